	.target	sm_100a

	.elftype	@"ET_EXEC"


//--------------------- .note.nv.tkinfo           --------------------------
	.section	.note.nv.tkinfo,"",@"SHT_NOTE"
	.sectionflags	@"SHF_NOTE_NV_TKINFO"
	.tkinfo
        /*0018*/ 	.word	0x00000002
        /*0030*/ 	.string	""
        /*0030*/ 	.string	"ptxas"
        /*0030*/ 	.string	"Cuda compilation tools, release 13.0, V13.0.88"
        /*0030*/ 	.string	"Build cuda_13.0.r13.0/compiler.36424714_0"
        /*0030*/ 	.string	"-arch sm_100a -m 64 "



//--------------------- .note.nv.cuinfo           --------------------------
	.section	.note.nv.cuinfo,"",@"SHT_NOTE"
	.sectionflags	@"SHF_NOTE_NV_CUINFO"
        /*0018*/ 	.short	0x0002
        /*001a*/ 	.short	0x0064
        /*001c*/ 	.short	0x0082
	.zero		2


//--------------------- .nv.info                  --------------------------
	.section	.nv.info,"",@"SHT_CUDA_INFO"
	.align	4


	//----- nvinfo : EIATTR_REGCOUNT
	.align		4
        /*0000*/ 	.byte	0x04, 0x2f
        /*0002*/ 	.short	(.L_1 - .L_0)
	.align		4
.L_0:
        /*0004*/ 	.word	index@(_ZN10layer_norm13ln_bwd_kernelINS_13Kernel_traitsIfffffjLj256ELj1ELj4ELj1ELj16ENS_18Kernel_traits_baseILj256EfffffjLj128EEEEELb1ELb1ELb1ELb1EEEvNS_9BwdParamsE)
        /*0008*/ 	.word	0x00000060


	//----- nvinfo : EIATTR_FRAME_SIZE
	.align		4
.L_1:
        /*000c*/ 	.byte	0x04, 0x11
        /*000e*/ 	.short	(.L_3 - .L_2)
	.align		4
.L_2:
        /*0010*/ 	.word	index@(_ZN10layer_norm13ln_bwd_kernelINS_13Kernel_traitsIfffffjLj256ELj1ELj4ELj1ELj16ENS_18Kernel_traits_baseILj256EfffffjLj128EEEEELb1ELb1ELb1ELb1EEEvNS_9BwdParamsE)
        /*0014*/ 	.word	0x00000000


	//----- nvinfo : EIATTR_REGCOUNT
	.align		4
.L_3:
        /*0018*/ 	.byte	0x04, 0x2f
        /*001a*/ 	.short	(.L_5 - .L_4)
	.align		4
.L_4:
        /*001c*/ 	.word	index@(_ZN10layer_norm22ln_bwd_finalize_kernelINS_22Kernel_traits_finalizeILj256EfffffjLb1ELj1024ELj4ENS_18Kernel_traits_baseILj256EfffffjLj1024EEEEELb1ELb1EEEvNS_9BwdParamsE)
        /*0020*/ 	.word	0x00000020


	//----- nvinfo : EIATTR_FRAME_SIZE
	.align		4
.L_5:
        /*0024*/ 	.byte	0x04, 0x11
        /*0026*/ 	.short	(.L_7 - .L_6)
	.align		4
.L_6:
        /*0028*/ 	.word	index@(_ZN10layer_norm22ln_bwd_finalize_kernelINS_22Kernel_traits_finalizeILj256EfffffjLb1ELj1024ELj4ENS_18Kernel_traits_baseILj256EfffffjLj1024EEEEELb1ELb1EEEvNS_9BwdParamsE)
        /*002c*/ 	.word	0x00000000


	//----- nvinfo : EIATTR_REGCOUNT
	.align		4
.L_7:
        /*0030*/ 	.byte	0x04, 0x2f
        /*0032*/ 	.short	(.L_9 - .L_8)
	.align		4
.L_8:
        /*0034*/ 	.word	index@(_ZN10layer_norm13ln_bwd_kernelINS_13Kernel_traitsIfffffjLj256ELj1ELj4ELj1ELj16ENS_18Kernel_traits_baseILj256EfffffjLj128EEEEELb1ELb1ELb1ELb0EEEvNS_9BwdParamsE)
        /*0038*/ 	.word	0x00000068


	//----- nvinfo : EIATTR_FRAME_SIZE
	.align		4
.L_9:
        /*003c*/ 	.byte	0x04, 0x11
        /*003e*/ 	.short	(.L_11 - .L_10)
	.align		4
.L_10:
        /*0040*/ 	.word	index@(_ZN10layer_norm13ln_bwd_kernelINS_13Kernel_traitsIfffffjLj256ELj1ELj4ELj1ELj16ENS_18Kernel_traits_baseILj256EfffffjLj128EEEEELb1ELb1ELb1ELb0EEEvNS_9BwdParamsE)
        /*0044*/ 	.word	0x00000000


	//----- nvinfo : EIATTR_REGCOUNT
	.align		4
.L_11:
        /*0048*/ 	.byte	0x04, 0x2f
        /*004a*/ 	.short	(.L_13 - .L_12)
	.align		4
.L_12:
        /*004c*/ 	.word	index@(_ZN10layer_norm22ln_bwd_finalize_kernelINS_22Kernel_traits_finalizeILj256EfffffjLb1ELj1024ELj4ENS_18Kernel_traits_baseILj256EfffffjLj1024EEEEELb1ELb0EEEvNS_9BwdParamsE)
        /*0050*/ 	.word	0x00000020


	//----- nvinfo : EIATTR_FRAME_SIZE
	.align		4
.L_13:
        /*0054*/ 	.byte	0x04, 0x11
        /*0056*/ 	.short	(.L_15 - .L_14)
	.align		4
.L_14:
        /*0058*/ 	.word	index@(_ZN10layer_norm22ln_bwd_finalize_kernelINS_22Kernel_traits_finalizeILj256EfffffjLb1ELj1024ELj4ENS_18Kernel_traits_baseILj256EfffffjLj1024EEEEELb1ELb0EEEvNS_9BwdParamsE)
        /*005c*/ 	.word	0x00000000


	//----- nvinfo : EIATTR_REGCOUNT
	.align		4
.L_15:
        /*0060*/ 	.byte	0x04, 0x2f
        /*0062*/ 	.short	(.L_17 - .L_16)
	.align		4
.L_16:
        /*0064*/ 	.word	index@(_ZN10layer_norm13ln_bwd_kernelINS_13Kernel_traitsIfffffjLj256ELj1ELj4ELj1ELj16ENS_18Kernel_traits_baseILj256EfffffjLj128EEEEELb1ELb1ELb0ELb1EEEvNS_9BwdParamsE)
        /*0068*/ 	.word	0x00000060


	//----- nvinfo : EIATTR_FRAME_SIZE
	.align		4
.L_17:
        /*006c*/ 	.byte	0x04, 0x11
        /*006e*/ 	.short	(.L_19 - .L_18)
	.align		4
.L_18:
        /*0070*/ 	.word	index@(_ZN10layer_norm13ln_bwd_kernelINS_13Kernel_traitsIfffffjLj256ELj1ELj4ELj1ELj16ENS_18Kernel_traits_baseILj256EfffffjLj128EEEEELb1ELb1ELb0ELb1EEEvNS_9BwdParamsE)
        /*0074*/ 	.word	0x00000000


	//----- nvinfo : EIATTR_REGCOUNT
	.align		4
.L_19:
        /*0078*/ 	.byte	0x04, 0x2f
        /*007a*/ 	.short	(.L_21 - .L_20)
	.align		4
.L_20:
        /*007c*/ 	.word	index@(_ZN10layer_norm13ln_bwd_kernelINS_13Kernel_traitsIfffffjLj256ELj1ELj4ELj1ELj16ENS_18Kernel_traits_baseILj256EfffffjLj128EEEEELb1ELb1ELb0ELb0EEEvNS_9BwdParamsE)
        /*0080*/ 	.word	0x00000060


	//----- nvinfo : EIATTR_FRAME_SIZE
	.align		4
.L_21:
        /*0084*/ 	.byte	0x04, 0x11
        /*0086*/ 	.short	(.L_23 - .L_22)
	.align		4
.L_22:
        /*0088*/ 	.word	index@(_ZN10layer_norm13ln_bwd_kernelINS_13Kernel_traitsIfffffjLj256ELj1ELj4ELj1ELj16ENS_18Kernel_traits_baseILj256EfffffjLj128EEEEELb1ELb1ELb0ELb0EEEvNS_9BwdParamsE)
        /*008c*/ 	.word	0x00000000


	//----- nvinfo : EIATTR_REGCOUNT
	.align		4
.L_23:
        /*0090*/ 	.byte	0x04, 0x2f
        /*0092*/ 	.short	(.L_25 - .L_24)
	.align		4
.L_24:
        /*0094*/ 	.word	index@(_ZN10layer_norm13ln_bwd_kernelINS_13Kernel_traitsIfffffjLj256ELj1ELj4ELj1ELj16ENS_18Kernel_traits_baseILj256EfffffjLj128EEEEELb1ELb0ELb1ELb1EEEvNS_9BwdParamsE)
        /*0098*/ 	.word	0x00000050


	//----- nvinfo : EIATTR_FRAME_SIZE
	.align		4
.L_25:
        /*009c*/ 	.byte	0x04, 0x11
        /*009e*/ 	.short	(.L_27 - .L_26)
	.align		4
.L_26:
        /*00a0*/ 	.word	index@(_ZN10layer_norm13ln_bwd_kernelINS_13Kernel_traitsIfffffjLj256ELj1ELj4ELj1ELj16ENS_18Kernel_traits_baseILj256EfffffjLj128EEEEELb1ELb0ELb1ELb1EEEvNS_9BwdParamsE)
        /*00a4*/ 	.word	0x00000000


	//----- nvinfo : EIATTR_REGCOUNT
	.align		4
.L_27:
        /*00a8*/ 	.byte	0x04, 0x2f
        /*00aa*/ 	.short	(.L_29 - .L_28)
	.align		4
.L_28:
        /*00ac*/ 	.word	index@(_ZN10layer_norm22ln_bwd_finalize_kernelINS_22Kernel_traits_finalizeILj256EfffffjLb0ELj1024ELj4ENS_18Kernel_traits_baseILj256EfffffjLj1024EEEEELb0ELb1EEEvNS_9BwdParamsE)
        /*00b0*/ 	.word	0x0000003f


	//----- nvinfo : EIATTR_FRAME_SIZE
	.align		4
.L_29:
        /*00b4*/ 	.byte	0x04, 0x11
        /*00b6*/ 	.short	(.L_31 - .L_30)
	.align		4
.L_30:
        /*00b8*/ 	.word	index@(_ZN10layer_norm22ln_bwd_finalize_kernelINS_22Kernel_traits_finalizeILj256EfffffjLb0ELj1024ELj4ENS_18Kernel_traits_baseILj256EfffffjLj1024EEEEELb0ELb1EEEvNS_9BwdParamsE)
        /*00bc*/ 	.word	0x00000000


	//----- nvinfo : EIATTR_REGCOUNT
	.align		4
.L_31:
        /*00c0*/ 	.byte	0x04, 0x2f
        /*00c2*/ 	.short	(.L_33 - .L_32)
	.align		4
.L_32:
        /*00c4*/ 	.word	index@(_ZN10layer_norm13ln_bwd_kernelINS_13Kernel_traitsIfffffjLj256ELj1ELj4ELj1ELj16ENS_18Kernel_traits_baseILj256EfffffjLj128EEEEELb1ELb0ELb1ELb0EEEvNS_9BwdParamsE)
        /*00c8*/ 	.word	0x00000058


	//----- nvinfo : EIATTR_FRAME_SIZE
	.align		4
.L_33:
        /*00cc*/ 	.byte	0x04, 0x11
        /*00ce*/ 	.short	(.L_35 - .L_34)
	.align		4
.L_34:
        /*00d0*/ 	.word	index@(_ZN10layer_norm13ln_bwd_kernelINS_13Kernel_traitsIfffffjLj256ELj1ELj4ELj1ELj16ENS_18Kernel_traits_baseILj256EfffffjLj128EEEEELb1ELb0ELb1ELb0EEEvNS_9BwdParamsE)
        /*00d4*/ 	.word	0x00000000


	//----- nvinfo : EIATTR_REGCOUNT
	.align		4
.L_35:
        /*00d8*/ 	.byte	0x04, 0x2f
        /*00da*/ 	.short	(.L_37 - .L_36)
	.align		4
.L_36:
        /*00dc*/ 	.word	index@(_ZN10layer_norm22ln_bwd_finalize_kernelINS_22Kernel_traits_finalizeILj256EfffffjLb0ELj1024ELj4ENS_18Kernel_traits_baseILj256EfffffjLj1024EEEEELb0ELb0EEEvNS_9BwdParamsE)
        /*00e0*/ 	.word	0x0000003f


	//----- nvinfo : EIATTR_FRAME_SIZE
	.align		4
.L_37:
        /*00e4*/ 	.byte	0x04, 0x11
        /*00e6*/ 	.short	(.L_39 - .L_38)
	.align		4
.L_38:
        /*00e8*/ 	.word	index@(_ZN10layer_norm22ln_bwd_finalize_kernelINS_22Kernel_traits_finalizeILj256EfffffjLb0ELj1024ELj4ENS_18Kernel_traits_baseILj256EfffffjLj1024EEEEELb0ELb0EEEvNS_9BwdParamsE)
        /*00ec*/ 	.word	0x00000000


	//----- nvinfo : EIATTR_REGCOUNT
	.align		4
.L_39:
        /*00f0*/ 	.byte	0x04, 0x2f
        /*00f2*/ 	.short	(.L_41 - .L_40)
	.align		4
.L_40:
        /*00f4*/ 	.word	index@(_ZN10layer_norm13ln_bwd_kernelINS_13Kernel_traitsIfffffjLj256ELj1ELj4ELj1ELj16ENS_18Kernel_traits_baseILj256EfffffjLj128EEEEELb1ELb0ELb0ELb1EEEvNS_9BwdParamsE)
        /*00f8*/ 	.word	0x00000050


	//----- nvinfo : EIATTR_FRAME_SIZE
	.align		4
.L_41:
        /*00fc*/ 	.byte	0x04, 0x11
        /*00fe*/ 	.short	(.L_43 - .L_42)
	.align		4
.L_42:
        /*0100*/ 	.word	index@(_ZN10layer_norm13ln_bwd_kernelINS_13Kernel_traitsIfffffjLj256ELj1ELj4ELj1ELj16ENS_18Kernel_traits_baseILj256EfffffjLj128EEEEELb1ELb0ELb0ELb1EEEvNS_9BwdParamsE)
        /*0104*/ 	.word	0x00000000


	//----- nvinfo : EIATTR_REGCOUNT
	.align		4
.L_43:
        /*0108*/ 	.byte	0x04, 0x2f
        /*010a*/ 	.short	(.L_45 - .L_44)
	.align		4
.L_44:
        /*010c*/ 	.word	index@(_ZN10layer_norm13ln_bwd_kernelINS_13Kernel_traitsIfffffjLj256ELj1ELj4ELj1ELj16ENS_18Kernel_traits_baseILj256EfffffjLj128EEEEELb1ELb0ELb0ELb0EEEvNS_9BwdParamsE)
        /*0110*/ 	.word	0x0000004e


	//----- nvinfo : EIATTR_FRAME_SIZE
	.align		4
.L_45:
        /*0114*/ 	.byte	0x04, 0x11
        /*0116*/ 	.short	(.L_47 - .L_46)
	.align		4
.L_46:
        /*0118*/ 	.word	index@(_ZN10layer_norm13ln_bwd_kernelINS_13Kernel_traitsIfffffjLj256ELj1ELj4ELj1ELj16ENS_18Kernel_traits_baseILj256EfffffjLj128EEEEELb1ELb0ELb0ELb0EEEvNS_9BwdParamsE)
        /*011c*/ 	.word	0x00000000


	//----- nvinfo : EIATTR_REGCOUNT
	.align		4
.L_47:
        /*0120*/ 	.byte	0x04, 0x2f
        /*0122*/ 	.short	(.L_49 - .L_48)
	.align		4
.L_48:
        /*0124*/ 	.word	index@(_ZN10layer_norm13ln_bwd_kernelINS_13Kernel_traitsIfffffjLj256ELj1ELj4ELj1ELj16ENS_18Kernel_traits_baseILj256EfffffjLj128EEEEELb0ELb1ELb1ELb1EEEvNS_9BwdParamsE)
        /*0128*/ 	.word	0x00000060


	//----- nvinfo : EIATTR_FRAME_SIZE
	.align		4
.L_49:
        /*012c*/ 	.byte	0x04, 0x11
        /*012e*/ 	.short	(.L_51 - .L_50)
	.align		4
.L_50:
        /*0130*/ 	.word	index@(_ZN10layer_norm13ln_bwd_kernelINS_13Kernel_traitsIfffffjLj256ELj1ELj4ELj1ELj16ENS_18Kernel_traits_baseILj256EfffffjLj128EEEEELb0ELb1ELb1ELb1EEEvNS_9BwdParamsE)
        /*0134*/ 	.word	0x00000000


	//----- nvinfo : EIATTR_REGCOUNT
	.align		4
.L_51:
        /*0138*/ 	.byte	0x04, 0x2f
        /*013a*/ 	.short	(.L_53 - .L_52)
	.align		4
.L_52:
        /*013c*/ 	.word	index@(_ZN10layer_norm13ln_bwd_kernelINS_13Kernel_traitsIfffffjLj256ELj1ELj4ELj1ELj16ENS_18Kernel_traits_baseILj256EfffffjLj128EEEEELb0ELb1ELb1ELb0EEEvNS_9BwdParamsE)
        /*0140*/ 	.word	0x00000066


	//----- nvinfo : EIATTR_FRAME_SIZE
	.align		4
.L_53:
        /*0144*/ 	.byte	0x04, 0x11
        /*0146*/ 	.short	(.L_55 - .L_54)
	.align		4
.L_54:
        /*0148*/ 	.word	index@(_ZN10layer_norm13ln_bwd_kernelINS_13Kernel_traitsIfffffjLj256ELj1ELj4ELj1ELj16ENS_18Kernel_traits_baseILj256EfffffjLj128EEEEELb0ELb1ELb1ELb0EEEvNS_9BwdParamsE)
        /*014c*/ 	.word	0x00000000


	//----- nvinfo : EIATTR_REGCOUNT
	.align		4
.L_55:
        /*0150*/ 	.byte	0x04, 0x2f
        /*0152*/ 	.short	(.L_57 - .L_56)
	.align		4
.L_56:
        /*0154*/ 	.word	index@(_ZN10layer_norm13ln_bwd_kernelINS_13Kernel_traitsIfffffjLj256ELj1ELj4ELj1ELj16ENS_18Kernel_traits_baseILj256EfffffjLj128EEEEELb0ELb1ELb0ELb1EEEvNS_9BwdParamsE)
        /*0158*/ 	.word	0x00000060


	//----- nvinfo : EIATTR_FRAME_SIZE
	.align		4
.L_57:
        /*015c*/ 	.byte	0x04, 0x11
        /*015e*/ 	.short	(.L_59 - .L_58)
	.align		4
.L_58:
        /*0160*/ 	.word	index@(_ZN10layer_norm13ln_bwd_kernelINS_13Kernel_traitsIfffffjLj256ELj1ELj4ELj1ELj16ENS_18Kernel_traits_baseILj256EfffffjLj128EEEEELb0ELb1ELb0ELb1EEEvNS_9BwdParamsE)
        /*0164*/ 	.word	0x00000000


	//----- nvinfo : EIATTR_REGCOUNT
	.align		4
.L_59:
        /*0168*/ 	.byte	0x04, 0x2f
        /*016a*/ 	.short	(.L_61 - .L_60)
	.align		4
.L_60:
        /*016c*/ 	.word	index@(_ZN10layer_norm13ln_bwd_kernelINS_13Kernel_traitsIfffffjLj256ELj1ELj4ELj1ELj16ENS_18Kernel_traits_baseILj256EfffffjLj128EEEEELb0ELb1ELb0ELb0EEEvNS_9BwdParamsE)
        /*0170*/ 	.word	0x0000005d


	//----- nvinfo : EIATTR_FRAME_SIZE
	.align		4
.L_61:
        /*0174*/ 	.byte	0x04, 0x11
        /*0176*/ 	.short	(.L_63 - .L_62)
	.align		4
.L_62:
        /*0178*/ 	.word	index@(_ZN10layer_norm13ln_bwd_kernelINS_13Kernel_traitsIfffffjLj256ELj1ELj4ELj1ELj16ENS_18Kernel_traits_baseILj256EfffffjLj128EEEEELb0ELb1ELb0ELb0EEEvNS_9BwdParamsE)
        /*017c*/ 	.word	0x00000000


	//----- nvinfo : EIATTR_REGCOUNT
	.align		4
.L_63:
        /*0180*/ 	.byte	0x04, 0x2f
        /*0182*/ 	.short	(.L_65 - .L_64)
	.align		4
.L_64:
        /*0184*/ 	.word	index@(_ZN10layer_norm13ln_bwd_kernelINS_13Kernel_traitsIfffffjLj256ELj1ELj4ELj1ELj16ENS_18Kernel_traits_baseILj256EfffffjLj128EEEEELb0ELb0ELb1ELb1EEEvNS_9BwdParamsE)
        /*0188*/ 	.word	0x00000050


	//----- nvinfo : EIATTR_FRAME_SIZE
	.align		4
.L_65:
        /*018c*/ 	.byte	0x04, 0x11
        /*018e*/ 	.short	(.L_67 - .L_66)
	.align		4
.L_66:
        /*0190*/ 	.word	index@(_ZN10layer_norm13ln_bwd_kernelINS_13Kernel_traitsIfffffjLj256ELj1ELj4ELj1ELj16ENS_18Kernel_traits_baseILj256EfffffjLj128EEEEELb0ELb0ELb1ELb1EEEvNS_9BwdParamsE)
        /*0194*/ 	.word	0x00000000


	//----- nvinfo : EIATTR_REGCOUNT
	.align		4
.L_67:
        /*0198*/ 	.byte	0x04, 0x2f
        /*019a*/ 	.short	(.L_69 - .L_68)
	.align		4
.L_68:
        /*019c*/ 	.word	index@(_ZN10layer_norm13ln_bwd_kernelINS_13Kernel_traitsIfffffjLj256ELj1ELj4ELj1ELj16ENS_18Kernel_traits_baseILj256EfffffjLj128EEEEELb0ELb0ELb1ELb0EEEvNS_9BwdParamsE)
        /*01a0*/ 	.word	0x00000050


	//----- nvinfo : EIATTR_FRAME_SIZE
	.align		4
.L_69:
        /*01a4*/ 	.byte	0x04, 0x11
        /*01a6*/ 	.short	(.L_71 - .L_70)
	.align		4
.L_70:
        /*01a8*/ 	.word	index@(_ZN10layer_norm13ln_bwd_kernelINS_13Kernel_traitsIfffffjLj256ELj1ELj4ELj1ELj16ENS_18Kernel_traits_baseILj256EfffffjLj128EEEEELb0ELb0ELb1ELb0EEEvNS_9BwdParamsE)
        /*01ac*/ 	.word	0x00000010


	//----- nvinfo : EIATTR_REGCOUNT
	.align		4
.L_71:
        /*01b0*/ 	.byte	0x04, 0x2f
        /*01b2*/ 	.short	(.L_73 - .L_72)
	.align		4
.L_72:
        /*01b4*/ 	.word	index@(_ZN10layer_norm13ln_bwd_kernelINS_13Kernel_traitsIfffffjLj256ELj1ELj4ELj1ELj16ENS_18Kernel_traits_baseILj256EfffffjLj128EEEEELb0ELb0ELb0ELb1EEEvNS_9BwdParamsE)
        /*01b8*/ 	.word	0x0000004c


	//----- nvinfo : EIATTR_FRAME_SIZE
	.align		4
.L_73:
        /*01bc*/ 	.byte	0x04, 0x11
        /*01be*/ 	.short	(.L_75 - .L_74)
	.align		4
.L_74:
        /*01c0*/ 	.word	index@(_ZN10layer_norm13ln_bwd_kernelINS_13Kernel_traitsIfffffjLj256ELj1ELj4ELj1ELj16ENS_18Kernel_traits_baseILj256EfffffjLj128EEEEELb0ELb0ELb0ELb1EEEvNS_9BwdParamsE)
        /*01c4*/ 	.word	0x00000000


	//----- nvinfo : EIATTR_REGCOUNT
	.align		4
.L_75:
        /*01c8*/ 	.byte	0x04, 0x2f
        /*01ca*/ 	.short	(.L_77 - .L_76)
	.align		4
.L_76:
        /*01cc*/ 	.word	index@(_ZN10layer_norm13ln_bwd_kernelINS_13Kernel_traitsIfffffjLj256ELj1ELj4ELj1ELj16ENS_18Kernel_traits_baseILj256EfffffjLj128EEEEELb0ELb0ELb0ELb0EEEvNS_9BwdParamsE)
        /*01d0*/ 	.word	0x00000048


	//----- nvinfo : EIATTR_FRAME_SIZE
	.align		4
.L_77:
        /*01d4*/ 	.byte	0x04, 0x11
        /*01d6*/ 	.short	(.L_79 - .L_78)
	.align		4
.L_78:
        /*01d8*/ 	.word	index@(_ZN10layer_norm13ln_bwd_kernelINS_13Kernel_traitsIfffffjLj256ELj1ELj4ELj1ELj16ENS_18Kernel_traits_baseILj256EfffffjLj128EEEEELb0ELb0ELb0ELb0EEEvNS_9BwdParamsE)
        /*01dc*/ 	.word	0x00000000


	//----- nvinfo : EIATTR_REGCOUNT
	.align		4
.L_79:
        /*01e0*/ 	.byte	0x04, 0x2f
        /*01e2*/ 	.short	(.L_81 - .L_80)
	.align		4
.L_80:
        /*01e4*/ 	.word	index@(_ZN10layer_norm13ln_bwd_kernelINS_13Kernel_traitsI6__halfffffjLj256ELj1ELj4ELj1ELj16ENS_18Kernel_traits_baseILj256ES2_ffffjLj128EEEEELb1ELb1ELb1ELb1EEEvNS_9BwdParamsE)
        /*01e8*/ 	.word	0x00000060


	//----- nvinfo : EIATTR_FRAME_SIZE
	.align		4
.L_81:
        /*01ec*/ 	.byte	0x04, 0x11
        /*01ee*/ 	.short	(.L_83 - .L_82)
	.align		4
.L_82:
        /*01f0*/ 	.word	index@(_ZN10layer_norm13ln_bwd_kernelINS_13Kernel_traitsI6__halfffffjLj256ELj1ELj4ELj1ELj16ENS_18Kernel_traits_baseILj256ES2_ffffjLj128EEEEELb1ELb1ELb1ELb1EEEvNS_9BwdParamsE)
        /*01f4*/ 	.word	0x00000000


	//----- nvinfo : EIATTR_REGCOUNT
	.align		4
.L_83:
        /*01f8*/ 	.byte	0x04, 0x2f
        /*01fa*/ 	.short	(.L_85 - .L_84)
	.align		4
.L_84:
        /*01fc*/ 	.word	index@(_ZN10layer_norm22ln_bwd_finalize_kernelINS_22Kernel_traits_finalizeILj256E6__halfffffjLb1ELj1024ELj4ENS_18Kernel_traits_baseILj256ES2_ffffjLj1024EEEEELb1ELb1EEEvNS_9BwdParamsE)
        /*0200*/ 	.word	0x00000020


	//----- nvinfo : EIATTR_FRAME_SIZE
	.align		4
.L_85:
        /*0204*/ 	.byte	0x04, 0x11
        /*0206*/ 	.short	(.L_87 - .L_86)
	.align		4
.L_86:
        /*0208*/ 	.word	index@(_ZN10layer_norm22ln_bwd_finalize_kernelINS_22Kernel_traits_finalizeILj256E6__halfffffjLb1ELj1024ELj4ENS_18Kernel_traits_baseILj256ES2_ffffjLj1024EEEEELb1ELb1EEEvNS_9BwdParamsE)
        /*020c*/ 	.word	0x00000000


	//----- nvinfo : EIATTR_REGCOUNT
	.align		4
.L_87:
        /*0210*/ 	.byte	0x04, 0x2f
        /*0212*/ 	.short	(.L_89 - .L_88)
	.align		4
.L_88:
        /*0214*/ 	.word	index@(_ZN10layer_norm13ln_bwd_kernelINS_13Kernel_traitsI6__halfffffjLj256ELj1ELj4ELj1ELj16ENS_18Kernel_traits_baseILj256ES2_ffffjLj128EEEEELb1ELb1ELb1ELb0EEEvNS_9BwdParamsE)
        /*0218*/ 	.word	0x00000060


	//----- nvinfo : EIATTR_FRAME_SIZE
	.align		4
.L_89:
        /*021c*/ 	.byte	0x04, 0x11
        /*021e*/ 	.short	(.L_91 - .L_90)
	.align		4
.L_90:
        /*0220*/ 	.word	index@(_ZN10layer_norm13ln_bwd_kernelINS_13Kernel_traitsI6__halfffffjLj256ELj1ELj4ELj1ELj16ENS_18Kernel_traits_baseILj256ES2_ffffjLj128EEEEELb1ELb1ELb1ELb0EEEvNS_9BwdParamsE)
        /*0224*/ 	.word	0x00000000


	//----- nvinfo : EIATTR_REGCOUNT
	.align		4
.L_91:
        /*0228*/ 	.byte	0x04, 0x2f
        /*022a*/ 	.short	(.L_93 - .L_92)
	.align		4
.L_92:
        /*022c*/ 	.word	index@(_ZN10layer_norm22ln_bwd_finalize_kernelINS_22Kernel_traits_finalizeILj256E6__halfffffjLb1ELj1024ELj4ENS_18Kernel_traits_baseILj256ES2_ffffjLj1024EEEEELb1ELb0EEEvNS_9BwdParamsE)
        /*0230*/ 	.word	0x00000020


	//----- nvinfo : EIATTR_FRAME_SIZE
	.align		4
.L_93:
        /*0234*/ 	.byte	0x04, 0x11
        /*0236*/ 	.short	(.L_95 - .L_94)
	.align		4
.L_94:
        /*0238*/ 	.word	index@(_ZN10layer_norm22ln_bwd_finalize_kernelINS_22Kernel_traits_finalizeILj256E6__halfffffjLb1ELj1024ELj4ENS_18Kernel_traits_baseILj256ES2_ffffjLj1024EEEEELb1ELb0EEEvNS_9BwdParamsE)
        /*023c*/ 	.word	0x00000000


	//----- nvinfo : EIATTR_REGCOUNT
	.align		4
.L_95:
        /*0240*/ 	.byte	0x04, 0x2f
        /*0242*/ 	.short	(.L_97 - .L_96)
	.align		4
.L_96:
        /*0244*/ 	.word	index@(_ZN10layer_norm13ln_bwd_kernelINS_13Kernel_traitsI6__halfffffjLj256ELj1ELj4ELj1ELj16ENS_18Kernel_traits_baseILj256ES2_ffffjLj128EEEEELb1ELb1ELb0ELb1EEEvNS_9BwdParamsE)
        /*0248*/ 	.word	0x0000005e


	//----- nvinfo : EIATTR_FRAME_SIZE
	.align		4
.L_97:
        /*024c*/ 	.byte	0x04, 0x11
        /*024e*/ 	.short	(.L_99 - .L_98)
	.align		4
.L_98:
        /*0250*/ 	.word	index@(_ZN10layer_norm13ln_bwd_kernelINS_13Kernel_traitsI6__halfffffjLj256ELj1ELj4ELj1ELj16ENS_18Kernel_traits_baseILj256ES2_ffffjLj128EEEEELb1ELb1ELb0ELb1EEEvNS_9BwdParamsE)
        /*0254*/ 	.word	0x00000000


	//----- nvinfo : EIATTR_REGCOUNT
	.align		4
.L_99:
        /*0258*/ 	.byte	0x04, 0x2f
        /*025a*/ 	.short	(.L_101 - .L_100)
	.align		4
.L_100:
        /*025c*/ 	.word	index@(_ZN10layer_norm13ln_bwd_kernelINS_13Kernel_traitsI6__halfffffjLj256ELj1ELj4ELj1ELj16ENS_18Kernel_traits_baseILj256ES2_ffffjLj128EEEEELb1ELb1ELb0ELb0EEEvNS_9BwdParamsE)
        /*0260*/ 	.word	0x0000005a


	//----- nvinfo : EIATTR_FRAME_SIZE
	.align		4
.L_101:
        /*0264*/ 	.byte	0x04, 0x11
        /*0266*/ 	.short	(.L_103 - .L_102)
	.align		4
.L_102:
        /*0268*/ 	.word	index@(_ZN10layer_norm13ln_bwd_kernelINS_13Kernel_traitsI6__halfffffjLj256ELj1ELj4ELj1ELj16ENS_18Kernel_traits_baseILj256ES2_ffffjLj128EEEEELb1ELb1ELb0ELb0EEEvNS_9BwdParamsE)
        /*026c*/ 	.word	0x00000000


	//----- nvinfo : EIATTR_REGCOUNT
	.align		4
.L_103:
        /*0270*/ 	.byte	0x04, 0x2f
        /*0272*/ 	.short	(.L_105 - .L_104)
	.align		4
.L_104:
        /*0274*/ 	.word	index@(_ZN10layer_norm13ln_bwd_kernelINS_13Kernel_traitsI6__halfffffjLj256ELj1ELj4ELj1ELj16ENS_18Kernel_traits_baseILj256ES2_ffffjLj128EEEEELb1ELb0ELb1ELb1EEEvNS_9BwdParamsE)
        /*0278*/ 	.word	0x00000050


	//----- nvinfo : EIATTR_FRAME_SIZE
	.align		4
.L_105:
        /*027c*/ 	.byte	0x04, 0x11
        /*027e*/ 	.short	(.L_107 - .L_106)
	.align		4
.L_106:
        /*0280*/ 	.word	index@(_ZN10layer_norm13ln_bwd_kernelINS_13Kernel_traitsI6__halfffffjLj256ELj1ELj4ELj1ELj16ENS_18Kernel_traits_baseILj256ES2_ffffjLj128EEEEELb1ELb0ELb1ELb1EEEvNS_9BwdParamsE)
        /*0284*/ 	.word	0x00000000


	//----- nvinfo : EIATTR_REGCOUNT
	.align		4
.L_107:
        /*0288*/ 	.byte	0x04, 0x2f
        /*028a*/ 	.short	(.L_109 - .L_108)
	.align		4
.L_108:
        /*028c*/ 	.word	index@(_ZN10layer_norm22ln_bwd_finalize_kernelINS_22Kernel_traits_finalizeILj256E6__halfffffjLb0ELj1024ELj4ENS_18Kernel_traits_baseILj256ES2_ffffjLj1024EEEEELb0ELb1EEEvNS_9BwdParamsE)
        /*0290*/ 	.word	0x0000003f


	//----- nvinfo : EIATTR_FRAME_SIZE
	.align		4
.L_109:
        /*0294*/ 	.byte	0x04, 0x11
        /*0296*/ 	.short	(.L_111 - .L_110)
	.align		4
.L_110:
        /*0298*/ 	.word	index@(_ZN10layer_norm22ln_bwd_finalize_kernelINS_22Kernel_traits_finalizeILj256E6__halfffffjLb0ELj1024ELj4ENS_18Kernel_traits_baseILj256ES2_ffffjLj1024EEEEELb0ELb1EEEvNS_9BwdParamsE)
        /*029c*/ 	.word	0x00000000


	//----- nvinfo : EIATTR_REGCOUNT
	.align		4
.L_111:
        /*02a0*/ 	.byte	0x04, 0x2f
        /*02a2*/ 	.short	(.L_113 - .L_112)
	.align		4
.L_112:
        /*02a4*/ 	.word	index@(_ZN10layer_norm13ln_bwd_kernelINS_13Kernel_traitsI6__halfffffjLj256ELj1ELj4ELj1ELj16ENS_18Kernel_traits_baseILj256ES2_ffffjLj128EEEEELb1ELb0ELb1ELb0EEEvNS_9BwdParamsE)
        /*02a8*/ 	.word	0x00000050


	//----- nvinfo : EIATTR_FRAME_SIZE
	.align		4
.L_113:
        /*02ac*/ 	.byte	0x04, 0x11
        /*02ae*/ 	.short	(.L_115 - .L_114)
	.align		4
.L_114:
        /*02b0*/ 	.word	index@(_ZN10layer_norm13ln_bwd_kernelINS_13Kernel_traitsI6__halfffffjLj256ELj1ELj4ELj1ELj16ENS_18Kernel_traits_baseILj256ES2_ffffjLj128EEEEELb1ELb0ELb1ELb0EEEvNS_9BwdParamsE)
        /*02b4*/ 	.word	0x00000000


	//----- nvinfo : EIATTR_REGCOUNT
	.align		4
.L_115:
        /*02b8*/ 	.byte	0x04, 0x2f
        /*02ba*/ 	.short	(.L_117 - .L_116)
	.align		4
.L_116:
        /*02bc*/ 	.word	index@(_ZN10layer_norm22ln_bwd_finalize_kernelINS_22Kernel_traits_finalizeILj256E6__halfffffjLb0ELj1024ELj4ENS_18Kernel_traits_baseILj256ES2_ffffjLj1024EEEEELb0ELb0EEEvNS_9BwdParamsE)
        /*02c0*/ 	.word	0x0000003f


	//----- nvinfo : EIATTR_FRAME_SIZE
	.align		4
.L_117:
        /*02c4*/ 	.byte	0x04, 0x11
        /*02c6*/ 	.short	(.L_119 - .L_118)
	.align		4
.L_118:
        /*02c8*/ 	.word	index@(_ZN10layer_norm22ln_bwd_finalize_kernelINS_22Kernel_traits_finalizeILj256E6__halfffffjLb0ELj1024ELj4ENS_18Kernel_traits_baseILj256ES2_ffffjLj1024EEEEELb0ELb0EEEvNS_9BwdParamsE)
        /*02cc*/ 	.word	0x00000000


	//----- nvinfo : EIATTR_REGCOUNT
	.align		4
.L_119:
        /*02d0*/ 	.byte	0x04, 0x2f
        /*02d2*/ 	.short	(.L_121 - .L_120)
	.align		4
.L_120:
        /*02d4*/ 	.word	index@(_ZN10layer_norm13ln_bwd_kernelINS_13Kernel_traitsI6__halfffffjLj256ELj1ELj4ELj1ELj16ENS_18Kernel_traits_baseILj256ES2_ffffjLj128EEEEELb1ELb0ELb0ELb1EEEvNS_9BwdParamsE)
        /*02d8*/ 	.word	0x00000050


	//----- nvinfo : EIATTR_FRAME_SIZE
	.align		4
.L_121:
        /*02dc*/ 	.byte	0x04, 0x11
        /*02de*/ 	.short	(.L_123 - .L_122)
	.align		4
.L_122:
        /*02e0*/ 	.word	index@(_ZN10layer_norm13ln_bwd_kernelINS_13Kernel_traitsI6__halfffffjLj256ELj1ELj4ELj1ELj16ENS_18Kernel_traits_baseILj256ES2_ffffjLj128EEEEELb1ELb0ELb0ELb1EEEvNS_9BwdParamsE)
        /*02e4*/ 	.word	0x00000000


	//----- nvinfo : EIATTR_REGCOUNT
	.align		4
.L_123:
        /*02e8*/ 	.byte	0x04, 0x2f
        /*02ea*/ 	.short	(.L_125 - .L_124)
	.align		4
.L_124:
        /*02ec*/ 	.word	index@(_ZN10layer_norm13ln_bwd_kernelINS_13Kernel_traitsI6__halfffffjLj256ELj1ELj4ELj1ELj16ENS_18Kernel_traits_baseILj256ES2_ffffjLj128EEEEELb1ELb0ELb0ELb0EEEvNS_9BwdParamsE)
        /*02f0*/ 	.word	0x00000048


	//----- nvinfo : EIATTR_FRAME_SIZE
	.align		4
.L_125:
        /*02f4*/ 	.byte	0x04, 0x11
        /*02f6*/ 	.short	(.L_127 - .L_126)
	.align		4
.L_126:
        /*02f8*/ 	.word	index@(_ZN10layer_norm13ln_bwd_kernelINS_13Kernel_traitsI6__halfffffjLj256ELj1ELj4ELj1ELj16ENS_18Kernel_traits_baseILj256ES2_ffffjLj128EEEEELb1ELb0ELb0ELb0EEEvNS_9BwdParamsE)
        /*02fc*/ 	.word	0x00000000


	//----- nvinfo : EIATTR_REGCOUNT
	.align		4
.L_127:
        /*0300*/ 	.byte	0x04, 0x2f
        /*0302*/ 	.short	(.L_129 - .L_128)
	.align		4
.L_128:
        /*0304*/ 	.word	index@(_ZN10layer_norm13ln_bwd_kernelINS_13Kernel_traitsI6__halfffffjLj256ELj1ELj4ELj1ELj16ENS_18Kernel_traits_baseILj256ES2_ffffjLj128EEEEELb0ELb1ELb1ELb1EEEvNS_9BwdParamsE)
        /*0308*/ 	.word	0x0000005f


	//----- nvinfo : EIATTR_FRAME_SIZE
	.align		4
.L_129:
        /*030c*/ 	.byte	0x04, 0x11
        /*030e*/ 	.short	(.L_131 - .L_130)
	.align		4
.L_130:
        /*0310*/ 	.word	index@(_ZN10layer_norm13ln_bwd_kernelINS_13Kernel_traitsI6__halfffffjLj256ELj1ELj4ELj1ELj16ENS_18Kernel_traits_baseILj256ES2_ffffjLj128EEEEELb0ELb1ELb1ELb1EEEvNS_9BwdParamsE)
        /*0314*/ 	.word	0x00000000


	//----- nvinfo : EIATTR_REGCOUNT
	.align		4
.L_131:
        /*0318*/ 	.byte	0x04, 0x2f
        /*031a*/ 	.short	(.L_133 - .L_132)
	.align		4
.L_132:
        /*031c*/ 	.word	index@(_ZN10layer_norm13ln_bwd_kernelINS_13Kernel_traitsI6__halfffffjLj256ELj1ELj4ELj1ELj16ENS_18Kernel_traits_baseILj256ES2_ffffjLj128EEEEELb0ELb1ELb1ELb0EEEvNS_9BwdParamsE)
        /*0320*/ 	.word	0x0000005d


	//----- nvinfo : EIATTR_FRAME_SIZE
	.align		4
.L_133:
        /*0324*/ 	.byte	0x04, 0x11
        /*0326*/ 	.short	(.L_135 - .L_134)
	.align		4
.L_134:
        /*0328*/ 	.word	index@(_ZN10layer_norm13ln_bwd_kernelINS_13Kernel_traitsI6__halfffffjLj256ELj1ELj4ELj1ELj16ENS_18Kernel_traits_baseILj256ES2_ffffjLj128EEEEELb0ELb1ELb1ELb0EEEvNS_9BwdParamsE)
        /*032c*/ 	.word	0x00000000


	//----- nvinfo : EIATTR_REGCOUNT
	.align		4
.L_135:
        /*0330*/ 	.byte	0x04, 0x2f
        /*0332*/ 	.short	(.L_137 - .L_136)
	.align		4
.L_136:
        /*0334*/ 	.word	index@(_ZN10layer_norm13ln_bwd_kernelINS_13Kernel_traitsI6__halfffffjLj256ELj1ELj4ELj1ELj16ENS_18Kernel_traits_baseILj256ES2_ffffjLj128EEEEELb0ELb1ELb0ELb1EEEvNS_9BwdParamsE)
        /*0338*/ 	.word	0x0000005b


	//----- nvinfo : EIATTR_FRAME_SIZE
	.align		4
.L_137:
        /*033c*/ 	.byte	0x04, 0x11
        /*033e*/ 	.short	(.L_139 - .L_138)
	.align		4
.L_138:
        /*0340*/ 	.word	index@(_ZN10layer_norm13ln_bwd_kernelINS_13Kernel_traitsI6__halfffffjLj256ELj1ELj4ELj1ELj16ENS_18Kernel_traits_baseILj256ES2_ffffjLj128EEEEELb0ELb1ELb0ELb1EEEvNS_9BwdParamsE)
        /*0344*/ 	.word	0x00000000


	//----- nvinfo : EIATTR_REGCOUNT
	.align		4
.L_139:
        /*0348*/ 	.byte	0x04, 0x2f
        /*034a*/ 	.short	(.L_141 - .L_140)
	.align		4
.L_140:
        /*034c*/ 	.word	index@(_ZN10layer_norm13ln_bwd_kernelINS_13Kernel_traitsI6__halfffffjLj256ELj1ELj4ELj1ELj16ENS_18Kernel_traits_baseILj256ES2_ffffjLj128EEEEELb0ELb1ELb0ELb0EEEvNS_9BwdParamsE)
        /*0350*/ 	.word	0x00000050


	//----- nvinfo : EIATTR_FRAME_SIZE
	.align		4
.L_141:
        /*0354*/ 	.byte	0x04, 0x11
        /*0356*/ 	.short	(.L_143 - .L_142)
	.align		4
.L_142:
        /*0358*/ 	.word	index@(_ZN10layer_norm13ln_bwd_kernelINS_13Kernel_traitsI6__halfffffjLj256ELj1ELj4ELj1ELj16ENS_18Kernel_traits_baseILj256ES2_ffffjLj128EEEEELb0ELb1ELb0ELb0EEEvNS_9BwdParamsE)
        /*035c*/ 	.word	0x00000008


	//----- nvinfo : EIATTR_REGCOUNT
	.align		4
.L_143:
        /*0360*/ 	.byte	0x04, 0x2f
        /*0362*/ 	.short	(.L_145 - .L_144)
	.align		4
.L_144:
        /*0364*/ 	.word	index@(_ZN10layer_norm13ln_bwd_kernelINS_13Kernel_traitsI6__halfffffjLj256ELj1ELj4ELj1ELj16ENS_18Kernel_traits_baseILj256ES2_ffffjLj128EEEEELb0ELb0ELb1ELb1EEEvNS_9BwdParamsE)
        /*0368*/ 	.word	0x00000048


	//----- nvinfo : EIATTR_FRAME_SIZE
	.align		4
.L_145:
        /*036c*/ 	.byte	0x04, 0x11
        /*036e*/ 	.short	(.L_147 - .L_146)
	.align		4
.L_146:
        /*0370*/ 	.word	index@(_ZN10layer_norm13ln_bwd_kernelINS_13Kernel_traitsI6__halfffffjLj256ELj1ELj4ELj1ELj16ENS_18Kernel_traits_baseILj256ES2_ffffjLj128EEEEELb0ELb0ELb1ELb1EEEvNS_9BwdParamsE)
        /*0374*/ 	.word	0x00000000


	//----- nvinfo : EIATTR_REGCOUNT
	.align		4
.L_147:
        /*0378*/ 	.byte	0x04, 0x2f
        /*037a*/ 	.short	(.L_149 - .L_148)
	.align		4
.L_148:
        /*037c*/ 	.word	index@(_ZN10layer_norm13ln_bwd_kernelINS_13Kernel_traitsI6__halfffffjLj256ELj1ELj4ELj1ELj16ENS_18Kernel_traits_baseILj256ES2_ffffjLj128EEEEELb0ELb0ELb1ELb0EEEvNS_9BwdParamsE)
        /*0380*/ 	.word	0x0000004e


	//----- nvinfo : EIATTR_FRAME_SIZE
	.align		4
.L_149:
        /*0384*/ 	.byte	0x04, 0x11
        /*0386*/ 	.short	(.L_151 - .L_150)
	.align		4
.L_150:
        /*0388*/ 	.word	index@(_ZN10layer_norm13ln_bwd_kernelINS_13Kernel_traitsI6__halfffffjLj256ELj1ELj4ELj1ELj16ENS_18Kernel_traits_baseILj256ES2_ffffjLj128EEEEELb0ELb0ELb1ELb0EEEvNS_9BwdParamsE)
        /*038c*/ 	.word	0x00000000


	//----- nvinfo : EIATTR_REGCOUNT
	.align		4
.L_151:
        /*0390*/ 	.byte	0x04, 0x2f
        /*0392*/ 	.short	(.L_153 - .L_152)
	.align		4
.L_152:
        /*0394*/ 	.word	index@(_ZN10layer_norm13ln_bwd_kernelINS_13Kernel_traitsI6__halfffffjLj256ELj1ELj4ELj1ELj16ENS_18Kernel_traits_baseILj256ES2_ffffjLj128EEEEELb0ELb0ELb0ELb1EEEvNS_9BwdParamsE)
        /*0398*/ 	.word	0x00000048


	//----- nvinfo : EIATTR_FRAME_SIZE
	.align		4
.L_153:
        /*039c*/ 	.byte	0x04, 0x11
        /*039e*/ 	.short	(.L_155 - .L_154)
	.align		4
.L_154:
        /*03a0*/ 	.word	index@(_ZN10layer_norm13ln_bwd_kernelINS_13Kernel_traitsI6__halfffffjLj256ELj1ELj4ELj1ELj16ENS_18Kernel_traits_baseILj256ES2_ffffjLj128EEEEELb0ELb0ELb0ELb1EEEvNS_9BwdParamsE)
        /*03a4*/ 	.word	0x00000000


	//----- nvinfo : EIATTR_REGCOUNT
	.align		4
.L_155:
        /*03a8*/ 	.byte	0x04, 0x2f
        /*03aa*/ 	.short	(.L_157 - .L_156)
	.align		4
.L_156:
        /*03ac*/ 	.word	index@(_ZN10layer_norm13ln_bwd_kernelINS_13Kernel_traitsI6__halfffffjLj256ELj1ELj4ELj1ELj16ENS_18Kernel_traits_baseILj256ES2_ffffjLj128EEEEELb0ELb0ELb0ELb0EEEvNS_9BwdParamsE)
        /*03b0*/ 	.word	0x00000048


	//----- nvinfo : EIATTR_FRAME_SIZE
	.align		4
.L_157:
        /*03b4*/ 	.byte	0x04, 0x11
        /*03b6*/ 	.short	(.L_159 - .L_158)
	.align		4
.L_158:
        /*03b8*/ 	.word	index@(_ZN10layer_norm13ln_bwd_kernelINS_13Kernel_traitsI6__halfffffjLj256ELj1ELj4ELj1ELj16ENS_18Kernel_traits_baseILj256ES2_ffffjLj128EEEEELb0ELb0ELb0ELb0EEEvNS_9BwdParamsE)
        /*03bc*/ 	.word	0x00000000


	//----- nvinfo : EIATTR_REGCOUNT
	.align		4
.L_159:
        /*03c0*/ 	.byte	0x04, 0x2f
        /*03c2*/ 	.short	(.L_161 - .L_160)
	.align		4
.L_160:
        /*03c4*/ 	.word	index@(_ZN10layer_norm13ln_bwd_kernelINS_13Kernel_traitsIf6__halffS2_fjLj256ELj1ELj4ELj1ELj16ENS_18Kernel_traits_baseILj256EfS2_fS2_fjLj128EEEEELb1ELb1ELb1ELb1EEEvNS_9BwdParamsE)
        /*03c8*/ 	.word	0x00000070


	//----- nvinfo : EIATTR_FRAME_SIZE
	.align		4
.L_161:
        /*03cc*/ 	.byte	0x04, 0x11
        /*03ce*/ 	.short	(.L_163 - .L_162)
	.align		4
.L_162:
        /*03d0*/ 	.word	index@(_ZN10layer_norm13ln_bwd_kernelINS_13Kernel_traitsIf6__halffS2_fjLj256ELj1ELj4ELj1ELj16ENS_18Kernel_traits_baseILj256EfS2_fS2_fjLj128EEEEELb1ELb1ELb1ELb1EEEvNS_9BwdParamsE)
        /*03d4*/ 	.word	0x00000000


	//----- nvinfo : EIATTR_REGCOUNT
	.align		4
.L_163:
        /*03d8*/ 	.byte	0x04, 0x2f
        /*03da*/ 	.short	(.L_165 - .L_164)
	.align		4
.L_164:
        /*03dc*/ 	.word	index@(_ZN10layer_norm22ln_bwd_finalize_kernelINS_22Kernel_traits_finalizeILj256Ef6__halffS2_fjLb1ELj1024ELj4ENS_18Kernel_traits_baseILj256EfS2_fS2_fjLj1024EEEEELb1ELb1EEEvNS_9BwdParamsE)
        /*03e0*/ 	.word	0x00000020


	//----- nvinfo : EIATTR_FRAME_SIZE
	.align		4
.L_165:
        /*03e4*/ 	.byte	0x04, 0x11
        /*03e6*/ 	.short	(.L_167 - .L_166)
	.align		4
.L_166:
        /*03e8*/ 	.word	index@(_ZN10layer_norm22ln_bwd_finalize_kernelINS_22Kernel_traits_finalizeILj256Ef6__halffS2_fjLb1ELj1024ELj4ENS_18Kernel_traits_baseILj256EfS2_fS2_fjLj1024EEEEELb1ELb1EEEvNS_9BwdParamsE)
        /*03ec*/ 	.word	0x00000000


	//----- nvinfo : EIATTR_REGCOUNT
	.align		4
.L_167:
        /*03f0*/ 	.byte	0x04, 0x2f
        /*03f2*/ 	.short	(.L_169 - .L_168)
	.align		4
.L_168:
        /*03f4*/ 	.word	index@(_ZN10layer_norm13ln_bwd_kernelINS_13Kernel_traitsIf6__halffS2_fjLj256ELj1ELj4ELj1ELj16ENS_18Kernel_traits_baseILj256EfS2_fS2_fjLj128EEEEELb1ELb1ELb1ELb0EEEvNS_9BwdParamsE)
        /*03f8*/ 	.word	0x00000074


	//----- nvinfo : EIATTR_FRAME_SIZE
	.align		4
.L_169:
        /*03fc*/ 	.byte	0x04, 0x11
        /*03fe*/ 	.short	(.L_171 - .L_170)
	.align		4
.L_170:
        /*0400*/ 	.word	index@(_ZN10layer_norm13ln_bwd_kernelINS_13Kernel_traitsIf6__halffS2_fjLj256ELj1ELj4ELj1ELj16ENS_18Kernel_traits_baseILj256EfS2_fS2_fjLj128EEEEELb1ELb1ELb1ELb0EEEvNS_9BwdParamsE)
        /*0404*/ 	.word	0x00000000


	//----- nvinfo : EIATTR_REGCOUNT
	.align		4
.L_171:
        /*0408*/ 	.byte	0x04, 0x2f
        /*040a*/ 	.short	(.L_173 - .L_172)
	.align		4
.L_172:
        /*040c*/ 	.word	index@(_ZN10layer_norm22ln_bwd_finalize_kernelINS_22Kernel_traits_finalizeILj256Ef6__halffS2_fjLb1ELj1024ELj4ENS_18Kernel_traits_baseILj256EfS2_fS2_fjLj1024EEEEELb1ELb0EEEvNS_9BwdParamsE)
        /*0410*/ 	.word	0x00000020


	//----- nvinfo : EIATTR_FRAME_SIZE
	.align		4
.L_173:
        /*0414*/ 	.byte	0x04, 0x11
        /*0416*/ 	.short	(.L_175 - .L_174)
	.align		4
.L_174:
        /*0418*/ 	.word	index@(_ZN10layer_norm22ln_bwd_finalize_kernelINS_22Kernel_traits_finalizeILj256Ef6__halffS2_fjLb1ELj1024ELj4ENS_18Kernel_traits_baseILj256EfS2_fS2_fjLj1024EEEEELb1ELb0EEEvNS_9BwdParamsE)
        /*041c*/ 	.word	0x00000000


	//----- nvinfo : EIATTR_REGCOUNT
	.align		4
.L_175:
        /*0420*/ 	.byte	0x04, 0x2f
        /*0422*/ 	.short	(.L_177 - .L_176)
	.align		4
.L_176:
        /*0424*/ 	.word	index@(_ZN10layer_norm13ln_bwd_kernelINS_13Kernel_traitsIf6__halffS2_fjLj256ELj1ELj4ELj1ELj16ENS_18Kernel_traits_baseILj256EfS2_fS2_fjLj128EEEEELb1ELb1ELb0ELb1EEEvNS_9BwdParamsE)
        /*0428*/ 	.word	0x00000060


	//----- nvinfo : EIATTR_FRAME_SIZE
	.align		4
.L_177:
        /*042c*/ 	.byte	0x04, 0x11
        /*042e*/ 	.short	(.L_179 - .L_178)
	.align		4
.L_178:
        /*0430*/ 	.word	index@(_ZN10layer_norm13ln_bwd_kernelINS_13Kernel_traitsIf6__halffS2_fjLj256ELj1ELj4ELj1ELj16ENS_18Kernel_traits_baseILj256EfS2_fS2_fjLj128EEEEELb1ELb1ELb0ELb1EEEvNS_9BwdParamsE)
        /*0434*/ 	.word	0x00000000


	//----- nvinfo : EIATTR_REGCOUNT
	.align		4
.L_179:
        /*0438*/ 	.byte	0x04, 0x2f
        /*043a*/ 	.short	(.L_181 - .L_180)
	.align		4
.L_180:
        /*043c*/ 	.word	index@(_ZN10layer_norm13ln_bwd_kernelINS_13Kernel_traitsIf6__halffS2_fjLj256ELj1ELj4ELj1ELj16ENS_18Kernel_traits_baseILj256EfS2_fS2_fjLj128EEEEELb1ELb1ELb0ELb0EEEvNS_9BwdParamsE)
        /*0440*/ 	.word	0x00000072


	//----- nvinfo : EIATTR_FRAME_SIZE
	.align		4
.L_181:
        /*0444*/ 	.byte	0x04, 0x11
        /*0446*/ 	.short	(.L_183 - .L_182)
	.align		4
.L_182:
        /*0448*/ 	.word	index@(_ZN10layer_norm13ln_bwd_kernelINS_13Kernel_traitsIf6__halffS2_fjLj256ELj1ELj4ELj1ELj16ENS_18Kernel_traits_baseILj256EfS2_fS2_fjLj128EEEEELb1ELb1ELb0ELb0EEEvNS_9BwdParamsE)
        /*044c*/ 	.word	0x00000000


	//----- nvinfo : EIATTR_REGCOUNT
	.align		4
.L_183:
        /*0450*/ 	.byte	0x04, 0x2f
        /*0452*/ 	.short	(.L_185 - .L_184)
	.align		4
.L_184:
        /*0454*/ 	.word	index@(_ZN10layer_norm13ln_bwd_kernelINS_13Kernel_traitsIf6__halffS2_fjLj256ELj1ELj4ELj1ELj16ENS_18Kernel_traits_baseILj256EfS2_fS2_fjLj128EEEEELb1ELb0ELb1ELb1EEEvNS_9BwdParamsE)
        /*0458*/ 	.word	0x0000005f


	//----- nvinfo : EIATTR_FRAME_SIZE
	.align		4
.L_185:
        /*045c*/ 	.byte	0x04, 0x11
        /*045e*/ 	.short	(.L_187 - .L_186)
	.align		4
.L_186:
        /*0460*/ 	.word	index@(_ZN10layer_norm13ln_bwd_kernelINS_13Kernel_traitsIf6__halffS2_fjLj256ELj1ELj4ELj1ELj16ENS_18Kernel_traits_baseILj256EfS2_fS2_fjLj128EEEEELb1ELb0ELb1ELb1EEEvNS_9BwdParamsE)
        /*0464*/ 	.word	0x00000000


	//----- nvinfo : EIATTR_REGCOUNT
	.align		4
.L_187:
        /*0468*/ 	.byte	0x04, 0x2f
        /*046a*/ 	.short	(.L_189 - .L_188)
	.align		4
.L_188:
        /*046c*/ 	.word	index@(_ZN10layer_norm22ln_bwd_finalize_kernelINS_22Kernel_traits_finalizeILj256Ef6__halffS2_fjLb0ELj1024ELj4ENS_18Kernel_traits_baseILj256EfS2_fS2_fjLj1024EEEEELb0ELb1EEEvNS_9BwdParamsE)
        /*0470*/ 	.word	0x0000003f


	//----- nvinfo : EIATTR_FRAME_SIZE
	.align		4
.L_189:
        /*0474*/ 	.byte	0x04, 0x11
        /*0476*/ 	.short	(.L_191 - .L_190)
	.align		4
.L_190:
        /*0478*/ 	.word	index@(_ZN10layer_norm22ln_bwd_finalize_kernelINS_22Kernel_traits_finalizeILj256Ef6__halffS2_fjLb0ELj1024ELj4ENS_18Kernel_traits_baseILj256EfS2_fS2_fjLj1024EEEEELb0ELb1EEEvNS_9BwdParamsE)
        /*047c*/ 	.word	0x00000000


	//----- nvinfo : EIATTR_REGCOUNT
	.align		4
.L_191:
        /*0480*/ 	.byte	0x04, 0x2f
        /*0482*/ 	.short	(.L_193 - .L_192)
	.align		4
.L_192:
        /*0484*/ 	.word	index@(_ZN10layer_norm13ln_bwd_kernelINS_13Kernel_traitsIf6__halffS2_fjLj256ELj1ELj4ELj1ELj16ENS_18Kernel_traits_baseILj256EfS2_fS2_fjLj128EEEEELb1ELb0ELb1ELb0EEEvNS_9BwdParamsE)
        /*0488*/ 	.word	0x0000005f


	//----- nvinfo : EIATTR_FRAME_SIZE
	.align		4
.L_193:
        /*048c*/ 	.byte	0x04, 0x11
        /*048e*/ 	.short	(.L_195 - .L_194)
	.align		4
.L_194:
        /*0490*/ 	.word	index@(_ZN10layer_norm13ln_bwd_kernelINS_13Kernel_traitsIf6__halffS2_fjLj256ELj1ELj4ELj1ELj16ENS_18Kernel_traits_baseILj256EfS2_fS2_fjLj128EEEEELb1ELb0ELb1ELb0EEEvNS_9BwdParamsE)
        /*0494*/ 	.word	0x00000000


	//----- nvinfo : EIATTR_REGCOUNT
	.align		4
.L_195:
        /*0498*/ 	.byte	0x04, 0x2f
        /*049a*/ 	.short	(.L_197 - .L_196)
	.align		4
.L_196:
        /*049c*/ 	.word	index@(_ZN10layer_norm22ln_bwd_finalize_kernelINS_22Kernel_traits_finalizeILj256Ef6__halffS2_fjLb0ELj1024ELj4ENS_18Kernel_traits_baseILj256EfS2_fS2_fjLj1024EEEEELb0ELb0EEEvNS_9BwdParamsE)
        /*04a0*/ 	.word	0x0000003f


	//----- nvinfo : EIATTR_FRAME_SIZE
	.align		4
.L_197:
        /*04a4*/ 	.byte	0x04, 0x11
        /*04a6*/ 	.short	(.L_199 - .L_198)
	.align		4
.L_198:
        /*04a8*/ 	.word	index@(_ZN10layer_norm22ln_bwd_finalize_kernelINS_22Kernel_traits_finalizeILj256Ef6__halffS2_fjLb0ELj1024ELj4ENS_18Kernel_traits_baseILj256EfS2_fS2_fjLj1024EEEEELb0ELb0EEEvNS_9BwdParamsE)
        /*04ac*/ 	.word	0x00000000


	//----- nvinfo : EIATTR_REGCOUNT
	.align		4
.L_199:
        /*04b0*/ 	.byte	0x04, 0x2f
        /*04b2*/ 	.short	(.L_201 - .L_200)
	.align		4
.L_200:
        /*04b4*/ 	.word	index@(_ZN10layer_norm13ln_bwd_kernelINS_13Kernel_traitsIf6__halffS2_fjLj256ELj1ELj4ELj1ELj16ENS_18Kernel_traits_baseILj256EfS2_fS2_fjLj128EEEEELb1ELb0ELb0ELb1EEEvNS_9BwdParamsE)
        /*04b8*/ 	.word	0x00000059


	//----- nvinfo : EIATTR_FRAME_SIZE
	.align		4
.L_201:
        /*04bc*/ 	.byte	0x04, 0x11
        /*04be*/ 	.short	(.L_203 - .L_202)
	.align		4
.L_202:
        /*04c0*/ 	.word	index@(_ZN10layer_norm13ln_bwd_kernelINS_13Kernel_traitsIf6__halffS2_fjLj256ELj1ELj4ELj1ELj16ENS_18Kernel_traits_baseILj256EfS2_fS2_fjLj128EEEEELb1ELb0ELb0ELb1EEEvNS_9BwdParamsE)
        /*04c4*/ 	.word	0x00000000


	//----- nvinfo : EIATTR_REGCOUNT
	.align		4
.L_203:
        /*04c8*/ 	.byte	0x04, 0x2f
        /*04ca*/ 	.short	(.L_205 - .L_204)
	.align		4
.L_204:
        /*04cc*/ 	.word	index@(_ZN10layer_norm13ln_bwd_kernelINS_13Kernel_traitsIf6__halffS2_fjLj256ELj1ELj4ELj1ELj16ENS_18Kernel_traits_baseILj256EfS2_fS2_fjLj128EEEEELb1ELb0ELb0ELb0EEEvNS_9BwdParamsE)
        /*04d0*/ 	.word	0x0000005e


	//----- nvinfo : EIATTR_FRAME_SIZE
	.align		4
.L_205:
        /*04d4*/ 	.byte	0x04, 0x11
        /*04d6*/ 	.short	(.L_207 - .L_206)
	.align		4
.L_206:
        /*04d8*/ 	.word	index@(_ZN10layer_norm13ln_bwd_kernelINS_13Kernel_traitsIf6__halffS2_fjLj256ELj1ELj4ELj1ELj16ENS_18Kernel_traits_baseILj256EfS2_fS2_fjLj128EEEEELb1ELb0ELb0ELb0EEEvNS_9BwdParamsE)
        /*04dc*/ 	.word	0x00000000


	//----- nvinfo : EIATTR_REGCOUNT
	.align		4
.L_207:
        /*04e0*/ 	.byte	0x04, 0x2f
        /*04e2*/ 	.short	(.L_209 - .L_208)
	.align		4
.L_208:
        /*04e4*/ 	.word	index@(_ZN10layer_norm13ln_bwd_kernelINS_13Kernel_traitsIf6__halffS2_fjLj256ELj1ELj4ELj1ELj16ENS_18Kernel_traits_baseILj256EfS2_fS2_fjLj128EEEEELb0ELb1ELb1ELb1EEEvNS_9BwdParamsE)
        /*04e8*/ 	.word	0x0000006f


	//----- nvinfo : EIATTR_FRAME_SIZE
	.align		4
.L_209:
        /*04ec*/ 	.byte	0x04, 0x11
        /*04ee*/ 	.short	(.L_211 - .L_210)
	.align		4
.L_210:
        /*04f0*/ 	.word	index@(_ZN10layer_norm13ln_bwd_kernelINS_13Kernel_traitsIf6__halffS2_fjLj256ELj1ELj4ELj1ELj16ENS_18Kernel_traits_baseILj256EfS2_fS2_fjLj128EEEEELb0ELb1ELb1ELb1EEEvNS_9BwdParamsE)
        /*04f4*/ 	.word	0x00000000


	//----- nvinfo : EIATTR_REGCOUNT
	.align		4
.L_211:
        /*04f8*/ 	.byte	0x04, 0x2f
        /*04fa*/ 	.short	(.L_213 - .L_212)
	.align		4
.L_212:
        /*04fc*/ 	.word	index@(_ZN10layer_norm13ln_bwd_kernelINS_13Kernel_traitsIf6__halffS2_fjLj256ELj1ELj4ELj1ELj16ENS_18Kernel_traits_baseILj256EfS2_fS2_fjLj128EEEEELb0ELb1ELb1ELb0EEEvNS_9BwdParamsE)
        /*0500*/ 	.word	0x0000006f


	//----- nvinfo : EIATTR_FRAME_SIZE
	.align		4
.L_213:
        /*0504*/ 	.byte	0x04, 0x11
        /*0506*/ 	.short	(.L_215 - .L_214)
	.align		4
.L_214:
        /*0508*/ 	.word	index@(_ZN10layer_norm13ln_bwd_kernelINS_13Kernel_traitsIf6__halffS2_fjLj256ELj1ELj4ELj1ELj16ENS_18Kernel_traits_baseILj256EfS2_fS2_fjLj128EEEEELb0ELb1ELb1ELb0EEEvNS_9BwdParamsE)
        /*050c*/ 	.word	0x00000000


	//----- nvinfo : EIATTR_REGCOUNT
	.align		4
.L_215:
        /*0510*/ 	.byte	0x04, 0x2f
        /*0512*/ 	.short	(.L_217 - .L_216)
	.align		4
.L_216:
        /*0514*/ 	.word	index@(_ZN10layer_norm13ln_bwd_kernelINS_13Kernel_traitsIf6__halffS2_fjLj256ELj1ELj4ELj1ELj16ENS_18Kernel_traits_baseILj256EfS2_fS2_fjLj128EEEEELb0ELb1ELb0ELb1EEEvNS_9BwdParamsE)
        /*0518*/ 	.word	0x00000060


	//----- nvinfo : EIATTR_FRAME_SIZE
	.align		4
.L_217:
        /*051c*/ 	.byte	0x04, 0x11
        /*051e*/ 	.short	(.L_219 - .L_218)
	.align		4
.L_218:
        /*0520*/ 	.word	index@(_ZN10layer_norm13ln_bwd_kernelINS_13Kernel_traitsIf6__halffS2_fjLj256ELj1ELj4ELj1ELj16ENS_18Kernel_traits_baseILj256EfS2_fS2_fjLj128EEEEELb0ELb1ELb0ELb1EEEvNS_9BwdParamsE)
        /*0524*/ 	.word	0x00000000


	//----- nvinfo : EIATTR_REGCOUNT
	.align		4
.L_219:
        /*0528*/ 	.byte	0x04, 0x2f
        /*052a*/ 	.short	(.L_221 - .L_220)
	.align		4
.L_220:
        /*052c*/ 	.word	index@(_ZN10layer_norm13ln_bwd_kernelINS_13Kernel_traitsIf6__halffS2_fjLj256ELj1ELj4ELj1ELj16ENS_18Kernel_traits_baseILj256EfS2_fS2_fjLj128EEEEELb0ELb1ELb0ELb0EEEvNS_9BwdParamsE)
        /*0530*/ 	.word	0x00000060


	//----- nvinfo : EIATTR_FRAME_SIZE
	.align		4
.L_221:
        /*0534*/ 	.byte	0x04, 0x11
        /*0536*/ 	.short	(.L_223 - .L_222)
	.align		4
.L_222:
        /*0538*/ 	.word	index@(_ZN10layer_norm13ln_bwd_kernelINS_13Kernel_traitsIf6__halffS2_fjLj256ELj1ELj4ELj1ELj16ENS_18Kernel_traits_baseILj256EfS2_fS2_fjLj128EEEEELb0ELb1ELb0ELb0EEEvNS_9BwdParamsE)
        /*053c*/ 	.word	0x00000000


	//----- nvinfo : EIATTR_REGCOUNT
	.align		4
.L_223:
        /*0540*/ 	.byte	0x04, 0x2f
        /*0542*/ 	.short	(.L_225 - .L_224)
	.align		4
.L_224:
        /*0544*/ 	.word	index@(_ZN10layer_norm13ln_bwd_kernelINS_13Kernel_traitsIf6__halffS2_fjLj256ELj1ELj4ELj1ELj16ENS_18Kernel_traits_baseILj256EfS2_fS2_fjLj128EEEEELb0ELb0ELb1ELb1EEEvNS_9BwdParamsE)
        /*0548*/ 	.word	0x00000050


	//----- nvinfo : EIATTR_FRAME_SIZE
	.align		4
.L_225:
        /*054c*/ 	.byte	0x04, 0x11
        /*054e*/ 	.short	(.L_227 - .L_226)
	.align		4
.L_226:
        /*0550*/ 	.word	index@(_ZN10layer_norm13ln_bwd_kernelINS_13Kernel_traitsIf6__halffS2_fjLj256ELj1ELj4ELj1ELj16ENS_18Kernel_traits_baseILj256EfS2_fS2_fjLj128EEEEELb0ELb0ELb1ELb1EEEvNS_9BwdParamsE)
        /*0554*/ 	.word	0x00000000


	//----- nvinfo : EIATTR_REGCOUNT
	.align		4
.L_227:
        /*0558*/ 	.byte	0x04, 0x2f
        /*055a*/ 	.short	(.L_229 - .L_228)
	.align		4
.L_228:
        /*055c*/ 	.word	index@(_ZN10layer_norm13ln_bwd_kernelINS_13Kernel_traitsIf6__halffS2_fjLj256ELj1ELj4ELj1ELj16ENS_18Kernel_traits_baseILj256EfS2_fS2_fjLj128EEEEELb0ELb0ELb1ELb0EEEvNS_9BwdParamsE)
        /*0560*/ 	.word	0x00000050


	//----- nvinfo : EIATTR_FRAME_SIZE
	.align		4
.L_229:
        /*0564*/ 	.byte	0x04, 0x11
        /*0566*/ 	.short	(.L_231 - .L_230)
	.align		4
.L_230:
        /*0568*/ 	.word	index@(_ZN10layer_norm13ln_bwd_kernelINS_13Kernel_traitsIf6__halffS2_fjLj256ELj1ELj4ELj1ELj16ENS_18Kernel_traits_baseILj256EfS2_fS2_fjLj128EEEEELb0ELb0ELb1ELb0EEEvNS_9BwdParamsE)
        /*056c*/ 	.word	0x00000000


	//----- nvinfo : EIATTR_REGCOUNT
	.align		4
.L_231:
        /*0570*/ 	.byte	0x04, 0x2f
        /*0572*/ 	.short	(.L_233 - .L_232)
	.align		4
.L_232:
        /*0574*/ 	.word	index@(_ZN10layer_norm13ln_bwd_kernelINS_13Kernel_traitsIf6__halffS2_fjLj256ELj1ELj4ELj1ELj16ENS_18Kernel_traits_baseILj256EfS2_fS2_fjLj128EEEEELb0ELb0ELb0ELb1EEEvNS_9BwdParamsE)
        /*0578*/ 	.word	0x00000048


	//----- nvinfo : EIATTR_FRAME_SIZE
	.align		4
.L_233:
        /*057c*/ 	.byte	0x04, 0x11
        /*057e*/ 	.short	(.L_235 - .L_234)
	.align		4
.L_234:
        /*0580*/ 	.word	index@(_ZN10layer_norm13ln_bwd_kernelINS_13Kernel_traitsIf6__halffS2_fjLj256ELj1ELj4ELj1ELj16ENS_18Kernel_traits_baseILj256EfS2_fS2_fjLj128EEEEELb0ELb0ELb0ELb1EEEvNS_9BwdParamsE)
        /*0584*/ 	.word	0x00000000


	//----- nvinfo : EIATTR_REGCOUNT
	.align		4
.L_235:
        /*0588*/ 	.byte	0x04, 0x2f
        /*058a*/ 	.short	(.L_237 - .L_236)
	.align		4
.L_236:
        /*058c*/ 	.word	index@(_ZN10layer_norm13ln_bwd_kernelINS_13Kernel_traitsIf6__halffS2_fjLj256ELj1ELj4ELj1ELj16ENS_18Kernel_traits_baseILj256EfS2_fS2_fjLj128EEEEELb0ELb0ELb0ELb0EEEvNS_9BwdParamsE)
        /*0590*/ 	.word	0x00000050


	//----- nvinfo : EIATTR_FRAME_SIZE
	.align		4
.L_237:
        /*0594*/ 	.byte	0x04, 0x11
        /*0596*/ 	.short	(.L_239 - .L_238)
	.align		4
.L_238:
        /*0598*/ 	.word	index@(_ZN10layer_norm13ln_bwd_kernelINS_13Kernel_traitsIf6__halffS2_fjLj256ELj1ELj4ELj1ELj16ENS_18Kernel_traits_baseILj256EfS2_fS2_fjLj128EEEEELb0ELb0ELb0ELb0EEEvNS_9BwdParamsE)
        /*059c*/ 	.word	0x00000000


	//----- nvinfo : EIATTR_REGCOUNT
	.align		4
.L_239:
        /*05a0*/ 	.byte	0x04, 0x2f
        /*05a2*/ 	.short	(.L_241 - .L_240)
	.align		4
.L_240:
        /*05a4*/ 	.word	index@(_ZN10layer_norm13ln_bwd_kernelINS_13Kernel_traitsI6__halfS2_fS2_fjLj256ELj1ELj4ELj1ELj16ENS_18Kernel_traits_baseILj256ES2_S2_fS2_fjLj128EEEEELb1ELb1ELb1ELb1EEEvNS_9BwdParamsE)
        /*05a8*/ 	.word	0x00000068


	//----- nvinfo : EIATTR_FRAME_SIZE
	.align		4
.L_241:
        /*05ac*/ 	.byte	0x04, 0x11
        /*05ae*/ 	.short	(.L_243 - .L_242)
	.align		4
.L_242:
        /*05b0*/ 	.word	index@(_ZN10layer_norm13ln_bwd_kernelINS_13Kernel_traitsI6__halfS2_fS2_fjLj256ELj1ELj4ELj1ELj16ENS_18Kernel_traits_baseILj256ES2_S2_fS2_fjLj128EEEEELb1ELb1ELb1ELb1EEEvNS_9BwdParamsE)
        /*05b4*/ 	.word	0x00000000


	//----- nvinfo : EIATTR_REGCOUNT
	.align		4
.L_243:
        /*05b8*/ 	.byte	0x04, 0x2f
        /*05ba*/ 	.short	(.L_245 - .L_244)
	.align		4
.L_244:
        /*05bc*/ 	.word	index@(_ZN10layer_norm22ln_bwd_finalize_kernelINS_22Kernel_traits_finalizeILj256E6__halfS2_fS2_fjLb1ELj1024ELj4ENS_18Kernel_traits_baseILj256ES2_S2_fS2_fjLj1024EEEEELb1ELb1EEEvNS_9BwdParamsE)
        /*05c0*/ 	.word	0x00000020


	//----- nvinfo : EIATTR_FRAME_SIZE
	.align		4
.L_245:
        /*05c4*/ 	.byte	0x04, 0x11
        /*05c6*/ 	.short	(.L_247 - .L_246)
	.align		4
.L_246:
        /*05c8*/ 	.word	index@(_ZN10layer_norm22ln_bwd_finalize_kernelINS_22Kernel_traits_finalizeILj256E6__halfS2_fS2_fjLb1ELj1024ELj4ENS_18Kernel_traits_baseILj256ES2_S2_fS2_fjLj1024EEEEELb1ELb1EEEvNS_9BwdParamsE)
        /*05cc*/ 	.word	0x00000000


	//----- nvinfo : EIATTR_REGCOUNT
	.align		4
.L_247:
        /*05d0*/ 	.byte	0x04, 0x2f
        /*05d2*/ 	.short	(.L_249 - .L_248)
	.align		4
.L_248:
        /*05d4*/ 	.word	index@(_ZN10layer_norm13ln_bwd_kernelINS_13Kernel_traitsI6__halfS2_fS2_fjLj256ELj1ELj4ELj1ELj16ENS_18Kernel_traits_baseILj256ES2_S2_fS2_fjLj128EEEEELb1ELb1ELb1ELb0EEEvNS_9BwdParamsE)
        /*05d8*/ 	.word	0x00000068


	//----- nvinfo : EIATTR_FRAME_SIZE
	.align		4
.L_249:
        /*05dc*/ 	.byte	0x04, 0x11
        /*05de*/ 	.short	(.L_251 - .L_250)
	.align		4
.L_250:
        /*05e0*/ 	.word	index@(_ZN10layer_norm13ln_bwd_kernelINS_13Kernel_traitsI6__halfS2_fS2_fjLj256ELj1ELj4ELj1ELj16ENS_18Kernel_traits_baseILj256ES2_S2_fS2_fjLj128EEEEELb1ELb1ELb1ELb0EEEvNS_9BwdParamsE)
        /*05e4*/ 	.word	0x00000000


	//----- nvinfo : EIATTR_REGCOUNT
	.align		4
.L_251:
        /*05e8*/ 	.byte	0x04, 0x2f
        /*05ea*/ 	.short	(.L_253 - .L_252)
	.align		4
.L_252:
        /*05ec*/ 	.word	index@(_ZN10layer_norm22ln_bwd_finalize_kernelINS_22Kernel_traits_finalizeILj256E6__halfS2_fS2_fjLb1ELj1024ELj4ENS_18Kernel_traits_baseILj256ES2_S2_fS2_fjLj1024EEEEELb1ELb0EEEvNS_9BwdParamsE)
        /*05f0*/ 	.word	0x00000020


	//----- nvinfo : EIATTR_FRAME_SIZE
	.align		4
.L_253:
        /*05f4*/ 	.byte	0x04, 0x11
        /*05f6*/ 	.short	(.L_255 - .L_254)
	.align		4
.L_254:
        /*05f8*/ 	.word	index@(_ZN10layer_norm22ln_bwd_finalize_kernelINS_22Kernel_traits_finalizeILj256E6__halfS2_fS2_fjLb1ELj1024ELj4ENS_18Kernel_traits_baseILj256ES2_S2_fS2_fjLj1024EEEEELb1ELb0EEEvNS_9BwdParamsE)
        /*05fc*/ 	.word	0x00000000


	//----- nvinfo : EIATTR_REGCOUNT
	.align		4
.L_255:
        /*0600*/ 	.byte	0x04, 0x2f
        /*0602*/ 	.short	(.L_257 - .L_256)
	.align		4
.L_256:
        /*0604*/ 	.word	index@(_ZN10layer_norm13ln_bwd_kernelINS_13Kernel_traitsI6__halfS2_fS2_fjLj256ELj1ELj4ELj1ELj16ENS_18Kernel_traits_baseILj256ES2_S2_fS2_fjLj128EEEEELb1ELb1ELb0ELb1EEEvNS_9BwdParamsE)
        /*0608*/ 	.word	0x00000060


	//----- nvinfo : EIATTR_FRAME_SIZE
	.align		4
.L_257:
        /*060c*/ 	.byte	0x04, 0x11
        /*060e*/ 	.short	(.L_259 - .L_258)
	.align		4
.L_258:
        /*0610*/ 	.word	index@(_ZN10layer_norm13ln_bwd_kernelINS_13Kernel_traitsI6__halfS2_fS2_fjLj256ELj1ELj4ELj1ELj16ENS_18Kernel_traits_baseILj256ES2_S2_fS2_fjLj128EEEEELb1ELb1ELb0ELb1EEEvNS_9BwdParamsE)
        /*0614*/ 	.word	0x00000000


	//----- nvinfo : EIATTR_REGCOUNT
	.align		4
.L_259:
        /*0618*/ 	.byte	0x04, 0x2f
        /*061a*/ 	.short	(.L_261 - .L_260)
	.align		4
.L_260:
        /*061c*/ 	.word	index@(_ZN10layer_norm13ln_bwd_kernelINS_13Kernel_traitsI6__halfS2_fS2_fjLj256ELj1ELj4ELj1ELj16ENS_18Kernel_traits_baseILj256ES2_S2_fS2_fjLj128EEEEELb1ELb1ELb0ELb0EEEvNS_9BwdParamsE)
        /*0620*/ 	.word	0x00000060


	//----- nvinfo : EIATTR_FRAME_SIZE
	.align		4
.L_261:
        /*0624*/ 	.byte	0x04, 0x11
        /*0626*/ 	.short	(.L_263 - .L_262)
	.align		4
.L_262:
        /*0628*/ 	.word	index@(_ZN10layer_norm13ln_bwd_kernelINS_13Kernel_traitsI6__halfS2_fS2_fjLj256ELj1ELj4ELj1ELj16ENS_18Kernel_traits_baseILj256ES2_S2_fS2_fjLj128EEEEELb1ELb1ELb0ELb0EEEvNS_9BwdParamsE)
        /*062c*/ 	.word	0x00000000


	//----- nvinfo : EIATTR_REGCOUNT
	.align		4
.L_263:
        /*0630*/ 	.byte	0x04, 0x2f
        /*0632*/ 	.short	(.L_265 - .L_264)
	.align		4
.L_264:
        /*0634*/ 	.word	index@(_ZN10layer_norm13ln_bwd_kernelINS_13Kernel_traitsI6__halfS2_fS2_fjLj256ELj1ELj4ELj1ELj16ENS_18Kernel_traits_baseILj256ES2_S2_fS2_fjLj128EEEEELb1ELb0ELb1ELb1EEEvNS_9BwdParamsE)
        /*0638*/ 	.word	0x0000005b


	//----- nvinfo : EIATTR_FRAME_SIZE
	.align		4
.L_265:
        /*063c*/ 	.byte	0x04, 0x11
        /*063e*/ 	.short	(.L_267 - .L_266)
	.align		4
.L_266:
        /*0640*/ 	.word	index@(_ZN10layer_norm13ln_bwd_kernelINS_13Kernel_traitsI6__halfS2_fS2_fjLj256ELj1ELj4ELj1ELj16ENS_18Kernel_traits_baseILj256ES2_S2_fS2_fjLj128EEEEELb1ELb0ELb1ELb1EEEvNS_9BwdParamsE)
        /*0644*/ 	.word	0x00000000


	//----- nvinfo : EIATTR_REGCOUNT
	.align		4
.L_267:
        /*0648*/ 	.byte	0x04, 0x2f
        /*064a*/ 	.short	(.L_269 - .L_268)
	.align		4
.L_268:
        /*064c*/ 	.word	index@(_ZN10layer_norm22ln_bwd_finalize_kernelINS_22Kernel_traits_finalizeILj256E6__halfS2_fS2_fjLb0ELj1024ELj4ENS_18Kernel_traits_baseILj256ES2_S2_fS2_fjLj1024EEEEELb0ELb1EEEvNS_9BwdParamsE)
        /*0650*/ 	.word	0x0000003f


	//----- nvinfo : EIATTR_FRAME_SIZE
	.align		4
.L_269:
        /*0654*/ 	.byte	0x04, 0x11
        /*0656*/ 	.short	(.L_271 - .L_270)
	.align		4
.L_270:
        /*0658*/ 	.word	index@(_ZN10layer_norm22ln_bwd_finalize_kernelINS_22Kernel_traits_finalizeILj256E6__halfS2_fS2_fjLb0ELj1024ELj4ENS_18Kernel_traits_baseILj256ES2_S2_fS2_fjLj1024EEEEELb0ELb1EEEvNS_9BwdParamsE)
        /*065c*/ 	.word	0x00000000


	//----- nvinfo : EIATTR_REGCOUNT
	.align		4
.L_271:
        /*0660*/ 	.byte	0x04, 0x2f
        /*0662*/ 	.short	(.L_273 - .L_272)
	.align		4
.L_272:
        /*0664*/ 	.word	index@(_ZN10layer_norm13ln_bwd_kernelINS_13Kernel_traitsI6__halfS2_fS2_fjLj256ELj1ELj4ELj1ELj16ENS_18Kernel_traits_baseILj256ES2_S2_fS2_fjLj128EEEEELb1ELb0ELb1ELb0EEEvNS_9BwdParamsE)
        /*0668*/ 	.word	0x0000005f


	//----- nvinfo : EIATTR_FRAME_SIZE
	.align		4
.L_273:
        /*066c*/ 	.byte	0x04, 0x11
        /*066e*/ 	.short	(.L_275 - .L_274)
	.align		4
.L_274:
        /*0670*/ 	.word	index@(_ZN10layer_norm13ln_bwd_kernelINS_13Kernel_traitsI6__halfS2_fS2_fjLj256ELj1ELj4ELj1ELj16ENS_18Kernel_traits_baseILj256ES2_S2_fS2_fjLj128EEEEELb1ELb0ELb1ELb0EEEvNS_9BwdParamsE)
        /*0674*/ 	.word	0x00000000


	//----- nvinfo : EIATTR_REGCOUNT
	.align		4
.L_275:
        /*0678*/ 	.byte	0x04, 0x2f
        /*067a*/ 	.short	(.L_277 - .L_276)
	.align		4
.L_276:
        /*067c*/ 	.word	index@(_ZN10layer_norm22ln_bwd_finalize_kernelINS_22Kernel_traits_finalizeILj256E6__halfS2_fS2_fjLb0ELj1024ELj4ENS_18Kernel_traits_baseILj256ES2_S2_fS2_fjLj1024EEEEELb0ELb0EEEvNS_9BwdParamsE)
        /*0680*/ 	.word	0x0000003f


	//----- nvinfo : EIATTR_FRAME_SIZE
	.align		4
.L_277:
        /*0684*/ 	.byte	0x04, 0x11
        /*0686*/ 	.short	(.L_279 - .L_278)
	.align		4
.L_278:
        /*0688*/ 	.word	index@(_ZN10layer_norm22ln_bwd_finalize_kernelINS_22Kernel_traits_finalizeILj256E6__halfS2_fS2_fjLb0ELj1024ELj4ENS_18Kernel_traits_baseILj256ES2_S2_fS2_fjLj1024EEEEELb0ELb0EEEvNS_9BwdParamsE)
        /*068c*/ 	.word	0x00000000


	//----- nvinfo : EIATTR_REGCOUNT
	.align		4
.L_279:
        /*0690*/ 	.byte	0x04, 0x2f
        /*0692*/ 	.short	(.L_281 - .L_280)
	.align		4
.L_280:
        /*0694*/ 	.word	index@(_ZN10layer_norm13ln_bwd_kernelINS_13Kernel_traitsI6__halfS2_fS2_fjLj256ELj1ELj4ELj1ELj16ENS_18Kernel_traits_baseILj256ES2_S2_fS2_fjLj128EEEEELb1ELb0ELb0ELb1EEEvNS_9BwdParamsE)
        /*0698*/ 	.word	0x00000050


	//----- nvinfo : EIATTR_FRAME_SIZE
	.align		4
.L_281:
        /*069c*/ 	.byte	0x04, 0x11
        /*069e*/ 	.short	(.L_283 - .L_282)
	.align		4
.L_282:
        /*06a0*/ 	.word	index@(_ZN10layer_norm13ln_bwd_kernelINS_13Kernel_traitsI6__halfS2_fS2_fjLj256ELj1ELj4ELj1ELj16ENS_18Kernel_traits_baseILj256ES2_S2_fS2_fjLj128EEEEELb1ELb0ELb0ELb1EEEvNS_9BwdParamsE)
        /*06a4*/ 	.word	0x00000000


	//----- nvinfo : EIATTR_REGCOUNT
	.align		4
.L_283:
        /*06a8*/ 	.byte	0x04, 0x2f
        /*06aa*/ 	.short	(.L_285 - .L_284)
	.align		4
.L_284:
        /*06ac*/ 	.word	index@(_ZN10layer_norm13ln_bwd_kernelINS_13Kernel_traitsI6__halfS2_fS2_fjLj256ELj1ELj4ELj1ELj16ENS_18Kernel_traits_baseILj256ES2_S2_fS2_fjLj128EEEEELb1ELb0ELb0ELb0EEEvNS_9BwdParamsE)
        /*06b0*/ 	.word	0x00000050


	//----- nvinfo : EIATTR_FRAME_SIZE
	.align		4
.L_285:
        /*06b4*/ 	.byte	0x04, 0x11
        /*06b6*/ 	.short	(.L_287 - .L_286)
	.align		4
.L_286:
        /*06b8*/ 	.word	index@(_ZN10layer_norm13ln_bwd_kernelINS_13Kernel_traitsI6__halfS2_fS2_fjLj256ELj1ELj4ELj1ELj16ENS_18Kernel_traits_baseILj256ES2_S2_fS2_fjLj128EEEEELb1ELb0ELb0ELb0EEEvNS_9BwdParamsE)
        /*06bc*/ 	.word	0x00000000


	//----- nvinfo : EIATTR_REGCOUNT
	.align		4
.L_287:
        /*06c0*/ 	.byte	0x04, 0x2f
        /*06c2*/ 	.short	(.L_289 - .L_288)
	.align		4
.L_288:
        /*06c4*/ 	.word	index@(_ZN10layer_norm13ln_bwd_kernelINS_13Kernel_traitsI6__halfS2_fS2_fjLj256ELj1ELj4ELj1ELj16ENS_18Kernel_traits_baseILj256ES2_S2_fS2_fjLj128EEEEELb0ELb1ELb1ELb1EEEvNS_9BwdParamsE)
        /*06c8*/ 	.word	0x00000060


	//----- nvinfo : EIATTR_FRAME_SIZE
	.align		4
.L_289:
        /*06cc*/ 	.byte	0x04, 0x11
        /*06ce*/ 	.short	(.L_291 - .L_290)
	.align		4
.L_290:
        /*06d0*/ 	.word	index@(_ZN10layer_norm13ln_bwd_kernelINS_13Kernel_traitsI6__halfS2_fS2_fjLj256ELj1ELj4ELj1ELj16ENS_18Kernel_traits_baseILj256ES2_S2_fS2_fjLj128EEEEELb0ELb1ELb1ELb1EEEvNS_9BwdParamsE)
        /*06d4*/ 	.word	0x00000000


	//----- nvinfo : EIATTR_REGCOUNT
	.align		4
.L_291:
        /*06d8*/ 	.byte	0x04, 0x2f
        /*06da*/ 	.short	(.L_293 - .L_292)
	.align		4
.L_292:
        /*06dc*/ 	.word	index@(_ZN10layer_norm13ln_bwd_kernelINS_13Kernel_traitsI6__halfS2_fS2_fjLj256ELj1ELj4ELj1ELj16ENS_18Kernel_traits_baseILj256ES2_S2_fS2_fjLj128EEEEELb0ELb1ELb1ELb0EEEvNS_9BwdParamsE)
        /*06e0*/ 	.word	0x00000060


	//----- nvinfo : EIATTR_FRAME_SIZE
	.align		4
.L_293:
        /*06e4*/ 	.byte	0x04, 0x11
        /*06e6*/ 	.short	(.L_295 - .L_294)
	.align		4
.L_294:
        /*06e8*/ 	.word	index@(_ZN10layer_norm13ln_bwd_kernelINS_13Kernel_traitsI6__halfS2_fS2_fjLj256ELj1ELj4ELj1ELj16ENS_18Kernel_traits_baseILj256ES2_S2_fS2_fjLj128EEEEELb0ELb1ELb1ELb0EEEvNS_9BwdParamsE)
        /*06ec*/ 	.word	0x00000000


	//----- nvinfo : EIATTR_REGCOUNT
	.align		4
.L_295:
        /*06f0*/ 	.byte	0x04, 0x2f
        /*06f2*/ 	.short	(.L_297 - .L_296)
	.align		4
.L_296:
        /*06f4*/ 	.word	index@(_ZN10layer_norm13ln_bwd_kernelINS_13Kernel_traitsI6__halfS2_fS2_fjLj256ELj1ELj4ELj1ELj16ENS_18Kernel_traits_baseILj256ES2_S2_fS2_fjLj128EEEEELb0ELb1ELb0ELb1EEEvNS_9BwdParamsE)
        /*06f8*/ 	.word	0x0000005c


	//----- nvinfo : EIATTR_FRAME_SIZE
	.align		4
.L_297:
        /*06fc*/ 	.byte	0x04, 0x11
        /*06fe*/ 	.short	(.L_299 - .L_298)
	.align		4
.L_298:
        /*0700*/ 	.word	index@(_ZN10layer_norm13ln_bwd_kernelINS_13Kernel_traitsI6__halfS2_fS2_fjLj256ELj1ELj4ELj1ELj16ENS_18Kernel_traits_baseILj256ES2_S2_fS2_fjLj128EEEEELb0ELb1ELb0ELb1EEEvNS_9BwdParamsE)
        /*0704*/ 	.word	0x00000000


	//----- nvinfo : EIATTR_REGCOUNT
	.align		4
.L_299:
        /*0708*/ 	.byte	0x04, 0x2f
        /*070a*/ 	.short	(.L_301 - .L_300)
	.align		4
.L_300:
        /*070c*/ 	.word	index@(_ZN10layer_norm13ln_bwd_kernelINS_13Kernel_traitsI6__halfS2_fS2_fjLj256ELj1ELj4ELj1ELj16ENS_18Kernel_traits_baseILj256ES2_S2_fS2_fjLj128EEEEELb0ELb1ELb0ELb0EEEvNS_9BwdParamsE)
        /*0710*/ 	.word	0x00000060


	//----- nvinfo : EIATTR_FRAME_SIZE
	.align		4
.L_301:
        /*0714*/ 	.byte	0x04, 0x11
        /*0716*/ 	.short	(.L_303 - .L_302)
	.align		4
.L_302:
        /*0718*/ 	.word	index@(_ZN10layer_norm13ln_bwd_kernelINS_13Kernel_traitsI6__halfS2_fS2_fjLj256ELj1ELj4ELj1ELj16ENS_18Kernel_traits_baseILj256ES2_S2_fS2_fjLj128EEEEELb0ELb1ELb0ELb0EEEvNS_9BwdParamsE)
        /*071c*/ 	.word	0x00000000


	//----- nvinfo : EIATTR_REGCOUNT
	.align		4
.L_303:
        /*0720*/ 	.byte	0x04, 0x2f
        /*0722*/ 	.short	(.L_305 - .L_304)
	.align		4
.L_304:
        /*0724*/ 	.word	index@(_ZN10layer_norm13ln_bwd_kernelINS_13Kernel_traitsI6__halfS2_fS2_fjLj256ELj1ELj4ELj1ELj16ENS_18Kernel_traits_baseILj256ES2_S2_fS2_fjLj128EEEEELb0ELb0ELb1ELb1EEEvNS_9BwdParamsE)
        /*0728*/ 	.word	0x00000050


	//----- nvinfo : EIATTR_FRAME_SIZE
	.align		4
.L_305:
        /*072c*/ 	.byte	0x04, 0x11
        /*072e*/ 	.short	(.L_307 - .L_306)
	.align		4
.L_306:
        /*0730*/ 	.word	index@(_ZN10layer_norm13ln_bwd_kernelINS_13Kernel_traitsI6__halfS2_fS2_fjLj256ELj1ELj4ELj1ELj16ENS_18Kernel_traits_baseILj256ES2_S2_fS2_fjLj128EEEEELb0ELb0ELb1ELb1EEEvNS_9BwdParamsE)
        /*0734*/ 	.word	0x00000000


	//----- nvinfo : EIATTR_REGCOUNT
	.align		4
.L_307:
        /*0738*/ 	.byte	0x04, 0x2f
        /*073a*/ 	.short	(.L_309 - .L_308)
	.align		4
.L_308:
        /*073c*/ 	.word	index@(_ZN10layer_norm13ln_bwd_kernelINS_13Kernel_traitsI6__halfS2_fS2_fjLj256ELj1ELj4ELj1ELj16ENS_18Kernel_traits_baseILj256ES2_S2_fS2_fjLj128EEEEELb0ELb0ELb1ELb0EEEvNS_9BwdParamsE)
        /*0740*/ 	.word	0x00000050


	//----- nvinfo : EIATTR_FRAME_SIZE
	.align		4
.L_309:
        /*0744*/ 	.byte	0x04, 0x11
        /*0746*/ 	.short	(.L_311 - .L_310)
	.align		4
.L_310:
        /*0748*/ 	.word	index@(_ZN10layer_norm13ln_bwd_kernelINS_13Kernel_traitsI6__halfS2_fS2_fjLj256ELj1ELj4ELj1ELj16ENS_18Kernel_traits_baseILj256ES2_S2_fS2_fjLj128EEEEELb0ELb0ELb1ELb0EEEvNS_9BwdParamsE)
        /*074c*/ 	.word	0x00000000


	//----- nvinfo : EIATTR_REGCOUNT
	.align		4
.L_311:
        /*0750*/ 	.byte	0x04, 0x2f
        /*0752*/ 	.short	(.L_313 - .L_312)
	.align		4
.L_312:
        /*0754*/ 	.word	index@(_ZN10layer_norm13ln_bwd_kernelINS_13Kernel_traitsI6__halfS2_fS2_fjLj256ELj1ELj4ELj1ELj16ENS_18Kernel_traits_baseILj256ES2_S2_fS2_fjLj128EEEEELb0ELb0ELb0ELb1EEEvNS_9BwdParamsE)
        /*0758*/ 	.word	0x00000048


	//----- nvinfo : EIATTR_FRAME_SIZE
	.align		4
.L_313:
        /*075c*/ 	.byte	0x04, 0x11
        /*075e*/ 	.short	(.L_315 - .L_314)
	.align		4
.L_314:
        /*0760*/ 	.word	index@(_ZN10layer_norm13ln_bwd_kernelINS_13Kernel_traitsI6__halfS2_fS2_fjLj256ELj1ELj4ELj1ELj16ENS_18Kernel_traits_baseILj256ES2_S2_fS2_fjLj128EEEEELb0ELb0ELb0ELb1EEEvNS_9BwdParamsE)
        /*0764*/ 	.word	0x00000000


	//----- nvinfo : EIATTR_REGCOUNT
	.align		4
.L_315:
        /*0768*/ 	.byte	0x04, 0x2f
        /*076a*/ 	.short	(.L_317 - .L_316)
	.align		4
.L_316:
        /*076c*/ 	.word	index@(_ZN10layer_norm13ln_bwd_kernelINS_13Kernel_traitsI6__halfS2_fS2_fjLj256ELj1ELj4ELj1ELj16ENS_18Kernel_traits_baseILj256ES2_S2_fS2_fjLj128EEEEELb0ELb0ELb0ELb0EEEvNS_9BwdParamsE)
        /*0770*/ 	.word	0x00000048


	//----- nvinfo : EIATTR_FRAME_SIZE
	.align		4
.L_317:
        /*0774*/ 	.byte	0x04, 0x11
        /*0776*/ 	.short	(.L_319 - .L_318)
	.align		4
.L_318:
        /*0778*/ 	.word	index@(_ZN10layer_norm13ln_bwd_kernelINS_13Kernel_traitsI6__halfS2_fS2_fjLj256ELj1ELj4ELj1ELj16ENS_18Kernel_traits_baseILj256ES2_S2_fS2_fjLj128EEEEELb0ELb0ELb0ELb0EEEvNS_9BwdParamsE)
        /*077c*/ 	.word	0x00000000


	//----- nvinfo : EIATTR_REGCOUNT
	.align		4
.L_319:
        /*0780*/ 	.byte	0x04, 0x2f
        /*0782*/ 	.short	(.L_321 - .L_320)
	.align		4
.L_320:
        /*0784*/ 	.word	index@(_ZN10layer_norm13ln_bwd_kernelINS_13Kernel_traitsIf6__halfS2_S2_fjLj256ELj1ELj4ELj1ELj16ENS_18Kernel_traits_baseILj256EfS2_S2_S2_fjLj128EEEEELb1ELb1ELb1ELb1EEEvNS_9BwdParamsE)
        /*0788*/ 	.word	0x0000006d


	//----- nvinfo : EIATTR_FRAME_SIZE
	.align		4
.L_321:
        /*078c*/ 	.byte	0x04, 0x11
        /*078e*/ 	.short	(.L_323 - .L_322)
	.align		4
.L_322:
        /*0790*/ 	.word	index@(_ZN10layer_norm13ln_bwd_kernelINS_13Kernel_traitsIf6__halfS2_S2_fjLj256ELj1ELj4ELj1ELj16ENS_18Kernel_traits_baseILj256EfS2_S2_S2_fjLj128EEEEELb1ELb1ELb1ELb1EEEvNS_9BwdParamsE)
        /*0794*/ 	.word	0x00000000


	//----- nvinfo : EIATTR_REGCOUNT
	.align		4
.L_323:
        /*0798*/ 	.byte	0x04, 0x2f
        /*079a*/ 	.short	(.L_325 - .L_324)
	.align		4
.L_324:
        /*079c*/ 	.word	index@(_ZN10layer_norm22ln_bwd_finalize_kernelINS_22Kernel_traits_finalizeILj256Ef6__halfS2_S2_fjLb1ELj1024ELj4ENS_18Kernel_traits_baseILj256EfS2_S2_S2_fjLj1024EEEEELb1ELb1EEEvNS_9BwdParamsE)
        /*07a0*/ 	.word	0x00000020


	//----- nvinfo : EIATTR_FRAME_SIZE
	.align		4
.L_325:
        /*07a4*/ 	.byte	0x04, 0x11
        /*07a6*/ 	.short	(.L_327 - .L_326)
	.align		4
.L_326:
        /*07a8*/ 	.word	index@(_ZN10layer_norm22ln_bwd_finalize_kernelINS_22Kernel_traits_finalizeILj256Ef6__halfS2_S2_fjLb1ELj1024ELj4ENS_18Kernel_traits_baseILj256EfS2_S2_S2_fjLj1024EEEEELb1ELb1EEEvNS_9BwdParamsE)
        /*07ac*/ 	.word	0x00000000


	//----- nvinfo : EIATTR_REGCOUNT
	.align		4
.L_327:
        /*07b0*/ 	.byte	0x04, 0x2f
        /*07b2*/ 	.short	(.L_329 - .L_328)
	.align		4
.L_328:
        /*07b4*/ 	.word	index@(_ZN10layer_norm13ln_bwd_kernelINS_13Kernel_traitsIf6__halfS2_S2_fjLj256ELj1ELj4ELj1ELj16ENS_18Kernel_traits_baseILj256EfS2_S2_S2_fjLj128EEEEELb1ELb1ELb1ELb0EEEvNS_9BwdParamsE)
        /*07b8*/ 	.word	0x0000006d


	//----- nvinfo : EIATTR_FRAME_SIZE
	.align		4
.L_329:
        /*07bc*/ 	.byte	0x04, 0x11
        /*07be*/ 	.short	(.L_331 - .L_330)
	.align		4
.L_330:
        /*07c0*/ 	.word	index@(_ZN10layer_norm13ln_bwd_kernelINS_13Kernel_traitsIf6__halfS2_S2_fjLj256ELj1ELj4ELj1ELj16ENS_18Kernel_traits_baseILj256EfS2_S2_S2_fjLj128EEEEELb1ELb1ELb1ELb0EEEvNS_9BwdParamsE)
        /*07c4*/ 	.word	0x00000000


	//----- nvinfo : EIATTR_REGCOUNT
	.align		4
.L_331:
        /*07c8*/ 	.byte	0x04, 0x2f
        /*07ca*/ 	.short	(.L_333 - .L_332)
	.align		4
.L_332:
        /*07cc*/ 	.word	index@(_ZN10layer_norm22ln_bwd_finalize_kernelINS_22Kernel_traits_finalizeILj256Ef6__halfS2_S2_fjLb1ELj1024ELj4ENS_18Kernel_traits_baseILj256EfS2_S2_S2_fjLj1024EEEEELb1ELb0EEEvNS_9BwdParamsE)
        /*07d0*/ 	.word	0x00000020


	//----- nvinfo : EIATTR_FRAME_SIZE
	.align		4
.L_333:
        /*07d4*/ 	.byte	0x04, 0x11
        /*07d6*/ 	.short	(.L_335 - .L_334)
	.align		4
.L_334:
        /*07d8*/ 	.word	index@(_ZN10layer_norm22ln_bwd_finalize_kernelINS_22Kernel_traits_finalizeILj256Ef6__halfS2_S2_fjLb1ELj1024ELj4ENS_18Kernel_traits_baseILj256EfS2_S2_S2_fjLj1024EEEEELb1ELb0EEEvNS_9BwdParamsE)
        /*07dc*/ 	.word	0x00000000


	//----- nvinfo : EIATTR_REGCOUNT
	.align		4
.L_335:
        /*07e0*/ 	.byte	0x04, 0x2f
        /*07e2*/ 	.short	(.L_337 - .L_336)
	.align		4
.L_336:
        /*07e4*/ 	.word	index@(_ZN10layer_norm13ln_bwd_kernelINS_13Kernel_traitsIf6__halfS2_S2_fjLj256ELj1ELj4ELj1ELj16ENS_18Kernel_traits_baseILj256EfS2_S2_S2_fjLj128EEEEELb1ELb1ELb0ELb1EEEvNS_9BwdParamsE)
        /*07e8*/ 	.word	0x0000005f


	//----- nvinfo : EIATTR_FRAME_SIZE
	.align		4
.L_337:
        /*07ec*/ 	.byte	0x04, 0x11
        /*07ee*/ 	.short	(.L_339 - .L_338)
	.align		4
.L_338:
        /*07f0*/ 	.word	index@(_ZN10layer_norm13ln_bwd_kernelINS_13Kernel_traitsIf6__halfS2_S2_fjLj256ELj1ELj4ELj1ELj16ENS_18Kernel_traits_baseILj256EfS2_S2_S2_fjLj128EEEEELb1ELb1ELb0ELb1EEEvNS_9BwdParamsE)
        /*07f4*/ 	.word	0x00000000


	//----- nvinfo : EIATTR_REGCOUNT
	.align		4
.L_339:
        /*07f8*/ 	.byte	0x04, 0x2f
        /*07fa*/ 	.short	(.L_341 - .L_340)
	.align		4
.L_340:
        /*07fc*/ 	.word	index@(_ZN10layer_norm13ln_bwd_kernelINS_13Kernel_traitsIf6__halfS2_S2_fjLj256ELj1ELj4ELj1ELj16ENS_18Kernel_traits_baseILj256EfS2_S2_S2_fjLj128EEEEELb1ELb1ELb0ELb0EEEvNS_9BwdParamsE)
        /*0800*/ 	.word	0x00000060


	//----- nvinfo : EIATTR_FRAME_SIZE
	.align		4
.L_341:
        /*0804*/ 	.byte	0x04, 0x11
        /*0806*/ 	.short	(.L_343 - .L_342)
	.align		4
.L_342:
        /*0808*/ 	.word	index@(_ZN10layer_norm13ln_bwd_kernelINS_13Kernel_traitsIf6__halfS2_S2_fjLj256ELj1ELj4ELj1ELj16ENS_18Kernel_traits_baseILj256EfS2_S2_S2_fjLj128EEEEELb1ELb1ELb0ELb0EEEvNS_9BwdParamsE)
        /*080c*/ 	.word	0x00000000


	//----- nvinfo : EIATTR_REGCOUNT
	.align		4
.L_343:
        /*0810*/ 	.byte	0x04, 0x2f
        /*0812*/ 	.short	(.L_345 - .L_344)
	.align		4
.L_344:
        /*0814*/ 	.word	index@(_ZN10layer_norm13ln_bwd_kernelINS_13Kernel_traitsIf6__halfS2_S2_fjLj256ELj1ELj4ELj1ELj16ENS_18Kernel_traits_baseILj256EfS2_S2_S2_fjLj128EEEEELb1ELb0ELb1ELb1EEEvNS_9BwdParamsE)
        /*0818*/ 	.word	0x00000050


	//----- nvinfo : EIATTR_FRAME_SIZE
	.align		4
.L_345:
        /*081c*/ 	.byte	0x04, 0x11
        /*081e*/ 	.short	(.L_347 - .L_346)
	.align		4
.L_346:
        /*0820*/ 	.word	index@(_ZN10layer_norm13ln_bwd_kernelINS_13Kernel_traitsIf6__halfS2_S2_fjLj256ELj1ELj4ELj1ELj16ENS_18Kernel_traits_baseILj256EfS2_S2_S2_fjLj128EEEEELb1ELb0ELb1ELb1EEEvNS_9BwdParamsE)
        /*0824*/ 	.word	0x00000000


	//----- nvinfo : EIATTR_REGCOUNT
	.align		4
.L_347:
        /*0828*/ 	.byte	0x04, 0x2f
        /*082a*/ 	.short	(.L_349 - .L_348)
	.align		4
.L_348:
        /*082c*/ 	.word	index@(_ZN10layer_norm22ln_bwd_finalize_kernelINS_22Kernel_traits_finalizeILj256Ef6__halfS2_S2_fjLb0ELj1024ELj4ENS_18Kernel_traits_baseILj256EfS2_S2_S2_fjLj1024EEEEELb0ELb1EEEvNS_9BwdParamsE)
        /*0830*/ 	.word	0x0000003f


	//----- nvinfo : EIATTR_FRAME_SIZE
	.align		4
.L_349:
        /*0834*/ 	.byte	0x04, 0x11
        /*0836*/ 	.short	(.L_351 - .L_350)
	.align		4
.L_350:
        /*0838*/ 	.word	index@(_ZN10layer_norm22ln_bwd_finalize_kernelINS_22Kernel_traits_finalizeILj256Ef6__halfS2_S2_fjLb0ELj1024ELj4ENS_18Kernel_traits_baseILj256EfS2_S2_S2_fjLj1024EEEEELb0ELb1EEEvNS_9BwdParamsE)
        /*083c*/ 	.word	0x00000000


	//----- nvinfo : EIATTR_REGCOUNT
	.align		4
.L_351:
        /*0840*/ 	.byte	0x04, 0x2f
        /*0842*/ 	.short	(.L_353 - .L_352)
	.align		4
.L_352:
        /*0844*/ 	.word	index@(_ZN10layer_norm13ln_bwd_kernelINS_13Kernel_traitsIf6__halfS2_S2_fjLj256ELj1ELj4ELj1ELj16ENS_18Kernel_traits_baseILj256EfS2_S2_S2_fjLj128EEEEELb1ELb0ELb1ELb0EEEvNS_9BwdParamsE)
        /*0848*/ 	.word	0x00000050


	//----- nvinfo : EIATTR_FRAME_SIZE
	.align		4
.L_353:
        /*084c*/ 	.byte	0x04, 0x11
        /*084e*/ 	.short	(.L_355 - .L_354)
	.align		4
.L_354:
        /*0850*/ 	.word	index@(_ZN10layer_norm13ln_bwd_kernelINS_13Kernel_traitsIf6__halfS2_S2_fjLj256ELj1ELj4ELj1ELj16ENS_18Kernel_traits_baseILj256EfS2_S2_S2_fjLj128EEEEELb1ELb0ELb1ELb0EEEvNS_9BwdParamsE)
        /*0854*/ 	.word	0x00000000


	//----- nvinfo : EIATTR_REGCOUNT
	.align		4
.L_355:
        /*0858*/ 	.byte	0x04, 0x2f
        /*085a*/ 	.short	(.L_357 - .L_356)
	.align		4
.L_356:
        /*085c*/ 	.word	index@(_ZN10layer_norm22ln_bwd_finalize_kernelINS_22Kernel_traits_finalizeILj256Ef6__halfS2_S2_fjLb0ELj1024ELj4ENS_18Kernel_traits_baseILj256EfS2_S2_S2_fjLj1024EEEEELb0ELb0EEEvNS_9BwdParamsE)
        /*0860*/ 	.word	0x0000003f


	//----- nvinfo : EIATTR_FRAME_SIZE
	.align		4
.L_357:
        /*0864*/ 	.byte	0x04, 0x11
        /*0866*/ 	.short	(.L_359 - .L_358)
	.align		4
.L_358:
        /*0868*/ 	.word	index@(_ZN10layer_norm22ln_bwd_finalize_kernelINS_22Kernel_traits_finalizeILj256Ef6__halfS2_S2_fjLb0ELj1024ELj4ENS_18Kernel_traits_baseILj256EfS2_S2_S2_fjLj1024EEEEELb0ELb0EEEvNS_9BwdParamsE)
        /*086c*/ 	.word	0x00000000


	//----- nvinfo : EIATTR_REGCOUNT
	.align		4
.L_359:
        /*0870*/ 	.byte	0x04, 0x2f
        /*0872*/ 	.short	(.L_361 - .L_360)
	.align		4
.L_360:
        /*0874*/ 	.word	index@(_ZN10layer_norm13ln_bwd_kernelINS_13Kernel_traitsIf6__halfS2_S2_fjLj256ELj1ELj4ELj1ELj16ENS_18Kernel_traits_baseILj256EfS2_S2_S2_fjLj128EEEEELb1ELb0ELb0ELb1EEEvNS_9BwdParamsE)
        /*0878*/ 	.word	0x00000050


	//----- nvinfo : EIATTR_FRAME_SIZE
	.align		4
.L_361:
        /*087c*/ 	.byte	0x04, 0x11
        /*087e*/ 	.short	(.L_363 - .L_362)
	.align		4
.L_362:
        /*0880*/ 	.word	index@(_ZN10layer_norm13ln_bwd_kernelINS_13Kernel_traitsIf6__halfS2_S2_fjLj256ELj1ELj4ELj1ELj16ENS_18Kernel_traits_baseILj256EfS2_S2_S2_fjLj128EEEEELb1ELb0ELb0ELb1EEEvNS_9BwdParamsE)
        /*0884*/ 	.word	0x00000000


	//----- nvinfo : EIATTR_REGCOUNT
	.align		4
.L_363:
        /*0888*/ 	.byte	0x04, 0x2f
        /*088a*/ 	.short	(.L_365 - .L_364)
	.align		4
.L_364:
        /*088c*/ 	.word	index@(_ZN10layer_norm13ln_bwd_kernelINS_13Kernel_traitsIf6__halfS2_S2_fjLj256ELj1ELj4ELj1ELj16ENS_18Kernel_traits_baseILj256EfS2_S2_S2_fjLj128EEEEELb1ELb0ELb0ELb0EEEvNS_9BwdParamsE)
        /*0890*/ 	.word	0x00000050


	//----- nvinfo : EIATTR_FRAME_SIZE
	.align		4
.L_365:
        /*0894*/ 	.byte	0x04, 0x11
        /*0896*/ 	.short	(.L_367 - .L_366)
	.align		4
.L_366:
        /*0898*/ 	.word	index@(_ZN10layer_norm13ln_bwd_kernelINS_13Kernel_traitsIf6__halfS2_S2_fjLj256ELj1ELj4ELj1ELj16ENS_18Kernel_traits_baseILj256EfS2_S2_S2_fjLj128EEEEELb1ELb0ELb0ELb0EEEvNS_9BwdParamsE)
        /*089c*/ 	.word	0x00000000


	//----- nvinfo : EIATTR_REGCOUNT
	.align		4
.L_367:
        /*08a0*/ 	.byte	0x04, 0x2f
        /*08a2*/ 	.short	(.L_369 - .L_368)
	.align		4
.L_368:
        /*08a4*/ 	.word	index@(_ZN10layer_norm13ln_bwd_kernelINS_13Kernel_traitsIf6__halfS2_S2_fjLj256ELj1ELj4ELj1ELj16ENS_18Kernel_traits_baseILj256EfS2_S2_S2_fjLj128EEEEELb0ELb1ELb1ELb1EEEvNS_9BwdParamsE)
        /*08a8*/ 	.word	0x00000060


	//----- nvinfo : EIATTR_FRAME_SIZE
	.align		4
.L_369:
        /*08ac*/ 	.byte	0x04, 0x11
        /*08ae*/ 	.short	(.L_371 - .L_370)
	.align		4
.L_370:
        /*08b0*/ 	.word	index@(_ZN10layer_norm13ln_bwd_kernelINS_13Kernel_traitsIf6__halfS2_S2_fjLj256ELj1ELj4ELj1ELj16ENS_18Kernel_traits_baseILj256EfS2_S2_S2_fjLj128EEEEELb0ELb1ELb1ELb1EEEvNS_9BwdParamsE)
        /*08b4*/ 	.word	0x00000000


	//----- nvinfo : EIATTR_REGCOUNT
	.align		4
.L_371:
        /*08b8*/ 	.byte	0x04, 0x2f
        /*08ba*/ 	.short	(.L_373 - .L_372)
	.align		4
.L_372:
        /*08bc*/ 	.word	index@(_ZN10layer_norm13ln_bwd_kernelINS_13Kernel_traitsIf6__halfS2_S2_fjLj256ELj1ELj4ELj1ELj16ENS_18Kernel_traits_baseILj256EfS2_S2_S2_fjLj128EEEEELb0ELb1ELb1ELb0EEEvNS_9BwdParamsE)
        /*08c0*/ 	.word	0x00000060


	//----- nvinfo : EIATTR_FRAME_SIZE
	.align		4
.L_373:
        /*08c4*/ 	.byte	0x04, 0x11
        /*08c6*/ 	.short	(.L_375 - .L_374)
	.align		4
.L_374:
        /*08c8*/ 	.word	index@(_ZN10layer_norm13ln_bwd_kernelINS_13Kernel_traitsIf6__halfS2_S2_fjLj256ELj1ELj4ELj1ELj16ENS_18Kernel_traits_baseILj256EfS2_S2_S2_fjLj128EEEEELb0ELb1ELb1ELb0EEEvNS_9BwdParamsE)
        /*08cc*/ 	.word	0x00000000


	//----- nvinfo : EIATTR_REGCOUNT
	.align		4
.L_375:
        /*08d0*/ 	.byte	0x04, 0x2f
        /*08d2*/ 	.short	(.L_377 - .L_376)
	.align		4
.L_376:
        /*08d4*/ 	.word	index@(_ZN10layer_norm13ln_bwd_kernelINS_13Kernel_traitsIf6__halfS2_S2_fjLj256ELj1ELj4ELj1ELj16ENS_18Kernel_traits_baseILj256EfS2_S2_S2_fjLj128EEEEELb0ELb1ELb0ELb1EEEvNS_9BwdParamsE)
        /*08d8*/ 	.word	0x00000050


	//----- nvinfo : EIATTR_FRAME_SIZE
	.align		4
.L_377:
        /*08dc*/ 	.byte	0x04, 0x11
        /*08de*/ 	.short	(.L_379 - .L_378)
	.align		4
.L_378:
        /*08e0*/ 	.word	index@(_ZN10layer_norm13ln_bwd_kernelINS_13Kernel_traitsIf6__halfS2_S2_fjLj256ELj1ELj4ELj1ELj16ENS_18Kernel_traits_baseILj256EfS2_S2_S2_fjLj128EEEEELb0ELb1ELb0ELb1EEEvNS_9BwdParamsE)
        /*08e4*/ 	.word	0x00000000


	//----- nvinfo : EIATTR_REGCOUNT
	.align		4
.L_379:
        /*08e8*/ 	.byte	0x04, 0x2f
        /*08ea*/ 	.short	(.L_381 - .L_380)
	.align		4
.L_380:
        /*08ec*/ 	.word	index@(_ZN10layer_norm13ln_bwd_kernelINS_13Kernel_traitsIf6__halfS2_S2_fjLj256ELj1ELj4ELj1ELj16ENS_18Kernel_traits_baseILj256EfS2_S2_S2_fjLj128EEEEELb0ELb1ELb0ELb0EEEvNS_9BwdParamsE)
        /*08f0*/ 	.word	0x00000060


	//----- nvinfo : EIATTR_FRAME_SIZE
	.align		4
.L_381:
        /*08f4*/ 	.byte	0x04, 0x11
        /*08f6*/ 	.short	(.L_383 - .L_382)
	.align		4
.L_382:
        /*08f8*/ 	.word	index@(_ZN10layer_norm13ln_bwd_kernelINS_13Kernel_traitsIf6__halfS2_S2_fjLj256ELj1ELj4ELj1ELj16ENS_18Kernel_traits_baseILj256EfS2_S2_S2_fjLj128EEEEELb0ELb1ELb0ELb0EEEvNS_9BwdParamsE)
        /*08fc*/ 	.word	0x00000000


	//----- nvinfo : EIATTR_REGCOUNT
	.align		4
.L_383:
        /*0900*/ 	.byte	0x04, 0x2f
        /*0902*/ 	.short	(.L_385 - .L_384)
	.align		4
.L_384:
        /*0904*/ 	.word	index@(_ZN10layer_norm13ln_bwd_kernelINS_13Kernel_traitsIf6__halfS2_S2_fjLj256ELj1ELj4ELj1ELj16ENS_18Kernel_traits_baseILj256EfS2_S2_S2_fjLj128EEEEELb0ELb0ELb1ELb1EEEvNS_9BwdParamsE)
        /*0908*/ 	.word	0x0000004c


	//----- nvinfo : EIATTR_FRAME_SIZE
	.align		4
.L_385:
        /*090c*/ 	.byte	0x04, 0x11
        /*090e*/ 	.short	(.L_387 - .L_386)
	.align		4
.L_386:
        /*0910*/ 	.word	index@(_ZN10layer_norm13ln_bwd_kernelINS_13Kernel_traitsIf6__halfS2_S2_fjLj256ELj1ELj4ELj1ELj16ENS_18Kernel_traits_baseILj256EfS2_S2_S2_fjLj128EEEEELb0ELb0ELb1ELb1EEEvNS_9BwdParamsE)
        /*0914*/ 	.word	0x00000000


	//----- nvinfo : EIATTR_REGCOUNT
	.align		4
.L_387:
        /*0918*/ 	.byte	0x04, 0x2f
        /*091a*/ 	.short	(.L_389 - .L_388)
	.align		4
.L_388:
        /*091c*/ 	.word	index@(_ZN10layer_norm13ln_bwd_kernelINS_13Kernel_traitsIf6__halfS2_S2_fjLj256ELj1ELj4ELj1ELj16ENS_18Kernel_traits_baseILj256EfS2_S2_S2_fjLj128EEEEELb0ELb0ELb1ELb0EEEvNS_9BwdParamsE)
        /*0920*/ 	.word	0x0000004c


	//----- nvinfo : EIATTR_FRAME_SIZE
	.align		4
.L_389:
        /*0924*/ 	.byte	0x04, 0x11
        /*0926*/ 	.short	(.L_391 - .L_390)
	.align		4
.L_390:
        /*0928*/ 	.word	index@(_ZN10layer_norm13ln_bwd_kernelINS_13Kernel_traitsIf6__halfS2_S2_fjLj256ELj1ELj4ELj1ELj16ENS_18Kernel_traits_baseILj256EfS2_S2_S2_fjLj128EEEEELb0ELb0ELb1ELb0EEEvNS_9BwdParamsE)
        /*092c*/ 	.word	0x00000000


	//----- nvinfo : EIATTR_REGCOUNT
	.align		4
.L_391:
        /*0930*/ 	.byte	0x04, 0x2f
        /*0932*/ 	.short	(.L_393 - .L_392)
	.align		4
.L_392:
        /*0934*/ 	.word	index@(_ZN10layer_norm13ln_bwd_kernelINS_13Kernel_traitsIf6__halfS2_S2_fjLj256ELj1ELj4ELj1ELj16ENS_18Kernel_traits_baseILj256EfS2_S2_S2_fjLj128EEEEELb0ELb0ELb0ELb1EEEvNS_9BwdParamsE)
        /*0938*/ 	.word	0x00000040


	//----- nvinfo : EIATTR_FRAME_SIZE
	.align		4
.L_393:
        /*093c*/ 	.byte	0x04, 0x11
        /*093e*/ 	.short	(.L_395 - .L_394)
	.align		4
.L_394:
        /*0940*/ 	.word	index@(_ZN10layer_norm13ln_bwd_kernelINS_13Kernel_traitsIf6__halfS2_S2_fjLj256ELj1ELj4ELj1ELj16ENS_18Kernel_traits_baseILj256EfS2_S2_S2_fjLj128EEEEELb0ELb0ELb0ELb1EEEvNS_9BwdParamsE)
        /*0944*/ 	.word	0x00000000


	//----- nvinfo : EIATTR_REGCOUNT
	.align		4
.L_395:
        /*0948*/ 	.byte	0x04, 0x2f
        /*094a*/ 	.short	(.L_397 - .L_396)
	.align		4
.L_396:
        /*094c*/ 	.word	index@(_ZN10layer_norm13ln_bwd_kernelINS_13Kernel_traitsIf6__halfS2_S2_fjLj256ELj1ELj4ELj1ELj16ENS_18Kernel_traits_baseILj256EfS2_S2_S2_fjLj128EEEEELb0ELb0ELb0ELb0EEEvNS_9BwdParamsE)
        /*0950*/ 	.word	0x00000048


	//----- nvinfo : EIATTR_FRAME_SIZE
	.align		4
.L_397:
        /*0954*/ 	.byte	0x04, 0x11
        /*0956*/ 	.short	(.L_399 - .L_398)
	.align		4
.L_398:
        /*0958*/ 	.word	index@(_ZN10layer_norm13ln_bwd_kernelINS_13Kernel_traitsIf6__halfS2_S2_fjLj256ELj1ELj4ELj1ELj16ENS_18Kernel_traits_baseILj256EfS2_S2_S2_fjLj128EEEEELb0ELb0ELb0ELb0EEEvNS_9BwdParamsE)
        /*095c*/ 	.word	0x00000000


	//----- nvinfo : EIATTR_REGCOUNT
	.align		4
.L_399:
        /*0960*/ 	.byte	0x04, 0x2f
        /*0962*/ 	.short	(.L_401 - .L_400)
	.align		4
.L_400:
        /*0964*/ 	.word	index@(_ZN10layer_norm13ln_bwd_kernelINS_13Kernel_traitsIf13__nv_bfloat16fS2_fjLj256ELj1ELj4ELj1ELj16ENS_18Kernel_traits_baseILj256EfS2_fS2_fjLj128EEEEELb1ELb1ELb1ELb1EEEvNS_9BwdParamsE)
        /*0968*/ 	.word	0x00000070


	//----- nvinfo : EIATTR_FRAME_SIZE
	.align		4
.L_401:
        /*096c*/ 	.byte	0x04, 0x11
        /*096e*/ 	.short	(.L_403 - .L_402)
	.align		4
.L_402:
        /*0970*/ 	.word	index@(_ZN10layer_norm13ln_bwd_kernelINS_13Kernel_traitsIf13__nv_bfloat16fS2_fjLj256ELj1ELj4ELj1ELj16ENS_18Kernel_traits_baseILj256EfS2_fS2_fjLj128EEEEELb1ELb1ELb1ELb1EEEvNS_9BwdParamsE)
        /*0974*/ 	.word	0x00000000


	//----- nvinfo : EIATTR_REGCOUNT
	.align		4
.L_403:
        /*0978*/ 	.byte	0x04, 0x2f
        /*097a*/ 	.short	(.L_405 - .L_404)
	.align		4
.L_404:
        /*097c*/ 	.word	index@(_ZN10layer_norm22ln_bwd_finalize_kernelINS_22Kernel_traits_finalizeILj256Ef13__nv_bfloat16fS2_fjLb1ELj1024ELj4ENS_18Kernel_traits_baseILj256EfS2_fS2_fjLj1024EEEEELb1ELb1EEEvNS_9BwdParamsE)
        /*0980*/ 	.word	0x00000020


	//----- nvinfo : EIATTR_FRAME_SIZE
	.align		4
.L_405:
        /*0984*/ 	.byte	0x04, 0x11
        /*0986*/ 	.short	(.L_407 - .L_406)
	.align		4
.L_406:
        /*0988*/ 	.word	index@(_ZN10layer_norm22ln_bwd_finalize_kernelINS_22Kernel_traits_finalizeILj256Ef13__nv_bfloat16fS2_fjLb1ELj1024ELj4ENS_18Kernel_traits_baseILj256EfS2_fS2_fjLj1024EEEEELb1ELb1EEEvNS_9BwdParamsE)
        /*098c*/ 	.word	0x00000000


	//----- nvinfo : EIATTR_REGCOUNT
	.align		4
.L_407:
        /*0990*/ 	.byte	0x04, 0x2f
        /*0992*/ 	.short	(.L_409 - .L_408)
	.align		4
.L_408:
        /*0994*/ 	.word	index@(_ZN10layer_norm13ln_bwd_kernelINS_13Kernel_traitsIf13__nv_bfloat16fS2_fjLj256ELj1ELj4ELj1ELj16ENS_18Kernel_traits_baseILj256EfS2_fS2_fjLj128EEEEELb1ELb1ELb1ELb0EEEvNS_9BwdParamsE)
        /*0998*/ 	.word	0x00000072


	//----- nvinfo : EIATTR_FRAME_SIZE
	.align		4
.L_409:
        /*099c*/ 	.byte	0x04, 0x11
        /*099e*/ 	.short	(.L_411 - .L_410)
	.align		4
.L_410:
        /*09a0*/ 	.word	index@(_ZN10layer_norm13ln_bwd_kernelINS_13Kernel_traitsIf13__nv_bfloat16fS2_fjLj256ELj1ELj4ELj1ELj16ENS_18Kernel_traits_baseILj256EfS2_fS2_fjLj128EEEEELb1ELb1ELb1ELb0EEEvNS_9BwdParamsE)
        /*09a4*/ 	.word	0x00000000


	//----- nvinfo : EIATTR_REGCOUNT
	.align		4
.L_411:
        /*09a8*/ 	.byte	0x04, 0x2f
        /*09aa*/ 	.short	(.L_413 - .L_412)
	.align		4
.L_412:
        /*09ac*/ 	.word	index@(_ZN10layer_norm22ln_bwd_finalize_kernelINS_22Kernel_traits_finalizeILj256Ef13__nv_bfloat16fS2_fjLb1ELj1024ELj4ENS_18Kernel_traits_baseILj256EfS2_fS2_fjLj1024EEEEELb1ELb0EEEvNS_9BwdParamsE)
        /*09b0*/ 	.word	0x00000020


	//----- nvinfo : EIATTR_FRAME_SIZE
	.align		4
.L_413:
        /*09b4*/ 	.byte	0x04, 0x11
        /*09b6*/ 	.short	(.L_415 - .L_414)
	.align		4
.L_414:
        /*09b8*/ 	.word	index@(_ZN10layer_norm22ln_bwd_finalize_kernelINS_22Kernel_traits_finalizeILj256Ef13__nv_bfloat16fS2_fjLb1ELj1024ELj4ENS_18Kernel_traits_baseILj256EfS2_fS2_fjLj1024EEEEELb1ELb0EEEvNS_9BwdParamsE)
        /*09bc*/ 	.word	0x00000000


	//----- nvinfo : EIATTR_REGCOUNT
	.align		4
.L_415:
        /*09c0*/ 	.byte	0x04, 0x2f
        /*09c2*/ 	.short	(.L_417 - .L_416)
	.align		4
.L_416:
        /*09c4*/ 	.word	index@(_ZN10layer_norm13ln_bwd_kernelINS_13Kernel_traitsIf13__nv_bfloat16fS2_fjLj256ELj1ELj4ELj1ELj16ENS_18Kernel_traits_baseILj256EfS2_fS2_fjLj128EEEEELb1ELb1ELb0ELb1EEEvNS_9BwdParamsE)
        /*09c8*/ 	.word	0x00000060


	//----- nvinfo : EIATTR_FRAME_SIZE
	.align		4
.L_417:
        /*09cc*/ 	.byte	0x04, 0x11
        /*09ce*/ 	.short	(.L_419 - .L_418)
	.align		4
.L_418:
        /*09d0*/ 	.word	index@(_ZN10layer_norm13ln_bwd_kernelINS_13Kernel_traitsIf13__nv_bfloat16fS2_fjLj256ELj1ELj4ELj1ELj16ENS_18Kernel_traits_baseILj256EfS2_fS2_fjLj128EEEEELb1ELb1ELb0ELb1EEEvNS_9BwdParamsE)
        /*09d4*/ 	.word	0x00000000


	//----- nvinfo : EIATTR_REGCOUNT
	.align		4
.L_419:
        /*09d8*/ 	.byte	0x04, 0x2f
        /*09da*/ 	.short	(.L_421 - .L_420)
	.align		4
.L_420:
        /*09dc*/ 	.word	index@(_ZN10layer_norm13ln_bwd_kernelINS_13Kernel_traitsIf13__nv_bfloat16fS2_fjLj256ELj1ELj4ELj1ELj16ENS_18Kernel_traits_baseILj256EfS2_fS2_fjLj128EEEEELb1ELb1ELb0ELb0EEEvNS_9BwdParamsE)
        /*09e0*/ 	.word	0x00000075


	//----- nvinfo : EIATTR_FRAME_SIZE
	.align		4
.L_421:
        /*09e4*/ 	.byte	0x04, 0x11
        /*09e6*/ 	.short	(.L_423 - .L_422)
	.align		4
.L_422:
        /*09e8*/ 	.word	index@(_ZN10layer_norm13ln_bwd_kernelINS_13Kernel_traitsIf13__nv_bfloat16fS2_fjLj256ELj1ELj4ELj1ELj16ENS_18Kernel_traits_baseILj256EfS2_fS2_fjLj128EEEEELb1ELb1ELb0ELb0EEEvNS_9BwdParamsE)
        /*09ec*/ 	.word	0x00000000


	//----- nvinfo : EIATTR_REGCOUNT
	.align		4
.L_423:
        /*09f0*/ 	.byte	0x04, 0x2f
        /*09f2*/ 	.short	(.L_425 - .L_424)
	.align		4
.L_424:
        /*09f4*/ 	.word	index@(_ZN10layer_norm13ln_bwd_kernelINS_13Kernel_traitsIf13__nv_bfloat16fS2_fjLj256ELj1ELj4ELj1ELj16ENS_18Kernel_traits_baseILj256EfS2_fS2_fjLj128EEEEELb1ELb0ELb1ELb1EEEvNS_9BwdParamsE)
        /*09f8*/ 	.word	0x0000005f


	//----- nvinfo : EIATTR_FRAME_SIZE
	.align		4
.L_425:
        /*09fc*/ 	.byte	0x04, 0x11
        /*09fe*/ 	.short	(.L_427 - .L_426)
	.align		4
.L_426:
        /*0a00*/ 	.word	index@(_ZN10layer_norm13ln_bwd_kernelINS_13Kernel_traitsIf13__nv_bfloat16fS2_fjLj256ELj1ELj4ELj1ELj16ENS_18Kernel_traits_baseILj256EfS2_fS2_fjLj128EEEEELb1ELb0ELb1ELb1EEEvNS_9BwdParamsE)
        /*0a04*/ 	.word	0x00000000


	//----- nvinfo : EIATTR_REGCOUNT
	.align		4
.L_427:
        /*0a08*/ 	.byte	0x04, 0x2f
        /*0a0a*/ 	.short	(.L_429 - .L_428)
	.align		4
.L_428:
        /*0a0c*/ 	.word	index@(_ZN10layer_norm22ln_bwd_finalize_kernelINS_22Kernel_traits_finalizeILj256Ef13__nv_bfloat16fS2_fjLb0ELj1024ELj4ENS_18Kernel_traits_baseILj256EfS2_fS2_fjLj1024EEEEELb0ELb1EEEvNS_9BwdParamsE)
        /*0a10*/ 	.word	0x0000003f


	//----- nvinfo : EIATTR_FRAME_SIZE
	.align		4
.L_429:
        /*0a14*/ 	.byte	0x04, 0x11
        /*0a16*/ 	.short	(.L_431 - .L_430)
	.align		4
.L_430:
        /*0a18*/ 	.word	index@(_ZN10layer_norm22ln_bwd_finalize_kernelINS_22Kernel_traits_finalizeILj256Ef13__nv_bfloat16fS2_fjLb0ELj1024ELj4ENS_18Kernel_traits_baseILj256EfS2_fS2_fjLj1024EEEEELb0ELb1EEEvNS_9BwdParamsE)
        /*0a1c*/ 	.word	0x00000000


	//----- nvinfo : EIATTR_REGCOUNT
	.align		4
.L_431:
        /*0a20*/ 	.byte	0x04, 0x2f
        /*0a22*/ 	.short	(.L_433 - .L_432)
	.align		4
.L_432:
        /*0a24*/ 	.word	index@(_ZN10layer_norm13ln_bwd_kernelINS_13Kernel_traitsIf13__nv_bfloat16fS2_fjLj256ELj1ELj4ELj1ELj16ENS_18Kernel_traits_baseILj256EfS2_fS2_fjLj128EEEEELb1ELb0ELb1ELb0EEEvNS_9BwdParamsE)
        /*0a28*/ 	.word	0x0000005f


	//----- nvinfo : EIATTR_FRAME_SIZE
	.align		4
.L_433:
        /*0a2c*/ 	.byte	0x04, 0x11
        /*0a2e*/ 	.short	(.L_435 - .L_434)
	.align		4
.L_434:
        /*0a30*/ 	.word	index@(_ZN10layer_norm13ln_bwd_kernelINS_13Kernel_traitsIf13__nv_bfloat16fS2_fjLj256ELj1ELj4ELj1ELj16ENS_18Kernel_traits_baseILj256EfS2_fS2_fjLj128EEEEELb1ELb0ELb1ELb0EEEvNS_9BwdParamsE)
        /*0a34*/ 	.word	0x00000000


	//----- nvinfo : EIATTR_REGCOUNT
	.align		4
.L_435:
        /*0a38*/ 	.byte	0x04, 0x2f
        /*0a3a*/ 	.short	(.L_437 - .L_436)
	.align		4
.L_436:
        /*0a3c*/ 	.word	index@(_ZN10layer_norm22ln_bwd_finalize_kernelINS_22Kernel_traits_finalizeILj256Ef13__nv_bfloat16fS2_fjLb0ELj1024ELj4ENS_18Kernel_traits_baseILj256EfS2_fS2_fjLj1024EEEEELb0ELb0EEEvNS_9BwdParamsE)
        /*0a40*/ 	.word	0x0000003f


	//----- nvinfo : EIATTR_FRAME_SIZE
	.align		4
.L_437:
        /*0a44*/ 	.byte	0x04, 0x11
        /*0a46*/ 	.short	(.L_439 - .L_438)
	.align		4
.L_438:
        /*0a48*/ 	.word	index@(_ZN10layer_norm22ln_bwd_finalize_kernelINS_22Kernel_traits_finalizeILj256Ef13__nv_bfloat16fS2_fjLb0ELj1024ELj4ENS_18Kernel_traits_baseILj256EfS2_fS2_fjLj1024EEEEELb0ELb0EEEvNS_9BwdParamsE)
        /*0a4c*/ 	.word	0x00000000


	//----- nvinfo : EIATTR_REGCOUNT
	.align		4
.L_439:
        /*0a50*/ 	.byte	0x04, 0x2f
        /*0a52*/ 	.short	(.L_441 - .L_440)
	.align		4
.L_440:
        /*0a54*/ 	.word	index@(_ZN10layer_norm13ln_bwd_kernelINS_13Kernel_traitsIf13__nv_bfloat16fS2_fjLj256ELj1ELj4ELj1ELj16ENS_18Kernel_traits_baseILj256EfS2_fS2_fjLj128EEEEELb1ELb0ELb0ELb1EEEvNS_9BwdParamsE)
        /*0a58*/ 	.word	0x00000059


	//----- nvinfo : EIATTR_FRAME_SIZE
	.align		4
.L_441:
        /*0a5c*/ 	.byte	0x04, 0x11
        /*0a5e*/ 	.short	(.L_443 - .L_442)
	.align		4
.L_442:
        /*0a60*/ 	.word	index@(_ZN10layer_norm13ln_bwd_kernelINS_13Kernel_traitsIf13__nv_bfloat16fS2_fjLj256ELj1ELj4ELj1ELj16ENS_18Kernel_traits_baseILj256EfS2_fS2_fjLj128EEEEELb1ELb0ELb0ELb1EEEvNS_9BwdParamsE)
        /*0a64*/ 	.word	0x00000000


	//----- nvinfo : EIATTR_REGCOUNT
	.align		4
.L_443:
        /*0a68*/ 	.byte	0x04, 0x2f
        /*0a6a*/ 	.short	(.L_445 - .L_444)
	.align		4
.L_444:
        /*0a6c*/ 	.word	index@(_ZN10layer_norm13ln_bwd_kernelINS_13Kernel_traitsIf13__nv_bfloat16fS2_fjLj256ELj1ELj4ELj1ELj16ENS_18Kernel_traits_baseILj256EfS2_fS2_fjLj128EEEEELb1ELb0ELb0ELb0EEEvNS_9BwdParamsE)
        /*0a70*/ 	.word	0x0000005c


	//----- nvinfo : EIATTR_FRAME_SIZE
	.align		4
.L_445:
        /*0a74*/ 	.byte	0x04, 0x11
        /*0a76*/ 	.short	(.L_447 - .L_446)
	.align		4
.L_446:
        /*0a78*/ 	.word	index@(_ZN10layer_norm13ln_bwd_kernelINS_13Kernel_traitsIf13__nv_bfloat16fS2_fjLj256ELj1ELj4ELj1ELj16ENS_18Kernel_traits_baseILj256EfS2_fS2_fjLj128EEEEELb1ELb0ELb0ELb0EEEvNS_9BwdParamsE)
        /*0a7c*/ 	.word	0x00000000


	//----- nvinfo : EIATTR_REGCOUNT
	.align		4
.L_447:
        /*0a80*/ 	.byte	0x04, 0x2f
        /*0a82*/ 	.short	(.L_449 - .L_448)
	.align		4
.L_448:
        /*0a84*/ 	.word	index@(_ZN10layer_norm13ln_bwd_kernelINS_13Kernel_traitsIf13__nv_bfloat16fS2_fjLj256ELj1ELj4ELj1ELj16ENS_18Kernel_traits_baseILj256EfS2_fS2_fjLj128EEEEELb0ELb1ELb1ELb1EEEvNS_9BwdParamsE)
        /*0a88*/ 	.word	0x0000006d


	//----- nvinfo : EIATTR_FRAME_SIZE
	.align		4
.L_449:
        /*0a8c*/ 	.byte	0x04, 0x11
        /*0a8e*/ 	.short	(.L_451 - .L_450)
	.align		4
.L_450:
        /*0a90*/ 	.word	index@(_ZN10layer_norm13ln_bwd_kernelINS_13Kernel_traitsIf13__nv_bfloat16fS2_fjLj256ELj1ELj4ELj1ELj16ENS_18Kernel_traits_baseILj256EfS2_fS2_fjLj128EEEEELb0ELb1ELb1ELb1EEEvNS_9BwdParamsE)
        /*0a94*/ 	.word	0x00000000


	//----- nvinfo : EIATTR_REGCOUNT
	.align		4
.L_451:
        /*0a98*/ 	.byte	0x04, 0x2f
        /*0a9a*/ 	.short	(.L_453 - .L_452)
	.align		4
.L_452:
        /*0a9c*/ 	.word	index@(_ZN10layer_norm13ln_bwd_kernelINS_13Kernel_traitsIf13__nv_bfloat16fS2_fjLj256ELj1ELj4ELj1ELj16ENS_18Kernel_traits_baseILj256EfS2_fS2_fjLj128EEEEELb0ELb1ELb1ELb0EEEvNS_9BwdParamsE)
        /*0aa0*/ 	.word	0x0000006d


	//----- nvinfo : EIATTR_FRAME_SIZE
	.align		4
.L_453:
        /*0aa4*/ 	.byte	0x04, 0x11
        /*0aa6*/ 	.short	(.L_455 - .L_454)
	.align		4
.L_454:
        /*0aa8*/ 	.word	index@(_ZN10layer_norm13ln_bwd_kernelINS_13Kernel_traitsIf13__nv_bfloat16fS2_fjLj256ELj1ELj4ELj1ELj16ENS_18Kernel_traits_baseILj256EfS2_fS2_fjLj128EEEEELb0ELb1ELb1ELb0EEEvNS_9BwdParamsE)
        /*0aac*/ 	.word	0x00000000


	//----- nvinfo : EIATTR_REGCOUNT
	.align		4
.L_455:
        /*0ab0*/ 	.byte	0x04, 0x2f
        /*0ab2*/ 	.short	(.L_457 - .L_456)
	.align		4
.L_456:
        /*0ab4*/ 	.word	index@(_ZN10layer_norm13ln_bwd_kernelINS_13Kernel_traitsIf13__nv_bfloat16fS2_fjLj256ELj1ELj4ELj1ELj16ENS_18Kernel_traits_baseILj256EfS2_fS2_fjLj128EEEEELb0ELb1ELb0ELb1EEEvNS_9BwdParamsE)
        /*0ab8*/ 	.word	0x00000060


	//----- nvinfo : EIATTR_FRAME_SIZE
	.align		4
.L_457:
        /*0abc*/ 	.byte	0x04, 0x11
        /*0abe*/ 	.short	(.L_459 - .L_458)
	.align		4
.L_458:
        /*0ac0*/ 	.word	index@(_ZN10layer_norm13ln_bwd_kernelINS_13Kernel_traitsIf13__nv_bfloat16fS2_fjLj256ELj1ELj4ELj1ELj16ENS_18Kernel_traits_baseILj256EfS2_fS2_fjLj128EEEEELb0ELb1ELb0ELb1EEEvNS_9BwdParamsE)
        /*0ac4*/ 	.word	0x00000000


	//----- nvinfo : EIATTR_REGCOUNT
	.align		4
.L_459:
        /*0ac8*/ 	.byte	0x04, 0x2f
        /*0aca*/ 	.short	(.L_461 - .L_460)
	.align		4
.L_460:
        /*0acc*/ 	.word	index@(_ZN10layer_norm13ln_bwd_kernelINS_13Kernel_traitsIf13__nv_bfloat16fS2_fjLj256ELj1ELj4ELj1ELj16ENS_18Kernel_traits_baseILj256EfS2_fS2_fjLj128EEEEELb0ELb1ELb0ELb0EEEvNS_9BwdParamsE)
        /*0ad0*/ 	.word	0x00000060


	//----- nvinfo : EIATTR_FRAME_SIZE
	.align		4
.L_461:
        /*0ad4*/ 	.byte	0x04, 0x11
        /*0ad6*/ 	.short	(.L_463 - .L_462)
	.align		4
.L_462:
        /*0ad8*/ 	.word	index@(_ZN10layer_norm13ln_bwd_kernelINS_13Kernel_traitsIf13__nv_bfloat16fS2_fjLj256ELj1ELj4ELj1ELj16ENS_18Kernel_traits_baseILj256EfS2_fS2_fjLj128EEEEELb0ELb1ELb0ELb0EEEvNS_9BwdParamsE)
        /*0adc*/ 	.word	0x00000000


	//----- nvinfo : EIATTR_REGCOUNT
	.align		4
.L_463:
        /*0ae0*/ 	.byte	0x04, 0x2f
        /*0ae2*/ 	.short	(.L_465 - .L_464)
	.align		4
.L_464:
        /*0ae4*/ 	.word	index@(_ZN10layer_norm13ln_bwd_kernelINS_13Kernel_traitsIf13__nv_bfloat16fS2_fjLj256ELj1ELj4ELj1ELj16ENS_18Kernel_traits_baseILj256EfS2_fS2_fjLj128EEEEELb0ELb0ELb1ELb1EEEvNS_9BwdParamsE)
        /*0ae8*/ 	.word	0x00000050


	//----- nvinfo : EIATTR_FRAME_SIZE
	.align		4
.L_465:
        /*0aec*/ 	.byte	0x04, 0x11
        /*0aee*/ 	.short	(.L_467 - .L_466)
	.align		4
.L_466:
        /*0af0*/ 	.word	index@(_ZN10layer_norm13ln_bwd_kernelINS_13Kernel_traitsIf13__nv_bfloat16fS2_fjLj256ELj1ELj4ELj1ELj16ENS_18Kernel_traits_baseILj256EfS2_fS2_fjLj128EEEEELb0ELb0ELb1ELb1EEEvNS_9BwdParamsE)
        /*0af4*/ 	.word	0x00000000


	//----- nvinfo : EIATTR_REGCOUNT
	.align		4
.L_467:
        /*0af8*/ 	.byte	0x04, 0x2f
        /*0afa*/ 	.short	(.L_469 - .L_468)
	.align		4
.L_468:
        /*0afc*/ 	.word	index@(_ZN10layer_norm13ln_bwd_kernelINS_13Kernel_traitsIf13__nv_bfloat16fS2_fjLj256ELj1ELj4ELj1ELj16ENS_18Kernel_traits_baseILj256EfS2_fS2_fjLj128EEEEELb0ELb0ELb1ELb0EEEvNS_9BwdParamsE)
        /*0b00*/ 	.word	0x00000050


	//----- nvinfo : EIATTR_FRAME_SIZE
	.align		4
.L_469:
        /*0b04*/ 	.byte	0x04, 0x11
        /*0b06*/ 	.short	(.L_471 - .L_470)
	.align		4
.L_470:
        /*0b08*/ 	.word	index@(_ZN10layer_norm13ln_bwd_kernelINS_13Kernel_traitsIf13__nv_bfloat16fS2_fjLj256ELj1ELj4ELj1ELj16ENS_18Kernel_traits_baseILj256EfS2_fS2_fjLj128EEEEELb0ELb0ELb1ELb0EEEvNS_9BwdParamsE)
        /*0b0c*/ 	.word	0x00000000


	//----- nvinfo : EIATTR_REGCOUNT
	.align		4
.L_471:
        /*0b10*/ 	.byte	0x04, 0x2f
        /*0b12*/ 	.short	(.L_473 - .L_472)
	.align		4
.L_472:
        /*0b14*/ 	.word	index@(_ZN10layer_norm13ln_bwd_kernelINS_13Kernel_traitsIf13__nv_bfloat16fS2_fjLj256ELj1ELj4ELj1ELj16ENS_18Kernel_traits_baseILj256EfS2_fS2_fjLj128EEEEELb0ELb0ELb0ELb1EEEvNS_9BwdParamsE)
        /*0b18*/ 	.word	0x00000048


	//----- nvinfo : EIATTR_FRAME_SIZE
	.align		4
.L_473:
        /*0b1c*/ 	.byte	0x04, 0x11
        /*0b1e*/ 	.short	(.L_475 - .L_474)
	.align		4
.L_474:
        /*0b20*/ 	.word	index@(_ZN10layer_norm13ln_bwd_kernelINS_13Kernel_traitsIf13__nv_bfloat16fS2_fjLj256ELj1ELj4ELj1ELj16ENS_18Kernel_traits_baseILj256EfS2_fS2_fjLj128EEEEELb0ELb0ELb0ELb1EEEvNS_9BwdParamsE)
        /*0b24*/ 	.word	0x00000000


	//----- nvinfo : EIATTR_REGCOUNT
	.align		4
.L_475:
        /*0b28*/ 	.byte	0x04, 0x2f
        /*0b2a*/ 	.short	(.L_477 - .L_476)
	.align		4
.L_476:
        /*0b2c*/ 	.word	index@(_ZN10layer_norm13ln_bwd_kernelINS_13Kernel_traitsIf13__nv_bfloat16fS2_fjLj256ELj1ELj4ELj1ELj16ENS_18Kernel_traits_baseILj256EfS2_fS2_fjLj128EEEEELb0ELb0ELb0ELb0EEEvNS_9BwdParamsE)
        /*0b30*/ 	.word	0x00000050


	//----- nvinfo : EIATTR_FRAME_SIZE
	.align		4
.L_477:
        /*0b34*/ 	.byte	0x04, 0x11
        /*0b36*/ 	.short	(.L_479 - .L_478)
	.align		4
.L_478:
        /*0b38*/ 	.word	index@(_ZN10layer_norm13ln_bwd_kernelINS_13Kernel_traitsIf13__nv_bfloat16fS2_fjLj256ELj1ELj4ELj1ELj16ENS_18Kernel_traits_baseILj256EfS2_fS2_fjLj128EEEEELb0ELb0ELb0ELb0EEEvNS_9BwdParamsE)
        /*0b3c*/ 	.word	0x00000000


	//----- nvinfo : EIATTR_REGCOUNT
	.align		4
.L_479:
        /*0b40*/ 	.byte	0x04, 0x2f
        /*0b42*/ 	.short	(.L_481 - .L_480)
	.align		4
.L_480:
        /*0b44*/ 	.word	index@(_ZN10layer_norm13ln_bwd_kernelINS_13Kernel_traitsI13__nv_bfloat16S2_fS2_fjLj256ELj1ELj4ELj1ELj16ENS_18Kernel_traits_baseILj256ES2_S2_fS2_fjLj128EEEEELb1ELb1ELb1ELb1EEEvNS_9BwdParamsE)
        /*0b48*/ 	.word	0x00000071


	//----- nvinfo : EIATTR_FRAME_SIZE
	.align		4
.L_481:
        /*0b4c*/ 	.byte	0x04, 0x11
        /*0b4e*/ 	.short	(.L_483 - .L_482)
	.align		4
.L_482:
        /*0b50*/ 	.word	index@(_ZN10layer_norm13ln_bwd_kernelINS_13Kernel_traitsI13__nv_bfloat16S2_fS2_fjLj256ELj1ELj4ELj1ELj16ENS_18Kernel_traits_baseILj256ES2_S2_fS2_fjLj128EEEEELb1ELb1ELb1ELb1EEEvNS_9BwdParamsE)
        /*0b54*/ 	.word	0x00000000


	//----- nvinfo : EIATTR_REGCOUNT
	.align		4
.L_483:
        /*0b58*/ 	.byte	0x04, 0x2f
        /*0b5a*/ 	.short	(.L_485 - .L_484)
	.align		4
.L_484:
        /*0b5c*/ 	.word	index@(_ZN10layer_norm22ln_bwd_finalize_kernelINS_22Kernel_traits_finalizeILj256E13__nv_bfloat16S2_fS2_fjLb1ELj1024ELj4ENS_18Kernel_traits_baseILj256ES2_S2_fS2_fjLj1024EEEEELb1ELb1EEEvNS_9BwdParamsE)
        /*0b60*/ 	.word	0x00000020


	//----- nvinfo : EIATTR_FRAME_SIZE
	.align		4
.L_485:
        /*0b64*/ 	.byte	0x04, 0x11
        /*0b66*/ 	.short	(.L_487 - .L_486)
	.align		4
.L_486:
        /*0b68*/ 	.word	index@(_ZN10layer_norm22ln_bwd_finalize_kernelINS_22Kernel_traits_finalizeILj256E13__nv_bfloat16S2_fS2_fjLb1ELj1024ELj4ENS_18Kernel_traits_baseILj256ES2_S2_fS2_fjLj1024EEEEELb1ELb1EEEvNS_9BwdParamsE)
        /*0b6c*/ 	.word	0x00000000


	//----- nvinfo : EIATTR_REGCOUNT
	.align		4
.L_487:
        /*0b70*/ 	.byte	0x04, 0x2f
        /*0b72*/ 	.short	(.L_489 - .L_488)
	.align		4
.L_488:
        /*0b74*/ 	.word	index@(_ZN10layer_norm13ln_bwd_kernelINS_13Kernel_traitsI13__nv_bfloat16S2_fS2_fjLj256ELj1ELj4ELj1ELj16ENS_18Kernel_traits_baseILj256ES2_S2_fS2_fjLj128EEEEELb1ELb1ELb1ELb0EEEvNS_9BwdParamsE)
        /*0b78*/ 	.word	0x00000070


	//----- nvinfo : EIATTR_FRAME_SIZE
	.align		4
.L_489:
        /*0b7c*/ 	.byte	0x04, 0x11
        /*0b7e*/ 	.short	(.L_491 - .L_490)
	.align		4
.L_490:
        /*0b80*/ 	.word	index@(_ZN10layer_norm13ln_bwd_kernelINS_13Kernel_traitsI13__nv_bfloat16S2_fS2_fjLj256ELj1ELj4ELj1ELj16ENS_18Kernel_traits_baseILj256ES2_S2_fS2_fjLj128EEEEELb1ELb1ELb1ELb0EEEvNS_9BwdParamsE)
        /*0b84*/ 	.word	0x00000000


	//----- nvinfo : EIATTR_REGCOUNT
	.align		4
.L_491:
        /*0b88*/ 	.byte	0x04, 0x2f
        /*0b8a*/ 	.short	(.L_493 - .L_492)
	.align		4
.L_492:
        /*0b8c*/ 	.word	index@(_ZN10layer_norm22ln_bwd_finalize_kernelINS_22Kernel_traits_finalizeILj256E13__nv_bfloat16S2_fS2_fjLb1ELj1024ELj4ENS_18Kernel_traits_baseILj256ES2_S2_fS2_fjLj1024EEEEELb1ELb0EEEvNS_9BwdParamsE)
        /*0b90*/ 	.word	0x00000020


	//----- nvinfo : EIATTR_FRAME_SIZE
	.align		4
.L_493:
        /*0b94*/ 	.byte	0x04, 0x11
        /*0b96*/ 	.short	(.L_495 - .L_494)
	.align		4
.L_494:
        /*0b98*/ 	.word	index@(_ZN10layer_norm22ln_bwd_finalize_kernelINS_22Kernel_traits_finalizeILj256E13__nv_bfloat16S2_fS2_fjLb1ELj1024ELj4ENS_18Kernel_traits_baseILj256ES2_S2_fS2_fjLj1024EEEEELb1ELb0EEEvNS_9BwdParamsE)
        /*0b9c*/ 	.word	0x00000000


	//----- nvinfo : EIATTR_REGCOUNT
	.align		4
.L_495:
        /*0ba0*/ 	.byte	0x04, 0x2f
        /*0ba2*/ 	.short	(.L_497 - .L_496)
	.align		4
.L_496:
        /*0ba4*/ 	.word	index@(_ZN10layer_norm13ln_bwd_kernelINS_13Kernel_traitsI13__nv_bfloat16S2_fS2_fjLj256ELj1ELj4ELj1ELj16ENS_18Kernel_traits_baseILj256ES2_S2_fS2_fjLj128EEEEELb1ELb1ELb0ELb1EEEvNS_9BwdParamsE)
        /*0ba8*/ 	.word	0x00000060


	//----- nvinfo : EIATTR_FRAME_SIZE
	.align		4
.L_497:
        /*0bac*/ 	.byte	0x04, 0x11
        /*0bae*/ 	.short	(.L_499 - .L_498)
	.align		4
.L_498:
        /*0bb0*/ 	.word	index@(_ZN10layer_norm13ln_bwd_kernelINS_13Kernel_traitsI13__nv_bfloat16S2_fS2_fjLj256ELj1ELj4ELj1ELj16ENS_18Kernel_traits_baseILj256ES2_S2_fS2_fjLj128EEEEELb1ELb1ELb0ELb1EEEvNS_9BwdParamsE)
        /*0bb4*/ 	.word	0x00000000


	//----- nvinfo : EIATTR_REGCOUNT
	.align		4
.L_499:
        /*0bb8*/ 	.byte	0x04, 0x2f
        /*0bba*/ 	.short	(.L_501 - .L_500)
	.align		4
.L_500:
        /*0bbc*/ 	.word	index@(_ZN10layer_norm13ln_bwd_kernelINS_13Kernel_traitsI13__nv_bfloat16S2_fS2_fjLj256ELj1ELj4ELj1ELj16ENS_18Kernel_traits_baseILj256ES2_S2_fS2_fjLj128EEEEELb1ELb1ELb0ELb0EEEvNS_9BwdParamsE)
        /*0bc0*/ 	.word	0x00000073


	//----- nvinfo : EIATTR_FRAME_SIZE
	.align		4
.L_501:
        /*0bc4*/ 	.byte	0x04, 0x11
        /*0bc6*/ 	.short	(.L_503 - .L_502)
	.align		4
.L_502:
        /*0bc8*/ 	.word	index@(_ZN10layer_norm13ln_bwd_kernelINS_13Kernel_traitsI13__nv_bfloat16S2_fS2_fjLj256ELj1ELj4ELj1ELj16ENS_18Kernel_traits_baseILj256ES2_S2_fS2_fjLj128EEEEELb1ELb1ELb0ELb0EEEvNS_9BwdParamsE)
        /*0bcc*/ 	.word	0x00000000


	//----- nvinfo : EIATTR_REGCOUNT
	.align		4
.L_503:
        /*0bd0*/ 	.byte	0x04, 0x2f
        /*0bd2*/ 	.short	(.L_505 - .L_504)
	.align		4
.L_504:
        /*0bd4*/ 	.word	index@(_ZN10layer_norm13ln_bwd_kernelINS_13Kernel_traitsI13__nv_bfloat16S2_fS2_fjLj256ELj1ELj4ELj1ELj16ENS_18Kernel_traits_baseILj256ES2_S2_fS2_fjLj128EEEEELb1ELb0ELb1ELb1EEEvNS_9BwdParamsE)
        /*0bd8*/ 	.word	0x0000005f


	//----- nvinfo : EIATTR_FRAME_SIZE
	.align		4
.L_505:
        /*0bdc*/ 	.byte	0x04, 0x11
        /*0bde*/ 	.short	(.L_507 - .L_506)
	.align		4
.L_506:
        /*0be0*/ 	.word	index@(_ZN10layer_norm13ln_bwd_kernelINS_13Kernel_traitsI13__nv_bfloat16S2_fS2_fjLj256ELj1ELj4ELj1ELj16ENS_18Kernel_traits_baseILj256ES2_S2_fS2_fjLj128EEEEELb1ELb0ELb1ELb1EEEvNS_9BwdParamsE)
        /*0be4*/ 	.word	0x00000000


	//----- nvinfo : EIATTR_REGCOUNT
	.align		4
.L_507:
        /*0be8*/ 	.byte	0x04, 0x2f
        /*0bea*/ 	.short	(.L_509 - .L_508)
	.align		4
.L_508:
        /*0bec*/ 	.word	index@(_ZN10layer_norm22ln_bwd_finalize_kernelINS_22Kernel_traits_finalizeILj256E13__nv_bfloat16S2_fS2_fjLb0ELj1024ELj4ENS_18Kernel_traits_baseILj256ES2_S2_fS2_fjLj1024EEEEELb0ELb1EEEvNS_9BwdParamsE)
        /*0bf0*/ 	.word	0x0000003f


	//----- nvinfo : EIATTR_FRAME_SIZE
	.align		4
.L_509:
        /*0bf4*/ 	.byte	0x04, 0x11
        /*0bf6*/ 	.short	(.L_511 - .L_510)
	.align		4
.L_510:
        /*0bf8*/ 	.word	index@(_ZN10layer_norm22ln_bwd_finalize_kernelINS_22Kernel_traits_finalizeILj256E13__nv_bfloat16S2_fS2_fjLb0ELj1024ELj4ENS_18Kernel_traits_baseILj256ES2_S2_fS2_fjLj1024EEEEELb0ELb1EEEvNS_9BwdParamsE)
        /*0bfc*/ 	.word	0x00000000


	//----- nvinfo : EIATTR_REGCOUNT
	.align		4
.L_511:
        /*0c00*/ 	.byte	0x04, 0x2f
        /*0c02*/ 	.short	(.L_513 - .L_512)
	.align		4
.L_512:
        /*0c04*/ 	.word	index@(_ZN10layer_norm13ln_bwd_kernelINS_13Kernel_traitsI13__nv_bfloat16S2_fS2_fjLj256ELj1ELj4ELj1ELj16ENS_18Kernel_traits_baseILj256ES2_S2_fS2_fjLj128EEEEELb1ELb0ELb1ELb0EEEvNS_9BwdParamsE)
        /*0c08*/ 	.word	0x0000005f


	//----- nvinfo : EIATTR_FRAME_SIZE
	.align		4
.L_513:
        /*0c0c*/ 	.byte	0x04, 0x11
        /*0c0e*/ 	.short	(.L_515 - .L_514)
	.align		4
.L_514:
        /*0c10*/ 	.word	index@(_ZN10layer_norm13ln_bwd_kernelINS_13Kernel_traitsI13__nv_bfloat16S2_fS2_fjLj256ELj1ELj4ELj1ELj16ENS_18Kernel_traits_baseILj256ES2_S2_fS2_fjLj128EEEEELb1ELb0ELb1ELb0EEEvNS_9BwdParamsE)
        /*0c14*/ 	.word	0x00000000


	//----- nvinfo : EIATTR_REGCOUNT
	.align		4
.L_515:
        /*0c18*/ 	.byte	0x04, 0x2f
        /*0c1a*/ 	.short	(.L_517 - .L_516)
	.align		4
.L_516:
        /*0c1c*/ 	.word	index@(_ZN10layer_norm22ln_bwd_finalize_kernelINS_22Kernel_traits_finalizeILj256E13__nv_bfloat16S2_fS2_fjLb0ELj1024ELj4ENS_18Kernel_traits_baseILj256ES2_S2_fS2_fjLj1024EEEEELb0ELb0EEEvNS_9BwdParamsE)
        /*0c20*/ 	.word	0x0000003f


	//----- nvinfo : EIATTR_FRAME_SIZE
	.align		4
.L_517:
        /*0c24*/ 	.byte	0x04, 0x11
        /*0c26*/ 	.short	(.L_519 - .L_518)
	.align		4
.L_518:
        /*0c28*/ 	.word	index@(_ZN10layer_norm22ln_bwd_finalize_kernelINS_22Kernel_traits_finalizeILj256E13__nv_bfloat16S2_fS2_fjLb0ELj1024ELj4ENS_18Kernel_traits_baseILj256ES2_S2_fS2_fjLj1024EEEEELb0ELb0EEEvNS_9BwdParamsE)
        /*0c2c*/ 	.word	0x00000000


	//----- nvinfo : EIATTR_REGCOUNT
	.align		4
.L_519:
        /*0c30*/ 	.byte	0x04, 0x2f
        /*0c32*/ 	.short	(.L_521 - .L_520)
	.align		4
.L_520:
        /*0c34*/ 	.word	index@(_ZN10layer_norm13ln_bwd_kernelINS_13Kernel_traitsI13__nv_bfloat16S2_fS2_fjLj256ELj1ELj4ELj1ELj16ENS_18Kernel_traits_baseILj256ES2_S2_fS2_fjLj128EEEEELb1ELb0ELb0ELb1EEEvNS_9BwdParamsE)
        /*0c38*/ 	.word	0x00000050


	//----- nvinfo : EIATTR_FRAME_SIZE
	.align		4
.L_521:
        /*0c3c*/ 	.byte	0x04, 0x11
        /*0c3e*/ 	.short	(.L_523 - .L_522)
	.align		4
.L_522:
        /*0c40*/ 	.word	index@(_ZN10layer_norm13ln_bwd_kernelINS_13Kernel_traitsI13__nv_bfloat16S2_fS2_fjLj256ELj1ELj4ELj1ELj16ENS_18Kernel_traits_baseILj256ES2_S2_fS2_fjLj128EEEEELb1ELb0ELb0ELb1EEEvNS_9BwdParamsE)
        /*0c44*/ 	.word	0x00000000


	//----- nvinfo : EIATTR_REGCOUNT
	.align		4
.L_523:
        /*0c48*/ 	.byte	0x04, 0x2f
        /*0c4a*/ 	.short	(.L_525 - .L_524)
	.align		4
.L_524:
        /*0c4c*/ 	.word	index@(_ZN10layer_norm13ln_bwd_kernelINS_13Kernel_traitsI13__nv_bfloat16S2_fS2_fjLj256ELj1ELj4ELj1ELj16ENS_18Kernel_traits_baseILj256ES2_S2_fS2_fjLj128EEEEELb1ELb0ELb0ELb0EEEvNS_9BwdParamsE)
        /*0c50*/ 	.word	0x00000059


	//----- nvinfo : EIATTR_FRAME_SIZE
	.align		4
.L_525:
        /*0c54*/ 	.byte	0x04, 0x11
        /*0c56*/ 	.short	(.L_527 - .L_526)
	.align		4
.L_526:
        /*0c58*/ 	.word	index@(_ZN10layer_norm13ln_bwd_kernelINS_13Kernel_traitsI13__nv_bfloat16S2_fS2_fjLj256ELj1ELj4ELj1ELj16ENS_18Kernel_traits_baseILj256ES2_S2_fS2_fjLj128EEEEELb1ELb0ELb0ELb0EEEvNS_9BwdParamsE)
        /*0c5c*/ 	.word	0x00000000


	//----- nvinfo : EIATTR_REGCOUNT
	.align		4
.L_527:
        /*0c60*/ 	.byte	0x04, 0x2f
        /*0c62*/ 	.short	(.L_529 - .L_528)
	.align		4
.L_528:
        /*0c64*/ 	.word	index@(_ZN10layer_norm13ln_bwd_kernelINS_13Kernel_traitsI13__nv_bfloat16S2_fS2_fjLj256ELj1ELj4ELj1ELj16ENS_18Kernel_traits_baseILj256ES2_S2_fS2_fjLj128EEEEELb0ELb1ELb1ELb1EEEvNS_9BwdParamsE)
        /*0c68*/ 	.word	0x00000060


	//----- nvinfo : EIATTR_FRAME_SIZE
	.align		4
.L_529:
        /*0c6c*/ 	.byte	0x04, 0x11
        /*0c6e*/ 	.short	(.L_531 - .L_530)
	.align		4
.L_530:
        /*0c70*/ 	.word	index@(_ZN10layer_norm13ln_bwd_kernelINS_13Kernel_traitsI13__nv_bfloat16S2_fS2_fjLj256ELj1ELj4ELj1ELj16ENS_18Kernel_traits_baseILj256ES2_S2_fS2_fjLj128EEEEELb0ELb1ELb1ELb1EEEvNS_9BwdParamsE)
        /*0c74*/ 	.word	0x00000000


	//----- nvinfo : EIATTR_REGCOUNT
	.align		4
.L_531:
        /*0c78*/ 	.byte	0x04, 0x2f
        /*0c7a*/ 	.short	(.L_533 - .L_532)
	.align		4
.L_532:
        /*0c7c*/ 	.word	index@(_ZN10layer_norm13ln_bwd_kernelINS_13Kernel_traitsI13__nv_bfloat16S2_fS2_fjLj256ELj1ELj4ELj1ELj16ENS_18Kernel_traits_baseILj256ES2_S2_fS2_fjLj128EEEEELb0ELb1ELb1ELb0EEEvNS_9BwdParamsE)
        /*0c80*/ 	.word	0x00000060


	//----- nvinfo : EIATTR_FRAME_SIZE
	.align		4
.L_533:
        /*0c84*/ 	.byte	0x04, 0x11
        /*0c86*/ 	.short	(.L_535 - .L_534)
	.align		4
.L_534:
        /*0c88*/ 	.word	index@(_ZN10layer_norm13ln_bwd_kernelINS_13Kernel_traitsI13__nv_bfloat16S2_fS2_fjLj256ELj1ELj4ELj1ELj16ENS_18Kernel_traits_baseILj256ES2_S2_fS2_fjLj128EEEEELb0ELb1ELb1ELb0EEEvNS_9BwdParamsE)
        /*0c8c*/ 	.word	0x00000000


	//----- nvinfo : EIATTR_REGCOUNT
	.align		4
.L_535:
        /*0c90*/ 	.byte	0x04, 0x2f
        /*0c92*/ 	.short	(.L_537 - .L_536)
	.align		4
.L_536:
        /*0c94*/ 	.word	index@(_ZN10layer_norm13ln_bwd_kernelINS_13Kernel_traitsI13__nv_bfloat16S2_fS2_fjLj256ELj1ELj4ELj1ELj16ENS_18Kernel_traits_baseILj256ES2_S2_fS2_fjLj128EEEEELb0ELb1ELb0ELb1EEEvNS_9BwdParamsE)
        /*0c98*/ 	.word	0x00000060


	//----- nvinfo : EIATTR_FRAME_SIZE
	.align		4
.L_537:
        /*0c9c*/ 	.byte	0x04, 0x11
        /*0c9e*/ 	.short	(.L_539 - .L_538)
	.align		4
.L_538:
        /*0ca0*/ 	.word	index@(_ZN10layer_norm13ln_bwd_kernelINS_13Kernel_traitsI13__nv_bfloat16S2_fS2_fjLj256ELj1ELj4ELj1ELj16ENS_18Kernel_traits_baseILj256ES2_S2_fS2_fjLj128EEEEELb0ELb1ELb0ELb1EEEvNS_9BwdParamsE)
        /*0ca4*/ 	.word	0x00000000


	//----- nvinfo : EIATTR_REGCOUNT
	.align		4
.L_539:
        /*0ca8*/ 	.byte	0x04, 0x2f
        /*0caa*/ 	.short	(.L_541 - .L_540)
	.align		4
.L_540:
        /*0cac*/ 	.word	index@(_ZN10layer_norm13ln_bwd_kernelINS_13Kernel_traitsI13__nv_bfloat16S2_fS2_fjLj256ELj1ELj4ELj1ELj16ENS_18Kernel_traits_baseILj256ES2_S2_fS2_fjLj128EEEEELb0ELb1ELb0ELb0EEEvNS_9BwdParamsE)
        /*0cb0*/ 	.word	0x00000060


	//----- nvinfo : EIATTR_FRAME_SIZE
	.align		4
.L_541:
        /*0cb4*/ 	.byte	0x04, 0x11
        /*0cb6*/ 	.short	(.L_543 - .L_542)
	.align		4
.L_542:
        /*0cb8*/ 	.word	index@(_ZN10layer_norm13ln_bwd_kernelINS_13Kernel_traitsI13__nv_bfloat16S2_fS2_fjLj256ELj1ELj4ELj1ELj16ENS_18Kernel_traits_baseILj256ES2_S2_fS2_fjLj128EEEEELb0ELb1ELb0ELb0EEEvNS_9BwdParamsE)
        /*0cbc*/ 	.word	0x00000000


	//----- nvinfo : EIATTR_REGCOUNT
	.align		4
.L_543:
        /*0cc0*/ 	.byte	0x04, 0x2f
        /*0cc2*/ 	.short	(.L_545 - .L_544)
	.align		4
.L_544:
        /*0cc4*/ 	.word	index@(_ZN10layer_norm13ln_bwd_kernelINS_13Kernel_traitsI13__nv_bfloat16S2_fS2_fjLj256ELj1ELj4ELj1ELj16ENS_18Kernel_traits_baseILj256ES2_S2_fS2_fjLj128EEEEELb0ELb0ELb1ELb1EEEvNS_9BwdParamsE)
        /*0cc8*/ 	.word	0x00000050


	//----- nvinfo : EIATTR_FRAME_SIZE
	.align		4
.L_545:
        /*0ccc*/ 	.byte	0x04, 0x11
        /*0cce*/ 	.short	(.L_547 - .L_546)
	.align		4
.L_546:
        /*0cd0*/ 	.word	index@(_ZN10layer_norm13ln_bwd_kernelINS_13Kernel_traitsI13__nv_bfloat16S2_fS2_fjLj256ELj1ELj4ELj1ELj16ENS_18Kernel_traits_baseILj256ES2_S2_fS2_fjLj128EEEEELb0ELb0ELb1ELb1EEEvNS_9BwdParamsE)
        /*0cd4*/ 	.word	0x00000000


	//----- nvinfo : EIATTR_REGCOUNT
	.align		4
.L_547:
        /*0cd8*/ 	.byte	0x04, 0x2f
        /*0cda*/ 	.short	(.L_549 - .L_548)
	.align		4
.L_548:
        /*0cdc*/ 	.word	index@(_ZN10layer_norm13ln_bwd_kernelINS_13Kernel_traitsI13__nv_bfloat16S2_fS2_fjLj256ELj1ELj4ELj1ELj16ENS_18Kernel_traits_baseILj256ES2_S2_fS2_fjLj128EEEEELb0ELb0ELb1ELb0EEEvNS_9BwdParamsE)
        /*0ce0*/ 	.word	0x00000050


	//----- nvinfo : EIATTR_FRAME_SIZE
	.align		4
.L_549:
        /*0ce4*/ 	.byte	0x04, 0x11
        /*0ce6*/ 	.short	(.L_551 - .L_550)
	.align		4
.L_550:
        /*0ce8*/ 	.word	index@(_ZN10layer_norm13ln_bwd_kernelINS_13Kernel_traitsI13__nv_bfloat16S2_fS2_fjLj256ELj1ELj4ELj1ELj16ENS_18Kernel_traits_baseILj256ES2_S2_fS2_fjLj128EEEEELb0ELb0ELb1ELb0EEEvNS_9BwdParamsE)
        /*0cec*/ 	.word	0x00000000


	//----- nvinfo : EIATTR_REGCOUNT
	.align		4
.L_551:
        /*0cf0*/ 	.byte	0x04, 0x2f
        /*0cf2*/ 	.short	(.L_553 - .L_552)
	.align		4
.L_552:
        /*0cf4*/ 	.word	index@(_ZN10layer_norm13ln_bwd_kernelINS_13Kernel_traitsI13__nv_bfloat16S2_fS2_fjLj256ELj1ELj4ELj1ELj16ENS_18Kernel_traits_baseILj256ES2_S2_fS2_fjLj128EEEEELb0ELb0ELb0ELb1EEEvNS_9BwdParamsE)
        /*0cf8*/ 	.word	0x00000048


	//----- nvinfo : EIATTR_FRAME_SIZE
	.align		4
.L_553:
        /*0cfc*/ 	.byte	0x04, 0x11
        /*0cfe*/ 	.short	(.L_555 - .L_554)
	.align		4
.L_554:
        /*0d00*/ 	.word	index@(_ZN10layer_norm13ln_bwd_kernelINS_13Kernel_traitsI13__nv_bfloat16S2_fS2_fjLj256ELj1ELj4ELj1ELj16ENS_18Kernel_traits_baseILj256ES2_S2_fS2_fjLj128EEEEELb0ELb0ELb0ELb1EEEvNS_9BwdParamsE)
        /*0d04*/ 	.word	0x00000000


	//----- nvinfo : EIATTR_REGCOUNT
	.align		4
.L_555:
        /*0d08*/ 	.byte	0x04, 0x2f
        /*0d0a*/ 	.short	(.L_557 - .L_556)
	.align		4
.L_556:
        /*0d0c*/ 	.word	index@(_ZN10layer_norm13ln_bwd_kernelINS_13Kernel_traitsI13__nv_bfloat16S2_fS2_fjLj256ELj1ELj4ELj1ELj16ENS_18Kernel_traits_baseILj256ES2_S2_fS2_fjLj128EEEEELb0ELb0ELb0ELb0EEEvNS_9BwdParamsE)
        /*0d10*/ 	.word	0x00000048


	//----- nvinfo : EIATTR_FRAME_SIZE
	.align		4
.L_557:
        /*0d14*/ 	.byte	0x04, 0x11
        /*0d16*/ 	.short	(.L_559 - .L_558)
	.align		4
.L_558:
        /*0d18*/ 	.word	index@(_ZN10layer_norm13ln_bwd_kernelINS_13Kernel_traitsI13__nv_bfloat16S2_fS2_fjLj256ELj1ELj4ELj1ELj16ENS_18Kernel_traits_baseILj256ES2_S2_fS2_fjLj128EEEEELb0ELb0ELb0ELb0EEEvNS_9BwdParamsE)
        /*0d1c*/ 	.word	0x00000000


	//----- nvinfo : EIATTR_REGCOUNT
	.align		4
.L_559:
        /*0d20*/ 	.byte	0x04, 0x2f
        /*0d22*/ 	.short	(.L_561 - .L_560)
	.align		4
.L_560:
        /*0d24*/ 	.word	index@(_ZN10layer_norm13ln_bwd_kernelINS_13Kernel_traitsIf13__nv_bfloat16S2_S2_fjLj256ELj1ELj4ELj1ELj16ENS_18Kernel_traits_baseILj256EfS2_S2_S2_fjLj128EEEEELb1ELb1ELb1ELb1EEEvNS_9BwdParamsE)
        /*0d28*/ 	.word	0x0000006d


	//----- nvinfo : EIATTR_FRAME_SIZE
	.align		4
.L_561:
        /*0d2c*/ 	.byte	0x04, 0x11
        /*0d2e*/ 	.short	(.L_563 - .L_562)
	.align		4
.L_562:
        /*0d30*/ 	.word	index@(_ZN10layer_norm13ln_bwd_kernelINS_13Kernel_traitsIf13__nv_bfloat16S2_S2_fjLj256ELj1ELj4ELj1ELj16ENS_18Kernel_traits_baseILj256EfS2_S2_S2_fjLj128EEEEELb1ELb1ELb1ELb1EEEvNS_9BwdParamsE)
        /*0d34*/ 	.word	0x00000000


	//----- nvinfo : EIATTR_REGCOUNT
	.align		4
.L_563:
        /*0d38*/ 	.byte	0x04, 0x2f
        /*0d3a*/ 	.short	(.L_565 - .L_564)
	.align		4
.L_564:
        /*0d3c*/ 	.word	index@(_ZN10layer_norm22ln_bwd_finalize_kernelINS_22Kernel_traits_finalizeILj256Ef13__nv_bfloat16S2_S2_fjLb1ELj1024ELj4ENS_18Kernel_traits_baseILj256EfS2_S2_S2_fjLj1024EEEEELb1ELb1EEEvNS_9BwdParamsE)
        /*0d40*/ 	.word	0x00000020


	//----- nvinfo : EIATTR_FRAME_SIZE
	.align		4
.L_565:
        /*0d44*/ 	.byte	0x04, 0x11
        /*0d46*/ 	.short	(.L_567 - .L_566)
	.align		4
.L_566:
        /*0d48*/ 	.word	index@(_ZN10layer_norm22ln_bwd_finalize_kernelINS_22Kernel_traits_finalizeILj256Ef13__nv_bfloat16S2_S2_fjLb1ELj1024ELj4ENS_18Kernel_traits_baseILj256EfS2_S2_S2_fjLj1024EEEEELb1ELb1EEEvNS_9BwdParamsE)
        /*0d4c*/ 	.word	0x00000000


	//----- nvinfo : EIATTR_REGCOUNT
	.align		4
.L_567:
        /*0d50*/ 	.byte	0x04, 0x2f
        /*0d52*/ 	.short	(.L_569 - .L_568)
	.align		4
.L_568:
        /*0d54*/ 	.word	index@(_ZN10layer_norm13ln_bwd_kernelINS_13Kernel_traitsIf13__nv_bfloat16S2_S2_fjLj256ELj1ELj4ELj1ELj16ENS_18Kernel_traits_baseILj256EfS2_S2_S2_fjLj128EEEEELb1ELb1ELb1ELb0EEEvNS_9BwdParamsE)
        /*0d58*/ 	.word	0x0000006d


	//----- nvinfo : EIATTR_FRAME_SIZE
	.align		4
.L_569:
        /*0d5c*/ 	.byte	0x04, 0x11
        /*0d5e*/ 	.short	(.L_571 - .L_570)
	.align		4
.L_570:
        /*0d60*/ 	.word	index@(_ZN10layer_norm13ln_bwd_kernelINS_13Kernel_traitsIf13__nv_bfloat16S2_S2_fjLj256ELj1ELj4ELj1ELj16ENS_18Kernel_traits_baseILj256EfS2_S2_S2_fjLj128EEEEELb1ELb1ELb1ELb0EEEvNS_9BwdParamsE)
        /*0d64*/ 	.word	0x00000000


	//----- nvinfo : EIATTR_REGCOUNT
	.align		4
.L_571:
        /*0d68*/ 	.byte	0x04, 0x2f
        /*0d6a*/ 	.short	(.L_573 - .L_572)
	.align		4
.L_572:
        /*0d6c*/ 	.word	index@(_ZN10layer_norm22ln_bwd_finalize_kernelINS_22Kernel_traits_finalizeILj256Ef13__nv_bfloat16S2_S2_fjLb1ELj1024ELj4ENS_18Kernel_traits_baseILj256EfS2_S2_S2_fjLj1024EEEEELb1ELb0EEEvNS_9BwdParamsE)
        /*0d70*/ 	.word	0x00000020


	//----- nvinfo : EIATTR_FRAME_SIZE
	.align		4
.L_573:
        /*0d74*/ 	.byte	0x04, 0x11
        /*0d76*/ 	.short	(.L_575 - .L_574)
	.align		4
.L_574:
        /*0d78*/ 	.word	index@(_ZN10layer_norm22ln_bwd_finalize_kernelINS_22Kernel_traits_finalizeILj256Ef13__nv_bfloat16S2_S2_fjLb1ELj1024ELj4ENS_18Kernel_traits_baseILj256EfS2_S2_S2_fjLj1024EEEEELb1ELb0EEEvNS_9BwdParamsE)
        /*0d7c*/ 	.word	0x00000000


	//----- nvinfo : EIATTR_REGCOUNT
	.align		4
.L_575:
        /*0d80*/ 	.byte	0x04, 0x2f
        /*0d82*/ 	.short	(.L_577 - .L_576)
	.align		4
.L_576:
        /*0d84*/ 	.word	index@(_ZN10layer_norm13ln_bwd_kernelINS_13Kernel_traitsIf13__nv_bfloat16S2_S2_fjLj256ELj1ELj4ELj1ELj16ENS_18Kernel_traits_baseILj256EfS2_S2_S2_fjLj128EEEEELb1ELb1ELb0ELb1EEEvNS_9BwdParamsE)
        /*0d88*/ 	.word	0x0000005f


	//----- nvinfo : EIATTR_FRAME_SIZE
	.align		4
.L_577:
        /*0d8c*/ 	.byte	0x04, 0x11
        /*0d8e*/ 	.short	(.L_579 - .L_578)
	.align		4
.L_578:
        /*0d90*/ 	.word	index@(_ZN10layer_norm13ln_bwd_kernelINS_13Kernel_traitsIf13__nv_bfloat16S2_S2_fjLj256ELj1ELj4ELj1ELj16ENS_18Kernel_traits_baseILj256EfS2_S2_S2_fjLj128EEEEELb1ELb1ELb0ELb1EEEvNS_9BwdParamsE)
        /*0d94*/ 	.word	0x00000000


	//----- nvinfo : EIATTR_REGCOUNT
	.align		4
.L_579:
        /*0d98*/ 	.byte	0x04, 0x2f
        /*0d9a*/ 	.short	(.L_581 - .L_580)
	.align		4
.L_580:
        /*0d9c*/ 	.word	index@(_ZN10layer_norm13ln_bwd_kernelINS_13Kernel_traitsIf13__nv_bfloat16S2_S2_fjLj256ELj1ELj4ELj1ELj16ENS_18Kernel_traits_baseILj256EfS2_S2_S2_fjLj128EEEEELb1ELb1ELb0ELb0EEEvNS_9BwdParamsE)
        /*0da0*/ 	.word	0x00000060


	//----- nvinfo : EIATTR_FRAME_SIZE
	.align		4
.L_581:
        /*0da4*/ 	.byte	0x04, 0x11
        /*0da6*/ 	.short	(.L_583 - .L_582)
	.align		4
.L_582:
        /*0da8*/ 	.word	index@(_ZN10layer_norm13ln_bwd_kernelINS_13Kernel_traitsIf13__nv_bfloat16S2_S2_fjLj256ELj1ELj4ELj1ELj16ENS_18Kernel_traits_baseILj256EfS2_S2_S2_fjLj128EEEEELb1ELb1ELb0ELb0EEEvNS_9BwdParamsE)
        /*0dac*/ 	.word	0x00000000


	//----- nvinfo : EIATTR_REGCOUNT
	.align		4
.L_583:
        /*0db0*/ 	.byte	0x04, 0x2f
        /*0db2*/ 	.short	(.L_585 - .L_584)
	.align		4
.L_584:
        /*0db4*/ 	.word	index@(_ZN10layer_norm13ln_bwd_kernelINS_13Kernel_traitsIf13__nv_bfloat16S2_S2_fjLj256ELj1ELj4ELj1ELj16ENS_18Kernel_traits_baseILj256EfS2_S2_S2_fjLj128EEEEELb1ELb0ELb1ELb1EEEvNS_9BwdParamsE)
        /*0db8*/ 	.word	0x00000050


	//----- nvinfo : EIATTR_FRAME_SIZE
	.align		4
.L_585:
        /*0dbc*/ 	.byte	0x04, 0x11
        /*0dbe*/ 	.short	(.L_587 - .L_586)
	.align		4
.L_586:
        /*0dc0*/ 	.word	index@(_ZN10layer_norm13ln_bwd_kernelINS_13Kernel_traitsIf13__nv_bfloat16S2_S2_fjLj256ELj1ELj4ELj1ELj16ENS_18Kernel_traits_baseILj256EfS2_S2_S2_fjLj128EEEEELb1ELb0ELb1ELb1EEEvNS_9BwdParamsE)
        /*0dc4*/ 	.word	0x00000000


	//----- nvinfo : EIATTR_REGCOUNT
	.align		4
.L_587:
        /*0dc8*/ 	.byte	0x04, 0x2f
        /*0dca*/ 	.short	(.L_589 - .L_588)
	.align		4
.L_588:
        /*0dcc*/ 	.word	index@(_ZN10layer_norm22ln_bwd_finalize_kernelINS_22Kernel_traits_finalizeILj256Ef13__nv_bfloat16S2_S2_fjLb0ELj1024ELj4ENS_18Kernel_traits_baseILj256EfS2_S2_S2_fjLj1024EEEEELb0ELb1EEEvNS_9BwdParamsE)
        /*0dd0*/ 	.word	0x0000003f


	//----- nvinfo : EIATTR_FRAME_SIZE
	.align		4
.L_589:
        /*0dd4*/ 	.byte	0x04, 0x11
        /*0dd6*/ 	.short	(.L_591 - .L_590)
	.align		4
.L_590:
        /*0dd8*/ 	.word	index@(_ZN10layer_norm22ln_bwd_finalize_kernelINS_22Kernel_traits_finalizeILj256Ef13__nv_bfloat16S2_S2_fjLb0ELj1024ELj4ENS_18Kernel_traits_baseILj256EfS2_S2_S2_fjLj1024EEEEELb0ELb1EEEvNS_9BwdParamsE)
        /*0ddc*/ 	.word	0x00000000


	//----- nvinfo : EIATTR_REGCOUNT
	.align		4
.L_591:
        /*0de0*/ 	.byte	0x04, 0x2f
        /*0de2*/ 	.short	(.L_593 - .L_592)
	.align		4
.L_592:
        /*0de4*/ 	.word	index@(_ZN10layer_norm13ln_bwd_kernelINS_13Kernel_traitsIf13__nv_bfloat16S2_S2_fjLj256ELj1ELj4ELj1ELj16ENS_18Kernel_traits_baseILj256EfS2_S2_S2_fjLj128EEEEELb1ELb0ELb1ELb0EEEvNS_9BwdParamsE)
        /*0de8*/ 	.word	0x0000005d


	//----- nvinfo : EIATTR_FRAME_SIZE
	.align		4
.L_593:
        /*0dec*/ 	.byte	0x04, 0x11
        /*0dee*/ 	.short	(.L_595 - .L_594)
	.align		4
.L_594:
        /*0df0*/ 	.word	index@(_ZN10layer_norm13ln_bwd_kernelINS_13Kernel_traitsIf13__nv_bfloat16S2_S2_fjLj256ELj1ELj4ELj1ELj16ENS_18Kernel_traits_baseILj256EfS2_S2_S2_fjLj128EEEEELb1ELb0ELb1ELb0EEEvNS_9BwdParamsE)
        /*0df4*/ 	.word	0x00000000


	//----- nvinfo : EIATTR_REGCOUNT
	.align		4
.L_595:
        /*0df8*/ 	.byte	0x04, 0x2f
        /*0dfa*/ 	.short	(.L_597 - .L_596)
	.align		4
.L_596:
        /*0dfc*/ 	.word	index@(_ZN10layer_norm22ln_bwd_finalize_kernelINS_22Kernel_traits_finalizeILj256Ef13__nv_bfloat16S2_S2_fjLb0ELj1024ELj4ENS_18Kernel_traits_baseILj256EfS2_S2_S2_fjLj1024EEEEELb0ELb0EEEvNS_9BwdParamsE)
        /*0e00*/ 	.word	0x0000003f


	//----- nvinfo : EIATTR_FRAME_SIZE
	.align		4
.L_597:
        /*0e04*/ 	.byte	0x04, 0x11
        /*0e06*/ 	.short	(.L_599 - .L_598)
	.align		4
.L_598:
        /*0e08*/ 	.word	index@(_ZN10layer_norm22ln_bwd_finalize_kernelINS_22Kernel_traits_finalizeILj256Ef13__nv_bfloat16S2_S2_fjLb0ELj1024ELj4ENS_18Kernel_traits_baseILj256EfS2_S2_S2_fjLj1024EEEEELb0ELb0EEEvNS_9BwdParamsE)
        /*0e0c*/ 	.word	0x00000000


	//----- nvinfo : EIATTR_REGCOUNT
	.align		4
.L_599:
        /*0e10*/ 	.byte	0x04, 0x2f
        /*0e12*/ 	.short	(.L_601 - .L_600)
	.align		4
.L_600:
        /*0e14*/ 	.word	index@(_ZN10layer_norm13ln_bwd_kernelINS_13Kernel_traitsIf13__nv_bfloat16S2_S2_fjLj256ELj1ELj4ELj1ELj16ENS_18Kernel_traits_baseILj256EfS2_S2_S2_fjLj128EEEEELb1ELb0ELb0ELb1EEEvNS_9BwdParamsE)
        /*0e18*/ 	.word	0x00000050


	//----- nvinfo : EIATTR_FRAME_SIZE
	.align		4
.L_601:
        /*0e1c*/ 	.byte	0x04, 0x11
        /*0e1e*/ 	.short	(.L_603 - .L_602)
	.align		4
.L_602:
        /*0e20*/ 	.word	index@(_ZN10layer_norm13ln_bwd_kernelINS_13Kernel_traitsIf13__nv_bfloat16S2_S2_fjLj256ELj1ELj4ELj1ELj16ENS_18Kernel_traits_baseILj256EfS2_S2_S2_fjLj128EEEEELb1ELb0ELb0ELb1EEEvNS_9BwdParamsE)
        /*0e24*/ 	.word	0x00000000


	//----- nvinfo : EIATTR_REGCOUNT
	.align		4
.L_603:
        /*0e28*/ 	.byte	0x04, 0x2f
        /*0e2a*/ 	.short	(.L_605 - .L_604)
	.align		4
.L_604:
        /*0e2c*/ 	.word	index@(_ZN10layer_norm13ln_bwd_kernelINS_13Kernel_traitsIf13__nv_bfloat16S2_S2_fjLj256ELj1ELj4ELj1ELj16ENS_18Kernel_traits_baseILj256EfS2_S2_S2_fjLj128EEEEELb1ELb0ELb0ELb0EEEvNS_9BwdParamsE)
        /*0e30*/ 	.word	0x00000050


	//----- nvinfo : EIATTR_FRAME_SIZE
	.align		4
.L_605:
        /*0e34*/ 	.byte	0x04, 0x11
        /*0e36*/ 	.short	(.L_607 - .L_606)
	.align		4
.L_606:
        /*0e38*/ 	.word	index@(_ZN10layer_norm13ln_bwd_kernelINS_13Kernel_traitsIf13__nv_bfloat16S2_S2_fjLj256ELj1ELj4ELj1ELj16ENS_18Kernel_traits_baseILj256EfS2_S2_S2_fjLj128EEEEELb1ELb0ELb0ELb0EEEvNS_9BwdParamsE)
        /*0e3c*/ 	.word	0x00000000


	//----- nvinfo : EIATTR_REGCOUNT
	.align		4
.L_607:
        /*0e40*/ 	.byte	0x04, 0x2f
        /*0e42*/ 	.short	(.L_609 - .L_608)
	.align		4
.L_608:
        /*0e44*/ 	.word	index@(_ZN10layer_norm13ln_bwd_kernelINS_13Kernel_traitsIf13__nv_bfloat16S2_S2_fjLj256ELj1ELj4ELj1ELj16ENS_18Kernel_traits_baseILj256EfS2_S2_S2_fjLj128EEEEELb0ELb1ELb1ELb1EEEvNS_9BwdParamsE)
        /*0e48*/ 	.word	0x00000062


	//----- nvinfo : EIATTR_FRAME_SIZE
	.align		4
.L_609:
        /*0e4c*/ 	.byte	0x04, 0x11
        /*0e4e*/ 	.short	(.L_611 - .L_610)
	.align		4
.L_610:
        /*0e50*/ 	.word	index@(_ZN10layer_norm13ln_bwd_kernelINS_13Kernel_traitsIf13__nv_bfloat16S2_S2_fjLj256ELj1ELj4ELj1ELj16ENS_18Kernel_traits_baseILj256EfS2_S2_S2_fjLj128EEEEELb0ELb1ELb1ELb1EEEvNS_9BwdParamsE)
        /*0e54*/ 	.word	0x00000000


	//----- nvinfo : EIATTR_REGCOUNT
	.align		4
.L_611:
        /*0e58*/ 	.byte	0x04, 0x2f
        /*0e5a*/ 	.short	(.L_613 - .L_612)
	.align		4
.L_612:
        /*0e5c*/ 	.word	index@(_ZN10layer_norm13ln_bwd_kernelINS_13Kernel_traitsIf13__nv_bfloat16S2_S2_fjLj256ELj1ELj4ELj1ELj16ENS_18Kernel_traits_baseILj256EfS2_S2_S2_fjLj128EEEEELb0ELb1ELb1ELb0EEEvNS_9BwdParamsE)
        /*0e60*/ 	.word	0x00000063


	//----- nvinfo : EIATTR_FRAME_SIZE
	.align		4
.L_613:
        /*0e64*/ 	.byte	0x04, 0x11
        /*0e66*/ 	.short	(.L_615 - .L_614)
	.align		4
.L_614:
        /*0e68*/ 	.word	index@(_ZN10layer_norm13ln_bwd_kernelINS_13Kernel_traitsIf13__nv_bfloat16S2_S2_fjLj256ELj1ELj4ELj1ELj16ENS_18Kernel_traits_baseILj256EfS2_S2_S2_fjLj128EEEEELb0ELb1ELb1ELb0EEEvNS_9BwdParamsE)
        /*0e6c*/ 	.word	0x00000000


	//----- nvinfo : EIATTR_REGCOUNT
	.align		4
.L_615:
        /*0e70*/ 	.byte	0x04, 0x2f
        /*0e72*/ 	.short	(.L_617 - .L_616)
	.align		4
.L_616:
        /*0e74*/ 	.word	index@(_ZN10layer_norm13ln_bwd_kernelINS_13Kernel_traitsIf13__nv_bfloat16S2_S2_fjLj256ELj1ELj4ELj1ELj16ENS_18Kernel_traits_baseILj256EfS2_S2_S2_fjLj128EEEEELb0ELb1ELb0ELb1EEEvNS_9BwdParamsE)
        /*0e78*/ 	.word	0x00000050


	//----- nvinfo : EIATTR_FRAME_SIZE
	.align		4
.L_617:
        /*0e7c*/ 	.byte	0x04, 0x11
        /*0e7e*/ 	.short	(.L_619 - .L_618)
	.align		4
.L_618:
        /*0e80*/ 	.word	index@(_ZN10layer_norm13ln_bwd_kernelINS_13Kernel_traitsIf13__nv_bfloat16S2_S2_fjLj256ELj1ELj4ELj1ELj16ENS_18Kernel_traits_baseILj256EfS2_S2_S2_fjLj128EEEEELb0ELb1ELb0ELb1EEEvNS_9BwdParamsE)
        /*0e84*/ 	.word	0x00000000


	//----- nvinfo : EIATTR_REGCOUNT
	.align		4
.L_619:
        /*0e88*/ 	.byte	0x04, 0x2f
        /*0e8a*/ 	.short	(.L_621 - .L_620)
	.align		4
.L_620:
        /*0e8c*/ 	.word	index@(_ZN10layer_norm13ln_bwd_kernelINS_13Kernel_traitsIf13__nv_bfloat16S2_S2_fjLj256ELj1ELj4ELj1ELj16ENS_18Kernel_traits_baseILj256EfS2_S2_S2_fjLj128EEEEELb0ELb1ELb0ELb0EEEvNS_9BwdParamsE)
        /*0e90*/ 	.word	0x00000060


	//----- nvinfo : EIATTR_FRAME_SIZE
	.align		4
.L_621:
        /*0e94*/ 	.byte	0x04, 0x11
        /*0e96*/ 	.short	(.L_623 - .L_622)
	.align		4
.L_622:
        /*0e98*/ 	.word	index@(_ZN10layer_norm13ln_bwd_kernelINS_13Kernel_traitsIf13__nv_bfloat16S2_S2_fjLj256ELj1ELj4ELj1ELj16ENS_18Kernel_traits_baseILj256EfS2_S2_S2_fjLj128EEEEELb0ELb1ELb0ELb0EEEvNS_9BwdParamsE)
        /*0e9c*/ 	.word	0x00000000


	//----- nvinfo : EIATTR_REGCOUNT
	.align		4
.L_623:
        /*0ea0*/ 	.byte	0x04, 0x2f
        /*0ea2*/ 	.short	(.L_625 - .L_624)
	.align		4
.L_624:
        /*0ea4*/ 	.word	index@(_ZN10layer_norm13ln_bwd_kernelINS_13Kernel_traitsIf13__nv_bfloat16S2_S2_fjLj256ELj1ELj4ELj1ELj16ENS_18Kernel_traits_baseILj256EfS2_S2_S2_fjLj128EEEEELb0ELb0ELb1ELb1EEEvNS_9BwdParamsE)
        /*0ea8*/ 	.word	0x0000004c


	//----- nvinfo : EIATTR_FRAME_SIZE
	.align		4
.L_625:
        /*0eac*/ 	.byte	0x04, 0x11
        /*0eae*/ 	.short	(.L_627 - .L_626)
	.align		4
.L_626:
        /*0eb0*/ 	.word	index@(_ZN10layer_norm13ln_bwd_kernelINS_13Kernel_traitsIf13__nv_bfloat16S2_S2_fjLj256ELj1ELj4ELj1ELj16ENS_18Kernel_traits_baseILj256EfS2_S2_S2_fjLj128EEEEELb0ELb0ELb1ELb1EEEvNS_9BwdParamsE)
        /*0eb4*/ 	.word	0x00000000


	//----- nvinfo : EIATTR_REGCOUNT
	.align		4
.L_627:
        /*0eb8*/ 	.byte	0x04, 0x2f
        /*0eba*/ 	.short	(.L_629 - .L_628)
	.align		4
.L_628:
        /*0ebc*/ 	.word	index@(_ZN10layer_norm13ln_bwd_kernelINS_13Kernel_traitsIf13__nv_bfloat16S2_S2_fjLj256ELj1ELj4ELj1ELj16ENS_18Kernel_traits_baseILj256EfS2_S2_S2_fjLj128EEEEELb0ELb0ELb1ELb0EEEvNS_9BwdParamsE)
        /*0ec0*/ 	.word	0x0000004c


	//----- nvinfo : EIATTR_FRAME_SIZE
	.align		4
.L_629:
        /*0ec4*/ 	.byte	0x04, 0x11
        /*0ec6*/ 	.short	(.L_631 - .L_630)
	.align		4
.L_630:
        /*0ec8*/ 	.word	index@(_ZN10layer_norm13ln_bwd_kernelINS_13Kernel_traitsIf13__nv_bfloat16S2_S2_fjLj256ELj1ELj4ELj1ELj16ENS_18Kernel_traits_baseILj256EfS2_S2_S2_fjLj128EEEEELb0ELb0ELb1ELb0EEEvNS_9BwdParamsE)
        /*0ecc*/ 	.word	0x00000000


	//----- nvinfo : EIATTR_REGCOUNT
	.align		4
.L_631:
        /*0ed0*/ 	.byte	0x04, 0x2f
        /*0ed2*/ 	.short	(.L_633 - .L_632)
	.align		4
.L_632:
        /*0ed4*/ 	.word	index@(_ZN10layer_norm13ln_bwd_kernelINS_13Kernel_traitsIf13__nv_bfloat16S2_S2_fjLj256ELj1ELj4ELj1ELj16ENS_18Kernel_traits_baseILj256EfS2_S2_S2_fjLj128EEEEELb0ELb0ELb0ELb1EEEvNS_9BwdParamsE)
        /*0ed8*/ 	.word	0x00000040


	//----- nvinfo : EIATTR_FRAME_SIZE
	.align		4
.L_633:
        /*0edc*/ 	.byte	0x04, 0x11
        /*0ede*/ 	.short	(.L_635 - .L_634)
	.align		4
.L_634:
        /*0ee0*/ 	.word	index@(_ZN10layer_norm13ln_bwd_kernelINS_13Kernel_traitsIf13__nv_bfloat16S2_S2_fjLj256ELj1ELj4ELj1ELj16ENS_18Kernel_traits_baseILj256EfS2_S2_S2_fjLj128EEEEELb0ELb0ELb0ELb1EEEvNS_9BwdParamsE)
        /*0ee4*/ 	.word	0x00000000


	//----- nvinfo : EIATTR_REGCOUNT
	.align		4
.L_635:
        /*0ee8*/ 	.byte	0x04, 0x2f
        /*0eea*/ 	.short	(.L_637 - .L_636)
	.align		4
.L_636:
        /*0eec*/ 	.word	index@(_ZN10layer_norm13ln_bwd_kernelINS_13Kernel_traitsIf13__nv_bfloat16S2_S2_fjLj256ELj1ELj4ELj1ELj16ENS_18Kernel_traits_baseILj256EfS2_S2_S2_fjLj128EEEEELb0ELb0ELb0ELb0EEEvNS_9BwdParamsE)
        /*0ef0*/ 	.word	0x00000048


	//----- nvinfo : EIATTR_FRAME_SIZE
	.align		4
.L_637:
        /*0ef4*/ 	.byte	0x04, 0x11
        /*0ef6*/ 	.short	(.L_639 - .L_638)
	.align		4
.L_638:
        /*0ef8*/ 	.word	index@(_ZN10layer_norm13ln_bwd_kernelINS_13Kernel_traitsIf13__nv_bfloat16S2_S2_fjLj256ELj1ELj4ELj1ELj16ENS_18Kernel_traits_baseILj256EfS2_S2_S2_fjLj128EEEEELb0ELb0ELb0ELb0EEEvNS_9BwdParamsE)
        /*0efc*/ 	.word	0x00000000


	//----- nvinfo : EIATTR_REGCOUNT
	.align		4
.L_639:
        /*0f00*/ 	.byte	0x04, 0x2f
        /*0f02*/ 	.short	(.L_641 - .L_640)
	.align		4
.L_640:
        /*0f04*/ 	.word	index@(_ZN10layer_norm13ln_bwd_kernelINS_13Kernel_traitsI6__halfS2_S2_S2_fjLj256ELj1ELj4ELj1ELj16ENS_18Kernel_traits_baseILj256ES2_S2_S2_S2_fjLj128EEEEELb1ELb1ELb1ELb1EEEvNS_9BwdParamsE)
        /*0f08*/ 	.word	0x00000060


	//----- nvinfo : EIATTR_FRAME_SIZE
	.align		4
.L_641:
        /*0f0c*/ 	.byte	0x04, 0x11
        /*0f0e*/ 	.short	(.L_643 - .L_642)
	.align		4
.L_642:
        /*0f10*/ 	.word	index@(_ZN10layer_norm13ln_bwd_kernelINS_13Kernel_traitsI6__halfS2_S2_S2_fjLj256ELj1ELj4ELj1ELj16ENS_18Kernel_traits_baseILj256ES2_S2_S2_S2_fjLj128EEEEELb1ELb1ELb1ELb1EEEvNS_9BwdParamsE)
        /*0f14*/ 	.word	0x00000000


	//----- nvinfo : EIATTR_REGCOUNT
	.align		4
.L_643:
        /*0f18*/ 	.byte	0x04, 0x2f
        /*0f1a*/ 	.short	(.L_645 - .L_644)
	.align		4
.L_644:
        /*0f1c*/ 	.word	index@(_ZN10layer_norm22ln_bwd_finalize_kernelINS_22Kernel_traits_finalizeILj256E6__halfS2_S2_S2_fjLb1ELj1024ELj4ENS_18Kernel_traits_baseILj256ES2_S2_S2_S2_fjLj1024EEEEELb1ELb1EEEvNS_9BwdParamsE)
        /*0f20*/ 	.word	0x00000020


	//----- nvinfo : EIATTR_FRAME_SIZE
	.align		4
.L_645:
        /*0f24*/ 	.byte	0x04, 0x11
        /*0f26*/ 	.short	(.L_647 - .L_646)
	.align		4
.L_646:
        /*0f28*/ 	.word	index@(_ZN10layer_norm22ln_bwd_finalize_kernelINS_22Kernel_traits_finalizeILj256E6__halfS2_S2_S2_fjLb1ELj1024ELj4ENS_18Kernel_traits_baseILj256ES2_S2_S2_S2_fjLj1024EEEEELb1ELb1EEEvNS_9BwdParamsE)
        /*0f2c*/ 	.word	0x00000000


	//----- nvinfo : EIATTR_REGCOUNT
	.align		4
.L_647:
        /*0f30*/ 	.byte	0x04, 0x2f
        /*0f32*/ 	.short	(.L_649 - .L_648)
	.align		4
.L_648:
        /*0f34*/ 	.word	index@(_ZN10layer_norm13ln_bwd_kernelINS_13Kernel_traitsI6__halfS2_S2_S2_fjLj256ELj1ELj4ELj1ELj16ENS_18Kernel_traits_baseILj256ES2_S2_S2_S2_fjLj128EEEEELb1ELb1ELb1ELb0EEEvNS_9BwdParamsE)
        /*0f38*/ 	.word	0x00000060


	//----- nvinfo : EIATTR_FRAME_SIZE
	.align		4
.L_649:
        /*0f3c*/ 	.byte	0x04, 0x11
        /*0f3e*/ 	.short	(.L_651 - .L_650)
	.align		4
.L_650:
        /*0f40*/ 	.word	index@(_ZN10layer_norm13ln_bwd_kernelINS_13Kernel_traitsI6__halfS2_S2_S2_fjLj256ELj1ELj4ELj1ELj16ENS_18Kernel_traits_baseILj256ES2_S2_S2_S2_fjLj128EEEEELb1ELb1ELb1ELb0EEEvNS_9BwdParamsE)
        /*0f44*/ 	.word	0x00000000


	//----- nvinfo : EIATTR_REGCOUNT
	.align		4
.L_651:
        /*0f48*/ 	.byte	0x04, 0x2f
        /*0f4a*/ 	.short	(.L_653 - .L_652)
	.align		4
.L_652:
        /*0f4c*/ 	.word	index@(_ZN10layer_norm22ln_bwd_finalize_kernelINS_22Kernel_traits_finalizeILj256E6__halfS2_S2_S2_fjLb1ELj1024ELj4ENS_18Kernel_traits_baseILj256ES2_S2_S2_S2_fjLj1024EEEEELb1ELb0EEEvNS_9BwdParamsE)
        /*0f50*/ 	.word	0x00000020


	//----- nvinfo : EIATTR_FRAME_SIZE
	.align		4
.L_653:
        /*0f54*/ 	.byte	0x04, 0x11
        /*0f56*/ 	.short	(.L_655 - .L_654)
	.align		4
.L_654:
        /*0f58*/ 	.word	index@(_ZN10layer_norm22ln_bwd_finalize_kernelINS_22Kernel_traits_finalizeILj256E6__halfS2_S2_S2_fjLb1ELj1024ELj4ENS_18Kernel_traits_baseILj256ES2_S2_S2_S2_fjLj1024EEEEELb1ELb0EEEvNS_9BwdParamsE)
        /*0f5c*/ 	.word	0x00000000


	//----- nvinfo : EIATTR_REGCOUNT
	.align		4
.L_655:
        /*0f60*/ 	.byte	0x04, 0x2f
        /*0f62*/ 	.short	(.L_657 - .L_656)
	.align		4
.L_656:
        /*0f64*/ 	.word	index@(_ZN10layer_norm13ln_bwd_kernelINS_13Kernel_traitsI6__halfS2_S2_S2_fjLj256ELj1ELj4ELj1ELj16ENS_18Kernel_traits_baseILj256ES2_S2_S2_S2_fjLj128EEEEELb1ELb1ELb0ELb1EEEvNS_9BwdParamsE)
        /*0f68*/ 	.word	0x0000005d


	//----- nvinfo : EIATTR_FRAME_SIZE
	.align		4
.L_657:
        /*0f6c*/ 	.byte	0x04, 0x11
        /*0f6e*/ 	.short	(.L_659 - .L_658)
	.align		4
.L_658:
        /*0f70*/ 	.word	index@(_ZN10layer_norm13ln_bwd_kernelINS_13Kernel_traitsI6__halfS2_S2_S2_fjLj256ELj1ELj4ELj1ELj16ENS_18Kernel_traits_baseILj256ES2_S2_S2_S2_fjLj128EEEEELb1ELb1ELb0ELb1EEEvNS_9BwdParamsE)
        /*0f74*/ 	.word	0x00000000


	//----- nvinfo : EIATTR_REGCOUNT
	.align		4
.L_659:
        /*0f78*/ 	.byte	0x04, 0x2f
        /*0f7a*/ 	.short	(.L_661 - .L_660)
	.align		4
.L_660:
        /*0f7c*/ 	.word	index@(_ZN10layer_norm13ln_bwd_kernelINS_13Kernel_traitsI6__halfS2_S2_S2_fjLj256ELj1ELj4ELj1ELj16ENS_18Kernel_traits_baseILj256ES2_S2_S2_S2_fjLj128EEEEELb1ELb1ELb0ELb0EEEvNS_9BwdParamsE)
        /*0f80*/ 	.word	0x0000005e


	//----- nvinfo : EIATTR_FRAME_SIZE
	.align		4
.L_661:
        /*0f84*/ 	.byte	0x04, 0x11
        /*0f86*/ 	.short	(.L_663 - .L_662)
	.align		4
.L_662:
        /*0f88*/ 	.word	index@(_ZN10layer_norm13ln_bwd_kernelINS_13Kernel_traitsI6__halfS2_S2_S2_fjLj256ELj1ELj4ELj1ELj16ENS_18Kernel_traits_baseILj256ES2_S2_S2_S2_fjLj128EEEEELb1ELb1ELb0ELb0EEEvNS_9BwdParamsE)
        /*0f8c*/ 	.word	0x00000000


	//----- nvinfo : EIATTR_REGCOUNT
	.align		4
.L_663:
        /*0f90*/ 	.byte	0x04, 0x2f
        /*0f92*/ 	.short	(.L_665 - .L_664)
	.align		4
.L_664:
        /*0f94*/ 	.word	index@(_ZN10layer_norm13ln_bwd_kernelINS_13Kernel_traitsI6__halfS2_S2_S2_fjLj256ELj1ELj4ELj1ELj16ENS_18Kernel_traits_baseILj256ES2_S2_S2_S2_fjLj128EEEEELb1ELb0ELb1ELb1EEEvNS_9BwdParamsE)
        /*0f98*/ 	.word	0x00000050


	//----- nvinfo : EIATTR_FRAME_SIZE
	.align		4
.L_665:
        /*0f9c*/ 	.byte	0x04, 0x11
        /*0f9e*/ 	.short	(.L_667 - .L_666)
	.align		4
.L_666:
        /*0fa0*/ 	.word	index@(_ZN10layer_norm13ln_bwd_kernelINS_13Kernel_traitsI6__halfS2_S2_S2_fjLj256ELj1ELj4ELj1ELj16ENS_18Kernel_traits_baseILj256ES2_S2_S2_S2_fjLj128EEEEELb1ELb0ELb1ELb1EEEvNS_9BwdParamsE)
        /*0fa4*/ 	.word	0x00000000


	//----- nvinfo : EIATTR_REGCOUNT
	.align		4
.L_667:
        /*0fa8*/ 	.byte	0x04, 0x2f
        /*0faa*/ 	.short	(.L_669 - .L_668)
	.align		4
.L_668:
        /*0fac*/ 	.word	index@(_ZN10layer_norm22ln_bwd_finalize_kernelINS_22Kernel_traits_finalizeILj256E6__halfS2_S2_S2_fjLb0ELj1024ELj4ENS_18Kernel_traits_baseILj256ES2_S2_S2_S2_fjLj1024EEEEELb0ELb1EEEvNS_9BwdParamsE)
        /*0fb0*/ 	.word	0x0000003f


	//----- nvinfo : EIATTR_FRAME_SIZE
	.align		4
.L_669:
        /*0fb4*/ 	.byte	0x04, 0x11
        /*0fb6*/ 	.short	(.L_671 - .L_670)
	.align		4
.L_670:
        /*0fb8*/ 	.word	index@(_ZN10layer_norm22ln_bwd_finalize_kernelINS_22Kernel_traits_finalizeILj256E6__halfS2_S2_S2_fjLb0ELj1024ELj4ENS_18Kernel_traits_baseILj256ES2_S2_S2_S2_fjLj1024EEEEELb0ELb1EEEvNS_9BwdParamsE)
        /*0fbc*/ 	.word	0x00000000


	//----- nvinfo : EIATTR_REGCOUNT
	.align		4
.L_671:
        /*0fc0*/ 	.byte	0x04, 0x2f
        /*0fc2*/ 	.short	(.L_673 - .L_672)
	.align		4
.L_672:
        /*0fc4*/ 	.word	index@(_ZN10layer_norm13ln_bwd_kernelINS_13Kernel_traitsI6__halfS2_S2_S2_fjLj256ELj1ELj4ELj1ELj16ENS_18Kernel_traits_baseILj256ES2_S2_S2_S2_fjLj128EEEEELb1ELb0ELb1ELb0EEEvNS_9BwdParamsE)
        /*0fc8*/ 	.word	0x00000050


	//----- nvinfo : EIATTR_FRAME_SIZE
	.align		4
.L_673:
        /*0fcc*/ 	.byte	0x04, 0x11
        /*0fce*/ 	.short	(.L_675 - .L_674)
	.align		4
.L_674:
        /*0fd0*/ 	.word	index@(_ZN10layer_norm13ln_bwd_kernelINS_13Kernel_traitsI6__halfS2_S2_S2_fjLj256ELj1ELj4ELj1ELj16ENS_18Kernel_traits_baseILj256ES2_S2_S2_S2_fjLj128EEEEELb1ELb0ELb1ELb0EEEvNS_9BwdParamsE)
        /*0fd4*/ 	.word	0x00000000


	//----- nvinfo : EIATTR_REGCOUNT
	.align		4
.L_675:
        /*0fd8*/ 	.byte	0x04, 0x2f
        /*0fda*/ 	.short	(.L_677 - .L_676)
	.align		4
.L_676:
        /*0fdc*/ 	.word	index@(_ZN10layer_norm22ln_bwd_finalize_kernelINS_22Kernel_traits_finalizeILj256E6__halfS2_S2_S2_fjLb0ELj1024ELj4ENS_18Kernel_traits_baseILj256ES2_S2_S2_S2_fjLj1024EEEEELb0ELb0EEEvNS_9BwdParamsE)
        /*0fe0*/ 	.word	0x0000003f


	//----- nvinfo : EIATTR_FRAME_SIZE
	.align		4
.L_677:
        /*0fe4*/ 	.byte	0x04, 0x11
        /*0fe6*/ 	.short	(.L_679 - .L_678)
	.align		4
.L_678:
        /*0fe8*/ 	.word	index@(_ZN10layer_norm22ln_bwd_finalize_kernelINS_22Kernel_traits_finalizeILj256E6__halfS2_S2_S2_fjLb0ELj1024ELj4ENS_18Kernel_traits_baseILj256ES2_S2_S2_S2_fjLj1024EEEEELb0ELb0EEEvNS_9BwdParamsE)
        /*0fec*/ 	.word	0x00000000


	//----- nvinfo : EIATTR_REGCOUNT
	.align		4
.L_679:
        /*0ff0*/ 	.byte	0x04, 0x2f
        /*0ff2*/ 	.short	(.L_681 - .L_680)
	.align		4
.L_680:
        /*0ff4*/ 	.word	index@(_ZN10layer_norm13ln_bwd_kernelINS_13Kernel_traitsI6__halfS2_S2_S2_fjLj256ELj1ELj4ELj1ELj16ENS_18Kernel_traits_baseILj256ES2_S2_S2_S2_fjLj128EEEEELb1ELb0ELb0ELb1EEEvNS_9BwdParamsE)
        /*0ff8*/ 	.word	0x00000048


	//----- nvinfo : EIATTR_FRAME_SIZE
	.align		4
.L_681:
        /*0ffc*/ 	.byte	0x04, 0x11
        /*0ffe*/ 	.short	(.L_683 - .L_682)
	.align		4
.L_682:
        /*1000*/ 	.word	index@(_ZN10layer_norm13ln_bwd_kernelINS_13Kernel_traitsI6__halfS2_S2_S2_fjLj256ELj1ELj4ELj1ELj16ENS_18Kernel_traits_baseILj256ES2_S2_S2_S2_fjLj128EEEEELb1ELb0ELb0ELb1EEEvNS_9BwdParamsE)
        /*1004*/ 	.word	0x00000000


	//----- nvinfo : EIATTR_REGCOUNT
	.align		4
.L_683:
        /*1008*/ 	.byte	0x04, 0x2f
        /*100a*/ 	.short	(.L_685 - .L_684)
	.align		4
.L_684:
        /*100c*/ 	.word	index@(_ZN10layer_norm13ln_bwd_kernelINS_13Kernel_traitsI6__halfS2_S2_S2_fjLj256ELj1ELj4ELj1ELj16ENS_18Kernel_traits_baseILj256ES2_S2_S2_S2_fjLj128EEEEELb1ELb0ELb0ELb0EEEvNS_9BwdParamsE)
        /*1010*/ 	.word	0x00000048


	//----- nvinfo : EIATTR_FRAME_SIZE
	.align		4
.L_685:
        /*1014*/ 	.byte	0x04, 0x11
        /*1016*/ 	.short	(.L_687 - .L_686)
	.align		4
.L_686:
        /*1018*/ 	.word	index@(_ZN10layer_norm13ln_bwd_kernelINS_13Kernel_traitsI6__halfS2_S2_S2_fjLj256ELj1ELj4ELj1ELj16ENS_18Kernel_traits_baseILj256ES2_S2_S2_S2_fjLj128EEEEELb1ELb0ELb0ELb0EEEvNS_9BwdParamsE)
        /*101c*/ 	.word	0x00000000


	//----- nvinfo : EIATTR_REGCOUNT
	.align		4
.L_687:
        /*1020*/ 	.byte	0x04, 0x2f
        /*1022*/ 	.short	(.L_689 - .L_688)
	.align		4
.L_688:
        /*1024*/ 	.word	index@(_ZN10layer_norm13ln_bwd_kernelINS_13Kernel_traitsI6__halfS2_S2_S2_fjLj256ELj1ELj4ELj1ELj16ENS_18Kernel_traits_baseILj256ES2_S2_S2_S2_fjLj128EEEEELb0ELb1ELb1ELb1EEEvNS_9BwdParamsE)
        /*1028*/ 	.word	0x0000005f


	//----- nvinfo : EIATTR_FRAME_SIZE
	.align		4
.L_689:
        /*102c*/ 	.byte	0x04, 0x11
        /*102e*/ 	.short	(.L_691 - .L_690)
	.align		4
.L_690:
        /*1030*/ 	.word	index@(_ZN10layer_norm13ln_bwd_kernelINS_13Kernel_traitsI6__halfS2_S2_S2_fjLj256ELj1ELj4ELj1ELj16ENS_18Kernel_traits_baseILj256ES2_S2_S2_S2_fjLj128EEEEELb0ELb1ELb1ELb1EEEvNS_9BwdParamsE)
        /*1034*/ 	.word	0x00000000


	//----- nvinfo : EIATTR_REGCOUNT
	.align		4
.L_691:
        /*1038*/ 	.byte	0x04, 0x2f
        /*103a*/ 	.short	(.L_693 - .L_692)
	.align		4
.L_692:
        /*103c*/ 	.word	index@(_ZN10layer_norm13ln_bwd_kernelINS_13Kernel_traitsI6__halfS2_S2_S2_fjLj256ELj1ELj4ELj1ELj16ENS_18Kernel_traits_baseILj256ES2_S2_S2_S2_fjLj128EEEEELb0ELb1ELb1ELb0EEEvNS_9BwdParamsE)
        /*1040*/ 	.word	0x0000005d


	//----- nvinfo : EIATTR_FRAME_SIZE
	.align		4
.L_693:
        /*1044*/ 	.byte	0x04, 0x11
        /*1046*/ 	.short	(.L_695 - .L_694)
	.align		4
.L_694:
        /*1048*/ 	.word	index@(_ZN10layer_norm13ln_bwd_kernelINS_13Kernel_traitsI6__halfS2_S2_S2_fjLj256ELj1ELj4ELj1ELj16ENS_18Kernel_traits_baseILj256ES2_S2_S2_S2_fjLj128EEEEELb0ELb1ELb1ELb0EEEvNS_9BwdParamsE)
        /*104c*/ 	.word	0x00000000


	//----- nvinfo : EIATTR_REGCOUNT
	.align		4
.L_695:
        /*1050*/ 	.byte	0x04, 0x2f
        /*1052*/ 	.short	(.L_697 - .L_696)
	.align		4
.L_696:
        /*1054*/ 	.word	index@(_ZN10layer_norm13ln_bwd_kernelINS_13Kernel_traitsI6__halfS2_S2_S2_fjLj256ELj1ELj4ELj1ELj16ENS_18Kernel_traits_baseILj256ES2_S2_S2_S2_fjLj128EEEEELb0ELb1ELb0ELb1EEEvNS_9BwdParamsE)
        /*1058*/ 	.word	0x00000050


	//----- nvinfo : EIATTR_FRAME_SIZE
	.align		4
.L_697:
        /*105c*/ 	.byte	0x04, 0x11
        /*105e*/ 	.short	(.L_699 - .L_698)
	.align		4
.L_698:
        /*1060*/ 	.word	index@(_ZN10layer_norm13ln_bwd_kernelINS_13Kernel_traitsI6__halfS2_S2_S2_fjLj256ELj1ELj4ELj1ELj16ENS_18Kernel_traits_baseILj256ES2_S2_S2_S2_fjLj128EEEEELb0ELb1ELb0ELb1EEEvNS_9BwdParamsE)
        /*1064*/ 	.word	0x00000000


	//----- nvinfo : EIATTR_REGCOUNT
	.align		4
.L_699:
        /*1068*/ 	.byte	0x04, 0x2f
        /*106a*/ 	.short	(.L_701 - .L_700)
	.align		4
.L_700:
        /*106c*/ 	.word	index@(_ZN10layer_norm13ln_bwd_kernelINS_13Kernel_traitsI6__halfS2_S2_S2_fjLj256ELj1ELj4ELj1ELj16ENS_18Kernel_traits_baseILj256ES2_S2_S2_S2_fjLj128EEEEELb0ELb1ELb0ELb0EEEvNS_9BwdParamsE)
        /*1070*/ 	.word	0x00000050


	//----- nvinfo : EIATTR_FRAME_SIZE
	.align		4
.L_701:
        /*1074*/ 	.byte	0x04, 0x11
        /*1076*/ 	.short	(.L_703 - .L_702)
	.align		4
.L_702:
        /*1078*/ 	.word	index@(_ZN10layer_norm13ln_bwd_kernelINS_13Kernel_traitsI6__halfS2_S2_S2_fjLj256ELj1ELj4ELj1ELj16ENS_18Kernel_traits_baseILj256ES2_S2_S2_S2_fjLj128EEEEELb0ELb1ELb0ELb0EEEvNS_9BwdParamsE)
        /*107c*/ 	.word	0x00000000


	//----- nvinfo : EIATTR_REGCOUNT
	.align		4
.L_703:
        /*1080*/ 	.byte	0x04, 0x2f
        /*1082*/ 	.short	(.L_705 - .L_704)
	.align		4
.L_704:
        /*1084*/ 	.word	index@(_ZN10layer_norm13ln_bwd_kernelINS_13Kernel_traitsI6__halfS2_S2_S2_fjLj256ELj1ELj4ELj1ELj16ENS_18Kernel_traits_baseILj256ES2_S2_S2_S2_fjLj128EEEEELb0ELb0ELb1ELb1EEEvNS_9BwdParamsE)
        /*1088*/ 	.word	0x00000048


	//----- nvinfo : EIATTR_FRAME_SIZE
	.align		4
.L_705:
        /*108c*/ 	.byte	0x04, 0x11
        /*108e*/ 	.short	(.L_707 - .L_706)
	.align		4
.L_706:
        /*1090*/ 	.word	index@(_ZN10layer_norm13ln_bwd_kernelINS_13Kernel_traitsI6__halfS2_S2_S2_fjLj256ELj1ELj4ELj1ELj16ENS_18Kernel_traits_baseILj256ES2_S2_S2_S2_fjLj128EEEEELb0ELb0ELb1ELb1EEEvNS_9BwdParamsE)
        /*1094*/ 	.word	0x00000000


	//----- nvinfo : EIATTR_REGCOUNT
	.align		4
.L_707:
        /*1098*/ 	.byte	0x04, 0x2f
        /*109a*/ 	.short	(.L_709 - .L_708)
	.align		4
.L_708:
        /*109c*/ 	.word	index@(_ZN10layer_norm13ln_bwd_kernelINS_13Kernel_traitsI6__halfS2_S2_S2_fjLj256ELj1ELj4ELj1ELj16ENS_18Kernel_traits_baseILj256ES2_S2_S2_S2_fjLj128EEEEELb0ELb0ELb1ELb0EEEvNS_9BwdParamsE)
        /*10a0*/ 	.word	0x00000048


	//----- nvinfo : EIATTR_FRAME_SIZE
	.align		4
.L_709:
        /*10a4*/ 	.byte	0x04, 0x11
        /*10a6*/ 	.short	(.L_711 - .L_710)
	.align		4
.L_710:
        /*10a8*/ 	.word	index@(_ZN10layer_norm13ln_bwd_kernelINS_13Kernel_traitsI6__halfS2_S2_S2_fjLj256ELj1ELj4ELj1ELj16ENS_18Kernel_traits_baseILj256ES2_S2_S2_S2_fjLj128EEEEELb0ELb0ELb1ELb0EEEvNS_9BwdParamsE)
        /*10ac*/ 	.word	0x00000000


	//----- nvinfo : EIATTR_REGCOUNT
	.align		4
.L_711:
        /*10b0*/ 	.byte	0x04, 0x2f
        /*10b2*/ 	.short	(.L_713 - .L_712)
	.align		4
.L_712:
        /*10b4*/ 	.word	index@(_ZN10layer_norm13ln_bwd_kernelINS_13Kernel_traitsI6__halfS2_S2_S2_fjLj256ELj1ELj4ELj1ELj16ENS_18Kernel_traits_baseILj256ES2_S2_S2_S2_fjLj128EEEEELb0ELb0ELb0ELb1EEEvNS_9BwdParamsE)
        /*10b8*/ 	.word	0x00000040


	//----- nvinfo : EIATTR_FRAME_SIZE
	.align		4
.L_713:
        /*10bc*/ 	.byte	0x04, 0x11
        /*10be*/ 	.short	(.L_715 - .L_714)
	.align		4
.L_714:
        /*10c0*/ 	.word	index@(_ZN10layer_norm13ln_bwd_kernelINS_13Kernel_traitsI6__halfS2_S2_S2_fjLj256ELj1ELj4ELj1ELj16ENS_18Kernel_traits_baseILj256ES2_S2_S2_S2_fjLj128EEEEELb0ELb0ELb0ELb1EEEvNS_9BwdParamsE)
        /*10c4*/ 	.word	0x00000000


	//----- nvinfo : EIATTR_REGCOUNT
	.align		4
.L_715:
        /*10c8*/ 	.byte	0x04, 0x2f
        /*10ca*/ 	.short	(.L_717 - .L_716)
	.align		4
.L_716:
        /*10cc*/ 	.word	index@(_ZN10layer_norm13ln_bwd_kernelINS_13Kernel_traitsI6__halfS2_S2_S2_fjLj256ELj1ELj4ELj1ELj16ENS_18Kernel_traits_baseILj256ES2_S2_S2_S2_fjLj128EEEEELb0ELb0ELb0ELb0EEEvNS_9BwdParamsE)
        /*10d0*/ 	.word	0x00000040


	//----- nvinfo : EIATTR_FRAME_SIZE
	.align		4
.L_717:
        /*10d4*/ 	.byte	0x04, 0x11
        /*10d6*/ 	.short	(.L_719 - .L_718)
	.align		4
.L_718:
        /*10d8*/ 	.word	index@(_ZN10layer_norm13ln_bwd_kernelINS_13Kernel_traitsI6__halfS2_S2_S2_fjLj256ELj1ELj4ELj1ELj16ENS_18Kernel_traits_baseILj256ES2_S2_S2_S2_fjLj128EEEEELb0ELb0ELb0ELb0EEEvNS_9BwdParamsE)
        /*10dc*/ 	.word	0x00000000


	//----- nvinfo : EIATTR_REGCOUNT
	.align		4
.L_719:
        /*10e0*/ 	.byte	0x04, 0x2f
        /*10e2*/ 	.short	(.L_721 - .L_720)
	.align		4
.L_720:
        /*10e4*/ 	.word	index@(_ZN10layer_norm13ln_bwd_kernelINS_13Kernel_traitsI13__nv_bfloat16S2_S2_S2_fjLj256ELj1ELj4ELj1ELj16ENS_18Kernel_traits_baseILj256ES2_S2_S2_S2_fjLj128EEEEELb1ELb1ELb1ELb1EEEvNS_9BwdParamsE)
        /*10e8*/ 	.word	0x0000006c


	//----- nvinfo : EIATTR_FRAME_SIZE
	.align		4
.L_721:
        /*10ec*/ 	.byte	0x04, 0x11
        /*10ee*/ 	.short	(.L_723 - .L_722)
	.align		4
.L_722:
        /*10f0*/ 	.word	index@(_ZN10layer_norm13ln_bwd_kernelINS_13Kernel_traitsI13__nv_bfloat16S2_S2_S2_fjLj256ELj1ELj4ELj1ELj16ENS_18Kernel_traits_baseILj256ES2_S2_S2_S2_fjLj128EEEEELb1ELb1ELb1ELb1EEEvNS_9BwdParamsE)
        /*10f4*/ 	.word	0x00000000


	//----- nvinfo : EIATTR_REGCOUNT
	.align		4
.L_723:
        /*10f8*/ 	.byte	0x04, 0x2f
        /*10fa*/ 	.short	(.L_725 - .L_724)
	.align		4
.L_724:
        /*10fc*/ 	.word	index@(_ZN10layer_norm22ln_bwd_finalize_kernelINS_22Kernel_traits_finalizeILj256E13__nv_bfloat16S2_S2_S2_fjLb1ELj1024ELj4ENS_18Kernel_traits_baseILj256ES2_S2_S2_S2_fjLj1024EEEEELb1ELb1EEEvNS_9BwdParamsE)
        /*1100*/ 	.word	0x00000020


	//----- nvinfo : EIATTR_FRAME_SIZE
	.align		4
.L_725:
        /*1104*/ 	.byte	0x04, 0x11
        /*1106*/ 	.short	(.L_727 - .L_726)
	.align		4
.L_726:
        /*1108*/ 	.word	index@(_ZN10layer_norm22ln_bwd_finalize_kernelINS_22Kernel_traits_finalizeILj256E13__nv_bfloat16S2_S2_S2_fjLb1ELj1024ELj4ENS_18Kernel_traits_baseILj256ES2_S2_S2_S2_fjLj1024EEEEELb1ELb1EEEvNS_9BwdParamsE)
        /*110c*/ 	.word	0x00000000


	//----- nvinfo : EIATTR_REGCOUNT
	.align		4
.L_727:
        /*1110*/ 	.byte	0x04, 0x2f
        /*1112*/ 	.short	(.L_729 - .L_728)
	.align		4
.L_728:
        /*1114*/ 	.word	index@(_ZN10layer_norm13ln_bwd_kernelINS_13Kernel_traitsI13__nv_bfloat16S2_S2_S2_fjLj256ELj1ELj4ELj1ELj16ENS_18Kernel_traits_baseILj256ES2_S2_S2_S2_fjLj128EEEEELb1ELb1ELb1ELb0EEEvNS_9BwdParamsE)
        /*1118*/ 	.word	0x0000006b


	//----- nvinfo : EIATTR_FRAME_SIZE
	.align		4
.L_729:
        /*111c*/ 	.byte	0x04, 0x11
        /*111e*/ 	.short	(.L_731 - .L_730)
	.align		4
.L_730:
        /*1120*/ 	.word	index@(_ZN10layer_norm13ln_bwd_kernelINS_13Kernel_traitsI13__nv_bfloat16S2_S2_S2_fjLj256ELj1ELj4ELj1ELj16ENS_18Kernel_traits_baseILj256ES2_S2_S2_S2_fjLj128EEEEELb1ELb1ELb1ELb0EEEvNS_9BwdParamsE)
        /*1124*/ 	.word	0x00000000


	//----- nvinfo : EIATTR_REGCOUNT
	.align		4
.L_731:
        /*1128*/ 	.byte	0x04, 0x2f
        /*112a*/ 	.short	(.L_733 - .L_732)
	.align		4
.L_732:
        /*112c*/ 	.word	index@(_ZN10layer_norm22ln_bwd_finalize_kernelINS_22Kernel_traits_finalizeILj256E13__nv_bfloat16S2_S2_S2_fjLb1ELj1024ELj4ENS_18Kernel_traits_baseILj256ES2_S2_S2_S2_fjLj1024EEEEELb1ELb0EEEvNS_9BwdParamsE)
        /*1130*/ 	.word	0x00000020


	//----- nvinfo : EIATTR_FRAME_SIZE
	.align		4
.L_733:
        /*1134*/ 	.byte	0x04, 0x11
        /*1136*/ 	.short	(.L_735 - .L_734)
	.align		4
.L_734:
        /*1138*/ 	.word	index@(_ZN10layer_norm22ln_bwd_finalize_kernelINS_22Kernel_traits_finalizeILj256E13__nv_bfloat16S2_S2_S2_fjLb1ELj1024ELj4ENS_18Kernel_traits_baseILj256ES2_S2_S2_S2_fjLj1024EEEEELb1ELb0EEEvNS_9BwdParamsE)
        /*113c*/ 	.word	0x00000000


	//----- nvinfo : EIATTR_REGCOUNT
	.align		4
.L_735:
        /*1140*/ 	.byte	0x04, 0x2f
        /*1142*/ 	.short	(.L_737 - .L_736)
	.align		4
.L_736:
        /*1144*/ 	.word	index@(_ZN10layer_norm13ln_bwd_kernelINS_13Kernel_traitsI13__nv_bfloat16S2_S2_S2_fjLj256ELj1ELj4ELj1ELj16ENS_18Kernel_traits_baseILj256ES2_S2_S2_S2_fjLj128EEEEELb1ELb1ELb0ELb1EEEvNS_9BwdParamsE)
        /*1148*/ 	.word	0x0000005f


	//----- nvinfo : EIATTR_FRAME_SIZE
	.align		4
.L_737:
        /*114c*/ 	.byte	0x04, 0x11
        /*114e*/ 	.short	(.L_739 - .L_738)
	.align		4
.L_738:
        /*1150*/ 	.word	index@(_ZN10layer_norm13ln_bwd_kernelINS_13Kernel_traitsI13__nv_bfloat16S2_S2_S2_fjLj256ELj1ELj4ELj1ELj16ENS_18Kernel_traits_baseILj256ES2_S2_S2_S2_fjLj128EEEEELb1ELb1ELb0ELb1EEEvNS_9BwdParamsE)
        /*1154*/ 	.word	0x00000000


	//----- nvinfo : EIATTR_REGCOUNT
	.align		4
.L_739:
        /*1158*/ 	.byte	0x04, 0x2f
        /*115a*/ 	.short	(.L_741 - .L_740)
	.align		4
.L_740:
        /*115c*/ 	.word	index@(_ZN10layer_norm13ln_bwd_kernelINS_13Kernel_traitsI13__nv_bfloat16S2_S2_S2_fjLj256ELj1ELj4ELj1ELj16ENS_18Kernel_traits_baseILj256ES2_S2_S2_S2_fjLj128EEEEELb1ELb1ELb0ELb0EEEvNS_9BwdParamsE)
        /*1160*/ 	.word	0x00000070


	//----- nvinfo : EIATTR_FRAME_SIZE
	.align		4
.L_741:
        /*1164*/ 	.byte	0x04, 0x11
        /*1166*/ 	.short	(.L_743 - .L_742)
	.align		4
.L_742:
        /*1168*/ 	.word	index@(_ZN10layer_norm13ln_bwd_kernelINS_13Kernel_traitsI13__nv_bfloat16S2_S2_S2_fjLj256ELj1ELj4ELj1ELj16ENS_18Kernel_traits_baseILj256ES2_S2_S2_S2_fjLj128EEEEELb1ELb1ELb0ELb0EEEvNS_9BwdParamsE)
        /*116c*/ 	.word	0x00000000


	//----- nvinfo : EIATTR_REGCOUNT
	.align		4
.L_743:
        /*1170*/ 	.byte	0x04, 0x2f
        /*1172*/ 	.short	(.L_745 - .L_744)
	.align		4
.L_744:
        /*1174*/ 	.word	index@(_ZN10layer_norm13ln_bwd_kernelINS_13Kernel_traitsI13__nv_bfloat16S2_S2_S2_fjLj256ELj1ELj4ELj1ELj16ENS_18Kernel_traits_baseILj256ES2_S2_S2_S2_fjLj128EEEEELb1ELb0ELb1ELb1EEEvNS_9BwdParamsE)
        /*1178*/ 	.word	0x00000050


	//----- nvinfo : EIATTR_FRAME_SIZE
	.align		4
.L_745:
        /*117c*/ 	.byte	0x04, 0x11
        /*117e*/ 	.short	(.L_747 - .L_746)
	.align		4
.L_746:
        /*1180*/ 	.word	index@(_ZN10layer_norm13ln_bwd_kernelINS_13Kernel_traitsI13__nv_bfloat16S2_S2_S2_fjLj256ELj1ELj4ELj1ELj16ENS_18Kernel_traits_baseILj256ES2_S2_S2_S2_fjLj128EEEEELb1ELb0ELb1ELb1EEEvNS_9BwdParamsE)
        /*1184*/ 	.word	0x00000000


	//----- nvinfo : EIATTR_REGCOUNT
	.align		4
.L_747:
        /*1188*/ 	.byte	0x04, 0x2f
        /*118a*/ 	.short	(.L_749 - .L_748)
	.align		4
.L_748:
        /*118c*/ 	.word	index@(_ZN10layer_norm22ln_bwd_finalize_kernelINS_22Kernel_traits_finalizeILj256E13__nv_bfloat16S2_S2_S2_fjLb0ELj1024ELj4ENS_18Kernel_traits_baseILj256ES2_S2_S2_S2_fjLj1024EEEEELb0ELb1EEEvNS_9BwdParamsE)
        /*1190*/ 	.word	0x0000003f


	//----- nvinfo : EIATTR_FRAME_SIZE
	.align		4
.L_749:
        /*1194*/ 	.byte	0x04, 0x11
        /*1196*/ 	.short	(.L_751 - .L_750)
	.align		4
.L_750:
        /*1198*/ 	.word	index@(_ZN10layer_norm22ln_bwd_finalize_kernelINS_22Kernel_traits_finalizeILj256E13__nv_bfloat16S2_S2_S2_fjLb0ELj1024ELj4ENS_18Kernel_traits_baseILj256ES2_S2_S2_S2_fjLj1024EEEEELb0ELb1EEEvNS_9BwdParamsE)
        /*119c*/ 	.word	0x00000000


	//----- nvinfo : EIATTR_REGCOUNT
	.align		4
.L_751:
        /*11a0*/ 	.byte	0x04, 0x2f
        /*11a2*/ 	.short	(.L_753 - .L_752)
	.align		4
.L_752:
        /*11a4*/ 	.word	index@(_ZN10layer_norm13ln_bwd_kernelINS_13Kernel_traitsI13__nv_bfloat16S2_S2_S2_fjLj256ELj1ELj4ELj1ELj16ENS_18Kernel_traits_baseILj256ES2_S2_S2_S2_fjLj128EEEEELb1ELb0ELb1ELb0EEEvNS_9BwdParamsE)
        /*11a8*/ 	.word	0x00000050


	//----- nvinfo : EIATTR_FRAME_SIZE
	.align		4
.L_753:
        /*11ac*/ 	.byte	0x04, 0x11
        /*11ae*/ 	.short	(.L_755 - .L_754)
	.align		4
.L_754:
        /*11b0*/ 	.word	index@(_ZN10layer_norm13ln_bwd_kernelINS_13Kernel_traitsI13__nv_bfloat16S2_S2_S2_fjLj256ELj1ELj4ELj1ELj16ENS_18Kernel_traits_baseILj256ES2_S2_S2_S2_fjLj128EEEEELb1ELb0ELb1ELb0EEEvNS_9BwdParamsE)
        /*11b4*/ 	.word	0x00000000


	//----- nvinfo : EIATTR_REGCOUNT
	.align		4
.L_755:
        /*11b8*/ 	.byte	0x04, 0x2f
        /*11ba*/ 	.short	(.L_757 - .L_756)
	.align		4
.L_756:
        /*11bc*/ 	.word	index@(_ZN10layer_norm22ln_bwd_finalize_kernelINS_22Kernel_traits_finalizeILj256E13__nv_bfloat16S2_S2_S2_fjLb0ELj1024ELj4ENS_18Kernel_traits_baseILj256ES2_S2_S2_S2_fjLj1024EEEEELb0ELb0EEEvNS_9BwdParamsE)
        /*11c0*/ 	.word	0x0000003f


	//----- nvinfo : EIATTR_FRAME_SIZE
	.align		4
.L_757:
        /*11c4*/ 	.byte	0x04, 0x11
        /*11c6*/ 	.short	(.L_759 - .L_758)
	.align		4
.L_758:
        /*11c8*/ 	.word	index@(_ZN10layer_norm22ln_bwd_finalize_kernelINS_22Kernel_traits_finalizeILj256E13__nv_bfloat16S2_S2_S2_fjLb0ELj1024ELj4ENS_18Kernel_traits_baseILj256ES2_S2_S2_S2_fjLj1024EEEEELb0ELb0EEEvNS_9BwdParamsE)
        /*11cc*/ 	.word	0x00000000


	//----- nvinfo : EIATTR_REGCOUNT
	.align		4
.L_759:
        /*11d0*/ 	.byte	0x04, 0x2f
        /*11d2*/ 	.short	(.L_761 - .L_760)
	.align		4
.L_760:
        /*11d4*/ 	.word	index@(_ZN10layer_norm13ln_bwd_kernelINS_13Kernel_traitsI13__nv_bfloat16S2_S2_S2_fjLj256ELj1ELj4ELj1ELj16ENS_18Kernel_traits_baseILj256ES2_S2_S2_S2_fjLj128EEEEELb1ELb0ELb0ELb1EEEvNS_9BwdParamsE)
        /*11d8*/ 	.word	0x00000048


	//----- nvinfo : EIATTR_FRAME_SIZE
	.align		4
.L_761:
        /*11dc*/ 	.byte	0x04, 0x11
        /*11de*/ 	.short	(.L_763 - .L_762)
	.align		4
.L_762:
        /*11e0*/ 	.word	index@(_ZN10layer_norm13ln_bwd_kernelINS_13Kernel_traitsI13__nv_bfloat16S2_S2_S2_fjLj256ELj1ELj4ELj1ELj16ENS_18Kernel_traits_baseILj256ES2_S2_S2_S2_fjLj128EEEEELb1ELb0ELb0ELb1EEEvNS_9BwdParamsE)
        /*11e4*/ 	.word	0x00000000


	//----- nvinfo : EIATTR_REGCOUNT
	.align		4
.L_763:
        /*11e8*/ 	.byte	0x04, 0x2f
        /*11ea*/ 	.short	(.L_765 - .L_764)
	.align		4
.L_764:
        /*11ec*/ 	.word	index@(_ZN10layer_norm13ln_bwd_kernelINS_13Kernel_traitsI13__nv_bfloat16S2_S2_S2_fjLj256ELj1ELj4ELj1ELj16ENS_18Kernel_traits_baseILj256ES2_S2_S2_S2_fjLj128EEEEELb1ELb0ELb0ELb0EEEvNS_9BwdParamsE)
        /*11f0*/ 	.word	0x00000048


	//----- nvinfo : EIATTR_FRAME_SIZE
	.align		4
.L_765:
        /*11f4*/ 	.byte	0x04, 0x11
        /*11f6*/ 	.short	(.L_767 - .L_766)
	.align		4
.L_766:
        /*11f8*/ 	.word	index@(_ZN10layer_norm13ln_bwd_kernelINS_13Kernel_traitsI13__nv_bfloat16S2_S2_S2_fjLj256ELj1ELj4ELj1ELj16ENS_18Kernel_traits_baseILj256ES2_S2_S2_S2_fjLj128EEEEELb1ELb0ELb0ELb0EEEvNS_9BwdParamsE)
        /*11fc*/ 	.word	0x00000000


	//----- nvinfo : EIATTR_REGCOUNT
	.align		4
.L_767:
        /*1200*/ 	.byte	0x04, 0x2f
        /*1202*/ 	.short	(.L_769 - .L_768)
	.align		4
.L_768:
        /*1204*/ 	.word	index@(_ZN10layer_norm13ln_bwd_kernelINS_13Kernel_traitsI13__nv_bfloat16S2_S2_S2_fjLj256ELj1ELj4ELj1ELj16ENS_18Kernel_traits_baseILj256ES2_S2_S2_S2_fjLj128EEEEELb0ELb1ELb1ELb1EEEvNS_9BwdParamsE)
        /*1208*/ 	.word	0x00000060


	//----- nvinfo : EIATTR_FRAME_SIZE
	.align		4
.L_769:
        /*120c*/ 	.byte	0x04, 0x11
        /*120e*/ 	.short	(.L_771 - .L_770)
	.align		4
.L_770:
        /*1210*/ 	.word	index@(_ZN10layer_norm13ln_bwd_kernelINS_13Kernel_traitsI13__nv_bfloat16S2_S2_S2_fjLj256ELj1ELj4ELj1ELj16ENS_18Kernel_traits_baseILj256ES2_S2_S2_S2_fjLj128EEEEELb0ELb1ELb1ELb1EEEvNS_9BwdParamsE)
        /*1214*/ 	.word	0x00000000


	//----- nvinfo : EIATTR_REGCOUNT
	.align		4
.L_771:
        /*1218*/ 	.byte	0x04, 0x2f
        /*121a*/ 	.short	(.L_773 - .L_772)
	.align		4
.L_772:
        /*121c*/ 	.word	index@(_ZN10layer_norm13ln_bwd_kernelINS_13Kernel_traitsI13__nv_bfloat16S2_S2_S2_fjLj256ELj1ELj4ELj1ELj16ENS_18Kernel_traits_baseILj256ES2_S2_S2_S2_fjLj128EEEEELb0ELb1ELb1ELb0EEEvNS_9BwdParamsE)
        /*1220*/ 	.word	0x00000060


	//----- nvinfo : EIATTR_FRAME_SIZE
	.align		4
.L_773:
        /*1224*/ 	.byte	0x04, 0x11
        /*1226*/ 	.short	(.L_775 - .L_774)
	.align		4
.L_774:
        /*1228*/ 	.word	index@(_ZN10layer_norm13ln_bwd_kernelINS_13Kernel_traitsI13__nv_bfloat16S2_S2_S2_fjLj256ELj1ELj4ELj1ELj16ENS_18Kernel_traits_baseILj256ES2_S2_S2_S2_fjLj128EEEEELb0ELb1ELb1ELb0EEEvNS_9BwdParamsE)
        /*122c*/ 	.word	0x00000000


	//----- nvinfo : EIATTR_REGCOUNT
	.align		4
.L_775:
        /*1230*/ 	.byte	0x04, 0x2f
        /*1232*/ 	.short	(.L_777 - .L_776)
	.align		4
.L_776:
        /*1234*/ 	.word	index@(_ZN10layer_norm13ln_bwd_kernelINS_13Kernel_traitsI13__nv_bfloat16S2_S2_S2_fjLj256ELj1ELj4ELj1ELj16ENS_18Kernel_traits_baseILj256ES2_S2_S2_S2_fjLj128EEEEELb0ELb1ELb0ELb1EEEvNS_9BwdParamsE)
        /*1238*/ 	.word	0x00000050


	//----- nvinfo : EIATTR_FRAME_SIZE
	.align		4
.L_777:
        /*123c*/ 	.byte	0x04, 0x11
        /*123e*/ 	.short	(.L_779 - .L_778)
	.align		4
.L_778:
        /*1240*/ 	.word	index@(_ZN10layer_norm13ln_bwd_kernelINS_13Kernel_traitsI13__nv_bfloat16S2_S2_S2_fjLj256ELj1ELj4ELj1ELj16ENS_18Kernel_traits_baseILj256ES2_S2_S2_S2_fjLj128EEEEELb0ELb1ELb0ELb1EEEvNS_9BwdParamsE)
        /*1244*/ 	.word	0x00000000


	//----- nvinfo : EIATTR_REGCOUNT
	.align		4
.L_779:
        /*1248*/ 	.byte	0x04, 0x2f
        /*124a*/ 	.short	(.L_781 - .L_780)
	.align		4
.L_780:
        /*124c*/ 	.word	index@(_ZN10layer_norm13ln_bwd_kernelINS_13Kernel_traitsI13__nv_bfloat16S2_S2_S2_fjLj256ELj1ELj4ELj1ELj16ENS_18Kernel_traits_baseILj256ES2_S2_S2_S2_fjLj128EEEEELb0ELb1ELb0ELb0EEEvNS_9BwdParamsE)
        /*1250*/ 	.word	0x0000005f


	//----- nvinfo : EIATTR_FRAME_SIZE
	.align		4
.L_781:
        /*1254*/ 	.byte	0x04, 0x11
        /*1256*/ 	.short	(.L_783 - .L_782)
	.align		4
.L_782:
        /*1258*/ 	.word	index@(_ZN10layer_norm13ln_bwd_kernelINS_13Kernel_traitsI13__nv_bfloat16S2_S2_S2_fjLj256ELj1ELj4ELj1ELj16ENS_18Kernel_traits_baseILj256ES2_S2_S2_S2_fjLj128EEEEELb0ELb1ELb0ELb0EEEvNS_9BwdParamsE)
        /*125c*/ 	.word	0x00000000


	//----- nvinfo : EIATTR_REGCOUNT
	.align		4
.L_783:
        /*1260*/ 	.byte	0x04, 0x2f
        /*1262*/ 	.short	(.L_785 - .L_784)
	.align		4
.L_784:
        /*1264*/ 	.word	index@(_ZN10layer_norm13ln_bwd_kernelINS_13Kernel_traitsI13__nv_bfloat16S2_S2_S2_fjLj256ELj1ELj4ELj1ELj16ENS_18Kernel_traits_baseILj256ES2_S2_S2_S2_fjLj128EEEEELb0ELb0ELb1ELb1EEEvNS_9BwdParamsE)
        /*1268*/ 	.word	0x00000048


	//----- nvinfo : EIATTR_FRAME_SIZE
	.align		4
.L_785:
        /*126c*/ 	.byte	0x04, 0x11
        /*126e*/ 	.short	(.L_787 - .L_786)
	.align		4
.L_786:
        /*1270*/ 	.word	index@(_ZN10layer_norm13ln_bwd_kernelINS_13Kernel_traitsI13__nv_bfloat16S2_S2_S2_fjLj256ELj1ELj4ELj1ELj16ENS_18Kernel_traits_baseILj256ES2_S2_S2_S2_fjLj128EEEEELb0ELb0ELb1ELb1EEEvNS_9BwdParamsE)
        /*1274*/ 	.word	0x00000000


	//----- nvinfo : EIATTR_REGCOUNT
	.align		4
.L_787:
        /*1278*/ 	.byte	0x04, 0x2f
        /*127a*/ 	.short	(.L_789 - .L_788)
	.align		4
.L_788:
        /*127c*/ 	.word	index@(_ZN10layer_norm13ln_bwd_kernelINS_13Kernel_traitsI13__nv_bfloat16S2_S2_S2_fjLj256ELj1ELj4ELj1ELj16ENS_18Kernel_traits_baseILj256ES2_S2_S2_S2_fjLj128EEEEELb0ELb0ELb1ELb0EEEvNS_9BwdParamsE)
        /*1280*/ 	.word	0x00000048


	//----- nvinfo : EIATTR_FRAME_SIZE
	.align		4
.L_789:
        /*1284*/ 	.byte	0x04, 0x11
        /*1286*/ 	.short	(.L_791 - .L_790)
	.align		4
.L_790:
        /*1288*/ 	.word	index@(_ZN10layer_norm13ln_bwd_kernelINS_13Kernel_traitsI13__nv_bfloat16S2_S2_S2_fjLj256ELj1ELj4ELj1ELj16ENS_18Kernel_traits_baseILj256ES2_S2_S2_S2_fjLj128EEEEELb0ELb0ELb1ELb0EEEvNS_9BwdParamsE)
        /*128c*/ 	.word	0x00000000


	//----- nvinfo : EIATTR_REGCOUNT
	.align		4
.L_791:
        /*1290*/ 	.byte	0x04, 0x2f
        /*1292*/ 	.short	(.L_793 - .L_792)
	.align		4
.L_792:
        /*1294*/ 	.word	index@(_ZN10layer_norm13ln_bwd_kernelINS_13Kernel_traitsI13__nv_bfloat16S2_S2_S2_fjLj256ELj1ELj4ELj1ELj16ENS_18Kernel_traits_baseILj256ES2_S2_S2_S2_fjLj128EEEEELb0ELb0ELb0ELb1EEEvNS_9BwdParamsE)
        /*1298*/ 	.word	0x00000040


	//----- nvinfo : EIATTR_FRAME_SIZE
	.align		4
.L_793:
        /*129c*/ 	.byte	0x04, 0x11
        /*129e*/ 	.short	(.L_795 - .L_794)
	.align		4
.L_794:
        /*12a0*/ 	.word	index@(_ZN10layer_norm13ln_bwd_kernelINS_13Kernel_traitsI13__nv_bfloat16S2_S2_S2_fjLj256ELj1ELj4ELj1ELj16ENS_18Kernel_traits_baseILj256ES2_S2_S2_S2_fjLj128EEEEELb0ELb0ELb0ELb1EEEvNS_9BwdParamsE)
        /*12a4*/ 	.word	0x00000000


	//----- nvinfo : EIATTR_REGCOUNT
	.align		4
.L_795:
        /*12a8*/ 	.byte	0x04, 0x2f
        /*12aa*/ 	.short	(.L_797 - .L_796)
	.align		4
.L_796:
        /*12ac*/ 	.word	index@(_ZN10layer_norm13ln_bwd_kernelINS_13Kernel_traitsI13__nv_bfloat16S2_S2_S2_fjLj256ELj1ELj4ELj1ELj16ENS_18Kernel_traits_baseILj256ES2_S2_S2_S2_fjLj128EEEEELb0ELb0ELb0ELb0EEEvNS_9BwdParamsE)
        /*12b0*/ 	.word	0x00000040


	//----- nvinfo : EIATTR_FRAME_SIZE
	.align		4
.L_797:
        /*12b4*/ 	.byte	0x04, 0x11
        /*12b6*/ 	.short	(.L_799 - .L_798)
	.align		4
.L_798:
        /*12b8*/ 	.word	index@(_ZN10layer_norm13ln_bwd_kernelINS_13Kernel_traitsI13__nv_bfloat16S2_S2_S2_fjLj256ELj1ELj4ELj1ELj16ENS_18Kernel_traits_baseILj256ES2_S2_S2_S2_fjLj128EEEEELb0ELb0ELb0ELb0EEEvNS_9BwdParamsE)
        /*12bc*/ 	.word	0x00000000


	//----- nvinfo : EIATTR_MIN_STACK_SIZE
	.align		4
.L_799:
        /*12c0*/ 	.byte	0x04, 0x12
        /*12c2*/ 	.short	(.L_801 - .L_800)
	.align		4
.L_800:
        /*12c4*/ 	.word	index@(_ZN10layer_norm13ln_bwd_kernelINS_13Kernel_traitsI13__nv_bfloat16S2_S2_S2_fjLj256ELj1ELj4ELj1ELj16ENS_18Kernel_traits_baseILj256ES2_S2_S2_S2_fjLj128EEEEELb0ELb0ELb0ELb0EEEvNS_9BwdParamsE)
        /*12c8*/ 	.word	0x00000000


	//----- nvinfo : EIATTR_MIN_STACK_SIZE
	.align		4
.L_801:
        /*12cc*/ 	.byte	0x04, 0x12
        /*12ce*/ 	.short	(.L_803 - .L_802)
	.align		4
.L_802:
        /*12d0*/ 	.word	index@(_ZN10layer_norm13ln_bwd_kernelINS_13Kernel_traitsI13__nv_bfloat16S2_S2_S2_fjLj256ELj1ELj4ELj1ELj16ENS_18Kernel_traits_baseILj256ES2_S2_S2_S2_fjLj128EEEEELb0ELb0ELb0ELb1EEEvNS_9BwdParamsE)
        /*12d4*/ 	.word	0x00000000


	//----- nvinfo : EIATTR_MIN_STACK_SIZE
	.align		4
.L_803:
        /*12d8*/ 	.byte	0x04, 0x12
        /*12da*/ 	.short	(.L_805 - .L_804)
	.align		4
.L_804:
        /*12dc*/ 	.word	index@(_ZN10layer_norm13ln_bwd_kernelINS_13Kernel_traitsI13__nv_bfloat16S2_S2_S2_fjLj256ELj1ELj4ELj1ELj16ENS_18Kernel_traits_baseILj256ES2_S2_S2_S2_fjLj128EEEEELb0ELb0ELb1ELb0EEEvNS_9BwdParamsE)
        /*12e0*/ 	.word	0x00000000


	//----- nvinfo : EIATTR_MIN_STACK_SIZE
	.align		4
.L_805:
        /*12e4*/ 	.byte	0x04, 0x12
        /*12e6*/ 	.short	(.L_807 - .L_806)
	.align		4
.L_806:
        /*12e8*/ 	.word	index@(_ZN10layer_norm13ln_bwd_kernelINS_13Kernel_traitsI13__nv_bfloat16S2_S2_S2_fjLj256ELj1ELj4ELj1ELj16ENS_18Kernel_traits_baseILj256ES2_S2_S2_S2_fjLj128EEEEELb0ELb0ELb1ELb1EEEvNS_9BwdParamsE)
        /*12ec*/ 	.word	0x00000000


	//----- nvinfo : EIATTR_MIN_STACK_SIZE
	.align		4
.L_807:
        /*12f0*/ 	.byte	0x04, 0x12
        /*12f2*/ 	.short	(.L_809 - .L_808)
	.align		4
.L_808:
        /*12f4*/ 	.word	index@(_ZN10layer_norm13ln_bwd_kernelINS_13Kernel_traitsI13__nv_bfloat16S2_S2_S2_fjLj256ELj1ELj4ELj1ELj16ENS_18Kernel_traits_baseILj256ES2_S2_S2_S2_fjLj128EEEEELb0ELb1ELb0ELb0EEEvNS_9BwdParamsE)
        /*12f8*/ 	.word	0x00000000


	//----- nvinfo : EIATTR_MIN_STACK_SIZE
	.align		4
.L_809:
        /*12fc*/ 	.byte	0x04, 0x12
        /*12fe*/ 	.short	(.L_811 - .L_810)
	.align		4
.L_810:
        /*1300*/ 	.word	index@(_ZN10layer_norm13ln_bwd_kernelINS_13Kernel_traitsI13__nv_bfloat16S2_S2_S2_fjLj256ELj1ELj4ELj1ELj16ENS_18Kernel_traits_baseILj256ES2_S2_S2_S2_fjLj128EEEEELb0ELb1ELb0ELb1EEEvNS_9BwdParamsE)
        /*1304*/ 	.word	0x00000000


	//----- nvinfo : EIATTR_MIN_STACK_SIZE
	.align		4
.L_811:
        /*1308*/ 	.byte	0x04, 0x12
        /*130a*/ 	.short	(.L_813 - .L_812)
	.align		4
.L_812:
        /*130c*/ 	.word	index@(_ZN10layer_norm13ln_bwd_kernelINS_13Kernel_traitsI13__nv_bfloat16S2_S2_S2_fjLj256ELj1ELj4ELj1ELj16ENS_18Kernel_traits_baseILj256ES2_S2_S2_S2_fjLj128EEEEELb0ELb1ELb1ELb0EEEvNS_9BwdParamsE)
        /*1310*/ 	.word	0x00000000


	//----- nvinfo : EIATTR_MIN_STACK_SIZE
	.align		4
.L_813:
        /*1314*/ 	.byte	0x04, 0x12
        /*1316*/ 	.short	(.L_815 - .L_814)
	.align		4
.L_814:
        /*1318*/ 	.word	index@(_ZN10layer_norm13ln_bwd_kernelINS_13Kernel_traitsI13__nv_bfloat16S2_S2_S2_fjLj256ELj1ELj4ELj1ELj16ENS_18Kernel_traits_baseILj256ES2_S2_S2_S2_fjLj128EEEEELb0ELb1ELb1ELb1EEEvNS_9BwdParamsE)
        /*131c*/ 	.word	0x00000000


	//----- nvinfo : EIATTR_MIN_STACK_SIZE
	.align		4
.L_815:
        /*1320*/ 	.byte	0x04, 0x12
        /*1322*/ 	.short	(.L_817 - .L_816)
	.align		4
.L_816:
        /*1324*/ 	.word	index@(_ZN10layer_norm13ln_bwd_kernelINS_13Kernel_traitsI13__nv_bfloat16S2_S2_S2_fjLj256ELj1ELj4ELj1ELj16ENS_18Kernel_traits_baseILj256ES2_S2_S2_S2_fjLj128EEEEELb1ELb0ELb0ELb0EEEvNS_9BwdParamsE)
        /*1328*/ 	.word	0x00000000


	//----- nvinfo : EIATTR_MIN_STACK_SIZE
	.align		4
.L_817:
        /*132c*/ 	.byte	0x04, 0x12
        /*132e*/ 	.short	(.L_819 - .L_818)
	.align		4
.L_818:
        /*1330*/ 	.word	index@(_ZN10layer_norm13ln_bwd_kernelINS_13Kernel_traitsI13__nv_bfloat16S2_S2_S2_fjLj256ELj1ELj4ELj1ELj16ENS_18Kernel_traits_baseILj256ES2_S2_S2_S2_fjLj128EEEEELb1ELb0ELb0ELb1EEEvNS_9BwdParamsE)
        /*1334*/ 	.word	0x00000000


	//----- nvinfo : EIATTR_MIN_STACK_SIZE
	.align		4
.L_819:
        /*1338*/ 	.byte	0x04, 0x12
        /*133a*/ 	.short	(.L_821 - .L_820)
	.align		4
.L_820:
        /*133c*/ 	.word	index@(_ZN10layer_norm22ln_bwd_finalize_kernelINS_22Kernel_traits_finalizeILj256E13__nv_bfloat16S2_S2_S2_fjLb0ELj1024ELj4ENS_18Kernel_traits_baseILj256ES2_S2_S2_S2_fjLj1024EEEEELb0ELb0EEEvNS_9BwdParamsE)
        /*1340*/ 	.word	0x00000000


	//----- nvinfo : EIATTR_MIN_STACK_SIZE
	.align		4
.L_821:
        /*1344*/ 	.byte	0x04, 0x12
        /*1346*/ 	.short	(.L_823 - .L_822)
	.align		4
.L_822:
        /*1348*/ 	.word	index@(_ZN10layer_norm13ln_bwd_kernelINS_13Kernel_traitsI13__nv_bfloat16S2_S2_S2_fjLj256ELj1ELj4ELj1ELj16ENS_18Kernel_traits_baseILj256ES2_S2_S2_S2_fjLj128EEEEELb1ELb0ELb1ELb0EEEvNS_9BwdParamsE)
        /*134c*/ 	.word	0x00000000


	//----- nvinfo : EIATTR_MIN_STACK_SIZE
	.align		4
.L_823:
        /*1350*/ 	.byte	0x04, 0x12
        /*1352*/ 	.short	(.L_825 - .L_824)
	.align		4
.L_824:
        /*1354*/ 	.word	index@(_ZN10layer_norm22ln_bwd_finalize_kernelINS_22Kernel_traits_finalizeILj256E13__nv_bfloat16S2_S2_S2_fjLb0ELj1024ELj4ENS_18Kernel_traits_baseILj256ES2_S2_S2_S2_fjLj1024EEEEELb0ELb1EEEvNS_9BwdParamsE)
        /*1358*/ 	.word	0x00000000


	//----- nvinfo : EIATTR_MIN_STACK_SIZE
	.align		4
.L_825:
        /*135c*/ 	.byte	0x04, 0x12
        /*135e*/ 	.short	(.L_827 - .L_826)
	.align		4
.L_826:
        /*1360*/ 	.word	index@(_ZN10layer_norm13ln_bwd_kernelINS_13Kernel_traitsI13__nv_bfloat16S2_S2_S2_fjLj256ELj1ELj4ELj1ELj16ENS_18Kernel_traits_baseILj256ES2_S2_S2_S2_fjLj128EEEEELb1ELb0ELb1ELb1EEEvNS_9BwdParamsE)
        /*1364*/ 	.word	0x00000000


	//----- nvinfo : EIATTR_MIN_STACK_SIZE
	.align		4
.L_827:
        /*1368*/ 	.byte	0x04, 0x12
        /*136a*/ 	.short	(.L_829 - .L_828)
	.align		4
.L_828:
        /*136c*/ 	.word	index@(_ZN10layer_norm13ln_bwd_kernelINS_13Kernel_traitsI13__nv_bfloat16S2_S2_S2_fjLj256ELj1ELj4ELj1ELj16ENS_18Kernel_traits_baseILj256ES2_S2_S2_S2_fjLj128EEEEELb1ELb1ELb0ELb0EEEvNS_9BwdParamsE)
        /*1370*/ 	.word	0x00000000


	//----- nvinfo : EIATTR_MIN_STACK_SIZE
	.align		4
.L_829:
        /*1374*/ 	.byte	0x04, 0x12
        /*1376*/ 	.short	(.L_831 - .L_830)
	.align		4
.L_830:
        /*1378*/ 	.word	index@(_ZN10layer_norm13ln_bwd_kernelINS_13Kernel_traitsI13__nv_bfloat16S2_S2_S2_fjLj256ELj1ELj4ELj1ELj16ENS_18Kernel_traits_baseILj256ES2_S2_S2_S2_fjLj128EEEEELb1ELb1ELb0ELb1EEEvNS_9BwdParamsE)
        /*137c*/ 	.word	0x00000000


	//----- nvinfo : EIATTR_MIN_STACK_SIZE
	.align		4
.L_831:
        /*1380*/ 	.byte	0x04, 0x12
        /*1382*/ 	.short	(.L_833 - .L_832)
	.align		4
.L_832:
        /*1384*/ 	.word	index@(_ZN10layer_norm22ln_bwd_finalize_kernelINS_22Kernel_traits_finalizeILj256E13__nv_bfloat16S2_S2_S2_fjLb1ELj1024ELj4ENS_18Kernel_traits_baseILj256ES2_S2_S2_S2_fjLj1024EEEEELb1ELb0EEEvNS_9BwdParamsE)
        /*1388*/ 	.word	0x00000000


	//----- nvinfo : EIATTR_MIN_STACK_SIZE
	.align		4
.L_833:
        /*138c*/ 	.byte	0x04, 0x12
        /*138e*/ 	.short	(.L_835 - .L_834)
	.align		4
.L_834:
        /*1390*/ 	.word	index@(_ZN10layer_norm13ln_bwd_kernelINS_13Kernel_traitsI13__nv_bfloat16S2_S2_S2_fjLj256ELj1ELj4ELj1ELj16ENS_18Kernel_traits_baseILj256ES2_S2_S2_S2_fjLj128EEEEELb1ELb1ELb1ELb0EEEvNS_9BwdParamsE)
        /*1394*/ 	.word	0x00000000


	//----- nvinfo : EIATTR_MIN_STACK_SIZE
	.align		4
.L_835:
        /*1398*/ 	.byte	0x04, 0x12
        /*139a*/ 	.short	(.L_837 - .L_836)
	.align		4
.L_836:
        /*139c*/ 	.word	index@(_ZN10layer_norm22ln_bwd_finalize_kernelINS_22Kernel_traits_finalizeILj256E13__nv_bfloat16S2_S2_S2_fjLb1ELj1024ELj4ENS_18Kernel_traits_baseILj256ES2_S2_S2_S2_fjLj1024EEEEELb1ELb1EEEvNS_9BwdParamsE)
        /*13a0*/ 	.word	0x00000000


	//----- nvinfo : EIATTR_MIN_STACK_SIZE
	.align		4
.L_837:
        /*13a4*/ 	.byte	0x04, 0x12
        /*13a6*/ 	.short	(.L_839 - .L_838)
	.align		4
.L_838:
        /*13a8*/ 	.word	index@(_ZN10layer_norm13ln_bwd_kernelINS_13Kernel_traitsI13__nv_bfloat16S2_S2_S2_fjLj256ELj1ELj4ELj1ELj16ENS_18Kernel_traits_baseILj256ES2_S2_S2_S2_fjLj128EEEEELb1ELb1ELb1ELb1EEEvNS_9BwdParamsE)
        /*13ac*/ 	.word	0x00000000


	//----- nvinfo : EIATTR_MIN_STACK_SIZE
	.align		4
.L_839:
        /*13b0*/ 	.byte	0x04, 0x12
        /*13b2*/ 	.short	(.L_841 - .L_840)
	.align		4
.L_840:
        /*13b4*/ 	.word	index@(_ZN10layer_norm13ln_bwd_kernelINS_13Kernel_traitsI6__halfS2_S2_S2_fjLj256ELj1ELj4ELj1ELj16ENS_18Kernel_traits_baseILj256ES2_S2_S2_S2_fjLj128EEEEELb0ELb0ELb0ELb0EEEvNS_9BwdParamsE)
        /*13b8*/ 	.word	0x00000000


	//----- nvinfo : EIATTR_MIN_STACK_SIZE
	.align		4
.L_841:
        /*13bc*/ 	.byte	0x04, 0x12
        /*13be*/ 	.short	(.L_843 - .L_842)
	.align		4
.L_842:
        /*13c0*/ 	.word	index@(_ZN10layer_norm13ln_bwd_kernelINS_13Kernel_traitsI6__halfS2_S2_S2_fjLj256ELj1ELj4ELj1ELj16ENS_18Kernel_traits_baseILj256ES2_S2_S2_S2_fjLj128EEEEELb0ELb0ELb0ELb1EEEvNS_9BwdParamsE)
        /*13c4*/ 	.word	0x00000000


	//----- nvinfo : EIATTR_MIN_STACK_SIZE
	.align		4
.L_843:
        /*13c8*/ 	.byte	0x04, 0x12
        /*13ca*/ 	.short	(.L_845 - .L_844)
	.align		4
.L_844:
        /*13cc*/ 	.word	index@(_ZN10layer_norm13ln_bwd_kernelINS_13Kernel_traitsI6__halfS2_S2_S2_fjLj256ELj1ELj4ELj1ELj16ENS_18Kernel_traits_baseILj256ES2_S2_S2_S2_fjLj128EEEEELb0ELb0ELb1ELb0EEEvNS_9BwdParamsE)
        /*13d0*/ 	.word	0x00000000


	//----- nvinfo : EIATTR_MIN_STACK_SIZE
	.align		4
.L_845:
        /*13d4*/ 	.byte	0x04, 0x12
        /*13d6*/ 	.short	(.L_847 - .L_846)
	.align		4
.L_846:
        /*13d8*/ 	.word	index@(_ZN10layer_norm13ln_bwd_kernelINS_13Kernel_traitsI6__halfS2_S2_S2_fjLj256ELj1ELj4ELj1ELj16ENS_18Kernel_traits_baseILj256ES2_S2_S2_S2_fjLj128EEEEELb0ELb0ELb1ELb1EEEvNS_9BwdParamsE)
        /*13dc*/ 	.word	0x00000000


	//----- nvinfo : EIATTR_MIN_STACK_SIZE
	.align		4
.L_847:
        /*13e0*/ 	.byte	0x04, 0x12
        /*13e2*/ 	.short	(.L_849 - .L_848)
	.align		4
.L_848:
        /*13e4*/ 	.word	index@(_ZN10layer_norm13ln_bwd_kernelINS_13Kernel_traitsI6__halfS2_S2_S2_fjLj256ELj1ELj4ELj1ELj16ENS_18Kernel_traits_baseILj256ES2_S2_S2_S2_fjLj128EEEEELb0ELb1ELb0ELb0EEEvNS_9BwdParamsE)
        /*13e8*/ 	.word	0x00000000


	//----- nvinfo : EIATTR_MIN_STACK_SIZE
	.align		4
.L_849:
        /*13ec*/ 	.byte	0x04, 0x12
        /*13ee*/ 	.short	(.L_851 - .L_850)
	.align		4
.L_850:
        /*13f0*/ 	.word	index@(_ZN10layer_norm13ln_bwd_kernelINS_13Kernel_traitsI6__halfS2_S2_S2_fjLj256ELj1ELj4ELj1ELj16ENS_18Kernel_traits_baseILj256ES2_S2_S2_S2_fjLj128EEEEELb0ELb1ELb0ELb1EEEvNS_9BwdParamsE)
        /*13f4*/ 	.word	0x00000000


	//----- nvinfo : EIATTR_MIN_STACK_SIZE
	.align		4
.L_851:
        /*13f8*/ 	.byte	0x04, 0x12
        /*13fa*/ 	.short	(.L_853 - .L_852)
	.align		4
.L_852:
        /*13fc*/ 	.word	index@(_ZN10layer_norm13ln_bwd_kernelINS_13Kernel_traitsI6__halfS2_S2_S2_fjLj256ELj1ELj4ELj1ELj16ENS_18Kernel_traits_baseILj256ES2_S2_S2_S2_fjLj128EEEEELb0ELb1ELb1ELb0EEEvNS_9BwdParamsE)
        /*1400*/ 	.word	0x00000000


	//----- nvinfo : EIATTR_MIN_STACK_SIZE
	.align		4
.L_853:
        /*1404*/ 	.byte	0x04, 0x12
        /*1406*/ 	.short	(.L_855 - .L_854)
	.align		4
.L_854:
        /*1408*/ 	.word	index@(_ZN10layer_norm13ln_bwd_kernelINS_13Kernel_traitsI6__halfS2_S2_S2_fjLj256ELj1ELj4ELj1ELj16ENS_18Kernel_traits_baseILj256ES2_S2_S2_S2_fjLj128EEEEELb0ELb1ELb1ELb1EEEvNS_9BwdParamsE)
        /*140c*/ 	.word	0x00000000


	//----- nvinfo : EIATTR_MIN_STACK_SIZE
	.align		4
.L_855:
        /*1410*/ 	.byte	0x04, 0x12
        /*1412*/ 	.short	(.L_857 - .L_856)
	.align		4
.L_856:
        /*1414*/ 	.word	index@(_ZN10layer_norm13ln_bwd_kernelINS_13Kernel_traitsI6__halfS2_S2_S2_fjLj256ELj1ELj4ELj1ELj16ENS_18Kernel_traits_baseILj256ES2_S2_S2_S2_fjLj128EEEEELb1ELb0ELb0ELb0EEEvNS_9BwdParamsE)
        /*1418*/ 	.word	0x00000000


	//----- nvinfo : EIATTR_MIN_STACK_SIZE
	.align		4
.L_857:
        /*141c*/ 	.byte	0x04, 0x12
        /*141e*/ 	.short	(.L_859 - .L_858)
	.align		4
.L_858:
        /*1420*/ 	.word	index@(_ZN10layer_norm13ln_bwd_kernelINS_13Kernel_traitsI6__halfS2_S2_S2_fjLj256ELj1ELj4ELj1ELj16ENS_18Kernel_traits_baseILj256ES2_S2_S2_S2_fjLj128EEEEELb1ELb0ELb0ELb1EEEvNS_9BwdParamsE)
        /*1424*/ 	.word	0x00000000


	//----- nvinfo : EIATTR_MIN_STACK_SIZE
	.align		4
.L_859:
        /*1428*/ 	.byte	0x04, 0x12
        /*142a*/ 	.short	(.L_861 - .L_860)
	.align		4
.L_860:
        /*142c*/ 	.word	index@(_ZN10layer_norm22ln_bwd_finalize_kernelINS_22Kernel_traits_finalizeILj256E6__halfS2_S2_S2_fjLb0ELj1024ELj4ENS_18Kernel_traits_baseILj256ES2_S2_S2_S2_fjLj1024EEEEELb0ELb0EEEvNS_9BwdParamsE)
        /*1430*/ 	.word	0x00000000


	//----- nvinfo : EIATTR_MIN_STACK_SIZE
	.align		4
.L_861:
        /*1434*/ 	.byte	0x04, 0x12
        /*1436*/ 	.short	(.L_863 - .L_862)
	.align		4
.L_862:
        /*1438*/ 	.word	index@(_ZN10layer_norm13ln_bwd_kernelINS_13Kernel_traitsI6__halfS2_S2_S2_fjLj256ELj1ELj4ELj1ELj16ENS_18Kernel_traits_baseILj256ES2_S2_S2_S2_fjLj128EEEEELb1ELb0ELb1ELb0EEEvNS_9BwdParamsE)
        /*143c*/ 	.word	0x00000000


	//----- nvinfo : EIATTR_MIN_STACK_SIZE
	.align		4
.L_863:
        /*1440*/ 	.byte	0x04, 0x12
        /*1442*/ 	.short	(.L_865 - .L_864)
	.align		4
.L_864:
        /*1444*/ 	.word	index@(_ZN10layer_norm22ln_bwd_finalize_kernelINS_22Kernel_traits_finalizeILj256E6__halfS2_S2_S2_fjLb0ELj1024ELj4ENS_18Kernel_traits_baseILj256ES2_S2_S2_S2_fjLj1024EEEEELb0ELb1EEEvNS_9BwdParamsE)
        /*1448*/ 	.word	0x00000000


	//----- nvinfo : EIATTR_MIN_STACK_SIZE
	.align		4
.L_865:
        /*144c*/ 	.byte	0x04, 0x12
        /*144e*/ 	.short	(.L_867 - .L_866)
	.align		4
.L_866:
        /*1450*/ 	.word	index@(_ZN10layer_norm13ln_bwd_kernelINS_13Kernel_traitsI6__halfS2_S2_S2_fjLj256ELj1ELj4ELj1ELj16ENS_18Kernel_traits_baseILj256ES2_S2_S2_S2_fjLj128EEEEELb1ELb0ELb1ELb1EEEvNS_9BwdParamsE)
        /*1454*/ 	.word	0x00000000


	//----- nvinfo : EIATTR_MIN_STACK_SIZE
	.align		4
.L_867:
        /*1458*/ 	.byte	0x04, 0x12
        /*145a*/ 	.short	(.L_869 - .L_868)
	.align		4
.L_868:
        /*145c*/ 	.word	index@(_ZN10layer_norm13ln_bwd_kernelINS_13Kernel_traitsI6__halfS2_S2_S2_fjLj256ELj1ELj4ELj1ELj16ENS_18Kernel_traits_baseILj256ES2_S2_S2_S2_fjLj128EEEEELb1ELb1ELb0ELb0EEEvNS_9BwdParamsE)
        /*1460*/ 	.word	0x00000000


	//----- nvinfo : EIATTR_MIN_STACK_SIZE
	.align		4
.L_869:
        /*1464*/ 	.byte	0x04, 0x12
        /*1466*/ 	.short	(.L_871 - .L_870)
	.align		4
.L_870:
        /*1468*/ 	.word	index@(_ZN10layer_norm13ln_bwd_kernelINS_13Kernel_traitsI6__halfS2_S2_S2_fjLj256ELj1ELj4ELj1ELj16ENS_18Kernel_traits_baseILj256ES2_S2_S2_S2_fjLj128EEEEELb1ELb1ELb0ELb1EEEvNS_9BwdParamsE)
        /*146c*/ 	.word	0x00000000


	//----- nvinfo : EIATTR_MIN_STACK_SIZE
	.align		4
.L_871:
        /*1470*/ 	.byte	0x04, 0x12
        /*1472*/ 	.short	(.L_873 - .L_872)
	.align		4
.L_872:
        /*1474*/ 	.word	index@(_ZN10layer_norm22ln_bwd_finalize_kernelINS_22Kernel_traits_finalizeILj256E6__halfS2_S2_S2_fjLb1ELj1024ELj4ENS_18Kernel_traits_baseILj256ES2_S2_S2_S2_fjLj1024EEEEELb1ELb0EEEvNS_9BwdParamsE)
        /*1478*/ 	.word	0x00000000


	//----- nvinfo : EIATTR_MIN_STACK_SIZE
	.align		4
.L_873:
        /*147c*/ 	.byte	0x04, 0x12
        /*147e*/ 	.short	(.L_875 - .L_874)
	.align		4
.L_874:
        /*1480*/ 	.word	index@(_ZN10layer_norm13ln_bwd_kernelINS_13Kernel_traitsI6__halfS2_S2_S2_fjLj256ELj1ELj4ELj1ELj16ENS_18Kernel_traits_baseILj256ES2_S2_S2_S2_fjLj128EEEEELb1ELb1ELb1ELb0EEEvNS_9BwdParamsE)
        /*1484*/ 	.word	0x00000000


	//----- nvinfo : EIATTR_MIN_STACK_SIZE
	.align		4
.L_875:
        /*1488*/ 	.byte	0x04, 0x12
        /*148a*/ 	.short	(.L_877 - .L_876)
	.align		4
.L_876:
        /*148c*/ 	.word	index@(_ZN10layer_norm22ln_bwd_finalize_kernelINS_22Kernel_traits_finalizeILj256E6__halfS2_S2_S2_fjLb1ELj1024ELj4ENS_18Kernel_traits_baseILj256ES2_S2_S2_S2_fjLj1024EEEEELb1ELb1EEEvNS_9BwdParamsE)
        /*1490*/ 	.word	0x00000000


	//----- nvinfo : EIATTR_MIN_STACK_SIZE
	.align		4
.L_877:
        /*1494*/ 	.byte	0x04, 0x12
        /*1496*/ 	.short	(.L_879 - .L_878)
	.align		4
.L_878:
        /*1498*/ 	.word	index@(_ZN10layer_norm13ln_bwd_kernelINS_13Kernel_traitsI6__halfS2_S2_S2_fjLj256ELj1ELj4ELj1ELj16ENS_18Kernel_traits_baseILj256ES2_S2_S2_S2_fjLj128EEEEELb1ELb1ELb1ELb1EEEvNS_9BwdParamsE)
        /*149c*/ 	.word	0x00000000


	//----- nvinfo : EIATTR_MIN_STACK_SIZE
	.align		4
.L_879:
        /*14a0*/ 	.byte	0x04, 0x12
        /*14a2*/ 	.short	(.L_881 - .L_880)
	.align		4
.L_880:
        /*14a4*/ 	.word	index@(_ZN10layer_norm13ln_bwd_kernelINS_13Kernel_traitsIf13__nv_bfloat16S2_S2_fjLj256ELj1ELj4ELj1ELj16ENS_18Kernel_traits_baseILj256EfS2_S2_S2_fjLj128EEEEELb0ELb0ELb0ELb0EEEvNS_9BwdParamsE)
        /*14a8*/ 	.word	0x00000000


	//----- nvinfo : EIATTR_MIN_STACK_SIZE
	.align		4
.L_881:
        /*14ac*/ 	.byte	0x04, 0x12
        /*14ae*/ 	.short	(.L_883 - .L_882)
	.align		4
.L_882:
        /*14b0*/ 	.word	index@(_ZN10layer_norm13ln_bwd_kernelINS_13Kernel_traitsIf13__nv_bfloat16S2_S2_fjLj256ELj1ELj4ELj1ELj16ENS_18Kernel_traits_baseILj256EfS2_S2_S2_fjLj128EEEEELb0ELb0ELb0ELb1EEEvNS_9BwdParamsE)
        /*14b4*/ 	.word	0x00000000


	//----- nvinfo : EIATTR_MIN_STACK_SIZE
	.align		4
.L_883:
        /*14b8*/ 	.byte	0x04, 0x12
        /*14ba*/ 	.short	(.L_885 - .L_884)
	.align		4
.L_884:
        /*14bc*/ 	.word	index@(_ZN10layer_norm13ln_bwd_kernelINS_13Kernel_traitsIf13__nv_bfloat16S2_S2_fjLj256ELj1ELj4ELj1ELj16ENS_18Kernel_traits_baseILj256EfS2_S2_S2_fjLj128EEEEELb0ELb0ELb1ELb0EEEvNS_9BwdParamsE)
        /*14c0*/ 	.word	0x00000000


	//----- nvinfo : EIATTR_MIN_STACK_SIZE
	.align		4
.L_885:
        /*14c4*/ 	.byte	0x04, 0x12
        /*14c6*/ 	.short	(.L_887 - .L_886)
	.align		4
.L_886:
        /*14c8*/ 	.word	index@(_ZN10layer_norm13ln_bwd_kernelINS_13Kernel_traitsIf13__nv_bfloat16S2_S2_fjLj256ELj1ELj4ELj1ELj16ENS_18Kernel_traits_baseILj256EfS2_S2_S2_fjLj128EEEEELb0ELb0ELb1ELb1EEEvNS_9BwdParamsE)
        /*14cc*/ 	.word	0x00000000


	//----- nvinfo : EIATTR_MIN_STACK_SIZE
	.align		4
.L_887:
        /*14d0*/ 	.byte	0x04, 0x12
        /*14d2*/ 	.short	(.L_889 - .L_888)
	.align		4
.L_888:
        /*14d4*/ 	.word	index@(_ZN10layer_norm13ln_bwd_kernelINS_13Kernel_traitsIf13__nv_bfloat16S2_S2_fjLj256ELj1ELj4ELj1ELj16ENS_18Kernel_traits_baseILj256EfS2_S2_S2_fjLj128EEEEELb0ELb1ELb0ELb0EEEvNS_9BwdParamsE)
        /*14d8*/ 	.word	0x00000000


	//----- nvinfo : EIATTR_MIN_STACK_SIZE
	.align		4
.L_889:
        /*14dc*/ 	.byte	0x04, 0x12
        /*14de*/ 	.short	(.L_891 - .L_890)
	.align		4
.L_890:
        /*14e0*/ 	.word	index@(_ZN10layer_norm13ln_bwd_kernelINS_13Kernel_traitsIf13__nv_bfloat16S2_S2_fjLj256ELj1ELj4ELj1ELj16ENS_18Kernel_traits_baseILj256EfS2_S2_S2_fjLj128EEEEELb0ELb1ELb0ELb1EEEvNS_9BwdParamsE)
        /*14e4*/ 	.word	0x00000000


	//----- nvinfo : EIATTR_MIN_STACK_SIZE
	.align		4
.L_891:
        /*14e8*/ 	.byte	0x04, 0x12
        /*14ea*/ 	.short	(.L_893 - .L_892)
	.align		4
.L_892:
        /*14ec*/ 	.word	index@(_ZN10layer_norm13ln_bwd_kernelINS_13Kernel_traitsIf13__nv_bfloat16S2_S2_fjLj256ELj1ELj4ELj1ELj16ENS_18Kernel_traits_baseILj256EfS2_S2_S2_fjLj128EEEEELb0ELb1ELb1ELb0EEEvNS_9BwdParamsE)
        /*14f0*/ 	.word	0x00000000


	//----- nvinfo : EIATTR_MIN_STACK_SIZE
	.align		4
.L_893:
        /*14f4*/ 	.byte	0x04, 0x12
        /*14f6*/ 	.short	(.L_895 - .L_894)
	.align		4
.L_894:
        /*14f8*/ 	.word	index@(_ZN10layer_norm13ln_bwd_kernelINS_13Kernel_traitsIf13__nv_bfloat16S2_S2_fjLj256ELj1ELj4ELj1ELj16ENS_18Kernel_traits_baseILj256EfS2_S2_S2_fjLj128EEEEELb0ELb1ELb1ELb1EEEvNS_9BwdParamsE)
        /*14fc*/ 	.word	0x00000000


	//----- nvinfo : EIATTR_MIN_STACK_SIZE
	.align		4
.L_895:
        /*1500*/ 	.byte	0x04, 0x12
        /*1502*/ 	.short	(.L_897 - .L_896)
	.align		4
.L_896:
        /*1504*/ 	.word	index@(_ZN10layer_norm13ln_bwd_kernelINS_13Kernel_traitsIf13__nv_bfloat16S2_S2_fjLj256ELj1ELj4ELj1ELj16ENS_18Kernel_traits_baseILj256EfS2_S2_S2_fjLj128EEEEELb1ELb0ELb0ELb0EEEvNS_9BwdParamsE)
        /*1508*/ 	.word	0x00000000


	//----- nvinfo : EIATTR_MIN_STACK_SIZE
	.align		4
.L_897:
        /*150c*/ 	.byte	0x04, 0x12
        /*150e*/ 	.short	(.L_899 - .L_898)
	.align		4
.L_898:
        /*1510*/ 	.word	index@(_ZN10layer_norm13ln_bwd_kernelINS_13Kernel_traitsIf13__nv_bfloat16S2_S2_fjLj256ELj1ELj4ELj1ELj16ENS_18Kernel_traits_baseILj256EfS2_S2_S2_fjLj128EEEEELb1ELb0ELb0ELb1EEEvNS_9BwdParamsE)
        /*1514*/ 	.word	0x00000000


	//----- nvinfo : EIATTR_MIN_STACK_SIZE
	.align		4
.L_899:
        /*1518*/ 	.byte	0x04, 0x12
        /*151a*/ 	.short	(.L_901 - .L_900)
	.align		4
.L_900:
        /*151c*/ 	.word	index@(_ZN10layer_norm22ln_bwd_finalize_kernelINS_22Kernel_traits_finalizeILj256Ef13__nv_bfloat16S2_S2_fjLb0ELj1024ELj4ENS_18Kernel_traits_baseILj256EfS2_S2_S2_fjLj1024EEEEELb0ELb0EEEvNS_9BwdParamsE)
        /*1520*/ 	.word	0x00000000


	//----- nvinfo : EIATTR_MIN_STACK_SIZE
	.align		4
.L_901:
        /*1524*/ 	.byte	0x04, 0x12
        /*1526*/ 	.short	(.L_903 - .L_902)
	.align		4
.L_902:
        /*1528*/ 	.word	index@(_ZN10layer_norm13ln_bwd_kernelINS_13Kernel_traitsIf13__nv_bfloat16S2_S2_fjLj256ELj1ELj4ELj1ELj16ENS_18Kernel_traits_baseILj256EfS2_S2_S2_fjLj128EEEEELb1ELb0ELb1ELb0EEEvNS_9BwdParamsE)
        /*152c*/ 	.word	0x00000000


	//----- nvinfo : EIATTR_MIN_STACK_SIZE
	.align		4
.L_903:
        /*1530*/ 	.byte	0x04, 0x12
        /*1532*/ 	.short	(.L_905 - .L_904)
	.align		4
.L_904:
        /*1534*/ 	.word	index@(_ZN10layer_norm22ln_bwd_finalize_kernelINS_22Kernel_traits_finalizeILj256Ef13__nv_bfloat16S2_S2_fjLb0ELj1024ELj4ENS_18Kernel_traits_baseILj256EfS2_S2_S2_fjLj1024EEEEELb0ELb1EEEvNS_9BwdParamsE)
        /*1538*/ 	.word	0x00000000


	//----- nvinfo : EIATTR_MIN_STACK_SIZE
	.align		4
.L_905:
        /*153c*/ 	.byte	0x04, 0x12
        /*153e*/ 	.short	(.L_907 - .L_906)
	.align		4
.L_906:
        /*1540*/ 	.word	index@(_ZN10layer_norm13ln_bwd_kernelINS_13Kernel_traitsIf13__nv_bfloat16S2_S2_fjLj256ELj1ELj4ELj1ELj16ENS_18Kernel_traits_baseILj256EfS2_S2_S2_fjLj128EEEEELb1ELb0ELb1ELb1EEEvNS_9BwdParamsE)
        /*1544*/ 	.word	0x00000000


	//----- nvinfo : EIATTR_MIN_STACK_SIZE
	.align		4
.L_907:
        /*1548*/ 	.byte	0x04, 0x12
        /*154a*/ 	.short	(.L_909 - .L_908)
	.align		4
.L_908:
        /*154c*/ 	.word	index@(_ZN10layer_norm13ln_bwd_kernelINS_13Kernel_traitsIf13__nv_bfloat16S2_S2_fjLj256ELj1ELj4ELj1ELj16ENS_18Kernel_traits_baseILj256EfS2_S2_S2_fjLj128EEEEELb1ELb1ELb0ELb0EEEvNS_9BwdParamsE)
        /*1550*/ 	.word	0x00000000


	//----- nvinfo : EIATTR_MIN_STACK_SIZE
	.align		4
.L_909:
        /*1554*/ 	.byte	0x04, 0x12
        /*1556*/ 	.short	(.L_911 - .L_910)
	.align		4
.L_910:
        /*1558*/ 	.word	index@(_ZN10layer_norm13ln_bwd_kernelINS_13Kernel_traitsIf13__nv_bfloat16S2_S2_fjLj256ELj1ELj4ELj1ELj16ENS_18Kernel_traits_baseILj256EfS2_S2_S2_fjLj128EEEEELb1ELb1ELb0ELb1EEEvNS_9BwdParamsE)
        /*155c*/ 	.word	0x00000000


	//----- nvinfo : EIATTR_MIN_STACK_SIZE
	.align		4
.L_911:
        /*1560*/ 	.byte	0x04, 0x12
        /*1562*/ 	.short	(.L_913 - .L_912)
	.align		4
.L_912:
        /*1564*/ 	.word	index@(_ZN10layer_norm22ln_bwd_finalize_kernelINS_22Kernel_traits_finalizeILj256Ef13__nv_bfloat16S2_S2_fjLb1ELj1024ELj4ENS_18Kernel_traits_baseILj256EfS2_S2_S2_fjLj1024EEEEELb1ELb0EEEvNS_9BwdParamsE)
        /*1568*/ 	.word	0x00000000


	//----- nvinfo : EIATTR_MIN_STACK_SIZE
	.align		4
.L_913:
        /*156c*/ 	.byte	0x04, 0x12
        /*156e*/ 	.short	(.L_915 - .L_914)
	.align		4
.L_914:
        /*1570*/ 	.word	index@(_ZN10layer_norm13ln_bwd_kernelINS_13Kernel_traitsIf13__nv_bfloat16S2_S2_fjLj256ELj1ELj4ELj1ELj16ENS_18Kernel_traits_baseILj256EfS2_S2_S2_fjLj128EEEEELb1ELb1ELb1ELb0EEEvNS_9BwdParamsE)
        /*1574*/ 	.word	0x00000000


	//----- nvinfo : EIATTR_MIN_STACK_SIZE
	.align		4
.L_915:
        /*1578*/ 	.byte	0x04, 0x12
        /*157a*/ 	.short	(.L_917 - .L_916)
	.align		4
.L_916:
        /*157c*/ 	.word	index@(_ZN10layer_norm22ln_bwd_finalize_kernelINS_22Kernel_traits_finalizeILj256Ef13__nv_bfloat16S2_S2_fjLb1ELj1024ELj4ENS_18Kernel_traits_baseILj256EfS2_S2_S2_fjLj1024EEEEELb1ELb1EEEvNS_9BwdParamsE)
        /*1580*/ 	.word	0x00000000


	//----- nvinfo : EIATTR_MIN_STACK_SIZE
	.align		4
.L_917:
        /*1584*/ 	.byte	0x04, 0x12
        /*1586*/ 	.short	(.L_919 - .L_918)
	.align		4
.L_918:
        /*1588*/ 	.word	index@(_ZN10layer_norm13ln_bwd_kernelINS_13Kernel_traitsIf13__nv_bfloat16S2_S2_fjLj256ELj1ELj4ELj1ELj16ENS_18Kernel_traits_baseILj256EfS2_S2_S2_fjLj128EEEEELb1ELb1ELb1ELb1EEEvNS_9BwdParamsE)
        /*158c*/ 	.word	0x00000000


	//----- nvinfo : EIATTR_MIN_STACK_SIZE
	.align		4
.L_919:
        /*1590*/ 	.byte	0x04, 0x12
        /*1592*/ 	.short	(.L_921 - .L_920)
	.align		4
.L_920:
        /*1594*/ 	.word	index@(_ZN10layer_norm13ln_bwd_kernelINS_13Kernel_traitsI13__nv_bfloat16S2_fS2_fjLj256ELj1ELj4ELj1ELj16ENS_18Kernel_traits_baseILj256ES2_S2_fS2_fjLj128EEEEELb0ELb0ELb0ELb0EEEvNS_9BwdParamsE)
        /*1598*/ 	.word	0x00000000


	//----- nvinfo : EIATTR_MIN_STACK_SIZE
	.align		4
.L_921:
        /*159c*/ 	.byte	0x04, 0x12
        /*159e*/ 	.short	(.L_923 - .L_922)
	.align		4
.L_922:
        /*15a0*/ 	.word	index@(_ZN10layer_norm13ln_bwd_kernelINS_13Kernel_traitsI13__nv_bfloat16S2_fS2_fjLj256ELj1ELj4ELj1ELj16ENS_18Kernel_traits_baseILj256ES2_S2_fS2_fjLj128EEEEELb0ELb0ELb0ELb1EEEvNS_9BwdParamsE)
        /*15a4*/ 	.word	0x00000000


	//----- nvinfo : EIATTR_MIN_STACK_SIZE
	.align		4
.L_923:
        /*15a8*/ 	.byte	0x04, 0x12
        /*15aa*/ 	.short	(.L_925 - .L_924)
	.align		4
.L_924:
        /*15ac*/ 	.word	index@(_ZN10layer_norm13ln_bwd_kernelINS_13Kernel_traitsI13__nv_bfloat16S2_fS2_fjLj256ELj1ELj4ELj1ELj16ENS_18Kernel_traits_baseILj256ES2_S2_fS2_fjLj128EEEEELb0ELb0ELb1ELb0EEEvNS_9BwdParamsE)
        /*15b0*/ 	.word	0x00000000


	//----- nvinfo : EIATTR_MIN_STACK_SIZE
	.align		4
.L_925:
        /*15b4*/ 	.byte	0x04, 0x12
        /*15b6*/ 	.short	(.L_927 - .L_926)
	.align		4
.L_926:
        /*15b8*/ 	.word	index@(_ZN10layer_norm13ln_bwd_kernelINS_13Kernel_traitsI13__nv_bfloat16S2_fS2_fjLj256ELj1ELj4ELj1ELj16ENS_18Kernel_traits_baseILj256ES2_S2_fS2_fjLj128EEEEELb0ELb0ELb1ELb1EEEvNS_9BwdParamsE)
        /*15bc*/ 	.word	0x00000000


	//----- nvinfo : EIATTR_MIN_STACK_SIZE
	.align		4
.L_927:
        /*15c0*/ 	.byte	0x04, 0x12
        /*15c2*/ 	.short	(.L_929 - .L_928)
	.align		4
.L_928:
        /*15c4*/ 	.word	index@(_ZN10layer_norm13ln_bwd_kernelINS_13Kernel_traitsI13__nv_bfloat16S2_fS2_fjLj256ELj1ELj4ELj1ELj16ENS_18Kernel_traits_baseILj256ES2_S2_fS2_fjLj128EEEEELb0ELb1ELb0ELb0EEEvNS_9BwdParamsE)
        /*15c8*/ 	.word	0x00000000


	//----- nvinfo : EIATTR_MIN_STACK_SIZE
	.align		4
.L_929:
        /*15cc*/ 	.byte	0x04, 0x12
        /*15ce*/ 	.short	(.L_931 - .L_930)
	.align		4
.L_930:
        /*15d0*/ 	.word	index@(_ZN10layer_norm13ln_bwd_kernelINS_13Kernel_traitsI13__nv_bfloat16S2_fS2_fjLj256ELj1ELj4ELj1ELj16ENS_18Kernel_traits_baseILj256ES2_S2_fS2_fjLj128EEEEELb0ELb1ELb0ELb1EEEvNS_9BwdParamsE)
        /*15d4*/ 	.word	0x00000000


	//----- nvinfo : EIATTR_MIN_STACK_SIZE
	.align		4
.L_931:
        /*15d8*/ 	.byte	0x04, 0x12
        /*15da*/ 	.short	(.L_933 - .L_932)
	.align		4
.L_932:
        /*15dc*/ 	.word	index@(_ZN10layer_norm13ln_bwd_kernelINS_13Kernel_traitsI13__nv_bfloat16S2_fS2_fjLj256ELj1ELj4ELj1ELj16ENS_18Kernel_traits_baseILj256ES2_S2_fS2_fjLj128EEEEELb0ELb1ELb1ELb0EEEvNS_9BwdParamsE)
        /*15e0*/ 	.word	0x00000000


	//----- nvinfo : EIATTR_MIN_STACK_SIZE
	.align		4
.L_933:
        /*15e4*/ 	.byte	0x04, 0x12
        /*15e6*/ 	.short	(.L_935 - .L_934)
	.align		4
.L_934:
        /*15e8*/ 	.word	index@(_ZN10layer_norm13ln_bwd_kernelINS_13Kernel_traitsI13__nv_bfloat16S2_fS2_fjLj256ELj1ELj4ELj1ELj16ENS_18Kernel_traits_baseILj256ES2_S2_fS2_fjLj128EEEEELb0ELb1ELb1ELb1EEEvNS_9BwdParamsE)
        /*15ec*/ 	.word	0x00000000


	//----- nvinfo : EIATTR_MIN_STACK_SIZE
	.align		4
.L_935:
        /*15f0*/ 	.byte	0x04, 0x12
        /*15f2*/ 	.short	(.L_937 - .L_936)
	.align		4
.L_936:
        /*15f4*/ 	.word	index@(_ZN10layer_norm13ln_bwd_kernelINS_13Kernel_traitsI13__nv_bfloat16S2_fS2_fjLj256ELj1ELj4ELj1ELj16ENS_18Kernel_traits_baseILj256ES2_S2_fS2_fjLj128EEEEELb1ELb0ELb0ELb0EEEvNS_9BwdParamsE)
        /*15f8*/ 	.word	0x00000000


	//----- nvinfo : EIATTR_MIN_STACK_SIZE
	.align		4
.L_937:
        /*15fc*/ 	.byte	0x04, 0x12
        /*15fe*/ 	.short	(.L_939 - .L_938)
	.align		4
.L_938:
        /*1600*/ 	.word	index@(_ZN10layer_norm13ln_bwd_kernelINS_13Kernel_traitsI13__nv_bfloat16S2_fS2_fjLj256ELj1ELj4ELj1ELj16ENS_18Kernel_traits_baseILj256ES2_S2_fS2_fjLj128EEEEELb1ELb0ELb0ELb1EEEvNS_9BwdParamsE)
        /*1604*/ 	.word	0x00000000


	//----- nvinfo : EIATTR_MIN_STACK_SIZE
	.align		4
.L_939:
        /*1608*/ 	.byte	0x04, 0x12
        /*160a*/ 	.short	(.L_941 - .L_940)
	.align		4
.L_940:
        /*160c*/ 	.word	index@(_ZN10layer_norm22ln_bwd_finalize_kernelINS_22Kernel_traits_finalizeILj256E13__nv_bfloat16S2_fS2_fjLb0ELj1024ELj4ENS_18Kernel_traits_baseILj256ES2_S2_fS2_fjLj1024EEEEELb0ELb0EEEvNS_9BwdParamsE)
        /*1610*/ 	.word	0x00000000


	//----- nvinfo : EIATTR_MIN_STACK_SIZE
	.align		4
.L_941:
        /*1614*/ 	.byte	0x04, 0x12
        /*1616*/ 	.short	(.L_943 - .L_942)
	.align		4
.L_942:
        /*1618*/ 	.word	index@(_ZN10layer_norm13ln_bwd_kernelINS_13Kernel_traitsI13__nv_bfloat16S2_fS2_fjLj256ELj1ELj4ELj1ELj16ENS_18Kernel_traits_baseILj256ES2_S2_fS2_fjLj128EEEEELb1ELb0ELb1ELb0EEEvNS_9BwdParamsE)
        /*161c*/ 	.word	0x00000000


	//----- nvinfo : EIATTR_MIN_STACK_SIZE
	.align		4
.L_943:
        /*1620*/ 	.byte	0x04, 0x12
        /*1622*/ 	.short	(.L_945 - .L_944)
	.align		4
.L_944:
        /*1624*/ 	.word	index@(_ZN10layer_norm22ln_bwd_finalize_kernelINS_22Kernel_traits_finalizeILj256E13__nv_bfloat16S2_fS2_fjLb0ELj1024ELj4ENS_18Kernel_traits_baseILj256ES2_S2_fS2_fjLj1024EEEEELb0ELb1EEEvNS_9BwdParamsE)
        /*1628*/ 	.word	0x00000000


	//----- nvinfo : EIATTR_MIN_STACK_SIZE
	.align		4
.L_945:
        /*162c*/ 	.byte	0x04, 0x12
        /*162e*/ 	.short	(.L_947 - .L_946)
	.align		4
.L_946:
        /*1630*/ 	.word	index@(_ZN10layer_norm13ln_bwd_kernelINS_13Kernel_traitsI13__nv_bfloat16S2_fS2_fjLj256ELj1ELj4ELj1ELj16ENS_18Kernel_traits_baseILj256ES2_S2_fS2_fjLj128EEEEELb1ELb0ELb1ELb1EEEvNS_9BwdParamsE)
        /*1634*/ 	.word	0x00000000


	//----- nvinfo : EIATTR_MIN_STACK_SIZE
	.align		4
.L_947:
        /*1638*/ 	.byte	0x04, 0x12
        /*163a*/ 	.short	(.L_949 - .L_948)
	.align		4
.L_948:
        /*163c*/ 	.word	index@(_ZN10layer_norm13ln_bwd_kernelINS_13Kernel_traitsI13__nv_bfloat16S2_fS2_fjLj256ELj1ELj4ELj1ELj16ENS_18Kernel_traits_baseILj256ES2_S2_fS2_fjLj128EEEEELb1ELb1ELb0ELb0EEEvNS_9BwdParamsE)
        /*1640*/ 	.word	0x00000000


	//----- nvinfo : EIATTR_MIN_STACK_SIZE
	.align		4
.L_949:
        /*1644*/ 	.byte	0x04, 0x12
        /*1646*/ 	.short	(.L_951 - .L_950)
	.align		4
.L_950:
        /*1648*/ 	.word	index@(_ZN10layer_norm13ln_bwd_kernelINS_13Kernel_traitsI13__nv_bfloat16S2_fS2_fjLj256ELj1ELj4ELj1ELj16ENS_18Kernel_traits_baseILj256ES2_S2_fS2_fjLj128EEEEELb1ELb1ELb0ELb1EEEvNS_9BwdParamsE)
        /*164c*/ 	.word	0x00000000


	//----- nvinfo : EIATTR_MIN_STACK_SIZE
	.align		4
.L_951:
        /*1650*/ 	.byte	0x04, 0x12
        /*1652*/ 	.short	(.L_953 - .L_952)
	.align		4
.L_952:
        /*1654*/ 	.word	index@(_ZN10layer_norm22ln_bwd_finalize_kernelINS_22Kernel_traits_finalizeILj256E13__nv_bfloat16S2_fS2_fjLb1ELj1024ELj4ENS_18Kernel_traits_baseILj256ES2_S2_fS2_fjLj1024EEEEELb1ELb0EEEvNS_9BwdParamsE)
        /*1658*/ 	.word	0x00000000


	//----- nvinfo : EIATTR_MIN_STACK_SIZE
	.align		4
.L_953:
        /*165c*/ 	.byte	0x04, 0x12
        /*165e*/ 	.short	(.L_955 - .L_954)
	.align		4
.L_954:
        /*1660*/ 	.word	index@(_ZN10layer_norm13ln_bwd_kernelINS_13Kernel_traitsI13__nv_bfloat16S2_fS2_fjLj256ELj1ELj4ELj1ELj16ENS_18Kernel_traits_baseILj256ES2_S2_fS2_fjLj128EEEEELb1ELb1ELb1ELb0EEEvNS_9BwdParamsE)
        /*1664*/ 	.word	0x00000000


	//----- nvinfo : EIATTR_MIN_STACK_SIZE
	.align		4
.L_955:
        /*1668*/ 	.byte	0x04, 0x12
        /*166a*/ 	.short	(.L_957 - .L_956)
	.align		4
.L_956:
        /*166c*/ 	.word	index@(_ZN10layer_norm22ln_bwd_finalize_kernelINS_22Kernel_traits_finalizeILj256E13__nv_bfloat16S2_fS2_fjLb1ELj1024ELj4ENS_18Kernel_traits_baseILj256ES2_S2_fS2_fjLj1024EEEEELb1ELb1EEEvNS_9BwdParamsE)
        /*1670*/ 	.word	0x00000000


	//----- nvinfo : EIATTR_MIN_STACK_SIZE
	.align		4
.L_957:
        /*1674*/ 	.byte	0x04, 0x12
        /*1676*/ 	.short	(.L_959 - .L_958)
	.align		4
.L_958:
        /*1678*/ 	.word	index@(_ZN10layer_norm13ln_bwd_kernelINS_13Kernel_traitsI13__nv_bfloat16S2_fS2_fjLj256ELj1ELj4ELj1ELj16ENS_18Kernel_traits_baseILj256ES2_S2_fS2_fjLj128EEEEELb1ELb1ELb1ELb1EEEvNS_9BwdParamsE)
        /*167c*/ 	.word	0x00000000


	//----- nvinfo : EIATTR_MIN_STACK_SIZE
	.align		4
.L_959:
        /*1680*/ 	.byte	0x04, 0x12
        /*1682*/ 	.short	(.L_961 - .L_960)
	.align		4
.L_960:
        /*1684*/ 	.word	index@(_ZN10layer_norm13ln_bwd_kernelINS_13Kernel_traitsIf13__nv_bfloat16fS2_fjLj256ELj1ELj4ELj1ELj16ENS_18Kernel_traits_baseILj256EfS2_fS2_fjLj128EEEEELb0ELb0ELb0ELb0EEEvNS_9BwdParamsE)
        /*1688*/ 	.word	0x00000000


	//----- nvinfo : EIATTR_MIN_STACK_SIZE
	.align		4
.L_961:
        /*168c*/ 	.byte	0x04, 0x12
        /*168e*/ 	.short	(.L_963 - .L_962)
	.align		4
.L_962:
        /*1690*/ 	.word	index@(_ZN10layer_norm13ln_bwd_kernelINS_13Kernel_traitsIf13__nv_bfloat16fS2_fjLj256ELj1ELj4ELj1ELj16ENS_18Kernel_traits_baseILj256EfS2_fS2_fjLj128EEEEELb0ELb0ELb0ELb1EEEvNS_9BwdParamsE)
        /*1694*/ 	.word	0x00000000


	//----- nvinfo : EIATTR_MIN_STACK_SIZE
	.align		4
.L_963:
        /*1698*/ 	.byte	0x04, 0x12
        /*169a*/ 	.short	(.L_965 - .L_964)
	.align		4
.L_964:
        /*169c*/ 	.word	index@(_ZN10layer_norm13ln_bwd_kernelINS_13Kernel_traitsIf13__nv_bfloat16fS2_fjLj256ELj1ELj4ELj1ELj16ENS_18Kernel_traits_baseILj256EfS2_fS2_fjLj128EEEEELb0ELb0ELb1ELb0EEEvNS_9BwdParamsE)
        /*16a0*/ 	.word	0x00000000


	//----- nvinfo : EIATTR_MIN_STACK_SIZE
	.align		4
.L_965:
        /*16a4*/ 	.byte	0x04, 0x12
        /*16a6*/ 	.short	(.L_967 - .L_966)
	.align		4
.L_966:
        /*16a8*/ 	.word	index@(_ZN10layer_norm13ln_bwd_kernelINS_13Kernel_traitsIf13__nv_bfloat16fS2_fjLj256ELj1ELj4ELj1ELj16ENS_18Kernel_traits_baseILj256EfS2_fS2_fjLj128EEEEELb0ELb0ELb1ELb1EEEvNS_9BwdParamsE)
        /*16ac*/ 	.word	0x00000000


	//----- nvinfo : EIATTR_MIN_STACK_SIZE
	.align		4
.L_967:
        /*16b0*/ 	.byte	0x04, 0x12
        /*16b2*/ 	.short	(.L_969 - .L_968)
	.align		4
.L_968:
        /*16b4*/ 	.word	index@(_ZN10layer_norm13ln_bwd_kernelINS_13Kernel_traitsIf13__nv_bfloat16fS2_fjLj256ELj1ELj4ELj1ELj16ENS_18Kernel_traits_baseILj256EfS2_fS2_fjLj128EEEEELb0ELb1ELb0ELb0EEEvNS_9BwdParamsE)
        /*16b8*/ 	.word	0x00000000


	//----- nvinfo : EIATTR_MIN_STACK_SIZE
	.align		4
.L_969:
        /*16bc*/ 	.byte	0x04, 0x12
        /*16be*/ 	.short	(.L_971 - .L_970)
	.align		4
.L_970:
        /*16c0*/ 	.word	index@(_ZN10layer_norm13ln_bwd_kernelINS_13Kernel_traitsIf13__nv_bfloat16fS2_fjLj256ELj1ELj4ELj1ELj16ENS_18Kernel_traits_baseILj256EfS2_fS2_fjLj128EEEEELb0ELb1ELb0ELb1EEEvNS_9BwdParamsE)
        /*16c4*/ 	.word	0x00000000


	//----- nvinfo : EIATTR_MIN_STACK_SIZE
	.align		4
.L_971:
        /*16c8*/ 	.byte	0x04, 0x12
        /*16ca*/ 	.short	(.L_973 - .L_972)
	.align		4
.L_972:
        /*16cc*/ 	.word	index@(_ZN10layer_norm13ln_bwd_kernelINS_13Kernel_traitsIf13__nv_bfloat16fS2_fjLj256ELj1ELj4ELj1ELj16ENS_18Kernel_traits_baseILj256EfS2_fS2_fjLj128EEEEELb0ELb1ELb1ELb0EEEvNS_9BwdParamsE)
        /*16d0*/ 	.word	0x00000000


	//----- nvinfo : EIATTR_MIN_STACK_SIZE
	.align		4
.L_973:
        /*16d4*/ 	.byte	0x04, 0x12
        /*16d6*/ 	.short	(.L_975 - .L_974)
	.align		4
.L_974:
        /*16d8*/ 	.word	index@(_ZN10layer_norm13ln_bwd_kernelINS_13Kernel_traitsIf13__nv_bfloat16fS2_fjLj256ELj1ELj4ELj1ELj16ENS_18Kernel_traits_baseILj256EfS2_fS2_fjLj128EEEEELb0ELb1ELb1ELb1EEEvNS_9BwdParamsE)
        /*16dc*/ 	.word	0x00000000


	//----- nvinfo : EIATTR_MIN_STACK_SIZE
	.align		4
.L_975:
        /*16e0*/ 	.byte	0x04, 0x12
        /*16e2*/ 	.short	(.L_977 - .L_976)
	.align		4
.L_976:
        /*16e4*/ 	.word	index@(_ZN10layer_norm13ln_bwd_kernelINS_13Kernel_traitsIf13__nv_bfloat16fS2_fjLj256ELj1ELj4ELj1ELj16ENS_18Kernel_traits_baseILj256EfS2_fS2_fjLj128EEEEELb1ELb0ELb0ELb0EEEvNS_9BwdParamsE)
        /*16e8*/ 	.word	0x00000000


	//----- nvinfo : EIATTR_MIN_STACK_SIZE
	.align		4
.L_977:
        /*16ec*/ 	.byte	0x04, 0x12
        /*16ee*/ 	.short	(.L_979 - .L_978)
	.align		4
.L_978:
        /*16f0*/ 	.word	index@(_ZN10layer_norm13ln_bwd_kernelINS_13Kernel_traitsIf13__nv_bfloat16fS2_fjLj256ELj1ELj4ELj1ELj16ENS_18Kernel_traits_baseILj256EfS2_fS2_fjLj128EEEEELb1ELb0ELb0ELb1EEEvNS_9BwdParamsE)
        /*16f4*/ 	.word	0x00000000


	//----- nvinfo : EIATTR_MIN_STACK_SIZE
	.align		4
.L_979:
        /*16f8*/ 	.byte	0x04, 0x12
        /*16fa*/ 	.short	(.L_981 - .L_980)
	.align		4
.L_980:
        /*16fc*/ 	.word	index@(_ZN10layer_norm22ln_bwd_finalize_kernelINS_22Kernel_traits_finalizeILj256Ef13__nv_bfloat16fS2_fjLb0ELj1024ELj4ENS_18Kernel_traits_baseILj256EfS2_fS2_fjLj1024EEEEELb0ELb0EEEvNS_9BwdParamsE)
        /*1700*/ 	.word	0x00000000


	//----- nvinfo : EIATTR_MIN_STACK_SIZE
	.align		4
.L_981:
        /*1704*/ 	.byte	0x04, 0x12
        /*1706*/ 	.short	(.L_983 - .L_982)
	.align		4
.L_982:
        /*1708*/ 	.word	index@(_ZN10layer_norm13ln_bwd_kernelINS_13Kernel_traitsIf13__nv_bfloat16fS2_fjLj256ELj1ELj4ELj1ELj16ENS_18Kernel_traits_baseILj256EfS2_fS2_fjLj128EEEEELb1ELb0ELb1ELb0EEEvNS_9BwdParamsE)
        /*170c*/ 	.word	0x00000000


	//----- nvinfo : EIATTR_MIN_STACK_SIZE
	.align		4
.L_983:
        /*1710*/ 	.byte	0x04, 0x12
        /*1712*/ 	.short	(.L_985 - .L_984)
	.align		4
.L_984:
        /*1714*/ 	.word	index@(_ZN10layer_norm22ln_bwd_finalize_kernelINS_22Kernel_traits_finalizeILj256Ef13__nv_bfloat16fS2_fjLb0ELj1024ELj4ENS_18Kernel_traits_baseILj256EfS2_fS2_fjLj1024EEEEELb0ELb1EEEvNS_9BwdParamsE)
        /*1718*/ 	.word	0x00000000


	//----- nvinfo : EIATTR_MIN_STACK_SIZE
	.align		4
.L_985:
        /*171c*/ 	.byte	0x04, 0x12
        /*171e*/ 	.short	(.L_987 - .L_986)
	.align		4
.L_986:
        /*1720*/ 	.word	index@(_ZN10layer_norm13ln_bwd_kernelINS_13Kernel_traitsIf13__nv_bfloat16fS2_fjLj256ELj1ELj4ELj1ELj16ENS_18Kernel_traits_baseILj256EfS2_fS2_fjLj128EEEEELb1ELb0ELb1ELb1EEEvNS_9BwdParamsE)
        /*1724*/ 	.word	0x00000000


	//----- nvinfo : EIATTR_MIN_STACK_SIZE
	.align		4
.L_987:
        /*1728*/ 	.byte	0x04, 0x12
        /*172a*/ 	.short	(.L_989 - .L_988)
	.align		4
.L_988:
        /*172c*/ 	.word	index@(_ZN10layer_norm13ln_bwd_kernelINS_13Kernel_traitsIf13__nv_bfloat16fS2_fjLj256ELj1ELj4ELj1ELj16ENS_18Kernel_traits_baseILj256EfS2_fS2_fjLj128EEEEELb1ELb1ELb0ELb0EEEvNS_9BwdParamsE)
        /*1730*/ 	.word	0x00000000


	//----- nvinfo : EIATTR_MIN_STACK_SIZE
	.align		4
.L_989:
        /*1734*/ 	.byte	0x04, 0x12
        /*1736*/ 	.short	(.L_991 - .L_990)
	.align		4
.L_990:
        /*1738*/ 	.word	index@(_ZN10layer_norm13ln_bwd_kernelINS_13Kernel_traitsIf13__nv_bfloat16fS2_fjLj256ELj1ELj4ELj1ELj16ENS_18Kernel_traits_baseILj256EfS2_fS2_fjLj128EEEEELb1ELb1ELb0ELb1EEEvNS_9BwdParamsE)
        /*173c*/ 	.word	0x00000000


	//----- nvinfo : EIATTR_MIN_STACK_SIZE
	.align		4
.L_991:
        /*1740*/ 	.byte	0x04, 0x12
        /*1742*/ 	.short	(.L_993 - .L_992)
	.align		4
.L_992:
        /*1744*/ 	.word	index@(_ZN10layer_norm22ln_bwd_finalize_kernelINS_22Kernel_traits_finalizeILj256Ef13__nv_bfloat16fS2_fjLb1ELj1024ELj4ENS_18Kernel_traits_baseILj256EfS2_fS2_fjLj1024EEEEELb1ELb0EEEvNS_9BwdParamsE)
        /*1748*/ 	.word	0x00000000


	//----- nvinfo : EIATTR_MIN_STACK_SIZE
	.align		4
.L_993:
        /*174c*/ 	.byte	0x04, 0x12
        /*174e*/ 	.short	(.L_995 - .L_994)
	.align		4
.L_994:
        /*1750*/ 	.word	index@(_ZN10layer_norm13ln_bwd_kernelINS_13Kernel_traitsIf13__nv_bfloat16fS2_fjLj256ELj1ELj4ELj1ELj16ENS_18Kernel_traits_baseILj256EfS2_fS2_fjLj128EEEEELb1ELb1ELb1ELb0EEEvNS_9BwdParamsE)
        /*1754*/ 	.word	0x00000000


	//----- nvinfo : EIATTR_MIN_STACK_SIZE
	.align		4
.L_995:
        /*1758*/ 	.byte	0x04, 0x12
        /*175a*/ 	.short	(.L_997 - .L_996)
	.align		4
.L_996:
        /*175c*/ 	.word	index@(_ZN10layer_norm22ln_bwd_finalize_kernelINS_22Kernel_traits_finalizeILj256Ef13__nv_bfloat16fS2_fjLb1ELj1024ELj4ENS_18Kernel_traits_baseILj256EfS2_fS2_fjLj1024EEEEELb1ELb1EEEvNS_9BwdParamsE)
        /*1760*/ 	.word	0x00000000


	//----- nvinfo : EIATTR_MIN_STACK_SIZE
	.align		4
.L_997:
        /*1764*/ 	.byte	0x04, 0x12
        /*1766*/ 	.short	(.L_999 - .L_998)
	.align		4
.L_998:
        /*1768*/ 	.word	index@(_ZN10layer_norm13ln_bwd_kernelINS_13Kernel_traitsIf13__nv_bfloat16fS2_fjLj256ELj1ELj4ELj1ELj16ENS_18Kernel_traits_baseILj256EfS2_fS2_fjLj128EEEEELb1ELb1ELb1ELb1EEEvNS_9BwdParamsE)
        /*176c*/ 	.word	0x00000000


	//----- nvinfo : EIATTR_MIN_STACK_SIZE
	.align		4
.L_999:
        /*1770*/ 	.byte	0x04, 0x12
        /*1772*/ 	.short	(.L_1001 - .L_1000)
	.align		4
.L_1000:
        /*1774*/ 	.word	index@(_ZN10layer_norm13ln_bwd_kernelINS_13Kernel_traitsIf6__halfS2_S2_fjLj256ELj1ELj4ELj1ELj16ENS_18Kernel_traits_baseILj256EfS2_S2_S2_fjLj128EEEEELb0ELb0ELb0ELb0EEEvNS_9BwdParamsE)
        /*1778*/ 	.word	0x00000000


	//----- nvinfo : EIATTR_MIN_STACK_SIZE
	.align		4
.L_1001:
        /*177c*/ 	.byte	0x04, 0x12
        /*177e*/ 	.short	(.L_1003 - .L_1002)
	.align		4
.L_1002:
        /*1780*/ 	.word	index@(_ZN10layer_norm13ln_bwd_kernelINS_13Kernel_traitsIf6__halfS2_S2_fjLj256ELj1ELj4ELj1ELj16ENS_18Kernel_traits_baseILj256EfS2_S2_S2_fjLj128EEEEELb0ELb0ELb0ELb1EEEvNS_9BwdParamsE)
        /*1784*/ 	.word	0x00000000


	//----- nvinfo : EIATTR_MIN_STACK_SIZE
	.align		4
.L_1003:
        /*1788*/ 	.byte	0x04, 0x12
        /*178a*/ 	.short	(.L_1005 - .L_1004)
	.align		4
.L_1004:
        /*178c*/ 	.word	index@(_ZN10layer_norm13ln_bwd_kernelINS_13Kernel_traitsIf6__halfS2_S2_fjLj256ELj1ELj4ELj1ELj16ENS_18Kernel_traits_baseILj256EfS2_S2_S2_fjLj128EEEEELb0ELb0ELb1ELb0EEEvNS_9BwdParamsE)
        /*1790*/ 	.word	0x00000000


	//----- nvinfo : EIATTR_MIN_STACK_SIZE
	.align		4
.L_1005:
        /*1794*/ 	.byte	0x04, 0x12
        /*1796*/ 	.short	(.L_1007 - .L_1006)
	.align		4
.L_1006:
        /*1798*/ 	.word	index@(_ZN10layer_norm13ln_bwd_kernelINS_13Kernel_traitsIf6__halfS2_S2_fjLj256ELj1ELj4ELj1ELj16ENS_18Kernel_traits_baseILj256EfS2_S2_S2_fjLj128EEEEELb0ELb0ELb1ELb1EEEvNS_9BwdParamsE)
        /*179c*/ 	.word	0x00000000


	//----- nvinfo : EIATTR_MIN_STACK_SIZE
	.align		4
.L_1007:
        /*17a0*/ 	.byte	0x04, 0x12
        /*17a2*/ 	.short	(.L_1009 - .L_1008)
	.align		4
.L_1008:
        /*17a4*/ 	.word	index@(_ZN10layer_norm13ln_bwd_kernelINS_13Kernel_traitsIf6__halfS2_S2_fjLj256ELj1ELj4ELj1ELj16ENS_18Kernel_traits_baseILj256EfS2_S2_S2_fjLj128EEEEELb0ELb1ELb0ELb0EEEvNS_9BwdParamsE)
        /*17a8*/ 	.word	0x00000000


	//----- nvinfo : EIATTR_MIN_STACK_SIZE
	.align		4
.L_1009:
        /*17ac*/ 	.byte	0x04, 0x12
        /*17ae*/ 	.short	(.L_1011 - .L_1010)
	.align		4
.L_1010:
        /*17b0*/ 	.word	index@(_ZN10layer_norm13ln_bwd_kernelINS_13Kernel_traitsIf6__halfS2_S2_fjLj256ELj1ELj4ELj1ELj16ENS_18Kernel_traits_baseILj256EfS2_S2_S2_fjLj128EEEEELb0ELb1ELb0ELb1EEEvNS_9BwdParamsE)
        /*17b4*/ 	.word	0x00000000


	//----- nvinfo : EIATTR_MIN_STACK_SIZE
	.align		4
.L_1011:
        /*17b8*/ 	.byte	0x04, 0x12
        /*17ba*/ 	.short	(.L_1013 - .L_1012)
	.align		4
.L_1012:
        /*17bc*/ 	.word	index@(_ZN10layer_norm13ln_bwd_kernelINS_13Kernel_traitsIf6__halfS2_S2_fjLj256ELj1ELj4ELj1ELj16ENS_18Kernel_traits_baseILj256EfS2_S2_S2_fjLj128EEEEELb0ELb1ELb1ELb0EEEvNS_9BwdParamsE)
        /*17c0*/ 	.word	0x00000000


	//----- nvinfo : EIATTR_MIN_STACK_SIZE
	.align		4
.L_1013:
        /*17c4*/ 	.byte	0x04, 0x12
        /*17c6*/ 	.short	(.L_1015 - .L_1014)
	.align		4
.L_1014:
        /*17c8*/ 	.word	index@(_ZN10layer_norm13ln_bwd_kernelINS_13Kernel_traitsIf6__halfS2_S2_fjLj256ELj1ELj4ELj1ELj16ENS_18Kernel_traits_baseILj256EfS2_S2_S2_fjLj128EEEEELb0ELb1ELb1ELb1EEEvNS_9BwdParamsE)
        /*17cc*/ 	.word	0x00000000


	//----- nvinfo : EIATTR_MIN_STACK_SIZE
	.align		4
.L_1015:
        /*17d0*/ 	.byte	0x04, 0x12
        /*17d2*/ 	.short	(.L_1017 - .L_1016)
	.align		4
.L_1016:
        /*17d4*/ 	.word	index@(_ZN10layer_norm13ln_bwd_kernelINS_13Kernel_traitsIf6__halfS2_S2_fjLj256ELj1ELj4ELj1ELj16ENS_18Kernel_traits_baseILj256EfS2_S2_S2_fjLj128EEEEELb1ELb0ELb0ELb0EEEvNS_9BwdParamsE)
        /*17d8*/ 	.word	0x00000000


	//----- nvinfo : EIATTR_MIN_STACK_SIZE
	.align		4
.L_1017:
        /*17dc*/ 	.byte	0x04, 0x12
        /*17de*/ 	.short	(.L_1019 - .L_1018)
	.align		4
.L_1018:
        /*17e0*/ 	.word	index@(_ZN10layer_norm13ln_bwd_kernelINS_13Kernel_traitsIf6__halfS2_S2_fjLj256ELj1ELj4ELj1ELj16ENS_18Kernel_traits_baseILj256EfS2_S2_S2_fjLj128EEEEELb1ELb0ELb0ELb1EEEvNS_9BwdParamsE)
        /*17e4*/ 	.word	0x00000000


	//----- nvinfo : EIATTR_MIN_STACK_SIZE
	.align		4
.L_1019:
        /*17e8*/ 	.byte	0x04, 0x12
        /*17ea*/ 	.short	(.L_1021 - .L_1020)
	.align		4
.L_1020:
        /*17ec*/ 	.word	index@(_ZN10layer_norm22ln_bwd_finalize_kernelINS_22Kernel_traits_finalizeILj256Ef6__halfS2_S2_fjLb0ELj1024ELj4ENS_18Kernel_traits_baseILj256EfS2_S2_S2_fjLj1024EEEEELb0ELb0EEEvNS_9BwdParamsE)
        /*17f0*/ 	.word	0x00000000


	//----- nvinfo : EIATTR_MIN_STACK_SIZE
	.align		4
.L_1021:
        /*17f4*/ 	.byte	0x04, 0x12
        /*17f6*/ 	.short	(.L_1023 - .L_1022)
	.align		4
.L_1022:
        /*17f8*/ 	.word	index@(_ZN10layer_norm13ln_bwd_kernelINS_13Kernel_traitsIf6__halfS2_S2_fjLj256ELj1ELj4ELj1ELj16ENS_18Kernel_traits_baseILj256EfS2_S2_S2_fjLj128EEEEELb1ELb0ELb1ELb0EEEvNS_9BwdParamsE)
        /*17fc*/ 	.word	0x00000000


	//----- nvinfo : EIATTR_MIN_STACK_SIZE
	.align		4
.L_1023:
        /*1800*/ 	.byte	0x04, 0x12
        /*1802*/ 	.short	(.L_1025 - .L_1024)
	.align		4
.L_1024:
        /*1804*/ 	.word	index@(_ZN10layer_norm22ln_bwd_finalize_kernelINS_22Kernel_traits_finalizeILj256Ef6__halfS2_S2_fjLb0ELj1024ELj4ENS_18Kernel_traits_baseILj256EfS2_S2_S2_fjLj1024EEEEELb0ELb1EEEvNS_9BwdParamsE)
        /*1808*/ 	.word	0x00000000


	//----- nvinfo : EIATTR_MIN_STACK_SIZE
	.align		4
.L_1025:
        /*180c*/ 	.byte	0x04, 0x12
        /*180e*/ 	.short	(.L_1027 - .L_1026)
	.align		4
.L_1026:
        /*1810*/ 	.word	index@(_ZN10layer_norm13ln_bwd_kernelINS_13Kernel_traitsIf6__halfS2_S2_fjLj256ELj1ELj4ELj1ELj16ENS_18Kernel_traits_baseILj256EfS2_S2_S2_fjLj128EEEEELb1ELb0ELb1ELb1EEEvNS_9BwdParamsE)
        /*1814*/ 	.word	0x00000000


	//----- nvinfo : EIATTR_MIN_STACK_SIZE
	.align		4
.L_1027:
        /*1818*/ 	.byte	0x04, 0x12
        /*181a*/ 	.short	(.L_1029 - .L_1028)
	.align		4
.L_1028:
        /*181c*/ 	.word	index@(_ZN10layer_norm13ln_bwd_kernelINS_13Kernel_traitsIf6__halfS2_S2_fjLj256ELj1ELj4ELj1ELj16ENS_18Kernel_traits_baseILj256EfS2_S2_S2_fjLj128EEEEELb1ELb1ELb0ELb0EEEvNS_9BwdParamsE)
        /*1820*/ 	.word	0x00000000


	//----- nvinfo : EIATTR_MIN_STACK_SIZE
	.align		4
.L_1029:
        /*1824*/ 	.byte	0x04, 0x12
        /*1826*/ 	.short	(.L_1031 - .L_1030)
	.align		4
.L_1030:
        /*1828*/ 	.word	index@(_ZN10layer_norm13ln_bwd_kernelINS_13Kernel_traitsIf6__halfS2_S2_fjLj256ELj1ELj4ELj1ELj16ENS_18Kernel_traits_baseILj256EfS2_S2_S2_fjLj128EEEEELb1ELb1ELb0ELb1EEEvNS_9BwdParamsE)
        /*182c*/ 	.word	0x00000000


	//----- nvinfo : EIATTR_MIN_STACK_SIZE
	.align		4
.L_1031:
        /*1830*/ 	.byte	0x04, 0x12
        /*1832*/ 	.short	(.L_1033 - .L_1032)
	.align		4
.L_1032:
        /*1834*/ 	.word	index@(_ZN10layer_norm22ln_bwd_finalize_kernelINS_22Kernel_traits_finalizeILj256Ef6__halfS2_S2_fjLb1ELj1024ELj4ENS_18Kernel_traits_baseILj256EfS2_S2_S2_fjLj1024EEEEELb1ELb0EEEvNS_9BwdParamsE)
        /*1838*/ 	.word	0x00000000


	//----- nvinfo : EIATTR_MIN_STACK_SIZE
	.align		4
.L_1033:
        /*183c*/ 	.byte	0x04, 0x12
        /*183e*/ 	.short	(.L_1035 - .L_1034)
	.align		4
.L_1034:
        /*1840*/ 	.word	index@(_ZN10layer_norm13ln_bwd_kernelINS_13Kernel_traitsIf6__halfS2_S2_fjLj256ELj1ELj4ELj1ELj16ENS_18Kernel_traits_baseILj256EfS2_S2_S2_fjLj128EEEEELb1ELb1ELb1ELb0EEEvNS_9BwdParamsE)
        /*1844*/ 	.word	0x00000000


	//----- nvinfo : EIATTR_MIN_STACK_SIZE
	.align		4
.L_1035:
        /*1848*/ 	.byte	0x04, 0x12
        /*184a*/ 	.short	(.L_1037 - .L_1036)
	.align		4
.L_1036:
        /*184c*/ 	.word	index@(_ZN10layer_norm22ln_bwd_finalize_kernelINS_22Kernel_traits_finalizeILj256Ef6__halfS2_S2_fjLb1ELj1024ELj4ENS_18Kernel_traits_baseILj256EfS2_S2_S2_fjLj1024EEEEELb1ELb1EEEvNS_9BwdParamsE)
        /*1850*/ 	.word	0x00000000


	//----- nvinfo : EIATTR_MIN_STACK_SIZE
	.align		4
.L_1037:
        /*1854*/ 	.byte	0x04, 0x12
        /*1856*/ 	.short	(.L_1039 - .L_1038)
	.align		4
.L_1038:
        /*1858*/ 	.word	index@(_ZN10layer_norm13ln_bwd_kernelINS_13Kernel_traitsIf6__halfS2_S2_fjLj256ELj1ELj4ELj1ELj16ENS_18Kernel_traits_baseILj256EfS2_S2_S2_fjLj128EEEEELb1ELb1ELb1ELb1EEEvNS_9BwdParamsE)
        /*185c*/ 	.word	0x00000000


	//----- nvinfo : EIATTR_MIN_STACK_SIZE
	.align		4
.L_1039:
        /*1860*/ 	.byte	0x04, 0x12
        /*1862*/ 	.short	(.L_1041 - .L_1040)
	.align		4
.L_1040:
        /*1864*/ 	.word	index@(_ZN10layer_norm13ln_bwd_kernelINS_13Kernel_traitsI6__halfS2_fS2_fjLj256ELj1ELj4ELj1ELj16ENS_18Kernel_traits_baseILj256ES2_S2_fS2_fjLj128EEEEELb0ELb0ELb0ELb0EEEvNS_9BwdParamsE)
        /*1868*/ 	.word	0x00000000


	//----- nvinfo : EIATTR_MIN_STACK_SIZE
	.align		4
.L_1041:
        /*186c*/ 	.byte	0x04, 0x12
        /*186e*/ 	.short	(.L_1043 - .L_1042)
	.align		4
.L_1042:
        /*1870*/ 	.word	index@(_ZN10layer_norm13ln_bwd_kernelINS_13Kernel_traitsI6__halfS2_fS2_fjLj256ELj1ELj4ELj1ELj16ENS_18Kernel_traits_baseILj256ES2_S2_fS2_fjLj128EEEEELb0ELb0ELb0ELb1EEEvNS_9BwdParamsE)
        /*1874*/ 	.word	0x00000000


	//----- nvinfo : EIATTR_MIN_STACK_SIZE
	.align		4
.L_1043:
        /*1878*/ 	.byte	0x04, 0x12
        /*187a*/ 	.short	(.L_1045 - .L_1044)
	.align		4
.L_1044:
        /*187c*/ 	.word	index@(_ZN10layer_norm13ln_bwd_kernelINS_13Kernel_traitsI6__halfS2_fS2_fjLj256ELj1ELj4ELj1ELj16ENS_18Kernel_traits_baseILj256ES2_S2_fS2_fjLj128EEEEELb0ELb0ELb1ELb0EEEvNS_9BwdParamsE)
        /*1880*/ 	.word	0x00000000


	//----- nvinfo : EIATTR_MIN_STACK_SIZE
	.align		4
.L_1045:
        /*1884*/ 	.byte	0x04, 0x12
        /*1886*/ 	.short	(.L_1047 - .L_1046)
	.align		4
.L_1046:
        /*1888*/ 	.word	index@(_ZN10layer_norm13ln_bwd_kernelINS_13Kernel_traitsI6__halfS2_fS2_fjLj256ELj1ELj4ELj1ELj16ENS_18Kernel_traits_baseILj256ES2_S2_fS2_fjLj128EEEEELb0ELb0ELb1ELb1EEEvNS_9BwdParamsE)
        /*188c*/ 	.word	0x00000000


	//----- nvinfo : EIATTR_MIN_STACK_SIZE
	.align		4
.L_1047:
        /*1890*/ 	.byte	0x04, 0x12
        /*1892*/ 	.short	(.L_1049 - .L_1048)
	.align		4
.L_1048:
        /*1894*/ 	.word	index@(_ZN10layer_norm13ln_bwd_kernelINS_13Kernel_traitsI6__halfS2_fS2_fjLj256ELj1ELj4ELj1ELj16ENS_18Kernel_traits_baseILj256ES2_S2_fS2_fjLj128EEEEELb0ELb1ELb0ELb0EEEvNS_9BwdParamsE)
        /*1898*/ 	.word	0x00000000


	//----- nvinfo : EIATTR_MIN_STACK_SIZE
	.align		4
.L_1049:
        /*189c*/ 	.byte	0x04, 0x12
        /*189e*/ 	.short	(.L_1051 - .L_1050)
	.align		4
.L_1050:
        /*18a0*/ 	.word	index@(_ZN10layer_norm13ln_bwd_kernelINS_13Kernel_traitsI6__halfS2_fS2_fjLj256ELj1ELj4ELj1ELj16ENS_18Kernel_traits_baseILj256ES2_S2_fS2_fjLj128EEEEELb0ELb1ELb0ELb1EEEvNS_9BwdParamsE)
        /*18a4*/ 	.word	0x00000000


	//----- nvinfo : EIATTR_MIN_STACK_SIZE
	.align		4
.L_1051:
        /*18a8*/ 	.byte	0x04, 0x12
        /*18aa*/ 	.short	(.L_1053 - .L_1052)
	.align		4
.L_1052:
        /*18ac*/ 	.word	index@(_ZN10layer_norm13ln_bwd_kernelINS_13Kernel_traitsI6__halfS2_fS2_fjLj256ELj1ELj4ELj1ELj16ENS_18Kernel_traits_baseILj256ES2_S2_fS2_fjLj128EEEEELb0ELb1ELb1ELb0EEEvNS_9BwdParamsE)
        /*18b0*/ 	.word	0x00000000


	//----- nvinfo : EIATTR_MIN_STACK_SIZE
	.align		4
.L_1053:
        /*18b4*/ 	.byte	0x04, 0x12
        /*18b6*/ 	.short	(.L_1055 - .L_1054)
	.align		4
.L_1054:
        /*18b8*/ 	.word	index@(_ZN10layer_norm13ln_bwd_kernelINS_13Kernel_traitsI6__halfS2_fS2_fjLj256ELj1ELj4ELj1ELj16ENS_18Kernel_traits_baseILj256ES2_S2_fS2_fjLj128EEEEELb0ELb1ELb1ELb1EEEvNS_9BwdParamsE)
        /*18bc*/ 	.word	0x00000000


	//----- nvinfo : EIATTR_MIN_STACK_SIZE
	.align		4
.L_1055:
        /*18c0*/ 	.byte	0x04, 0x12
        /*18c2*/ 	.short	(.L_1057 - .L_1056)
	.align		4
.L_1056:
        /*18c4*/ 	.word	index@(_ZN10layer_norm13ln_bwd_kernelINS_13Kernel_traitsI6__halfS2_fS2_fjLj256ELj1ELj4ELj1ELj16ENS_18Kernel_traits_baseILj256ES2_S2_fS2_fjLj128EEEEELb1ELb0ELb0ELb0EEEvNS_9BwdParamsE)
        /*18c8*/ 	.word	0x00000000


	//----- nvinfo : EIATTR_MIN_STACK_SIZE
	.align		4
.L_1057:
        /*18cc*/ 	.byte	0x04, 0x12
        /*18ce*/ 	.short	(.L_1059 - .L_1058)
	.align		4
.L_1058:
        /*18d0*/ 	.word	index@(_ZN10layer_norm13ln_bwd_kernelINS_13Kernel_traitsI6__halfS2_fS2_fjLj256ELj1ELj4ELj1ELj16ENS_18Kernel_traits_baseILj256ES2_S2_fS2_fjLj128EEEEELb1ELb0ELb0ELb1EEEvNS_9BwdParamsE)
        /*18d4*/ 	.word	0x00000000


	//----- nvinfo : EIATTR_MIN_STACK_SIZE
	.align		4
.L_1059:
        /*18d8*/ 	.byte	0x04, 0x12
        /*18da*/ 	.short	(.L_1061 - .L_1060)
	.align		4
.L_1060:
        /*18dc*/ 	.word	index@(_ZN10layer_norm22ln_bwd_finalize_kernelINS_22Kernel_traits_finalizeILj256E6__halfS2_fS2_fjLb0ELj1024ELj4ENS_18Kernel_traits_baseILj256ES2_S2_fS2_fjLj1024EEEEELb0ELb0EEEvNS_9BwdParamsE)
        /*18e0*/ 	.word	0x00000000


	//----- nvinfo : EIATTR_MIN_STACK_SIZE
	.align		4
.L_1061:
        /*18e4*/ 	.byte	0x04, 0x12
        /*18e6*/ 	.short	(.L_1063 - .L_1062)
	.align		4
.L_1062:
        /*18e8*/ 	.word	index@(_ZN10layer_norm13ln_bwd_kernelINS_13Kernel_traitsI6__halfS2_fS2_fjLj256ELj1ELj4ELj1ELj16ENS_18Kernel_traits_baseILj256ES2_S2_fS2_fjLj128EEEEELb1ELb0ELb1ELb0EEEvNS_9BwdParamsE)
        /*18ec*/ 	.word	0x00000000


	//----- nvinfo : EIATTR_MIN_STACK_SIZE
	.align		4
.L_1063:
        /*18f0*/ 	.byte	0x04, 0x12
        /*18f2*/ 	.short	(.L_1065 - .L_1064)
	.align		4
.L_1064:
        /*18f4*/ 	.word	index@(_ZN10layer_norm22ln_bwd_finalize_kernelINS_22Kernel_traits_finalizeILj256E6__halfS2_fS2_fjLb0ELj1024ELj4ENS_18Kernel_traits_baseILj256ES2_S2_fS2_fjLj1024EEEEELb0ELb1EEEvNS_9BwdParamsE)
        /*18f8*/ 	.word	0x00000000


	//----- nvinfo : EIATTR_MIN_STACK_SIZE
	.align		4
.L_1065:
        /*18fc*/ 	.byte	0x04, 0x12
        /*18fe*/ 	.short	(.L_1067 - .L_1066)
	.align		4
.L_1066:
        /*1900*/ 	.word	index@(_ZN10layer_norm13ln_bwd_kernelINS_13Kernel_traitsI6__halfS2_fS2_fjLj256ELj1ELj4ELj1ELj16ENS_18Kernel_traits_baseILj256ES2_S2_fS2_fjLj128EEEEELb1ELb0ELb1ELb1EEEvNS_9BwdParamsE)
        /*1904*/ 	.word	0x00000000


	//----- nvinfo : EIATTR_MIN_STACK_SIZE
	.align		4
.L_1067:
        /*1908*/ 	.byte	0x04, 0x12
        /*190a*/ 	.short	(.L_1069 - .L_1068)
	.align		4
.L_1068:
        /*190c*/ 	.word	index@(_ZN10layer_norm13ln_bwd_kernelINS_13Kernel_traitsI6__halfS2_fS2_fjLj256ELj1ELj4ELj1ELj16ENS_18Kernel_traits_baseILj256ES2_S2_fS2_fjLj128EEEEELb1ELb1ELb0ELb0EEEvNS_9BwdParamsE)
        /*1910*/ 	.word	0x00000000


	//----- nvinfo : EIATTR_MIN_STACK_SIZE
	.align		4
.L_1069:
        /*1914*/ 	.byte	0x04, 0x12
        /*1916*/ 	.short	(.L_1071 - .L_1070)
	.align		4
.L_1070:
        /*1918*/ 	.word	index@(_ZN10layer_norm13ln_bwd_kernelINS_13Kernel_traitsI6__halfS2_fS2_fjLj256ELj1ELj4ELj1ELj16ENS_18Kernel_traits_baseILj256ES2_S2_fS2_fjLj128EEEEELb1ELb1ELb0ELb1EEEvNS_9BwdParamsE)
        /*191c*/ 	.word	0x00000000


	//----- nvinfo : EIATTR_MIN_STACK_SIZE
	.align		4
.L_1071:
        /*1920*/ 	.byte	0x04, 0x12
        /*1922*/ 	.short	(.L_1073 - .L_1072)
	.align		4
.L_1072:
        /*1924*/ 	.word	index@(_ZN10layer_norm22ln_bwd_finalize_kernelINS_22Kernel_traits_finalizeILj256E6__halfS2_fS2_fjLb1ELj1024ELj4ENS_18Kernel_traits_baseILj256ES2_S2_fS2_fjLj1024EEEEELb1ELb0EEEvNS_9BwdParamsE)
        /*1928*/ 	.word	0x00000000


	//----- nvinfo : EIATTR_MIN_STACK_SIZE
	.align		4
.L_1073:
        /*192c*/ 	.byte	0x04, 0x12
        /*192e*/ 	.short	(.L_1075 - .L_1074)
	.align		4
.L_1074:
        /*1930*/ 	.word	index@(_ZN10layer_norm13ln_bwd_kernelINS_13Kernel_traitsI6__halfS2_fS2_fjLj256ELj1ELj4ELj1ELj16ENS_18Kernel_traits_baseILj256ES2_S2_fS2_fjLj128EEEEELb1ELb1ELb1ELb0EEEvNS_9BwdParamsE)
        /*1934*/ 	.word	0x00000000


	//----- nvinfo : EIATTR_MIN_STACK_SIZE
	.align		4
.L_1075:
        /*1938*/ 	.byte	0x04, 0x12
        /*193a*/ 	.short	(.L_1077 - .L_1076)
	.align		4
.L_1076:
        /*193c*/ 	.word	index@(_ZN10layer_norm22ln_bwd_finalize_kernelINS_22Kernel_traits_finalizeILj256E6__halfS2_fS2_fjLb1ELj1024ELj4ENS_18Kernel_traits_baseILj256ES2_S2_fS2_fjLj1024EEEEELb1ELb1EEEvNS_9BwdParamsE)
        /*1940*/ 	.word	0x00000000


	//----- nvinfo : EIATTR_MIN_STACK_SIZE
	.align		4
.L_1077:
        /*1944*/ 	.byte	0x04, 0x12
        /*1946*/ 	.short	(.L_1079 - .L_1078)
	.align		4
.L_1078:
        /*1948*/ 	.word	index@(_ZN10layer_norm13ln_bwd_kernelINS_13Kernel_traitsI6__halfS2_fS2_fjLj256ELj1ELj4ELj1ELj16ENS_18Kernel_traits_baseILj256ES2_S2_fS2_fjLj128EEEEELb1ELb1ELb1ELb1EEEvNS_9BwdParamsE)
        /*194c*/ 	.word	0x00000000


	//----- nvinfo : EIATTR_MIN_STACK_SIZE
	.align		4
.L_1079:
        /*1950*/ 	.byte	0x04, 0x12
        /*1952*/ 	.short	(.L_1081 - .L_1080)
	.align		4
.L_1080:
        /*1954*/ 	.word	index@(_ZN10layer_norm13ln_bwd_kernelINS_13Kernel_traitsIf6__halffS2_fjLj256ELj1ELj4ELj1ELj16ENS_18Kernel_traits_baseILj256EfS2_fS2_fjLj128EEEEELb0ELb0ELb0ELb0EEEvNS_9BwdParamsE)
        /*1958*/ 	.word	0x00000000


	//----- nvinfo : EIATTR_MIN_STACK_SIZE
	.align		4
.L_1081:
        /*195c*/ 	.byte	0x04, 0x12
        /*195e*/ 	.short	(.L_1083 - .L_1082)
	.align		4
.L_1082:
        /*1960*/ 	.word	index@(_ZN10layer_norm13ln_bwd_kernelINS_13Kernel_traitsIf6__halffS2_fjLj256ELj1ELj4ELj1ELj16ENS_18Kernel_traits_baseILj256EfS2_fS2_fjLj128EEEEELb0ELb0ELb0ELb1EEEvNS_9BwdParamsE)
        /*1964*/ 	.word	0x00000000


	//----- nvinfo : EIATTR_MIN_STACK_SIZE
	.align		4
.L_1083:
        /*1968*/ 	.byte	0x04, 0x12
        /*196a*/ 	.short	(.L_1085 - .L_1084)
	.align		4
.L_1084:
        /*196c*/ 	.word	index@(_ZN10layer_norm13ln_bwd_kernelINS_13Kernel_traitsIf6__halffS2_fjLj256ELj1ELj4ELj1ELj16ENS_18Kernel_traits_baseILj256EfS2_fS2_fjLj128EEEEELb0ELb0ELb1ELb0EEEvNS_9BwdParamsE)
        /*1970*/ 	.word	0x00000000


	//----- nvinfo : EIATTR_MIN_STACK_SIZE
	.align		4
.L_1085:
        /*1974*/ 	.byte	0x04, 0x12
        /*1976*/ 	.short	(.L_1087 - .L_1086)
	.align		4
.L_1086:
        /*1978*/ 	.word	index@(_ZN10layer_norm13ln_bwd_kernelINS_13Kernel_traitsIf6__halffS2_fjLj256ELj1ELj4ELj1ELj16ENS_18Kernel_traits_baseILj256EfS2_fS2_fjLj128EEEEELb0ELb0ELb1ELb1EEEvNS_9BwdParamsE)
        /*197c*/ 	.word	0x00000000


	//----- nvinfo : EIATTR_MIN_STACK_SIZE
	.align		4
.L_1087:
        /*1980*/ 	.byte	0x04, 0x12
        /*1982*/ 	.short	(.L_1089 - .L_1088)
	.align		4
.L_1088:
        /*1984*/ 	.word	index@(_ZN10layer_norm13ln_bwd_kernelINS_13Kernel_traitsIf6__halffS2_fjLj256ELj1ELj4ELj1ELj16ENS_18Kernel_traits_baseILj256EfS2_fS2_fjLj128EEEEELb0ELb1ELb0ELb0EEEvNS_9BwdParamsE)
        /*1988*/ 	.word	0x00000000


	//----- nvinfo : EIATTR_MIN_STACK_SIZE
	.align		4
.L_1089:
        /*198c*/ 	.byte	0x04, 0x12
        /*198e*/ 	.short	(.L_1091 - .L_1090)
	.align		4
.L_1090:
        /*1990*/ 	.word	index@(_ZN10layer_norm13ln_bwd_kernelINS_13Kernel_traitsIf6__halffS2_fjLj256ELj1ELj4ELj1ELj16ENS_18Kernel_traits_baseILj256EfS2_fS2_fjLj128EEEEELb0ELb1ELb0ELb1EEEvNS_9BwdParamsE)
        /*1994*/ 	.word	0x00000000


	//----- nvinfo : EIATTR_MIN_STACK_SIZE
	.align		4
.L_1091:
        /*1998*/ 	.byte	0x04, 0x12
        /*199a*/ 	.short	(.L_1093 - .L_1092)
	.align		4
.L_1092:
        /*199c*/ 	.word	index@(_ZN10layer_norm13ln_bwd_kernelINS_13Kernel_traitsIf6__halffS2_fjLj256ELj1ELj4ELj1ELj16ENS_18Kernel_traits_baseILj256EfS2_fS2_fjLj128EEEEELb0ELb1ELb1ELb0EEEvNS_9BwdParamsE)
        /*19a0*/ 	.word	0x00000000


	//----- nvinfo : EIATTR_MIN_STACK_SIZE
	.align		4
.L_1093:
        /*19a4*/ 	.byte	0x04, 0x12
        /*19a6*/ 	.short	(.L_1095 - .L_1094)
	.align		4
.L_1094:
        /*19a8*/ 	.word	index@(_ZN10layer_norm13ln_bwd_kernelINS_13Kernel_traitsIf6__halffS2_fjLj256ELj1ELj4ELj1ELj16ENS_18Kernel_traits_baseILj256EfS2_fS2_fjLj128EEEEELb0ELb1ELb1ELb1EEEvNS_9BwdParamsE)
        /*19ac*/ 	.word	0x00000000


	//----- nvinfo : EIATTR_MIN_STACK_SIZE
	.align		4
.L_1095:
        /*19b0*/ 	.byte	0x04, 0x12
        /*19b2*/ 	.short	(.L_1097 - .L_1096)
	.align		4
.L_1096:
        /*19b4*/ 	.word	index@(_ZN10layer_norm13ln_bwd_kernelINS_13Kernel_traitsIf6__halffS2_fjLj256ELj1ELj4ELj1ELj16ENS_18Kernel_traits_baseILj256EfS2_fS2_fjLj128EEEEELb1ELb0ELb0ELb0EEEvNS_9BwdParamsE)
        /*19b8*/ 	.word	0x00000000


	//----- nvinfo : EIATTR_MIN_STACK_SIZE
	.align		4
.L_1097:
        /*19bc*/ 	.byte	0x04, 0x12
        /*19be*/ 	.short	(.L_1099 - .L_1098)
	.align		4
.L_1098:
        /*19c0*/ 	.word	index@(_ZN10layer_norm13ln_bwd_kernelINS_13Kernel_traitsIf6__halffS2_fjLj256ELj1ELj4ELj1ELj16ENS_18Kernel_traits_baseILj256EfS2_fS2_fjLj128EEEEELb1ELb0ELb0ELb1EEEvNS_9BwdParamsE)
        /*19c4*/ 	.word	0x00000000


	//----- nvinfo : EIATTR_MIN_STACK_SIZE
	.align		4
.L_1099:
        /*19c8*/ 	.byte	0x04, 0x12
        /*19ca*/ 	.short	(.L_1101 - .L_1100)
	.align		4
.L_1100:
        /*19cc*/ 	.word	index@(_ZN10layer_norm22ln_bwd_finalize_kernelINS_22Kernel_traits_finalizeILj256Ef6__halffS2_fjLb0ELj1024ELj4ENS_18Kernel_traits_baseILj256EfS2_fS2_fjLj1024EEEEELb0ELb0EEEvNS_9BwdParamsE)
        /*19d0*/ 	.word	0x00000000


	//----- nvinfo : EIATTR_MIN_STACK_SIZE
	.align		4
.L_1101:
        /*19d4*/ 	.byte	0x04, 0x12
        /*19d6*/ 	.short	(.L_1103 - .L_1102)
	.align		4
.L_1102:
        /*19d8*/ 	.word	index@(_ZN10layer_norm13ln_bwd_kernelINS_13Kernel_traitsIf6__halffS2_fjLj256ELj1ELj4ELj1ELj16ENS_18Kernel_traits_baseILj256EfS2_fS2_fjLj128EEEEELb1ELb0ELb1ELb0EEEvNS_9BwdParamsE)
        /*19dc*/ 	.word	0x00000000


	//----- nvinfo : EIATTR_MIN_STACK_SIZE
	.align		4
.L_1103:
        /*19e0*/ 	.byte	0x04, 0x12
        /*19e2*/ 	.short	(.L_1105 - .L_1104)
	.align		4
.L_1104:
        /*19e4*/ 	.word	index@(_ZN10layer_norm22ln_bwd_finalize_kernelINS_22Kernel_traits_finalizeILj256Ef6__halffS2_fjLb0ELj1024ELj4ENS_18Kernel_traits_baseILj256EfS2_fS2_fjLj1024EEEEELb0ELb1EEEvNS_9BwdParamsE)
        /*19e8*/ 	.word	0x00000000


	//----- nvinfo : EIATTR_MIN_STACK_SIZE
	.align		4
.L_1105:
        /*19ec*/ 	.byte	0x04, 0x12
        /*19ee*/ 	.short	(.L_1107 - .L_1106)
	.align		4
.L_1106:
        /*19f0*/ 	.word	index@(_ZN10layer_norm13ln_bwd_kernelINS_13Kernel_traitsIf6__halffS2_fjLj256ELj1ELj4ELj1ELj16ENS_18Kernel_traits_baseILj256EfS2_fS2_fjLj128EEEEELb1ELb0ELb1ELb1EEEvNS_9BwdParamsE)
        /*19f4*/ 	.word	0x00000000


	//----- nvinfo : EIATTR_MIN_STACK_SIZE
	.align		4
.L_1107:
        /*19f8*/ 	.byte	0x04, 0x12
        /*19fa*/ 	.short	(.L_1109 - .L_1108)
	.align		4
.L_1108:
        /*19fc*/ 	.word	index@(_ZN10layer_norm13ln_bwd_kernelINS_13Kernel_traitsIf6__halffS2_fjLj256ELj1ELj4ELj1ELj16ENS_18Kernel_traits_baseILj256EfS2_fS2_fjLj128EEEEELb1ELb1ELb0ELb0EEEvNS_9BwdParamsE)
        /*1a00*/ 	.word	0x00000000


	//----- nvinfo : EIATTR_MIN_STACK_SIZE
	.align		4
.L_1109:
        /*1a04*/ 	.byte	0x04, 0x12
        /*1a06*/ 	.short	(.L_1111 - .L_1110)
	.align		4
.L_1110:
        /*1a08*/ 	.word	index@(_ZN10layer_norm13ln_bwd_kernelINS_13Kernel_traitsIf6__halffS2_fjLj256ELj1ELj4ELj1ELj16ENS_18Kernel_traits_baseILj256EfS2_fS2_fjLj128EEEEELb1ELb1ELb0ELb1EEEvNS_9BwdParamsE)
        /*1a0c*/ 	.word	0x00000000


	//----- nvinfo : EIATTR_MIN_STACK_SIZE
	.align		4
.L_1111:
        /*1a10*/ 	.byte	0x04, 0x12
        /*1a12*/ 	.short	(.L_1113 - .L_1112)
	.align		4
.L_1112:
        /*1a14*/ 	.word	index@(_ZN10layer_norm22ln_bwd_finalize_kernelINS_22Kernel_traits_finalizeILj256Ef6__halffS2_fjLb1ELj1024ELj4ENS_18Kernel_traits_baseILj256EfS2_fS2_fjLj1024EEEEELb1ELb0EEEvNS_9BwdParamsE)
        /*1a18*/ 	.word	0x00000000


	//----- nvinfo : EIATTR_MIN_STACK_SIZE
	.align		4
.L_1113:
        /*1a1c*/ 	.byte	0x04, 0x12
        /*1a1e*/ 	.short	(.L_1115 - .L_1114)
	.align		4
.L_1114:
        /*1a20*/ 	.word	index@(_ZN10layer_norm13ln_bwd_kernelINS_13Kernel_traitsIf6__halffS2_fjLj256ELj1ELj4ELj1ELj16ENS_18Kernel_traits_baseILj256EfS2_fS2_fjLj128EEEEELb1ELb1ELb1ELb0EEEvNS_9BwdParamsE)
        /*1a24*/ 	.word	0x00000000


	//----- nvinfo : EIATTR_MIN_STACK_SIZE
	.align		4
.L_1115:
        /*1a28*/ 	.byte	0x04, 0x12
        /*1a2a*/ 	.short	(.L_1117 - .L_1116)
	.align		4
.L_1116:
        /*1a2c*/ 	.word	index@(_ZN10layer_norm22ln_bwd_finalize_kernelINS_22Kernel_traits_finalizeILj256Ef6__halffS2_fjLb1ELj1024ELj4ENS_18Kernel_traits_baseILj256EfS2_fS2_fjLj1024EEEEELb1ELb1EEEvNS_9BwdParamsE)
        /*1a30*/ 	.word	0x00000000


	//----- nvinfo : EIATTR_MIN_STACK_SIZE
	.align		4
.L_1117:
        /*1a34*/ 	.byte	0x04, 0x12
        /*1a36*/ 	.short	(.L_1119 - .L_1118)
	.align		4
.L_1118:
        /*1a38*/ 	.word	index@(_ZN10layer_norm13ln_bwd_kernelINS_13Kernel_traitsIf6__halffS2_fjLj256ELj1ELj4ELj1ELj16ENS_18Kernel_traits_baseILj256EfS2_fS2_fjLj128EEEEELb1ELb1ELb1ELb1EEEvNS_9BwdParamsE)
        /*1a3c*/ 	.word	0x00000000


	//----- nvinfo : EIATTR_MIN_STACK_SIZE
	.align		4
.L_1119:
        /*1a40*/ 	.byte	0x04, 0x12
        /*1a42*/ 	.short	(.L_1121 - .L_1120)
	.align		4
.L_1120:
        /*1a44*/ 	.word	index@(_ZN10layer_norm13ln_bwd_kernelINS_13Kernel_traitsI6__halfffffjLj256ELj1ELj4ELj1ELj16ENS_18Kernel_traits_baseILj256ES2_ffffjLj128EEEEELb0ELb0ELb0ELb0EEEvNS_9BwdParamsE)
        /*1a48*/ 	.word	0x00000000


	//----- nvinfo : EIATTR_MIN_STACK_SIZE
	.align		4
.L_1121:
        /*1a4c*/ 	.byte	0x04, 0x12
        /*1a4e*/ 	.short	(.L_1123 - .L_1122)
	.align		4
.L_1122:
        /*1a50*/ 	.word	index@(_ZN10layer_norm13ln_bwd_kernelINS_13Kernel_traitsI6__halfffffjLj256ELj1ELj4ELj1ELj16ENS_18Kernel_traits_baseILj256ES2_ffffjLj128EEEEELb0ELb0ELb0ELb1EEEvNS_9BwdParamsE)
        /*1a54*/ 	.word	0x00000000


	//----- nvinfo : EIATTR_MIN_STACK_SIZE
	.align		4
.L_1123:
        /*1a58*/ 	.byte	0x04, 0x12
        /*1a5a*/ 	.short	(.L_1125 - .L_1124)
	.align		4
.L_1124:
        /*1a5c*/ 	.word	index@(_ZN10layer_norm13ln_bwd_kernelINS_13Kernel_traitsI6__halfffffjLj256ELj1ELj4ELj1ELj16ENS_18Kernel_traits_baseILj256ES2_ffffjLj128EEEEELb0ELb0ELb1ELb0EEEvNS_9BwdParamsE)
        /*1a60*/ 	.word	0x00000000


	//----- nvinfo : EIATTR_MIN_STACK_SIZE
	.align		4
.L_1125:
        /*1a64*/ 	.byte	0x04, 0x12
        /*1a66*/ 	.short	(.L_1127 - .L_1126)
	.align		4
.L_1126:
        /*1a68*/ 	.word	index@(_ZN10layer_norm13ln_bwd_kernelINS_13Kernel_traitsI6__halfffffjLj256ELj1ELj4ELj1ELj16ENS_18Kernel_traits_baseILj256ES2_ffffjLj128EEEEELb0ELb0ELb1ELb1EEEvNS_9BwdParamsE)
        /*1a6c*/ 	.word	0x00000000


	//----- nvinfo : EIATTR_MIN_STACK_SIZE
	.align		4
.L_1127:
        /*1a70*/ 	.byte	0x04, 0x12
        /*1a72*/ 	.short	(.L_1129 - .L_1128)
	.align		4
.L_1128:
        /*1a74*/ 	.word	index@(_ZN10layer_norm13ln_bwd_kernelINS_13Kernel_traitsI6__halfffffjLj256ELj1ELj4ELj1ELj16ENS_18Kernel_traits_baseILj256ES2_ffffjLj128EEEEELb0ELb1ELb0ELb0EEEvNS_9BwdParamsE)
        /*1a78*/ 	.word	0x00000008


	//----- nvinfo : EIATTR_MIN_STACK_SIZE
	.align		4
.L_1129:
        /*1a7c*/ 	.byte	0x04, 0x12
        /*1a7e*/ 	.short	(.L_1131 - .L_1130)
	.align		4
.L_1130:
        /*1a80*/ 	.word	index@(_ZN10layer_norm13ln_bwd_kernelINS_13Kernel_traitsI6__halfffffjLj256ELj1ELj4ELj1ELj16ENS_18Kernel_traits_baseILj256ES2_ffffjLj128EEEEELb0ELb1ELb0ELb1EEEvNS_9BwdParamsE)
        /*1a84*/ 	.word	0x00000000


	//----- nvinfo : EIATTR_MIN_STACK_SIZE
	.align		4
.L_1131:
        /*1a88*/ 	.byte	0x04, 0x12
        /*1a8a*/ 	.short	(.L_1133 - .L_1132)
	.align		4
.L_1132:
        /*1a8c*/ 	.word	index@(_ZN10layer_norm13ln_bwd_kernelINS_13Kernel_traitsI6__halfffffjLj256ELj1ELj4ELj1ELj16ENS_18Kernel_traits_baseILj256ES2_ffffjLj128EEEEELb0ELb1ELb1ELb0EEEvNS_9BwdParamsE)
        /*1a90*/ 	.word	0x00000000


	//----- nvinfo : EIATTR_MIN_STACK_SIZE
	.align		4
.L_1133:
        /*1a94*/ 	.byte	0x04, 0x12
        /*1a96*/ 	.short	(.L_1135 - .L_1134)
	.align		4
.L_1134:
        /*1a98*/ 	.word	index@(_ZN10layer_norm13ln_bwd_kernelINS_13Kernel_traitsI6__halfffffjLj256ELj1ELj4ELj1ELj16ENS_18Kernel_traits_baseILj256ES2_ffffjLj128EEEEELb0ELb1ELb1ELb1EEEvNS_9BwdParamsE)
        /*1a9c*/ 	.word	0x00000000


	//----- nvinfo : EIATTR_MIN_STACK_SIZE
	.align		4
.L_1135:
        /*1aa0*/ 	.byte	0x04, 0x12
        /*1aa2*/ 	.short	(.L_1137 - .L_1136)
	.align		4
.L_1136:
        /*1aa4*/ 	.word	index@(_ZN10layer_norm13ln_bwd_kernelINS_13Kernel_traitsI6__halfffffjLj256ELj1ELj4ELj1ELj16ENS_18Kernel_traits_baseILj256ES2_ffffjLj128EEEEELb1ELb0ELb0ELb0EEEvNS_9BwdParamsE)
        /*1aa8*/ 	.word	0x00000000


	//----- nvinfo : EIATTR_MIN_STACK_SIZE
	.align		4
.L_1137:
        /*1aac*/ 	.byte	0x04, 0x12
        /*1aae*/ 	.short	(.L_1139 - .L_1138)
	.align		4
.L_1138:
        /*1ab0*/ 	.word	index@(_ZN10layer_norm13ln_bwd_kernelINS_13Kernel_traitsI6__halfffffjLj256ELj1ELj4ELj1ELj16ENS_18Kernel_traits_baseILj256ES2_ffffjLj128EEEEELb1ELb0ELb0ELb1EEEvNS_9BwdParamsE)
        /*1ab4*/ 	.word	0x00000000


	//----- nvinfo : EIATTR_MIN_STACK_SIZE
	.align		4
.L_1139:
        /*1ab8*/ 	.byte	0x04, 0x12
        /*1aba*/ 	.short	(.L_1141 - .L_1140)
	.align		4
.L_1140:
        /*1abc*/ 	.word	index@(_ZN10layer_norm22ln_bwd_finalize_kernelINS_22Kernel_traits_finalizeILj256E6__halfffffjLb0ELj1024ELj4ENS_18Kernel_traits_baseILj256ES2_ffffjLj1024EEEEELb0ELb0EEEvNS_9BwdParamsE)
        /*1ac0*/ 	.word	0x00000000


	//----- nvinfo : EIATTR_MIN_STACK_SIZE
	.align		4
.L_1141:
        /*1ac4*/ 	.byte	0x04, 0x12
        /*1ac6*/ 	.short	(.L_1143 - .L_1142)
	.align		4
.L_1142:
        /*1ac8*/ 	.word	index@(_ZN10layer_norm13ln_bwd_kernelINS_13Kernel_traitsI6__halfffffjLj256ELj1ELj4ELj1ELj16ENS_18Kernel_traits_baseILj256ES2_ffffjLj128EEEEELb1ELb0ELb1ELb0EEEvNS_9BwdParamsE)
        /*1acc*/ 	.word	0x00000000


	//----- nvinfo : EIATTR_MIN_STACK_SIZE
	.align		4
.L_1143:
        /*1ad0*/ 	.byte	0x04, 0x12
        /*1ad2*/ 	.short	(.L_1145 - .L_1144)
	.align		4
.L_1144:
        /*1ad4*/ 	.word	index@(_ZN10layer_norm22ln_bwd_finalize_kernelINS_22Kernel_traits_finalizeILj256E6__halfffffjLb0ELj1024ELj4ENS_18Kernel_traits_baseILj256ES2_ffffjLj1024EEEEELb0ELb1EEEvNS_9BwdParamsE)
        /*1ad8*/ 	.word	0x00000000


	//----- nvinfo : EIATTR_MIN_STACK_SIZE
	.align		4
.L_1145:
        /*1adc*/ 	.byte	0x04, 0x12
        /*1ade*/ 	.short	(.L_1147 - .L_1146)
	.align		4
.L_1146:
        /*1ae0*/ 	.word	index@(_ZN10layer_norm13ln_bwd_kernelINS_13Kernel_traitsI6__halfffffjLj256ELj1ELj4ELj1ELj16ENS_18Kernel_traits_baseILj256ES2_ffffjLj128EEEEELb1ELb0ELb1ELb1EEEvNS_9BwdParamsE)
        /*1ae4*/ 	.word	0x00000000


	//----- nvinfo : EIATTR_MIN_STACK_SIZE
	.align		4
.L_1147:
        /*1ae8*/ 	.byte	0x04, 0x12
        /*1aea*/ 	.short	(.L_1149 - .L_1148)
	.align		4
.L_1148:
        /*1aec*/ 	.word	index@(_ZN10layer_norm13ln_bwd_kernelINS_13Kernel_traitsI6__halfffffjLj256ELj1ELj4ELj1ELj16ENS_18Kernel_traits_baseILj256ES2_ffffjLj128EEEEELb1ELb1ELb0ELb0EEEvNS_9BwdParamsE)
        /*1af0*/ 	.word	0x00000000


	//----- nvinfo : EIATTR_MIN_STACK_SIZE
	.align		4
.L_1149:
        /*1af4*/ 	.byte	0x04, 0x12
        /*1af6*/ 	.short	(.L_1151 - .L_1150)
	.align		4
.L_1150:
        /*1af8*/ 	.word	index@(_ZN10layer_norm13ln_bwd_kernelINS_13Kernel_traitsI6__halfffffjLj256ELj1ELj4ELj1ELj16ENS_18Kernel_traits_baseILj256ES2_ffffjLj128EEEEELb1ELb1ELb0ELb1EEEvNS_9BwdParamsE)
        /*1afc*/ 	.word	0x00000000


	//----- nvinfo : EIATTR_MIN_STACK_SIZE
	.align		4
.L_1151:
        /*1b00*/ 	.byte	0x04, 0x12
        /*1b02*/ 	.short	(.L_1153 - .L_1152)
	.align		4
.L_1152:
        /*1b04*/ 	.word	index@(_ZN10layer_norm22ln_bwd_finalize_kernelINS_22Kernel_traits_finalizeILj256E6__halfffffjLb1ELj1024ELj4ENS_18Kernel_traits_baseILj256ES2_ffffjLj1024EEEEELb1ELb0EEEvNS_9BwdParamsE)
        /*1b08*/ 	.word	0x00000000


	//----- nvinfo : EIATTR_MIN_STACK_SIZE
	.align		4
.L_1153:
        /*1b0c*/ 	.byte	0x04, 0x12
        /*1b0e*/ 	.short	(.L_1155 - .L_1154)
	.align		4
.L_1154:
        /*1b10*/ 	.word	index@(_ZN10layer_norm13ln_bwd_kernelINS_13Kernel_traitsI6__halfffffjLj256ELj1ELj4ELj1ELj16ENS_18Kernel_traits_baseILj256ES2_ffffjLj128EEEEELb1ELb1ELb1ELb0EEEvNS_9BwdParamsE)
        /*1b14*/ 	.word	0x00000000


	//----- nvinfo : EIATTR_MIN_STACK_SIZE
	.align		4
.L_1155:
        /*1b18*/ 	.byte	0x04, 0x12
        /*1b1a*/ 	.short	(.L_1157 - .L_1156)
	.align		4
.L_1156:
        /*1b1c*/ 	.word	index@(_ZN10layer_norm22ln_bwd_finalize_kernelINS_22Kernel_traits_finalizeILj256E6__halfffffjLb1ELj1024ELj4ENS_18Kernel_traits_baseILj256ES2_ffffjLj1024EEEEELb1ELb1EEEvNS_9BwdParamsE)
        /*1b20*/ 	.word	0x00000000


	//----- nvinfo : EIATTR_MIN_STACK_SIZE
	.align		4
.L_1157:
        /*1b24*/ 	.byte	0x04, 0x12
        /*1b26*/ 	.short	(.L_1159 - .L_1158)
	.align		4
.L_1158:
        /*1b28*/ 	.word	index@(_ZN10layer_norm13ln_bwd_kernelINS_13Kernel_traitsI6__halfffffjLj256ELj1ELj4ELj1ELj16ENS_18Kernel_traits_baseILj256ES2_ffffjLj128EEEEELb1ELb1ELb1ELb1EEEvNS_9BwdParamsE)
        /*1b2c*/ 	.word	0x00000000


	//----- nvinfo : EIATTR_MIN_STACK_SIZE
	.align		4
.L_1159:
        /*1b30*/ 	.byte	0x04, 0x12
        /*1b32*/ 	.short	(.L_1161 - .L_1160)
	.align		4
.L_1160:
        /*1b34*/ 	.word	index@(_ZN10layer_norm13ln_bwd_kernelINS_13Kernel_traitsIfffffjLj256ELj1ELj4ELj1ELj16ENS_18Kernel_traits_baseILj256EfffffjLj128EEEEELb0ELb0ELb0ELb0EEEvNS_9BwdParamsE)
        /*1b38*/ 	.word	0x00000000


	//----- nvinfo : EIATTR_MIN_STACK_SIZE
	.align		4
.L_1161:
        /*1b3c*/ 	.byte	0x04, 0x12
        /*1b3e*/ 	.short	(.L_1163 - .L_1162)
	.align		4
.L_1162:
        /*1b40*/ 	.word	index@(_ZN10layer_norm13ln_bwd_kernelINS_13Kernel_traitsIfffffjLj256ELj1ELj4ELj1ELj16ENS_18Kernel_traits_baseILj256EfffffjLj128EEEEELb0ELb0ELb0ELb1EEEvNS_9BwdParamsE)
        /*1b44*/ 	.word	0x00000000


	//----- nvinfo : EIATTR_MIN_STACK_SIZE
	.align		4
.L_1163:
        /*1b48*/ 	.byte	0x04, 0x12
        /*1b4a*/ 	.short	(.L_1165 - .L_1164)
	.align		4
.L_1164:
        /*1b4c*/ 	.word	index@(_ZN10layer_norm13ln_bwd_kernelINS_13Kernel_traitsIfffffjLj256ELj1ELj4ELj1ELj16ENS_18Kernel_traits_baseILj256EfffffjLj128EEEEELb0ELb0ELb1ELb0EEEvNS_9BwdParamsE)
        /*1b50*/ 	.word	0x00000010


	//----- nvinfo : EIATTR_MIN_STACK_SIZE
	.align		4
.L_1165:
        /*1b54*/ 	.byte	0x04, 0x12
        /*1b56*/ 	.short	(.L_1167 - .L_1166)
	.align		4
.L_1166:
        /*1b58*/ 	.word	index@(_ZN10layer_norm13ln_bwd_kernelINS_13Kernel_traitsIfffffjLj256ELj1ELj4ELj1ELj16ENS_18Kernel_traits_baseILj256EfffffjLj128EEEEELb0ELb0ELb1ELb1EEEvNS_9BwdParamsE)
        /*1b5c*/ 	.word	0x00000000


	//----- nvinfo : EIATTR_MIN_STACK_SIZE
	.align		4
.L_1167:
        /*1b60*/ 	.byte	0x04, 0x12
        /*1b62*/ 	.short	(.L_1169 - .L_1168)
	.align		4
.L_1168:
        /*1b64*/ 	.word	index@(_ZN10layer_norm13ln_bwd_kernelINS_13Kernel_traitsIfffffjLj256ELj1ELj4ELj1ELj16ENS_18Kernel_traits_baseILj256EfffffjLj128EEEEELb0ELb1ELb0ELb0EEEvNS_9BwdParamsE)
        /*1b68*/ 	.word	0x00000000


	//----- nvinfo : EIATTR_MIN_STACK_SIZE
	.align		4
.L_1169:
        /*1b6c*/ 	.byte	0x04, 0x12
        /*1b6e*/ 	.short	(.L_1171 - .L_1170)
	.align		4
.L_1170:
        /*1b70*/ 	.word	index@(_ZN10layer_norm13ln_bwd_kernelINS_13Kernel_traitsIfffffjLj256ELj1ELj4ELj1ELj16ENS_18Kernel_traits_baseILj256EfffffjLj128EEEEELb0ELb1ELb0ELb1EEEvNS_9BwdParamsE)
        /*1b74*/ 	.word	0x00000000


	//----- nvinfo : EIATTR_MIN_STACK_SIZE
	.align		4
.L_1171:
        /*1b78*/ 	.byte	0x04, 0x12
        /*1b7a*/ 	.short	(.L_1173 - .L_1172)
	.align		4
.L_1172:
        /*1b7c*/ 	.word	index@(_ZN10layer_norm13ln_bwd_kernelINS_13Kernel_traitsIfffffjLj256ELj1ELj4ELj1ELj16ENS_18Kernel_traits_baseILj256EfffffjLj128EEEEELb0ELb1ELb1ELb0EEEvNS_9BwdParamsE)
        /*1b80*/ 	.word	0x00000000


	//----- nvinfo : EIATTR_MIN_STACK_SIZE
	.align		4
.L_1173:
        /*1b84*/ 	.byte	0x04, 0x12
        /*1b86*/ 	.short	(.L_1175 - .L_1174)
	.align		4
.L_1174:
        /*1b88*/ 	.word	index@(_ZN10layer_norm13ln_bwd_kernelINS_13Kernel_traitsIfffffjLj256ELj1ELj4ELj1ELj16ENS_18Kernel_traits_baseILj256EfffffjLj128EEEEELb0ELb1ELb1ELb1EEEvNS_9BwdParamsE)
        /*1b8c*/ 	.word	0x00000000


	//----- nvinfo : EIATTR_MIN_STACK_SIZE
	.align		4
.L_1175:
        /*1b90*/ 	.byte	0x04, 0x12
        /*1b92*/ 	.short	(.L_1177 - .L_1176)
	.align		4
.L_1176:
        /*1b94*/ 	.word	index@(_ZN10layer_norm13ln_bwd_kernelINS_13Kernel_traitsIfffffjLj256ELj1ELj4ELj1ELj16ENS_18Kernel_traits_baseILj256EfffffjLj128EEEEELb1ELb0ELb0ELb0EEEvNS_9BwdParamsE)
        /*1b98*/ 	.word	0x00000000


	//----- nvinfo : EIATTR_MIN_STACK_SIZE
	.align		4
.L_1177:
        /*1b9c*/ 	.byte	0x04, 0x12
        /*1b9e*/ 	.short	(.L_1179 - .L_1178)
	.align		4
.L_1178:
        /*1ba0*/ 	.word	index@(_ZN10layer_norm13ln_bwd_kernelINS_13Kernel_traitsIfffffjLj256ELj1ELj4ELj1ELj16ENS_18Kernel_traits_baseILj256EfffffjLj128EEEEELb1ELb0ELb0ELb1EEEvNS_9BwdParamsE)
        /*1ba4*/ 	.word	0x00000000


	//----- nvinfo : EIATTR_MIN_STACK_SIZE
	.align		4
.L_1179:
        /*1ba8*/ 	.byte	0x04, 0x12
        /*1baa*/ 	.short	(.L_1181 - .L_1180)
	.align		4
.L_1180:
        /*1bac*/ 	.word	index@(_ZN10layer_norm22ln_bwd_finalize_kernelINS_22Kernel_traits_finalizeILj256EfffffjLb0ELj1024ELj4ENS_18Kernel_traits_baseILj256EfffffjLj1024EEEEELb0ELb0EEEvNS_9BwdParamsE)
        /*1bb0*/ 	.word	0x00000000


	//----- nvinfo : EIATTR_MIN_STACK_SIZE
	.align		4
.L_1181:
        /*1bb4*/ 	.byte	0x04, 0x12
        /*1bb6*/ 	.short	(.L_1183 - .L_1182)
	.align		4
.L_1182:
        /*1bb8*/ 	.word	index@(_ZN10layer_norm13ln_bwd_kernelINS_13Kernel_traitsIfffffjLj256ELj1ELj4ELj1ELj16ENS_18Kernel_traits_baseILj256EfffffjLj128EEEEELb1ELb0ELb1ELb0EEEvNS_9BwdParamsE)
        /*1bbc*/ 	.word	0x00000000


	//----- nvinfo : EIATTR_MIN_STACK_SIZE
	.align		4
.L_1183:
        /*1bc0*/ 	.byte	0x04, 0x12
        /*1bc2*/ 	.short	(.L_1185 - .L_1184)
	.align		4
.L_1184:
        /*1bc4*/ 	.word	index@(_ZN10layer_norm22ln_bwd_finalize_kernelINS_22Kernel_traits_finalizeILj256EfffffjLb0ELj1024ELj4ENS_18Kernel_traits_baseILj256EfffffjLj1024EEEEELb0ELb1EEEvNS_9BwdParamsE)
        /*1bc8*/ 	.word	0x00000000


	//----- nvinfo : EIATTR_MIN_STACK_SIZE
	.align		4
.L_1185:
        /*1bcc*/ 	.byte	0x04, 0x12
        /*1bce*/ 	.short	(.L_1187 - .L_1186)
	.align		4
.L_1186:
        /*1bd0*/ 	.word	index@(_ZN10layer_norm13ln_bwd_kernelINS_13Kernel_traitsIfffffjLj256ELj1ELj4ELj1ELj16ENS_18Kernel_traits_baseILj256EfffffjLj128EEEEELb1ELb0ELb1ELb1EEEvNS_9BwdParamsE)
        /*1bd4*/ 	.word	0x00000000


	//----- nvinfo : EIATTR_MIN_STACK_SIZE
	.align		4
.L_1187:
        /*1bd8*/ 	.byte	0x04, 0x12
        /*1bda*/ 	.short	(.L_1189 - .L_1188)
	.align		4
.L_1188:
        /*1bdc*/ 	.word	index@(_ZN10layer_norm13ln_bwd_kernelINS_13Kernel_traitsIfffffjLj256ELj1ELj4ELj1ELj16ENS_18Kernel_traits_baseILj256EfffffjLj128EEEEELb1ELb1ELb0ELb0EEEvNS_9BwdParamsE)
        /*1be0*/ 	.word	0x00000000


	//----- nvinfo : EIATTR_MIN_STACK_SIZE
	.align		4
.L_1189:
        /*1be4*/ 	.byte	0x04, 0x12
        /*1be6*/ 	.short	(.L_1191 - .L_1190)
	.align		4
.L_1190:
        /*1be8*/ 	.word	index@(_ZN10layer_norm13ln_bwd_kernelINS_13Kernel_traitsIfffffjLj256ELj1ELj4ELj1ELj16ENS_18Kernel_traits_baseILj256EfffffjLj128EEEEELb1ELb1ELb0ELb1EEEvNS_9BwdParamsE)
        /*1bec*/ 	.word	0x00000000


	//----- nvinfo : EIATTR_MIN_STACK_SIZE
	.align		4
.L_1191:
        /*1bf0*/ 	.byte	0x04, 0x12
        /*1bf2*/ 	.short	(.L_1193 - .L_1192)
	.align		4
.L_1192:
        /*1bf4*/ 	.word	index@(_ZN10layer_norm22ln_bwd_finalize_kernelINS_22Kernel_traits_finalizeILj256EfffffjLb1ELj1024ELj4ENS_18Kernel_traits_baseILj256EfffffjLj1024EEEEELb1ELb0EEEvNS_9BwdParamsE)
        /*1bf8*/ 	.word	0x00000000


	//----- nvinfo : EIATTR_MIN_STACK_SIZE
	.align		4
.L_1193:
        /*1bfc*/ 	.byte	0x04, 0x12
        /*1bfe*/ 	.short	(.L_1195 - .L_1194)
	.align		4
.L_1194:
        /*1c00*/ 	.word	index@(_ZN10layer_norm13ln_bwd_kernelINS_13Kernel_traitsIfffffjLj256ELj1ELj4ELj1ELj16ENS_18Kernel_traits_baseILj256EfffffjLj128EEEEELb1ELb1ELb1ELb0EEEvNS_9BwdParamsE)
        /*1c04*/ 	.word	0x00000000


	//----- nvinfo : EIATTR_MIN_STACK_SIZE
	.align		4
.L_1195:
        /*1c08*/ 	.byte	0x04, 0x12
        /*1c0a*/ 	.short	(.L_1197 - .L_1196)
	.align		4
.L_1196:
        /*1c0c*/ 	.word	index@(_ZN10layer_norm22ln_bwd_finalize_kernelINS_22Kernel_traits_finalizeILj256EfffffjLb1ELj1024ELj4ENS_18Kernel_traits_baseILj256EfffffjLj1024EEEEELb1ELb1EEEvNS_9BwdParamsE)
        /*1c10*/ 	.word	0x00000000


	//----- nvinfo : EIATTR_MIN_STACK_SIZE
	.align		4
.L_1197:
        /*1c14*/ 	.byte	0x04, 0x12
        /*1c16*/ 	.short	(.L_1199 - .L_1198)
	.align		4
.L_1198:
        /*1c18*/ 	.word	index@(_ZN10layer_norm13ln_bwd_kernelINS_13Kernel_traitsIfffffjLj256ELj1ELj4ELj1ELj16ENS_18Kernel_traits_baseILj256EfffffjLj128EEEEELb1ELb1ELb1ELb1EEEvNS_9BwdParamsE)
        /*1c1c*/ 	.word	0x00000000
.L_1199:


//--------------------- .nv.compat                --------------------------
	.section	.nv.compat,"",@"SHT_CUDA_COMPAT_INFO"
	.align	4
        /*0000*/ 	.byte	0x02, 0x09, 0x01, 0x00, 0x02, 0x02, 0x01, 0x00, 0x02, 0x05, 0x05, 0x00, 0x03, 0x07, 0x01, 0x01
        /*0010*/ 	.byte	0x02, 0x03, 0x00, 0x00, 0x02, 0x06, 0x01, 0x00, 0x04, 0x0b, 0x08, 0x00, 0x09, 0x00, 0x00, 0x00
        /*0020*/ 	.byte	0x00, 0x00, 0x00, 0x00


//--------------------- .nv.info._ZN10layer_norm13ln_bwd_kernelINS_13Kernel_traitsI13__nv_bfloat16S2_S2_S2_fjLj256ELj1ELj4ELj1ELj16ENS_18Kernel_traits_baseILj256ES2_S2_S2_S2_fjLj128EEEEELb0ELb0ELb0ELb0EEEvNS_9BwdParamsE --------------------------
	.section	.nv.info._ZN10layer_norm13ln_bwd_kernelINS_13Kernel_traitsI13__nv_bfloat16S2_S2_S2_fjLj256ELj1ELj4ELj1ELj16ENS_18Kernel_traits_baseILj256ES2_S2_S2_S2_fjLj128EEEEELb0ELb0ELb0ELb0EEEvNS_9BwdParamsE,"",@"SHT_CUDA_INFO"
	.sectionflags	@""
	.align	4


	//----- nvinfo : EIATTR_CUDA_API_VERSION
	.align		4
        /*0000*/ 	.byte	0x04, 0x37
        /*0002*/ 	.short	(.L_1201 - .L_1200)
.L_1200:
        /*0004*/ 	.word	0x00000082


	//----- nvinfo : EIATTR_KPARAM_INFO
	.align		4
.L_1201:
        /*0008*/ 	.byte	0x04, 0x17
        /*000a*/ 	.short	(.L_1203 - .L_1202)
.L_1202:
        /*000c*/ 	.word	0x00000000
        /*0010*/ 	.short	0x0000
        /*0012*/ 	.short	0x0000
        /*0014*/ 	.byte	0x00, 0xf0, 0xa1, 0x04


	//----- nvinfo : EIATTR_SPARSE_MMA_MASK
	.align		4
.L_1203:
        /*0018*/ 	.byte	0x03, 0x50
        /*001a*/ 	.short	0x0000


	//----- nvinfo : EIATTR_MAXREG_COUNT
	.align		4
        /*001c*/ 	.byte	0x03, 0x1b
        /*001e*/ 	.short	0x00ff


	//----- nvinfo : EIATTR_NUM_BARRIERS
	.align		4
        /*0020*/ 	.byte	0x02, 0x4c
        /*0022*/ 	.byte	0x01
	.zero		1


	//----- nvinfo : EIATTR_MERCURY_ISA_VERSION
	.align		4
        /*0024*/ 	.byte	0x03, 0x5f
        /*0026*/ 	.short	0x0101


	//----- nvinfo : EIATTR_COOP_GROUP_MASK_REGIDS
	.align		4
        /*0028*/ 	.byte	0x04, 0x29
        /*002a*/ 	.short	(.L_1205 - .L_1204)


	//   ....[0]....
.L_1204:
        /*002c*/ 	.word	0xffffffff


	//   ....[1]....
        /*0030*/ 	.word	0xffffffff


	//   ....[2]....
        /*0034*/ 	.word	0xffffffff


	//   ....[3]....
        /*0038*/ 	.word	0xffffffff


	//   ....[4]....
        /*003c*/ 	.word	0xffffffff


	//   ....[5]....
        /*0040*/ 	.word	0xffffffff


	//   ....[6]....
        /*0044*/ 	.word	0xffffffff


	//   ....[7]....
        /*0048*/ 	.word	0xffffffff


	//   ....[8]....
        /*004c*/ 	.word	0xffffffff


	//   ....[9]....
        /*0050*/ 	.word	0xffffffff


	//   ....[10]....
        /*0054*/ 	.word	0x05000024


	//   ....[11]....
        /*0058*/ 	.word	0x05000024


	//   ....[12]....
        /*005c*/ 	.word	0x05000024


	//   ....[13]....
        /*0060*/ 	.word	0x05000024


	//   ....[14]....
        /*0064*/ 	.word	0x05000024


	//   ....[15]....
        /*0068*/ 	.word	0x05000024


	//   ....[16]....
        /*006c*/ 	.word	0x05000024


	//   ....[17]....
        /*0070*/ 	.word	0x05000024


	//   ....[18]....
        /*0074*/ 	.word	0x05000024


	//   ....[19]....
        /*0078*/ 	.word	0x05000024


	//----- nvinfo : EIATTR_COOP_GROUP_INSTR_OFFSETS
	.align		4
.L_1205:
        /*007c*/ 	.byte	0x04, 0x28
        /*007e*/ 	.short	(.L_1207 - .L_1206)


	//   ....[0]....
.L_1206:
        /*0080*/ 	.word	0x00000a90


	//   ....[1]....
        /*0084*/ 	.word	0x00000aa0


	//   ....[2]....
        /*0088*/ 	.word	0x00000ad0


	//   ....[3]....
        /*008c*/ 	.word	0x00000ae0


	//   ....[4]....
        /*0090*/ 	.word	0x00000b10


	//   ....[5]....
        /*0094*/ 	.word	0x00000b20


	//   ....[6]....
        /*0098*/ 	.word	0x00000b50


	//   ....[7]....
        /*009c*/ 	.word	0x00000b60


	//   ....[8]....
        /*00a0*/ 	.word	0x00000b90


	//   ....[9]....
        /*00a4*/ 	.word	0x00000ba0


	//   ....[10]....
        /*00a8*/ 	.word	0x00001e10


	//   ....[11]....
        /*00ac*/ 	.word	0x00001ea0


	//   ....[12]....
        /*00b0*/ 	.word	0x00001f00


	//   ....[13]....
        /*00b4*/ 	.word	0x00001f60


	//   ....[14]....
        /*00b8*/ 	.word	0x00001fc0


	//   ....[15]....
        /*00bc*/ 	.word	0x00002020


	//   ....[16]....
        /*00c0*/ 	.word	0x00002080


	//   ....[17]....
        /*00c4*/ 	.word	0x000020e0


	//   ....[18]....
        /*00c8*/ 	.word	0x00002140


	//   ....[19]....
        /*00cc*/ 	.word	0x000021a0


	//----- nvinfo : EIATTR_VRC_CTA_INIT_COUNT
	.align		4
.L_1207:
        /*00d0*/ 	.byte	0x02, 0x4a
	.zero		1
	.zero		1


	//----- nvinfo : EIATTR_EXIT_INSTR_OFFSETS
	.align		4
        /*00d4*/ 	.byte	0x04, 0x1c
        /*00d6*/ 	.short	(.L_1209 - .L_1208)


	//   ....[0]....
.L_1208:
        /*00d8*/ 	.word	0x00001d80


	//   ....[1]....
        /*00dc*/ 	.word	0x00001db0


	//----- nvinfo : EIATTR_MAX_THREADS
	.align		4
.L_1209:
        /*00e0*/ 	.byte	0x04, 0x05
        /*00e2*/ 	.short	(.L_1211 - .L_1210)
.L_1210:
        /*00e4*/ 	.word	0x00000080
        /*00e8*/ 	.word	0x00000001
        /*00ec*/ 	.word	0x00000001


	//----- nvinfo : EIATTR_CRS_STACK_SIZE
	.align		4
.L_1211:
        /*00f0*/ 	.byte	0x04, 0x1e
        /*00f2*/ 	.short	(.L_1213 - .L_1212)
.L_1212:
        /*00f4*/ 	.word	0x00000000


	//----- nvinfo : EIATTR_CBANK_PARAM_SIZE
	.align		4
.L_1213:
        /*00f8*/ 	.byte	0x03, 0x19
        /*00fa*/ 	.short	0x0128


	//----- nvinfo : EIATTR_PARAM_CBANK
	.align		4
        /*00fc*/ 	.byte	0x04, 0x0a
        /*00fe*/ 	.short	(.L_1215 - .L_1214)
	.align		4
.L_1214:
        /*0100*/ 	.word	index@(.nv.constant0._ZN10layer_norm13ln_bwd_kernelINS_13Kernel_traitsI13__nv_bfloat16S2_S2_S2_fjLj256ELj1ELj4ELj1ELj16ENS_18Kernel_traits_baseILj256ES2_S2_S2_S2_fjLj128EEEEELb0ELb0ELb0ELb0EEEvNS_9BwdParamsE)
        /*0104*/ 	.short	0x0380
        /*0106*/ 	.short	0x0128


	//----- nvinfo : EIATTR_SW_WAR
	.align		4
.L_1215:
        /*0108*/ 	.byte	0x04, 0x36
        /*010a*/ 	.short	(.L_1217 - .L_1216)
.L_1216:
        /*010c*/ 	.word	0x00000008
.L_1217:


//--------------------- .nv.info._ZN10layer_norm13ln_bwd_kernelINS_13Kernel_traitsI13__nv_bfloat16S2_S2_S2_fjLj256ELj1ELj4ELj1ELj16ENS_18Kernel_traits_baseILj256ES2_S2_S2_S2_fjLj128EEEEELb0ELb0ELb0ELb1EEEvNS_9BwdParamsE --------------------------
	.section	.nv.info._ZN10layer_norm13ln_bwd_kernelINS_13Kernel_traitsI13__nv_bfloat16S2_S2_S2_fjLj256ELj1ELj4ELj1ELj16ENS_18Kernel_traits_baseILj256ES2_S2_S2_S2_fjLj128EEEEELb0ELb0ELb0ELb1EEEvNS_9BwdParamsE,"",@"SHT_CUDA_INFO"
	.sectionflags	@""
	.align	4


	//----- nvinfo : EIATTR_CUDA_API_VERSION
	.align		4
        /*0000*/ 	.byte	0x04, 0x37
        /*0002*/ 	.short	(.L_1219 - .L_1218)
.L_1218:
        /*0004*/ 	.word	0x00000082


	//----- nvinfo : EIATTR_KPARAM_INFO
	.align		4
.L_1219:
        /*0008*/ 	.byte	0x04, 0x17
        /*000a*/ 	.short	(.L_1221 - .L_1220)
.L_1220:
        /*000c*/ 	.word	0x00000000
        /*0010*/ 	.short	0x0000
        /*0012*/ 	.short	0x0000
        /*0014*/ 	.byte	0x00, 0xf0, 0xa1, 0x04


	//----- nvinfo : EIATTR_SPARSE_MMA_MASK
	.align		4
.L_1221:
        /*0018*/ 	.byte	0x03, 0x50
        /*001a*/ 	.short	0x0000


	//----- nvinfo : EIATTR_MAXREG_COUNT
	.align		4
        /*001c*/ 	.byte	0x03, 0x1b
        /*001e*/ 	.short	0x00ff


	//----- nvinfo : EIATTR_NUM_BARRIERS
	.align		4
        /*0020*/ 	.byte	0x02, 0x4c
        /*0022*/ 	.byte	0x01
	.zero		1


	//----- nvinfo : EIATTR_MERCURY_ISA_VERSION
	.align		4
        /*0024*/ 	.byte	0x03, 0x5f
        /*0026*/ 	.short	0x0101


	//----- nvinfo : EIATTR_COOP_GROUP_MASK_REGIDS
	.align		4
        /*0028*/ 	.byte	0x04, 0x29
        /*002a*/ 	.short	(.L_1223 - .L_1222)


	//   ....[0]....
.L_1222:
        /*002c*/ 	.word	0xffffffff


	//   ....[1]....
        /*0030*/ 	.word	0xffffffff


	//   ....[2]....
        /*0034*/ 	.word	0xffffffff


	//   ....[3]....
        /*0038*/ 	.word	0xffffffff


	//   ....[4]....
        /*003c*/ 	.word	0xffffffff


	//   ....[5]....
        /*0040*/ 	.word	0xffffffff


	//   ....[6]....
        /*0044*/ 	.word	0xffffffff


	//   ....[7]....
        /*0048*/ 	.word	0xffffffff


	//   ....[8]....
        /*004c*/ 	.word	0xffffffff


	//   ....[9]....
        /*0050*/ 	.word	0xffffffff


	//   ....[10]....
        /*0054*/ 	.word	0x05000038


	//   ....[11]....
        /*0058*/ 	.word	0x05000038


	//   ....[12]....
        /*005c*/ 	.word	0x05000038


	//   ....[13]....
        /*0060*/ 	.word	0x05000038


	//   ....[14]....
        /*0064*/ 	.word	0x05000038


	//   ....[15]....
        /*0068*/ 	.word	0x05000038


	//   ....[16]....
        /*006c*/ 	.word	0x05000038


	//   ....[17]....
        /*0070*/ 	.word	0x05000038


	//   ....[18]....
        /*0074*/ 	.word	0x05000038


	//   ....[19]....
        /*0078*/ 	.word	0x05000038


	//----- nvinfo : EIATTR_COOP_GROUP_INSTR_OFFSETS
	.align		4
.L_1223:
        /*007c*/ 	.byte	0x04, 0x28
        /*007e*/ 	.short	(.L_1225 - .L_1224)


	//   ....[0]....
.L_1224:
        /*0080*/ 	.word	0x00000a60


	//   ....[1]....
        /*0084*/ 	.word	0x00000a70


	//   ....[2]....
        /*0088*/ 	.word	0x00000aa0


	//   ....[3]....
        /*008c*/ 	.word	0x00000ab0


	//   ....[4]....
        /*0090*/ 	.word	0x00000ae0


	//   ....[5]....
        /*0094*/ 	.word	0x00000af0


	//   ....[6]....
        /*0098*/ 	.word	0x00000b20


	//   ....[7]....
        /*009c*/ 	.word	0x00000b30


	//   ....[8]....
        /*00a0*/ 	.word	0x00000b60


	//   ....[9]....
        /*00a4*/ 	.word	0x00000b70


	//   ....[10]....
        /*00a8*/ 	.word	0x00001d70


	//   ....[11]....
        /*00ac*/ 	.word	0x00001e00


	//   ....[12]....
        /*00b0*/ 	.word	0x00001e70


	//   ....[13]....
        /*00b4*/ 	.word	0x00001ee0


	//   ....[14]....
        /*00b8*/ 	.word	0x00001f40


	//   ....[15]....
        /*00bc*/ 	.word	0x00001fb0


	//   ....[16]....
        /*00c0*/ 	.word	0x00002010


	//   ....[17]....
        /*00c4*/ 	.word	0x00002070


	//   ....[18]....
        /*00c8*/ 	.word	0x000020e0


	//   ....[19]....
        /*00cc*/ 	.word	0x00002140


	//----- nvinfo : EIATTR_VRC_CTA_INIT_COUNT
	.align		4
.L_1225:
        /*00d0*/ 	.byte	0x02, 0x4a
	.zero		1
	.zero		1


	//----- nvinfo : EIATTR_EXIT_INSTR_OFFSETS
	.align		4
        /*00d4*/ 	.byte	0x04, 0x1c
        /*00d6*/ 	.short	(.L_1227 - .L_1226)


	//   ....[0]....
.L_1226:
        /*00d8*/ 	.word	0x00001d10


	//----- nvinfo : EIATTR_MAX_THREADS
	.align		4
.L_1227:
        /*00dc*/ 	.byte	0x04, 0x05
        /*00de*/ 	.short	(.L_1229 - .L_1228)
.L_1228:
        /*00e0*/ 	.word	0x00000080
        /*00e4*/ 	.word	0x00000001
        /*00e8*/ 	.word	0x00000001


	//----- nvinfo : EIATTR_CRS_STACK_SIZE
	.align		4
.L_1229:
        /*00ec*/ 	.byte	0x04, 0x1e
        /*00ee*/ 	.short	(.L_1231 - .L_1230)
.L_1230:
        /*00f0*/ 	.word	0x00000000


	//----- nvinfo : EIATTR_CBANK_PARAM_SIZE
	.align		4
.L_1231:
        /*00f4*/ 	.byte	0x03, 0x19
        /*00f6*/ 	.short	0x0128


	//----- nvinfo : EIATTR_PARAM_CBANK
	.align		4
        /*00f8*/ 	.byte	0x04, 0x0a
        /*00fa*/ 	.short	(.L_1233 - .L_1232)
	.align		4
.L_1232:
        /*00fc*/ 	.word	index@(.nv.constant0._ZN10layer_norm13ln_bwd_kernelINS_13Kernel_traitsI13__nv_bfloat16S2_S2_S2_fjLj256ELj1ELj4ELj1ELj16ENS_18Kernel_traits_baseILj256ES2_S2_S2_S2_fjLj128EEEEELb0ELb0ELb0ELb1EEEvNS_9BwdParamsE)
        /*0100*/ 	.short	0x0380
        /*0102*/ 	.short	0x0128


	//----- nvinfo : EIATTR_SW_WAR
	.align		4
.L_1233:
        /*0104*/ 	.byte	0x04, 0x36
        /*0106*/ 	.short	(.L_1235 - .L_1234)
.L_1234:
        /*0108*/ 	.word	0x00000008
.L_1235:


//--------------------- .nv.info._ZN10layer_norm13ln_bwd_kernelINS_13Kernel_traitsI13__nv_bfloat16S2_S2_S2_fjLj256ELj1ELj4ELj1ELj16ENS_18Kernel_traits_baseILj256ES2_S2_S2_S2_fjLj128EEEEELb0ELb0ELb1ELb0EEEvNS_9BwdParamsE --------------------------
	.section	.nv.info._ZN10layer_norm13ln_bwd_kernelINS_13Kernel_traitsI13__nv_bfloat16S2_S2_S2_fjLj256ELj1ELj4ELj1ELj16ENS_18Kernel_traits_baseILj256ES2_S2_S2_S2_fjLj128EEEEELb0ELb0ELb1ELb0EEEvNS_9BwdParamsE,"",@"SHT_CUDA_INFO"
	.sectionflags	@""
	.align	4


	//----- nvinfo : EIATTR_CUDA_API_VERSION
	.align		4
        /*0000*/ 	.byte	0x04, 0x37
        /*0002*/ 	.short	(.L_1237 - .L_1236)
.L_1236:
        /*0004*/ 	.word	0x00000082


	//----- nvinfo : EIATTR_KPARAM_INFO
	.align		4
.L_1237:
        /*0008*/ 	.byte	0x04, 0x17
        /*000a*/ 	.short	(.L_1239 - .L_1238)
.L_1238:
        /*000c*/ 	.word	0x00000000
        /*0010*/ 	.short	0x0000
        /*0012*/ 	.short	0x0000
        /*0014*/ 	.byte	0x00, 0xf0, 0xa1, 0x04


	//----- nvinfo : EIATTR_SPARSE_MMA_MASK
	.align		4
.L_1239:
        /*0018*/ 	.byte	0x03, 0x50
        /*001a*/ 	.short	0x0000


	//----- nvinfo : EIATTR_MAXREG_COUNT
	.align		4
        /*001c*/ 	.byte	0x03, 0x1b
        /*001e*/ 	.short	0x00ff


	//----- nvinfo : EIATTR_NUM_BARRIERS
	.align		4
        /*0020*/ 	.byte	0x02, 0x4c
        /*0022*/ 	.byte	0x01
	.zero		1


	//----- nvinfo : EIATTR_MERCURY_ISA_VERSION
	.align		4
        /*0024*/ 	.byte	0x03, 0x5f
        /*0026*/ 	.short	0x0101


	//----- nvinfo : EIATTR_COOP_GROUP_MASK_REGIDS
	.align		4
        /*0028*/ 	.byte	0x04, 0x29
        /*002a*/ 	.short	(.L_1241 - .L_1240)


	//   ....[0]....
.L_1240:
        /*002c*/ 	.word	0xffffffff


	//   ....[1]....
        /*0030*/ 	.word	0xffffffff


	//   ....[2]....
        /*0034*/ 	.word	0xffffffff


	//   ....[3]....
        /*0038*/ 	.word	0xffffffff


	//   ....[4]....
        /*003c*/ 	.word	0xffffffff


	//   ....[5]....
        /*0040*/ 	.word	0xffffffff


	//   ....[6]....
        /*0044*/ 	.word	0xffffffff


	//   ....[7]....
        /*0048*/ 	.word	0xffffffff


	//   ....[8]....
        /*004c*/ 	.word	0xffffffff


	//   ....[9]....
        /*0050*/ 	.word	0xffffffff


	//   ....[10]....
        /*0054*/ 	.word	0x0500003d


	//   ....[11]....
        /*0058*/ 	.word	0x0500003d


	//   ....[12]....
        /*005c*/ 	.word	0x0500003d


	//   ....[13]....
        /*0060*/ 	.word	0x0500003d


	//   ....[14]....
        /*0064*/ 	.word	0x0500003d


	//   ....[15]....
        /*0068*/ 	.word	0x0500003d


	//   ....[16]....
        /*006c*/ 	.word	0x0500003d


	//   ....[17]....
        /*0070*/ 	.word	0x0500003d


	//   ....[18]....
        /*0074*/ 	.word	0x0500003d


	//   ....[19]....
        /*0078*/ 	.word	0x0500003d


	//----- nvinfo : EIATTR_COOP_GROUP_INSTR_OFFSETS
	.align		4
.L_1241:
        /*007c*/ 	.byte	0x04, 0x28
        /*007e*/ 	.short	(.L_1243 - .L_1242)


	//   ....[0]....
.L_1242:
        /*0080*/ 	.word	0x00000bc0


	//   ....[1]....
        /*0084*/ 	.word	0x00000bd0


	//   ....[2]....
        /*0088*/ 	.word	0x00000c00


	//   ....[3]....
        /*008c*/ 	.word	0x00000c10


	//   ....[4]....
        /*0090*/ 	.word	0x00000c40


	//   ....[5]....
        /*0094*/ 	.word	0x00000c50


	//   ....[6]....
        /*0098*/ 	.word	0x00000c80


	//   ....[7]....
        /*009c*/ 	.word	0x00000c90


	//   ....[8]....
        /*00a0*/ 	.word	0x00000cc0


	//   ....[9]....
        /*00a4*/ 	.word	0x00000cd0


	//   ....[10]....
        /*00a8*/ 	.word	0x000027b0


	//   ....[11]....
        /*00ac*/ 	.word	0x00002850


	//   ....[12]....
        /*00b0*/ 	.word	0x000028b0


	//   ....[13]....
        /*00b4*/ 	.word	0x00002910


	//   ....[14]....
        /*00b8*/ 	.word	0x00002980


	//   ....[15]....
        /*00bc*/ 	.word	0x000029e0


	//   ....[16]....
        /*00c0*/ 	.word	0x00002a50


	//   ....[17]....
        /*00c4*/ 	.word	0x00002ab0


	//   ....[18]....
        /*00c8*/ 	.word	0x00002b20


	//   ....[19]....
        /*00cc*/ 	.word	0x00002b80


	//----- nvinfo : EIATTR_VRC_CTA_INIT_COUNT
	.align		4
.L_1243:
        /*00d0*/ 	.byte	0x02, 0x4a
	.zero		1
	.zero		1


	//----- nvinfo : EIATTR_EXIT_INSTR_OFFSETS
	.align		4
        /*00d4*/ 	.byte	0x04, 0x1c
        /*00d6*/ 	.short	(.L_1245 - .L_1244)


	//   ....[0]....
.L_1244:
        /*00d8*/ 	.word	0x00002710


	//   ....[1]....
        /*00dc*/ 	.word	0x00002740


	//----- nvinfo : EIATTR_MAX_THREADS
	.align		4
.L_1245:
        /*00e0*/ 	.byte	0x04, 0x05
        /*00e2*/ 	.short	(.L_1247 - .L_1246)
.L_1246:
        /*00e4*/ 	.word	0x00000080
        /*00e8*/ 	.word	0x00000001
        /*00ec*/ 	.word	0x00000001


	//----- nvinfo : EIATTR_CRS_STACK_SIZE
	.align		4
.L_1247:
        /*00f0*/ 	.byte	0x04, 0x1e
        /*00f2*/ 	.short	(.L_1249 - .L_1248)
.L_1248:
        /*00f4*/ 	.word	0x00000000


	//----- nvinfo : EIATTR_CBANK_PARAM_SIZE
	.align		4
.L_1249:
        /*00f8*/ 	.byte	0x03, 0x19
        /*00fa*/ 	.short	0x0128


	//----- nvinfo : EIATTR_PARAM_CBANK
	.align		4
        /*00fc*/ 	.byte	0x04, 0x0a
        /*00fe*/ 	.short	(.L_1251 - .L_1250)
	.align		4
.L_1250:
        /*0100*/ 	.word	index@(.nv.constant0._ZN10layer_norm13ln_bwd_kernelINS_13Kernel_traitsI13__nv_bfloat16S2_S2_S2_fjLj256ELj1ELj4ELj1ELj16ENS_18Kernel_traits_baseILj256ES2_S2_S2_S2_fjLj128EEEEELb0ELb0ELb1ELb0EEEvNS_9BwdParamsE)
        /*0104*/ 	.short	0x0380
        /*0106*/ 	.short	0x0128


	//----- nvinfo : EIATTR_SW_WAR
	.align		4
.L_1251:
        /*0108*/ 	.byte	0x04, 0x36
        /*010a*/ 	.short	(.L_1253 - .L_1252)
.L_1252:
        /*010c*/ 	.word	0x00000008
.L_1253:


//--------------------- .nv.info._ZN10layer_norm13ln_bwd_kernelINS_13Kernel_traitsI13__nv_bfloat16S2_S2_S2_fjLj256ELj1ELj4ELj1ELj16ENS_18Kernel_traits_baseILj256ES2_S2_S2_S2_fjLj128EEEEELb0ELb0ELb1ELb1EEEvNS_9BwdParamsE --------------------------
	.section	.nv.info._ZN10layer_norm13ln_bwd_kernelINS_13Kernel_traitsI13__nv_bfloat16S2_S2_S2_fjLj256ELj1ELj4ELj1ELj16ENS_18Kernel_traits_baseILj256ES2_S2_S2_S2_fjLj128EEEEELb0ELb0ELb1ELb1EEEvNS_9BwdParamsE,"",@"SHT_CUDA_INFO"
	.sectionflags	@""
	.align	4


	//----- nvinfo : EIATTR_CUDA_API_VERSION
	.align		4
        /*0000*/ 	.byte	0x04, 0x37
        /*0002*/ 	.short	(.L_1255 - .L_1254)
.L_1254:
        /*0004*/ 	.word	0x00000082


	//----- nvinfo : EIATTR_KPARAM_INFO
	.align		4
.L_1255:
        /*0008*/ 	.byte	0x04, 0x17
        /*000a*/ 	.short	(.L_1257 - .L_1256)
.L_1256:
        /*000c*/ 	.word	0x00000000
        /*0010*/ 	.short	0x0000
        /*0012*/ 	.short	0x0000
        /*0014*/ 	.byte	0x00, 0xf0, 0xa1, 0x04


	//----- nvinfo : EIATTR_SPARSE_MMA_MASK
	.align		4
.L_1257:
        /*0018*/ 	.byte	0x03, 0x50
        /*001a*/ 	.short	0x0000


	//----- nvinfo : EIATTR_MAXREG_COUNT
	.align		4
        /*001c*/ 	.byte	0x03, 0x1b
        /*001e*/ 	.short	0x00ff


	//----- nvinfo : EIATTR_NUM_BARRIERS
	.align		4
        /*0020*/ 	.byte	0x02, 0x4c
        /*0022*/ 	.byte	0x01
	.zero		1


	//----- nvinfo : EIATTR_MERCURY_ISA_VERSION
	.align		4
        /*0024*/ 	.byte	0x03, 0x5f
        /*0026*/ 	.short	0x0101


	//----- nvinfo : EIATTR_COOP_GROUP_MASK_REGIDS
	.align		4
        /*0028*/ 	.byte	0x04, 0x29
        /*002a*/ 	.short	(.L_1259 - .L_1258)


	//   ....[0]....
.L_1258:
        /*002c*/ 	.word	0xffffffff


	//   ....[1]....
        /*0030*/ 	.word	0xffffffff


	//   ....[2]....
        /*0034*/ 	.word	0xffffffff


	//   ....[3]....
        /*0038*/ 	.word	0xffffffff


	//   ....[4]....
        /*003c*/ 	.word	0xffffffff


	//   ....[5]....
        /*0040*/ 	.word	0xffffffff


	//   ....[6]....
        /*0044*/ 	.word	0xffffffff


	//   ....[7]....
        /*0048*/ 	.word	0xffffffff


	//   ....[8]....
        /*004c*/ 	.word	0xffffffff


	//   ....[9]....
        /*0050*/ 	.word	0xffffffff


	//   ....[10]....
        /*0054*/ 	.word	0x0500002a


	//   ....[11]....
        /*0058*/ 	.word	0x0500002a


	//   ....[12]....
        /*005c*/ 	.word	0x0500002a


	//   ....[13]....
        /*0060*/ 	.word	0x0500002a


	//   ....[14]....
        /*0064*/ 	.word	0x0500002a


	//   ....[15]....
        /*0068*/ 	.word	0x0500002a


	//   ....[16]....
        /*006c*/ 	.word	0x0500002a


	//   ....[17]....
        /*0070*/ 	.word	0x0500002a


	//   ....[18]....
        /*0074*/ 	.word	0x0500002a


	//   ....[19]....
        /*0078*/ 	.word	0x0500002a


	//----- nvinfo : EIATTR_COOP_GROUP_INSTR_OFFSETS
	.align		4
.L_1259:
        /*007c*/ 	.byte	0x04, 0x28
        /*007e*/ 	.short	(.L_1261 - .L_1260)


	//   ....[0]....
.L_1260:
        /*0080*/ 	.word	0x00000b60


	//   ....[1]....
        /*0084*/ 	.word	0x00000b70


	//   ....[2]....
        /*0088*/ 	.word	0x00000ba0


	//   ....[3]....
        /*008c*/ 	.word	0x00000bb0


	//   ....[4]....
        /*0090*/ 	.word	0x00000be0


	//   ....[5]....
        /*0094*/ 	.word	0x00000bf0


	//   ....[6]....
        /*0098*/ 	.word	0x00000c20


	//   ....[7]....
        /*009c*/ 	.word	0x00000c30


	//   ....[8]....
        /*00a0*/ 	.word	0x00000c60


	//   ....[9]....
        /*00a4*/ 	.word	0x00000c70


	//   ....[10]....
        /*00a8*/ 	.word	0x00002600


	//   ....[11]....
        /*00ac*/ 	.word	0x00002690


	//   ....[12]....
        /*00b0*/ 	.word	0x000026f0


	//   ....[13]....
        /*00b4*/ 	.word	0x00002750


	//   ....[14]....
        /*00b8*/ 	.word	0x000027b0


	//   ....[15]....
        /*00bc*/ 	.word	0x00002810


	//   ....[16]....
        /*00c0*/ 	.word	0x00002870


	//   ....[17]....
        /*00c4*/ 	.word	0x000028d0


	//   ....[18]....
        /*00c8*/ 	.word	0x00002930


	//   ....[19]....
        /*00cc*/ 	.word	0x00002990


	//----- nvinfo : EIATTR_VRC_CTA_INIT_COUNT
	.align		4
.L_1261:
        /*00d0*/ 	.byte	0x02, 0x4a
	.zero		1
	.zero		1


	//----- nvinfo : EIATTR_EXIT_INSTR_OFFSETS
	.align		4
        /*00d4*/ 	.byte	0x04, 0x1c
        /*00d6*/ 	.short	(.L_1263 - .L_1262)


	//   ....[0]....
.L_1262:
        /*00d8*/ 	.word	0x000025a0


	//----- nvinfo : EIATTR_MAX_THREADS
	.align		4
.L_1263:
        /*00dc*/ 	.byte	0x04, 0x05
        /*00de*/ 	.short	(.L_1265 - .L_1264)
.L_1264:
        /*00e0*/ 	.word	0x00000080
        /*00e4*/ 	.word	0x00000001
        /*00e8*/ 	.word	0x00000001


	//----- nvinfo : EIATTR_CRS_STACK_SIZE
	.align		4
.L_1265:
        /*00ec*/ 	.byte	0x04, 0x1e
        /*00ee*/ 	.short	(.L_1267 - .L_1266)
.L_1266:
        /*00f0*/ 	.word	0x00000000


	//----- nvinfo : EIATTR_CBANK_PARAM_SIZE
	.align		4
.L_1267:
        /*00f4*/ 	.byte	0x03, 0x19
        /*00f6*/ 	.short	0x0128


	//----- nvinfo : EIATTR_PARAM_CBANK
	.align		4
        /*00f8*/ 	.byte	0x04, 0x0a
        /*00fa*/ 	.short	(.L_1269 - .L_1268)
	.align		4
.L_1268:
        /*00fc*/ 	.word	index@(.nv.constant0._ZN10layer_norm13ln_bwd_kernelINS_13Kernel_traitsI13__nv_bfloat16S2_S2_S2_fjLj256ELj1ELj4ELj1ELj16ENS_18Kernel_traits_baseILj256ES2_S2_S2_S2_fjLj128EEEEELb0ELb0ELb1ELb1EEEvNS_9BwdParamsE)
        /*0100*/ 	.short	0x0380
        /*0102*/ 	.short	0x0128


	//----- nvinfo : EIATTR_SW_WAR
	.align		4
.L_1269:
        /*0104*/ 	.byte	0x04, 0x36
        /*0106*/ 	.short	(.L_1271 - .L_1270)
.L_1270:
        /*0108*/ 	.word	0x00000008
.L_1271:


//--------------------- .nv.info._ZN10layer_norm13ln_bwd_kernelINS_13Kernel_traitsI13__nv_bfloat16S2_S2_S2_fjLj256ELj1ELj4ELj1ELj16ENS_18Kernel_traits_baseILj256ES2_S2_S2_S2_fjLj128EEEEELb0ELb1ELb0ELb0EEEvNS_9BwdParamsE --------------------------
	.section	.nv.info._ZN10layer_norm13ln_bwd_kernelINS_13Kernel_traitsI13__nv_bfloat16S2_S2_S2_fjLj256ELj1ELj4ELj1ELj16ENS_18Kernel_traits_baseILj256ES2_S2_S2_S2_fjLj128EEEEELb0ELb1ELb0ELb0EEEvNS_9BwdParamsE,"",@"SHT_CUDA_INFO"
	.sectionflags	@""
	.align	4


	//----- nvinfo : EIATTR_CUDA_API_VERSION
	.align		4
        /*0000*/ 	.byte	0x04, 0x37
        /*0002*/ 	.short	(.L_1273 - .L_1272)
.L_1272:
        /*0004*/ 	.word	0x00000082


	//----- nvinfo : EIATTR_KPARAM_INFO
	.align		4
.L_1273:
        /*0008*/ 	.byte	0x04, 0x17
        /*000a*/ 	.short	(.L_1275 - .L_1274)
.L_1274:
        /*000c*/ 	.word	0x00000000
        /*0010*/ 	.short	0x0000
        /*0012*/ 	.short	0x0000
        /*0014*/ 	.byte	0x00, 0xf0, 0xa1, 0x04


	//----- nvinfo : EIATTR_SPARSE_MMA_MASK
	.align		4
.L_1275:
        /*0018*/ 	.byte	0x03, 0x50
        /*001a*/ 	.short	0x0000


	//----- nvinfo : EIATTR_MAXREG_COUNT
	.align		4
        /*001c*/ 	.byte	0x03, 0x1b
        /*001e*/ 	.short	0x00ff


	//----- nvinfo : EIATTR_NUM_BARRIERS
	.align		4
        /*0020*/ 	.byte	0x02, 0x4c
        /*0022*/ 	.byte	0x01
	.zero		1


	//----- nvinfo : EIATTR_MERCURY_ISA_VERSION
	.align		4
        /*0024*/ 	.byte	0x03, 0x5f
        /*0026*/ 	.short	0x0101


	//----- nvinfo : EIATTR_COOP_GROUP_MASK_REGIDS
	.align		4
        /*0028*/ 	.byte	0x04, 0x29
        /*002a*/ 	.short	(.L_1277 - .L_1276)


	//   ....[0]....
.L_1276:
        /*002c*/ 	.word	0xffffffff


	//   ....[1]....
        /*0030*/ 	.word	0xffffffff


	//   ....[2]....
        /*0034*/ 	.word	0xffffffff


	//   ....[3]....
        /*0038*/ 	.word	0xffffffff


	//   ....[4]....
        /*003c*/ 	.word	0xffffffff


	//   ....[5]....
        /*0040*/ 	.word	0xffffffff


	//   ....[6]....
        /*0044*/ 	.word	0xffffffff


	//   ....[7]....
        /*0048*/ 	.word	0xffffffff


	//   ....[8]....
        /*004c*/ 	.word	0xffffffff


	//   ....[9]....
        /*0050*/ 	.word	0xffffffff


	//   ....[10]....
        /*0054*/ 	.word	0x05000050


	//   ....[11]....
        /*0058*/ 	.word	0x05000050


	//   ....[12]....
        /*005c*/ 	.word	0x05000050


	//   ....[13]....
        /*0060*/ 	.word	0x05000050


	//   ....[14]....
        /*0064*/ 	.word	0x05000050


	//   ....[15]....
        /*0068*/ 	.word	0x05000050


	//   ....[16]....
        /*006c*/ 	.word	0x05000050


	//   ....[17]....
        /*0070*/ 	.word	0x05000050


	//   ....[18]....
        /*0074*/ 	.word	0x05000050


	//   ....[19]....
        /*0078*/ 	.word	0x05000050


	//----- nvinfo : EIATTR_COOP_GROUP_INSTR_OFFSETS
	.align		4
.L_1277:
        /*007c*/ 	.byte	0x04, 0x28
        /*007e*/ 	.short	(.L_1279 - .L_1278)


	//   ....[0]....
.L_1278:
        /*0080*/ 	.word	0x00000b30


	//   ....[1]....
        /*0084*/ 	.word	0x00000b40


	//   ....[2]....
        /*0088*/ 	.word	0x00000b70


	//   ....[3]....
        /*008c*/ 	.word	0x00000b80


	//   ....[4]....
        /*0090*/ 	.word	0x00000bb0


	//   ....[5]....
        /*0094*/ 	.word	0x00000bc0


	//   ....[6]....
        /*0098*/ 	.word	0x00000bf0


	//   ....[7]....
        /*009c*/ 	.word	0x00000c00


	//   ....[8]....
        /*00a0*/ 	.word	0x00000c30


	//   ....[9]....
        /*00a4*/ 	.word	0x00000c40


	//   ....[10]....
        /*00a8*/ 	.word	0x00002a40


	//   ....[11]....
        /*00ac*/ 	.word	0x00002ad0


	//   ....[12]....
        /*00b0*/ 	.word	0x00002b40


	//   ....[13]....
        /*00b4*/ 	.word	0x00002ba0


	//   ....[14]....
        /*00b8*/ 	.word	0x00002c10


	//   ....[15]....
        /*00bc*/ 	.word	0x00002c70


	//   ....[16]....
        /*00c0*/ 	.word	0x00002ce0


	//   ....[17]....
        /*00c4*/ 	.word	0x00002d40


	//   ....[18]....
        /*00c8*/ 	.word	0x00002db0


	//   ....[19]....
        /*00cc*/ 	.word	0x00002e10


	//----- nvinfo : EIATTR_VRC_CTA_INIT_COUNT
	.align		4
.L_1279:
        /*00d0*/ 	.byte	0x02, 0x4a
	.zero		1
	.zero		1


	//----- nvinfo : EIATTR_EXIT_INSTR_OFFSETS
	.align		4
        /*00d4*/ 	.byte	0x04, 0x1c
        /*00d6*/ 	.short	(.L_1281 - .L_1280)


	//   ....[0]....
.L_1280:
        /*00d8*/ 	.word	0x00002950


	//   ....[1]....
        /*00dc*/ 	.word	0x000029d0


	//----- nvinfo : EIATTR_MAX_THREADS
	.align		4
.L_1281:
        /*00e0*/ 	.byte	0x04, 0x05
        /*00e2*/ 	.short	(.L_1283 - .L_1282)
.L_1282:
        /*00e4*/ 	.word	0x00000080
        /*00e8*/ 	.word	0x00000001
        /*00ec*/ 	.word	0x00000001


	//----- nvinfo : EIATTR_CRS_STACK_SIZE
	.align		4
.L_1283:
        /*00f0*/ 	.byte	0x04, 0x1e
        /*00f2*/ 	.short	(.L_1285 - .L_1284)
.L_1284:
        /*00f4*/ 	.word	0x00000000


	//----- nvinfo : EIATTR_CBANK_PARAM_SIZE
	.align		4
.L_1285:
        /*00f8*/ 	.byte	0x03, 0x19
        /*00fa*/ 	.short	0x0128


	//----- nvinfo : EIATTR_PARAM_CBANK
	.align		4
        /*00fc*/ 	.byte	0x04, 0x0a
        /*00fe*/ 	.short	(.L_1287 - .L_1286)
	.align		4
.L_1286:
        /*0100*/ 	.word	index@(.nv.constant0._ZN10layer_norm13ln_bwd_kernelINS_13Kernel_traitsI13__nv_bfloat16S2_S2_S2_fjLj256ELj1ELj4ELj1ELj16ENS_18Kernel_traits_baseILj256ES2_S2_S2_S2_fjLj128EEEEELb0ELb1ELb0ELb0EEEvNS_9BwdParamsE)
        /*0104*/ 	.short	0x0380
        /*0106*/ 	.short	0x0128


	//----- nvinfo : EIATTR_SW_WAR
	.align		4
.L_1287:
        /*0108*/ 	.byte	0x04, 0x36
        /*010a*/ 	.short	(.L_1289 - .L_1288)
.L_1288:
        /*010c*/ 	.word	0x00000008
.L_1289:


//--------------------- .nv.info._ZN10layer_norm13ln_bwd_kernelINS_13Kernel_traitsI13__nv_bfloat16S2_S2_S2_fjLj256ELj1ELj4ELj1ELj16ENS_18Kernel_traits_baseILj256ES2_S2_S2_S2_fjLj128EEEEELb0ELb1ELb0ELb1EEEvNS_9BwdParamsE --------------------------
	.section	.nv.info._ZN10layer_norm13ln_bwd_kernelINS_13Kernel_traitsI13__nv_bfloat16S2_S2_S2_fjLj256ELj1ELj4ELj1ELj16ENS_18Kernel_traits_baseILj256ES2_S2_S2_S2_fjLj128EEEEELb0ELb1ELb0ELb1EEEvNS_9BwdParamsE,"",@"SHT_CUDA_INFO"
	.sectionflags	@""
	.align	4


	//----- nvinfo : EIATTR_CUDA_API_VERSION
	.align		4
        /*0000*/ 	.byte	0x04, 0x37
        /*0002*/ 	.short	(.L_1291 - .L_1290)
.L_1290:
        /*0004*/ 	.word	0x00000082


	//----- nvinfo : EIATTR_KPARAM_INFO
	.align		4
.L_1291:
        /*0008*/ 	.byte	0x04, 0x17
        /*000a*/ 	.short	(.L_1293 - .L_1292)
.L_1292:
        /*000c*/ 	.word	0x00000000
        /*0010*/ 	.short	0x0000
        /*0012*/ 	.short	0x0000
        /*0014*/ 	.byte	0x00, 0xf0, 0xa1, 0x04


	//----- nvinfo : EIATTR_SPARSE_MMA_MASK
	.align		4
.L_1293:
        /*0018*/ 	.byte	0x03, 0x50
        /*001a*/ 	.short	0x0000


	//----- nvinfo : EIATTR_MAXREG_COUNT
	.align		4
        /*001c*/ 	.byte	0x03, 0x1b
        /*001e*/ 	.short	0x00ff


	//----- nvinfo : EIATTR_NUM_BARRIERS
	.align		4
        /*0020*/ 	.byte	0x02, 0x4c
        /*0022*/ 	.byte	0x01
	.zero		1


	//----- nvinfo : EIATTR_MERCURY_ISA_VERSION
	.align		4
        /*0024*/ 	.byte	0x03, 0x5f
        /*0026*/ 	.short	0x0101


	//----- nvinfo : EIATTR_COOP_GROUP_MASK_REGIDS
	.align		4
        /*0028*/ 	.byte	0x04, 0x29
        /*002a*/ 	.short	(.L_1295 - .L_1294)


	//   ....[0]....
.L_1294:
        /*002c*/ 	.word	0xffffffff


	//   ....[1]....
        /*0030*/ 	.word	0xffffffff


	//   ....[2]....
        /*0034*/ 	.word	0xffffffff


	//   ....[3]....
        /*0038*/ 	.word	0xffffffff


	//   ....[4]....
        /*003c*/ 	.word	0xffffffff


	//   ....[5]....
        /*0040*/ 	.word	0xffffffff


	//   ....[6]....
        /*0044*/ 	.word	0xffffffff


	//   ....[7]....
        /*0048*/ 	.word	0xffffffff


	//   ....[8]....
        /*004c*/ 	.word	0xffffffff


	//   ....[9]....
        /*0050*/ 	.word	0xffffffff


	//   ....[10]....
        /*0054*/ 	.word	0x05000048


	//   ....[11]....
        /*0058*/ 	.word	0x05000048


	//   ....[12]....
        /*005c*/ 	.word	0x05000048


	//   ....[13]....
        /*0060*/ 	.word	0x05000048


	//   ....[14]....
        /*0064*/ 	.word	0x05000048


	//   ....[15]....
        /*0068*/ 	.word	0x05000048


	//   ....[16]....
        /*006c*/ 	.word	0x05000048


	//   ....[17]....
        /*0070*/ 	.word	0x05000048


	//   ....[18]....
        /*0074*/ 	.word	0x05000048


	//   ....[19]....
        /*0078*/ 	.word	0x05000048


	//----- nvinfo : EIATTR_COOP_GROUP_INSTR_OFFSETS
	.align		4
.L_1295:
        /*007c*/ 	.byte	0x04, 0x28
        /*007e*/ 	.short	(.L_1297 - .L_1296)


	//   ....[0]....
.L_1296:
        /*0080*/ 	.word	0x00000b50


	//   ....[1]....
        /*0084*/ 	.word	0x00000b60


	//   ....[2]....
        /*0088*/ 	.word	0x00000b90


	//   ....[3]....
        /*008c*/ 	.word	0x00000ba0


	//   ....[4]....
        /*0090*/ 	.word	0x00000bd0


	//   ....[5]....
        /*0094*/ 	.word	0x00000be0


	//   ....[6]....
        /*0098*/ 	.word	0x00000c10


	//   ....[7]....
        /*009c*/ 	.word	0x00000c20


	//   ....[8]....
        /*00a0*/ 	.word	0x00000c50


	//   ....[9]....
        /*00a4*/ 	.word	0x00000c60


	//   ....[10]....
        /*00a8*/ 	.word	0x00002a20


	//   ....[11]....
        /*00ac*/ 	.word	0x00002ab0


	//   ....[12]....
        /*00b0*/ 	.word	0x00002b10


	//   ....[13]....
        /*00b4*/ 	.word	0x00002b70


	//   ....[14]....
        /*00b8*/ 	.word	0x00002bd0


	//   ....[15]....
        /*00bc*/ 	.word	0x00002c30


	//   ....[16]....
        /*00c0*/ 	.word	0x00002cb0


	//   ....[17]....
        /*00c4*/ 	.word	0x00002d00


	//   ....[18]....
        /*00c8*/ 	.word	0x00002d60


	//   ....[19]....
        /*00cc*/ 	.word	0x00002dc0


	//----- nvinfo : EIATTR_VRC_CTA_INIT_COUNT
	.align		4
.L_1297:
        /*00d0*/ 	.byte	0x02, 0x4a
	.zero		1
	.zero		1


	//----- nvinfo : EIATTR_EXIT_INSTR_OFFSETS
	.align		4
        /*00d4*/ 	.byte	0x04, 0x1c
        /*00d6*/ 	.short	(.L_1299 - .L_1298)


	//   ....[0]....
.L_1298:
        /*00d8*/ 	.word	0x000029c0


	//----- nvinfo : EIATTR_MAX_THREADS
	.align		4
.L_1299:
        /*00dc*/ 	.byte	0x04, 0x05
        /*00de*/ 	.short	(.L_1301 - .L_1300)
.L_1300:
        /*00e0*/ 	.word	0x00000080
        /*00e4*/ 	.word	0x00000001
        /*00e8*/ 	.word	0x00000001


	//----- nvinfo : EIATTR_CRS_STACK_SIZE
	.align		4
.L_1301:
        /*00ec*/ 	.byte	0x04, 0x1e
        /*00ee*/ 	.short	(.L_1303 - .L_1302)
.L_1302:
        /*00f0*/ 	.word	0x00000000


	//----- nvinfo : EIATTR_CBANK_PARAM_SIZE
	.align		4
.L_1303:
        /*00f4*/ 	.byte	0x03, 0x19
        /*00f6*/ 	.short	0x0128


	//----- nvinfo : EIATTR_PARAM_CBANK
	.align		4
        /*00f8*/ 	.byte	0x04, 0x0a
        /*00fa*/ 	.short	(.L_1305 - .L_1304)
	.align		4
.L_1304:
        /*00fc*/ 	.word	index@(.nv.constant0._ZN10layer_norm13ln_bwd_kernelINS_13Kernel_traitsI13__nv_bfloat16S2_S2_S2_fjLj256ELj1ELj4ELj1ELj16ENS_18Kernel_traits_baseILj256ES2_S2_S2_S2_fjLj128EEEEELb0ELb1ELb0ELb1EEEvNS_9BwdParamsE)
        /*0100*/ 	.short	0x0380
        /*0102*/ 	.short	0x0128


	//----- nvinfo : EIATTR_SW_WAR
	.align		4
.L_1305:
        /*0104*/ 	.byte	0x04, 0x36
        /*0106*/ 	.short	(.L_1307 - .L_1306)
.L_1306:
        /*0108*/ 	.word	0x00000008
.L_1307:


//--------------------- .nv.info._ZN10layer_norm13ln_bwd_kernelINS_13Kernel_traitsI13__nv_bfloat16S2_S2_S2_fjLj256ELj1ELj4ELj1ELj16ENS_18Kernel_traits_baseILj256ES2_S2_S2_S2_fjLj128EEEEELb0ELb1ELb1ELb0EEEvNS_9BwdParamsE --------------------------
	.section	.nv.info._ZN10layer_norm13ln_bwd_kernelINS_13Kernel_traitsI13__nv_bfloat16S2_S2_S2_fjLj256ELj1ELj4ELj1ELj16ENS_18Kernel_traits_baseILj256ES2_S2_S2_S2_fjLj128EEEEELb0ELb1ELb1ELb0EEEvNS_9BwdParamsE,"",@"SHT_CUDA_INFO"
	.sectionflags	@""
	.align	4


	//----- nvinfo : EIATTR_CUDA_API_VERSION
	.align		4
        /*0000*/ 	.byte	0x04, 0x37
        /*0002*/ 	.short	(.L_1309 - .L_1308)
.L_1308:
        /*0004*/ 	.word	0x00000082


	//----- nvinfo : EIATTR_KPARAM_INFO
	.align		4
.L_1309:
        /*0008*/ 	.byte	0x04, 0x17
        /*000a*/ 	.short	(.L_1311 - .L_1310)
.L_1310:
        /*000c*/ 	.word	0x00000000
        /*0010*/ 	.short	0x0000
        /*0012*/ 	.short	0x0000
        /*0014*/ 	.byte	0x00, 0xf0, 0xa1, 0x04


	//----- nvinfo : EIATTR_SPARSE_MMA_MASK
	.align		4
.L_1311:
        /*0018*/ 	.byte	0x03, 0x50
        /*001a*/ 	.short	0x0000


	//----- nvinfo : EIATTR_MAXREG_COUNT
	.align		4
        /*001c*/ 	.byte	0x03, 0x1b
        /*001e*/ 	.short	0x00ff


	//----- nvinfo : EIATTR_NUM_BARRIERS
	.align		4
        /*0020*/ 	.byte	0x02, 0x4c
        /*0022*/ 	.byte	0x01
	.zero		1


	//----- nvinfo : EIATTR_MERCURY_ISA_VERSION
	.align		4
        /*0024*/ 	.byte	0x03, 0x5f
        /*0026*/ 	.short	0x0101


	//----- nvinfo : EIATTR_COOP_GROUP_MASK_REGIDS
	.align		4
        /*0028*/ 	.byte	0x04, 0x29
        /*002a*/ 	.short	(.L_1313 - .L_1312)


	//   ....[0]....
.L_1312:
        /*002c*/ 	.word	0xffffffff


	//   ....[1]....
        /*0030*/ 	.word	0xffffffff


	//   ....[2]....
        /*0034*/ 	.word	0xffffffff


	//   ....[3]....
        /*0038*/ 	.word	0xffffffff


	//   ....[4]....
        /*003c*/ 	.word	0xffffffff


	//   ....[5]....
        /*0040*/ 	.word	0xffffffff


	//   ....[6]....
        /*0044*/ 	.word	0xffffffff


	//   ....[7]....
        /*0048*/ 	.word	0xffffffff


	//   ....[8]....
        /*004c*/ 	.word	0xffffffff


	//   ....[9]....
        /*0050*/ 	.word	0xffffffff


	//   ....[10]....
        /*0054*/ 	.word	0x05000055


	//   ....[11]....
        /*0058*/ 	.word	0x05000055


	//   ....[12]....
        /*005c*/ 	.word	0x05000055


	//   ....[13]....
        /*0060*/ 	.word	0x05000055


	//   ....[14]....
        /*0064*/ 	.word	0x05000055


	//   ....[15]....
        /*0068*/ 	.word	0x05000055


	//   ....[16]....
        /*006c*/ 	.word	0x05000055


	//   ....[17]....
        /*0070*/ 	.word	0x05000055


	//   ....[18]....
        /*0074*/ 	.word	0x05000055


	//   ....[19]....
        /*0078*/ 	.word	0x05000055


	//----- nvinfo : EIATTR_COOP_GROUP_INSTR_OFFSETS
	.align		4
.L_1313:
        /*007c*/ 	.byte	0x04, 0x28
        /*007e*/ 	.short	(.L_1315 - .L_1314)


	//   ....[0]....
.L_1314:
        /*0080*/ 	.word	0x00000c60


	//   ....[1]....
        /*0084*/ 	.word	0x00000c70


	//   ....[2]....
        /*0088*/ 	.word	0x00000ca0


	//   ....[3]....
        /*008c*/ 	.word	0x00000cb0


	//   ....[4]....
        /*0090*/ 	.word	0x00000ce0


	//   ....[5]....
        /*0094*/ 	.word	0x00000cf0


	//   ....[6]....
        /*0098*/ 	.word	0x00000d20


	//   ....[7]....
        /*009c*/ 	.word	0x00000d30


	//   ....[8]....
        /*00a0*/ 	.word	0x00000d60


	//   ....[9]....
        /*00a4*/ 	.word	0x00000d70


	//   ....[10]....
        /*00a8*/ 	.word	0x00003390


	//   ....[11]....
        /*00ac*/ 	.word	0x00003420


	//   ....[12]....
        /*00b0*/ 	.word	0x00003490


	//   ....[13]....
        /*00b4*/ 	.word	0x000034f0


	//   ....[14]....
        /*00b8*/ 	.word	0x00003560


	//   ....[15]....
        /*00bc*/ 	.word	0x000035c0


	//   ....[16]....
        /*00c0*/ 	.word	0x00003630


	//   ....[17]....
        /*00c4*/ 	.word	0x00003690


	//   ....[18]....
        /*00c8*/ 	.word	0x00003700


	//   ....[19]....
        /*00cc*/ 	.word	0x00003760


	//----- nvinfo : EIATTR_VRC_CTA_INIT_COUNT
	.align		4
.L_1315:
        /*00d0*/ 	.byte	0x02, 0x4a
	.zero		1
	.zero		1


	//----- nvinfo : EIATTR_EXIT_INSTR_OFFSETS
	.align		4
        /*00d4*/ 	.byte	0x04, 0x1c
        /*00d6*/ 	.short	(.L_1317 - .L_1316)


	//   ....[0]....
.L_1316:
        /*00d8*/ 	.word	0x000032a0


	//   ....[1]....
        /*00dc*/ 	.word	0x00003320


	//----- nvinfo : EIATTR_MAX_THREADS
	.align		4
.L_1317:
        /*00e0*/ 	.byte	0x04, 0x05
        /*00e2*/ 	.short	(.L_1319 - .L_1318)
.L_1318:
        /*00e4*/ 	.word	0x00000080
        /*00e8*/ 	.word	0x00000001
        /*00ec*/ 	.word	0x00000001


	//----- nvinfo : EIATTR_CRS_STACK_SIZE
	.align		4
.L_1319:
        /*00f0*/ 	.byte	0x04, 0x1e
        /*00f2*/ 	.short	(.L_1321 - .L_1320)
.L_1320:
        /*00f4*/ 	.word	0x00000000


	//----- nvinfo : EIATTR_CBANK_PARAM_SIZE
	.align		4
.L_1321:
        /*00f8*/ 	.byte	0x03, 0x19
        /*00fa*/ 	.short	0x0128


	//----- nvinfo : EIATTR_PARAM_CBANK
	.align		4
        /*00fc*/ 	.byte	0x04, 0x0a
        /*00fe*/ 	.short	(.L_1323 - .L_1322)
	.align		4
.L_1322:
        /*0100*/ 	.word	index@(.nv.constant0._ZN10layer_norm13ln_bwd_kernelINS_13Kernel_traitsI13__nv_bfloat16S2_S2_S2_fjLj256ELj1ELj4ELj1ELj16ENS_18Kernel_traits_baseILj256ES2_S2_S2_S2_fjLj128EEEEELb0ELb1ELb1ELb0EEEvNS_9BwdParamsE)
        /*0104*/ 	.short	0x0380
        /*0106*/ 	.short	0x0128


	//----- nvinfo : EIATTR_SW_WAR
	.align		4
.L_1323:
        /*0108*/ 	.byte	0x04, 0x36
        /*010a*/ 	.short	(.L_1325 - .L_1324)
.L_1324:
        /*010c*/ 	.word	0x00000008
.L_1325:


//--------------------- .nv.info._ZN10layer_norm13ln_bwd_kernelINS_13Kernel_traitsI13__nv_bfloat16S2_S2_S2_fjLj256ELj1ELj4ELj1ELj16ENS_18Kernel_traits_baseILj256ES2_S2_S2_S2_fjLj128EEEEELb0ELb1ELb1ELb1EEEvNS_9BwdParamsE --------------------------
	.section	.nv.info._ZN10layer_norm13ln_bwd_kernelINS_13Kernel_traitsI13__nv_bfloat16S2_S2_S2_fjLj256ELj1ELj4ELj1ELj16ENS_18Kernel_traits_baseILj256ES2_S2_S2_S2_fjLj128EEEEELb0ELb1ELb1ELb1EEEvNS_9BwdParamsE,"",@"SHT_CUDA_INFO"
	.sectionflags	@""
	.align	4


	//----- nvinfo : EIATTR_CUDA_API_VERSION
	.align		4
        /*0000*/ 	.byte	0x04, 0x37
        /*0002*/ 	.short	(.L_1327 - .L_1326)
.L_1326:
        /*0004*/ 	.word	0x00000082


	//----- nvinfo : EIATTR_KPARAM_INFO
	.align		4
.L_1327:
        /*0008*/ 	.byte	0x04, 0x17
        /*000a*/ 	.short	(.L_1329 - .L_1328)
.L_1328:
        /*000c*/ 	.word	0x00000000
        /*0010*/ 	.short	0x0000
        /*0012*/ 	.short	0x0000
        /*0014*/ 	.byte	0x00, 0xf0, 0xa1, 0x04


	//----- nvinfo : EIATTR_SPARSE_MMA_MASK
	.align		4
.L_1329:
        /*0018*/ 	.byte	0x03, 0x50
        /*001a*/ 	.short	0x0000


	//----- nvinfo : EIATTR_MAXREG_COUNT
	.align		4
        /*001c*/ 	.byte	0x03, 0x1b
        /*001e*/ 	.short	0x00ff


	//----- nvinfo : EIATTR_NUM_BARRIERS
	.align		4
        /*0020*/ 	.byte	0x02, 0x4c
        /*0022*/ 	.byte	0x01
	.zero		1


	//----- nvinfo : EIATTR_MERCURY_ISA_VERSION
	.align		4
        /*0024*/ 	.byte	0x03, 0x5f
        /*0026*/ 	.short	0x0101


	//----- nvinfo : EIATTR_COOP_GROUP_MASK_REGIDS
	.align		4
        /*0028*/ 	.byte	0x04, 0x29
        /*002a*/ 	.short	(.L_1331 - .L_1330)


	//   ....[0]....
.L_1330:
        /*002c*/ 	.word	0xffffffff


	//   ....[1]....
        /*0030*/ 	.word	0xffffffff


	//   ....[2]....
        /*0034*/ 	.word	0xffffffff


	//   ....[3]....
        /*0038*/ 	.word	0xffffffff


	//   ....[4]....
        /*003c*/ 	.word	0xffffffff


	//   ....[5]....
        /*0040*/ 	.word	0xffffffff


	//   ....[6]....
        /*0044*/ 	.word	0xffffffff


	//   ....[7]....
        /*0048*/ 	.word	0xffffffff


	//   ....[8]....
        /*004c*/ 	.word	0xffffffff


	//   ....[9]....
        /*0050*/ 	.word	0xffffffff


	//   ....[10]....
        /*0054*/ 	.word	0x0500005b


	//   ....[11]....
        /*0058*/ 	.word	0x0500005b


	//   ....[12]....
        /*005c*/ 	.word	0x0500005b


	//   ....[13]....
        /*0060*/ 	.word	0x0500005b


	//   ....[14]....
        /*0064*/ 	.word	0x0500005b


	//   ....[15]....
        /*0068*/ 	.word	0x0500005b


	//   ....[16]....
        /*006c*/ 	.word	0x0500005b


	//   ....[17]....
        /*0070*/ 	.word	0x0500005b


	//   ....[18]....
        /*0074*/ 	.word	0x0500005b


	//   ....[19]....
        /*0078*/ 	.word	0x0500005b


	//----- nvinfo : EIATTR_COOP_GROUP_INSTR_OFFSETS
	.align		4
.L_1331:
        /*007c*/ 	.byte	0x04, 0x28
        /*007e*/ 	.short	(.L_1333 - .L_1332)


	//   ....[0]....
.L_1332:
        /*0080*/ 	.word	0x00000bf0


	//   ....[1]....
        /*0084*/ 	.word	0x00000c00


	//   ....[2]....
        /*0088*/ 	.word	0x00000c40


	//   ....[3]....
        /*008c*/ 	.word	0x00000c60


	//   ....[4]....
        /*0090*/ 	.word	0x00000c90


	//   ....[5]....
        /*0094*/ 	.word	0x00000ca0


	//   ....[6]....
        /*0098*/ 	.word	0x00000ce0


	//   ....[7]....
        /*009c*/ 	.word	0x00000cf0


	//   ....[8]....
        /*00a0*/ 	.word	0x00000d30


	//   ....[9]....
        /*00a4*/ 	.word	0x00000d40


	//   ....[10]....
        /*00a8*/ 	.word	0x00003160


	//   ....[11]....
        /*00ac*/ 	.word	0x000031f0


	//   ....[12]....
        /*00b0*/ 	.word	0x00003270


	//   ....[13]....
        /*00b4*/ 	.word	0x000032e0


	//   ....[14]....
        /*00b8*/ 	.word	0x00003350


	//   ....[15]....
        /*00bc*/ 	.word	0x000033b0


	//   ....[16]....
        /*00c0*/ 	.word	0x00003430


	//   ....[17]....
        /*00c4*/ 	.word	0x00003480


	//   ....[18]....
        /*00c8*/ 	.word	0x000034e0


	//   ....[19]....
        /*00cc*/ 	.word	0x00003540


	//----- nvinfo : EIATTR_VRC_CTA_INIT_COUNT
	.align		4
.L_1333:
        /*00d0*/ 	.byte	0x02, 0x4a
	.zero		1
	.zero		1


	//----- nvinfo : EIATTR_EXIT_INSTR_OFFSETS
	.align		4
        /*00d4*/ 	.byte	0x04, 0x1c
        /*00d6*/ 	.short	(.L_1335 - .L_1334)


	//   ....[0]....
.L_1334:
        /*00d8*/ 	.word	0x000030f0


	//----- nvinfo : EIATTR_MAX_THREADS
	.align		4
.L_1335:
        /*00dc*/ 	.byte	0x04, 0x05
        /*00de*/ 	.short	(.L_1337 - .L_1336)
.L_1336:
        /*00e0*/ 	.word	0x00000080
        /*00e4*/ 	.word	0x00000001
        /*00e8*/ 	.word	0x00000001


	//----- nvinfo : EIATTR_CRS_STACK_SIZE
	.align		4
.L_1337:
        /*00ec*/ 	.byte	0x04, 0x1e
        /*00ee*/ 	.short	(.L_1339 - .L_1338)
.L_1338:
        /*00f0*/ 	.word	0x00000000


	//----- nvinfo : EIATTR_CBANK_PARAM_SIZE
	.align		4
.L_1339:
        /*00f4*/ 	.byte	0x03, 0x19
        /*00f6*/ 	.short	0x0128


	//----- nvinfo : EIATTR_PARAM_CBANK
	.align		4
        /*00f8*/ 	.byte	0x04, 0x0a
        /*00fa*/ 	.short	(.L_1341 - .L_1340)
	.align		4
.L_1340:
        /*00fc*/ 	.word	index@(.nv.constant0._ZN10layer_norm13ln_bwd_kernelINS_13Kernel_traitsI13__nv_bfloat16S2_S2_S2_fjLj256ELj1ELj4ELj1ELj16ENS_18Kernel_traits_baseILj256ES2_S2_S2_S2_fjLj128EEEEELb0ELb1ELb1ELb1EEEvNS_9BwdParamsE)
        /*0100*/ 	.short	0x0380
        /*0102*/ 	.short	0x0128


	//----- nvinfo : EIATTR_SW_WAR
	.align		4
.L_1341:
        /*0104*/ 	.byte	0x04, 0x36
        /*0106*/ 	.short	(.L_1343 - .L_1342)
.L_1342:
        /*0108*/ 	.word	0x00000008
.L_1343:


//--------------------- .nv.info._ZN10layer_norm13ln_bwd_kernelINS_13Kernel_traitsI13__nv_bfloat16S2_S2_S2_fjLj256ELj1ELj4ELj1ELj16ENS_18Kernel_traits_baseILj256ES2_S2_S2_S2_fjLj128EEEEELb1ELb0ELb0ELb0EEEvNS_9BwdParamsE --------------------------
	.section	.nv.info._ZN10layer_norm13ln_bwd_kernelINS_13Kernel_traitsI13__nv_bfloat16S2_S2_S2_fjLj256ELj1ELj4ELj1ELj16ENS_18Kernel_traits_baseILj256ES2_S2_S2_S2_fjLj128EEEEELb1ELb0ELb0ELb0EEEvNS_9BwdParamsE,"",@"SHT_CUDA_INFO"
	.sectionflags	@""
	.align	4


	//----- nvinfo : EIATTR_CUDA_API_VERSION
	.align		4
        /*0000*/ 	.byte	0x04, 0x37
        /*0002*/ 	.short	(.L_1345 - .L_1344)
.L_1344:
        /*0004*/ 	.word	0x00000082


	//----- nvinfo : EIATTR_KPARAM_INFO
	.align		4
.L_1345:
        /*0008*/ 	.byte	0x04, 0x17
        /*000a*/ 	.short	(.L_1347 - .L_1346)
.L_1346:
        /*000c*/ 	.word	0x00000000
        /*0010*/ 	.short	0x0000
        /*0012*/ 	.short	0x0000
        /*0014*/ 	.byte	0x00, 0xf0, 0xa1, 0x04


	//----- nvinfo : EIATTR_SPARSE_MMA_MASK
	.align		4
.L_1347:
        /*0018*/ 	.byte	0x03, 0x50
        /*001a*/ 	.short	0x0000


	//----- nvinfo : EIATTR_MAXREG_COUNT
	.align		4
        /*001c*/ 	.byte	0x03, 0x1b
        /*001e*/ 	.short	0x00ff


	//----- nvinfo : EIATTR_NUM_BARRIERS
	.align		4
        /*0020*/ 	.byte	0x02, 0x4c
        /*0022*/ 	.byte	0x01
	.zero		1


	//----- nvinfo : EIATTR_MERCURY_ISA_VERSION
	.align		4
        /*0024*/ 	.byte	0x03, 0x5f
        /*0026*/ 	.short	0x0101


	//----- nvinfo : EIATTR_COOP_GROUP_MASK_REGIDS
	.align		4
        /*0028*/ 	.byte	0x04, 0x29
        /*002a*/ 	.short	(.L_1349 - .L_1348)


	//   ....[0]....
.L_1348:
        /*002c*/ 	.word	0xffffffff


	//   ....[1]....
        /*0030*/ 	.word	0xffffffff


	//   ....[2]....
        /*0034*/ 	.word	0xffffffff


	//   ....[3]....
        /*0038*/ 	.word	0xffffffff


	//   ....[4]....
        /*003c*/ 	.word	0xffffffff


	//   ....[5]....
        /*0040*/ 	.word	0xffffffff


	//   ....[6]....
        /*0044*/ 	.word	0xffffffff


	//   ....[7]....
        /*0048*/ 	.word	0xffffffff


	//   ....[8]....
        /*004c*/ 	.word	0xffffffff


	//   ....[9]....
        /*0050*/ 	.word	0xffffffff


	//   ....[10]....
        /*0054*/ 	.word	0x05000026


	//   ....[11]....
        /*0058*/ 	.word	0x05000026


	//   ....[12]....
        /*005c*/ 	.word	0x05000026


	//   ....[13]....
        /*0060*/ 	.word	0x05000026


	//   ....[14]....
        /*0064*/ 	.word	0x05000026


	//   ....[15]....
        /*0068*/ 	.word	0x05000026


	//   ....[16]....
        /*006c*/ 	.word	0x05000026


	//   ....[17]....
        /*0070*/ 	.word	0x05000026


	//   ....[18]....
        /*0074*/ 	.word	0x05000026


	//   ....[19]....
        /*0078*/ 	.word	0x05000026


	//----- nvinfo : EIATTR_COOP_GROUP_INSTR_OFFSETS
	.align		4
.L_1349:
        /*007c*/ 	.byte	0x04, 0x28
        /*007e*/ 	.short	(.L_1351 - .L_1350)


	//   ....[0]....
.L_1350:
        /*0080*/ 	.word	0x00000b30


	//   ....[1]....
        /*0084*/ 	.word	0x00000b40


	//   ....[2]....
        /*0088*/ 	.word	0x00000b70


	//   ....[3]....
        /*008c*/ 	.word	0x00000b80


	//   ....[4]....
        /*0090*/ 	.word	0x00000bb0


	//   ....[5]....
        /*0094*/ 	.word	0x00000bc0


	//   ....[6]....
        /*0098*/ 	.word	0x00000bf0


	//   ....[7]....
        /*009c*/ 	.word	0x00000c00


	//   ....[8]....
        /*00a0*/ 	.word	0x00000c30


	//   ....[9]....
        /*00a4*/ 	.word	0x00000c40


	//   ....[10]....
        /*00a8*/ 	.word	0x000024b0


	//   ....[11]....
        /*00ac*/ 	.word	0x00002540


	//   ....[12]....
        /*00b0*/ 	.word	0x000025a0


	//   ....[13]....
        /*00b4*/ 	.word	0x00002600


	//   ....[14]....
        /*00b8*/ 	.word	0x00002660


	//   ....[15]....
        /*00bc*/ 	.word	0x000026c0


	//   ....[16]....
        /*00c0*/ 	.word	0x00002720


	//   ....[17]....
        /*00c4*/ 	.word	0x00002780


	//   ....[18]....
        /*00c8*/ 	.word	0x000027e0


	//   ....[19]....
        /*00cc*/ 	.word	0x00002840


	//----- nvinfo : EIATTR_VRC_CTA_INIT_COUNT
	.align		4
.L_1351:
        /*00d0*/ 	.byte	0x02, 0x4a
	.zero		1
	.zero		1


	//----- nvinfo : EIATTR_EXIT_INSTR_OFFSETS
	.align		4
        /*00d4*/ 	.byte	0x04, 0x1c
        /*00d6*/ 	.short	(.L_1353 - .L_1352)


	//   ....[0]....
.L_1352:
        /*00d8*/ 	.word	0x00002420


	//   ....[1]....
        /*00dc*/ 	.word	0x00002450


	//----- nvinfo : EIATTR_MAX_THREADS
	.align		4
.L_1353:
        /*00e0*/ 	.byte	0x04, 0x05
        /*00e2*/ 	.short	(.L_1355 - .L_1354)
.L_1354:
        /*00e4*/ 	.word	0x00000080
        /*00e8*/ 	.word	0x00000001
        /*00ec*/ 	.word	0x00000001


	//----- nvinfo : EIATTR_CRS_STACK_SIZE
	.align		4
.L_1355:
        /*00f0*/ 	.byte	0x04, 0x1e
        /*00f2*/ 	.short	(.L_1357 - .L_1356)
.L_1356:
        /*00f4*/ 	.word	0x00000000


	//----- nvinfo : EIATTR_CBANK_PARAM_SIZE
	.align		4
.L_1357:
        /*00f8*/ 	.byte	0x03, 0x19
        /*00fa*/ 	.short	0x0128


	//----- nvinfo : EIATTR_PARAM_CBANK
	.align		4
        /*00fc*/ 	.byte	0x04, 0x0a
        /*00fe*/ 	.short	(.L_1359 - .L_1358)
	.align		4
.L_1358:
        /*0100*/ 	.word	index@(.nv.constant0._ZN10layer_norm13ln_bwd_kernelINS_13Kernel_traitsI13__nv_bfloat16S2_S2_S2_fjLj256ELj1ELj4ELj1ELj16ENS_18Kernel_traits_baseILj256ES2_S2_S2_S2_fjLj128EEEEELb1ELb0ELb0ELb0EEEvNS_9BwdParamsE)
        /*0104*/ 	.short	0x0380
        /*0106*/ 	.short	0x0128


	//----- nvinfo : EIATTR_SW_WAR
	.align		4
.L_1359:
        /*0108*/ 	.byte	0x04, 0x36
        /*010a*/ 	.short	(.L_1361 - .L_1360)
.L_1360:
        /*010c*/ 	.word	0x00000008
.L_1361:


//--------------------- .nv.info._ZN10layer_norm13ln_bwd_kernelINS_13Kernel_traitsI13__nv_bfloat16S2_S2_S2_fjLj256ELj1ELj4ELj1ELj16ENS_18Kernel_traits_baseILj256ES2_S2_S2_S2_fjLj128EEEEELb1ELb0ELb0ELb1EEEvNS_9BwdParamsE --------------------------
	.section	.nv.info._ZN10layer_norm13ln_bwd_kernelINS_13Kernel_traitsI13__nv_bfloat16S2_S2_S2_fjLj256ELj1ELj4ELj1ELj16ENS_18Kernel_traits_baseILj256ES2_S2_S2_S2_fjLj128EEEEELb1ELb0ELb0ELb1EEEvNS_9BwdParamsE,"",@"SHT_CUDA_INFO"
	.sectionflags	@""
	.align	4


	//----- nvinfo : EIATTR_CUDA_API_VERSION
	.align		4
        /*0000*/ 	.byte	0x04, 0x37
        /*0002*/ 	.short	(.L_1363 - .L_1362)
.L_1362:
        /*0004*/ 	.word	0x00000082


	//----- nvinfo : EIATTR_KPARAM_INFO
	.align		4
.L_1363:
        /*0008*/ 	.byte	0x04, 0x17
        /*000a*/ 	.short	(.L_1365 - .L_1364)
.L_1364:
        /*000c*/ 	.word	0x00000000
        /*0010*/ 	.short	0x0000
        /*0012*/ 	.short	0x0000
        /*0014*/ 	.byte	0x00, 0xf0, 0xa1, 0x04


	//----- nvinfo : EIATTR_SPARSE_MMA_MASK
	.align		4
.L_1365:
        /*0018*/ 	.byte	0x03, 0x50
        /*001a*/ 	.short	0x0000


	//----- nvinfo : EIATTR_MAXREG_COUNT
	.align		4
        /*001c*/ 	.byte	0x03, 0x1b
        /*001e*/ 	.short	0x00ff


	//----- nvinfo : EIATTR_NUM_BARRIERS
	.align		4
        /*0020*/ 	.byte	0x02, 0x4c
        /*0022*/ 	.byte	0x01
	.zero		1


	//----- nvinfo : EIATTR_MERCURY_ISA_VERSION
	.align		4
        /*0024*/ 	.byte	0x03, 0x5f
        /*0026*/ 	.short	0x0101


	//----- nvinfo : EIATTR_COOP_GROUP_MASK_REGIDS
	.align		4
        /*0028*/ 	.byte	0x04, 0x29
        /*002a*/ 	.short	(.L_1367 - .L_1366)


	//   ....[0]....
.L_1366:
        /*002c*/ 	.word	0xffffffff


	//   ....[1]....
        /*0030*/ 	.word	0xffffffff


	//   ....[2]....
        /*0034*/ 	.word	0xffffffff


	//   ....[3]....
        /*0038*/ 	.word	0xffffffff


	//   ....[4]....
        /*003c*/ 	.word	0xffffffff


	//   ....[5]....
        /*0040*/ 	.word	0xffffffff


	//   ....[6]....
        /*0044*/ 	.word	0xffffffff


	//   ....[7]....
        /*0048*/ 	.word	0xffffffff


	//   ....[8]....
        /*004c*/ 	.word	0xffffffff


	//   ....[9]....
        /*0050*/ 	.word	0xffffffff


	//   ....[10]....
        /*0054*/ 	.word	0x0500003c


	//   ....[11]....
        /*0058*/ 	.word	0x0500003c


	//   ....[12]....
        /*005c*/ 	.word	0x0500003c


	//   ....[13]....
        /*0060*/ 	.word	0x0500003c


	//   ....[14]....
        /*0064*/ 	.word	0x0500003c


	//   ....[15]....
        /*0068*/ 	.word	0x0500003c


	//   ....[16]....
        /*006c*/ 	.word	0x0500003c


	//   ....[17]....
        /*0070*/ 	.word	0x0500003c


	//   ....[18]....
        /*0074*/ 	.word	0x0500003c


	//   ....[19]....
        /*0078*/ 	.word	0x0500003c


	//----- nvinfo : EIATTR_COOP_GROUP_INSTR_OFFSETS
	.align		4
.L_1367:
        /*007c*/ 	.byte	0x04, 0x28
        /*007e*/ 	.short	(.L_1369 - .L_1368)


	//   ....[0]....
.L_1368:
        /*0080*/ 	.word	0x00000b30


	//   ....[1]....
        /*0084*/ 	.word	0x00000b40


	//   ....[2]....
        /*0088*/ 	.word	0x00000b70


	//   ....[3]....
        /*008c*/ 	.word	0x00000b90


	//   ....[4]....
        /*0090*/ 	.word	0x00000bb0


	//   ....[5]....
        /*0094*/ 	.word	0x00000bd0


	//   ....[6]....
        /*0098*/ 	.word	0x00000bf0


	//   ....[7]....
        /*009c*/ 	.word	0x00000c10


	//   ....[8]....
        /*00a0*/ 	.word	0x00000c30


	//   ....[9]....
        /*00a4*/ 	.word	0x00000c40


	//   ....[10]....
        /*00a8*/ 	.word	0x00002480


	//   ....[11]....
        /*00ac*/ 	.word	0x00002510


	//   ....[12]....
        /*00b0*/ 	.word	0x00002590


	//   ....[13]....
        /*00b4*/ 	.word	0x00002600


	//   ....[14]....
        /*00b8*/ 	.word	0x00002680


	//   ....[15]....
        /*00bc*/ 	.word	0x000026f0


	//   ....[16]....
        /*00c0*/ 	.word	0x00002770


	//   ....[17]....
        /*00c4*/ 	.word	0x000027e0


	//   ....[18]....
        /*00c8*/ 	.word	0x00002860


	//   ....[19]....
        /*00cc*/ 	.word	0x000028c0


	//----- nvinfo : EIATTR_VRC_CTA_INIT_COUNT
	.align		4
.L_1369:
        /*00d0*/ 	.byte	0x02, 0x4a
	.zero		1
	.zero		1


	//----- nvinfo : EIATTR_EXIT_INSTR_OFFSETS
	.align		4
        /*00d4*/ 	.byte	0x04, 0x1c
        /*00d6*/ 	.short	(.L_1371 - .L_1370)


	//   ....[0]....
.L_1370:
        /*00d8*/ 	.word	0x00002420


	//----- nvinfo : EIATTR_MAX_THREADS
	.align		4
.L_1371:
        /*00dc*/ 	.byte	0x04, 0x05
        /*00de*/ 	.short	(.L_1373 - .L_1372)
.L_1372:
        /*00e0*/ 	.word	0x00000080
        /*00e4*/ 	.word	0x00000001
        /*00e8*/ 	.word	0x00000001


	//----- nvinfo : EIATTR_CRS_STACK_SIZE
	.align		4
.L_1373:
        /*00ec*/ 	.byte	0x04, 0x1e
        /*00ee*/ 	.short	(.L_1375 - .L_1374)
.L_1374:
        /*00f0*/ 	.word	0x00000000


	//----- nvinfo : EIATTR_CBANK_PARAM_SIZE
	.align		4
.L_1375:
        /*00f4*/ 	.byte	0x03, 0x19
        /*00f6*/ 	.short	0x0128


	//----- nvinfo : EIATTR_PARAM_CBANK
	.align		4
        /*00f8*/ 	.byte	0x04, 0x0a
        /*00fa*/ 	.short	(.L_1377 - .L_1376)
	.align		4
.L_1376:
        /*00fc*/ 	.word	index@(.nv.constant0._ZN10layer_norm13ln_bwd_kernelINS_13Kernel_traitsI13__nv_bfloat16S2_S2_S2_fjLj256ELj1ELj4ELj1ELj16ENS_18Kernel_traits_baseILj256ES2_S2_S2_S2_fjLj128EEEEELb1ELb0ELb0ELb1EEEvNS_9BwdParamsE)
        /*0100*/ 	.short	0x0380
        /*0102*/ 	.short	0x0128


	//----- nvinfo : EIATTR_SW_WAR
	.align		4
.L_1377:
        /*0104*/ 	.byte	0x04, 0x36
        /*0106*/ 	.short	(.L_1379 - .L_1378)
.L_1378:
        /*0108*/ 	.word	0x00000008
.L_1379:


//--------------------- .nv.info._ZN10layer_norm22ln_bwd_finalize_kernelINS_22Kernel_traits_finalizeILj256E13__nv_bfloat16S2_S2_S2_fjLb0ELj1024ELj4ENS_18Kernel_traits_baseILj256ES2_S2_S2_S2_fjLj1024EEEEELb0ELb0EEEvNS_9BwdParamsE --------------------------
	.section	.nv.info._ZN10layer_norm22ln_bwd_finalize_kernelINS_22Kernel_traits_finalizeILj256E13__nv_bfloat16S2_S2_S2_fjLb0ELj1024ELj4ENS_18Kernel_traits_baseILj256ES2_S2_S2_S2_fjLj1024EEEEELb0ELb0EEEvNS_9BwdParamsE,"",@"SHT_CUDA_INFO"
	.sectionflags	@""
	.align	4


	//----- nvinfo : EIATTR_CUDA_API_VERSION
	.align		4
        /*0000*/ 	.byte	0x04, 0x37
        /*0002*/ 	.short	(.L_1381 - .L_1380)
.L_1380:
        /*0004*/ 	.word	0x00000082


	//----- nvinfo : EIATTR_KPARAM_INFO
	.align		4
.L_1381:
        /*0008*/ 	.byte	0x04, 0x17
        /*000a*/ 	.short	(.L_1383 - .L_1382)
.L_1382:
        /*000c*/ 	.word	0x00000000
        /*0010*/ 	.short	0x0000
        /*0012*/ 	.short	0x0000
        /*0014*/ 	.byte	0x00, 0xf0, 0xa1, 0x04


	//----- nvinfo : EIATTR_SPARSE_MMA_MASK
	.align		4
.L_1383:
        /*0018*/ 	.byte	0x03, 0x50
        /*001a*/ 	.short	0x0000


	//----- nvinfo : EIATTR_MAXREG_COUNT
	.align		4
        /*001c*/ 	.byte	0x03, 0x1b
        /*001e*/ 	.short	0x0040


	//----- nvinfo : EIATTR_NUM_BARRIERS
	.align		4
        /*0020*/ 	.byte	0x02, 0x4c
        /*0022*/ 	.byte	0x01
	.zero		1


	//----- nvinfo : EIATTR_MERCURY_ISA_VERSION
	.align		4
        /*0024*/ 	.byte	0x03, 0x5f
        /*0026*/ 	.short	0x0101


	//----- nvinfo : EIATTR_COOP_GROUP_MASK_REGIDS
	.align		4
        /*0028*/ 	.byte	0x04, 0x29
        /*002a*/ 	.short	(.L_1385 - .L_1384)


	//   ....[0]....
.L_1384:
        /*002c*/ 	.word	0xffffffff


	//   ....[1]....
        /*0030*/ 	.word	0xffffffff


	//   ....[2]....
        /*0034*/ 	.word	0xffffffff


	//   ....[3]....
        /*0038*/ 	.word	0xffffffff


	//   ....[4]....
        /*003c*/ 	.word	0xffffffff


	//   ....[5]....
        /*0040*/ 	.word	0xffffffff


	//   ....[6]....
        /*0044*/ 	.word	0xffffffff


	//   ....[7]....
        /*0048*/ 	.word	0xffffffff


	//   ....[8]....
        /*004c*/ 	.word	0xffffffff


	//   ....[9]....
        /*0050*/ 	.word	0xffffffff


	//----- nvinfo : EIATTR_COOP_GROUP_INSTR_OFFSETS
	.align		4
.L_1385:
        /*0054*/ 	.byte	0x04, 0x28
        /*0056*/ 	.short	(.L_1387 - .L_1386)


	//   ....[0]....
.L_1386:
        /*0058*/ 	.word	0x00001540


	//   ....[1]....
        /*005c*/ 	.word	0x00001550


	//   ....[2]....
        /*0060*/ 	.word	0x00001580


	//   ....[3]....
        /*0064*/ 	.word	0x00001590


	//   ....[4]....
        /*0068*/ 	.word	0x000015c0


	//   ....[5]....
        /*006c*/ 	.word	0x000015d0


	//   ....[6]....
        /*0070*/ 	.word	0x00001610


	//   ....[7]....
        /*0074*/ 	.word	0x00001630


	//   ....[8]....
        /*0078*/ 	.word	0x00001680


	//   ....[9]....
        /*007c*/ 	.word	0x00001690


	//----- nvinfo : EIATTR_VRC_CTA_INIT_COUNT
	.align		4
.L_1387:
        /*0080*/ 	.byte	0x02, 0x4a
	.zero		1
	.zero		1


	//----- nvinfo : EIATTR_EXIT_INSTR_OFFSETS
	.align		4
        /*0084*/ 	.byte	0x04, 0x1c
        /*0086*/ 	.short	(.L_1389 - .L_1388)


	//   ....[0]....
.L_1388:
        /*0088*/ 	.word	0x00000060


	//   ....[1]....
        /*008c*/ 	.word	0x000016f0


	//   ....[2]....
        /*0090*/ 	.word	0x00001720


	//   ....[3]....
        /*0094*/ 	.word	0x000017e0


	//----- nvinfo : EIATTR_MAX_THREADS
	.align		4
.L_1389:
        /*0098*/ 	.byte	0x04, 0x05
        /*009a*/ 	.short	(.L_1391 - .L_1390)
.L_1390:
        /*009c*/ 	.word	0x00000400
        /*00a0*/ 	.word	0x00000001
        /*00a4*/ 	.word	0x00000001


	//----- nvinfo : EIATTR_CRS_STACK_SIZE
	.align		4
.L_1391:
        /*00a8*/ 	.byte	0x04, 0x1e
        /*00aa*/ 	.short	(.L_1393 - .L_1392)
.L_1392:
        /*00ac*/ 	.word	0x00000000


	//----- nvinfo : EIATTR_CBANK_PARAM_SIZE
	.align		4
.L_1393:
        /*00b0*/ 	.byte	0x03, 0x19
        /*00b2*/ 	.short	0x0128


	//----- nvinfo : EIATTR_PARAM_CBANK
	.align		4
        /*00b4*/ 	.byte	0x04, 0x0a
        /*00b6*/ 	.short	(.L_1395 - .L_1394)
	.align		4
.L_1394:
        /*00b8*/ 	.word	index@(.nv.constant0._ZN10layer_norm22ln_bwd_finalize_kernelINS_22Kernel_traits_finalizeILj256E13__nv_bfloat16S2_S2_S2_fjLb0ELj1024ELj4ENS_18Kernel_traits_baseILj256ES2_S2_S2_S2_fjLj1024EEEEELb0ELb0EEEvNS_9BwdParamsE)
        /*00bc*/ 	.short	0x0380
        /*00be*/ 	.short	0x0128


	//----- nvinfo : EIATTR_SW_WAR
	.align		4
.L_1395:
        /*00c0*/ 	.byte	0x04, 0x36
        /*00c2*/ 	.short	(.L_1397 - .L_1396)
.L_1396:
        /*00c4*/ 	.word	0x00000008
.L_1397:


//--------------------- .nv.info._ZN10layer_norm13ln_bwd_kernelINS_13Kernel_traitsI13__nv_bfloat16S2_S2_S2_fjLj256ELj1ELj4ELj1ELj16ENS_18Kernel_traits_baseILj256ES2_S2_S2_S2_fjLj128EEEEELb1ELb0ELb1ELb0EEEvNS_9BwdParamsE --------------------------
	.section	.nv.info._ZN10layer_norm13ln_bwd_kernelINS_13Kernel_traitsI13__nv_bfloat16S2_S2_S2_fjLj256ELj1ELj4ELj1ELj16ENS_18Kernel_traits_baseILj256ES2_S2_S2_S2_fjLj128EEEEELb1ELb0ELb1ELb0EEEvNS_9BwdParamsE,"",@"SHT_CUDA_INFO"
	.sectionflags	@""
	.align	4


	//----- nvinfo : EIATTR_CUDA_API_VERSION
	.align		4
        /*0000*/ 	.byte	0x04, 0x37
        /*0002*/ 	.short	(.L_1399 - .L_1398)
.L_1398:
        /*0004*/ 	.word	0x00000082


	//----- nvinfo : EIATTR_KPARAM_INFO
	.align		4
.L_1399:
        /*0008*/ 	.byte	0x04, 0x17
        /*000a*/ 	.short	(.L_1401 - .L_1400)
.L_1400:
        /*000c*/ 	.word	0x00000000
        /*0010*/ 	.short	0x0000
        /*0012*/ 	.short	0x0000
        /*0014*/ 	.byte	0x00, 0xf0, 0xa1, 0x04


	//----- nvinfo : EIATTR_SPARSE_MMA_MASK
	.align		4
.L_1401:
        /*0018*/ 	.byte	0x03, 0x50
        /*001a*/ 	.short	0x0000


	//----- nvinfo : EIATTR_MAXREG_COUNT
	.align		4
        /*001c*/ 	.byte	0x03, 0x1b
        /*001e*/ 	.short	0x00ff


	//----- nvinfo : EIATTR_NUM_BARRIERS
	.align		4
        /*0020*/ 	.byte	0x02, 0x4c
        /*0022*/ 	.byte	0x01
	.zero		1


	//----- nvinfo : EIATTR_MERCURY_ISA_VERSION
	.align		4
        /*0024*/ 	.byte	0x03, 0x5f
        /*0026*/ 	.short	0x0101


	//----- nvinfo : EIATTR_COOP_GROUP_MASK_REGIDS
	.align		4
        /*0028*/ 	.byte	0x04, 0x29
        /*002a*/ 	.short	(.L_1403 - .L_1402)


	//   ....[0]....
.L_1402:
        /*002c*/ 	.word	0xffffffff


	//   ....[1]....
        /*0030*/ 	.word	0xffffffff


	//   ....[2]....
        /*0034*/ 	.word	0xffffffff


	//   ....[3]....
        /*0038*/ 	.word	0xffffffff


	//   ....[4]....
        /*003c*/ 	.word	0xffffffff


	//   ....[5]....
        /*0040*/ 	.word	0xffffffff


	//   ....[6]....
        /*0044*/ 	.word	0xffffffff


	//   ....[7]....
        /*0048*/ 	.word	0xffffffff


	//   ....[8]....
        /*004c*/ 	.word	0xffffffff


	//   ....[9]....
        /*0050*/ 	.word	0xffffffff


	//   ....[10]....
        /*0054*/ 	.word	0x05000039


	//   ....[11]....
        /*0058*/ 	.word	0x05000039


	//   ....[12]....
        /*005c*/ 	.word	0x05000039


	//   ....[13]....
        /*0060*/ 	.word	0x05000039


	//   ....[14]....
        /*0064*/ 	.word	0x05000039


	//   ....[15]....
        /*0068*/ 	.word	0x05000039


	//   ....[16]....
        /*006c*/ 	.word	0x05000039


	//   ....[17]....
        /*0070*/ 	.word	0x05000039


	//   ....[18]....
        /*0074*/ 	.word	0x05000039


	//   ....[19]....
        /*0078*/ 	.word	0x05000039


	//----- nvinfo : EIATTR_COOP_GROUP_INSTR_OFFSETS
	.align		4
.L_1403:
        /*007c*/ 	.byte	0x04, 0x28
        /*007e*/ 	.short	(.L_1405 - .L_1404)


	//   ....[0]....
.L_1404:
        /*0080*/ 	.word	0x00000e80


	//   ....[1]....
        /*0084*/ 	.word	0x00000e90


	//   ....[2]....
        /*0088*/ 	.word	0x00000ec0


	//   ....[3]....
        /*008c*/ 	.word	0x00000ed0


	//   ....[4]....
        /*0090*/ 	.word	0x00000f00


	//   ....[5]....
        /*0094*/ 	.word	0x00000f10


	//   ....[6]....
        /*0098*/ 	.word	0x00000f40


	//   ....[7]....
        /*009c*/ 	.word	0x00000f50


	//   ....[8]....
        /*00a0*/ 	.word	0x00000f80


	//   ....[9]....
        /*00a4*/ 	.word	0x00000f90


	//   ....[10]....
        /*00a8*/ 	.word	0x000031a0


	//   ....[11]....
        /*00ac*/ 	.word	0x00003240


	//   ....[12]....
        /*00b0*/ 	.word	0x000032a0


	//   ....[13]....
        /*00b4*/ 	.word	0x00003300


	//   ....[14]....
        /*00b8*/ 	.word	0x00003370


	//   ....[15]....
        /*00bc*/ 	.word	0x000033d0


	//   ....[16]....
        /*00c0*/ 	.word	0x00003440


	//   ....[17]....
        /*00c4*/ 	.word	0x000034a0


	//   ....[18]....
        /*00c8*/ 	.word	0x00003510


	//   ....[19]....
        /*00cc*/ 	.word	0x00003570


	//----- nvinfo : EIATTR_VRC_CTA_INIT_COUNT
	.align		4
.L_1405:
        /*00d0*/ 	.byte	0x02, 0x4a
	.zero		1
	.zero		1


	//----- nvinfo : EIATTR_EXIT_INSTR_OFFSETS
	.align		4
        /*00d4*/ 	.byte	0x04, 0x1c
        /*00d6*/ 	.short	(.L_1407 - .L_1406)


	//   ....[0]....
.L_1406:
        /*00d8*/ 	.word	0x00003100


	//   ....[1]....
        /*00dc*/ 	.word	0x00003130


	//----- nvinfo : EIATTR_MAX_THREADS
	.align		4
.L_1407:
        /*00e0*/ 	.byte	0x04, 0x05
        /*00e2*/ 	.short	(.L_1409 - .L_1408)
.L_1408:
        /*00e4*/ 	.word	0x00000080
        /*00e8*/ 	.word	0x00000001
        /*00ec*/ 	.word	0x00000001


	//----- nvinfo : EIATTR_CRS_STACK_SIZE
	.align		4
.L_1409:
        /*00f0*/ 	.byte	0x04, 0x1e
        /*00f2*/ 	.short	(.L_1411 - .L_1410)
.L_1410:
        /*00f4*/ 	.word	0x00000000


	//----- nvinfo : EIATTR_CBANK_PARAM_SIZE
	.align		4
.L_1411:
        /*00f8*/ 	.byte	0x03, 0x19
        /*00fa*/ 	.short	0x0128


	//----- nvinfo : EIATTR_PARAM_CBANK
	.align		4
        /*00fc*/ 	.byte	0x04, 0x0a
        /*00fe*/ 	.short	(.L_1413 - .L_1412)
	.align		4
.L_1412:
        /*0100*/ 	.word	index@(.nv.constant0._ZN10layer_norm13ln_bwd_kernelINS_13Kernel_traitsI13__nv_bfloat16S2_S2_S2_fjLj256ELj1ELj4ELj1ELj16ENS_18Kernel_traits_baseILj256ES2_S2_S2_S2_fjLj128EEEEELb1ELb0ELb1ELb0EEEvNS_9BwdParamsE)
        /*0104*/ 	.short	0x0380
        /*0106*/ 	.short	0x0128


	//----- nvinfo : EIATTR_SW_WAR
	.align		4
.L_1413:
        /*0108*/ 	.byte	0x04, 0x36
        /*010a*/ 	.short	(.L_1415 - .L_1414)
.L_1414:
        /*010c*/ 	.word	0x00000008
.L_1415:


//--------------------- .nv.info._ZN10layer_norm22ln_bwd_finalize_kernelINS_22Kernel_traits_finalizeILj256E13__nv_bfloat16S2_S2_S2_fjLb0ELj1024ELj4ENS_18Kernel_traits_baseILj256ES2_S2_S2_S2_fjLj1024EEEEELb0ELb1EEEvNS_9BwdParamsE --------------------------
	.section	.nv.info._ZN10layer_norm22ln_bwd_finalize_kernelINS_22Kernel_traits_finalizeILj256E13__nv_bfloat16S2_S2_S2_fjLb0ELj1024ELj4ENS_18Kernel_traits_baseILj256ES2_S2_S2_S2_fjLj1024EEEEELb0ELb1EEEvNS_9BwdParamsE,"",@"SHT_CUDA_INFO"
	.sectionflags	@""
	.align	4


	//----- nvinfo : EIATTR_CUDA_API_VERSION
	.align		4
        /*0000*/ 	.byte	0x04, 0x37
        /*0002*/ 	.short	(.L_1417 - .L_1416)
.L_1416:
        /*0004*/ 	.word	0x00000082


	//----- nvinfo : EIATTR_KPARAM_INFO
	.align		4
.L_1417:
        /*0008*/ 	.byte	0x04, 0x17
        /*000a*/ 	.short	(.L_1419 - .L_1418)
.L_1418:
        /*000c*/ 	.word	0x00000000
        /*0010*/ 	.short	0x0000
        /*0012*/ 	.short	0x0000
        /*0014*/ 	.byte	0x00, 0xf0, 0xa1, 0x04


	//----- nvinfo : EIATTR_SPARSE_MMA_MASK
	.align		4
.L_1419:
        /*0018*/ 	.byte	0x03, 0x50
        /*001a*/ 	.short	0x0000


	//----- nvinfo : EIATTR_MAXREG_COUNT
	.align		4
        /*001c*/ 	.byte	0x03, 0x1b
        /*001e*/ 	.short	0x0040


	//----- nvinfo : EIATTR_NUM_BARRIERS
	.align		4
        /*0020*/ 	.byte	0x02, 0x4c
        /*0022*/ 	.byte	0x01
	.zero		1


	//----- nvinfo : EIATTR_MERCURY_ISA_VERSION
	.align		4
        /*0024*/ 	.byte	0x03, 0x5f
        /*0026*/ 	.short	0x0101


	//----- nvinfo : EIATTR_COOP_GROUP_MASK_REGIDS
	.align		4
        /*0028*/ 	.byte	0x04, 0x29
        /*002a*/ 	.short	(.L_1421 - .L_1420)


	//   ....[0]....
.L_1420:
        /*002c*/ 	.word	0xffffffff


	//   ....[1]....
        /*0030*/ 	.word	0xffffffff


	//   ....[2]....
        /*0034*/ 	.word	0xffffffff


	//   ....[3]....
        /*0038*/ 	.word	0xffffffff


	//   ....[4]....
        /*003c*/ 	.word	0xffffffff


	//   ....[5]....
        /*0040*/ 	.word	0xffffffff


	//   ....[6]....
        /*0044*/ 	.word	0xffffffff


	//   ....[7]....
        /*0048*/ 	.word	0xffffffff


	//   ....[8]....
        /*004c*/ 	.word	0xffffffff


	//   ....[9]....
        /*0050*/ 	.word	0xffffffff


	//----- nvinfo : EIATTR_COOP_GROUP_INSTR_OFFSETS
	.align		4
.L_1421:
        /*0054*/ 	.byte	0x04, 0x28
        /*0056*/ 	.short	(.L_1423 - .L_1422)


	//   ....[0]....
.L_1422:
        /*0058*/ 	.word	0x00001560


	//   ....[1]....
        /*005c*/ 	.word	0x00001570


	//   ....[2]....
        /*0060*/ 	.word	0x000015a0


	//   ....[3]....
        /*0064*/ 	.word	0x000015b0


	//   ....[4]....
        /*0068*/ 	.word	0x000015e0


	//   ....[5]....
        /*006c*/ 	.word	0x000015f0


	//   ....[6]....
        /*0070*/ 	.word	0x00001620


	//   ....[7]....
        /*0074*/ 	.word	0x00001640


	//   ....[8]....
        /*0078*/ 	.word	0x00001670


	//   ....[9]....
        /*007c*/ 	.word	0x00001680


	//----- nvinfo : EIATTR_VRC_CTA_INIT_COUNT
	.align		4
.L_1423:
        /*0080*/ 	.byte	0x02, 0x4a
	.zero		1
	.zero		1


	//----- nvinfo : EIATTR_EXIT_INSTR_OFFSETS
	.align		4
        /*0084*/ 	.byte	0x04, 0x1c
        /*0086*/ 	.short	(.L_1425 - .L_1424)


	//   ....[0]....
.L_1424:
        /*0088*/ 	.word	0x00000060


	//   ....[1]....
        /*008c*/ 	.word	0x000016e0


	//   ....[2]....
        /*0090*/ 	.word	0x000017d0


	//----- nvinfo : EIATTR_MAX_THREADS
	.align		4
.L_1425:
        /*0094*/ 	.byte	0x04, 0x05
        /*0096*/ 	.short	(.L_1427 - .L_1426)
.L_1426:
        /*0098*/ 	.word	0x00000400
        /*009c*/ 	.word	0x00000001
        /*00a0*/ 	.word	0x00000001


	//----- nvinfo : EIATTR_CRS_STACK_SIZE
	.align		4
.L_1427:
        /*00a4*/ 	.byte	0x04, 0x1e
        /*00a6*/ 	.short	(.L_1429 - .L_1428)
.L_1428:
        /*00a8*/ 	.word	0x00000000


	//----- nvinfo : EIATTR_CBANK_PARAM_SIZE
	.align		4
.L_1429:
        /*00ac*/ 	.byte	0x03, 0x19
        /*00ae*/ 	.short	0x0128


	//----- nvinfo : EIATTR_PARAM_CBANK
	.align		4
        /*00b0*/ 	.byte	0x04, 0x0a
        /*00b2*/ 	.short	(.L_1431 - .L_1430)
	.align		4
.L_1430:
        /*00b4*/ 	.word	index@(.nv.constant0._ZN10layer_norm22ln_bwd_finalize_kernelINS_22Kernel_traits_finalizeILj256E13__nv_bfloat16S2_S2_S2_fjLb0ELj1024ELj4ENS_18Kernel_traits_baseILj256ES2_S2_S2_S2_fjLj1024EEEEELb0ELb1EEEvNS_9BwdParamsE)
        /*00b8*/ 	.short	0x0380
        /*00ba*/ 	.short	0x0128


	//----- nvinfo : EIATTR_SW_WAR
	.align		4
.L_1431:
        /*00bc*/ 	.byte	0x04, 0x36
        /*00be*/ 	.short	(.L_1433 - .L_1432)
.L_1432:
        /*00c0*/ 	.word	0x00000008
.L_1433:


//--------------------- .nv.info._ZN10layer_norm13ln_bwd_kernelINS_13Kernel_traitsI13__nv_bfloat16S2_S2_S2_fjLj256ELj1ELj4ELj1ELj16ENS_18Kernel_traits_baseILj256ES2_S2_S2_S2_fjLj128EEEEELb1ELb0ELb1ELb1EEEvNS_9BwdParamsE --------------------------
	.section	.nv.info._ZN10layer_norm13ln_bwd_kernelINS_13Kernel_traitsI13__nv_bfloat16S2_S2_S2_fjLj256ELj1ELj4ELj1ELj16ENS_18Kernel_traits_baseILj256ES2_S2_S2_S2_fjLj128EEEEELb1ELb0ELb1ELb1EEEvNS_9BwdParamsE,"",@"SHT_CUDA_INFO"
	.sectionflags	@""
	.align	4


	//----- nvinfo : EIATTR_CUDA_API_VERSION
	.align		4
        /*0000*/ 	.byte	0x04, 0x37
        /*0002*/ 	.short	(.L_1435 - .L_1434)
.L_1434:
        /*0004*/ 	.word	0x00000082


	//----- nvinfo : EIATTR_KPARAM_INFO
	.align		4
.L_1435:
        /*0008*/ 	.byte	0x04, 0x17
        /*000a*/ 	.short	(.L_1437 - .L_1436)
.L_1436:
        /*000c*/ 	.word	0x00000000
        /*0010*/ 	.short	0x0000
        /*0012*/ 	.short	0x0000
        /*0014*/ 	.byte	0x00, 0xf0, 0xa1, 0x04


	//----- nvinfo : EIATTR_SPARSE_MMA_MASK
	.align		4
.L_1437:
        /*0018*/ 	.byte	0x03, 0x50
        /*001a*/ 	.short	0x0000


	//----- nvinfo : EIATTR_MAXREG_COUNT
	.align		4
        /*001c*/ 	.byte	0x03, 0x1b
        /*001e*/ 	.short	0x00ff


	//----- nvinfo : EIATTR_NUM_BARRIERS
	.align		4
        /*0020*/ 	.byte	0x02, 0x4c
        /*0022*/ 	.byte	0x01
	.zero		1


	//----- nvinfo : EIATTR_MERCURY_ISA_VERSION
	.align		4
        /*0024*/ 	.byte	0x03, 0x5f
        /*0026*/ 	.short	0x0101


	//----- nvinfo : EIATTR_COOP_GROUP_MASK_REGIDS
	.align		4
        /*0028*/ 	.byte	0x04, 0x29
        /*002a*/ 	.short	(.L_1439 - .L_1438)


	//   ....[0]....
.L_1438:
        /*002c*/ 	.word	0xffffffff


	//   ....[1]....
        /*0030*/ 	.word	0xffffffff


	//   ....[2]....
        /*0034*/ 	.word	0xffffffff


	//   ....[3]....
        /*0038*/ 	.word	0xffffffff


	//   ....[4]....
        /*003c*/ 	.word	0xffffffff


	//   ....[5]....
        /*0040*/ 	.word	0xffffffff


	//   ....[6]....
        /*0044*/ 	.word	0xffffffff


	//   ....[7]....
        /*0048*/ 	.word	0xffffffff


	//   ....[8]....
        /*004c*/ 	.word	0xffffffff


	//   ....[9]....
        /*0050*/ 	.word	0xffffffff


	//   ....[10]....
        /*0054*/ 	.word	0x05000035


	//   ....[11]....
        /*0058*/ 	.word	0x05000035


	//   ....[12]....
        /*005c*/ 	.word	0x05000035


	//   ....[13]....
        /*0060*/ 	.word	0x05000035


	//   ....[14]....
        /*0064*/ 	.word	0x05000035


	//   ....[15]....
        /*0068*/ 	.word	0x05000035


	//   ....[16]....
        /*006c*/ 	.word	0x05000035


	//   ....[17]....
        /*0070*/ 	.word	0x05000035


	//   ....[18]....
        /*0074*/ 	.word	0x05000035


	//   ....[19]....
        /*0078*/ 	.word	0x05000035


	//----- nvinfo : EIATTR_COOP_GROUP_INSTR_OFFSETS
	.align		4
.L_1439:
        /*007c*/ 	.byte	0x04, 0x28
        /*007e*/ 	.short	(.L_1441 - .L_1440)


	//   ....[0]....
.L_1440:
        /*0080*/ 	.word	0x00000d60


	//   ....[1]....
        /*0084*/ 	.word	0x00000d80


	//   ....[2]....
        /*0088*/ 	.word	0x00000db0


	//   ....[3]....
        /*008c*/ 	.word	0x00000dc0


	//   ....[4]....
        /*0090*/ 	.word	0x00000df0


	//   ....[5]....
        /*0094*/ 	.word	0x00000e10


	//   ....[6]....
        /*0098*/ 	.word	0x00000e40


	//   ....[7]....
        /*009c*/ 	.word	0x00000e50


	//   ....[8]....
        /*00a0*/ 	.word	0x00000e80


	//   ....[9]....
        /*00a4*/ 	.word	0x00000ea0


	//   ....[10]....
        /*00a8*/ 	.word	0x00002f20


	//   ....[11]....
        /*00ac*/ 	.word	0x00002fc0


	//   ....[12]....
        /*00b0*/ 	.word	0x00003020


	//   ....[13]....
        /*00b4*/ 	.word	0x00003080


	//   ....[14]....
        /*00b8*/ 	.word	0x000030f0


	//   ....[15]....
        /*00bc*/ 	.word	0x00003160


	//   ....[16]....
        /*00c0*/ 	.word	0x000031d0


	//   ....[17]....
        /*00c4*/ 	.word	0x00003230


	//   ....[18]....
        /*00c8*/ 	.word	0x000032a0


	//   ....[19]....
        /*00cc*/ 	.word	0x00003310


	//----- nvinfo : EIATTR_VRC_CTA_INIT_COUNT
	.align		4
.L_1441:
        /*00d0*/ 	.byte	0x02, 0x4a
	.zero		1
	.zero		1


	//----- nvinfo : EIATTR_EXIT_INSTR_OFFSETS
	.align		4
        /*00d4*/ 	.byte	0x04, 0x1c
        /*00d6*/ 	.short	(.L_1443 - .L_1442)


	//   ....[0]....
.L_1442:
        /*00d8*/ 	.word	0x00002ec0


	//----- nvinfo : EIATTR_MAX_THREADS
	.align		4
.L_1443:
        /*00dc*/ 	.byte	0x04, 0x05
        /*00de*/ 	.short	(.L_1445 - .L_1444)
.L_1444:
        /*00e0*/ 	.word	0x00000080
        /*00e4*/ 	.word	0x00000001
        /*00e8*/ 	.word	0x00000001


	//----- nvinfo : EIATTR_CRS_STACK_SIZE
	.align		4
.L_1445:
        /*00ec*/ 	.byte	0x04, 0x1e
        /*00ee*/ 	.short	(.L_1447 - .L_1446)
.L_1446:
        /*00f0*/ 	.word	0x00000000


	//----- nvinfo : EIATTR_CBANK_PARAM_SIZE
	.align		4
.L_1447:
        /*00f4*/ 	.byte	0x03, 0x19
        /*00f6*/ 	.short	0x0128


	//----- nvinfo : EIATTR_PARAM_CBANK
	.align		4
        /*00f8*/ 	.byte	0x04, 0x0a
        /*00fa*/ 	.short	(.L_1449 - .L_1448)
	.align		4
.L_1448:
        /*00fc*/ 	.word	index@(.nv.constant0._ZN10layer_norm13ln_bwd_kernelINS_13Kernel_traitsI13__nv_bfloat16S2_S2_S2_fjLj256ELj1ELj4ELj1ELj16ENS_18Kernel_traits_baseILj256ES2_S2_S2_S2_fjLj128EEEEELb1ELb0ELb1ELb1EEEvNS_9BwdParamsE)
        /*0100*/ 	.short	0x0380
        /*0102*/ 	.short	0x0128


	//----- nvinfo : EIATTR_SW_WAR
	.align		4
.L_1449:
        /*0104*/ 	.byte	0x04, 0x36
        /*0106*/ 	.short	(.L_1451 - .L_1450)
.L_1450:
        /*0108*/ 	.word	0x00000008
.L_1451:


//--------------------- .nv.info._ZN10layer_norm13ln_bwd_kernelINS_13Kernel_traitsI13__nv_bfloat16S2_S2_S2_fjLj256ELj1ELj4ELj1ELj16ENS_18Kernel_traits_baseILj256ES2_S2_S2_S2_fjLj128EEEEELb1ELb1ELb0ELb0EEEvNS_9BwdParamsE --------------------------
	.section	.nv.info._ZN10layer_norm13ln_bwd_kernelINS_13Kernel_traitsI13__nv_bfloat16S2_S2_S2_fjLj256ELj1ELj4ELj1ELj16ENS_18Kernel_traits_baseILj256ES2_S2_S2_S2_fjLj128EEEEELb1ELb1ELb0ELb0EEEvNS_9BwdParamsE,"",@"SHT_CUDA_INFO"
	.sectionflags	@""
	.align	4


	//----- nvinfo : EIATTR_CUDA_API_VERSION
	.align		4
        /*0000*/ 	.byte	0x04, 0x37
        /*0002*/ 	.short	(.L_1453 - .L_1452)
.L_1452:
        /*0004*/ 	.word	0x00000082


	//----- nvinfo : EIATTR_KPARAM_INFO
	.align		4
.L_1453:
        /*0008*/ 	.byte	0x04, 0x17
        /*000a*/ 	.short	(.L_1455 - .L_1454)
.L_1454:
        /*000c*/ 	.word	0x00000000
        /*0010*/ 	.short	0x0000
        /*0012*/ 	.short	0x0000
        /*0014*/ 	.byte	0x00, 0xf0, 0xa1, 0x04


	//----- nvinfo : EIATTR_SPARSE_MMA_MASK
	.align		4
.L_1455:
        /*0018*/ 	.byte	0x03, 0x50
        /*001a*/ 	.short	0x0000


	//----- nvinfo : EIATTR_MAXREG_COUNT
	.align		4
        /*001c*/ 	.byte	0x03, 0x1b
        /*001e*/ 	.short	0x00ff


	//----- nvinfo : EIATTR_NUM_BARRIERS
	.align		4
        /*0020*/ 	.byte	0x02, 0x4c
        /*0022*/ 	.byte	0x01
	.zero		1


	//----- nvinfo : EIATTR_MERCURY_ISA_VERSION
	.align		4
        /*0024*/ 	.byte	0x03, 0x5f
        /*0026*/ 	.short	0x0101


	//----- nvinfo : EIATTR_COOP_GROUP_MASK_REGIDS
	.align		4
        /*0028*/ 	.byte	0x04, 0x29
        /*002a*/ 	.short	(.L_1457 - .L_1456)


	//   ....[0]....
.L_1456:
        /*002c*/ 	.word	0xffffffff


	//   ....[1]....
        /*0030*/ 	.word	0xffffffff


	//   ....[2]....
        /*0034*/ 	.word	0xffffffff


	//   ....[3]....
        /*0038*/ 	.word	0xffffffff


	//   ....[4]....
        /*003c*/ 	.word	0xffffffff


	//   ....[5]....
        /*0040*/ 	.word	0xffffffff


	//   ....[6]....
        /*0044*/ 	.word	0xffffffff


	//   ....[7]....
        /*0048*/ 	.word	0xffffffff


	//   ....[8]....
        /*004c*/ 	.word	0xffffffff


	//   ....[9]....
        /*0050*/ 	.word	0xffffffff


	//   ....[10]....
        /*0054*/ 	.word	0x05000050


	//   ....[11]....
        /*0058*/ 	.word	0x05000050


	//   ....[12]....
        /*005c*/ 	.word	0x05000050


	//   ....[13]....
        /*0060*/ 	.word	0x05000050


	//   ....[14]....
        /*0064*/ 	.word	0x05000050


	//   ....[15]....
        /*0068*/ 	.word	0x05000050


	//   ....[16]....
        /*006c*/ 	.word	0x05000050


	//   ....[17]....
        /*0070*/ 	.word	0x05000050


	//   ....[18]....
        /*0074*/ 	.word	0x05000050


	//   ....[19]....
        /*0078*/ 	.word	0x05000050


	//----- nvinfo : EIATTR_COOP_GROUP_INSTR_OFFSETS
	.align		4
.L_1457:
        /*007c*/ 	.byte	0x04, 0x28
        /*007e*/ 	.short	(.L_1459 - .L_1458)


	//   ....[0]....
.L_1458:
        /*0080*/ 	.word	0x00000bc0


	//   ....[1]....
        /*0084*/ 	.word	0x00000bd0


	//   ....[2]....
        /*0088*/ 	.word	0x00000c00


	//   ....[3]....
        /*008c*/ 	.word	0x00000c10


	//   ....[4]....
        /*0090*/ 	.word	0x00000c40


	//   ....[5]....
        /*0094*/ 	.word	0x00000c50


	//   ....[6]....
        /*0098*/ 	.word	0x00000c80


	//   ....[7]....
        /*009c*/ 	.word	0x00000c90


	//   ....[8]....
        /*00a0*/ 	.word	0x00000cc0


	//   ....[9]....
        /*00a4*/ 	.word	0x00000cd0


	//   ....[10]....
        /*00a8*/ 	.word	0x00003450


	//   ....[11]....
        /*00ac*/ 	.word	0x000034e0


	//   ....[12]....
        /*00b0*/ 	.word	0x00003550


	//   ....[13]....
        /*00b4*/ 	.word	0x000035b0


	//   ....[14]....
        /*00b8*/ 	.word	0x00003620


	//   ....[15]....
        /*00bc*/ 	.word	0x00003680


	//   ....[16]....
        /*00c0*/ 	.word	0x000036f0


	//   ....[17]....
        /*00c4*/ 	.word	0x00003750


	//   ....[18]....
        /*00c8*/ 	.word	0x000037c0


	//   ....[19]....
        /*00cc*/ 	.word	0x00003820


	//----- nvinfo : EIATTR_VRC_CTA_INIT_COUNT
	.align		4
.L_1459:
        /*00d0*/ 	.byte	0x02, 0x4a
	.zero		1
	.zero		1


	//----- nvinfo : EIATTR_EXIT_INSTR_OFFSETS
	.align		4
        /*00d4*/ 	.byte	0x04, 0x1c
        /*00d6*/ 	.short	(.L_1461 - .L_1460)


	//   ....[0]....
.L_1460:
        /*00d8*/ 	.word	0x00003360


	//   ....[1]....
        /*00dc*/ 	.word	0x000033e0


	//----- nvinfo : EIATTR_MAX_THREADS
	.align		4
.L_1461:
        /*00e0*/ 	.byte	0x04, 0x05
        /*00e2*/ 	.short	(.L_1463 - .L_1462)
.L_1462:
        /*00e4*/ 	.word	0x00000080
        /*00e8*/ 	.word	0x00000001
        /*00ec*/ 	.word	0x00000001


	//----- nvinfo : EIATTR_CRS_STACK_SIZE
	.align		4
.L_1463:
        /*00f0*/ 	.byte	0x04, 0x1e
        /*00f2*/ 	.short	(.L_1465 - .L_1464)
.L_1464:
        /*00f4*/ 	.word	0x00000000


	//----- nvinfo : EIATTR_CBANK_PARAM_SIZE
	.align		4
.L_1465:
        /*00f8*/ 	.byte	0x03, 0x19
        /*00fa*/ 	.short	0x0128


	//----- nvinfo : EIATTR_PARAM_CBANK
	.align		4
        /*00fc*/ 	.byte	0x04, 0x0a
        /*00fe*/ 	.short	(.L_1467 - .L_1466)
	.align		4
.L_1466:
        /*0100*/ 	.word	index@(.nv.constant0._ZN10layer_norm13ln_bwd_kernelINS_13Kernel_traitsI13__nv_bfloat16S2_S2_S2_fjLj256ELj1ELj4ELj1ELj16ENS_18Kernel_traits_baseILj256ES2_S2_S2_S2_fjLj128EEEEELb1ELb1ELb0ELb0EEEvNS_9BwdParamsE)
        /*0104*/ 	.short	0x0380
        /*0106*/ 	.short	0x0128


	//----- nvinfo : EIATTR_SW_WAR
	.align		4
.L_1467:
        /*0108*/ 	.byte	0x04, 0x36
        /*010a*/ 	.short	(.L_1469 - .L_1468)
.L_1468:
        /*010c*/ 	.word	0x00000008
.L_1469:


//--------------------- .nv.info._ZN10layer_norm13ln_bwd_kernelINS_13Kernel_traitsI13__nv_bfloat16S2_S2_S2_fjLj256ELj1ELj4ELj1ELj16ENS_18Kernel_traits_baseILj256ES2_S2_S2_S2_fjLj128EEEEELb1ELb1ELb0ELb1EEEvNS_9BwdParamsE --------------------------
	.section	.nv.info._ZN10layer_norm13ln_bwd_kernelINS_13Kernel_traitsI13__nv_bfloat16S2_S2_S2_fjLj256ELj1ELj4ELj1ELj16ENS_18Kernel_traits_baseILj256ES2_S2_S2_S2_fjLj128EEEEELb1ELb1ELb0ELb1EEEvNS_9BwdParamsE,"",@"SHT_CUDA_INFO"
	.sectionflags	@""
	.align	4


	//----- nvinfo : EIATTR_CUDA_API_VERSION
	.align		4
        /*0000*/ 	.byte	0x04, 0x37
        /*0002*/ 	.short	(.L_1471 - .L_1470)
.L_1470:
        /*0004*/ 	.word	0x00000082


	//----- nvinfo : EIATTR_KPARAM_INFO
	.align		4
.L_1471:
        /*0008*/ 	.byte	0x04, 0x17
        /*000a*/ 	.short	(.L_1473 - .L_1472)
.L_1472:
        /*000c*/ 	.word	0x00000000
        /*0010*/ 	.short	0x0000
        /*0012*/ 	.short	0x0000
        /*0014*/ 	.byte	0x00, 0xf0, 0xa1, 0x04


	//----- nvinfo : EIATTR_SPARSE_MMA_MASK
	.align		4
.L_1473:
        /*0018*/ 	.byte	0x03, 0x50
        /*001a*/ 	.short	0x0000


	//----- nvinfo : EIATTR_MAXREG_COUNT
	.align		4
        /*001c*/ 	.byte	0x03, 0x1b
        /*001e*/ 	.short	0x00ff


	//----- nvinfo : EIATTR_NUM_BARRIERS
	.align		4
        /*0020*/ 	.byte	0x02, 0x4c
        /*0022*/ 	.byte	0x01
	.zero		1


	//----- nvinfo : EIATTR_MERCURY_ISA_VERSION
	.align		4
        /*0024*/ 	.byte	0x03, 0x5f
        /*0026*/ 	.short	0x0101


	//----- nvinfo : EIATTR_COOP_GROUP_MASK_REGIDS
	.align		4
        /*0028*/ 	.byte	0x04, 0x29
        /*002a*/ 	.short	(.L_1475 - .L_1474)


	//   ....[0]....
.L_1474:
        /*002c*/ 	.word	0xffffffff


	//   ....[1]....
        /*0030*/ 	.word	0xffffffff


	//   ....[2]....
        /*0034*/ 	.word	0xffffffff


	//   ....[3]....
        /*0038*/ 	.word	0xffffffff


	//   ....[4]....
        /*003c*/ 	.word	0xffffffff


	//   ....[5]....
        /*0040*/ 	.word	0xffffffff


	//   ....[6]....
        /*0044*/ 	.word	0xffffffff


	//   ....[7]....
        /*0048*/ 	.word	0xffffffff


	//   ....[8]....
        /*004c*/ 	.word	0xffffffff


	//   ....[9]....
        /*0050*/ 	.word	0xffffffff


	//   ....[10]....
        /*0054*/ 	.word	0x05000022


	//   ....[11]....
        /*0058*/ 	.word	0x05000022


	//   ....[12]....
        /*005c*/ 	.word	0x05000022


	//   ....[13]....
        /*0060*/ 	.word	0x05000022


	//   ....[14]....
        /*0064*/ 	.word	0x05000022


	//   ....[15]....
        /*0068*/ 	.word	0x05000022


	//   ....[16]....
        /*006c*/ 	.word	0x05000022


	//   ....[17]....
        /*0070*/ 	.word	0x05000022


	//   ....[18]....
        /*0074*/ 	.word	0x05000022


	//   ....[19]....
        /*0078*/ 	.word	0x05000022


	//----- nvinfo : EIATTR_COOP_GROUP_INSTR_OFFSETS
	.align		4
.L_1475:
        /*007c*/ 	.byte	0x04, 0x28
        /*007e*/ 	.short	(.L_1477 - .L_1476)


	//   ....[0]....
.L_1476:
        /*0080*/ 	.word	0x00000c20


	//   ....[1]....
        /*0084*/ 	.word	0x00000c30


	//   ....[2]....
        /*0088*/ 	.word	0x00000c60


	//   ....[3]....
        /*008c*/ 	.word	0x00000c70


	//   ....[4]....
        /*0090*/ 	.word	0x00000ca0


	//   ....[5]....
        /*0094*/ 	.word	0x00000cb0


	//   ....[6]....
        /*0098*/ 	.word	0x00000ce0


	//   ....[7]....
        /*009c*/ 	.word	0x00000cf0


	//   ....[8]....
        /*00a0*/ 	.word	0x00000d20


	//   ....[9]....
        /*00a4*/ 	.word	0x00000d30


	//   ....[10]....
        /*00a8*/ 	.word	0x000032e0


	//   ....[11]....
        /*00ac*/ 	.word	0x00003380


	//   ....[12]....
        /*00b0*/ 	.word	0x000033e0


	//   ....[13]....
        /*00b4*/ 	.word	0x00003440


	//   ....[14]....
        /*00b8*/ 	.word	0x000034b0


	//   ....[15]....
        /*00bc*/ 	.word	0x00003510


	//   ....[16]....
        /*00c0*/ 	.word	0x00003580


	//   ....[17]....
        /*00c4*/ 	.word	0x000035e0


	//   ....[18]....
        /*00c8*/ 	.word	0x00003650


	//   ....[19]....
        /*00cc*/ 	.word	0x000036a0


	//----- nvinfo : EIATTR_VRC_CTA_INIT_COUNT
	.align		4
.L_1477:
        /*00d0*/ 	.byte	0x02, 0x4a
	.zero		1
	.zero		1


	//----- nvinfo : EIATTR_EXIT_INSTR_OFFSETS
	.align		4
        /*00d4*/ 	.byte	0x04, 0x1c
        /*00d6*/ 	.short	(.L_1479 - .L_1478)


	//   ....[0]....
.L_1478:
        /*00d8*/ 	.word	0x00003270


	//----- nvinfo : EIATTR_MAX_THREADS
	.align		4
.L_1479:
        /*00dc*/ 	.byte	0x04, 0x05
        /*00de*/ 	.short	(.L_1481 - .L_1480)
.L_1480:
        /*00e0*/ 	.word	0x00000080
        /*00e4*/ 	.word	0x00000001
        /*00e8*/ 	.word	0x00000001


	//----- nvinfo : EIATTR_CRS_STACK_SIZE
	.align		4
.L_1481:
        /*00ec*/ 	.byte	0x04, 0x1e
        /*00ee*/ 	.short	(.L_1483 - .L_1482)
.L_1482:
        /*00f0*/ 	.word	0x00000000


	//----- nvinfo : EIATTR_CBANK_PARAM_SIZE
	.align		4
.L_1483:
        /*00f4*/ 	.byte	0x03, 0x19
        /*00f6*/ 	.short	0x0128


	//----- nvinfo : EIATTR_PARAM_CBANK
	.align		4
        /*00f8*/ 	.byte	0x04, 0x0a
        /*00fa*/ 	.short	(.L_1485 - .L_1484)
	.align		4
.L_1484:
        /*00fc*/ 	.word	index@(.nv.constant0._ZN10layer_norm13ln_bwd_kernelINS_13Kernel_traitsI13__nv_bfloat16S2_S2_S2_fjLj256ELj1ELj4ELj1ELj16ENS_18Kernel_traits_baseILj256ES2_S2_S2_S2_fjLj128EEEEELb1ELb1ELb0ELb1EEEvNS_9BwdParamsE)
        /*0100*/ 	.short	0x0380
        /*0102*/ 	.short	0x0128


	//----- nvinfo : EIATTR_SW_WAR
	.align		4
.L_1485:
        /*0104*/ 	.byte	0x04, 0x36
        /*0106*/ 	.short	(.L_1487 - .L_1486)
.L_1486:
        /*0108*/ 	.word	0x00000008
.L_1487:


//--------------------- .nv.info._ZN10layer_norm22ln_bwd_finalize_kernelINS_22Kernel_traits_finalizeILj256E13__nv_bfloat16S2_S2_S2_fjLb1ELj1024ELj4ENS_18Kernel_traits_baseILj256ES2_S2_S2_S2_fjLj1024EEEEELb1ELb0EEEvNS_9BwdParamsE --------------------------
	.section	.nv.info._ZN10layer_norm22ln_bwd_finalize_kernelINS_22Kernel_traits_finalizeILj256E13__nv_bfloat16S2_S2_S2_fjLb1ELj1024ELj4ENS_18Kernel_traits_baseILj256ES2_S2_S2_S2_fjLj1024EEEEELb1ELb0EEEvNS_9BwdParamsE,"",@"SHT_CUDA_INFO"
	.sectionflags	@""
	.align	4


	//----- nvinfo : EIATTR_CUDA_API_VERSION
	.align		4
        /*0000*/ 	.byte	0x04, 0x37
        /*0002*/ 	.short	(.L_1489 - .L_1488)
.L_1488:
        /*0004*/ 	.word	0x00000082


	//----- nvinfo : EIATTR_KPARAM_INFO
	.align		4
.L_1489:
        /*0008*/ 	.byte	0x04, 0x17
        /*000a*/ 	.short	(.L_1491 - .L_1490)
.L_1490:
        /*000c*/ 	.word	0x00000000
        /*0010*/ 	.short	0x0000
        /*0012*/ 	.short	0x0000
        /*0014*/ 	.byte	0x00, 0xf0, 0xa1, 0x04


	//----- nvinfo : EIATTR_SPARSE_MMA_MASK
	.align		4
.L_1491:
        /*0018*/ 	.byte	0x03, 0x50
        /*001a*/ 	.short	0x0000


	//----- nvinfo : EIATTR_MAXREG_COUNT
	.align		4
        /*001c*/ 	.byte	0x03, 0x1b
        /*001e*/ 	.short	0x0040


	//----- nvinfo : EIATTR_NUM_BARRIERS
	.align		4
        /*0020*/ 	.byte	0x02, 0x4c
        /*0022*/ 	.byte	0x01
	.zero		1


	//----- nvinfo : EIATTR_MERCURY_ISA_VERSION
	.align		4
        /*0024*/ 	.byte	0x03, 0x5f
        /*0026*/ 	.short	0x0101


	//----- nvinfo : EIATTR_COOP_GROUP_MASK_REGIDS
	.align		4
        /*0028*/ 	.byte	0x04, 0x29
        /*002a*/ 	.short	(.L_1493 - .L_1492)


	//   ....[0]....
.L_1492:
        /*002c*/ 	.word	0xffffffff


	//   ....[1]....
        /*0030*/ 	.word	0xffffffff


	//   ....[2]....
        /*0034*/ 	.word	0xffffffff


	//   ....[3]....
        /*0038*/ 	.word	0xffffffff


	//   ....[4]....
        /*003c*/ 	.word	0xffffffff


	//   ....[5]....
        /*0040*/ 	.word	0xffffffff


	//   ....[6]....
        /*0044*/ 	.word	0xffffffff


	//   ....[7]....
        /*0048*/ 	.word	0xffffffff


	//   ....[8]....
        /*004c*/ 	.word	0xffffffff


	//   ....[9]....
        /*0050*/ 	.word	0xffffffff


	//   ....[10]....
        /*0054*/ 	.word	0xffffffff


	//   ....[11]....
        /*0058*/ 	.word	0xffffffff


	//   ....[12]....
        /*005c*/ 	.word	0xffffffff


	//   ....[13]....
        /*0060*/ 	.word	0xffffffff


	//   ....[14]....
        /*0064*/ 	.word	0xffffffff


	//----- nvinfo : EIATTR_COOP_GROUP_INSTR_OFFSETS
	.align		4
.L_1493:
        /*0068*/ 	.byte	0x04, 0x28
        /*006a*/ 	.short	(.L_1495 - .L_1494)


	//   ....[0]....
.L_1494:
        /*006c*/ 	.word	0x00001030


	//   ....[1]....
        /*0070*/ 	.word	0x00001040


	//   ....[2]....
        /*0074*/ 	.word	0x00001050


	//   ....[3]....
        /*0078*/ 	.word	0x00001080


	//   ....[4]....
        /*007c*/ 	.word	0x000010a0


	//   ....[5]....
        /*0080*/ 	.word	0x000010b0


	//   ....[6]....
        /*0084*/ 	.word	0x000010f0


	//   ....[7]....
        /*0088*/ 	.word	0x00001100


	//   ....[8]....
        /*008c*/ 	.word	0x00001110


	//   ....[9]....
        /*0090*/ 	.word	0x00001140


	//   ....[10]....
        /*0094*/ 	.word	0x00001170


	//   ....[11]....
        /*0098*/ 	.word	0x00001190


	//   ....[12]....
        /*009c*/ 	.word	0x000011c0


	//   ....[13]....
        /*00a0*/ 	.word	0x000011f0


	//   ....[14]....
        /*00a4*/ 	.word	0x00001220


	//----- nvinfo : EIATTR_VRC_CTA_INIT_COUNT
	.align		4
.L_1495:
        /*00a8*/ 	.byte	0x02, 0x4a
	.zero		1
	.zero		1


	//----- nvinfo : EIATTR_EXIT_INSTR_OFFSETS
	.align		4
        /*00ac*/ 	.byte	0x04, 0x1c
        /*00ae*/ 	.short	(.L_1497 - .L_1496)


	//   ....[0]....
.L_1496:
        /*00b0*/ 	.word	0x00000060


	//   ....[1]....
        /*00b4*/ 	.word	0x000012a0


	//   ....[2]....
        /*00b8*/ 	.word	0x000012d0


	//   ....[3]....
        /*00bc*/ 	.word	0x000013e0


	//----- nvinfo : EIATTR_MAX_THREADS
	.align		4
.L_1497:
        /*00c0*/ 	.byte	0x04, 0x05
        /*00c2*/ 	.short	(.L_1499 - .L_1498)
.L_1498:
        /*00c4*/ 	.word	0x00000400
        /*00c8*/ 	.word	0x00000001
        /*00cc*/ 	.word	0x00000001


	//----- nvinfo : EIATTR_CRS_STACK_SIZE
	.align		4
.L_1499:
        /*00d0*/ 	.byte	0x04, 0x1e
        /*00d2*/ 	.short	(.L_1501 - .L_1500)
.L_1500:
        /*00d4*/ 	.word	0x00000000


	//----- nvinfo : EIATTR_CBANK_PARAM_SIZE
	.align		4
.L_1501:
        /*00d8*/ 	.byte	0x03, 0x19
        /*00da*/ 	.short	0x0128


	//----- nvinfo : EIATTR_PARAM_CBANK
	.align		4
        /*00dc*/ 	.byte	0x04, 0x0a
        /*00de*/ 	.short	(.L_1503 - .L_1502)
	.align		4
.L_1502:
        /*00e0*/ 	.word	index@(.nv.constant0._ZN10layer_norm22ln_bwd_finalize_kernelINS_22Kernel_traits_finalizeILj256E13__nv_bfloat16S2_S2_S2_fjLb1ELj1024ELj4ENS_18Kernel_traits_baseILj256ES2_S2_S2_S2_fjLj1024EEEEELb1ELb0EEEvNS_9BwdParamsE)
        /*00e4*/ 	.short	0x0380
        /*00e6*/ 	.short	0x0128


	//----- nvinfo : EIATTR_SW_WAR
	.align		4
.L_1503:
        /*00e8*/ 	.byte	0x04, 0x36
        /*00ea*/ 	.short	(.L_1505 - .L_1504)
.L_1504:
        /*00ec*/ 	.word	0x00000008
.L_1505:


//--------------------- .nv.info._ZN10layer_norm13ln_bwd_kernelINS_13Kernel_traitsI13__nv_bfloat16S2_S2_S2_fjLj256ELj1ELj4ELj1ELj16ENS_18Kernel_traits_baseILj256ES2_S2_S2_S2_fjLj128EEEEELb1ELb1ELb1ELb0EEEvNS_9BwdParamsE --------------------------
	.section	.nv.info._ZN10layer_norm13ln_bwd_kernelINS_13Kernel_traitsI13__nv_bfloat16S2_S2_S2_fjLj256ELj1ELj4ELj1ELj16ENS_18Kernel_traits_baseILj256ES2_S2_S2_S2_fjLj128EEEEELb1ELb1ELb1ELb0EEEvNS_9BwdParamsE,"",@"SHT_CUDA_INFO"
	.sectionflags	@""
	.align	4


	//----- nvinfo : EIATTR_CUDA_API_VERSION
	.align		4
        /*0000*/ 	.byte	0x04, 0x37
        /*0002*/ 	.short	(.L_1507 - .L_1506)
.L_1506:
        /*0004*/ 	.word	0x00000082


	//----- nvinfo : EIATTR_KPARAM_INFO
	.align		4
.L_1507:
        /*0008*/ 	.byte	0x04, 0x17
        /*000a*/ 	.short	(.L_1509 - .L_1508)
.L_1508:
        /*000c*/ 	.word	0x00000000
        /*0010*/ 	.short	0x0000
        /*0012*/ 	.short	0x0000
        /*0014*/ 	.byte	0x00, 0xf0, 0xa1, 0x04


	//----- nvinfo : EIATTR_SPARSE_MMA_MASK
	.align		4
.L_1509:
        /*0018*/ 	.byte	0x03, 0x50
        /*001a*/ 	.short	0x0000


	//----- nvinfo : EIATTR_MAXREG_COUNT
	.align		4
        /*001c*/ 	.byte	0x03, 0x1b
        /*001e*/ 	.short	0x00ff


	//----- nvinfo : EIATTR_NUM_BARRIERS
	.align		4
        /*0020*/ 	.byte	0x02, 0x4c
        /*0022*/ 	.byte	0x01
	.zero		1


	//----- nvinfo : EIATTR_MERCURY_ISA_VERSION
	.align		4
        /*0024*/ 	.byte	0x03, 0x5f
        /*0026*/ 	.short	0x0101


	//----- nvinfo : EIATTR_COOP_GROUP_MASK_REGIDS
	.align		4
        /*0028*/ 	.byte	0x04, 0x29
        /*002a*/ 	.short	(.L_1511 - .L_1510)


	//   ....[0]....
.L_1510:
        /*002c*/ 	.word	0xffffffff


	//   ....[1]....
        /*0030*/ 	.word	0xffffffff


	//   ....[2]....
        /*0034*/ 	.word	0xffffffff


	//   ....[3]....
        /*0038*/ 	.word	0xffffffff


	//   ....[4]....
        /*003c*/ 	.word	0xffffffff


	//   ....[5]....
        /*0040*/ 	.word	0xffffffff


	//   ....[6]....
        /*0044*/ 	.word	0xffffffff


	//   ....[7]....
        /*0048*/ 	.word	0xffffffff


	//   ....[8]....
        /*004c*/ 	.word	0xffffffff


	//   ....[9]....
        /*0050*/ 	.word	0xffffffff


	//   ....[10]....
        /*0054*/ 	.word	0x05000056


	//   ....[11]....
        /*0058*/ 	.word	0x05000056


	//   ....[12]....
        /*005c*/ 	.word	0x05000056


	//   ....[13]....
        /*0060*/ 	.word	0x05000056


	//   ....[14]....
        /*0064*/ 	.word	0x05000056


	//   ....[15]....
        /*0068*/ 	.word	0x05000056


	//   ....[16]....
        /*006c*/ 	.word	0x05000056


	//   ....[17]....
        /*0070*/ 	.word	0x05000056


	//   ....[18]....
        /*0074*/ 	.word	0x05000056


	//   ....[19]....
        /*0078*/ 	.word	0x05000056


	//----- nvinfo : EIATTR_COOP_GROUP_INSTR_OFFSETS
	.align		4
.L_1511:
        /*007c*/ 	.byte	0x04, 0x28
        /*007e*/ 	.short	(.L_1513 - .L_1512)


	//   ....[0]....
.L_1512:
        /*0080*/ 	.word	0x00000f10


	//   ....[1]....
        /*0084*/ 	.word	0x00000f20


	//   ....[2]....
        /*0088*/ 	.word	0x00000f50


	//   ....[3]....
        /*008c*/ 	.word	0x00000f60


	//   ....[4]....
        /*0090*/ 	.word	0x00000f90


	//   ....[5]....
        /*0094*/ 	.word	0x00000fa0


	//   ....[6]....
        /*0098*/ 	.word	0x00000fd0


	//   ....[7]....
        /*009c*/ 	.word	0x00000fe0


	//   ....[8]....
        /*00a0*/ 	.word	0x00001010


	//   ....[9]....
        /*00a4*/ 	.word	0x00001020


	//   ....[10]....
        /*00a8*/ 	.word	0x00003a30


	//   ....[11]....
        /*00ac*/ 	.word	0x00003ac0


	//   ....[12]....
        /*00b0*/ 	.word	0x00003b30


	//   ....[13]....
        /*00b4*/ 	.word	0x00003b90


	//   ....[14]....
        /*00b8*/ 	.word	0x00003c00


	//   ....[15]....
        /*00bc*/ 	.word	0x00003c60


	//   ....[16]....
        /*00c0*/ 	.word	0x00003cd0


	//   ....[17]....
        /*00c4*/ 	.word	0x00003d30


	//   ....[18]....
        /*00c8*/ 	.word	0x00003da0


	//   ....[19]....
        /*00cc*/ 	.word	0x00003e00


	//----- nvinfo : EIATTR_VRC_CTA_INIT_COUNT
	.align		4
.L_1513:
        /*00d0*/ 	.byte	0x02, 0x4a
	.zero		1
	.zero		1


	//----- nvinfo : EIATTR_EXIT_INSTR_OFFSETS
	.align		4
        /*00d4*/ 	.byte	0x04, 0x1c
        /*00d6*/ 	.short	(.L_1515 - .L_1514)


	//   ....[0]....
.L_1514:
        /*00d8*/ 	.word	0x00003940


	//   ....[1]....
        /*00dc*/ 	.word	0x000039c0


	//----- nvinfo : EIATTR_MAX_THREADS
	.align		4
.L_1515:
        /*00e0*/ 	.byte	0x04, 0x05
        /*00e2*/ 	.short	(.L_1517 - .L_1516)
.L_1516:
        /*00e4*/ 	.word	0x00000080
        /*00e8*/ 	.word	0x00000001
        /*00ec*/ 	.word	0x00000001


	//----- nvinfo : EIATTR_CRS_STACK_SIZE
	.align		4
.L_1517:
        /*00f0*/ 	.byte	0x04, 0x1e
        /*00f2*/ 	.short	(.L_1519 - .L_1518)
.L_1518:
        /*00f4*/ 	.word	0x00000000


	//----- nvinfo : EIATTR_CBANK_PARAM_SIZE
	.align		4
.L_1519:
        /*00f8*/ 	.byte	0x03, 0x19
        /*00fa*/ 	.short	0x0128


	//----- nvinfo : EIATTR_PARAM_CBANK
	.align		4
        /*00fc*/ 	.byte	0x04, 0x0a
        /*00fe*/ 	.short	(.L_1521 - .L_1520)
	.align		4
.L_1520:
        /*0100*/ 	.word	index@(.nv.constant0._ZN10layer_norm13ln_bwd_kernelINS_13Kernel_traitsI13__nv_bfloat16S2_S2_S2_fjLj256ELj1ELj4ELj1ELj16ENS_18Kernel_traits_baseILj256ES2_S2_S2_S2_fjLj128EEEEELb1ELb1ELb1ELb0EEEvNS_9BwdParamsE)
        /*0104*/ 	.short	0x0380
        /*0106*/ 	.short	0x0128


	//----- nvinfo : EIATTR_SW_WAR
	.align		4
.L_1521:
        /*0108*/ 	.byte	0x04, 0x36
        /*010a*/ 	.short	(.L_1523 - .L_1522)
.L_1522:
        /*010c*/ 	.word	0x00000008
.L_1523:


//--------------------- .nv.info._ZN10layer_norm22ln_bwd_finalize_kernelINS_22Kernel_traits_finalizeILj256E13__nv_bfloat16S2_S2_S2_fjLb1ELj1024ELj4ENS_18Kernel_traits_baseILj256ES2_S2_S2_S2_fjLj1024EEEEELb1ELb1EEEvNS_9BwdParamsE --------------------------
	.section	.nv.info._ZN10layer_norm22ln_bwd_finalize_kernelINS_22Kernel_traits_finalizeILj256E13__nv_bfloat16S2_S2_S2_fjLb1ELj1024ELj4ENS_18Kernel_traits_baseILj256ES2_S2_S2_S2_fjLj1024EEEEELb1ELb1EEEvNS_9BwdParamsE,"",@"SHT_CUDA_INFO"
	.sectionflags	@""
	.align	4


	//----- nvinfo : EIATTR_CUDA_API_VERSION
	.align		4
        /*0000*/ 	.byte	0x04, 0x37
        /*0002*/ 	.short	(.L_1525 - .L_1524)
.L_1524:
        /*0004*/ 	.word	0x00000082


	//----- nvinfo : EIATTR_KPARAM_INFO
	.align		4
.L_1525:
        /*0008*/ 	.byte	0x04, 0x17
        /*000a*/ 	.short	(.L_1527 - .L_1526)
.L_1526:
        /*000c*/ 	.word	0x00000000
        /*0010*/ 	.short	0x0000
        /*0012*/ 	.short	0x0000
        /*0014*/ 	.byte	0x00, 0xf0, 0xa1, 0x04


	//----- nvinfo : EIATTR_SPARSE_MMA_MASK
	.align		4
.L_1527:
        /*0018*/ 	.byte	0x03, 0x50
        /*001a*/ 	.short	0x0000


	//----- nvinfo : EIATTR_MAXREG_COUNT
	.align		4
        /*001c*/ 	.byte	0x03, 0x1b
        /*001e*/ 	.short	0x0040


	//----- nvinfo : EIATTR_NUM_BARRIERS
	.align		4
        /*0020*/ 	.byte	0x02, 0x4c
        /*0022*/ 	.byte	0x01
	.zero		1


	//----- nvinfo : EIATTR_MERCURY_ISA_VERSION
	.align		4
        /*0024*/ 	.byte	0x03, 0x5f
        /*0026*/ 	.short	0x0101


	//----- nvinfo : EIATTR_COOP_GROUP_MASK_REGIDS
	.align		4
        /*0028*/ 	.byte	0x04, 0x29
        /*002a*/ 	.short	(.L_1529 - .L_1528)


	//   ....[0]....
.L_1528:
        /*002c*/ 	.word	0xffffffff


	//   ....[1]....
        /*0030*/ 	.word	0xffffffff


	//   ....[2]....
        /*0034*/ 	.word	0xffffffff


	//   ....[3]....
        /*0038*/ 	.word	0xffffffff


	//   ....[4]....
        /*003c*/ 	.word	0xffffffff


	//   ....[5]....
        /*0040*/ 	.word	0xffffffff


	//   ....[6]....
        /*0044*/ 	.word	0xffffffff


	//   ....[7]....
        /*0048*/ 	.word	0xffffffff


	//   ....[8]....
        /*004c*/ 	.word	0xffffffff


	//   ....[9]....
        /*0050*/ 	.word	0xffffffff


	//   ....[10]....
        /*0054*/ 	.word	0xffffffff


	//   ....[11]....
        /*0058*/ 	.word	0xffffffff


	//   ....[12]....
        /*005c*/ 	.word	0xffffffff


	//   ....[13]....
        /*0060*/ 	.word	0xffffffff


	//   ....[14]....
        /*0064*/ 	.word	0xffffffff


	//----- nvinfo : EIATTR_COOP_GROUP_INSTR_OFFSETS
	.align		4
.L_1529:
        /*0068*/ 	.byte	0x04, 0x28
        /*006a*/ 	.short	(.L_1531 - .L_1530)


	//   ....[0]....
.L_1530:
        /*006c*/ 	.word	0x00001060


	//   ....[1]....
        /*0070*/ 	.word	0x00001070


	//   ....[2]....
        /*0074*/ 	.word	0x00001080


	//   ....[3]....
        /*0078*/ 	.word	0x000010b0


	//   ....[4]....
        /*007c*/ 	.word	0x000010d0


	//   ....[5]....
        /*0080*/ 	.word	0x000010e0


	//   ....[6]....
        /*0084*/ 	.word	0x00001120


	//   ....[7]....
        /*0088*/ 	.word	0x00001140


	//   ....[8]....
        /*008c*/ 	.word	0x00001150


	//   ....[9]....
        /*0090*/ 	.word	0x00001180


	//   ....[10]....
        /*0094*/ 	.word	0x000011a0


	//   ....[11]....
        /*0098*/ 	.word	0x000011b0


	//   ....[12]....
        /*009c*/ 	.word	0x000011f0


	//   ....[13]....
        /*00a0*/ 	.word	0x00001200


	//   ....[14]....
        /*00a4*/ 	.word	0x00001210


	//----- nvinfo : EIATTR_VRC_CTA_INIT_COUNT
	.align		4
.L_1531:
        /*00a8*/ 	.byte	0x02, 0x4a
	.zero		1
	.zero		1


	//----- nvinfo : EIATTR_EXIT_INSTR_OFFSETS
	.align		4
        /*00ac*/ 	.byte	0x04, 0x1c
        /*00ae*/ 	.short	(.L_1533 - .L_1532)


	//   ....[0]....
.L_1532:
        /*00b0*/ 	.word	0x00000060


	//   ....[1]....
        /*00b4*/ 	.word	0x00001290


	//   ....[2]....
        /*00b8*/ 	.word	0x000013d0


	//----- nvinfo : EIATTR_MAX_THREADS
	.align		4
.L_1533:
        /*00bc*/ 	.byte	0x04, 0x05
        /*00be*/ 	.short	(.L_1535 - .L_1534)
.L_1534:
        /*00c0*/ 	.word	0x00000400
        /*00c4*/ 	.word	0x00000001
        /*00c8*/ 	.word	0x00000001


	//----- nvinfo : EIATTR_CRS_STACK_SIZE
	.align		4
.L_1535:
        /*00cc*/ 	.byte	0x04, 0x1e
        /*00ce*/ 	.short	(.L_1537 - .L_1536)
.L_1536:
        /*00d0*/ 	.word	0x00000000


	//----- nvinfo : EIATTR_CBANK_PARAM_SIZE
	.align		4
.L_1537:
        /*00d4*/ 	.byte	0x03, 0x19
        /*00d6*/ 	.short	0x0128


	//----- nvinfo : EIATTR_PARAM_CBANK
	.align		4
        /*00d8*/ 	.byte	0x04, 0x0a
        /*00da*/ 	.short	(.L_1539 - .L_1538)
	.align		4
.L_1538:
        /*00dc*/ 	.word	index@(.nv.constant0._ZN10layer_norm22ln_bwd_finalize_kernelINS_22Kernel_traits_finalizeILj256E13__nv_bfloat16S2_S2_S2_fjLb1ELj1024ELj4ENS_18Kernel_traits_baseILj256ES2_S2_S2_S2_fjLj1024EEEEELb1ELb1EEEvNS_9BwdParamsE)
        /*00e0*/ 	.short	0x0380
        /*00e2*/ 	.short	0x0128


	//----- nvinfo : EIATTR_SW_WAR
	.align		4
.L_1539:
        /*00e4*/ 	.byte	0x04, 0x36
        /*00e6*/ 	.short	(.L_1541 - .L_1540)
.L_1540:
        /*00e8*/ 	.word	0x00000008
.L_1541:


//--------------------- .nv.info._ZN10layer_norm13ln_bwd_kernelINS_13Kernel_traitsI13__nv_bfloat16S2_S2_S2_fjLj256ELj1ELj4ELj1ELj16ENS_18Kernel_traits_baseILj256ES2_S2_S2_S2_fjLj128EEEEELb1ELb1ELb1ELb1EEEvNS_9BwdParamsE --------------------------
	.section	.nv.info._ZN10layer_norm13ln_bwd_kernelINS_13Kernel_traitsI13__nv_bfloat16S2_S2_S2_fjLj256ELj1ELj4ELj1ELj16ENS_18Kernel_traits_baseILj256ES2_S2_S2_S2_fjLj128EEEEELb1ELb1ELb1ELb1EEEvNS_9BwdParamsE,"",@"SHT_CUDA_INFO"
	.sectionflags	@""
	.align	4


	//----- nvinfo : EIATTR_CUDA_API_VERSION
	.align		4
        /*0000*/ 	.byte	0x04, 0x37
        /*0002*/ 	.short	(.L_1543 - .L_1542)
.L_1542:
        /*0004*/ 	.word	0x00000082


	//----- nvinfo : EIATTR_KPARAM_INFO
	.align		4
.L_1543:
        /*0008*/ 	.byte	0x04, 0x17
        /*000a*/ 	.short	(.L_1545 - .L_1544)
.L_1544:
        /*000c*/ 	.word	0x00000000
        /*0010*/ 	.short	0x0000
        /*0012*/ 	.short	0x0000
        /*0014*/ 	.byte	0x00, 0xf0, 0xa1, 0x04


	//----- nvinfo : EIATTR_SPARSE_MMA_MASK
	.align		4
.L_1545:
        /*0018*/ 	.byte	0x03, 0x50
        /*001a*/ 	.short	0x0000


	//----- nvinfo : EIATTR_MAXREG_COUNT
	.align		4
        /*001c*/ 	.byte	0x03, 0x1b
        /*001e*/ 	.short	0x00ff


	//----- nvinfo : EIATTR_NUM_BARRIERS
	.align		4
        /*0020*/ 	.byte	0x02, 0x4c
        /*0022*/ 	.byte	0x01
	.zero		1


	//----- nvinfo : EIATTR_MERCURY_ISA_VERSION
	.align		4
        /*0024*/ 	.byte	0x03, 0x5f
        /*0026*/ 	.short	0x0101


	//----- nvinfo : EIATTR_COOP_GROUP_MASK_REGIDS
	.align		4
        /*0028*/ 	.byte	0x04, 0x29
        /*002a*/ 	.short	(.L_1547 - .L_1546)


	//   ....[0]....
.L_1546:
        /*002c*/ 	.word	0xffffffff


	//   ....[1]....
        /*0030*/ 	.word	0xffffffff


	//   ....[2]....
        /*0034*/ 	.word	0xffffffff


	//   ....[3]....
        /*0038*/ 	.word	0xffffffff


	//   ....[4]....
        /*003c*/ 	.word	0xffffffff


	//   ....[5]....
        /*0040*/ 	.word	0xffffffff


	//   ....[6]....
        /*0044*/ 	.word	0xffffffff


	//   ....[7]....
        /*0048*/ 	.word	0xffffffff


	//   ....[8]....
        /*004c*/ 	.word	0xffffffff


	//   ....[9]....
        /*0050*/ 	.word	0xffffffff


	//   ....[10]....
        /*0054*/ 	.word	0x05000065


	//   ....[11]....
        /*0058*/ 	.word	0x05000065


	//   ....[12]....
        /*005c*/ 	.word	0x05000065


	//   ....[13]....
        /*0060*/ 	.word	0x05000065


	//   ....[14]....
        /*0064*/ 	.word	0x05000065


	//   ....[15]....
        /*0068*/ 	.word	0x05000065


	//   ....[16]....
        /*006c*/ 	.word	0x05000065


	//   ....[17]....
        /*0070*/ 	.word	0x05000065


	//   ....[18]....
        /*0074*/ 	.word	0x05000065


	//   ....[19]....
        /*0078*/ 	.word	0x05000065


	//----- nvinfo : EIATTR_COOP_GROUP_INSTR_OFFSETS
	.align		4
.L_1547:
        /*007c*/ 	.byte	0x04, 0x28
        /*007e*/ 	.short	(.L_1549 - .L_1548)


	//   ....[0]....
.L_1548:
        /*0080*/ 	.word	0x00000e10


	//   ....[1]....
        /*0084*/ 	.word	0x00000e20


	//   ....[2]....
        /*0088*/ 	.word	0x00000e50


	//   ....[3]....
        /*008c*/ 	.word	0x00000e60


	//   ....[4]....
        /*0090*/ 	.word	0x00000e90


	//   ....[5]....
        /*0094*/ 	.word	0x00000ea0


	//   ....[6]....
        /*0098*/ 	.word	0x00000ed0


	//   ....[7]....
        /*009c*/ 	.word	0x00000ee0


	//   ....[8]....
        /*00a0*/ 	.word	0x00000f10


	//   ....[9]....
        /*00a4*/ 	.word	0x00000f20


	//   ....[10]....
        /*00a8*/ 	.word	0x000037f0


	//   ....[11]....
        /*00ac*/ 	.word	0x00003880


	//   ....[12]....
        /*00b0*/ 	.word	0x000038f0


	//   ....[13]....
        /*00b4*/ 	.word	0x00003950


	//   ....[14]....
        /*00b8*/ 	.word	0x000039c0


	//   ....[15]....
        /*00bc*/ 	.word	0x00003a20


	//   ....[16]....
        /*00c0*/ 	.word	0x00003a90


	//   ....[17]....
        /*00c4*/ 	.word	0x00003af0


	//   ....[18]....
        /*00c8*/ 	.word	0x00003b60


	//   ....[19]....
        /*00cc*/ 	.word	0x00003bc0


	//----- nvinfo : EIATTR_VRC_CTA_INIT_COUNT
	.align		4
.L_1549:
        /*00d0*/ 	.byte	0x02, 0x4a
	.zero		1
	.zero		1


	//----- nvinfo : EIATTR_EXIT_INSTR_OFFSETS
	.align		4
        /*00d4*/ 	.byte	0x04, 0x1c
        /*00d6*/ 	.short	(.L_1551 - .L_1550)


	//   ....[0]....
.L_1550:
        /*00d8*/ 	.word	0x00003780


	//----- nvinfo : EIATTR_MAX_THREADS
	.align		4
.L_1551:
        /*00dc*/ 	.byte	0x04, 0x05
        /*00de*/ 	.short	(.L_1553 - .L_1552)
.L_1552:
        /*00e0*/ 	.word	0x00000080
        /*00e4*/ 	.word	0x00000001
        /*00e8*/ 	.word	0x00000001


	//----- nvinfo : EIATTR_CRS_STACK_SIZE
	.align		4
.L_1553:
        /*00ec*/ 	.byte	0x04, 0x1e
        /*00ee*/ 	.short	(.L_1555 - .L_1554)
.L_1554:
        /*00f0*/ 	.word	0x00000000


	//----- nvinfo : EIATTR_CBANK_PARAM_SIZE
	.align		4
.L_1555:
        /*00f4*/ 	.byte	0x03, 0x19
        /*00f6*/ 	.short	0x0128


	//----- nvinfo : EIATTR_PARAM_CBANK
	.align		4
        /*00f8*/ 	.byte	0x04, 0x0a
        /*00fa*/ 	.short	(.L_1557 - .L_1556)
	.align		4
.L_1556:
        /*00fc*/ 	.word	index@(.nv.constant0._ZN10layer_norm13ln_bwd_kernelINS_13Kernel_traitsI13__nv_bfloat16S2_S2_S2_fjLj256ELj1ELj4ELj1ELj16ENS_18Kernel_traits_baseILj256ES2_S2_S2_S2_fjLj128EEEEELb1ELb1ELb1ELb1EEEvNS_9BwdParamsE)
        /*0100*/ 	.short	0x0380
        /*0102*/ 	.short	0x0128


	//----- nvinfo : EIATTR_SW_WAR
	.align		4
.L_1557:
        /*0104*/ 	.byte	0x04, 0x36
        /*0106*/ 	.short	(.L_1559 - .L_1558)
.L_1558:
        /*0108*/ 	.word	0x00000008
.L_1559:


//--------------------- .nv.info._ZN10layer_norm13ln_bwd_kernelINS_13Kernel_traitsI6__halfS2_S2_S2_fjLj256ELj1ELj4ELj1ELj16ENS_18Kernel_traits_baseILj256ES2_S2_S2_S2_fjLj128EEEEELb0ELb0ELb0ELb0EEEvNS_9BwdParamsE --------------------------
	.section	.nv.info._ZN10layer_norm13ln_bwd_kernelINS_13Kernel_traitsI6__halfS2_S2_S2_fjLj256ELj1ELj4ELj1ELj16ENS_18Kernel_traits_baseILj256ES2_S2_S2_S2_fjLj128EEEEELb0ELb0ELb0ELb0EEEvNS_9BwdParamsE,"",@"SHT_CUDA_INFO"
	.sectionflags	@""
	.align	4


	//----- nvinfo : EIATTR_CUDA_API_VERSION
	.align		4
        /*0000*/ 	.byte	0x04, 0x37
        /*0002*/ 	.short	(.L_1561 - .L_1560)
.L_1560:
        /*0004*/ 	.word	0x00000082


	//----- nvinfo : EIATTR_KPARAM_INFO
	.align		4
.L_1561:
        /*0008*/ 	.byte	0x04, 0x17
        /*000a*/ 	.short	(.L_1563 - .L_1562)
.L_1562:
        /*000c*/ 	.word	0x00000000
        /*0010*/ 	.short	0x0000
        /*0012*/ 	.short	0x0000
        /*0014*/ 	.byte	0x00, 0xf0, 0xa1, 0x04


	//----- nvinfo : EIATTR_SPARSE_MMA_MASK
	.align		4
.L_1563:
        /*0018*/ 	.byte	0x03, 0x50
        /*001a*/ 	.short	0x0000


	//----- nvinfo : EIATTR_MAXREG_COUNT
	.align		4
        /*001c*/ 	.byte	0x03, 0x1b
        /*001e*/ 	.short	0x00ff


	//----- nvinfo : EIATTR_NUM_BARRIERS
	.align		4
        /*0020*/ 	.byte	0x02, 0x4c
        /*0022*/ 	.byte	0x01
	.zero		1


	//----- nvinfo : EIATTR_MERCURY_ISA_VERSION
	.align		4
        /*0024*/ 	.byte	0x03, 0x5f
        /*0026*/ 	.short	0x0101


	//----- nvinfo : EIATTR_COOP_GROUP_MASK_REGIDS
	.align		4
        /*0028*/ 	.byte	0x04, 0x29
        /*002a*/ 	.short	(.L_1565 - .L_1564)


	//   ....[0]....
.L_1564:
        /*002c*/ 	.word	0xffffffff


	//   ....[1]....
        /*0030*/ 	.word	0xffffffff


	//   ....[2]....
        /*0034*/ 	.word	0xffffffff


	//   ....[3]....
        /*0038*/ 	.word	0xffffffff


	//   ....[4]....
        /*003c*/ 	.word	0xffffffff


	//   ....[5]....
        /*0040*/ 	.word	0xffffffff


	//   ....[6]....
        /*0044*/ 	.word	0xffffffff


	//   ....[7]....
        /*0048*/ 	.word	0xffffffff


	//   ....[8]....
        /*004c*/ 	.word	0xffffffff


	//   ....[9]....
        /*0050*/ 	.word	0xffffffff


	//   ....[10]....
        /*0054*/ 	.word	0x05000024


	//   ....[11]....
        /*0058*/ 	.word	0x05000024


	//   ....[12]....
        /*005c*/ 	.word	0x05000024


	//   ....[13]....
        /*0060*/ 	.word	0x05000024


	//   ....[14]....
        /*0064*/ 	.word	0x05000024


	//   ....[15]....
        /*0068*/ 	.word	0x05000024


	//   ....[16]....
        /*006c*/ 	.word	0x05000024


	//   ....[17]....
        /*0070*/ 	.word	0x05000024


	//   ....[18]....
        /*0074*/ 	.word	0x05000024


	//   ....[19]....
        /*0078*/ 	.word	0x05000024


	//----- nvinfo : EIATTR_COOP_GROUP_INSTR_OFFSETS
	.align		4
.L_1565:
        /*007c*/ 	.byte	0x04, 0x28
        /*007e*/ 	.short	(.L_1567 - .L_1566)


	//   ....[0]....
.L_1566:
        /*0080*/ 	.word	0x000009c0


	//   ....[1]....
        /*0084*/ 	.word	0x000009d0


	//   ....[2]....
        /*0088*/ 	.word	0x00000a00


	//   ....[3]....
        /*008c*/ 	.word	0x00000a10


	//   ....[4]....
        /*0090*/ 	.word	0x00000a40


	//   ....[5]....
        /*0094*/ 	.word	0x00000a50


	//   ....[6]....
        /*0098*/ 	.word	0x00000a80


	//   ....[7]....
        /*009c*/ 	.word	0x00000a90


	//   ....[8]....
        /*00a0*/ 	.word	0x00000ac0


	//   ....[9]....
        /*00a4*/ 	.word	0x00000ad0


	//   ....[10]....
        /*00a8*/ 	.word	0x00001cd0


	//   ....[11]....
        /*00ac*/ 	.word	0x00001d60


	//   ....[12]....
        /*00b0*/ 	.word	0x00001dc0


	//   ....[13]....
        /*00b4*/ 	.word	0x00001e20


	//   ....[14]....
        /*00b8*/ 	.word	0x00001e80


	//   ....[15]....
        /*00bc*/ 	.word	0x00001ee0


	//   ....[16]....
        /*00c0*/ 	.word	0x00001f40


	//   ....[17]....
        /*00c4*/ 	.word	0x00001fa0


	//   ....[18]....
        /*00c8*/ 	.word	0x00002000


	//   ....[19]....
        /*00cc*/ 	.word	0x00002060


	//----- nvinfo : EIATTR_VRC_CTA_INIT_COUNT
	.align		4
.L_1567:
        /*00d0*/ 	.byte	0x02, 0x4a
	.zero		1
	.zero		1


	//----- nvinfo : EIATTR_EXIT_INSTR_OFFSETS
	.align		4
        /*00d4*/ 	.byte	0x04, 0x1c
        /*00d6*/ 	.short	(.L_1569 - .L_1568)


	//   ....[0]....
.L_1568:
        /*00d8*/ 	.word	0x00001c40


	//   ....[1]....
        /*00dc*/ 	.word	0x00001c70


	//----- nvinfo : EIATTR_MAX_THREADS
	.align		4
.L_1569:
        /*00e0*/ 	.byte	0x04, 0x05
        /*00e2*/ 	.short	(.L_1571 - .L_1570)
.L_1570:
        /*00e4*/ 	.word	0x00000080
        /*00e8*/ 	.word	0x00000001
        /*00ec*/ 	.word	0x00000001


	//----- nvinfo : EIATTR_CRS_STACK_SIZE
	.align		4
.L_1571:
        /*00f0*/ 	.byte	0x04, 0x1e
        /*00f2*/ 	.short	(.L_1573 - .L_1572)
.L_1572:
        /*00f4*/ 	.word	0x00000000


	//----- nvinfo : EIATTR_CBANK_PARAM_SIZE
	.align		4
.L_1573:
        /*00f8*/ 	.byte	0x03, 0x19
        /*00fa*/ 	.short	0x0128


	//----- nvinfo : EIATTR_PARAM_CBANK
	.align		4
        /*00fc*/ 	.byte	0x04, 0x0a
        /*00fe*/ 	.short	(.L_1575 - .L_1574)
	.align		4
.L_1574:
        /*0100*/ 	.word	index@(.nv.constant0._ZN10layer_norm13ln_bwd_kernelINS_13Kernel_traitsI6__halfS2_S2_S2_fjLj256ELj1ELj4ELj1ELj16ENS_18Kernel_traits_baseILj256ES2_S2_S2_S2_fjLj128EEEEELb0ELb0ELb0ELb0EEEvNS_9BwdParamsE)
        /*0104*/ 	.short	0x0380
        /*0106*/ 	.short	0x0128


	//----- nvinfo : EIATTR_SW_WAR
	.align		4
.L_1575:
        /*0108*/ 	.byte	0x04, 0x36
        /*010a*/ 	.short	(.L_1577 - .L_1576)
.L_1576:
        /*010c*/ 	.word	0x00000008
.L_1577:


//--------------------- .nv.info._ZN10layer_norm13ln_bwd_kernelINS_13Kernel_traitsI6__halfS2_S2_S2_fjLj256ELj1ELj4ELj1ELj16ENS_18Kernel_traits_baseILj256ES2_S2_S2_S2_fjLj128EEEEELb0ELb0ELb0ELb1EEEvNS_9BwdParamsE --------------------------
	.section	.nv.info._ZN10layer_norm13ln_bwd_kernelINS_13Kernel_traitsI6__halfS2_S2_S2_fjLj256ELj1ELj4ELj1ELj16ENS_18Kernel_traits_baseILj256ES2_S2_S2_S2_fjLj128EEEEELb0ELb0ELb0ELb1EEEvNS_9BwdParamsE,"",@"SHT_CUDA_INFO"
	.sectionflags	@""
	.align	4


	//----- nvinfo : EIATTR_CUDA_API_VERSION
	.align		4
        /*0000*/ 	.byte	0x04, 0x37
        /*0002*/ 	.short	(.L_1579 - .L_1578)
.L_1578:
        /*0004*/ 	.word	0x00000082


	//----- nvinfo : EIATTR_KPARAM_INFO
	.align		4
.L_1579:
        /*0008*/ 	.byte	0x04, 0x17
        /*000a*/ 	.short	(.L_1581 - .L_1580)
.L_1580:
        /*000c*/ 	.word	0x00000000
        /*0010*/ 	.short	0x0000
        /*0012*/ 	.short	0x0000
        /*0014*/ 	.byte	0x00, 0xf0, 0xa1, 0x04


	//----- nvinfo : EIATTR_SPARSE_MMA_MASK
	.align		4
.L_1581:
        /*0018*/ 	.byte	0x03, 0x50
        /*001a*/ 	.short	0x0000


	//----- nvinfo : EIATTR_MAXREG_COUNT
	.align		4
        /*001c*/ 	.byte	0x03, 0x1b
        /*001e*/ 	.short	0x00ff


	//----- nvinfo : EIATTR_NUM_BARRIERS
	.align		4
        /*0020*/ 	.byte	0x02, 0x4c
        /*0022*/ 	.byte	0x01
	.zero		1


	//----- nvinfo : EIATTR_MERCURY_ISA_VERSION
	.align		4
        /*0024*/ 	.byte	0x03, 0x5f
        /*0026*/ 	.short	0x0101


	//----- nvinfo : EIATTR_COOP_GROUP_MASK_REGIDS
	.align		4
        /*0028*/ 	.byte	0x04, 0x29
        /*002a*/ 	.short	(.L_1583 - .L_1582)


	//   ....[0]....
.L_1582:
        /*002c*/ 	.word	0xffffffff


	//   ....[1]....
        /*0030*/ 	.word	0xffffffff


	//   ....[2]....
        /*0034*/ 	.word	0xffffffff


	//   ....[3]....
        /*0038*/ 	.word	0xffffffff


	//   ....[4]....
        /*003c*/ 	.word	0xffffffff


	//   ....[5]....
        /*0040*/ 	.word	0xffffffff


	//   ....[6]....
        /*0044*/ 	.word	0xffffffff


	//   ....[7]....
        /*0048*/ 	.word	0xffffffff


	//   ....[8]....
        /*004c*/ 	.word	0xffffffff


	//   ....[9]....
        /*0050*/ 	.word	0xffffffff


	//   ....[10]....
        /*0054*/ 	.word	0x05000038


	//   ....[11]....
        /*0058*/ 	.word	0x05000038


	//   ....[12]....
        /*005c*/ 	.word	0x05000038


	//   ....[13]....
        /*0060*/ 	.word	0x05000038


	//   ....[14]....
        /*0064*/ 	.word	0x05000038


	//   ....[15]....
        /*0068*/ 	.word	0x05000038


	//   ....[16]....
        /*006c*/ 	.word	0x05000038


	//   ....[17]....
        /*0070*/ 	.word	0x05000038


	//   ....[18]....
        /*0074*/ 	.word	0x05000038


	//   ....[19]....
        /*0078*/ 	.word	0x05000038


	//----- nvinfo : EIATTR_COOP_GROUP_INSTR_OFFSETS
	.align		4
.L_1583:
        /*007c*/ 	.byte	0x04, 0x28
        /*007e*/ 	.short	(.L_1585 - .L_1584)


	//   ....[0]....
.L_1584:
        /*0080*/ 	.word	0x000009a0


	//   ....[1]....
        /*0084*/ 	.word	0x000009b0


	//   ....[2]....
        /*0088*/ 	.word	0x000009e0


	//   ....[3]....
        /*008c*/ 	.word	0x000009f0


	//   ....[4]....
        /*0090*/ 	.word	0x00000a20


	//   ....[5]....
        /*0094*/ 	.word	0x00000a30


	//   ....[6]....
        /*0098*/ 	.word	0x00000a60


	//   ....[7]....
        /*009c*/ 	.word	0x00000a70


	//   ....[8]....
        /*00a0*/ 	.word	0x00000aa0


	//   ....[9]....
        /*00a4*/ 	.word	0x00000ab0


	//   ....[10]....
        /*00a8*/ 	.word	0x00001c30


	//   ....[11]....
        /*00ac*/ 	.word	0x00001cc0


	//   ....[12]....
        /*00b0*/ 	.word	0x00001d30


	//   ....[13]....
        /*00b4*/ 	.word	0x00001da0


	//   ....[14]....
        /*00b8*/ 	.word	0x00001e00


	//   ....[15]....
        /*00bc*/ 	.word	0x00001e70


	//   ....[16]....
        /*00c0*/ 	.word	0x00001ed0


	//   ....[17]....
        /*00c4*/ 	.word	0x00001f30


	//   ....[18]....
        /*00c8*/ 	.word	0x00001fa0


	//   ....[19]....
        /*00cc*/ 	.word	0x00002000


	//----- nvinfo : EIATTR_VRC_CTA_INIT_COUNT
	.align		4
.L_1585:
        /*00d0*/ 	.byte	0x02, 0x4a
	.zero		1
	.zero		1


	//----- nvinfo : EIATTR_EXIT_INSTR_OFFSETS
	.align		4
        /*00d4*/ 	.byte	0x04, 0x1c
        /*00d6*/ 	.short	(.L_1587 - .L_1586)


	//   ....[0]....
.L_1586:
        /*00d8*/ 	.word	0x00001bd0


	//----- nvinfo : EIATTR_MAX_THREADS
	.align		4
.L_1587:
        /*00dc*/ 	.byte	0x04, 0x05
        /*00de*/ 	.short	(.L_1589 - .L_1588)
.L_1588:
        /*00e0*/ 	.word	0x00000080
        /*00e4*/ 	.word	0x00000001
        /*00e8*/ 	.word	0x00000001


	//----- nvinfo : EIATTR_CRS_STACK_SIZE
	.align		4
.L_1589:
        /*00ec*/ 	.byte	0x04, 0x1e
        /*00ee*/ 	.short	(.L_1591 - .L_1590)
.L_1590:
        /*00f0*/ 	.word	0x00000000


	//----- nvinfo : EIATTR_CBANK_PARAM_SIZE
	.align		4
.L_1591:
        /*00f4*/ 	.byte	0x03, 0x19
        /*00f6*/ 	.short	0x0128


	//----- nvinfo : EIATTR_PARAM_CBANK
	.align		4
        /*00f8*/ 	.byte	0x04, 0x0a
        /*00fa*/ 	.short	(.L_1593 - .L_1592)
	.align		4
.L_1592:
        /*00fc*/ 	.word	index@(.nv.constant0._ZN10layer_norm13ln_bwd_kernelINS_13Kernel_traitsI6__halfS2_S2_S2_fjLj256ELj1ELj4ELj1ELj16ENS_18Kernel_traits_baseILj256ES2_S2_S2_S2_fjLj128EEEEELb0ELb0ELb0ELb1EEEvNS_9BwdParamsE)
        /*0100*/ 	.short	0x0380
        /*0102*/ 	.short	0x0128


	//----- nvinfo : EIATTR_SW_WAR
	.align		4
.L_1593:
        /*0104*/ 	.byte	0x04, 0x36
        /*0106*/ 	.short	(.L_1595 - .L_1594)
.L_1594:
        /*0108*/ 	.word	0x00000008
.L_1595:


//--------------------- .nv.info._ZN10layer_norm13ln_bwd_kernelINS_13Kernel_traitsI6__halfS2_S2_S2_fjLj256ELj1ELj4ELj1ELj16ENS_18Kernel_traits_baseILj256ES2_S2_S2_S2_fjLj128EEEEELb0ELb0ELb1ELb0EEEvNS_9BwdParamsE --------------------------
	.section	.nv.info._ZN10layer_norm13ln_bwd_kernelINS_13Kernel_traitsI6__halfS2_S2_S2_fjLj256ELj1ELj4ELj1ELj16ENS_18Kernel_traits_baseILj256ES2_S2_S2_S2_fjLj128EEEEELb0ELb0ELb1ELb0EEEvNS_9BwdParamsE,"",@"SHT_CUDA_INFO"
	.sectionflags	@""
	.align	4


	//----- nvinfo : EIATTR_CUDA_API_VERSION
	.align		4
        /*0000*/ 	.byte	0x04, 0x37
        /*0002*/ 	.short	(.L_1597 - .L_1596)
.L_1596:
        /*0004*/ 	.word	0x00000082


	//----- nvinfo : EIATTR_KPARAM_INFO
	.align		4
.L_1597:
        /*0008*/ 	.byte	0x04, 0x17
        /*000a*/ 	.short	(.L_1599 - .L_1598)
.L_1598:
        /*000c*/ 	.word	0x00000000
        /*0010*/ 	.short	0x0000
        /*0012*/ 	.short	0x0000
        /*0014*/ 	.byte	0x00, 0xf0, 0xa1, 0x04


	//----- nvinfo : EIATTR_SPARSE_MMA_MASK
	.align		4
.L_1599:
        /*0018*/ 	.byte	0x03, 0x50
        /*001a*/ 	.short	0x0000


	//----- nvinfo : EIATTR_MAXREG_COUNT
	.align		4
        /*001c*/ 	.byte	0x03, 0x1b
        /*001e*/ 	.short	0x00ff


	//----- nvinfo : EIATTR_NUM_BARRIERS
	.align		4
        /*0020*/ 	.byte	0x02, 0x4c
        /*0022*/ 	.byte	0x01
	.zero		1


	//----- nvinfo : EIATTR_MERCURY_ISA_VERSION
	.align		4
        /*0024*/ 	.byte	0x03, 0x5f
        /*0026*/ 	.short	0x0101


	//----- nvinfo : EIATTR_COOP_GROUP_MASK_REGIDS
	.align		4
        /*0028*/ 	.byte	0x04, 0x29
        /*002a*/ 	.short	(.L_1601 - .L_1600)


	//   ....[0]....
.L_1600:
        /*002c*/ 	.word	0xffffffff


	//   ....[1]....
        /*0030*/ 	.word	0xffffffff


	//   ....[2]....
        /*0034*/ 	.word	0xffffffff


	//   ....[3]....
        /*0038*/ 	.word	0xffffffff


	//   ....[4]....
        /*003c*/ 	.word	0xffffffff


	//   ....[5]....
        /*0040*/ 	.word	0xffffffff


	//   ....[6]....
        /*0044*/ 	.word	0xffffffff


	//   ....[7]....
        /*0048*/ 	.word	0xffffffff


	//   ....[8]....
        /*004c*/ 	.word	0xffffffff


	//   ....[9]....
        /*0050*/ 	.word	0xffffffff


	//   ....[10]....
        /*0054*/ 	.word	0x0500003d


	//   ....[11]....
        /*0058*/ 	.word	0x0500003d


	//   ....[12]....
        /*005c*/ 	.word	0x0500003d


	//   ....[13]....
        /*0060*/ 	.word	0x0500003d


	//   ....[14]....
        /*0064*/ 	.word	0x0500003d


	//   ....[15]....
        /*0068*/ 	.word	0x0500003d


	//   ....[16]....
        /*006c*/ 	.word	0x0500003d


	//   ....[17]....
        /*0070*/ 	.word	0x0500003d


	//   ....[18]....
        /*0074*/ 	.word	0x0500003d


	//   ....[19]....
        /*0078*/ 	.word	0x0500003d


	//----- nvinfo : EIATTR_COOP_GROUP_INSTR_OFFSETS
	.align		4
.L_1601:
        /*007c*/ 	.byte	0x04, 0x28
        /*007e*/ 	.short	(.L_1603 - .L_1602)


	//   ....[0]....
.L_1602:
        /*0080*/ 	.word	0x00000b00


	//   ....[1]....
        /*0084*/ 	.word	0x00000b10


	//   ....[2]....
        /*0088*/ 	.word	0x00000b40


	//   ....[3]....
        /*008c*/ 	.word	0x00000b50


	//   ....[4]....
        /*0090*/ 	.word	0x00000b80


	//   ....[5]....
        /*0094*/ 	.word	0x00000b90


	//   ....[6]....
        /*0098*/ 	.word	0x00000bc0


	//   ....[7]....
        /*009c*/ 	.word	0x00000bd0


	//   ....[8]....
        /*00a0*/ 	.word	0x00000c00


	//   ....[9]....
        /*00a4*/ 	.word	0x00000c10


	//   ....[10]....
        /*00a8*/ 	.word	0x00002670


	//   ....[11]....
        /*00ac*/ 	.word	0x00002710


	//   ....[12]....
        /*00b0*/ 	.word	0x00002770


	//   ....[13]....
        /*00b4*/ 	.word	0x000027d0


	//   ....[14]....
        /*00b8*/ 	.word	0x00002840


	//   ....[15]....
        /*00bc*/ 	.word	0x000028a0


	//   ....[16]....
        /*00c0*/ 	.word	0x00002910


	//   ....[17]....
        /*00c4*/ 	.word	0x00002970


	//   ....[18]....
        /*00c8*/ 	.word	0x000029e0


	//   ....[19]....
        /*00cc*/ 	.word	0x00002a40


	//----- nvinfo : EIATTR_VRC_CTA_INIT_COUNT
	.align		4
.L_1603:
        /*00d0*/ 	.byte	0x02, 0x4a
	.zero		1
	.zero		1


	//----- nvinfo : EIATTR_EXIT_INSTR_OFFSETS
	.align		4
        /*00d4*/ 	.byte	0x04, 0x1c
        /*00d6*/ 	.short	(.L_1605 - .L_1604)


	//   ....[0]....
.L_1604:
        /*00d8*/ 	.word	0x000025d0


	//   ....[1]....
        /*00dc*/ 	.word	0x00002600


	//----- nvinfo : EIATTR_MAX_THREADS
	.align		4
.L_1605:
        /*00e0*/ 	.byte	0x04, 0x05
        /*00e2*/ 	.short	(.L_1607 - .L_1606)
.L_1606:
        /*00e4*/ 	.word	0x00000080
        /*00e8*/ 	.word	0x00000001
        /*00ec*/ 	.word	0x00000001


	//----- nvinfo : EIATTR_CRS_STACK_SIZE
	.align		4
.L_1607:
        /*00f0*/ 	.byte	0x04, 0x1e
        /*00f2*/ 	.short	(.L_1609 - .L_1608)
.L_1608:
        /*00f4*/ 	.word	0x00000000


	//----- nvinfo : EIATTR_CBANK_PARAM_SIZE
	.align		4
.L_1609:
        /*00f8*/ 	.byte	0x03, 0x19
        /*00fa*/ 	.short	0x0128


	//----- nvinfo : EIATTR_PARAM_CBANK
	.align		4
        /*00fc*/ 	.byte	0x04, 0x0a
        /*00fe*/ 	.short	(.L_1611 - .L_1610)
	.align		4
.L_1610:
        /*0100*/ 	.word	index@(.nv.constant0._ZN10layer_norm13ln_bwd_kernelINS_13Kernel_traitsI6__halfS2_S2_S2_fjLj256ELj1ELj4ELj1ELj16ENS_18Kernel_traits_baseILj256ES2_S2_S2_S2_fjLj128EEEEELb0ELb0ELb1ELb0EEEvNS_9BwdParamsE)
        /*0104*/ 	.short	0x0380
        /*0106*/ 	.short	0x0128


	//----- nvinfo : EIATTR_SW_WAR
	.align		4
.L_1611:
        /*0108*/ 	.byte	0x04, 0x36
        /*010a*/ 	.short	(.L_1613 - .L_1612)
.L_1612:
        /*010c*/ 	.word	0x00000008
.L_1613:


//--------------------- .nv.info._ZN10layer_norm13ln_bwd_kernelINS_13Kernel_traitsI6__halfS2_S2_S2_fjLj256ELj1ELj4ELj1ELj16ENS_18Kernel_traits_baseILj256ES2_S2_S2_S2_fjLj128EEEEELb0ELb0ELb1ELb1EEEvNS_9BwdParamsE --------------------------
	.section	.nv.info._ZN10layer_norm13ln_bwd_kernelINS_13Kernel_traitsI6__halfS2_S2_S2_fjLj256ELj1ELj4ELj1ELj16ENS_18Kernel_traits_baseILj256ES2_S2_S2_S2_fjLj128EEEEELb0ELb0ELb1ELb1EEEvNS_9BwdParamsE,"",@"SHT_CUDA_INFO"
	.sectionflags	@""
	.align	4


	//----- nvinfo : EIATTR_CUDA_API_VERSION
	.align		4
        /*0000*/ 	.byte	0x04, 0x37
        /*0002*/ 	.short	(.L_1615 - .L_1614)
.L_1614:
        /*0004*/ 	.word	0x00000082


	//----- nvinfo : EIATTR_KPARAM_INFO
	.align		4
.L_1615:
        /*0008*/ 	.byte	0x04, 0x17
        /*000a*/ 	.short	(.L_1617 - .L_1616)
.L_1616:
        /*000c*/ 	.word	0x00000000
        /*0010*/ 	.short	0x0000
        /*0012*/ 	.short	0x0000
        /*0014*/ 	.byte	0x00, 0xf0, 0xa1, 0x04


	//----- nvinfo : EIATTR_SPARSE_MMA_MASK
	.align		4
.L_1617:
        /*0018*/ 	.byte	0x03, 0x50
        /*001a*/ 	.short	0x0000


	//----- nvinfo : EIATTR_MAXREG_COUNT
	.align		4
        /*001c*/ 	.byte	0x03, 0x1b
        /*001e*/ 	.short	0x00ff


	//----- nvinfo : EIATTR_NUM_BARRIERS
	.align		4
        /*0020*/ 	.byte	0x02, 0x4c
        /*0022*/ 	.byte	0x01
	.zero		1


	//----- nvinfo : EIATTR_MERCURY_ISA_VERSION
	.align		4
        /*0024*/ 	.byte	0x03, 0x5f
        /*0026*/ 	.short	0x0101


	//----- nvinfo : EIATTR_COOP_GROUP_MASK_REGIDS
	.align		4
        /*0028*/ 	.byte	0x04, 0x29
        /*002a*/ 	.short	(.L_1619 - .L_1618)


	//   ....[0]....
.L_1618:
        /*002c*/ 	.word	0xffffffff


	//   ....[1]....
        /*0030*/ 	.word	0xffffffff


	//   ....[2]....
        /*0034*/ 	.word	0xffffffff


	//   ....[3]....
        /*0038*/ 	.word	0xffffffff


	//   ....[4]....
        /*003c*/ 	.word	0xffffffff


	//   ....[5]....
        /*0040*/ 	.word	0xffffffff


	//   ....[6]....
        /*0044*/ 	.word	0xffffffff


	//   ....[7]....
        /*0048*/ 	.word	0xffffffff


	//   ....[8]....
        /*004c*/ 	.word	0xffffffff


	//   ....[9]....
        /*0050*/ 	.word	0xffffffff


	//   ....[10]....
        /*0054*/ 	.word	0x05000033


	//   ....[11]....
        /*0058*/ 	.word	0x05000033


	//   ....[12]....
        /*005c*/ 	.word	0x05000033


	//   ....[13]....
        /*0060*/ 	.word	0x05000033


	//   ....[14]....
        /*0064*/ 	.word	0x05000033


	//   ....[15]....
        /*0068*/ 	.word	0x05000033


	//   ....[16]....
        /*006c*/ 	.word	0x05000033


	//   ....[17]....
        /*0070*/ 	.word	0x05000033


	//   ....[18]....
        /*0074*/ 	.word	0x05000033


	//   ....[19]....
        /*0078*/ 	.word	0x05000033


	//----- nvinfo : EIATTR_COOP_GROUP_INSTR_OFFSETS
	.align		4
.L_1619:
        /*007c*/ 	.byte	0x04, 0x28
        /*007e*/ 	.short	(.L_1621 - .L_1620)


	//   ....[0]....
.L_1620:
        /*0080*/ 	.word	0x00000aa0


	//   ....[1]....
        /*0084*/ 	.word	0x00000ab0


	//   ....[2]....
        /*0088*/ 	.word	0x00000ae0


	//   ....[3]....
        /*008c*/ 	.word	0x00000af0


	//   ....[4]....
        /*0090*/ 	.word	0x00000b20


	//   ....[5]....
        /*0094*/ 	.word	0x00000b30


	//   ....[6]....
        /*0098*/ 	.word	0x00000b60


	//   ....[7]....
        /*009c*/ 	.word	0x00000b70


	//   ....[8]....
        /*00a0*/ 	.word	0x00000ba0


	//   ....[9]....
        /*00a4*/ 	.word	0x00000bb0


	//   ....[10]....
        /*00a8*/ 	.word	0x000024a0


	//   ....[11]....
        /*00ac*/ 	.word	0x00002540


	//   ....[12]....
        /*00b0*/ 	.word	0x000025a0


	//   ....[13]....
        /*00b4*/ 	.word	0x00002600


	//   ....[14]....
        /*00b8*/ 	.word	0x00002670


	//   ....[15]....
        /*00bc*/ 	.word	0x000026d0


	//   ....[16]....
        /*00c0*/ 	.word	0x00002740


	//   ....[17]....
        /*00c4*/ 	.word	0x000027a0


	//   ....[18]....
        /*00c8*/ 	.word	0x00002810


	//   ....[19]....
        /*00cc*/ 	.word	0x00002870


	//----- nvinfo : EIATTR_VRC_CTA_INIT_COUNT
	.align		4
.L_1621:
        /*00d0*/ 	.byte	0x02, 0x4a
	.zero		1
	.zero		1


	//----- nvinfo : EIATTR_EXIT_INSTR_OFFSETS
	.align		4
        /*00d4*/ 	.byte	0x04, 0x1c
        /*00d6*/ 	.short	(.L_1623 - .L_1622)


	//   ....[0]....
.L_1622:
        /*00d8*/ 	.word	0x00002440


	//----- nvinfo : EIATTR_MAX_THREADS
	.align		4
.L_1623:
        /*00dc*/ 	.byte	0x04, 0x05
        /*00de*/ 	.short	(.L_1625 - .L_1624)
.L_1624:
        /*00e0*/ 	.word	0x00000080
        /*00e4*/ 	.word	0x00000001
        /*00e8*/ 	.word	0x00000001


	//----- nvinfo : EIATTR_CRS_STACK_SIZE
	.align		4
.L_1625:
        /*00ec*/ 	.byte	0x04, 0x1e
        /*00ee*/ 	.short	(.L_1627 - .L_1626)
.L_1626:
        /*00f0*/ 	.word	0x00000000


	//----- nvinfo : EIATTR_CBANK_PARAM_SIZE
	.align		4
.L_1627:
        /*00f4*/ 	.byte	0x03, 0x19
        /*00f6*/ 	.short	0x0128


	//----- nvinfo : EIATTR_PARAM_CBANK
	.align		4
        /*00f8*/ 	.byte	0x04, 0x0a
        /*00fa*/ 	.short	(.L_1629 - .L_1628)
	.align		4
.L_1628:
        /*00fc*/ 	.word	index@(.nv.constant0._ZN10layer_norm13ln_bwd_kernelINS_13Kernel_traitsI6__halfS2_S2_S2_fjLj256ELj1ELj4ELj1ELj16ENS_18Kernel_traits_baseILj256ES2_S2_S2_S2_fjLj128EEEEELb0ELb0ELb1ELb1EEEvNS_9BwdParamsE)
        /*0100*/ 	.short	0x0380
        /*0102*/ 	.short	0x0128


	//----- nvinfo : EIATTR_SW_WAR
	.align		4
.L_1629:
        /*0104*/ 	.byte	0x04, 0x36
        /*0106*/ 	.short	(.L_1631 - .L_1630)
.L_1630:
        /*0108*/ 	.word	0x00000008
.L_1631:


//--------------------- .nv.info._ZN10layer_norm13ln_bwd_kernelINS_13Kernel_traitsI6__halfS2_S2_S2_fjLj256ELj1ELj4ELj1ELj16ENS_18Kernel_traits_baseILj256ES2_S2_S2_S2_fjLj128EEEEELb0ELb1ELb0ELb0EEEvNS_9BwdParamsE --------------------------
	.section	.nv.info._ZN10layer_norm13ln_bwd_kernelINS_13Kernel_traitsI6__halfS2_S2_S2_fjLj256ELj1ELj4ELj1ELj16ENS_18Kernel_traits_baseILj256ES2_S2_S2_S2_fjLj128EEEEELb0ELb1ELb0ELb0EEEvNS_9BwdParamsE,"",@"SHT_CUDA_INFO"
	.sectionflags	@""
	.align	4


	//----- nvinfo : EIATTR_CUDA_API_VERSION
	.align		4
        /*0000*/ 	.byte	0x04, 0x37
        /*0002*/ 	.short	(.L_1633 - .L_1632)
.L_1632:
        /*0004*/ 	.word	0x00000082


	//----- nvinfo : EIATTR_KPARAM_INFO
	.align		4
.L_1633:
        /*0008*/ 	.byte	0x04, 0x17
        /*000a*/ 	.short	(.L_1635 - .L_1634)
.L_1634:
        /*000c*/ 	.word	0x00000000
        /*0010*/ 	.short	0x0000
        /*0012*/ 	.short	0x0000
        /*0014*/ 	.byte	0x00, 0xf0, 0xa1, 0x04


	//----- nvinfo : EIATTR_SPARSE_MMA_MASK
	.align		4
.L_1635:
        /*0018*/ 	.byte	0x03, 0x50
        /*001a*/ 	.short	0x0000


	//----- nvinfo : EIATTR_MAXREG_COUNT
	.align		4
        /*001c*/ 	.byte	0x03, 0x1b
        /*001e*/ 	.short	0x00ff


	//----- nvinfo : EIATTR_NUM_BARRIERS
	.align		4
        /*0020*/ 	.byte	0x02, 0x4c
        /*0022*/ 	.byte	0x01
	.zero		1


	//----- nvinfo : EIATTR_MERCURY_ISA_VERSION
	.align		4
        /*0024*/ 	.byte	0x03, 0x5f
        /*0026*/ 	.short	0x0101


	//----- nvinfo : EIATTR_COOP_GROUP_MASK_REGIDS
	.align		4
        /*0028*/ 	.byte	0x04, 0x29
        /*002a*/ 	.short	(.L_1637 - .L_1636)


	//   ....[0]....
.L_1636:
        /*002c*/ 	.word	0xffffffff


	//   ....[1]....
        /*0030*/ 	.word	0xffffffff


	//   ....[2]....
        /*0034*/ 	.word	0xffffffff


	//   ....[3]....
        /*0038*/ 	.word	0xffffffff


	//   ....[4]....
        /*003c*/ 	.word	0xffffffff


	//   ....[5]....
        /*0040*/ 	.word	0xffffffff


	//   ....[6]....
        /*0044*/ 	.word	0xffffffff


	//   ....[7]....
        /*0048*/ 	.word	0xffffffff


	//   ....[8]....
        /*004c*/ 	.word	0xffffffff


	//   ....[9]....
        /*0050*/ 	.word	0xffffffff


	//   ....[10]....
        /*0054*/ 	.word	0x05000032


	//   ....[11]....
        /*0058*/ 	.word	0x05000032


	//   ....[12]....
        /*005c*/ 	.word	0x05000032


	//   ....[13]....
        /*0060*/ 	.word	0x05000032


	//   ....[14]....
        /*0064*/ 	.word	0x05000032


	//   ....[15]....
        /*0068*/ 	.word	0x05000032


	//   ....[16]....
        /*006c*/ 	.word	0x05000032


	//   ....[17]....
        /*0070*/ 	.word	0x05000032


	//   ....[18]....
        /*0074*/ 	.word	0x05000032


	//   ....[19]....
        /*0078*/ 	.word	0x05000032


	//----- nvinfo : EIATTR_COOP_GROUP_INSTR_OFFSETS
	.align		4
.L_1637:
        /*007c*/ 	.byte	0x04, 0x28
        /*007e*/ 	.short	(.L_1639 - .L_1638)


	//   ....[0]....
.L_1638:
        /*0080*/ 	.word	0x00000a30


	//   ....[1]....
        /*0084*/ 	.word	0x00000a40


	//   ....[2]....
        /*0088*/ 	.word	0x00000a70


	//   ....[3]....
        /*008c*/ 	.word	0x00000a80


	//   ....[4]....
        /*0090*/ 	.word	0x00000ab0


	//   ....[5]....
        /*0094*/ 	.word	0x00000ac0


	//   ....[6]....
        /*0098*/ 	.word	0x00000af0


	//   ....[7]....
        /*009c*/ 	.word	0x00000b00


	//   ....[8]....
        /*00a0*/ 	.word	0x00000b30


	//   ....[9]....
        /*00a4*/ 	.word	0x00000b40


	//   ....[10]....
        /*00a8*/ 	.word	0x00002760


	//   ....[11]....
        /*00ac*/ 	.word	0x00002800


	//   ....[12]....
        /*00b0*/ 	.word	0x00002860


	//   ....[13]....
        /*00b4*/ 	.word	0x000028c0


	//   ....[14]....
        /*00b8*/ 	.word	0x00002930


	//   ....[15]....
        /*00bc*/ 	.word	0x00002990


	//   ....[16]....
        /*00c0*/ 	.word	0x00002a00


	//   ....[17]....
        /*00c4*/ 	.word	0x00002a60


	//   ....[18]....
        /*00c8*/ 	.word	0x00002ad0


	//   ....[19]....
        /*00cc*/ 	.word	0x00002b30


	//----- nvinfo : EIATTR_VRC_CTA_INIT_COUNT
	.align		4
.L_1639:
        /*00d0*/ 	.byte	0x02, 0x4a
	.zero		1
	.zero		1


	//----- nvinfo : EIATTR_EXIT_INSTR_OFFSETS
	.align		4
        /*00d4*/ 	.byte	0x04, 0x1c
        /*00d6*/ 	.short	(.L_1641 - .L_1640)


	//   ....[0]....
.L_1640:
        /*00d8*/ 	.word	0x00002670


	//   ....[1]....
        /*00dc*/ 	.word	0x000026f0


	//----- nvinfo : EIATTR_MAX_THREADS
	.align		4
.L_1641:
        /*00e0*/ 	.byte	0x04, 0x05
        /*00e2*/ 	.short	(.L_1643 - .L_1642)
.L_1642:
        /*00e4*/ 	.word	0x00000080
        /*00e8*/ 	.word	0x00000001
        /*00ec*/ 	.word	0x00000001


	//----- nvinfo : EIATTR_CRS_STACK_SIZE
	.align		4
.L_1643:
        /*00f0*/ 	.byte	0x04, 0x1e
        /*00f2*/ 	.short	(.L_1645 - .L_1644)
.L_1644:
        /*00f4*/ 	.word	0x00000000


	//----- nvinfo : EIATTR_CBANK_PARAM_SIZE
	.align		4
.L_1645:
        /*00f8*/ 	.byte	0x03, 0x19
        /*00fa*/ 	.short	0x0128


	//----- nvinfo : EIATTR_PARAM_CBANK
	.align		4
        /*00fc*/ 	.byte	0x04, 0x0a
        /*00fe*/ 	.short	(.L_1647 - .L_1646)
	.align		4
.L_1646:
        /*0100*/ 	.word	index@(.nv.constant0._ZN10layer_norm13ln_bwd_kernelINS_13Kernel_traitsI6__halfS2_S2_S2_fjLj256ELj1ELj4ELj1ELj16ENS_18Kernel_traits_baseILj256ES2_S2_S2_S2_fjLj128EEEEELb0ELb1ELb0ELb0EEEvNS_9BwdParamsE)
        /*0104*/ 	.short	0x0380
        /*0106*/ 	.short	0x0128


	//----- nvinfo : EIATTR_SW_WAR
	.align		4
.L_1647:
        /*0108*/ 	.byte	0x04, 0x36
        /*010a*/ 	.short	(.L_1649 - .L_1648)
.L_1648:
        /*010c*/ 	.word	0x00000008
.L_1649:


//--------------------- .nv.info._ZN10layer_norm13ln_bwd_kernelINS_13Kernel_traitsI6__halfS2_S2_S2_fjLj256ELj1ELj4ELj1ELj16ENS_18Kernel_traits_baseILj256ES2_S2_S2_S2_fjLj128EEEEELb0ELb1ELb0ELb1EEEvNS_9BwdParamsE --------------------------
	.section	.nv.info._ZN10layer_norm13ln_bwd_kernelINS_13Kernel_traitsI6__halfS2_S2_S2_fjLj256ELj1ELj4ELj1ELj16ENS_18Kernel_traits_baseILj256ES2_S2_S2_S2_fjLj128EEEEELb0ELb1ELb0ELb1EEEvNS_9BwdParamsE,"",@"SHT_CUDA_INFO"
	.sectionflags	@""
	.align	4


	//----- nvinfo : EIATTR_CUDA_API_VERSION
	.align		4
        /*0000*/ 	.byte	0x04, 0x37
        /*0002*/ 	.short	(.L_1651 - .L_1650)
.L_1650:
        /*0004*/ 	.word	0x00000082


	//----- nvinfo : EIATTR_KPARAM_INFO
	.align		4
.L_1651:
        /*0008*/ 	.byte	0x04, 0x17
        /*000a*/ 	.short	(.L_1653 - .L_1652)
.L_1652:
        /*000c*/ 	.word	0x00000000
        /*0010*/ 	.short	0x0000
        /*0012*/ 	.short	0x0000
        /*0014*/ 	.byte	0x00, 0xf0, 0xa1, 0x04


	//----- nvinfo : EIATTR_SPARSE_MMA_MASK
	.align		4
.L_1653:
        /*0018*/ 	.byte	0x03, 0x50
        /*001a*/ 	.short	0x0000


	//----- nvinfo : EIATTR_MAXREG_COUNT
	.align		4
        /*001c*/ 	.byte	0x03, 0x1b
        /*001e*/ 	.short	0x00ff


	//----- nvinfo : EIATTR_NUM_BARRIERS
	.align		4
        /*0020*/ 	.byte	0x02, 0x4c
        /*0022*/ 	.byte	0x01
	.zero		1


	//----- nvinfo : EIATTR_MERCURY_ISA_VERSION
	.align		4
        /*0024*/ 	.byte	0x03, 0x5f
        /*0026*/ 	.short	0x0101


	//----- nvinfo : EIATTR_COOP_GROUP_MASK_REGIDS
	.align		4
        /*0028*/ 	.byte	0x04, 0x29
        /*002a*/ 	.short	(.L_1655 - .L_1654)


	//   ....[0]....
.L_1654:
        /*002c*/ 	.word	0xffffffff


	//   ....[1]....
        /*0030*/ 	.word	0xffffffff


	//   ....[2]....
        /*0034*/ 	.word	0xffffffff


	//   ....[3]....
        /*0038*/ 	.word	0xffffffff


	//   ....[4]....
        /*003c*/ 	.word	0xffffffff


	//   ....[5]....
        /*0040*/ 	.word	0xffffffff


	//   ....[6]....
        /*0044*/ 	.word	0xffffffff


	//   ....[7]....
        /*0048*/ 	.word	0xffffffff


	//   ....[8]....
        /*004c*/ 	.word	0xffffffff


	//   ....[9]....
        /*0050*/ 	.word	0xffffffff


	//   ....[10]....
        /*0054*/ 	.word	0x0500001c


	//   ....[11]....
        /*0058*/ 	.word	0x0500001c


	//   ....[12]....
        /*005c*/ 	.word	0x0500001c


	//   ....[13]....
        /*0060*/ 	.word	0x0500001c


	//   ....[14]....
        /*0064*/ 	.word	0x0500001c


	//   ....[15]....
        /*0068*/ 	.word	0x0500001c


	//   ....[16]....
        /*006c*/ 	.word	0x0500001c


	//   ....[17]....
        /*0070*/ 	.word	0x0500001c


	//   ....[18]....
        /*0074*/ 	.word	0x0500001c


	//   ....[19]....
        /*0078*/ 	.word	0x0500001c


	//----- nvinfo : EIATTR_COOP_GROUP_INSTR_OFFSETS
	.align		4
.L_1655:
        /*007c*/ 	.byte	0x04, 0x28
        /*007e*/ 	.short	(.L_1657 - .L_1656)


	//   ....[0]....
.L_1656:
        /*0080*/ 	.word	0x00000a50


	//   ....[1]....
        /*0084*/ 	.word	0x00000a60


	//   ....[2]....
        /*0088*/ 	.word	0x00000a90


	//   ....[3]....
        /*008c*/ 	.word	0x00000aa0


	//   ....[4]....
        /*0090*/ 	.word	0x00000ad0


	//   ....[5]....
        /*0094*/ 	.word	0x00000ae0


	//   ....[6]....
        /*0098*/ 	.word	0x00000b10


	//   ....[7]....
        /*009c*/ 	.word	0x00000b20


	//   ....[8]....
        /*00a0*/ 	.word	0x00000b50


	//   ....[9]....
        /*00a4*/ 	.word	0x00000b60


	//   ....[10]....
        /*00a8*/ 	.word	0x000027a0


	//   ....[11]....
        /*00ac*/ 	.word	0x00002830


	//   ....[12]....
        /*00b0*/ 	.word	0x000028b0


	//   ....[13]....
        /*00b4*/ 	.word	0x00002920


	//   ....[14]....
        /*00b8*/ 	.word	0x000029a0


	//   ....[15]....
        /*00bc*/ 	.word	0x00002a10


	//   ....[16]....
        /*00c0*/ 	.word	0x00002a90


	//   ....[17]....
        /*00c4*/ 	.word	0x00002b00


	//   ....[18]....
        /*00c8*/ 	.word	0x00002b80


	//   ....[19]....
        /*00cc*/ 	.word	0x00002be0


	//----- nvinfo : EIATTR_VRC_CTA_INIT_COUNT
	.align		4
.L_1657:
        /*00d0*/ 	.byte	0x02, 0x4a
	.zero		1
	.zero		1


	//----- nvinfo : EIATTR_EXIT_INSTR_OFFSETS
	.align		4
        /*00d4*/ 	.byte	0x04, 0x1c
        /*00d6*/ 	.short	(.L_1659 - .L_1658)


	//   ....[0]....
.L_1658:
        /*00d8*/ 	.word	0x00002730


	//----- nvinfo : EIATTR_MAX_THREADS
	.align		4
.L_1659:
        /*00dc*/ 	.byte	0x04, 0x05
        /*00de*/ 	.short	(.L_1661 - .L_1660)
.L_1660:
        /*00e0*/ 	.word	0x00000080
        /*00e4*/ 	.word	0x00000001
        /*00e8*/ 	.word	0x00000001


	//----- nvinfo : EIATTR_CRS_STACK_SIZE
	.align		4
.L_1661:
        /*00ec*/ 	.byte	0x04, 0x1e
        /*00ee*/ 	.short	(.L_1663 - .L_1662)
.L_1662:
        /*00f0*/ 	.word	0x00000000


	//----- nvinfo : EIATTR_CBANK_PARAM_SIZE
	.align		4
.L_1663:
        /*00f4*/ 	.byte	0x03, 0x19
        /*00f6*/ 	.short	0x0128


	//----- nvinfo : EIATTR_PARAM_CBANK
	.align		4
        /*00f8*/ 	.byte	0x04, 0x0a
        /*00fa*/ 	.short	(.L_1665 - .L_1664)
	.align		4
.L_1664:
        /*00fc*/ 	.word	index@(.nv.constant0._ZN10layer_norm13ln_bwd_kernelINS_13Kernel_traitsI6__halfS2_S2_S2_fjLj256ELj1ELj4ELj1ELj16ENS_18Kernel_traits_baseILj256ES2_S2_S2_S2_fjLj128EEEEELb0ELb1ELb0ELb1EEEvNS_9BwdParamsE)
        /*0100*/ 	.short	0x0380
        /*0102*/ 	.short	0x0128


	//----- nvinfo : EIATTR_SW_WAR
	.align		4
.L_1665:
        /*0104*/ 	.byte	0x04, 0x36
        /*0106*/ 	.short	(.L_1667 - .L_1666)
.L_1666:
        /*0108*/ 	.word	0x00000008
.L_1667:


//--------------------- .nv.info._ZN10layer_norm13ln_bwd_kernelINS_13Kernel_traitsI6__halfS2_S2_S2_fjLj256ELj1ELj4ELj1ELj16ENS_18Kernel_traits_baseILj256ES2_S2_S2_S2_fjLj128EEEEELb0ELb1ELb1ELb0EEEvNS_9BwdParamsE --------------------------
	.section	.nv.info._ZN10layer_norm13ln_bwd_kernelINS_13Kernel_traitsI6__halfS2_S2_S2_fjLj256ELj1ELj4ELj1ELj16ENS_18Kernel_traits_baseILj256ES2_S2_S2_S2_fjLj128EEEEELb0ELb1ELb1ELb0EEEvNS_9BwdParamsE,"",@"SHT_CUDA_INFO"
	.sectionflags	@""
	.align	4


	//----- nvinfo : EIATTR_CUDA_API_VERSION
	.align		4
        /*0000*/ 	.byte	0x04, 0x37
        /*0002*/ 	.short	(.L_1669 - .L_1668)
.L_1668:
        /*0004*/ 	.word	0x00000082


	//----- nvinfo : EIATTR_KPARAM_INFO
	.align		4
.L_1669:
        /*0008*/ 	.byte	0x04, 0x17
        /*000a*/ 	.short	(.L_1671 - .L_1670)
.L_1670:
        /*000c*/ 	.word	0x00000000
        /*0010*/ 	.short	0x0000
        /*0012*/ 	.short	0x0000
        /*0014*/ 	.byte	0x00, 0xf0, 0xa1, 0x04


	//----- nvinfo : EIATTR_SPARSE_MMA_MASK
	.align		4
.L_1671:
        /*0018*/ 	.byte	0x03, 0x50
        /*001a*/ 	.short	0x0000


	//----- nvinfo : EIATTR_MAXREG_COUNT
	.align		4
        /*001c*/ 	.byte	0x03, 0x1b
        /*001e*/ 	.short	0x00ff


	//----- nvinfo : EIATTR_NUM_BARRIERS
	.align		4
        /*0020*/ 	.byte	0x02, 0x4c
        /*0022*/ 	.byte	0x01
	.zero		1


	//----- nvinfo : EIATTR_MERCURY_ISA_VERSION
	.align		4
        /*0024*/ 	.byte	0x03, 0x5f
        /*0026*/ 	.short	0x0101


	//----- nvinfo : EIATTR_COOP_GROUP_MASK_REGIDS
	.align		4
        /*0028*/ 	.byte	0x04, 0x29
        /*002a*/ 	.short	(.L_1673 - .L_1672)


	//   ....[0]....
.L_1672:
        /*002c*/ 	.word	0xffffffff


	//   ....[1]....
        /*0030*/ 	.word	0xffffffff


	//   ....[2]....
        /*0034*/ 	.word	0xffffffff


	//   ....[3]....
        /*0038*/ 	.word	0xffffffff


	//   ....[4]....
        /*003c*/ 	.word	0xffffffff


	//   ....[5]....
        /*0040*/ 	.word	0xffffffff


	//   ....[6]....
        /*0044*/ 	.word	0xffffffff


	//   ....[7]....
        /*0048*/ 	.word	0xffffffff


	//   ....[8]....
        /*004c*/ 	.word	0xffffffff


	//   ....[9]....
        /*0050*/ 	.word	0xffffffff


	//   ....[10]....
        /*0054*/ 	.word	0x05000051


	//   ....[11]....
        /*0058*/ 	.word	0x05000051


	//   ....[12]....
        /*005c*/ 	.word	0x05000051


	//   ....[13]....
        /*0060*/ 	.word	0x05000051


	//   ....[14]....
        /*0064*/ 	.word	0x05000051


	//   ....[15]....
        /*0068*/ 	.word	0x05000051


	//   ....[16]....
        /*006c*/ 	.word	0x05000051


	//   ....[17]....
        /*0070*/ 	.word	0x05000051


	//   ....[18]....
        /*0074*/ 	.word	0x05000051


	//   ....[19]....
        /*0078*/ 	.word	0x05000051


	//----- nvinfo : EIATTR_COOP_GROUP_INSTR_OFFSETS
	.align		4
.L_1673:
        /*007c*/ 	.byte	0x04, 0x28
        /*007e*/ 	.short	(.L_1675 - .L_1674)


	//   ....[0]....
.L_1674:
        /*0080*/ 	.word	0x00000b50


	//   ....[1]....
        /*0084*/ 	.word	0x00000b60


	//   ....[2]....
        /*0088*/ 	.word	0x00000b90


	//   ....[3]....
        /*008c*/ 	.word	0x00000ba0


	//   ....[4]....
        /*0090*/ 	.word	0x00000bd0


	//   ....[5]....
        /*0094*/ 	.word	0x00000be0


	//   ....[6]....
        /*0098*/ 	.word	0x00000c10


	//   ....[7]....
        /*009c*/ 	.word	0x00000c20


	//   ....[8]....
        /*00a0*/ 	.word	0x00000c50


	//   ....[9]....
        /*00a4*/ 	.word	0x00000c60


	//   ....[10]....
        /*00a8*/ 	.word	0x00003180


	//   ....[11]....
        /*00ac*/ 	.word	0x00003210


	//   ....[12]....
        /*00b0*/ 	.word	0x00003280


	//   ....[13]....
        /*00b4*/ 	.word	0x000032e0


	//   ....[14]....
        /*00b8*/ 	.word	0x00003350


	//   ....[15]....
        /*00bc*/ 	.word	0x000033b0


	//   ....[16]....
        /*00c0*/ 	.word	0x00003420


	//   ....[17]....
        /*00c4*/ 	.word	0x00003480


	//   ....[18]....
        /*00c8*/ 	.word	0x000034f0


	//   ....[19]....
        /*00cc*/ 	.word	0x00003550


	//----- nvinfo : EIATTR_VRC_CTA_INIT_COUNT
	.align		4
.L_1675:
        /*00d0*/ 	.byte	0x02, 0x4a
	.zero		1
	.zero		1


	//----- nvinfo : EIATTR_EXIT_INSTR_OFFSETS
	.align		4
        /*00d4*/ 	.byte	0x04, 0x1c
        /*00d6*/ 	.short	(.L_1677 - .L_1676)


	//   ....[0]....
.L_1676:
        /*00d8*/ 	.word	0x00003090


	//   ....[1]....
        /*00dc*/ 	.word	0x00003110


	//----- nvinfo : EIATTR_MAX_THREADS
	.align		4
.L_1677:
        /*00e0*/ 	.byte	0x04, 0x05
        /*00e2*/ 	.short	(.L_1679 - .L_1678)
.L_1678:
        /*00e4*/ 	.word	0x00000080
        /*00e8*/ 	.word	0x00000001
        /*00ec*/ 	.word	0x00000001


	//----- nvinfo : EIATTR_CRS_STACK_SIZE
	.align		4
.L_1679:
        /*00f0*/ 	.byte	0x04, 0x1e
        /*00f2*/ 	.short	(.L_1681 - .L_1680)
.L_1680:
        /*00f4*/ 	.word	0x00000000


	//----- nvinfo : EIATTR_CBANK_PARAM_SIZE
	.align		4
.L_1681:
        /*00f8*/ 	.byte	0x03, 0x19
        /*00fa*/ 	.short	0x0128


	//----- nvinfo : EIATTR_PARAM_CBANK
	.align		4
        /*00fc*/ 	.byte	0x04, 0x0a
        /*00fe*/ 	.short	(.L_1683 - .L_1682)
	.align		4
.L_1682:
        /*0100*/ 	.word	index@(.nv.constant0._ZN10layer_norm13ln_bwd_kernelINS_13Kernel_traitsI6__halfS2_S2_S2_fjLj256ELj1ELj4ELj1ELj16ENS_18Kernel_traits_baseILj256ES2_S2_S2_S2_fjLj128EEEEELb0ELb1ELb1ELb0EEEvNS_9BwdParamsE)
        /*0104*/ 	.short	0x0380
        /*0106*/ 	.short	0x0128


	//----- nvinfo : EIATTR_SW_WAR
	.align		4
.L_1683:
        /*0108*/ 	.byte	0x04, 0x36
        /*010a*/ 	.short	(.L_1685 - .L_1684)
.L_1684:
        /*010c*/ 	.word	0x00000008
.L_1685:


//--------------------- .nv.info._ZN10layer_norm13ln_bwd_kernelINS_13Kernel_traitsI6__halfS2_S2_S2_fjLj256ELj1ELj4ELj1ELj16ENS_18Kernel_traits_baseILj256ES2_S2_S2_S2_fjLj128EEEEELb0ELb1ELb1ELb1EEEvNS_9BwdParamsE --------------------------
	.section	.nv.info._ZN10layer_norm13ln_bwd_kernelINS_13Kernel_traitsI6__halfS2_S2_S2_fjLj256ELj1ELj4ELj1ELj16ENS_18Kernel_traits_baseILj256ES2_S2_S2_S2_fjLj128EEEEELb0ELb1ELb1ELb1EEEvNS_9BwdParamsE,"",@"SHT_CUDA_INFO"
	.sectionflags	@""
	.align	4


	//----- nvinfo : EIATTR_CUDA_API_VERSION
	.align		4
        /*0000*/ 	.byte	0x04, 0x37
        /*0002*/ 	.short	(.L_1687 - .L_1686)
.L_1686:
        /*0004*/ 	.word	0x00000082


	//----- nvinfo : EIATTR_KPARAM_INFO
	.align		4
.L_1687:
        /*0008*/ 	.byte	0x04, 0x17
        /*000a*/ 	.short	(.L_1689 - .L_1688)
.L_1688:
        /*000c*/ 	.word	0x00000000
        /*0010*/ 	.short	0x0000
        /*0012*/ 	.short	0x0000
        /*0014*/ 	.byte	0x00, 0xf0, 0xa1, 0x04


	//----- nvinfo : EIATTR_SPARSE_MMA_MASK
	.align		4
.L_1689:
        /*0018*/ 	.byte	0x03, 0x50
        /*001a*/ 	.short	0x0000


	//----- nvinfo : EIATTR_MAXREG_COUNT
	.align		4
        /*001c*/ 	.byte	0x03, 0x1b
        /*001e*/ 	.short	0x00ff


	//----- nvinfo : EIATTR_NUM_BARRIERS
	.align		4
        /*0020*/ 	.byte	0x02, 0x4c
        /*0022*/ 	.byte	0x01
	.zero		1


	//----- nvinfo : EIATTR_MERCURY_ISA_VERSION
	.align		4
        /*0024*/ 	.byte	0x03, 0x5f
        /*0026*/ 	.short	0x0101


	//----- nvinfo : EIATTR_COOP_GROUP_MASK_REGIDS
	.align		4
        /*0028*/ 	.byte	0x04, 0x29
        /*002a*/ 	.short	(.L_1691 - .L_1690)


	//   ....[0]....
.L_1690:
        /*002c*/ 	.word	0xffffffff


	//   ....[1]....
        /*0030*/ 	.word	0xffffffff


	//   ....[2]....
        /*0034*/ 	.word	0xffffffff


	//   ....[3]....
        /*0038*/ 	.word	0xffffffff


	//   ....[4]....
        /*003c*/ 	.word	0xffffffff


	//   ....[5]....
        /*0040*/ 	.word	0xffffffff


	//   ....[6]....
        /*0044*/ 	.word	0xffffffff


	//   ....[7]....
        /*0048*/ 	.word	0xffffffff


	//   ....[8]....
        /*004c*/ 	.word	0xffffffff


	//   ....[9]....
        /*0050*/ 	.word	0xffffffff


	//   ....[10]....
        /*0054*/ 	.word	0x05000053


	//   ....[11]....
        /*0058*/ 	.word	0x05000053


	//   ....[12]....
        /*005c*/ 	.word	0x05000053


	//   ....[13]....
        /*0060*/ 	.word	0x05000053


	//   ....[14]....
        /*0064*/ 	.word	0x05000053


	//   ....[15]....
        /*0068*/ 	.word	0x05000053


	//   ....[16]....
        /*006c*/ 	.word	0x05000053


	//   ....[17]....
        /*0070*/ 	.word	0x05000053


	//   ....[18]....
        /*0074*/ 	.word	0x05000053


	//   ....[19]....
        /*0078*/ 	.word	0x05000053


	//----- nvinfo : EIATTR_COOP_GROUP_INSTR_OFFSETS
	.align		4
.L_1691:
        /*007c*/ 	.byte	0x04, 0x28
        /*007e*/ 	.short	(.L_1693 - .L_1692)


	//   ....[0]....
.L_1692:
        /*0080*/ 	.word	0x00000af0


	//   ....[1]....
        /*0084*/ 	.word	0x00000b00


	//   ....[2]....
        /*0088*/ 	.word	0x00000b30


	//   ....[3]....
        /*008c*/ 	.word	0x00000b40


	//   ....[4]....
        /*0090*/ 	.word	0x00000b70


	//   ....[5]....
        /*0094*/ 	.word	0x00000b80


	//   ....[6]....
        /*0098*/ 	.word	0x00000bb0


	//   ....[7]....
        /*009c*/ 	.word	0x00000bc0


	//   ....[8]....
        /*00a0*/ 	.word	0x00000bf0


	//   ....[9]....
        /*00a4*/ 	.word	0x00000c00


	//   ....[10]....
        /*00a8*/ 	.word	0x00002f80


	//   ....[11]....
        /*00ac*/ 	.word	0x00003010


	//   ....[12]....
        /*00b0*/ 	.word	0x00003080


	//   ....[13]....
        /*00b4*/ 	.word	0x000030e0


	//   ....[14]....
        /*00b8*/ 	.word	0x00003150


	//   ....[15]....
        /*00bc*/ 	.word	0x000031b0


	//   ....[16]....
        /*00c0*/ 	.word	0x00003220


	//   ....[17]....
        /*00c4*/ 	.word	0x00003280


	//   ....[18]....
        /*00c8*/ 	.word	0x000032f0


	//   ....[19]....
        /*00cc*/ 	.word	0x00003350


	//----- nvinfo : EIATTR_VRC_CTA_INIT_COUNT
	.align		4
.L_1693:
        /*00d0*/ 	.byte	0x02, 0x4a
	.zero		1
	.zero		1


	//----- nvinfo : EIATTR_EXIT_INSTR_OFFSETS
	.align		4
        /*00d4*/ 	.byte	0x04, 0x1c
        /*00d6*/ 	.short	(.L_1695 - .L_1694)


	//   ....[0]....
.L_1694:
        /*00d8*/ 	.word	0x00002f10


	//----- nvinfo : EIATTR_MAX_THREADS
	.align		4
.L_1695:
        /*00dc*/ 	.byte	0x04, 0x05
        /*00de*/ 	.short	(.L_1697 - .L_1696)
.L_1696:
        /*00e0*/ 	.word	0x00000080
        /*00e4*/ 	.word	0x00000001
        /*00e8*/ 	.word	0x00000001


	//----- nvinfo : EIATTR_CRS_STACK_SIZE
	.align		4
.L_1697:
        /*00ec*/ 	.byte	0x04, 0x1e
        /*00ee*/ 	.short	(.L_1699 - .L_1698)
.L_1698:
        /*00f0*/ 	.word	0x00000000


	//----- nvinfo : EIATTR_CBANK_PARAM_SIZE
	.align		4
.L_1699:
        /*00f4*/ 	.byte	0x03, 0x19
        /*00f6*/ 	.short	0x0128


	//----- nvinfo : EIATTR_PARAM_CBANK
	.align		4
        /*00f8*/ 	.byte	0x04, 0x0a
        /*00fa*/ 	.short	(.L_1701 - .L_1700)
	.align		4
.L_1700:
        /*00fc*/ 	.word	index@(.nv.constant0._ZN10layer_norm13ln_bwd_kernelINS_13Kernel_traitsI6__halfS2_S2_S2_fjLj256ELj1ELj4ELj1ELj16ENS_18Kernel_traits_baseILj256ES2_S2_S2_S2_fjLj128EEEEELb0ELb1ELb1ELb1EEEvNS_9BwdParamsE)
        /*0100*/ 	.short	0x0380
        /*0102*/ 	.short	0x0128


	//----- nvinfo : EIATTR_SW_WAR
	.align		4
.L_1701:
        /*0104*/ 	.byte	0x04, 0x36
        /*0106*/ 	.short	(.L_1703 - .L_1702)
.L_1702:
        /*0108*/ 	.word	0x00000008
.L_1703:


//--------------------- .nv.info._ZN10layer_norm13ln_bwd_kernelINS_13Kernel_traitsI6__halfS2_S2_S2_fjLj256ELj1ELj4ELj1ELj16ENS_18Kernel_traits_baseILj256ES2_S2_S2_S2_fjLj128EEEEELb1ELb0ELb0ELb0EEEvNS_9BwdParamsE --------------------------
	.section	.nv.info._ZN10layer_norm13ln_bwd_kernelINS_13Kernel_traitsI6__halfS2_S2_S2_fjLj256ELj1ELj4ELj1ELj16ENS_18Kernel_traits_baseILj256ES2_S2_S2_S2_fjLj128EEEEELb1ELb0ELb0ELb0EEEvNS_9BwdParamsE,"",@"SHT_CUDA_INFO"
	.sectionflags	@""
	.align	4


	//----- nvinfo : EIATTR_CUDA_API_VERSION
	.align		4
        /*0000*/ 	.byte	0x04, 0x37
        /*0002*/ 	.short	(.L_1705 - .L_1704)
.L_1704:
        /*0004*/ 	.word	0x00000082


	//----- nvinfo : EIATTR_KPARAM_INFO
	.align		4
.L_1705:
        /*0008*/ 	.byte	0x04, 0x17
        /*000a*/ 	.short	(.L_1707 - .L_1706)
.L_1706:
        /*000c*/ 	.word	0x00000000
        /*0010*/ 	.short	0x0000
        /*0012*/ 	.short	0x0000
        /*0014*/ 	.byte	0x00, 0xf0, 0xa1, 0x04


	//----- nvinfo : EIATTR_SPARSE_MMA_MASK
	.align		4
.L_1707:
        /*0018*/ 	.byte	0x03, 0x50
        /*001a*/ 	.short	0x0000


	//----- nvinfo : EIATTR_MAXREG_COUNT
	.align		4
        /*001c*/ 	.byte	0x03, 0x1b
        /*001e*/ 	.short	0x00ff


	//----- nvinfo : EIATTR_NUM_BARRIERS
	.align		4
        /*0020*/ 	.byte	0x02, 0x4c
        /*0022*/ 	.byte	0x01
	.zero		1


	//----- nvinfo : EIATTR_MERCURY_ISA_VERSION
	.align		4
        /*0024*/ 	.byte	0x03, 0x5f
        /*0026*/ 	.short	0x0101


	//----- nvinfo : EIATTR_COOP_GROUP_MASK_REGIDS
	.align		4
        /*0028*/ 	.byte	0x04, 0x29
        /*002a*/ 	.short	(.L_1709 - .L_1708)


	//   ....[0]....
.L_1708:
        /*002c*/ 	.word	0xffffffff


	//   ....[1]....
        /*0030*/ 	.word	0xffffffff


	//   ....[2]....
        /*0034*/ 	.word	0xffffffff


	//   ....[3]....
        /*0038*/ 	.word	0xffffffff


	//   ....[4]....
        /*003c*/ 	.word	0xffffffff


	//   ....[5]....
        /*0040*/ 	.word	0xffffffff


	//   ....[6]....
        /*0044*/ 	.word	0xffffffff


	//   ....[7]....
        /*0048*/ 	.word	0xffffffff


	//   ....[8]....
        /*004c*/ 	.word	0xffffffff


	//   ....[9]....
        /*0050*/ 	.word	0xffffffff


	//   ....[10]....
        /*0054*/ 	.word	0x05000024


	//   ....[11]....
        /*0058*/ 	.word	0x05000024


	//   ....[12]....
        /*005c*/ 	.word	0x05000024


	//   ....[13]....
        /*0060*/ 	.word	0x05000024


	//   ....[14]....
        /*0064*/ 	.word	0x05000024


	//   ....[15]....
        /*0068*/ 	.word	0x05000024


	//   ....[16]....
        /*006c*/ 	.word	0x05000024


	//   ....[17]....
        /*0070*/ 	.word	0x05000024


	//   ....[18]....
        /*0074*/ 	.word	0x05000024


	//   ....[19]....
        /*0078*/ 	.word	0x05000024


	//----- nvinfo : EIATTR_COOP_GROUP_INSTR_OFFSETS
	.align		4
.L_1709:
        /*007c*/ 	.byte	0x04, 0x28
        /*007e*/ 	.short	(.L_1711 - .L_1710)


	//   ....[0]....
.L_1710:
        /*0080*/ 	.word	0x00000a70


	//   ....[1]....
        /*0084*/ 	.word	0x00000a80


	//   ....[2]....
        /*0088*/ 	.word	0x00000ab0


	//   ....[3]....
        /*008c*/ 	.word	0x00000ac0


	//   ....[4]....
        /*0090*/ 	.word	0x00000af0


	//   ....[5]....
        /*0094*/ 	.word	0x00000b00


	//   ....[6]....
        /*0098*/ 	.word	0x00000b30


	//   ....[7]....
        /*009c*/ 	.word	0x00000b40


	//   ....[8]....
        /*00a0*/ 	.word	0x00000b70


	//   ....[9]....
        /*00a4*/ 	.word	0x00000b80


	//   ....[10]....
        /*00a8*/ 	.word	0x00002390


	//   ....[11]....
        /*00ac*/ 	.word	0x00002420


	//   ....[12]....
        /*00b0*/ 	.word	0x00002480


	//   ....[13]....
        /*00b4*/ 	.word	0x000024e0


	//   ....[14]....
        /*00b8*/ 	.word	0x00002540


	//   ....[15]....
        /*00bc*/ 	.word	0x000025a0


	//   ....[16]....
        /*00c0*/ 	.word	0x00002600


	//   ....[17]....
        /*00c4*/ 	.word	0x00002660


	//   ....[18]....
        /*00c8*/ 	.word	0x000026c0


	//   ....[19]....
        /*00cc*/ 	.word	0x00002720


	//----- nvinfo : EIATTR_VRC_CTA_INIT_COUNT
	.align		4
.L_1711:
        /*00d0*/ 	.byte	0x02, 0x4a
	.zero		1
	.zero		1


	//----- nvinfo : EIATTR_EXIT_INSTR_OFFSETS
	.align		4
        /*00d4*/ 	.byte	0x04, 0x1c
        /*00d6*/ 	.short	(.L_1713 - .L_1712)


	//   ....[0]....
.L_1712:
        /*00d8*/ 	.word	0x000022f0


	//   ....[1]....
        /*00dc*/ 	.word	0x00002320


	//----- nvinfo : EIATTR_MAX_THREADS
	.align		4
.L_1713:
        /*00e0*/ 	.byte	0x04, 0x05
        /*00e2*/ 	.short	(.L_1715 - .L_1714)
.L_1714:
        /*00e4*/ 	.word	0x00000080
        /*00e8*/ 	.word	0x00000001
        /*00ec*/ 	.word	0x00000001


	//----- nvinfo : EIATTR_CRS_STACK_SIZE
	.align		4
.L_1715:
        /*00f0*/ 	.byte	0x04, 0x1e
        /*00f2*/ 	.short	(.L_1717 - .L_1716)
.L_1716:
        /*00f4*/ 	.word	0x00000000


	//----- nvinfo : EIATTR_CBANK_PARAM_SIZE
	.align		4
.L_1717:
        /*00f8*/ 	.byte	0x03, 0x19
        /*00fa*/ 	.short	0x0128


	//----- nvinfo : EIATTR_PARAM_CBANK
	.align		4
        /*00fc*/ 	.byte	0x04, 0x0a
        /*00fe*/ 	.short	(.L_1719 - .L_1718)
	.align		4
.L_1718:
        /*0100*/ 	.word	index@(.nv.constant0._ZN10layer_norm13ln_bwd_kernelINS_13Kernel_traitsI6__halfS2_S2_S2_fjLj256ELj1ELj4ELj1ELj16ENS_18Kernel_traits_baseILj256ES2_S2_S2_S2_fjLj128EEEEELb1ELb0ELb0ELb0EEEvNS_9BwdParamsE)
        /*0104*/ 	.short	0x0380
        /*0106*/ 	.short	0x0128


	//----- nvinfo : EIATTR_SW_WAR
	.align		4
.L_1719:
        /*0108*/ 	.byte	0x04, 0x36
        /*010a*/ 	.short	(.L_1721 - .L_1720)
.L_1720:
        /*010c*/ 	.word	0x00000008
.L_1721:


//--------------------- .nv.info._ZN10layer_norm13ln_bwd_kernelINS_13Kernel_traitsI6__halfS2_S2_S2_fjLj256ELj1ELj4ELj1ELj16ENS_18Kernel_traits_baseILj256ES2_S2_S2_S2_fjLj128EEEEELb1ELb0ELb0ELb1EEEvNS_9BwdParamsE --------------------------
	.section	.nv.info._ZN10layer_norm13ln_bwd_kernelINS_13Kernel_traitsI6__halfS2_S2_S2_fjLj256ELj1ELj4ELj1ELj16ENS_18Kernel_traits_baseILj256ES2_S2_S2_S2_fjLj128EEEEELb1ELb0ELb0ELb1EEEvNS_9BwdParamsE,"",@"SHT_CUDA_INFO"
	.sectionflags	@""
	.align	4


	//----- nvinfo : EIATTR_CUDA_API_VERSION
	.align		4
        /*0000*/ 	.byte	0x04, 0x37
        /*0002*/ 	.short	(.L_1723 - .L_1722)
.L_1722:
        /*0004*/ 	.word	0x00000082


	//----- nvinfo : EIATTR_KPARAM_INFO
	.align		4
.L_1723:
        /*0008*/ 	.byte	0x04, 0x17
        /*000a*/ 	.short	(.L_1725 - .L_1724)
.L_1724:
        /*000c*/ 	.word	0x00000000
        /*0010*/ 	.short	0x0000
        /*0012*/ 	.short	0x0000
        /*0014*/ 	.byte	0x00, 0xf0, 0xa1, 0x04


	//----- nvinfo : EIATTR_SPARSE_MMA_MASK
	.align		4
.L_1725:
        /*0018*/ 	.byte	0x03, 0x50
        /*001a*/ 	.short	0x0000


	//----- nvinfo : EIATTR_MAXREG_COUNT
	.align		4
        /*001c*/ 	.byte	0x03, 0x1b
        /*001e*/ 	.short	0x00ff


	//----- nvinfo : EIATTR_NUM_BARRIERS
	.align		4
        /*0020*/ 	.byte	0x02, 0x4c
        /*0022*/ 	.byte	0x01
	.zero		1


	//----- nvinfo : EIATTR_MERCURY_ISA_VERSION
	.align		4
        /*0024*/ 	.byte	0x03, 0x5f
        /*0026*/ 	.short	0x0101


	//----- nvinfo : EIATTR_COOP_GROUP_MASK_REGIDS
	.align		4
        /*0028*/ 	.byte	0x04, 0x29
        /*002a*/ 	.short	(.L_1727 - .L_1726)


	//   ....[0]....
.L_1726:
        /*002c*/ 	.word	0xffffffff


	//   ....[1]....
        /*0030*/ 	.word	0xffffffff


	//   ....[2]....
        /*0034*/ 	.word	0xffffffff


	//   ....[3]....
        /*0038*/ 	.word	0xffffffff


	//   ....[4]....
        /*003c*/ 	.word	0xffffffff


	//   ....[5]....
        /*0040*/ 	.word	0xffffffff


	//   ....[6]....
        /*0044*/ 	.word	0xffffffff


	//   ....[7]....
        /*0048*/ 	.word	0xffffffff


	//   ....[8]....
        /*004c*/ 	.word	0xffffffff


	//   ....[9]....
        /*0050*/ 	.word	0xffffffff


	//   ....[10]....
        /*0054*/ 	.word	0x05000037


	//   ....[11]....
        /*0058*/ 	.word	0x05000037


	//   ....[12]....
        /*005c*/ 	.word	0x05000037


	//   ....[13]....
        /*0060*/ 	.word	0x05000037


	//   ....[14]....
        /*0064*/ 	.word	0x05000037


	//   ....[15]....
        /*0068*/ 	.word	0x05000037


	//   ....[16]....
        /*006c*/ 	.word	0x05000037


	//   ....[17]....
        /*0070*/ 	.word	0x05000037


	//   ....[18]....
        /*0074*/ 	.word	0x05000037


	//   ....[19]....
        /*0078*/ 	.word	0x05000037


	//----- nvinfo : EIATTR_COOP_GROUP_INSTR_OFFSETS
	.align		4
.L_1727:
        /*007c*/ 	.byte	0x04, 0x28
        /*007e*/ 	.short	(.L_1729 - .L_1728)


	//   ....[0]....
.L_1728:
        /*0080*/ 	.word	0x00000a80


	//   ....[1]....
        /*0084*/ 	.word	0x00000a90


	//   ....[2]....
        /*0088*/ 	.word	0x00000ac0


	//   ....[3]....
        /*008c*/ 	.word	0x00000ae0


	//   ....[4]....
        /*0090*/ 	.word	0x00000b00


	//   ....[5]....
        /*0094*/ 	.word	0x00000b20


	//   ....[6]....
        /*0098*/ 	.word	0x00000b40


	//   ....[7]....
        /*009c*/ 	.word	0x00000b60


	//   ....[8]....
        /*00a0*/ 	.word	0x00000b80


	//   ....[9]....
        /*00a4*/ 	.word	0x00000b90


	//   ....[10]....
        /*00a8*/ 	.word	0x00002330


	//   ....[11]....
        /*00ac*/ 	.word	0x000023c0


	//   ....[12]....
        /*00b0*/ 	.word	0x00002440


	//   ....[13]....
        /*00b4*/ 	.word	0x000024b0


	//   ....[14]....
        /*00b8*/ 	.word	0x00002530


	//   ....[15]....
        /*00bc*/ 	.word	0x000025a0


	//   ....[16]....
        /*00c0*/ 	.word	0x00002620


	//   ....[17]....
        /*00c4*/ 	.word	0x00002690


	//   ....[18]....
        /*00c8*/ 	.word	0x00002710


	//   ....[19]....
        /*00cc*/ 	.word	0x00002770


	//----- nvinfo : EIATTR_VRC_CTA_INIT_COUNT
	.align		4
.L_1729:
        /*00d0*/ 	.byte	0x02, 0x4a
	.zero		1
	.zero		1


	//----- nvinfo : EIATTR_EXIT_INSTR_OFFSETS
	.align		4
        /*00d4*/ 	.byte	0x04, 0x1c
        /*00d6*/ 	.short	(.L_1731 - .L_1730)


	//   ....[0]....
.L_1730:
        /*00d8*/ 	.word	0x000022d0


	//----- nvinfo : EIATTR_MAX_THREADS
	.align		4
.L_1731:
        /*00dc*/ 	.byte	0x04, 0x05
        /*00de*/ 	.short	(.L_1733 - .L_1732)
.L_1732:
        /*00e0*/ 	.word	0x00000080
        /*00e4*/ 	.word	0x00000001
        /*00e8*/ 	.word	0x00000001


	//----- nvinfo : EIATTR_CRS_STACK_SIZE
	.align		4
.L_1733:
        /*00ec*/ 	.byte	0x04, 0x1e
        /*00ee*/ 	.short	(.L_1735 - .L_1734)
.L_1734:
        /*00f0*/ 	.word	0x00000000


	//----- nvinfo : EIATTR_CBANK_PARAM_SIZE
	.align		4
.L_1735:
        /*00f4*/ 	.byte	0x03, 0x19
        /*00f6*/ 	.short	0x0128


	//----- nvinfo : EIATTR_PARAM_CBANK
	.align		4
        /*00f8*/ 	.byte	0x04, 0x0a
        /*00fa*/ 	.short	(.L_1737 - .L_1736)
	.align		4
.L_1736:
        /*00fc*/ 	.word	index@(.nv.constant0._ZN10layer_norm13ln_bwd_kernelINS_13Kernel_traitsI6__halfS2_S2_S2_fjLj256ELj1ELj4ELj1ELj16ENS_18Kernel_traits_baseILj256ES2_S2_S2_S2_fjLj128EEEEELb1ELb0ELb0ELb1EEEvNS_9BwdParamsE)
        /*0100*/ 	.short	0x0380
        /*0102*/ 	.short	0x0128


	//----- nvinfo : EIATTR_SW_WAR
	.align		4
.L_1737:
        /*0104*/ 	.byte	0x04, 0x36
        /*0106*/ 	.short	(.L_1739 - .L_1738)
.L_1738:
        /*0108*/ 	.word	0x00000008
.L_1739:


//--------------------- .nv.info._ZN10layer_norm22ln_bwd_finalize_kernelINS_22Kernel_traits_finalizeILj256E6__halfS2_S2_S2_fjLb0ELj1024ELj4ENS_18Kernel_traits_baseILj256ES2_S2_S2_S2_fjLj1024EEEEELb0ELb0EEEvNS_9BwdParamsE --------------------------
	.section	.nv.info._ZN10layer_norm22ln_bwd_finalize_kernelINS_22Kernel_traits_finalizeILj256E6__halfS2_S2_S2_fjLb0ELj1024ELj4ENS_18Kernel_traits_baseILj256ES2_S2_S2_S2_fjLj1024EEEEELb0ELb0EEEvNS_9BwdParamsE,"",@"SHT_CUDA_INFO"
	.sectionflags	@""
	.align	4


	//----- nvinfo : EIATTR_CUDA_API_VERSION
	.align		4
        /*0000*/ 	.byte	0x04, 0x37
        /*0002*/ 	.short	(.L_1741 - .L_1740)
.L_1740:
        /*0004*/ 	.word	0x00000082


	//----- nvinfo : EIATTR_KPARAM_INFO
	.align		4
.L_1741:
        /*0008*/ 	.byte	0x04, 0x17
        /*000a*/ 	.short	(.L_1743 - .L_1742)
.L_1742:
        /*000c*/ 	.word	0x00000000
        /*0010*/ 	.short	0x0000
        /*0012*/ 	.short	0x0000
        /*0014*/ 	.byte	0x00, 0xf0, 0xa1, 0x04


	//----- nvinfo : EIATTR_SPARSE_MMA_MASK
	.align		4
.L_1743:
        /*0018*/ 	.byte	0x03, 0x50
        /*001a*/ 	.short	0x0000


	//----- nvinfo : EIATTR_MAXREG_COUNT
	.align		4
        /*001c*/ 	.byte	0x03, 0x1b
        /*001e*/ 	.short	0x0040


	//----- nvinfo : EIATTR_NUM_BARRIERS
	.align		4
        /*0020*/ 	.byte	0x02, 0x4c
        /*0022*/ 	.byte	0x01
	.zero		1


	//----- nvinfo : EIATTR_MERCURY_ISA_VERSION
	.align		4
        /*0024*/ 	.byte	0x03, 0x5f
        /*0026*/ 	.short	0x0101


	//----- nvinfo : EIATTR_COOP_GROUP_MASK_REGIDS
	.align		4
        /*0028*/ 	.byte	0x04, 0x29
        /*002a*/ 	.short	(.L_1745 - .L_1744)


	//   ....[0]....
.L_1744:
        /*002c*/ 	.word	0xffffffff


	//   ....[1]....
        /*0030*/ 	.word	0xffffffff


	//   ....[2]....
        /*0034*/ 	.word	0xffffffff


	//   ....[3]....
        /*0038*/ 	.word	0xffffffff


	//   ....[4]....
        /*003c*/ 	.word	0xffffffff


	//   ....[5]....
        /*0040*/ 	.word	0xffffffff


	//   ....[6]....
        /*0044*/ 	.word	0xffffffff


	//   ....[7]....
        /*0048*/ 	.word	0xffffffff


	//   ....[8]....
        /*004c*/ 	.word	0xffffffff


	//   ....[9]....
        /*0050*/ 	.word	0xffffffff


	//----- nvinfo : EIATTR_COOP_GROUP_INSTR_OFFSETS
	.align		4
.L_1745:
        /*0054*/ 	.byte	0x04, 0x28
        /*0056*/ 	.short	(.L_1747 - .L_1746)


	//   ....[0]....
.L_1746:
        /*0058*/ 	.word	0x00001540


	//   ....[1]....
        /*005c*/ 	.word	0x00001550


	//   ....[2]....
        /*0060*/ 	.word	0x00001580


	//   ....[3]....
        /*0064*/ 	.word	0x00001590


	//   ....[4]....
        /*0068*/ 	.word	0x000015c0


	//   ....[5]....
        /*006c*/ 	.word	0x000015d0


	//   ....[6]....
        /*0070*/ 	.word	0x00001610


	//   ....[7]....
        /*0074*/ 	.word	0x00001630


	//   ....[8]....
        /*0078*/ 	.word	0x00001680


	//   ....[9]....
        /*007c*/ 	.word	0x00001690


	//----- nvinfo : EIATTR_VRC_CTA_INIT_COUNT
	.align		4
.L_1747:
        /*0080*/ 	.byte	0x02, 0x4a
	.zero		1
	.zero		1


	//----- nvinfo : EIATTR_EXIT_INSTR_OFFSETS
	.align		4
        /*0084*/ 	.byte	0x04, 0x1c
        /*0086*/ 	.short	(.L_1749 - .L_1748)


	//   ....[0]....
.L_1748:
        /*0088*/ 	.word	0x00000060


	//   ....[1]....
        /*008c*/ 	.word	0x000016f0


	//   ....[2]....
        /*0090*/ 	.word	0x00001720


	//   ....[3]....
        /*0094*/ 	.word	0x000017e0


	//----- nvinfo : EIATTR_MAX_THREADS
	.align		4
.L_1749:
        /*0098*/ 	.byte	0x04, 0x05
        /*009a*/ 	.short	(.L_1751 - .L_1750)
.L_1750:
        /*009c*/ 	.word	0x00000400
        /*00a0*/ 	.word	0x00000001
        /*00a4*/ 	.word	0x00000001


	//----- nvinfo : EIATTR_CRS_STACK_SIZE
	.align		4
.L_1751:
        /*00a8*/ 	.byte	0x04, 0x1e
        /*00aa*/ 	.short	(.L_1753 - .L_1752)
.L_1752:
        /*00ac*/ 	.word	0x00000000


	//----- nvinfo : EIATTR_CBANK_PARAM_SIZE
	.align		4
.L_1753:
        /*00b0*/ 	.byte	0x03, 0x19
        /*00b2*/ 	.short	0x0128


	//----- nvinfo : EIATTR_PARAM_CBANK
	.align		4
        /*00b4*/ 	.byte	0x04, 0x0a
        /*00b6*/ 	.short	(.L_1755 - .L_1754)
	.align		4
.L_1754:
        /*00b8*/ 	.word	index@(.nv.constant0._ZN10layer_norm22ln_bwd_finalize_kernelINS_22Kernel_traits_finalizeILj256E6__halfS2_S2_S2_fjLb0ELj1024ELj4ENS_18Kernel_traits_baseILj256ES2_S2_S2_S2_fjLj1024EEEEELb0ELb0EEEvNS_9BwdParamsE)
        /*00bc*/ 	.short	0x0380
        /*00be*/ 	.short	0x0128


	//----- nvinfo : EIATTR_SW_WAR
	.align		4
.L_1755:
        /*00c0*/ 	.byte	0x04, 0x36
        /*00c2*/ 	.short	(.L_1757 - .L_1756)
.L_1756:
        /*00c4*/ 	.word	0x00000008
.L_1757:


//--------------------- .nv.info._ZN10layer_norm13ln_bwd_kernelINS_13Kernel_traitsI6__halfS2_S2_S2_fjLj256ELj1ELj4ELj1ELj16ENS_18Kernel_traits_baseILj256ES2_S2_S2_S2_fjLj128EEEEELb1ELb0ELb1ELb0EEEvNS_9BwdParamsE --------------------------
	.section	.nv.info._ZN10layer_norm13ln_bwd_kernelINS_13Kernel_traitsI6__halfS2_S2_S2_fjLj256ELj1ELj4ELj1ELj16ENS_18Kernel_traits_baseILj256ES2_S2_S2_S2_fjLj128EEEEELb1ELb0ELb1ELb0EEEvNS_9BwdParamsE,"",@"SHT_CUDA_INFO"
	.sectionflags	@""
	.align	4


	//----- nvinfo : EIATTR_CUDA_API_VERSION
	.align		4
        /*0000*/ 	.byte	0x04, 0x37
        /*0002*/ 	.short	(.L_1759 - .L_1758)
.L_1758:
        /*0004*/ 	.word	0x00000082


	//----- nvinfo : EIATTR_KPARAM_INFO
	.align		4
.L_1759:
        /*0008*/ 	.byte	0x04, 0x17
        /*000a*/ 	.short	(.L_1761 - .L_1760)
.L_1760:
        /*000c*/ 	.word	0x00000000
        /*0010*/ 	.short	0x0000
        /*0012*/ 	.short	0x0000
        /*0014*/ 	.byte	0x00, 0xf0, 0xa1, 0x04


	//----- nvinfo : EIATTR_SPARSE_MMA_MASK
	.align		4
.L_1761:
        /*0018*/ 	.byte	0x03, 0x50
        /*001a*/ 	.short	0x0000


	//----- nvinfo : EIATTR_MAXREG_COUNT
	.align		4
        /*001c*/ 	.byte	0x03, 0x1b
        /*001e*/ 	.short	0x00ff


	//----- nvinfo : EIATTR_NUM_BARRIERS
	.align		4
        /*0020*/ 	.byte	0x02, 0x4c
        /*0022*/ 	.byte	0x01
	.zero		1


	//----- nvinfo : EIATTR_MERCURY_ISA_VERSION
	.align		4
        /*0024*/ 	.byte	0x03, 0x5f
        /*0026*/ 	.short	0x0101


	//----- nvinfo : EIATTR_COOP_GROUP_MASK_REGIDS
	.align		4
        /*0028*/ 	.byte	0x04, 0x29
        /*002a*/ 	.short	(.L_1763 - .L_1762)


	//   ....[0]....
.L_1762:
        /*002c*/ 	.word	0xffffffff


	//   ....[1]....
        /*0030*/ 	.word	0xffffffff


	//   ....[2]....
        /*0034*/ 	.word	0xffffffff


	//   ....[3]....
        /*0038*/ 	.word	0xffffffff


	//   ....[4]....
        /*003c*/ 	.word	0xffffffff


	//   ....[5]....
        /*0040*/ 	.word	0xffffffff


	//   ....[6]....
        /*0044*/ 	.word	0xffffffff


	//   ....[7]....
        /*0048*/ 	.word	0xffffffff


	//   ....[8]....
        /*004c*/ 	.word	0xffffffff


	//   ....[9]....
        /*0050*/ 	.word	0xffffffff


	//   ....[10]....
        /*0054*/ 	.word	0x05000039


	//   ....[11]....
        /*0058*/ 	.word	0x05000039


	//   ....[12]....
        /*005c*/ 	.word	0x05000039


	//   ....[13]....
        /*0060*/ 	.word	0x05000039


	//   ....[14]....
        /*0064*/ 	.word	0x05000039


	//   ....[15]....
        /*0068*/ 	.word	0x05000039


	//   ....[16]....
        /*006c*/ 	.word	0x05000039


	//   ....[17]....
        /*0070*/ 	.word	0x05000039


	//   ....[18]....
        /*0074*/ 	.word	0x05000039


	//   ....[19]....
        /*0078*/ 	.word	0x05000039


	//----- nvinfo : EIATTR_COOP_GROUP_INSTR_OFFSETS
	.align		4
.L_1763:
        /*007c*/ 	.byte	0x04, 0x28
        /*007e*/ 	.short	(.L_1765 - .L_1764)


	//   ....[0]....
.L_1764:
        /*0080*/ 	.word	0x00000dc0


	//   ....[1]....
        /*0084*/ 	.word	0x00000dd0


	//   ....[2]....
        /*0088*/ 	.word	0x00000e00


	//   ....[3]....
        /*008c*/ 	.word	0x00000e10


	//   ....[4]....
        /*0090*/ 	.word	0x00000e40


	//   ....[5]....
        /*0094*/ 	.word	0x00000e50


	//   ....[6]....
        /*0098*/ 	.word	0x00000e80


	//   ....[7]....
        /*009c*/ 	.word	0x00000e90


	//   ....[8]....
        /*00a0*/ 	.word	0x00000ec0


	//   ....[9]....
        /*00a4*/ 	.word	0x00000ed0


	//   ....[10]....
        /*00a8*/ 	.word	0x00003040


	//   ....[11]....
        /*00ac*/ 	.word	0x000030e0


	//   ....[12]....
        /*00b0*/ 	.word	0x00003140


	//   ....[13]....
        /*00b4*/ 	.word	0x000031a0


	//   ....[14]....
        /*00b8*/ 	.word	0x00003210


	//   ....[15]....
        /*00bc*/ 	.word	0x00003270


	//   ....[16]....
        /*00c0*/ 	.word	0x000032e0


	//   ....[17]....
        /*00c4*/ 	.word	0x00003340


	//   ....[18]....
        /*00c8*/ 	.word	0x000033b0


	//   ....[19]....
        /*00cc*/ 	.word	0x00003410


	//----- nvinfo : EIATTR_VRC_CTA_INIT_COUNT
	.align		4
.L_1765:
        /*00d0*/ 	.byte	0x02, 0x4a
	.zero		1
	.zero		1


	//----- nvinfo : EIATTR_EXIT_INSTR_OFFSETS
	.align		4
        /*00d4*/ 	.byte	0x04, 0x1c
        /*00d6*/ 	.short	(.L_1767 - .L_1766)


	//   ....[0]....
.L_1766:
        /*00d8*/ 	.word	0x00002fa0


	//   ....[1]....
        /*00dc*/ 	.word	0x00002fd0


	//----- nvinfo : EIATTR_MAX_THREADS
	.align		4
.L_1767:
        /*00e0*/ 	.byte	0x04, 0x05
        /*00e2*/ 	.short	(.L_1769 - .L_1768)
.L_1768:
        /*00e4*/ 	.word	0x00000080
        /*00e8*/ 	.word	0x00000001
        /*00ec*/ 	.word	0x00000001


	//----- nvinfo : EIATTR_CRS_STACK_SIZE
	.align		4
.L_1769:
        /*00f0*/ 	.byte	0x04, 0x1e
        /*00f2*/ 	.short	(.L_1771 - .L_1770)
.L_1770:
        /*00f4*/ 	.word	0x00000000


	//----- nvinfo : EIATTR_CBANK_PARAM_SIZE
	.align		4
.L_1771:
        /*00f8*/ 	.byte	0x03, 0x19
        /*00fa*/ 	.short	0x0128


	//----- nvinfo : EIATTR_PARAM_CBANK
	.align		4
        /*00fc*/ 	.byte	0x04, 0x0a
        /*00fe*/ 	.short	(.L_1773 - .L_1772)
	.align		4
.L_1772:
        /*0100*/ 	.word	index@(.nv.constant0._ZN10layer_norm13ln_bwd_kernelINS_13Kernel_traitsI6__halfS2_S2_S2_fjLj256ELj1ELj4ELj1ELj16ENS_18Kernel_traits_baseILj256ES2_S2_S2_S2_fjLj128EEEEELb1ELb0ELb1ELb0EEEvNS_9BwdParamsE)
        /*0104*/ 	.short	0x0380
        /*0106*/ 	.short	0x0128


	//----- nvinfo : EIATTR_SW_WAR
	.align		4
.L_1773:
        /*0108*/ 	.byte	0x04, 0x36
        /*010a*/ 	.short	(.L_1775 - .L_1774)
.L_1774:
        /*010c*/ 	.word	0x00000008
.L_1775:


//--------------------- .nv.info._ZN10layer_norm22ln_bwd_finalize_kernelINS_22Kernel_traits_finalizeILj256E6__halfS2_S2_S2_fjLb0ELj1024ELj4ENS_18Kernel_traits_baseILj256ES2_S2_S2_S2_fjLj1024EEEEELb0ELb1EEEvNS_9BwdParamsE --------------------------
	.section	.nv.info._ZN10layer_norm22ln_bwd_finalize_kernelINS_22Kernel_traits_finalizeILj256E6__halfS2_S2_S2_fjLb0ELj1024ELj4ENS_18Kernel_traits_baseILj256ES2_S2_S2_S2_fjLj1024EEEEELb0ELb1EEEvNS_9BwdParamsE,"",@"SHT_CUDA_INFO"
	.sectionflags	@""
	.align	4


	//----- nvinfo : EIATTR_CUDA_API_VERSION
	.align		4
        /*0000*/ 	.byte	0x04, 0x37
        /*0002*/ 	.short	(.L_1777 - .L_1776)
.L_1776:
        /*0004*/ 	.word	0x00000082


	//----- nvinfo : EIATTR_KPARAM_INFO
	.align		4
.L_1777:
        /*0008*/ 	.byte	0x04, 0x17
        /*000a*/ 	.short	(.L_1779 - .L_1778)
.L_1778:
        /*000c*/ 	.word	0x00000000
        /*0010*/ 	.short	0x0000
        /*0012*/ 	.short	0x0000
        /*0014*/ 	.byte	0x00, 0xf0, 0xa1, 0x04


	//----- nvinfo : EIATTR_SPARSE_MMA_MASK
	.align		4
.L_1779:
        /*0018*/ 	.byte	0x03, 0x50
        /*001a*/ 	.short	0x0000


	//----- nvinfo : EIATTR_MAXREG_COUNT
	.align		4
        /*001c*/ 	.byte	0x03, 0x1b
        /*001e*/ 	.short	0x0040


	//----- nvinfo : EIATTR_NUM_BARRIERS
	.align		4
        /*0020*/ 	.byte	0x02, 0x4c
        /*0022*/ 	.byte	0x01
	.zero		1


	//----- nvinfo : EIATTR_MERCURY_ISA_VERSION
	.align		4
        /*0024*/ 	.byte	0x03, 0x5f
        /*0026*/ 	.short	0x0101


	//----- nvinfo : EIATTR_COOP_GROUP_MASK_REGIDS
	.align		4
        /*0028*/ 	.byte	0x04, 0x29
        /*002a*/ 	.short	(.L_1781 - .L_1780)


	//   ....[0]....
.L_1780:
        /*002c*/ 	.word	0xffffffff


	//   ....[1]....
        /*0030*/ 	.word	0xffffffff


	//   ....[2]....
        /*0034*/ 	.word	0xffffffff


	//   ....[3]....
        /*0038*/ 	.word	0xffffffff


	//   ....[4]....
        /*003c*/ 	.word	0xffffffff


	//   ....[5]....
        /*0040*/ 	.word	0xffffffff


	//   ....[6]....
        /*0044*/ 	.word	0xffffffff


	//   ....[7]....
        /*0048*/ 	.word	0xffffffff


	//   ....[8]....
        /*004c*/ 	.word	0xffffffff


	//   ....[9]....
        /*0050*/ 	.word	0xffffffff


	//----- nvinfo : EIATTR_COOP_GROUP_INSTR_OFFSETS
	.align		4
.L_1781:
        /*0054*/ 	.byte	0x04, 0x28
        /*0056*/ 	.short	(.L_1783 - .L_1782)


	//   ....[0]....
.L_1782:
        /*0058*/ 	.word	0x00001560


	//   ....[1]....
        /*005c*/ 	.word	0x00001570


	//   ....[2]....
        /*0060*/ 	.word	0x000015a0


	//   ....[3]....
        /*0064*/ 	.word	0x000015b0


	//   ....[4]....
        /*0068*/ 	.word	0x000015e0


	//   ....[5]....
        /*006c*/ 	.word	0x000015f0


	//   ....[6]....
        /*0070*/ 	.word	0x00001620


	//   ....[7]....
        /*0074*/ 	.word	0x00001640


	//   ....[8]....
        /*0078*/ 	.word	0x00001670


	//   ....[9]....
        /*007c*/ 	.word	0x00001680


	//----- nvinfo : EIATTR_VRC_CTA_INIT_COUNT
	.align		4
.L_1783:
        /*0080*/ 	.byte	0x02, 0x4a
	.zero		1
	.zero		1


	//----- nvinfo : EIATTR_EXIT_INSTR_OFFSETS
	.align		4
        /*0084*/ 	.byte	0x04, 0x1c
        /*0086*/ 	.short	(.L_1785 - .L_1784)


	//   ....[0]....
.L_1784:
        /*0088*/ 	.word	0x00000060


	//   ....[1]....
        /*008c*/ 	.word	0x000016e0


	//   ....[2]....
        /*0090*/ 	.word	0x000017d0


	//----- nvinfo : EIATTR_MAX_THREADS
	.align		4
.L_1785:
        /*0094*/ 	.byte	0x04, 0x05
        /*0096*/ 	.short	(.L_1787 - .L_1786)
.L_1786:
        /*0098*/ 	.word	0x00000400
        /*009c*/ 	.word	0x00000001
        /*00a0*/ 	.word	0x00000001


	//----- nvinfo : EIATTR_CRS_STACK_SIZE
	.align		4
.L_1787:
        /*00a4*/ 	.byte	0x04, 0x1e
        /*00a6*/ 	.short	(.L_1789 - .L_1788)
.L_1788:
        /*00a8*/ 	.word	0x00000000


	//----- nvinfo : EIATTR_CBANK_PARAM_SIZE
	.align		4
.L_1789:
        /*00ac*/ 	.byte	0x03, 0x19
        /*00ae*/ 	.short	0x0128


	//----- nvinfo : EIATTR_PARAM_CBANK
	.align		4
        /*00b0*/ 	.byte	0x04, 0x0a
        /*00b2*/ 	.short	(.L_1791 - .L_1790)
	.align		4
.L_1790:
        /*00b4*/ 	.word	index@(.nv.constant0._ZN10layer_norm22ln_bwd_finalize_kernelINS_22Kernel_traits_finalizeILj256E6__halfS2_S2_S2_fjLb0ELj1024ELj4ENS_18Kernel_traits_baseILj256ES2_S2_S2_S2_fjLj1024EEEEELb0ELb1EEEvNS_9BwdParamsE)
        /*00b8*/ 	.short	0x0380
        /*00ba*/ 	.short	0x0128


	//----- nvinfo : EIATTR_SW_WAR
	.align		4
.L_1791:
        /*00bc*/ 	.byte	0x04, 0x36
        /*00be*/ 	.short	(.L_1793 - .L_1792)
.L_1792:
        /*00c0*/ 	.word	0x00000008
.L_1793:


//--------------------- .nv.info._ZN10layer_norm13ln_bwd_kernelINS_13Kernel_traitsI6__halfS2_S2_S2_fjLj256ELj1ELj4ELj1ELj16ENS_18Kernel_traits_baseILj256ES2_S2_S2_S2_fjLj128EEEEELb1ELb0ELb1ELb1EEEvNS_9BwdParamsE --------------------------
	.section	.nv.info._ZN10layer_norm13ln_bwd_kernelINS_13Kernel_traitsI6__halfS2_S2_S2_fjLj256ELj1ELj4ELj1ELj16ENS_18Kernel_traits_baseILj256ES2_S2_S2_S2_fjLj128EEEEELb1ELb0ELb1ELb1EEEvNS_9BwdParamsE,"",@"SHT_CUDA_INFO"
	.sectionflags	@""
	.align	4


	//----- nvinfo : EIATTR_CUDA_API_VERSION
	.align		4
        /*0000*/ 	.byte	0x04, 0x37
        /*0002*/ 	.short	(.L_1795 - .L_1794)
.L_1794:
        /*0004*/ 	.word	0x00000082


	//----- nvinfo : EIATTR_KPARAM_INFO
	.align		4
.L_1795:
        /*0008*/ 	.byte	0x04, 0x17
        /*000a*/ 	.short	(.L_1797 - .L_1796)
.L_1796:
        /*000c*/ 	.word	0x00000000
        /*0010*/ 	.short	0x0000
        /*0012*/ 	.short	0x0000
        /*0014*/ 	.byte	0x00, 0xf0, 0xa1, 0x04


	//----- nvinfo : EIATTR_SPARSE_MMA_MASK
	.align		4
.L_1797:
        /*0018*/ 	.byte	0x03, 0x50
        /*001a*/ 	.short	0x0000


	//----- nvinfo : EIATTR_MAXREG_COUNT
	.align		4
        /*001c*/ 	.byte	0x03, 0x1b
        /*001e*/ 	.short	0x00ff


	//----- nvinfo : EIATTR_NUM_BARRIERS
	.align		4
        /*0020*/ 	.byte	0x02, 0x4c
        /*0022*/ 	.byte	0x01
	.zero		1


	//----- nvinfo : EIATTR_MERCURY_ISA_VERSION
	.align		4
        /*0024*/ 	.byte	0x03, 0x5f
        /*0026*/ 	.short	0x0101


	//----- nvinfo : EIATTR_COOP_GROUP_MASK_REGIDS
	.align		4
        /*0028*/ 	.byte	0x04, 0x29
        /*002a*/ 	.short	(.L_1799 - .L_1798)


	//   ....[0]....
.L_1798:
        /*002c*/ 	.word	0xffffffff


	//   ....[1]....
        /*0030*/ 	.word	0xffffffff


	//   ....[2]....
        /*0034*/ 	.word	0xffffffff


	//   ....[3]....
        /*0038*/ 	.word	0xffffffff


	//   ....[4]....
        /*003c*/ 	.word	0xffffffff


	//   ....[5]....
        /*0040*/ 	.word	0xffffffff


	//   ....[6]....
        /*0044*/ 	.word	0xffffffff


	//   ....[7]....
        /*0048*/ 	.word	0xffffffff


	//   ....[8]....
        /*004c*/ 	.word	0xffffffff


	//   ....[9]....
        /*0050*/ 	.word	0xffffffff


	//   ....[10]....
        /*0054*/ 	.word	0x05000032


	//   ....[11]....
        /*0058*/ 	.word	0x05000032


	//   ....[12]....
        /*005c*/ 	.word	0x05000032


	//   ....[13]....
        /*0060*/ 	.word	0x05000032


	//   ....[14]....
        /*0064*/ 	.word	0x05000032


	//   ....[15]....
        /*0068*/ 	.word	0x05000032


	//   ....[16]....
        /*006c*/ 	.word	0x05000032


	//   ....[17]....
        /*0070*/ 	.word	0x05000032


	//   ....[18]....
        /*0074*/ 	.word	0x05000032


	//   ....[19]....
        /*0078*/ 	.word	0x05000032


	//----- nvinfo : EIATTR_COOP_GROUP_INSTR_OFFSETS
	.align		4
.L_1799:
        /*007c*/ 	.byte	0x04, 0x28
        /*007e*/ 	.short	(.L_1801 - .L_1800)


	//   ....[0]....
.L_1800:
        /*0080*/ 	.word	0x00000ca0


	//   ....[1]....
        /*0084*/ 	.word	0x00000cb0


	//   ....[2]....
        /*0088*/ 	.word	0x00000ce0


	//   ....[3]....
        /*008c*/ 	.word	0x00000cf0


	//   ....[4]....
        /*0090*/ 	.word	0x00000d20


	//   ....[5]....
        /*0094*/ 	.word	0x00000d30


	//   ....[6]....
        /*0098*/ 	.word	0x00000d60


	//   ....[7]....
        /*009c*/ 	.word	0x00000d70


	//   ....[8]....
        /*00a0*/ 	.word	0x00000da0


	//   ....[9]....
        /*00a4*/ 	.word	0x00000db0


	//   ....[10]....
        /*00a8*/ 	.word	0x00002da0


	//   ....[11]....
        /*00ac*/ 	.word	0x00002e30


	//   ....[12]....
        /*00b0*/ 	.word	0x00002eb0


	//   ....[13]....
        /*00b4*/ 	.word	0x00002f20


	//   ....[14]....
        /*00b8*/ 	.word	0x00002fa0


	//   ....[15]....
        /*00bc*/ 	.word	0x00003010


	//   ....[16]....
        /*00c0*/ 	.word	0x00003090


	//   ....[17]....
        /*00c4*/ 	.word	0x00003100


	//   ....[18]....
        /*00c8*/ 	.word	0x00003180


	//   ....[19]....
        /*00cc*/ 	.word	0x000031e0


	//----- nvinfo : EIATTR_VRC_CTA_INIT_COUNT
	.align		4
.L_1801:
        /*00d0*/ 	.byte	0x02, 0x4a
	.zero		1
	.zero		1


	//----- nvinfo : EIATTR_EXIT_INSTR_OFFSETS
	.align		4
        /*00d4*/ 	.byte	0x04, 0x1c
        /*00d6*/ 	.short	(.L_1803 - .L_1802)


	//   ....[0]....
.L_1802:
        /*00d8*/ 	.word	0x00002d40


	//----- nvinfo : EIATTR_MAX_THREADS
	.align		4
.L_1803:
        /*00dc*/ 	.byte	0x04, 0x05
        /*00de*/ 	.short	(.L_1805 - .L_1804)
.L_1804:
        /*00e0*/ 	.word	0x00000080
        /*00e4*/ 	.word	0x00000001
        /*00e8*/ 	.word	0x00000001


	//----- nvinfo : EIATTR_CRS_STACK_SIZE
	.align		4
.L_1805:
        /*00ec*/ 	.byte	0x04, 0x1e
        /*00ee*/ 	.short	(.L_1807 - .L_1806)
.L_1806:
        /*00f0*/ 	.word	0x00000000


	//----- nvinfo : EIATTR_CBANK_PARAM_SIZE
	.align		4
.L_1807:
        /*00f4*/ 	.byte	0x03, 0x19
        /*00f6*/ 	.short	0x0128


	//----- nvinfo : EIATTR_PARAM_CBANK
	.align		4
        /*00f8*/ 	.byte	0x04, 0x0a
        /*00fa*/ 	.short	(.L_1809 - .L_1808)
	.align		4
.L_1808:
        /*00fc*/ 	.word	index@(.nv.constant0._ZN10layer_norm13ln_bwd_kernelINS_13Kernel_traitsI6__halfS2_S2_S2_fjLj256ELj1ELj4ELj1ELj16ENS_18Kernel_traits_baseILj256ES2_S2_S2_S2_fjLj128EEEEELb1ELb0ELb1ELb1EEEvNS_9BwdParamsE)
        /*0100*/ 	.short	0x0380
        /*0102*/ 	.short	0x0128


	//----- nvinfo : EIATTR_SW_WAR
	.align		4
.L_1809:
        /*0104*/ 	.byte	0x04, 0x36
        /*0106*/ 	.short	(.L_1811 - .L_1810)
.L_1810:
        /*0108*/ 	.word	0x00000008
.L_1811:


//--------------------- .nv.info._ZN10layer_norm13ln_bwd_kernelINS_13Kernel_traitsI6__halfS2_S2_S2_fjLj256ELj1ELj4ELj1ELj16ENS_18Kernel_traits_baseILj256ES2_S2_S2_S2_fjLj128EEEEELb1ELb1ELb0ELb0EEEvNS_9BwdParamsE --------------------------
	.section	.nv.info._ZN10layer_norm13ln_bwd_kernelINS_13Kernel_traitsI6__halfS2_S2_S2_fjLj256ELj1ELj4ELj1ELj16ENS_18Kernel_traits_baseILj256ES2_S2_S2_S2_fjLj128EEEEELb1ELb1ELb0ELb0EEEvNS_9BwdParamsE,"",@"SHT_CUDA_INFO"
	.sectionflags	@""
	.align	4


	//----- nvinfo : EIATTR_CUDA_API_VERSION
	.align		4
        /*0000*/ 	.byte	0x04, 0x37
        /*0002*/ 	.short	(.L_1813 - .L_1812)
.L_1812:
        /*0004*/ 	.word	0x00000082


	//----- nvinfo : EIATTR_KPARAM_INFO
	.align		4
.L_1813:
        /*0008*/ 	.byte	0x04, 0x17
        /*000a*/ 	.short	(.L_1815 - .L_1814)
.L_1814:
        /*000c*/ 	.word	0x00000000
        /*0010*/ 	.short	0x0000
        /*0012*/ 	.short	0x0000
        /*0014*/ 	.byte	0x00, 0xf0, 0xa1, 0x04


	//----- nvinfo : EIATTR_SPARSE_MMA_MASK
	.align		4
.L_1815:
        /*0018*/ 	.byte	0x03, 0x50
        /*001a*/ 	.short	0x0000


	//----- nvinfo : EIATTR_MAXREG_COUNT
	.align		4
        /*001c*/ 	.byte	0x03, 0x1b
        /*001e*/ 	.short	0x00ff


	//----- nvinfo : EIATTR_NUM_BARRIERS
	.align		4
        /*0020*/ 	.byte	0x02, 0x4c
        /*0022*/ 	.byte	0x01
	.zero		1


	//----- nvinfo : EIATTR_MERCURY_ISA_VERSION
	.align		4
        /*0024*/ 	.byte	0x03, 0x5f
        /*0026*/ 	.short	0x0101


	//----- nvinfo : EIATTR_COOP_GROUP_MASK_REGIDS
	.align		4
        /*0028*/ 	.byte	0x04, 0x29
        /*002a*/ 	.short	(.L_1817 - .L_1816)


	//   ....[0]....
.L_1816:
        /*002c*/ 	.word	0xffffffff


	//   ....[1]....
        /*0030*/ 	.word	0xffffffff


	//   ....[2]....
        /*0034*/ 	.word	0xffffffff


	//   ....[3]....
        /*0038*/ 	.word	0xffffffff


	//   ....[4]....
        /*003c*/ 	.word	0xffffffff


	//   ....[5]....
        /*0040*/ 	.word	0xffffffff


	//   ....[6]....
        /*0044*/ 	.word	0xffffffff


	//   ....[7]....
        /*0048*/ 	.word	0xffffffff


	//   ....[8]....
        /*004c*/ 	.word	0xffffffff


	//   ....[9]....
        /*0050*/ 	.word	0xffffffff


	//   ....[10]....
        /*0054*/ 	.word	0x05000050


	//   ....[11]....
        /*0058*/ 	.word	0x05000050


	//   ....[12]....
        /*005c*/ 	.word	0x05000050


	//   ....[13]....
        /*0060*/ 	.word	0x05000050


	//   ....[14]....
        /*0064*/ 	.word	0x05000050


	//   ....[15]....
        /*0068*/ 	.word	0x05000050


	//   ....[16]....
        /*006c*/ 	.word	0x05000050


	//   ....[17]....
        /*0070*/ 	.word	0x05000050


	//   ....[18]....
        /*0074*/ 	.word	0x05000050


	//   ....[19]....
        /*0078*/ 	.word	0x05000050


	//----- nvinfo : EIATTR_COOP_GROUP_INSTR_OFFSETS
	.align		4
.L_1817:
        /*007c*/ 	.byte	0x04, 0x28
        /*007e*/ 	.short	(.L_1819 - .L_1818)


	//   ....[0]....
.L_1818:
        /*0080*/ 	.word	0x00000ac0


	//   ....[1]....
        /*0084*/ 	.word	0x00000ad0


	//   ....[2]....
        /*0088*/ 	.word	0x00000b00


	//   ....[3]....
        /*008c*/ 	.word	0x00000b10


	//   ....[4]....
        /*0090*/ 	.word	0x00000b40


	//   ....[5]....
        /*0094*/ 	.word	0x00000b50


	//   ....[6]....
        /*0098*/ 	.word	0x00000b80


	//   ....[7]....
        /*009c*/ 	.word	0x00000b90


	//   ....[8]....
        /*00a0*/ 	.word	0x00000bc0


	//   ....[9]....
        /*00a4*/ 	.word	0x00000bd0


	//   ....[10]....
        /*00a8*/ 	.word	0x00003210


	//   ....[11]....
        /*00ac*/ 	.word	0x000032a0


	//   ....[12]....
        /*00b0*/ 	.word	0x00003310


	//   ....[13]....
        /*00b4*/ 	.word	0x00003370


	//   ....[14]....
        /*00b8*/ 	.word	0x000033e0


	//   ....[15]....
        /*00bc*/ 	.word	0x00003440


	//   ....[16]....
        /*00c0*/ 	.word	0x000034b0


	//   ....[17]....
        /*00c4*/ 	.word	0x00003510


	//   ....[18]....
        /*00c8*/ 	.word	0x00003580


	//   ....[19]....
        /*00cc*/ 	.word	0x000035e0


	//----- nvinfo : EIATTR_VRC_CTA_INIT_COUNT
	.align		4
.L_1819:
        /*00d0*/ 	.byte	0x02, 0x4a
	.zero		1
	.zero		1


	//----- nvinfo : EIATTR_EXIT_INSTR_OFFSETS
	.align		4
        /*00d4*/ 	.byte	0x04, 0x1c
        /*00d6*/ 	.short	(.L_1821 - .L_1820)


	//   ....[0]....
.L_1820:
        /*00d8*/ 	.word	0x00003120


	//   ....[1]....
        /*00dc*/ 	.word	0x000031a0


	//----- nvinfo : EIATTR_MAX_THREADS
	.align		4
.L_1821:
        /*00e0*/ 	.byte	0x04, 0x05
        /*00e2*/ 	.short	(.L_1823 - .L_1822)
.L_1822:
        /*00e4*/ 	.word	0x00000080
        /*00e8*/ 	.word	0x00000001
        /*00ec*/ 	.word	0x00000001


	//----- nvinfo : EIATTR_CRS_STACK_SIZE
	.align		4
.L_1823:
        /*00f0*/ 	.byte	0x04, 0x1e
        /*00f2*/ 	.short	(.L_1825 - .L_1824)
.L_1824:
        /*00f4*/ 	.word	0x00000000


	//----- nvinfo : EIATTR_CBANK_PARAM_SIZE
	.align		4
.L_1825:
        /*00f8*/ 	.byte	0x03, 0x19
        /*00fa*/ 	.short	0x0128


	//----- nvinfo : EIATTR_PARAM_CBANK
	.align		4
        /*00fc*/ 	.byte	0x04, 0x0a
        /*00fe*/ 	.short	(.L_1827 - .L_1826)
	.align		4
.L_1826:
        /*0100*/ 	.word	index@(.nv.constant0._ZN10layer_norm13ln_bwd_kernelINS_13Kernel_traitsI6__halfS2_S2_S2_fjLj256ELj1ELj4ELj1ELj16ENS_18Kernel_traits_baseILj256ES2_S2_S2_S2_fjLj128EEEEELb1ELb1ELb0ELb0EEEvNS_9BwdParamsE)
        /*0104*/ 	.short	0x0380
        /*0106*/ 	.short	0x0128


	//----- nvinfo : EIATTR_SW_WAR
	.align		4
.L_1827:
        /*0108*/ 	.byte	0x04, 0x36
        /*010a*/ 	.short	(.L_1829 - .L_1828)
.L_1828:
        /*010c*/ 	.word	0x00000008
.L_1829:


//--------------------- .nv.info._ZN10layer_norm13ln_bwd_kernelINS_13Kernel_traitsI6__halfS2_S2_S2_fjLj256ELj1ELj4ELj1ELj16ENS_18Kernel_traits_baseILj256ES2_S2_S2_S2_fjLj128EEEEELb1ELb1ELb0ELb1EEEvNS_9BwdParamsE --------------------------
	.section	.nv.info._ZN10layer_norm13ln_bwd_kernelINS_13Kernel_traitsI6__halfS2_S2_S2_fjLj256ELj1ELj4ELj1ELj16ENS_18Kernel_traits_baseILj256ES2_S2_S2_S2_fjLj128EEEEELb1ELb1ELb0ELb1EEEvNS_9BwdParamsE,"",@"SHT_CUDA_INFO"
	.sectionflags	@""
	.align	4


	//----- nvinfo : EIATTR_CUDA_API_VERSION
	.align		4
        /*0000*/ 	.byte	0x04, 0x37
        /*0002*/ 	.short	(.L_1831 - .L_1830)
.L_1830:
        /*0004*/ 	.word	0x00000082


	//----- nvinfo : EIATTR_KPARAM_INFO
	.align		4
.L_1831:
        /*0008*/ 	.byte	0x04, 0x17
        /*000a*/ 	.short	(.L_1833 - .L_1832)
.L_1832:
        /*000c*/ 	.word	0x00000000
        /*0010*/ 	.short	0x0000
        /*0012*/ 	.short	0x0000
        /*0014*/ 	.byte	0x00, 0xf0, 0xa1, 0x04


	//----- nvinfo : EIATTR_SPARSE_MMA_MASK
	.align		4
.L_1833:
        /*0018*/ 	.byte	0x03, 0x50
        /*001a*/ 	.short	0x0000


	//----- nvinfo : EIATTR_MAXREG_COUNT
	.align		4
        /*001c*/ 	.byte	0x03, 0x1b
        /*001e*/ 	.short	0x00ff


	//----- nvinfo : EIATTR_NUM_BARRIERS
	.align		4
        /*0020*/ 	.byte	0x02, 0x4c
        /*0022*/ 	.byte	0x01
	.zero		1


	//----- nvinfo : EIATTR_MERCURY_ISA_VERSION
	.align		4
        /*0024*/ 	.byte	0x03, 0x5f
        /*0026*/ 	.short	0x0101


	//----- nvinfo : EIATTR_COOP_GROUP_MASK_REGIDS
	.align		4
        /*0028*/ 	.byte	0x04, 0x29
        /*002a*/ 	.short	(.L_1835 - .L_1834)


	//   ....[0]....
.L_1834:
        /*002c*/ 	.word	0xffffffff


	//   ....[1]....
        /*0030*/ 	.word	0xffffffff


	//   ....[2]....
        /*0034*/ 	.word	0xffffffff


	//   ....[3]....
        /*0038*/ 	.word	0xffffffff


	//   ....[4]....
        /*003c*/ 	.word	0xffffffff


	//   ....[5]....
        /*0040*/ 	.word	0xffffffff


	//   ....[6]....
        /*0044*/ 	.word	0xffffffff


	//   ....[7]....
        /*0048*/ 	.word	0xffffffff


	//   ....[8]....
        /*004c*/ 	.word	0xffffffff


	//   ....[9]....
        /*0050*/ 	.word	0xffffffff


	//   ....[10]....
        /*0054*/ 	.word	0x05000057


	//   ....[11]....
        /*0058*/ 	.word	0x05000057


	//   ....[12]....
        /*005c*/ 	.word	0x05000057


	//   ....[13]....
        /*0060*/ 	.word	0x05000057


	//   ....[14]....
        /*0064*/ 	.word	0x05000057


	//   ....[15]....
        /*0068*/ 	.word	0x05000057


	//   ....[16]....
        /*006c*/ 	.word	0x05000057


	//   ....[17]....
        /*0070*/ 	.word	0x05000057


	//   ....[18]....
        /*0074*/ 	.word	0x05000057


	//   ....[19]....
        /*0078*/ 	.word	0x05000057


	//----- nvinfo : EIATTR_COOP_GROUP_INSTR_OFFSETS
	.align		4
.L_1835:
        /*007c*/ 	.byte	0x04, 0x28
        /*007e*/ 	.short	(.L_1837 - .L_1836)


	//   ....[0]....
.L_1836:
        /*0080*/ 	.word	0x00000b20


	//   ....[1]....
        /*0084*/ 	.word	0x00000b30


	//   ....[2]....
        /*0088*/ 	.word	0x00000b60


	//   ....[3]....
        /*008c*/ 	.word	0x00000b70


	//   ....[4]....
        /*0090*/ 	.word	0x00000ba0


	//   ....[5]....
        /*0094*/ 	.word	0x00000bb0


	//   ....[6]....
        /*0098*/ 	.word	0x00000be0


	//   ....[7]....
        /*009c*/ 	.word	0x00000bf0


	//   ....[8]....
        /*00a0*/ 	.word	0x00000c20


	//   ....[9]....
        /*00a4*/ 	.word	0x00000c30


	//   ....[10]....
        /*00a8*/ 	.word	0x00002f80


	//   ....[11]....
        /*00ac*/ 	.word	0x00003010


	//   ....[12]....
        /*00b0*/ 	.word	0x00003080


	//   ....[13]....
        /*00b4*/ 	.word	0x000030e0


	//   ....[14]....
        /*00b8*/ 	.word	0x00003150


	//   ....[15]....
        /*00bc*/ 	.word	0x000031b0


	//   ....[16]....
        /*00c0*/ 	.word	0x00003220


	//   ....[17]....
        /*00c4*/ 	.word	0x00003280


	//   ....[18]....
        /*00c8*/ 	.word	0x000032f0


	//   ....[19]....
        /*00cc*/ 	.word	0x00003350


	//----- nvinfo : EIATTR_VRC_CTA_INIT_COUNT
	.align		4
.L_1837:
        /*00d0*/ 	.byte	0x02, 0x4a
	.zero		1
	.zero		1


	//----- nvinfo : EIATTR_EXIT_INSTR_OFFSETS
	.align		4
        /*00d4*/ 	.byte	0x04, 0x1c
        /*00d6*/ 	.short	(.L_1839 - .L_1838)


	//   ....[0]....
.L_1838:
        /*00d8*/ 	.word	0x00002f10


	//----- nvinfo : EIATTR_MAX_THREADS
	.align		4
.L_1839:
        /*00dc*/ 	.byte	0x04, 0x05
        /*00de*/ 	.short	(.L_1841 - .L_1840)
.L_1840:
        /*00e0*/ 	.word	0x00000080
        /*00e4*/ 	.word	0x00000001
        /*00e8*/ 	.word	0x00000001


	//----- nvinfo : EIATTR_CRS_STACK_SIZE
	.align		4
.L_1841:
        /*00ec*/ 	.byte	0x04, 0x1e
        /*00ee*/ 	.short	(.L_1843 - .L_1842)
.L_1842:
        /*00f0*/ 	.word	0x00000000


	//----- nvinfo : EIATTR_CBANK_PARAM_SIZE
	.align		4
.L_1843:
        /*00f4*/ 	.byte	0x03, 0x19
        /*00f6*/ 	.short	0x0128


	//----- nvinfo : EIATTR_PARAM_CBANK
	.align		4
        /*00f8*/ 	.byte	0x04, 0x0a
        /*00fa*/ 	.short	(.L_1845 - .L_1844)
	.align		4
.L_1844:
        /*00fc*/ 	.word	index@(.nv.constant0._ZN10layer_norm13ln_bwd_kernelINS_13Kernel_traitsI6__halfS2_S2_S2_fjLj256ELj1ELj4ELj1ELj16ENS_18Kernel_traits_baseILj256ES2_S2_S2_S2_fjLj128EEEEELb1ELb1ELb0ELb1EEEvNS_9BwdParamsE)
        /*0100*/ 	.short	0x0380
        /*0102*/ 	.short	0x0128


	//----- nvinfo : EIATTR_SW_WAR
	.align		4
.L_1845:
        /*0104*/ 	.byte	0x04, 0x36
        /*0106*/ 	.short	(.L_1847 - .L_1846)
.L_1846:
        /*0108*/ 	.word	0x00000008
.L_1847:


//--------------------- .nv.info._ZN10layer_norm22ln_bwd_finalize_kernelINS_22Kernel_traits_finalizeILj256E6__halfS2_S2_S2_fjLb1ELj1024ELj4ENS_18Kernel_traits_baseILj256ES2_S2_S2_S2_fjLj1024EEEEELb1ELb0EEEvNS_9BwdParamsE --------------------------
	.section	.nv.info._ZN10layer_norm22ln_bwd_finalize_kernelINS_22Kernel_traits_finalizeILj256E6__halfS2_S2_S2_fjLb1ELj1024ELj4ENS_18Kernel_traits_baseILj256ES2_S2_S2_S2_fjLj1024EEEEELb1ELb0EEEvNS_9BwdParamsE,"",@"SHT_CUDA_INFO"
	.sectionflags	@""
	.align	4


	//----- nvinfo : EIATTR_CUDA_API_VERSION
	.align		4
        /*0000*/ 	.byte	0x04, 0x37
        /*0002*/ 	.short	(.L_1849 - .L_1848)
.L_1848:
        /*0004*/ 	.word	0x00000082


	//----- nvinfo : EIATTR_KPARAM_INFO
	.align		4
.L_1849:
        /*0008*/ 	.byte	0x04, 0x17
        /*000a*/ 	.short	(.L_1851 - .L_1850)
.L_1850:
        /*000c*/ 	.word	0x00000000
        /*0010*/ 	.short	0x0000
        /*0012*/ 	.short	0x0000
        /*0014*/ 	.byte	0x00, 0xf0, 0xa1, 0x04


	//----- nvinfo : EIATTR_SPARSE_MMA_MASK
	.align		4
.L_1851:
        /*0018*/ 	.byte	0x03, 0x50
        /*001a*/ 	.short	0x0000


	//----- nvinfo : EIATTR_MAXREG_COUNT
	.align		4
        /*001c*/ 	.byte	0x03, 0x1b
        /*001e*/ 	.short	0x0040


	//----- nvinfo : EIATTR_NUM_BARRIERS
	.align		4
        /*0020*/ 	.byte	0x02, 0x4c
        /*0022*/ 	.byte	0x01
	.zero		1


	//----- nvinfo : EIATTR_MERCURY_ISA_VERSION
	.align		4
        /*0024*/ 	.byte	0x03, 0x5f
        /*0026*/ 	.short	0x0101


	//----- nvinfo : EIATTR_COOP_GROUP_MASK_REGIDS
	.align		4
        /*0028*/ 	.byte	0x04, 0x29
        /*002a*/ 	.short	(.L_1853 - .L_1852)


	//   ....[0]....
.L_1852:
        /*002c*/ 	.word	0xffffffff


	//   ....[1]....
        /*0030*/ 	.word	0xffffffff


	//   ....[2]....
        /*0034*/ 	.word	0xffffffff


	//   ....[3]....
        /*0038*/ 	.word	0xffffffff


	//   ....[4]....
        /*003c*/ 	.word	0xffffffff


	//   ....[5]....
        /*0040*/ 	.word	0xffffffff


	//   ....[6]....
        /*0044*/ 	.word	0xffffffff


	//   ....[7]....
        /*0048*/ 	.word	0xffffffff


	//   ....[8]....
        /*004c*/ 	.word	0xffffffff


	//   ....[9]....
        /*0050*/ 	.word	0xffffffff


	//   ....[10]....
        /*0054*/ 	.word	0xffffffff


	//   ....[11]....
        /*0058*/ 	.word	0xffffffff


	//   ....[12]....
        /*005c*/ 	.word	0xffffffff


	//   ....[13]....
        /*0060*/ 	.word	0xffffffff


	//   ....[14]....
        /*0064*/ 	.word	0xffffffff


	//----- nvinfo : EIATTR_COOP_GROUP_INSTR_OFFSETS
	.align		4
.L_1853:
        /*0068*/ 	.byte	0x04, 0x28
        /*006a*/ 	.short	(.L_1855 - .L_1854)


	//   ....[0]....
.L_1854:
        /*006c*/ 	.word	0x00001030


	//   ....[1]....
        /*0070*/ 	.word	0x00001040


	//   ....[2]....
        /*0074*/ 	.word	0x00001050


	//   ....[3]....
        /*0078*/ 	.word	0x00001080


	//   ....[4]....
        /*007c*/ 	.word	0x000010a0


	//   ....[5]....
        /*0080*/ 	.word	0x000010b0


	//   ....[6]....
        /*0084*/ 	.word	0x000010f0


	//   ....[7]....
        /*0088*/ 	.word	0x00001100


	//   ....[8]....
        /*008c*/ 	.word	0x00001110


	//   ....[9]....
        /*0090*/ 	.word	0x00001140


	//   ....[10]....
        /*0094*/ 	.word	0x00001170


	//   ....[11]....
        /*0098*/ 	.word	0x00001190


	//   ....[12]....
        /*009c*/ 	.word	0x000011c0


	//   ....[13]....
        /*00a0*/ 	.word	0x000011f0


	//   ....[14]....
        /*00a4*/ 	.word	0x00001220


	//----- nvinfo : EIATTR_VRC_CTA_INIT_COUNT
	.align		4
.L_1855:
        /*00a8*/ 	.byte	0x02, 0x4a
	.zero		1
	.zero		1


	//----- nvinfo : EIATTR_EXIT_INSTR_OFFSETS
	.align		4
        /*00ac*/ 	.byte	0x04, 0x1c
        /*00ae*/ 	.short	(.L_1857 - .L_1856)


	//   ....[0]....
.L_1856:
        /*00b0*/ 	.word	0x00000060


	//   ....[1]....
        /*00b4*/ 	.word	0x000012a0


	//   ....[2]....
        /*00b8*/ 	.word	0x000012d0


	//   ....[3]....
        /*00bc*/ 	.word	0x000013e0


	//----- nvinfo : EIATTR_MAX_THREADS
	.align		4
.L_1857:
        /*00c0*/ 	.byte	0x04, 0x05
        /*00c2*/ 	.short	(.L_1859 - .L_1858)
.L_1858:
        /*00c4*/ 	.word	0x00000400
        /*00c8*/ 	.word	0x00000001
        /*00cc*/ 	.word	0x00000001


	//----- nvinfo : EIATTR_CRS_STACK_SIZE
	.align		4
.L_1859:
        /*00d0*/ 	.byte	0x04, 0x1e
        /*00d2*/ 	.short	(.L_1861 - .L_1860)
.L_1860:
        /*00d4*/ 	.word	0x00000000


	//----- nvinfo : EIATTR_CBANK_PARAM_SIZE
	.align		4
.L_1861:
        /*00d8*/ 	.byte	0x03, 0x19
        /*00da*/ 	.short	0x0128


	//----- nvinfo : EIATTR_PARAM_CBANK
	.align		4
        /*00dc*/ 	.byte	0x04, 0x0a
        /*00de*/ 	.short	(.L_1863 - .L_1862)
	.align		4
.L_1862:
        /*00e0*/ 	.word	index@(.nv.constant0._ZN10layer_norm22ln_bwd_finalize_kernelINS_22Kernel_traits_finalizeILj256E6__halfS2_S2_S2_fjLb1ELj1024ELj4ENS_18Kernel_traits_baseILj256ES2_S2_S2_S2_fjLj1024EEEEELb1ELb0EEEvNS_9BwdParamsE)
        /*00e4*/ 	.short	0x0380
        /*00e6*/ 	.short	0x0128


	//----- nvinfo : EIATTR_SW_WAR
	.align		4
.L_1863:
        /*00e8*/ 	.byte	0x04, 0x36
        /*00ea*/ 	.short	(.L_1865 - .L_1864)
.L_1864:
        /*00ec*/ 	.word	0x00000008
.L_1865:


//--------------------- .nv.info._ZN10layer_norm13ln_bwd_kernelINS_13Kernel_traitsI6__halfS2_S2_S2_fjLj256ELj1ELj4ELj1ELj16ENS_18Kernel_traits_baseILj256ES2_S2_S2_S2_fjLj128EEEEELb1ELb1ELb1ELb0EEEvNS_9BwdParamsE --------------------------
	.section	.nv.info._ZN10layer_norm13ln_bwd_kernelINS_13Kernel_traitsI6__halfS2_S2_S2_fjLj256ELj1ELj4ELj1ELj16ENS_18Kernel_traits_baseILj256ES2_S2_S2_S2_fjLj128EEEEELb1ELb1ELb1ELb0EEEvNS_9BwdParamsE,"",@"SHT_CUDA_INFO"
	.sectionflags	@""
	.align	4


	//----- nvinfo : EIATTR_CUDA_API_VERSION
	.align		4
        /*0000*/ 	.byte	0x04, 0x37
        /*0002*/ 	.short	(.L_1867 - .L_1866)
.L_1866:
        /*0004*/ 	.word	0x00000082


	//----- nvinfo : EIATTR_KPARAM_INFO
	.align		4
.L_1867:
        /*0008*/ 	.byte	0x04, 0x17
        /*000a*/ 	.short	(.L_1869 - .L_1868)
.L_1868:
        /*000c*/ 	.word	0x00000000
        /*0010*/ 	.short	0x0000
        /*0012*/ 	.short	0x0000
        /*0014*/ 	.byte	0x00, 0xf0, 0xa1, 0x04


	//----- nvinfo : EIATTR_SPARSE_MMA_MASK
	.align		4
.L_1869:
        /*0018*/ 	.byte	0x03, 0x50
        /*001a*/ 	.short	0x0000


	//----- nvinfo : EIATTR_MAXREG_COUNT
	.align		4
        /*001c*/ 	.byte	0x03, 0x1b
        /*001e*/ 	.short	0x00ff


	//----- nvinfo : EIATTR_NUM_BARRIERS
	.align		4
        /*0020*/ 	.byte	0x02, 0x4c
        /*0022*/ 	.byte	0x01
	.zero		1


	//----- nvinfo : EIATTR_MERCURY_ISA_VERSION
	.align		4
        /*0024*/ 	.byte	0x03, 0x5f
        /*0026*/ 	.short	0x0101


	//----- nvinfo : EIATTR_COOP_GROUP_MASK_REGIDS
	.align		4
        /*0028*/ 	.byte	0x04, 0x29
        /*002a*/ 	.short	(.L_1871 - .L_1870)


	//   ....[0]....
.L_1870:
        /*002c*/ 	.word	0xffffffff


	//   ....[1]....
        /*0030*/ 	.word	0xffffffff


	//   ....[2]....
        /*0034*/ 	.word	0xffffffff


	//   ....[3]....
        /*0038*/ 	.word	0xffffffff


	//   ....[4]....
        /*003c*/ 	.word	0xffffffff


	//   ....[5]....
        /*0040*/ 	.word	0xffffffff


	//   ....[6]....
        /*0044*/ 	.word	0xffffffff


	//   ....[7]....
        /*0048*/ 	.word	0xffffffff


	//   ....[8]....
        /*004c*/ 	.word	0xffffffff


	//   ....[9]....
        /*0050*/ 	.word	0xffffffff


	//   ....[10]....
        /*0054*/ 	.word	0x05000047


	//   ....[11]....
        /*0058*/ 	.word	0x05000047


	//   ....[12]....
        /*005c*/ 	.word	0x05000047


	//   ....[13]....
        /*0060*/ 	.word	0x05000047


	//   ....[14]....
        /*0064*/ 	.word	0x05000047


	//   ....[15]....
        /*0068*/ 	.word	0x05000047


	//   ....[16]....
        /*006c*/ 	.word	0x05000047


	//   ....[17]....
        /*0070*/ 	.word	0x05000047


	//   ....[18]....
        /*0074*/ 	.word	0x05000047


	//   ....[19]....
        /*0078*/ 	.word	0x05000047


	//----- nvinfo : EIATTR_COOP_GROUP_INSTR_OFFSETS
	.align		4
.L_1871:
        /*007c*/ 	.byte	0x04, 0x28
        /*007e*/ 	.short	(.L_1873 - .L_1872)


	//   ....[0]....
.L_1872:
        /*0080*/ 	.word	0x00000dc0


	//   ....[1]....
        /*0084*/ 	.word	0x00000dd0


	//   ....[2]....
        /*0088*/ 	.word	0x00000e00


	//   ....[3]....
        /*008c*/ 	.word	0x00000e10


	//   ....[4]....
        /*0090*/ 	.word	0x00000e40


	//   ....[5]....
        /*0094*/ 	.word	0x00000e50


	//   ....[6]....
        /*0098*/ 	.word	0x00000e80


	//   ....[7]....
        /*009c*/ 	.word	0x00000e90


	//   ....[8]....
        /*00a0*/ 	.word	0x00000ec0


	//   ....[9]....
        /*00a4*/ 	.word	0x00000ed0


	//   ....[10]....
        /*00a8*/ 	.word	0x00003830


	//   ....[11]....
        /*00ac*/ 	.word	0x000038d0


	//   ....[12]....
        /*00b0*/ 	.word	0x00003930


	//   ....[13]....
        /*00b4*/ 	.word	0x00003990


	//   ....[14]....
        /*00b8*/ 	.word	0x00003a00


	//   ....[15]....
        /*00bc*/ 	.word	0x00003a60


	//   ....[16]....
        /*00c0*/ 	.word	0x00003ad0


	//   ....[17]....
        /*00c4*/ 	.word	0x00003b30


	//   ....[18]....
        /*00c8*/ 	.word	0x00003bb0


	//   ....[19]....
        /*00cc*/ 	.word	0x00003c00


	//----- nvinfo : EIATTR_VRC_CTA_INIT_COUNT
	.align		4
.L_1873:
        /*00d0*/ 	.byte	0x02, 0x4a
	.zero		1
	.zero		1


	//----- nvinfo : EIATTR_EXIT_INSTR_OFFSETS
	.align		4
        /*00d4*/ 	.byte	0x04, 0x1c
        /*00d6*/ 	.short	(.L_1875 - .L_1874)


	//   ....[0]....
.L_1874:
        /*00d8*/ 	.word	0x00003750


	//   ....[1]....
        /*00dc*/ 	.word	0x000037d0


	//----- nvinfo : EIATTR_MAX_THREADS
	.align		4
.L_1875:
        /*00e0*/ 	.byte	0x04, 0x05
        /*00e2*/ 	.short	(.L_1877 - .L_1876)
.L_1876:
        /*00e4*/ 	.word	0x00000080
        /*00e8*/ 	.word	0x00000001
        /*00ec*/ 	.word	0x00000001


	//----- nvinfo : EIATTR_CRS_STACK_SIZE
	.align		4
.L_1877:
        /*00f0*/ 	.byte	0x04, 0x1e
        /*00f2*/ 	.short	(.L_1879 - .L_1878)
.L_1878:
        /*00f4*/ 	.word	0x00000000


	//----- nvinfo : EIATTR_CBANK_PARAM_SIZE
	.align		4
.L_1879:
        /*00f8*/ 	.byte	0x03, 0x19
        /*00fa*/ 	.short	0x0128


	//----- nvinfo : EIATTR_PARAM_CBANK
	.align		4
        /*00fc*/ 	.byte	0x04, 0x0a
        /*00fe*/ 	.short	(.L_1881 - .L_1880)
	.align		4
.L_1880:
        /*0100*/ 	.word	index@(.nv.constant0._ZN10layer_norm13ln_bwd_kernelINS_13Kernel_traitsI6__halfS2_S2_S2_fjLj256ELj1ELj4ELj1ELj16ENS_18Kernel_traits_baseILj256ES2_S2_S2_S2_fjLj128EEEEELb1ELb1ELb1ELb0EEEvNS_9BwdParamsE)
        /*0104*/ 	.short	0x0380
        /*0106*/ 	.short	0x0128


	//----- nvinfo : EIATTR_SW_WAR
	.align		4
.L_1881:
        /*0108*/ 	.byte	0x04, 0x36
        /*010a*/ 	.short	(.L_1883 - .L_1882)
.L_1882:
        /*010c*/ 	.word	0x00000008
.L_1883:


//--------------------- .nv.info._ZN10layer_norm22ln_bwd_finalize_kernelINS_22Kernel_traits_finalizeILj256E6__halfS2_S2_S2_fjLb1ELj1024ELj4ENS_18Kernel_traits_baseILj256ES2_S2_S2_S2_fjLj1024EEEEELb1ELb1EEEvNS_9BwdParamsE --------------------------
	.section	.nv.info._ZN10layer_norm22ln_bwd_finalize_kernelINS_22Kernel_traits_finalizeILj256E6__halfS2_S2_S2_fjLb1ELj1024ELj4ENS_18Kernel_traits_baseILj256ES2_S2_S2_S2_fjLj1024EEEEELb1ELb1EEEvNS_9BwdParamsE,"",@"SHT_CUDA_INFO"
	.sectionflags	@""
	.align	4


	//----- nvinfo : EIATTR_CUDA_API_VERSION
	.align		4
        /*0000*/ 	.byte	0x04, 0x37
        /*0002*/ 	.short	(.L_1885 - .L_1884)
.L_1884:
        /*0004*/ 	.word	0x00000082


	//----- nvinfo : EIATTR_KPARAM_INFO
	.align		4
.L_1885:
        /*0008*/ 	.byte	0x04, 0x17
        /*000a*/ 	.short	(.L_1887 - .L_1886)
.L_1886:
        /*000c*/ 	.word	0x00000000
        /*0010*/ 	.short	0x0000
        /*0012*/ 	.short	0x0000
        /*0014*/ 	.byte	0x00, 0xf0, 0xa1, 0x04


	//----- nvinfo : EIATTR_SPARSE_MMA_MASK
	.align		4
.L_1887:
        /*0018*/ 	.byte	0x03, 0x50
        /*001a*/ 	.short	0x0000


	//----- nvinfo : EIATTR_MAXREG_COUNT
	.align		4
        /*001c*/ 	.byte	0x03, 0x1b
        /*001e*/ 	.short	0x0040


	//----- nvinfo : EIATTR_NUM_BARRIERS
	.align		4
        /*0020*/ 	.byte	0x02, 0x4c
        /*0022*/ 	.byte	0x01
	.zero		1


	//----- nvinfo : EIATTR_MERCURY_ISA_VERSION
	.align		4
        /*0024*/ 	.byte	0x03, 0x5f
        /*0026*/ 	.short	0x0101


	//----- nvinfo : EIATTR_COOP_GROUP_MASK_REGIDS
	.align		4
        /*0028*/ 	.byte	0x04, 0x29
        /*002a*/ 	.short	(.L_1889 - .L_1888)


	//   ....[0]....
.L_1888:
        /*002c*/ 	.word	0xffffffff


	//   ....[1]....
        /*0030*/ 	.word	0xffffffff


	//   ....[2]....
        /*0034*/ 	.word	0xffffffff


	//   ....[3]....
        /*0038*/ 	.word	0xffffffff


	//   ....[4]....
        /*003c*/ 	.word	0xffffffff


	//   ....[5]....
        /*0040*/ 	.word	0xffffffff


	//   ....[6]....
        /*0044*/ 	.word	0xffffffff


	//   ....[7]....
        /*0048*/ 	.word	0xffffffff


	//   ....[8]....
        /*004c*/ 	.word	0xffffffff


	//   ....[9]....
        /*0050*/ 	.word	0xffffffff


	//   ....[10]....
        /*0054*/ 	.word	0xffffffff


	//   ....[11]....
        /*0058*/ 	.word	0xffffffff


	//   ....[12]....
        /*005c*/ 	.word	0xffffffff


	//   ....[13]....
        /*0060*/ 	.word	0xffffffff


	//   ....[14]....
        /*0064*/ 	.word	0xffffffff


	//----- nvinfo : EIATTR_COOP_GROUP_INSTR_OFFSETS
	.align		4
.L_1889:
        /*0068*/ 	.byte	0x04, 0x28
        /*006a*/ 	.short	(.L_1891 - .L_1890)


	//   ....[0]....
.L_1890:
        /*006c*/ 	.word	0x00001060


	//   ....[1]....
        /*0070*/ 	.word	0x00001070


	//   ....[2]....
        /*0074*/ 	.word	0x00001080


	//   ....[3]....
        /*0078*/ 	.word	0x000010b0


	//   ....[4]....
        /*007c*/ 	.word	0x000010d0


	//   ....[5]....
        /*0080*/ 	.word	0x000010e0


	//   ....[6]....
        /*0084*/ 	.word	0x00001120


	//   ....[7]....
        /*0088*/ 	.word	0x00001140


	//   ....[8]....
        /*008c*/ 	.word	0x00001150


	//   ....[9]....
        /*0090*/ 	.word	0x00001180


	//   ....[10]....
        /*0094*/ 	.word	0x000011a0


	//   ....[11]....
        /*0098*/ 	.word	0x000011b0


	//   ....[12]....
        /*009c*/ 	.word	0x000011f0


	//   ....[13]....
        /*00a0*/ 	.word	0x00001200


	//   ....[14]....
        /*00a4*/ 	.word	0x00001210


	//----- nvinfo : EIATTR_VRC_CTA_INIT_COUNT
	.align		4
.L_1891:
        /*00a8*/ 	.byte	0x02, 0x4a
	.zero		1
	.zero		1


	//----- nvinfo : EIATTR_EXIT_INSTR_OFFSETS
	.align		4
        /*00ac*/ 	.byte	0x04, 0x1c
        /*00ae*/ 	.short	(.L_1893 - .L_1892)


	//   ....[0]....
.L_1892:
        /*00b0*/ 	.word	0x00000060


	//   ....[1]....
        /*00b4*/ 	.word	0x00001290


	//   ....[2]....
        /*00b8*/ 	.word	0x000013d0


	//----- nvinfo : EIATTR_MAX_THREADS
	.align		4
.L_1893:
        /*00bc*/ 	.byte	0x04, 0x05
        /*00be*/ 	.short	(.L_1895 - .L_1894)
.L_1894:
        /*00c0*/ 	.word	0x00000400
        /*00c4*/ 	.word	0x00000001
        /*00c8*/ 	.word	0x00000001


	//----- nvinfo : EIATTR_CRS_STACK_SIZE
	.align		4
.L_1895:
        /*00cc*/ 	.byte	0x04, 0x1e
        /*00ce*/ 	.short	(.L_1897 - .L_1896)
.L_1896:
        /*00d0*/ 	.word	0x00000000


	//----- nvinfo : EIATTR_CBANK_PARAM_SIZE
	.align		4
.L_1897:
        /*00d4*/ 	.byte	0x03, 0x19
        /*00d6*/ 	.short	0x0128


	//----- nvinfo : EIATTR_PARAM_CBANK
	.align		4
        /*00d8*/ 	.byte	0x04, 0x0a
        /*00da*/ 	.short	(.L_1899 - .L_1898)
	.align		4
.L_1898:
        /*00dc*/ 	.word	index@(.nv.constant0._ZN10layer_norm22ln_bwd_finalize_kernelINS_22Kernel_traits_finalizeILj256E6__halfS2_S2_S2_fjLb1ELj1024ELj4ENS_18Kernel_traits_baseILj256ES2_S2_S2_S2_fjLj1024EEEEELb1ELb1EEEvNS_9BwdParamsE)
        /*00e0*/ 	.short	0x0380
        /*00e2*/ 	.short	0x0128


	//----- nvinfo : EIATTR_SW_WAR
	.align		4
.L_1899:
        /*00e4*/ 	.byte	0x04, 0x36
        /*00e6*/ 	.short	(.L_1901 - .L_1900)
.L_1900:
        /*00e8*/ 	.word	0x00000008
.L_1901:


//--------------------- .nv.info._ZN10layer_norm13ln_bwd_kernelINS_13Kernel_traitsI6__halfS2_S2_S2_fjLj256ELj1ELj4ELj1ELj16ENS_18Kernel_traits_baseILj256ES2_S2_S2_S2_fjLj128EEEEELb1ELb1ELb1ELb1EEEvNS_9BwdParamsE --------------------------
	.section	.nv.info._ZN10layer_norm13ln_bwd_kernelINS_13Kernel_traitsI6__halfS2_S2_S2_fjLj256ELj1ELj4ELj1ELj16ENS_18Kernel_traits_baseILj256ES2_S2_S2_S2_fjLj128EEEEELb1ELb1ELb1ELb1EEEvNS_9BwdParamsE,"",@"SHT_CUDA_INFO"
	.sectionflags	@""
	.align	4


	//----- nvinfo : EIATTR_CUDA_API_VERSION
	.align		4
        /*0000*/ 	.byte	0x04, 0x37
        /*0002*/ 	.short	(.L_1903 - .L_1902)
.L_1902:
        /*0004*/ 	.word	0x00000082


	//----- nvinfo : EIATTR_KPARAM_INFO
	.align		4
.L_1903:
        /*0008*/ 	.byte	0x04, 0x17
        /*000a*/ 	.short	(.L_1905 - .L_1904)
.L_1904:
        /*000c*/ 	.word	0x00000000
        /*0010*/ 	.short	0x0000
        /*0012*/ 	.short	0x0000
        /*0014*/ 	.byte	0x00, 0xf0, 0xa1, 0x04


	//----- nvinfo : EIATTR_SPARSE_MMA_MASK
	.align		4
.L_1905:
        /*0018*/ 	.byte	0x03, 0x50
        /*001a*/ 	.short	0x0000


	//----- nvinfo : EIATTR_MAXREG_COUNT
	.align		4
        /*001c*/ 	.byte	0x03, 0x1b
        /*001e*/ 	.short	0x00ff


	//----- nvinfo : EIATTR_NUM_BARRIERS
	.align		4
        /*0020*/ 	.byte	0x02, 0x4c
        /*0022*/ 	.byte	0x01
	.zero		1


	//----- nvinfo : EIATTR_MERCURY_ISA_VERSION
	.align		4
        /*0024*/ 	.byte	0x03, 0x5f
        /*0026*/ 	.short	0x0101


	//----- nvinfo : EIATTR_COOP_GROUP_MASK_REGIDS
	.align		4
        /*0028*/ 	.byte	0x04, 0x29
        /*002a*/ 	.short	(.L_1907 - .L_1906)


	//   ....[0]....
.L_1906:
        /*002c*/ 	.word	0xffffffff


	//   ....[1]....
        /*0030*/ 	.word	0xffffffff


	//   ....[2]....
        /*0034*/ 	.word	0xffffffff


	//   ....[3]....
        /*0038*/ 	.word	0xffffffff


	//   ....[4]....
        /*003c*/ 	.word	0xffffffff


	//   ....[5]....
        /*0040*/ 	.word	0xffffffff


	//   ....[6]....
        /*0044*/ 	.word	0xffffffff


	//   ....[7]....
        /*0048*/ 	.word	0xffffffff


	//   ....[8]....
        /*004c*/ 	.word	0xffffffff


	//   ....[9]....
        /*0050*/ 	.word	0xffffffff


	//   ....[10]....
        /*0054*/ 	.word	0x0500002c


	//   ....[11]....
        /*0058*/ 	.word	0x0500002c


	//   ....[12]....
        /*005c*/ 	.word	0x0500002c


	//   ....[13]....
        /*0060*/ 	.word	0x0500002c


	//   ....[14]....
        /*0064*/ 	.word	0x0500002c


	//   ....[15]....
        /*0068*/ 	.word	0x0500002c


	//   ....[16]....
        /*006c*/ 	.word	0x0500002c


	//   ....[17]....
        /*0070*/ 	.word	0x0500002c


	//   ....[18]....
        /*0074*/ 	.word	0x0500002c


	//   ....[19]....
        /*0078*/ 	.word	0x0500002c


	//----- nvinfo : EIATTR_COOP_GROUP_INSTR_OFFSETS
	.align		4
.L_1907:
        /*007c*/ 	.byte	0x04, 0x28
        /*007e*/ 	.short	(.L_1909 - .L_1908)


	//   ....[0]....
.L_1908:
        /*0080*/ 	.word	0x00000d10


	//   ....[1]....
        /*0084*/ 	.word	0x00000d20


	//   ....[2]....
        /*0088*/ 	.word	0x00000d50


	//   ....[3]....
        /*008c*/ 	.word	0x00000d60


	//   ....[4]....
        /*0090*/ 	.word	0x00000d90


	//   ....[5]....
        /*0094*/ 	.word	0x00000da0


	//   ....[6]....
        /*0098*/ 	.word	0x00000dd0


	//   ....[7]....
        /*009c*/ 	.word	0x00000de0


	//   ....[8]....
        /*00a0*/ 	.word	0x00000e10


	//   ....[9]....
        /*00a4*/ 	.word	0x00000e20


	//   ....[10]....
        /*00a8*/ 	.word	0x000035f0


	//   ....[11]....
        /*00ac*/ 	.word	0x00003690


	//   ....[12]....
        /*00b0*/ 	.word	0x000036f0


	//   ....[13]....
        /*00b4*/ 	.word	0x00003750


	//   ....[14]....
        /*00b8*/ 	.word	0x000037b0


	//   ....[15]....
        /*00bc*/ 	.word	0x00003810


	//   ....[16]....
        /*00c0*/ 	.word	0x00003870


	//   ....[17]....
        /*00c4*/ 	.word	0x000038d0


	//   ....[18]....
        /*00c8*/ 	.word	0x00003940


	//   ....[19]....
        /*00cc*/ 	.word	0x00003990


	//----- nvinfo : EIATTR_VRC_CTA_INIT_COUNT
	.align		4
.L_1909:
        /*00d0*/ 	.byte	0x02, 0x4a
	.zero		1
	.zero		1


	//----- nvinfo : EIATTR_EXIT_INSTR_OFFSETS
	.align		4
        /*00d4*/ 	.byte	0x04, 0x1c
        /*00d6*/ 	.short	(.L_1911 - .L_1910)


	//   ....[0]....
.L_1910:
        /*00d8*/ 	.word	0x00003590


	//----- nvinfo : EIATTR_MAX_THREADS
	.align		4
.L_1911:
        /*00dc*/ 	.byte	0x04, 0x05
        /*00de*/ 	.short	(.L_1913 - .L_1912)
.L_1912:
        /*00e0*/ 	.word	0x00000080
        /*00e4*/ 	.word	0x00000001
        /*00e8*/ 	.word	0x00000001


	//----- nvinfo : EIATTR_CRS_STACK_SIZE
	.align		4
.L_1913:
        /*00ec*/ 	.byte	0x04, 0x1e
        /*00ee*/ 	.short	(.L_1915 - .L_1914)
.L_1914:
        /*00f0*/ 	.word	0x00000000


	//----- nvinfo : EIATTR_CBANK_PARAM_SIZE
	.align		4
.L_1915:
        /*00f4*/ 	.byte	0x03, 0x19
        /*00f6*/ 	.short	0x0128


	//----- nvinfo : EIATTR_PARAM_CBANK
	.align		4
        /*00f8*/ 	.byte	0x04, 0x0a
        /*00fa*/ 	.short	(.L_1917 - .L_1916)
	.align		4
.L_1916:
        /*00fc*/ 	.word	index@(.nv.constant0._ZN10layer_norm13ln_bwd_kernelINS_13Kernel_traitsI6__halfS2_S2_S2_fjLj256ELj1ELj4ELj1ELj16ENS_18Kernel_traits_baseILj256ES2_S2_S2_S2_fjLj128EEEEELb1ELb1ELb1ELb1EEEvNS_9BwdParamsE)
        /*0100*/ 	.short	0x0380
        /*0102*/ 	.short	0x0128


	//----- nvinfo : EIATTR_SW_WAR
	.align		4
.L_1917:
        /*0104*/ 	.byte	0x04, 0x36
        /*0106*/ 	.short	(.L_1919 - .L_1918)
.L_1918:
        /*0108*/ 	.word	0x00000008
.L_1919:


//--------------------- .nv.info._ZN10layer_norm13ln_bwd_kernelINS_13Kernel_traitsIf13__nv_bfloat16S2_S2_fjLj256ELj1ELj4ELj1ELj16ENS_18Kernel_traits_baseILj256EfS2_S2_S2_fjLj128EEEEELb0ELb0ELb0ELb0EEEvNS_9BwdParamsE --------------------------
	.section	.nv.info._ZN10layer_norm13ln_bwd_kernelINS_13Kernel_traitsIf13__nv_bfloat16S2_S2_fjLj256ELj1ELj4ELj1ELj16ENS_18Kernel_traits_baseILj256EfS2_S2_S2_fjLj128EEEEELb0ELb0ELb0ELb0EEEvNS_9BwdParamsE,"",@"SHT_CUDA_INFO"
	.sectionflags	@""
	.align	4


	//----- nvinfo : EIATTR_CUDA_API_VERSION
	.align		4
        /*0000*/ 	.byte	0x04, 0x37
        /*0002*/ 	.short	(.L_1921 - .L_1920)
.L_1920:
        /*0004*/ 	.word	0x00000082


	//----- nvinfo : EIATTR_KPARAM_INFO
	.align		4
.L_1921:
        /*0008*/ 	.byte	0x04, 0x17
        /*000a*/ 	.short	(.L_1923 - .L_1922)
.L_1922:
        /*000c*/ 	.word	0x00000000
        /*0010*/ 	.short	0x0000
        /*0012*/ 	.short	0x0000
        /*0014*/ 	.byte	0x00, 0xf0, 0xa1, 0x04


	//----- nvinfo : EIATTR_SPARSE_MMA_MASK
	.align		4
.L_1923:
        /*0018*/ 	.byte	0x03, 0x50
        /*001a*/ 	.short	0x0000


	//----- nvinfo : EIATTR_MAXREG_COUNT
	.align		4
        /*001c*/ 	.byte	0x03, 0x1b
        /*001e*/ 	.short	0x00ff


	//----- nvinfo : EIATTR_NUM_BARRIERS
	.align		4
        /*0020*/ 	.byte	0x02, 0x4c
        /*0022*/ 	.byte	0x01
	.zero		1


	//----- nvinfo : EIATTR_MERCURY_ISA_VERSION
	.align		4
        /*0024*/ 	.byte	0x03, 0x5f
        /*0026*/ 	.short	0x0101


	//----- nvinfo : EIATTR_COOP_GROUP_MASK_REGIDS
	.align		4
        /*0028*/ 	.byte	0x04, 0x29
        /*002a*/ 	.short	(.L_1925 - .L_1924)


	//   ....[0]....
.L_1924:
        /*002c*/ 	.word	0xffffffff


	//   ....[1]....
        /*0030*/ 	.word	0xffffffff


	//   ....[2]....
        /*0034*/ 	.word	0xffffffff


	//   ....[3]....
        /*0038*/ 	.word	0xffffffff


	//   ....[4]....
        /*003c*/ 	.word	0xffffffff


	//   ....[5]....
        /*0040*/ 	.word	0xffffffff


	//   ....[6]....
        /*0044*/ 	.word	0xffffffff


	//   ....[7]....
        /*0048*/ 	.word	0xffffffff


	//   ....[8]....
        /*004c*/ 	.word	0xffffffff


	//   ....[9]....
        /*0050*/ 	.word	0xffffffff


	//   ....[10]....
        /*0054*/ 	.word	0x05000024


	//   ....[11]....
        /*0058*/ 	.word	0x05000024


	//   ....[12]....
        /*005c*/ 	.word	0x05000024


	//   ....[13]....
        /*0060*/ 	.word	0x05000024


	//   ....[14]....
        /*0064*/ 	.word	0x05000024


	//   ....[15]....
        /*0068*/ 	.word	0x05000024


	//   ....[16]....
        /*006c*/ 	.word	0x05000024


	//   ....[17]....
        /*0070*/ 	.word	0x05000024


	//   ....[18]....
        /*0074*/ 	.word	0x05000024


	//   ....[19]....
        /*0078*/ 	.word	0x05000024


	//----- nvinfo : EIATTR_COOP_GROUP_INSTR_OFFSETS
	.align		4
.L_1925:
        /*007c*/ 	.byte	0x04, 0x28
        /*007e*/ 	.short	(.L_1927 - .L_1926)


	//   ....[0]....
.L_1926:
        /*0080*/ 	.word	0x000009d0


	//   ....[1]....
        /*0084*/ 	.word	0x000009e0


	//   ....[2]....
        /*0088*/ 	.word	0x00000a10


	//   ....[3]....
        /*008c*/ 	.word	0x00000a20


	//   ....[4]....
        /*0090*/ 	.word	0x00000a50


	//   ....[5]....
        /*0094*/ 	.word	0x00000a60


	//   ....[6]....
        /*0098*/ 	.word	0x00000a90


	//   ....[7]....
        /*009c*/ 	.word	0x00000aa0


	//   ....[8]....
        /*00a0*/ 	.word	0x00000ad0


	//   ....[9]....
        /*00a4*/ 	.word	0x00000ae0


	//   ....[10]....
        /*00a8*/ 	.word	0x00001d70


	//   ....[11]....
        /*00ac*/ 	.word	0x00001e10


	//   ....[12]....
        /*00b0*/ 	.word	0x00001e70


	//   ....[13]....
        /*00b4*/ 	.word	0x00001ed0


	//   ....[14]....
        /*00b8*/ 	.word	0x00001f40


	//   ....[15]....
        /*00bc*/ 	.word	0x00001fa0


	//   ....[16]....
        /*00c0*/ 	.word	0x00002010


	//   ....[17]....
        /*00c4*/ 	.word	0x00002070


	//   ....[18]....
        /*00c8*/ 	.word	0x000020e0


	//   ....[19]....
        /*00cc*/ 	.word	0x00002140


	//----- nvinfo : EIATTR_VRC_CTA_INIT_COUNT
	.align		4
.L_1927:
        /*00d0*/ 	.byte	0x02, 0x4a
	.zero		1
	.zero		1


	//----- nvinfo : EIATTR_EXIT_INSTR_OFFSETS
	.align		4
        /*00d4*/ 	.byte	0x04, 0x1c
        /*00d6*/ 	.short	(.L_1929 - .L_1928)


	//   ....[0]....
.L_1928:
        /*00d8*/ 	.word	0x00001cd0


	//   ....[1]....
        /*00dc*/ 	.word	0x00001d00


	//----- nvinfo : EIATTR_MAX_THREADS
	.align		4
.L_1929:
        /*00e0*/ 	.byte	0x04, 0x05
        /*00e2*/ 	.short	(.L_1931 - .L_1930)
.L_1930:
        /*00e4*/ 	.word	0x00000080
        /*00e8*/ 	.word	0x00000001
        /*00ec*/ 	.word	0x00000001


	//----- nvinfo : EIATTR_CRS_STACK_SIZE
	.align		4
.L_1931:
        /*00f0*/ 	.byte	0x04, 0x1e
        /*00f2*/ 	.short	(.L_1933 - .L_1932)
.L_1932:
        /*00f4*/ 	.word	0x00000000


	//----- nvinfo : EIATTR_CBANK_PARAM_SIZE
	.align		4
.L_1933:
        /*00f8*/ 	.byte	0x03, 0x19
        /*00fa*/ 	.short	0x0128


	//----- nvinfo : EIATTR_PARAM_CBANK
	.align		4
        /*00fc*/ 	.byte	0x04, 0x0a
        /*00fe*/ 	.short	(.L_1935 - .L_1934)
	.align		4
.L_1934:
        /*0100*/ 	.word	index@(.nv.constant0._ZN10layer_norm13ln_bwd_kernelINS_13Kernel_traitsIf13__nv_bfloat16S2_S2_fjLj256ELj1ELj4ELj1ELj16ENS_18Kernel_traits_baseILj256EfS2_S2_S2_fjLj128EEEEELb0ELb0ELb0ELb0EEEvNS_9BwdParamsE)
        /*0104*/ 	.short	0x0380
        /*0106*/ 	.short	0x0128


	//----- nvinfo : EIATTR_SW_WAR
	.align		4
.L_1935:
        /*0108*/ 	.byte	0x04, 0x36
        /*010a*/ 	.short	(.L_1937 - .L_1936)
.L_1936:
        /*010c*/ 	.word	0x00000008
.L_1937:


//--------------------- .nv.info._ZN10layer_norm13ln_bwd_kernelINS_13Kernel_traitsIf13__nv_bfloat16S2_S2_fjLj256ELj1ELj4ELj1ELj16ENS_18Kernel_traits_baseILj256EfS2_S2_S2_fjLj128EEEEELb0ELb0ELb0ELb1EEEvNS_9BwdParamsE --------------------------
	.section	.nv.info._ZN10layer_norm13ln_bwd_kernelINS_13Kernel_traitsIf13__nv_bfloat16S2_S2_fjLj256ELj1ELj4ELj1ELj16ENS_18Kernel_traits_baseILj256EfS2_S2_S2_fjLj128EEEEELb0ELb0ELb0ELb1EEEvNS_9BwdParamsE,"",@"SHT_CUDA_INFO"
	.sectionflags	@""
	.align	4


	//----- nvinfo : EIATTR_CUDA_API_VERSION
	.align		4
        /*0000*/ 	.byte	0x04, 0x37
        /*0002*/ 	.short	(.L_1939 - .L_1938)
.L_1938:
        /*0004*/ 	.word	0x00000082


	//----- nvinfo : EIATTR_KPARAM_INFO
	.align		4
.L_1939:
        /*0008*/ 	.byte	0x04, 0x17
        /*000a*/ 	.short	(.L_1941 - .L_1940)
.L_1940:
        /*000c*/ 	.word	0x00000000
        /*0010*/ 	.short	0x0000
        /*0012*/ 	.short	0x0000
        /*0014*/ 	.byte	0x00, 0xf0, 0xa1, 0x04


	//----- nvinfo : EIATTR_SPARSE_MMA_MASK
	.align		4
.L_1941:
        /*0018*/ 	.byte	0x03, 0x50
        /*001a*/ 	.short	0x0000


	//----- nvinfo : EIATTR_MAXREG_COUNT
	.align		4
        /*001c*/ 	.byte	0x03, 0x1b
        /*001e*/ 	.short	0x00ff


	//----- nvinfo : EIATTR_NUM_BARRIERS
	.align		4
        /*0020*/ 	.byte	0x02, 0x4c
        /*0022*/ 	.byte	0x01
	.zero		1


	//----- nvinfo : EIATTR_MERCURY_ISA_VERSION
	.align		4
        /*0024*/ 	.byte	0x03, 0x5f
        /*0026*/ 	.short	0x0101


	//----- nvinfo : EIATTR_COOP_GROUP_MASK_REGIDS
	.align		4
        /*0028*/ 	.byte	0x04, 0x29
        /*002a*/ 	.short	(.L_1943 - .L_1942)


	//   ....[0]....
.L_1942:
        /*002c*/ 	.word	0xffffffff


	//   ....[1]....
        /*0030*/ 	.word	0xffffffff


	//   ....[2]....
        /*0034*/ 	.word	0xffffffff


	//   ....[3]....
        /*0038*/ 	.word	0xffffffff


	//   ....[4]....
        /*003c*/ 	.word	0xffffffff


	//   ....[5]....
        /*0040*/ 	.word	0xffffffff


	//   ....[6]....
        /*0044*/ 	.word	0xffffffff


	//   ....[7]....
        /*0048*/ 	.word	0xffffffff


	//   ....[8]....
        /*004c*/ 	.word	0xffffffff


	//   ....[9]....
        /*0050*/ 	.word	0xffffffff


	//   ....[10]....
        /*0054*/ 	.word	0x05000038


	//   ....[11]....
        /*0058*/ 	.word	0x05000038


	//   ....[12]....
        /*005c*/ 	.word	0x05000038


	//   ....[13]....
        /*0060*/ 	.word	0x05000038


	//   ....[14]....
        /*0064*/ 	.word	0x05000038


	//   ....[15]....
        /*0068*/ 	.word	0x05000038


	//   ....[16]....
        /*006c*/ 	.word	0x05000038


	//   ....[17]....
        /*0070*/ 	.word	0x05000038


	//   ....[18]....
        /*0074*/ 	.word	0x05000038


	//   ....[19]....
        /*0078*/ 	.word	0x05000038


	//----- nvinfo : EIATTR_COOP_GROUP_INSTR_OFFSETS
	.align		4
.L_1943:
        /*007c*/ 	.byte	0x04, 0x28
        /*007e*/ 	.short	(.L_1945 - .L_1944)


	//   ....[0]....
.L_1944:
        /*0080*/ 	.word	0x000009b0


	//   ....[1]....
        /*0084*/ 	.word	0x000009c0


	//   ....[2]....
        /*0088*/ 	.word	0x000009f0


	//   ....[3]....
        /*008c*/ 	.word	0x00000a00


	//   ....[4]....
        /*0090*/ 	.word	0x00000a30


	//   ....[5]....
        /*0094*/ 	.word	0x00000a40


	//   ....[6]....
        /*0098*/ 	.word	0x00000a70


	//   ....[7]....
        /*009c*/ 	.word	0x00000a80


	//   ....[8]....
        /*00a0*/ 	.word	0x00000ab0


	//   ....[9]....
        /*00a4*/ 	.word	0x00000ac0


	//   ....[10]....
        /*00a8*/ 	.word	0x00001cc0


	//   ....[11]....
        /*00ac*/ 	.word	0x00001d50


	//   ....[12]....
        /*00b0*/ 	.word	0x00001dc0


	//   ....[13]....
        /*00b4*/ 	.word	0x00001e30


	//   ....[14]....
        /*00b8*/ 	.word	0x00001e90


	//   ....[15]....
        /*00bc*/ 	.word	0x00001f00


	//   ....[16]....
        /*00c0*/ 	.word	0x00001f60


	//   ....[17]....
        /*00c4*/ 	.word	0x00001fc0


	//   ....[18]....
        /*00c8*/ 	.word	0x00002030


	//   ....[19]....
        /*00cc*/ 	.word	0x00002090


	//----- nvinfo : EIATTR_VRC_CTA_INIT_COUNT
	.align		4
.L_1945:
        /*00d0*/ 	.byte	0x02, 0x4a
	.zero		1
	.zero		1


	//----- nvinfo : EIATTR_EXIT_INSTR_OFFSETS
	.align		4
        /*00d4*/ 	.byte	0x04, 0x1c
        /*00d6*/ 	.short	(.L_1947 - .L_1946)


	//   ....[0]....
.L_1946:
        /*00d8*/ 	.word	0x00001c60


	//----- nvinfo : EIATTR_MAX_THREADS
	.align		4
.L_1947:
        /*00dc*/ 	.byte	0x04, 0x05
        /*00de*/ 	.short	(.L_1949 - .L_1948)
.L_1948:
        /*00e0*/ 	.word	0x00000080
        /*00e4*/ 	.word	0x00000001
        /*00e8*/ 	.word	0x00000001


	//----- nvinfo : EIATTR_CRS_STACK_SIZE
	.align		4
.L_1949:
        /*00ec*/ 	.byte	0x04, 0x1e
        /*00ee*/ 	.short	(.L_1951 - .L_1950)
.L_1950:
        /*00f0*/ 	.word	0x00000000


	//----- nvinfo : EIATTR_CBANK_PARAM_SIZE
	.align		4
.L_1951:
        /*00f4*/ 	.byte	0x03, 0x19
        /*00f6*/ 	.short	0x0128


	//----- nvinfo : EIATTR_PARAM_CBANK
	.align		4
        /*00f8*/ 	.byte	0x04, 0x0a
        /*00fa*/ 	.short	(.L_1953 - .L_1952)
	.align		4
.L_1952:
        /*00fc*/ 	.word	index@(.nv.constant0._ZN10layer_norm13ln_bwd_kernelINS_13Kernel_traitsIf13__nv_bfloat16S2_S2_fjLj256ELj1ELj4ELj1ELj16ENS_18Kernel_traits_baseILj256EfS2_S2_S2_fjLj128EEEEELb0ELb0ELb0ELb1EEEvNS_9BwdParamsE)
        /*0100*/ 	.short	0x0380
        /*0102*/ 	.short	0x0128


	//----- nvinfo : EIATTR_SW_WAR
	.align		4
.L_1953:
        /*0104*/ 	.byte	0x04, 0x36
        /*0106*/ 	.short	(.L_1955 - .L_1954)
.L_1954:
        /*0108*/ 	.word	0x00000008
.L_1955:


//--------------------- .nv.info._ZN10layer_norm13ln_bwd_kernelINS_13Kernel_traitsIf13__nv_bfloat16S2_S2_fjLj256ELj1ELj4ELj1ELj16ENS_18Kernel_traits_baseILj256EfS2_S2_S2_fjLj128EEEEELb0ELb0ELb1ELb0EEEvNS_9BwdParamsE --------------------------
	.section	.nv.info._ZN10layer_norm13ln_bwd_kernelINS_13Kernel_traitsIf13__nv_bfloat16S2_S2_fjLj256ELj1ELj4ELj1ELj16ENS_18Kernel_traits_baseILj256EfS2_S2_S2_fjLj128EEEEELb0ELb0ELb1ELb0EEEvNS_9BwdParamsE,"",@"SHT_CUDA_INFO"
	.sectionflags	@""
	.align	4


	//----- nvinfo : EIATTR_CUDA_API_VERSION
	.align		4
        /*0000*/ 	.byte	0x04, 0x37
        /*0002*/ 	.short	(.L_1957 - .L_1956)
.L_1956:
        /*0004*/ 	.word	0x00000082


	//----- nvinfo : EIATTR_KPARAM_INFO
	.align		4
.L_1957:
        /*0008*/ 	.byte	0x04, 0x17
        /*000a*/ 	.short	(.L_1959 - .L_1958)
.L_1958:
        /*000c*/ 	.word	0x00000000
        /*0010*/ 	.short	0x0000
        /*0012*/ 	.short	0x0000
        /*0014*/ 	.byte	0x00, 0xf0, 0xa1, 0x04


	//----- nvinfo : EIATTR_SPARSE_MMA_MASK
	.align		4
.L_1959:
        /*0018*/ 	.byte	0x03, 0x50
        /*001a*/ 	.short	0x0000


	//----- nvinfo : EIATTR_MAXREG_COUNT
	.align		4
        /*001c*/ 	.byte	0x03, 0x1b
        /*001e*/ 	.short	0x00ff


	//----- nvinfo : EIATTR_NUM_BARRIERS
	.align		4
        /*0020*/ 	.byte	0x02, 0x4c
        /*0022*/ 	.byte	0x01
	.zero		1


	//----- nvinfo : EIATTR_MERCURY_ISA_VERSION
	.align		4
        /*0024*/ 	.byte	0x03, 0x5f
        /*0026*/ 	.short	0x0101


	//----- nvinfo : EIATTR_COOP_GROUP_MASK_REGIDS
	.align		4
        /*0028*/ 	.byte	0x04, 0x29
        /*002a*/ 	.short	(.L_1961 - .L_1960)


	//   ....[0]....
.L_1960:
        /*002c*/ 	.word	0xffffffff


	//   ....[1]....
        /*0030*/ 	.word	0xffffffff


	//   ....[2]....
        /*0034*/ 	.word	0xffffffff


	//   ....[3]....
        /*0038*/ 	.word	0xffffffff


	//   ....[4]....
        /*003c*/ 	.word	0xffffffff


	//   ....[5]....
        /*0040*/ 	.word	0xffffffff


	//   ....[6]....
        /*0044*/ 	.word	0xffffffff


	//   ....[7]....
        /*0048*/ 	.word	0xffffffff


	//   ....[8]....
        /*004c*/ 	.word	0xffffffff


	//   ....[9]....
        /*0050*/ 	.word	0xffffffff


	//   ....[10]....
        /*0054*/ 	.word	0x05000034


	//   ....[11]....
        /*0058*/ 	.word	0x05000034


	//   ....[12]....
        /*005c*/ 	.word	0x05000034


	//   ....[13]....
        /*0060*/ 	.word	0x05000034


	//   ....[14]....
        /*0064*/ 	.word	0x05000034


	//   ....[15]....
        /*0068*/ 	.word	0x05000034


	//   ....[16]....
        /*006c*/ 	.word	0x05000034


	//   ....[17]....
        /*0070*/ 	.word	0x05000034


	//   ....[18]....
        /*0074*/ 	.word	0x05000034


	//   ....[19]....
        /*0078*/ 	.word	0x05000034


	//----- nvinfo : EIATTR_COOP_GROUP_INSTR_OFFSETS
	.align		4
.L_1961:
        /*007c*/ 	.byte	0x04, 0x28
        /*007e*/ 	.short	(.L_1963 - .L_1962)


	//   ....[0]....
.L_1962:
        /*0080*/ 	.word	0x00000b10


	//   ....[1]....
        /*0084*/ 	.word	0x00000b20


	//   ....[2]....
        /*0088*/ 	.word	0x00000b50


	//   ....[3]....
        /*008c*/ 	.word	0x00000b60


	//   ....[4]....
        /*0090*/ 	.word	0x00000b90


	//   ....[5]....
        /*0094*/ 	.word	0x00000ba0


	//   ....[6]....
        /*0098*/ 	.word	0x00000bd0


	//   ....[7]....
        /*009c*/ 	.word	0x00000be0


	//   ....[8]....
        /*00a0*/ 	.word	0x00000c10


	//   ....[9]....
        /*00a4*/ 	.word	0x00000c20


	//   ....[10]....
        /*00a8*/ 	.word	0x000026f0


	//   ....[11]....
        /*00ac*/ 	.word	0x00002780


	//   ....[12]....
        /*00b0*/ 	.word	0x000027e0


	//   ....[13]....
        /*00b4*/ 	.word	0x00002840


	//   ....[14]....
        /*00b8*/ 	.word	0x000028a0


	//   ....[15]....
        /*00bc*/ 	.word	0x00002900


	//   ....[16]....
        /*00c0*/ 	.word	0x00002960


	//   ....[17]....
        /*00c4*/ 	.word	0x000029c0


	//   ....[18]....
        /*00c8*/ 	.word	0x00002a20


	//   ....[19]....
        /*00cc*/ 	.word	0x00002a80


	//----- nvinfo : EIATTR_VRC_CTA_INIT_COUNT
	.align		4
.L_1963:
        /*00d0*/ 	.byte	0x02, 0x4a
	.zero		1
	.zero		1


	//----- nvinfo : EIATTR_EXIT_INSTR_OFFSETS
	.align		4
        /*00d4*/ 	.byte	0x04, 0x1c
        /*00d6*/ 	.short	(.L_1965 - .L_1964)


	//   ....[0]....
.L_1964:
        /*00d8*/ 	.word	0x00002660


	//   ....[1]....
        /*00dc*/ 	.word	0x00002690


	//----- nvinfo : EIATTR_MAX_THREADS
	.align		4
.L_1965:
        /*00e0*/ 	.byte	0x04, 0x05
        /*00e2*/ 	.short	(.L_1967 - .L_1966)
.L_1966:
        /*00e4*/ 	.word	0x00000080
        /*00e8*/ 	.word	0x00000001
        /*00ec*/ 	.word	0x00000001


	//----- nvinfo : EIATTR_CRS_STACK_SIZE
	.align		4
.L_1967:
        /*00f0*/ 	.byte	0x04, 0x1e
        /*00f2*/ 	.short	(.L_1969 - .L_1968)
.L_1968:
        /*00f4*/ 	.word	0x00000000


	//----- nvinfo : EIATTR_CBANK_PARAM_SIZE
	.align		4
.L_1969:
        /*00f8*/ 	.byte	0x03, 0x19
        /*00fa*/ 	.short	0x0128


	//----- nvinfo : EIATTR_PARAM_CBANK
	.align		4
        /*00fc*/ 	.byte	0x04, 0x0a
        /*00fe*/ 	.short	(.L_1971 - .L_1970)
	.align		4
.L_1970:
        /*0100*/ 	.word	index@(.nv.constant0._ZN10layer_norm13ln_bwd_kernelINS_13Kernel_traitsIf13__nv_bfloat16S2_S2_fjLj256ELj1ELj4ELj1ELj16ENS_18Kernel_traits_baseILj256EfS2_S2_S2_fjLj128EEEEELb0ELb0ELb1ELb0EEEvNS_9BwdParamsE)
        /*0104*/ 	.short	0x0380
        /*0106*/ 	.short	0x0128


	//----- nvinfo : EIATTR_SW_WAR
	.align		4
.L_1971:
        /*0108*/ 	.byte	0x04, 0x36
        /*010a*/ 	.short	(.L_1973 - .L_1972)
.L_1972:
        /*010c*/ 	.word	0x00000008
.L_1973:


//--------------------- .nv.info._ZN10layer_norm13ln_bwd_kernelINS_13Kernel_traitsIf13__nv_bfloat16S2_S2_fjLj256ELj1ELj4ELj1ELj16ENS_18Kernel_traits_baseILj256EfS2_S2_S2_fjLj128EEEEELb0ELb0ELb1ELb1EEEvNS_9BwdParamsE --------------------------
	.section	.nv.info._ZN10layer_norm13ln_bwd_kernelINS_13Kernel_traitsIf13__nv_bfloat16S2_S2_fjLj256ELj1ELj4ELj1ELj16ENS_18Kernel_traits_baseILj256EfS2_S2_S2_fjLj128EEEEELb0ELb0ELb1ELb1EEEvNS_9BwdParamsE,"",@"SHT_CUDA_INFO"
	.sectionflags	@""
	.align	4


	//----- nvinfo : EIATTR_CUDA_API_VERSION
	.align		4
        /*0000*/ 	.byte	0x04, 0x37
        /*0002*/ 	.short	(.L_1975 - .L_1974)
.L_1974:
        /*0004*/ 	.word	0x00000082


	//----- nvinfo : EIATTR_KPARAM_INFO
	.align		4
.L_1975:
        /*0008*/ 	.byte	0x04, 0x17
        /*000a*/ 	.short	(.L_1977 - .L_1976)
.L_1976:
        /*000c*/ 	.word	0x00000000
        /*0010*/ 	.short	0x0000
        /*0012*/ 	.short	0x0000
        /*0014*/ 	.byte	0x00, 0xf0, 0xa1, 0x04


	//----- nvinfo : EIATTR_SPARSE_MMA_MASK
	.align		4
.L_1977:
        /*0018*/ 	.byte	0x03, 0x50
        /*001a*/ 	.short	0x0000


	//----- nvinfo : EIATTR_MAXREG_COUNT
	.align		4
        /*001c*/ 	.byte	0x03, 0x1b
        /*001e*/ 	.short	0x00ff


	//----- nvinfo : EIATTR_NUM_BARRIERS
	.align		4
        /*0020*/ 	.byte	0x02, 0x4c
        /*0022*/ 	.byte	0x01
	.zero		1


	//----- nvinfo : EIATTR_MERCURY_ISA_VERSION
	.align		4
        /*0024*/ 	.byte	0x03, 0x5f
        /*0026*/ 	.short	0x0101


	//----- nvinfo : EIATTR_COOP_GROUP_MASK_REGIDS
	.align		4
        /*0028*/ 	.byte	0x04, 0x29
        /*002a*/ 	.short	(.L_1979 - .L_1978)


	//   ....[0]....
.L_1978:
        /*002c*/ 	.word	0xffffffff


	//   ....[1]....
        /*0030*/ 	.word	0xffffffff


	//   ....[2]....
        /*0034*/ 	.word	0xffffffff


	//   ....[3]....
        /*0038*/ 	.word	0xffffffff


	//   ....[4]....
        /*003c*/ 	.word	0xffffffff


	//   ....[5]....
        /*0040*/ 	.word	0xffffffff


	//   ....[6]....
        /*0044*/ 	.word	0xffffffff


	//   ....[7]....
        /*0048*/ 	.word	0xffffffff


	//   ....[8]....
        /*004c*/ 	.word	0xffffffff


	//   ....[9]....
        /*0050*/ 	.word	0xffffffff


	//   ....[10]....
        /*0054*/ 	.word	0x0500003c


	//   ....[11]....
        /*0058*/ 	.word	0x0500003c


	//   ....[12]....
        /*005c*/ 	.word	0x0500003c


	//   ....[13]....
        /*0060*/ 	.word	0x0500003c


	//   ....[14]....
        /*0064*/ 	.word	0x0500003c


	//   ....[15]....
        /*0068*/ 	.word	0x0500003c


	//   ....[16]....
        /*006c*/ 	.word	0x0500003c


	//   ....[17]....
        /*0070*/ 	.word	0x0500003c


	//   ....[18]....
        /*0074*/ 	.word	0x0500003c


	//   ....[19]....
        /*0078*/ 	.word	0x0500003c


	//----- nvinfo : EIATTR_COOP_GROUP_INSTR_OFFSETS
	.align		4
.L_1979:
        /*007c*/ 	.byte	0x04, 0x28
        /*007e*/ 	.short	(.L_1981 - .L_1980)


	//   ....[0]....
.L_1980:
        /*0080*/ 	.word	0x00000aa0


	//   ....[1]....
        /*0084*/ 	.word	0x00000ab0


	//   ....[2]....
        /*0088*/ 	.word	0x00000ae0


	//   ....[3]....
        /*008c*/ 	.word	0x00000af0


	//   ....[4]....
        /*0090*/ 	.word	0x00000b20


	//   ....[5]....
        /*0094*/ 	.word	0x00000b30


	//   ....[6]....
        /*0098*/ 	.word	0x00000b60


	//   ....[7]....
        /*009c*/ 	.word	0x00000b70


	//   ....[8]....
        /*00a0*/ 	.word	0x00000ba0


	//   ....[9]....
        /*00a4*/ 	.word	0x00000bb0


	//   ....[10]....
        /*00a8*/ 	.word	0x00002530


	//   ....[11]....
        /*00ac*/ 	.word	0x000025c0


	//   ....[12]....
        /*00b0*/ 	.word	0x00002620


	//   ....[13]....
        /*00b4*/ 	.word	0x00002680


	//   ....[14]....
        /*00b8*/ 	.word	0x000026e0


	//   ....[15]....
        /*00bc*/ 	.word	0x00002740


	//   ....[16]....
        /*00c0*/ 	.word	0x000027a0


	//   ....[17]....
        /*00c4*/ 	.word	0x00002800


	//   ....[18]....
        /*00c8*/ 	.word	0x00002860


	//   ....[19]....
        /*00cc*/ 	.word	0x000028c0


	//----- nvinfo : EIATTR_VRC_CTA_INIT_COUNT
	.align		4
.L_1981:
        /*00d0*/ 	.byte	0x02, 0x4a
	.zero		1
	.zero		1


	//----- nvinfo : EIATTR_EXIT_INSTR_OFFSETS
	.align		4
        /*00d4*/ 	.byte	0x04, 0x1c
        /*00d6*/ 	.short	(.L_1983 - .L_1982)


	//   ....[0]....
.L_1982:
        /*00d8*/ 	.word	0x000024d0


	//----- nvinfo : EIATTR_MAX_THREADS
	.align		4
.L_1983:
        /*00dc*/ 	.byte	0x04, 0x05
        /*00de*/ 	.short	(.L_1985 - .L_1984)
.L_1984:
        /*00e0*/ 	.word	0x00000080
        /*00e4*/ 	.word	0x00000001
        /*00e8*/ 	.word	0x00000001


	//----- nvinfo : EIATTR_CRS_STACK_SIZE
	.align		4
.L_1985:
        /*00ec*/ 	.byte	0x04, 0x1e
        /*00ee*/ 	.short	(.L_1987 - .L_1986)
.L_1986:
        /*00f0*/ 	.word	0x00000000


	//----- nvinfo : EIATTR_CBANK_PARAM_SIZE
	.align		4
.L_1987:
        /*00f4*/ 	.byte	0x03, 0x19
        /*00f6*/ 	.short	0x0128


	//----- nvinfo : EIATTR_PARAM_CBANK
	.align		4
        /*00f8*/ 	.byte	0x04, 0x0a
        /*00fa*/ 	.short	(.L_1989 - .L_1988)
	.align		4
.L_1988:
        /*00fc*/ 	.word	index@(.nv.constant0._ZN10layer_norm13ln_bwd_kernelINS_13Kernel_traitsIf13__nv_bfloat16S2_S2_fjLj256ELj1ELj4ELj1ELj16ENS_18Kernel_traits_baseILj256EfS2_S2_S2_fjLj128EEEEELb0ELb0ELb1ELb1EEEvNS_9BwdParamsE)
        /*0100*/ 	.short	0x0380
        /*0102*/ 	.short	0x0128


	//----- nvinfo : EIATTR_SW_WAR
	.align		4
.L_1989:
        /*0104*/ 	.byte	0x04, 0x36
        /*0106*/ 	.short	(.L_1991 - .L_1990)
.L_1990:
        /*0108*/ 	.word	0x00000008
.L_1991:


//--------------------- .nv.info._ZN10layer_norm13ln_bwd_kernelINS_13Kernel_traitsIf13__nv_bfloat16S2_S2_fjLj256ELj1ELj4ELj1ELj16ENS_18Kernel_traits_baseILj256EfS2_S2_S2_fjLj128EEEEELb0ELb1ELb0ELb0EEEvNS_9BwdParamsE --------------------------
	.section	.nv.info._ZN10layer_norm13ln_bwd_kernelINS_13Kernel_traitsIf13__nv_bfloat16S2_S2_fjLj256ELj1ELj4ELj1ELj16ENS_18Kernel_traits_baseILj256EfS2_S2_S2_fjLj128EEEEELb0ELb1ELb0ELb0EEEvNS_9BwdParamsE,"",@"SHT_CUDA_INFO"
	.sectionflags	@""
	.align	4


	//----- nvinfo : EIATTR_CUDA_API_VERSION
	.align		4
        /*0000*/ 	.byte	0x04, 0x37
        /*0002*/ 	.short	(.L_1993 - .L_1992)
.L_1992:
        /*0004*/ 	.word	0x00000082


	//----- nvinfo : EIATTR_KPARAM_INFO
	.align		4
.L_1993:
        /*0008*/ 	.byte	0x04, 0x17
        /*000a*/ 	.short	(.L_1995 - .L_1994)
.L_1994:
        /*000c*/ 	.word	0x00000000
        /*0010*/ 	.short	0x0000
        /*0012*/ 	.short	0x0000
        /*0014*/ 	.byte	0x00, 0xf0, 0xa1, 0x04


	//----- nvinfo : EIATTR_SPARSE_MMA_MASK
	.align		4
.L_1995:
        /*0018*/ 	.byte	0x03, 0x50
        /*001a*/ 	.short	0x0000


	//----- nvinfo : EIATTR_MAXREG_COUNT
	.align		4
        /*001c*/ 	.byte	0x03, 0x1b
        /*001e*/ 	.short	0x00ff


	//----- nvinfo : EIATTR_NUM_BARRIERS
	.align		4
        /*0020*/ 	.byte	0x02, 0x4c
        /*0022*/ 	.byte	0x01
	.zero		1


	//----- nvinfo : EIATTR_MERCURY_ISA_VERSION
	.align		4
        /*0024*/ 	.byte	0x03, 0x5f
        /*0026*/ 	.short	0x0101


	//----- nvinfo : EIATTR_COOP_GROUP_MASK_REGIDS
	.align		4
        /*0028*/ 	.byte	0x04, 0x29
        /*002a*/ 	.short	(.L_1997 - .L_1996)


	//   ....[0]....
.L_1996:
        /*002c*/ 	.word	0xffffffff


	//   ....[1]....
        /*0030*/ 	.word	0xffffffff


	//   ....[2]....
        /*0034*/ 	.word	0xffffffff


	//   ....[3]....
        /*0038*/ 	.word	0xffffffff


	//   ....[4]....
        /*003c*/ 	.word	0xffffffff


	//   ....[5]....
        /*0040*/ 	.word	0xffffffff


	//   ....[6]....
        /*0044*/ 	.word	0xffffffff


	//   ....[7]....
        /*0048*/ 	.word	0xffffffff


	//   ....[8]....
        /*004c*/ 	.word	0xffffffff


	//   ....[9]....
        /*0050*/ 	.word	0xffffffff


	//   ....[10]....
        /*0054*/ 	.word	0x0500004e


	//   ....[11]....
        /*0058*/ 	.word	0x0500004e


	//   ....[12]....
        /*005c*/ 	.word	0x0500004e


	//   ....[13]....
        /*0060*/ 	.word	0x0500004e


	//   ....[14]....
        /*0064*/ 	.word	0x0500004e


	//   ....[15]....
        /*0068*/ 	.word	0x0500004e


	//   ....[16]....
        /*006c*/ 	.word	0x0500004e


	//   ....[17]....
        /*0070*/ 	.word	0x0500004e


	//   ....[18]....
        /*0074*/ 	.word	0x0500004e


	//   ....[19]....
        /*0078*/ 	.word	0x0500004e


	//----- nvinfo : EIATTR_COOP_GROUP_INSTR_OFFSETS
	.align		4
.L_1997:
        /*007c*/ 	.byte	0x04, 0x28
        /*007e*/ 	.short	(.L_1999 - .L_1998)


	//   ....[0]....
.L_1998:
        /*0080*/ 	.word	0x00000a50


	//   ....[1]....
        /*0084*/ 	.word	0x00000a60


	//   ....[2]....
        /*0088*/ 	.word	0x00000a90


	//   ....[3]....
        /*008c*/ 	.word	0x00000aa0


	//   ....[4]....
        /*0090*/ 	.word	0x00000ad0


	//   ....[5]....
        /*0094*/ 	.word	0x00000ae0


	//   ....[6]....
        /*0098*/ 	.word	0x00000b10


	//   ....[7]....
        /*009c*/ 	.word	0x00000b20


	//   ....[8]....
        /*00a0*/ 	.word	0x00000b50


	//   ....[9]....
        /*00a4*/ 	.word	0x00000b60


	//   ....[10]....
        /*00a8*/ 	.word	0x00002740


	//   ....[11]....
        /*00ac*/ 	.word	0x000027d0


	//   ....[12]....
        /*00b0*/ 	.word	0x00002840


	//   ....[13]....
        /*00b4*/ 	.word	0x000028a0


	//   ....[14]....
        /*00b8*/ 	.word	0x00002910


	//   ....[15]....
        /*00bc*/ 	.word	0x00002970


	//   ....[16]....
        /*00c0*/ 	.word	0x000029e0


	//   ....[17]....
        /*00c4*/ 	.word	0x00002a40


	//   ....[18]....
        /*00c8*/ 	.word	0x00002ab0


	//   ....[19]....
        /*00cc*/ 	.word	0x00002b10


	//----- nvinfo : EIATTR_VRC_CTA_INIT_COUNT
	.align		4
.L_1999:
        /*00d0*/ 	.byte	0x02, 0x4a
	.zero		1
	.zero		1


	//----- nvinfo : EIATTR_EXIT_INSTR_OFFSETS
	.align		4
        /*00d4*/ 	.byte	0x04, 0x1c
        /*00d6*/ 	.short	(.L_2001 - .L_2000)


	//   ....[0]....
.L_2000:
        /*00d8*/ 	.word	0x00002650


	//   ....[1]....
        /*00dc*/ 	.word	0x000026d0


	//----- nvinfo : EIATTR_MAX_THREADS
	.align		4
.L_2001:
        /*00e0*/ 	.byte	0x04, 0x05
        /*00e2*/ 	.short	(.L_2003 - .L_2002)
.L_2002:
        /*00e4*/ 	.word	0x00000080
        /*00e8*/ 	.word	0x00000001
        /*00ec*/ 	.word	0x00000001


	//----- nvinfo : EIATTR_CRS_STACK_SIZE
	.align		4
.L_2003:
        /*00f0*/ 	.byte	0x04, 0x1e
        /*00f2*/ 	.short	(.L_2005 - .L_2004)
.L_2004:
        /*00f4*/ 	.word	0x00000000


	//----- nvinfo : EIATTR_CBANK_PARAM_SIZE
	.align		4
.L_2005:
        /*00f8*/ 	.byte	0x03, 0x19
        /*00fa*/ 	.short	0x0128


	//----- nvinfo : EIATTR_PARAM_CBANK
	.align		4
        /*00fc*/ 	.byte	0x04, 0x0a
        /*00fe*/ 	.short	(.L_2007 - .L_2006)
	.align		4
.L_2006:
        /*0100*/ 	.word	index@(.nv.constant0._ZN10layer_norm13ln_bwd_kernelINS_13Kernel_traitsIf13__nv_bfloat16S2_S2_fjLj256ELj1ELj4ELj1ELj16ENS_18Kernel_traits_baseILj256EfS2_S2_S2_fjLj128EEEEELb0ELb1ELb0ELb0EEEvNS_9BwdParamsE)
        /*0104*/ 	.short	0x0380
        /*0106*/ 	.short	0x0128


	//----- nvinfo : EIATTR_SW_WAR
	.align		4
.L_2007:
        /*0108*/ 	.byte	0x04, 0x36
        /*010a*/ 	.short	(.L_2009 - .L_2008)
.L_2008:
        /*010c*/ 	.word	0x00000008
.L_2009:


//--------------------- .nv.info._ZN10layer_norm13ln_bwd_kernelINS_13Kernel_traitsIf13__nv_bfloat16S2_S2_fjLj256ELj1ELj4ELj1ELj16ENS_18Kernel_traits_baseILj256EfS2_S2_S2_fjLj128EEEEELb0ELb1ELb0ELb1EEEvNS_9BwdParamsE --------------------------
	.section	.nv.info._ZN10layer_norm13ln_bwd_kernelINS_13Kernel_traitsIf13__nv_bfloat16S2_S2_fjLj256ELj1ELj4ELj1ELj16ENS_18Kernel_traits_baseILj256EfS2_S2_S2_fjLj128EEEEELb0ELb1ELb0ELb1EEEvNS_9BwdParamsE,"",@"SHT_CUDA_INFO"
	.sectionflags	@""
	.align	4


	//----- nvinfo : EIATTR_CUDA_API_VERSION
	.align		4
        /*0000*/ 	.byte	0x04, 0x37
        /*0002*/ 	.short	(.L_2011 - .L_2010)
.L_2010:
        /*0004*/ 	.word	0x00000082


	//----- nvinfo : EIATTR_KPARAM_INFO
	.align		4
.L_2011:
        /*0008*/ 	.byte	0x04, 0x17
        /*000a*/ 	.short	(.L_2013 - .L_2012)
.L_2012:
        /*000c*/ 	.word	0x00000000
        /*0010*/ 	.short	0x0000
        /*0012*/ 	.short	0x0000
        /*0014*/ 	.byte	0x00, 0xf0, 0xa1, 0x04


	//----- nvinfo : EIATTR_SPARSE_MMA_MASK
	.align		4
.L_2013:
        /*0018*/ 	.byte	0x03, 0x50
        /*001a*/ 	.short	0x0000


	//----- nvinfo : EIATTR_MAXREG_COUNT
	.align		4
        /*001c*/ 	.byte	0x03, 0x1b
        /*001e*/ 	.short	0x00ff


	//----- nvinfo : EIATTR_NUM_BARRIERS
	.align		4
        /*0020*/ 	.byte	0x02, 0x4c
        /*0022*/ 	.byte	0x01
	.zero		1


	//----- nvinfo : EIATTR_MERCURY_ISA_VERSION
	.align		4
        /*0024*/ 	.byte	0x03, 0x5f
        /*0026*/ 	.short	0x0101


	//----- nvinfo : EIATTR_COOP_GROUP_MASK_REGIDS
	.align		4
        /*0028*/ 	.byte	0x04, 0x29
        /*002a*/ 	.short	(.L_2015 - .L_2014)


	//   ....[0]....
.L_2014:
        /*002c*/ 	.word	0xffffffff


	//   ....[1]....
        /*0030*/ 	.word	0xffffffff


	//   ....[2]....
        /*0034*/ 	.word	0xffffffff


	//   ....[3]....
        /*0038*/ 	.word	0xffffffff


	//   ....[4]....
        /*003c*/ 	.word	0xffffffff


	//   ....[5]....
        /*0040*/ 	.word	0xffffffff


	//   ....[6]....
        /*0044*/ 	.word	0xffffffff


	//   ....[7]....
        /*0048*/ 	.word	0xffffffff


	//   ....[8]....
        /*004c*/ 	.word	0xffffffff


	//   ....[9]....
        /*0050*/ 	.word	0xffffffff


	//   ....[10]....
        /*0054*/ 	.word	0x05000048


	//   ....[11]....
        /*0058*/ 	.word	0x05000048


	//   ....[12]....
        /*005c*/ 	.word	0x05000048


	//   ....[13]....
        /*0060*/ 	.word	0x05000048


	//   ....[14]....
        /*0064*/ 	.word	0x05000048


	//   ....[15]....
        /*0068*/ 	.word	0x05000048


	//   ....[16]....
        /*006c*/ 	.word	0x05000048


	//   ....[17]....
        /*0070*/ 	.word	0x05000048


	//   ....[18]....
        /*0074*/ 	.word	0x05000048


	//   ....[19]....
        /*0078*/ 	.word	0x05000048


	//----- nvinfo : EIATTR_COOP_GROUP_INSTR_OFFSETS
	.align		4
.L_2015:
        /*007c*/ 	.byte	0x04, 0x28
        /*007e*/ 	.short	(.L_2017 - .L_2016)


	//   ....[0]....
.L_2016:
        /*0080*/ 	.word	0x00000a70


	//   ....[1]....
        /*0084*/ 	.word	0x00000a80


	//   ....[2]....
        /*0088*/ 	.word	0x00000ab0


	//   ....[3]....
        /*008c*/ 	.word	0x00000ac0


	//   ....[4]....
        /*0090*/ 	.word	0x00000af0


	//   ....[5]....
        /*0094*/ 	.word	0x00000b00


	//   ....[6]....
        /*0098*/ 	.word	0x00000b30


	//   ....[7]....
        /*009c*/ 	.word	0x00000b40


	//   ....[8]....
        /*00a0*/ 	.word	0x00000b70


	//   ....[9]....
        /*00a4*/ 	.word	0x00000b80


	//   ....[10]....
        /*00a8*/ 	.word	0x00002740


	//   ....[11]....
        /*00ac*/ 	.word	0x000027d0


	//   ....[12]....
        /*00b0*/ 	.word	0x00002830


	//   ....[13]....
        /*00b4*/ 	.word	0x00002890


	//   ....[14]....
        /*00b8*/ 	.word	0x000028f0


	//   ....[15]....
        /*00bc*/ 	.word	0x00002950


	//   ....[16]....
        /*00c0*/ 	.word	0x000029d0


	//   ....[17]....
        /*00c4*/ 	.word	0x00002a20


	//   ....[18]....
        /*00c8*/ 	.word	0x00002a80


	//   ....[19]....
        /*00cc*/ 	.word	0x00002ae0


	//----- nvinfo : EIATTR_VRC_CTA_INIT_COUNT
	.align		4
.L_2017:
        /*00d0*/ 	.byte	0x02, 0x4a
	.zero		1
	.zero		1


	//----- nvinfo : EIATTR_EXIT_INSTR_OFFSETS
	.align		4
        /*00d4*/ 	.byte	0x04, 0x1c
        /*00d6*/ 	.short	(.L_2019 - .L_2018)


	//   ....[0]....
.L_2018:
        /*00d8*/ 	.word	0x000026e0


	//----- nvinfo : EIATTR_MAX_THREADS
	.align		4
.L_2019:
        /*00dc*/ 	.byte	0x04, 0x05
        /*00de*/ 	.short	(.L_2021 - .L_2020)
.L_2020:
        /*00e0*/ 	.word	0x00000080
        /*00e4*/ 	.word	0x00000001
        /*00e8*/ 	.word	0x00000001


	//----- nvinfo : EIATTR_CRS_STACK_SIZE
	.align		4
.L_2021:
        /*00ec*/ 	.byte	0x04, 0x1e
        /*00ee*/ 	.short	(.L_2023 - .L_2022)
.L_2022:
        /*00f0*/ 	.word	0x00000000


	//----- nvinfo : EIATTR_CBANK_PARAM_SIZE
	.align		4
.L_2023:
        /*00f4*/ 	.byte	0x03, 0x19
        /*00f6*/ 	.short	0x0128


	//----- nvinfo : EIATTR_PARAM_CBANK
	.align		4
        /*00f8*/ 	.byte	0x04, 0x0a
        /*00fa*/ 	.short	(.L_2025 - .L_2024)
	.align		4
.L_2024:
        /*00fc*/ 	.word	index@(.nv.constant0._ZN10layer_norm13ln_bwd_kernelINS_13Kernel_traitsIf13__nv_bfloat16S2_S2_fjLj256ELj1ELj4ELj1ELj16ENS_18Kernel_traits_baseILj256EfS2_S2_S2_fjLj128EEEEELb0ELb1ELb0ELb1EEEvNS_9BwdParamsE)
        /*0100*/ 	.short	0x0380
        /*0102*/ 	.short	0x0128


	//----- nvinfo : EIATTR_SW_WAR
	.align		4
.L_2025:
        /*0104*/ 	.byte	0x04, 0x36
        /*0106*/ 	.short	(.L_2027 - .L_2026)
.L_2026:
        /*0108*/ 	.word	0x00000008
.L_2027:


//--------------------- .nv.info._ZN10layer_norm13ln_bwd_kernelINS_13Kernel_traitsIf13__nv_bfloat16S2_S2_fjLj256ELj1ELj4ELj1ELj16ENS_18Kernel_traits_baseILj256EfS2_S2_S2_fjLj128EEEEELb0ELb1ELb1ELb0EEEvNS_9BwdParamsE --------------------------
	.section	.nv.info._ZN10layer_norm13ln_bwd_kernelINS_13Kernel_traitsIf13__nv_bfloat16S2_S2_fjLj256ELj1ELj4ELj1ELj16ENS_18Kernel_traits_baseILj256EfS2_S2_S2_fjLj128EEEEELb0ELb1ELb1ELb0EEEvNS_9BwdParamsE,"",@"SHT_CUDA_INFO"
	.sectionflags	@""
	.align	4


	//----- nvinfo : EIATTR_CUDA_API_VERSION
	.align		4
        /*0000*/ 	.byte	0x04, 0x37
        /*0002*/ 	.short	(.L_2029 - .L_2028)
.L_2028:
        /*0004*/ 	.word	0x00000082


	//----- nvinfo : EIATTR_KPARAM_INFO
	.align		4
.L_2029:
        /*0008*/ 	.byte	0x04, 0x17
        /*000a*/ 	.short	(.L_2031 - .L_2030)
.L_2030:
        /*000c*/ 	.word	0x00000000
        /*0010*/ 	.short	0x0000
        /*0012*/ 	.short	0x0000
        /*0014*/ 	.byte	0x00, 0xf0, 0xa1, 0x04


	//----- nvinfo : EIATTR_SPARSE_MMA_MASK
	.align		4
.L_2031:
        /*0018*/ 	.byte	0x03, 0x50
        /*001a*/ 	.short	0x0000


	//----- nvinfo : EIATTR_MAXREG_COUNT
	.align		4
        /*001c*/ 	.byte	0x03, 0x1b
        /*001e*/ 	.short	0x00ff


	//----- nvinfo : EIATTR_NUM_BARRIERS
	.align		4
        /*0020*/ 	.byte	0x02, 0x4c
        /*0022*/ 	.byte	0x01
	.zero		1


	//----- nvinfo : EIATTR_MERCURY_ISA_VERSION
	.align		4
        /*0024*/ 	.byte	0x03, 0x5f
        /*0026*/ 	.short	0x0101


	//----- nvinfo : EIATTR_COOP_GROUP_MASK_REGIDS
	.align		4
        /*0028*/ 	.byte	0x04, 0x29
        /*002a*/ 	.short	(.L_2033 - .L_2032)


	//   ....[0]....
.L_2032:
        /*002c*/ 	.word	0xffffffff


	//   ....[1]....
        /*0030*/ 	.word	0xffffffff


	//   ....[2]....
        /*0034*/ 	.word	0xffffffff


	//   ....[3]....
        /*0038*/ 	.word	0xffffffff


	//   ....[4]....
        /*003c*/ 	.word	0xffffffff


	//   ....[5]....
        /*0040*/ 	.word	0xffffffff


	//   ....[6]....
        /*0044*/ 	.word	0xffffffff


	//   ....[7]....
        /*0048*/ 	.word	0xffffffff


	//   ....[8]....
        /*004c*/ 	.word	0xffffffff


	//   ....[9]....
        /*0050*/ 	.word	0xffffffff


	//   ....[10]....
        /*0054*/ 	.word	0x05000052


	//   ....[11]....
        /*0058*/ 	.word	0x05000052


	//   ....[12]....
        /*005c*/ 	.word	0x05000052


	//   ....[13]....
        /*0060*/ 	.word	0x05000052


	//   ....[14]....
        /*0064*/ 	.word	0x05000052


	//   ....[15]....
        /*0068*/ 	.word	0x05000052


	//   ....[16]....
        /*006c*/ 	.word	0x05000052


	//   ....[17]....
        /*0070*/ 	.word	0x05000052


	//   ....[18]....
        /*0074*/ 	.word	0x05000052


	//   ....[19]....
        /*0078*/ 	.word	0x05000052


	//----- nvinfo : EIATTR_COOP_GROUP_INSTR_OFFSETS
	.align		4
.L_2033:
        /*007c*/ 	.byte	0x04, 0x28
        /*007e*/ 	.short	(.L_2035 - .L_2034)


	//   ....[0]....
.L_2034:
        /*0080*/ 	.word	0x00000b70


	//   ....[1]....
        /*0084*/ 	.word	0x00000b80


	//   ....[2]....
        /*0088*/ 	.word	0x00000bb0


	//   ....[3]....
        /*008c*/ 	.word	0x00000bc0


	//   ....[4]....
        /*0090*/ 	.word	0x00000bf0


	//   ....[5]....
        /*0094*/ 	.word	0x00000c00


	//   ....[6]....
        /*0098*/ 	.word	0x00000c30


	//   ....[7]....
        /*009c*/ 	.word	0x00000c40


	//   ....[8]....
        /*00a0*/ 	.word	0x00000c70


	//   ....[9]....
        /*00a4*/ 	.word	0x00000c80


	//   ....[10]....
        /*00a8*/ 	.word	0x00003060


	//   ....[11]....
        /*00ac*/ 	.word	0x00003100


	//   ....[12]....
        /*00b0*/ 	.word	0x00003160


	//   ....[13]....
        /*00b4*/ 	.word	0x000031c0


	//   ....[14]....
        /*00b8*/ 	.word	0x00003230


	//   ....[15]....
        /*00bc*/ 	.word	0x00003290


	//   ....[16]....
        /*00c0*/ 	.word	0x00003300


	//   ....[17]....
        /*00c4*/ 	.word	0x00003360


	//   ....[18]....
        /*00c8*/ 	.word	0x000033d0


	//   ....[19]....
        /*00cc*/ 	.word	0x00003430


	//----- nvinfo : EIATTR_VRC_CTA_INIT_COUNT
	.align		4
.L_2035:
        /*00d0*/ 	.byte	0x02, 0x4a
	.zero		1
	.zero		1


	//----- nvinfo : EIATTR_EXIT_INSTR_OFFSETS
	.align		4
        /*00d4*/ 	.byte	0x04, 0x1c
        /*00d6*/ 	.short	(.L_2037 - .L_2036)


	//   ....[0]....
.L_2036:
        /*00d8*/ 	.word	0x00002f70


	//   ....[1]....
        /*00dc*/ 	.word	0x00002ff0


	//----- nvinfo : EIATTR_MAX_THREADS
	.align		4
.L_2037:
        /*00e0*/ 	.byte	0x04, 0x05
        /*00e2*/ 	.short	(.L_2039 - .L_2038)
.L_2038:
        /*00e4*/ 	.word	0x00000080
        /*00e8*/ 	.word	0x00000001
        /*00ec*/ 	.word	0x00000001


	//----- nvinfo : EIATTR_CRS_STACK_SIZE
	.align		4
.L_2039:
        /*00f0*/ 	.byte	0x04, 0x1e
        /*00f2*/ 	.short	(.L_2041 - .L_2040)
.L_2040:
        /*00f4*/ 	.word	0x00000000


	//----- nvinfo : EIATTR_CBANK_PARAM_SIZE
	.align		4
.L_2041:
        /*00f8*/ 	.byte	0x03, 0x19
        /*00fa*/ 	.short	0x0128


	//----- nvinfo : EIATTR_PARAM_CBANK
	.align		4
        /*00fc*/ 	.byte	0x04, 0x0a
        /*00fe*/ 	.short	(.L_2043 - .L_2042)
	.align		4
.L_2042:
        /*0100*/ 	.word	index@(.nv.constant0._ZN10layer_norm13ln_bwd_kernelINS_13Kernel_traitsIf13__nv_bfloat16S2_S2_fjLj256ELj1ELj4ELj1ELj16ENS_18Kernel_traits_baseILj256EfS2_S2_S2_fjLj128EEEEELb0ELb1ELb1ELb0EEEvNS_9BwdParamsE)
        /*0104*/ 	.short	0x0380
        /*0106*/ 	.short	0x0128


	//----- nvinfo : EIATTR_SW_WAR
	.align		4
.L_2043:
        /*0108*/ 	.byte	0x04, 0x36
        /*010a*/ 	.short	(.L_2045 - .L_2044)
.L_2044:
        /*010c*/ 	.word	0x00000008
.L_2045:


//--------------------- .nv.info._ZN10layer_norm13ln_bwd_kernelINS_13Kernel_traitsIf13__nv_bfloat16S2_S2_fjLj256ELj1ELj4ELj1ELj16ENS_18Kernel_traits_baseILj256EfS2_S2_S2_fjLj128EEEEELb0ELb1ELb1ELb1EEEvNS_9BwdParamsE --------------------------
	.section	.nv.info._ZN10layer_norm13ln_bwd_kernelINS_13Kernel_traitsIf13__nv_bfloat16S2_S2_fjLj256ELj1ELj4ELj1ELj16ENS_18Kernel_traits_baseILj256EfS2_S2_S2_fjLj128EEEEELb0ELb1ELb1ELb1EEEvNS_9BwdParamsE,"",@"SHT_CUDA_INFO"
	.sectionflags	@""
	.align	4


	//----- nvinfo : EIATTR_CUDA_API_VERSION
	.align		4
        /*0000*/ 	.byte	0x04, 0x37
        /*0002*/ 	.short	(.L_2047 - .L_2046)
.L_2046:
        /*0004*/ 	.word	0x00000082


	//----- nvinfo : EIATTR_KPARAM_INFO
	.align		4
.L_2047:
        /*0008*/ 	.byte	0x04, 0x17
        /*000a*/ 	.short	(.L_2049 - .L_2048)
.L_2048:
        /*000c*/ 	.word	0x00000000
        /*0010*/ 	.short	0x0000
        /*0012*/ 	.short	0x0000
        /*0014*/ 	.byte	0x00, 0xf0, 0xa1, 0x04


	//----- nvinfo : EIATTR_SPARSE_MMA_MASK
	.align		4
.L_2049:
        /*0018*/ 	.byte	0x03, 0x50
        /*001a*/ 	.short	0x0000


	//----- nvinfo : EIATTR_MAXREG_COUNT
	.align		4
        /*001c*/ 	.byte	0x03, 0x1b
        /*001e*/ 	.short	0x00ff


	//----- nvinfo : EIATTR_NUM_BARRIERS
	.align		4
        /*0020*/ 	.byte	0x02, 0x4c
        /*0022*/ 	.byte	0x01
	.zero		1


	//----- nvinfo : EIATTR_MERCURY_ISA_VERSION
	.align		4
        /*0024*/ 	.byte	0x03, 0x5f
        /*0026*/ 	.short	0x0101


	//----- nvinfo : EIATTR_COOP_GROUP_MASK_REGIDS
	.align		4
        /*0028*/ 	.byte	0x04, 0x29
        /*002a*/ 	.short	(.L_2051 - .L_2050)


	//   ....[0]....
.L_2050:
        /*002c*/ 	.word	0xffffffff


	//   ....[1]....
        /*0030*/ 	.word	0xffffffff


	//   ....[2]....
        /*0034*/ 	.word	0xffffffff


	//   ....[3]....
        /*0038*/ 	.word	0xffffffff


	//   ....[4]....
        /*003c*/ 	.word	0xffffffff


	//   ....[5]....
        /*0040*/ 	.word	0xffffffff


	//   ....[6]....
        /*0044*/ 	.word	0xffffffff


	//   ....[7]....
        /*0048*/ 	.word	0xffffffff


	//   ....[8]....
        /*004c*/ 	.word	0xffffffff


	//   ....[9]....
        /*0050*/ 	.word	0xffffffff


	//   ....[10]....
        /*0054*/ 	.word	0x05000055


	//   ....[11]....
        /*0058*/ 	.word	0x05000055


	//   ....[12]....
        /*005c*/ 	.word	0x05000055


	//   ....[13]....
        /*0060*/ 	.word	0x05000055


	//   ....[14]....
        /*0064*/ 	.word	0x05000055


	//   ....[15]....
        /*0068*/ 	.word	0x05000055


	//   ....[16]....
        /*006c*/ 	.word	0x05000055


	//   ....[17]....
        /*0070*/ 	.word	0x05000055


	//   ....[18]....
        /*0074*/ 	.word	0x05000055


	//   ....[19]....
        /*0078*/ 	.word	0x05000055


	//----- nvinfo : EIATTR_COOP_GROUP_INSTR_OFFSETS
	.align		4
.L_2051:
        /*007c*/ 	.byte	0x04, 0x28
        /*007e*/ 	.short	(.L_2053 - .L_2052)


	//   ....[0]....
.L_2052:
        /*0080*/ 	.word	0x00000b10


	//   ....[1]....
        /*0084*/ 	.word	0x00000b20


	//   ....[2]....
        /*0088*/ 	.word	0x00000b50


	//   ....[3]....
        /*008c*/ 	.word	0x00000b60


	//   ....[4]....
        /*0090*/ 	.word	0x00000b90


	//   ....[5]....
        /*0094*/ 	.word	0x00000bb0


	//   ....[6]....
        /*0098*/ 	.word	0x00000bf0


	//   ....[7]....
        /*009c*/ 	.word	0x00000c00


	//   ....[8]....
        /*00a0*/ 	.word	0x00000c40


	//   ....[9]....
        /*00a4*/ 	.word	0x00000c60


	//   ....[10]....
        /*00a8*/ 	.word	0x00002e80


	//   ....[11]....
        /*00ac*/ 	.word	0x00002f20


	//   ....[12]....
        /*00b0*/ 	.word	0x00002f80


	//   ....[13]....
        /*00b4*/ 	.word	0x00002fe0


	//   ....[14]....
        /*00b8*/ 	.word	0x00003050


	//   ....[15]....
        /*00bc*/ 	.word	0x000030c0


	//   ....[16]....
        /*00c0*/ 	.word	0x00003140


	//   ....[17]....
        /*00c4*/ 	.word	0x00003190


	//   ....[18]....
        /*00c8*/ 	.word	0x00003210


	//   ....[19]....
        /*00cc*/ 	.word	0x00003260


	//----- nvinfo : EIATTR_VRC_CTA_INIT_COUNT
	.align		4
.L_2053:
        /*00d0*/ 	.byte	0x02, 0x4a
	.zero		1
	.zero		1


	//----- nvinfo : EIATTR_EXIT_INSTR_OFFSETS
	.align		4
        /*00d4*/ 	.byte	0x04, 0x1c
        /*00d6*/ 	.short	(.L_2055 - .L_2054)


	//   ....[0]....
.L_2054:
        /*00d8*/ 	.word	0x00002e10


	//----- nvinfo : EIATTR_MAX_THREADS
	.align		4
.L_2055:
        /*00dc*/ 	.byte	0x04, 0x05
        /*00de*/ 	.short	(.L_2057 - .L_2056)
.L_2056:
        /*00e0*/ 	.word	0x00000080
        /*00e4*/ 	.word	0x00000001
        /*00e8*/ 	.word	0x00000001


	//----- nvinfo : EIATTR_CRS_STACK_SIZE
	.align		4
.L_2057:
        /*00ec*/ 	.byte	0x04, 0x1e
        /*00ee*/ 	.short	(.L_2059 - .L_2058)
.L_2058:
        /*00f0*/ 	.word	0x00000000


	//----- nvinfo : EIATTR_CBANK_PARAM_SIZE
	.align		4
.L_2059:
        /*00f4*/ 	.byte	0x03, 0x19
        /*00f6*/ 	.short	0x0128


	//----- nvinfo : EIATTR_PARAM_CBANK
	.align		4
        /*00f8*/ 	.byte	0x04, 0x0a
        /*00fa*/ 	.short	(.L_2061 - .L_2060)
	.align		4
.L_2060:
        /*00fc*/ 	.word	index@(.nv.constant0._ZN10layer_norm13ln_bwd_kernelINS_13Kernel_traitsIf13__nv_bfloat16S2_S2_fjLj256ELj1ELj4ELj1ELj16ENS_18Kernel_traits_baseILj256EfS2_S2_S2_fjLj128EEEEELb0ELb1ELb1ELb1EEEvNS_9BwdParamsE)
        /*0100*/ 	.short	0x0380
        /*0102*/ 	.short	0x0128


	//----- nvinfo : EIATTR_SW_WAR
	.align		4
.L_2061:
        /*0104*/ 	.byte	0x04, 0x36
        /*0106*/ 	.short	(.L_2063 - .L_2062)
.L_2062:
        /*0108*/ 	.word	0x00000008
.L_2063:


//--------------------- .nv.info._ZN10layer_norm13ln_bwd_kernelINS_13Kernel_traitsIf13__nv_bfloat16S2_S2_fjLj256ELj1ELj4ELj1ELj16ENS_18Kernel_traits_baseILj256EfS2_S2_S2_fjLj128EEEEELb1ELb0ELb0ELb0EEEvNS_9BwdParamsE --------------------------
	.section	.nv.info._ZN10layer_norm13ln_bwd_kernelINS_13Kernel_traitsIf13__nv_bfloat16S2_S2_fjLj256ELj1ELj4ELj1ELj16ENS_18Kernel_traits_baseILj256EfS2_S2_S2_fjLj128EEEEELb1ELb0ELb0ELb0EEEvNS_9BwdParamsE,"",@"SHT_CUDA_INFO"
	.sectionflags	@""
	.align	4


	//----- nvinfo : EIATTR_CUDA_API_VERSION
	.align		4
        /*0000*/ 	.byte	0x04, 0x37
        /*0002*/ 	.short	(.L_2065 - .L_2064)
.L_2064:
        /*0004*/ 	.word	0x00000082


	//----- nvinfo : EIATTR_KPARAM_INFO
	.align		4
.L_2065:
        /*0008*/ 	.byte	0x04, 0x17
        /*000a*/ 	.short	(.L_2067 - .L_2066)
.L_2066:
        /*000c*/ 	.word	0x00000000
        /*0010*/ 	.short	0x0000
        /*0012*/ 	.short	0x0000
        /*0014*/ 	.byte	0x00, 0xf0, 0xa1, 0x04


	//----- nvinfo : EIATTR_SPARSE_MMA_MASK
	.align		4
.L_2067:
        /*0018*/ 	.byte	0x03, 0x50
        /*001a*/ 	.short	0x0000


	//----- nvinfo : EIATTR_MAXREG_COUNT
	.align		4
        /*001c*/ 	.byte	0x03, 0x1b
        /*001e*/ 	.short	0x00ff


	//----- nvinfo : EIATTR_NUM_BARRIERS
	.align		4
        /*0020*/ 	.byte	0x02, 0x4c
        /*0022*/ 	.byte	0x01
	.zero		1


	//----- nvinfo : EIATTR_MERCURY_ISA_VERSION
	.align		4
        /*0024*/ 	.byte	0x03, 0x5f
        /*0026*/ 	.short	0x0101


	//----- nvinfo : EIATTR_COOP_GROUP_MASK_REGIDS
	.align		4
        /*0028*/ 	.byte	0x04, 0x29
        /*002a*/ 	.short	(.L_2069 - .L_2068)


	//   ....[0]....
.L_2068:
        /*002c*/ 	.word	0xffffffff


	//   ....[1]....
        /*0030*/ 	.word	0xffffffff


	//   ....[2]....
        /*0034*/ 	.word	0xffffffff


	//   ....[3]....
        /*0038*/ 	.word	0xffffffff


	//   ....[4]....
        /*003c*/ 	.word	0xffffffff


	//   ....[5]....
        /*0040*/ 	.word	0xffffffff


	//   ....[6]....
        /*0044*/ 	.word	0xffffffff


	//   ....[7]....
        /*0048*/ 	.word	0xffffffff


	//   ....[8]....
        /*004c*/ 	.word	0xffffffff


	//   ....[9]....
        /*0050*/ 	.word	0xffffffff


	//   ....[10]....
        /*0054*/ 	.word	0x05000028


	//   ....[11]....
        /*0058*/ 	.word	0x05000028


	//   ....[12]....
        /*005c*/ 	.word	0x05000028


	//   ....[13]....
        /*0060*/ 	.word	0x05000028


	//   ....[14]....
        /*0064*/ 	.word	0x05000028


	//   ....[15]....
        /*0068*/ 	.word	0x05000028


	//   ....[16]....
        /*006c*/ 	.word	0x05000028


	//   ....[17]....
        /*0070*/ 	.word	0x05000028


	//   ....[18]....
        /*0074*/ 	.word	0x05000028


	//   ....[19]....
        /*0078*/ 	.word	0x05000028


	//----- nvinfo : EIATTR_COOP_GROUP_INSTR_OFFSETS
	.align		4
.L_2069:
        /*007c*/ 	.byte	0x04, 0x28
        /*007e*/ 	.short	(.L_2071 - .L_2070)


	//   ....[0]....
.L_2070:
        /*0080*/ 	.word	0x00000ab0


	//   ....[1]....
        /*0084*/ 	.word	0x00000ac0


	//   ....[2]....
        /*0088*/ 	.word	0x00000af0


	//   ....[3]....
        /*008c*/ 	.word	0x00000b00


	//   ....[4]....
        /*0090*/ 	.word	0x00000b30


	//   ....[5]....
        /*0094*/ 	.word	0x00000b40


	//   ....[6]....
        /*0098*/ 	.word	0x00000b70


	//   ....[7]....
        /*009c*/ 	.word	0x00000b80


	//   ....[8]....
        /*00a0*/ 	.word	0x00000bb0


	//   ....[9]....
        /*00a4*/ 	.word	0x00000bc0


	//   ....[10]....
        /*00a8*/ 	.word	0x00002450


	//   ....[11]....
        /*00ac*/ 	.word	0x000024f0


	//   ....[12]....
        /*00b0*/ 	.word	0x00002550


	//   ....[13]....
        /*00b4*/ 	.word	0x000025b0


	//   ....[14]....
        /*00b8*/ 	.word	0x00002620


	//   ....[15]....
        /*00bc*/ 	.word	0x00002680


	//   ....[16]....
        /*00c0*/ 	.word	0x000026f0


	//   ....[17]....
        /*00c4*/ 	.word	0x00002750


	//   ....[18]....
        /*00c8*/ 	.word	0x000027c0


	//   ....[19]....
        /*00cc*/ 	.word	0x00002820


	//----- nvinfo : EIATTR_VRC_CTA_INIT_COUNT
	.align		4
.L_2071:
        /*00d0*/ 	.byte	0x02, 0x4a
	.zero		1
	.zero		1


	//----- nvinfo : EIATTR_EXIT_INSTR_OFFSETS
	.align		4
        /*00d4*/ 	.byte	0x04, 0x1c
        /*00d6*/ 	.short	(.L_2073 - .L_2072)


	//   ....[0]....
.L_2072:
        /*00d8*/ 	.word	0x000023b0


	//   ....[1]....
        /*00dc*/ 	.word	0x000023e0


	//----- nvinfo : EIATTR_MAX_THREADS
	.align		4
.L_2073:
        /*00e0*/ 	.byte	0x04, 0x05
        /*00e2*/ 	.short	(.L_2075 - .L_2074)
.L_2074:
        /*00e4*/ 	.word	0x00000080
        /*00e8*/ 	.word	0x00000001
        /*00ec*/ 	.word	0x00000001


	//----- nvinfo : EIATTR_CRS_STACK_SIZE
	.align		4
.L_2075:
        /*00f0*/ 	.byte	0x04, 0x1e
        /*00f2*/ 	.short	(.L_2077 - .L_2076)
.L_2076:
        /*00f4*/ 	.word	0x00000000


	//----- nvinfo : EIATTR_CBANK_PARAM_SIZE
	.align		4
.L_2077:
        /*00f8*/ 	.byte	0x03, 0x19
        /*00fa*/ 	.short	0x0128


	//----- nvinfo : EIATTR_PARAM_CBANK
	.align		4
        /*00fc*/ 	.byte	0x04, 0x0a
        /*00fe*/ 	.short	(.L_2079 - .L_2078)
	.align		4
.L_2078:
        /*0100*/ 	.word	index@(.nv.constant0._ZN10layer_norm13ln_bwd_kernelINS_13Kernel_traitsIf13__nv_bfloat16S2_S2_fjLj256ELj1ELj4ELj1ELj16ENS_18Kernel_traits_baseILj256EfS2_S2_S2_fjLj128EEEEELb1ELb0ELb0ELb0EEEvNS_9BwdParamsE)
        /*0104*/ 	.short	0x0380
        /*0106*/ 	.short	0x0128


	//----- nvinfo : EIATTR_SW_WAR
	.align		4
.L_2079:
        /*0108*/ 	.byte	0x04, 0x36
        /*010a*/ 	.short	(.L_2081 - .L_2080)
.L_2080:
        /*010c*/ 	.word	0x00000008
.L_2081:


//--------------------- .nv.info._ZN10layer_norm13ln_bwd_kernelINS_13Kernel_traitsIf13__nv_bfloat16S2_S2_fjLj256ELj1ELj4ELj1ELj16ENS_18Kernel_traits_baseILj256EfS2_S2_S2_fjLj128EEEEELb1ELb0ELb0ELb1EEEvNS_9BwdParamsE --------------------------
	.section	.nv.info._ZN10layer_norm13ln_bwd_kernelINS_13Kernel_traitsIf13__nv_bfloat16S2_S2_fjLj256ELj1ELj4ELj1ELj16ENS_18Kernel_traits_baseILj256EfS2_S2_S2_fjLj128EEEEELb1ELb0ELb0ELb1EEEvNS_9BwdParamsE,"",@"SHT_CUDA_INFO"
	.sectionflags	@""
	.align	4


	//----- nvinfo : EIATTR_CUDA_API_VERSION
	.align		4
        /*0000*/ 	.byte	0x04, 0x37
        /*0002*/ 	.short	(.L_2083 - .L_2082)
.L_2082:
        /*0004*/ 	.word	0x00000082


	//----- nvinfo : EIATTR_KPARAM_INFO
	.align		4
.L_2083:
        /*0008*/ 	.byte	0x04, 0x17
        /*000a*/ 	.short	(.L_2085 - .L_2084)
.L_2084:
        /*000c*/ 	.word	0x00000000
        /*0010*/ 	.short	0x0000
        /*0012*/ 	.short	0x0000
        /*0014*/ 	.byte	0x00, 0xf0, 0xa1, 0x04


	//----- nvinfo : EIATTR_SPARSE_MMA_MASK
	.align		4
.L_2085:
        /*0018*/ 	.byte	0x03, 0x50
        /*001a*/ 	.short	0x0000


	//----- nvinfo : EIATTR_MAXREG_COUNT
	.align		4
        /*001c*/ 	.byte	0x03, 0x1b
        /*001e*/ 	.short	0x00ff


	//----- nvinfo : EIATTR_NUM_BARRIERS
	.align		4
        /*0020*/ 	.byte	0x02, 0x4c
        /*0022*/ 	.byte	0x01
	.zero		1


	//----- nvinfo : EIATTR_MERCURY_ISA_VERSION
	.align		4
        /*0024*/ 	.byte	0x03, 0x5f
        /*0026*/ 	.short	0x0101


	//----- nvinfo : EIATTR_COOP_GROUP_MASK_REGIDS
	.align		4
        /*0028*/ 	.byte	0x04, 0x29
        /*002a*/ 	.short	(.L_2087 - .L_2086)


	//   ....[0]....
.L_2086:
        /*002c*/ 	.word	0xffffffff


	//   ....[1]....
        /*0030*/ 	.word	0xffffffff


	//   ....[2]....
        /*0034*/ 	.word	0xffffffff


	//   ....[3]....
        /*0038*/ 	.word	0xffffffff


	//   ....[4]....
        /*003c*/ 	.word	0xffffffff


	//   ....[5]....
        /*0040*/ 	.word	0xffffffff


	//   ....[6]....
        /*0044*/ 	.word	0xffffffff


	//   ....[7]....
        /*0048*/ 	.word	0xffffffff


	//   ....[8]....
        /*004c*/ 	.word	0xffffffff


	//   ....[9]....
        /*0050*/ 	.word	0xffffffff


	//   ....[10]....
        /*0054*/ 	.word	0x05000046


	//   ....[11]....
        /*0058*/ 	.word	0x05000046


	//   ....[12]....
        /*005c*/ 	.word	0x05000046


	//   ....[13]....
        /*0060*/ 	.word	0x05000046


	//   ....[14]....
        /*0064*/ 	.word	0x05000046


	//   ....[15]....
        /*0068*/ 	.word	0x05000046


	//   ....[16]....
        /*006c*/ 	.word	0x05000046


	//   ....[17]....
        /*0070*/ 	.word	0x05000046


	//   ....[18]....
        /*0074*/ 	.word	0x05000046


	//   ....[19]....
        /*0078*/ 	.word	0x05000046


	//----- nvinfo : EIATTR_COOP_GROUP_INSTR_OFFSETS
	.align		4
.L_2087:
        /*007c*/ 	.byte	0x04, 0x28
        /*007e*/ 	.short	(.L_2089 - .L_2088)


	//   ....[0]....
.L_2088:
        /*0080*/ 	.word	0x00000aa0


	//   ....[1]....
        /*0084*/ 	.word	0x00000ab0


	//   ....[2]....
        /*0088*/ 	.word	0x00000ae0


	//   ....[3]....
        /*008c*/ 	.word	0x00000af0


	//   ....[4]....
        /*0090*/ 	.word	0x00000b20


	//   ....[5]....
        /*0094*/ 	.word	0x00000b30


	//   ....[6]....
        /*0098*/ 	.word	0x00000b60


	//   ....[7]....
        /*009c*/ 	.word	0x00000b70


	//   ....[8]....
        /*00a0*/ 	.word	0x00000ba0


	//   ....[9]....
        /*00a4*/ 	.word	0x00000bb0


	//   ....[10]....
        /*00a8*/ 	.word	0x000023f0


	//   ....[11]....
        /*00ac*/ 	.word	0x00002480


	//   ....[12]....
        /*00b0*/ 	.word	0x000024f0


	//   ....[13]....
        /*00b4*/ 	.word	0x00002550


	//   ....[14]....
        /*00b8*/ 	.word	0x000025c0


	//   ....[15]....
        /*00bc*/ 	.word	0x00002620


	//   ....[16]....
        /*00c0*/ 	.word	0x00002690


	//   ....[17]....
        /*00c4*/ 	.word	0x000026f0


	//   ....[18]....
        /*00c8*/ 	.word	0x00002760


	//   ....[19]....
        /*00cc*/ 	.word	0x000027b0


	//----- nvinfo : EIATTR_VRC_CTA_INIT_COUNT
	.align		4
.L_2089:
        /*00d0*/ 	.byte	0x02, 0x4a
	.zero		1
	.zero		1


	//----- nvinfo : EIATTR_EXIT_INSTR_OFFSETS
	.align		4
        /*00d4*/ 	.byte	0x04, 0x1c
        /*00d6*/ 	.short	(.L_2091 - .L_2090)


	//   ....[0]....
.L_2090:
        /*00d8*/ 	.word	0x00002380


	//----- nvinfo : EIATTR_MAX_THREADS
	.align		4
.L_2091:
        /*00dc*/ 	.byte	0x04, 0x05
        /*00de*/ 	.short	(.L_2093 - .L_2092)
.L_2092:
        /*00e0*/ 	.word	0x00000080
        /*00e4*/ 	.word	0x00000001
        /*00e8*/ 	.word	0x00000001


	//----- nvinfo : EIATTR_CRS_STACK_SIZE
	.align		4
.L_2093:
        /*00ec*/ 	.byte	0x04, 0x1e
        /*00ee*/ 	.short	(.L_2095 - .L_2094)
.L_2094:
        /*00f0*/ 	.word	0x00000000


	//----- nvinfo : EIATTR_CBANK_PARAM_SIZE
	.align		4
.L_2095:
        /*00f4*/ 	.byte	0x03, 0x19
        /*00f6*/ 	.short	0x0128


	//----- nvinfo : EIATTR_PARAM_CBANK
	.align		4
        /*00f8*/ 	.byte	0x04, 0x0a
        /*00fa*/ 	.short	(.L_2097 - .L_2096)
	.align		4
.L_2096:
        /*00fc*/ 	.word	index@(.nv.constant0._ZN10layer_norm13ln_bwd_kernelINS_13Kernel_traitsIf13__nv_bfloat16S2_S2_fjLj256ELj1ELj4ELj1ELj16ENS_18Kernel_traits_baseILj256EfS2_S2_S2_fjLj128EEEEELb1ELb0ELb0ELb1EEEvNS_9BwdParamsE)
        /*0100*/ 	.short	0x0380
        /*0102*/ 	.short	0x0128


	//----- nvinfo : EIATTR_SW_WAR
	.align		4
.L_2097:
        /*0104*/ 	.byte	0x04, 0x36
        /*0106*/ 	.short	(.L_2099 - .L_2098)
.L_2098:
        /*0108*/ 	.word	0x00000008
.L_2099:


//--------------------- .nv.info._ZN10layer_norm22ln_bwd_finalize_kernelINS_22Kernel_traits_finalizeILj256Ef13__nv_bfloat16S2_S2_fjLb0ELj1024ELj4ENS_18Kernel_traits_baseILj256EfS2_S2_S2_fjLj1024EEEEELb0ELb0EEEvNS_9BwdParamsE --------------------------
	.section	.nv.info._ZN10layer_norm22ln_bwd_finalize_kernelINS_22Kernel_traits_finalizeILj256Ef13__nv_bfloat16S2_S2_fjLb0ELj1024ELj4ENS_18Kernel_traits_baseILj256EfS2_S2_S2_fjLj1024EEEEELb0ELb0EEEvNS_9BwdParamsE,"",@"SHT_CUDA_INFO"
	.sectionflags	@""
	.align	4


	//----- nvinfo : EIATTR_CUDA_API_VERSION
	.align		4
        /*0000*/ 	.byte	0x04, 0x37
        /*0002*/ 	.short	(.L_2101 - .L_2100)
.L_2100:
        /*0004*/ 	.word	0x00000082


	//----- nvinfo : EIATTR_KPARAM_INFO
	.align		4
.L_2101:
        /*0008*/ 	.byte	0x04, 0x17
        /*000a*/ 	.short	(.L_2103 - .L_2102)
.L_2102:
        /*000c*/ 	.word	0x00000000
        /*0010*/ 	.short	0x0000
        /*0012*/ 	.short	0x0000
        /*0014*/ 	.byte	0x00, 0xf0, 0xa1, 0x04


	//----- nvinfo : EIATTR_SPARSE_MMA_MASK
	.align		4
.L_2103:
        /*0018*/ 	.byte	0x03, 0x50
        /*001a*/ 	.short	0x0000


	//----- nvinfo : EIATTR_MAXREG_COUNT
	.align		4
        /*001c*/ 	.byte	0x03, 0x1b
        /*001e*/ 	.short	0x0040


	//----- nvinfo : EIATTR_NUM_BARRIERS
	.align		4
        /*0020*/ 	.byte	0x02, 0x4c
        /*0022*/ 	.byte	0x01
	.zero		1


	//----- nvinfo : EIATTR_MERCURY_ISA_VERSION
	.align		4
        /*0024*/ 	.byte	0x03, 0x5f
        /*0026*/ 	.short	0x0101


	//----- nvinfo : EIATTR_COOP_GROUP_MASK_REGIDS
	.align		4
        /*0028*/ 	.byte	0x04, 0x29
        /*002a*/ 	.short	(.L_2105 - .L_2104)


	//   ....[0]....
.L_2104:
        /*002c*/ 	.word	0xffffffff


	//   ....[1]....
        /*0030*/ 	.word	0xffffffff


	//   ....[2]....
        /*0034*/ 	.word	0xffffffff


	//   ....[3]....
        /*0038*/ 	.word	0xffffffff


	//   ....[4]....
        /*003c*/ 	.word	0xffffffff


	//   ....[5]....
        /*0040*/ 	.word	0xffffffff


	//   ....[6]....
        /*0044*/ 	.word	0xffffffff


	//   ....[7]....
        /*0048*/ 	.word	0xffffffff


	//   ....[8]....
        /*004c*/ 	.word	0xffffffff


	//   ....[9]....
        /*0050*/ 	.word	0xffffffff


	//----- nvinfo : EIATTR_COOP_GROUP_INSTR_OFFSETS
	.align		4
.L_2105:
        /*0054*/ 	.byte	0x04, 0x28
        /*0056*/ 	.short	(.L_2107 - .L_2106)


	//   ....[0]....
.L_2106:
        /*0058*/ 	.word	0x00001550


	//   ....[1]....
        /*005c*/ 	.word	0x00001560


	//   ....[2]....
        /*0060*/ 	.word	0x00001590


	//   ....[3]....
        /*0064*/ 	.word	0x000015a0


	//   ....[4]....
        /*0068*/ 	.word	0x000015d0


	//   ....[5]....
        /*006c*/ 	.word	0x000015e0


	//   ....[6]....
        /*0070*/ 	.word	0x00001610


	//   ....[7]....
        /*0074*/ 	.word	0x00001630


	//   ....[8]....
        /*0078*/ 	.word	0x00001680


	//   ....[9]....
        /*007c*/ 	.word	0x00001690


	//----- nvinfo : EIATTR_VRC_CTA_INIT_COUNT
	.align		4
.L_2107:
        /*0080*/ 	.byte	0x02, 0x4a
	.zero		1
	.zero		1


	//----- nvinfo : EIATTR_EXIT_INSTR_OFFSETS
	.align		4
        /*0084*/ 	.byte	0x04, 0x1c
        /*0086*/ 	.short	(.L_2109 - .L_2108)


	//   ....[0]....
.L_2108:
        /*0088*/ 	.word	0x00000060


	//   ....[1]....
        /*008c*/ 	.word	0x000016f0


	//   ....[2]....
        /*0090*/ 	.word	0x00001720


	//   ....[3]....
        /*0094*/ 	.word	0x000017c0


	//----- nvinfo : EIATTR_MAX_THREADS
	.align		4
.L_2109:
        /*0098*/ 	.byte	0x04, 0x05
        /*009a*/ 	.short	(.L_2111 - .L_2110)
.L_2110:
        /*009c*/ 	.word	0x00000400
        /*00a0*/ 	.word	0x00000001
        /*00a4*/ 	.word	0x00000001


	//----- nvinfo : EIATTR_CRS_STACK_SIZE
	.align		4
.L_2111:
        /*00a8*/ 	.byte	0x04, 0x1e
        /*00aa*/ 	.short	(.L_2113 - .L_2112)
.L_2112:
        /*00ac*/ 	.word	0x00000000


	//----- nvinfo : EIATTR_CBANK_PARAM_SIZE
	.align		4
.L_2113:
        /*00b0*/ 	.byte	0x03, 0x19
        /*00b2*/ 	.short	0x0128


	//----- nvinfo : EIATTR_PARAM_CBANK
	.align		4
        /*00b4*/ 	.byte	0x04, 0x0a
        /*00b6*/ 	.short	(.L_2115 - .L_2114)
	.align		4
.L_2114:
        /*00b8*/ 	.word	index@(.nv.constant0._ZN10layer_norm22ln_bwd_finalize_kernelINS_22Kernel_traits_finalizeILj256Ef13__nv_bfloat16S2_S2_fjLb0ELj1024ELj4ENS_18Kernel_traits_baseILj256EfS2_S2_S2_fjLj1024EEEEELb0ELb0EEEvNS_9BwdParamsE)
        /*00bc*/ 	.short	0x0380
        /*00be*/ 	.short	0x0128


	//----- nvinfo : EIATTR_SW_WAR
	.align		4
.L_2115:
        /*00c0*/ 	.byte	0x04, 0x36
        /*00c2*/ 	.short	(.L_2117 - .L_2116)
.L_2116:
        /*00c4*/ 	.word	0x00000008
.L_2117:


//--------------------- .nv.info._ZN10layer_norm13ln_bwd_kernelINS_13Kernel_traitsIf13__nv_bfloat16S2_S2_fjLj256ELj1ELj4ELj1ELj16ENS_18Kernel_traits_baseILj256EfS2_S2_S2_fjLj128EEEEELb1ELb0ELb1ELb0EEEvNS_9BwdParamsE --------------------------
	.section	.nv.info._ZN10layer_norm13ln_bwd_kernelINS_13Kernel_traitsIf13__nv_bfloat16S2_S2_fjLj256ELj1ELj4ELj1ELj16ENS_18Kernel_traits_baseILj256EfS2_S2_S2_fjLj128EEEEELb1ELb0ELb1ELb0EEEvNS_9BwdParamsE,"",@"SHT_CUDA_INFO"
	.sectionflags	@""
	.align	4


	//----- nvinfo : EIATTR_CUDA_API_VERSION
	.align		4
        /*0000*/ 	.byte	0x04, 0x37
        /*0002*/ 	.short	(.L_2119 - .L_2118)
.L_2118:
        /*0004*/ 	.word	0x00000082


	//----- nvinfo : EIATTR_KPARAM_INFO
	.align		4
.L_2119:
        /*0008*/ 	.byte	0x04, 0x17
        /*000a*/ 	.short	(.L_2121 - .L_2120)
.L_2120:
        /*000c*/ 	.word	0x00000000
        /*0010*/ 	.short	0x0000
        /*0012*/ 	.short	0x0000
        /*0014*/ 	.byte	0x00, 0xf0, 0xa1, 0x04


	//----- nvinfo : EIATTR_SPARSE_MMA_MASK
	.align		4
.L_2121:
        /*0018*/ 	.byte	0x03, 0x50
        /*001a*/ 	.short	0x0000


	//----- nvinfo : EIATTR_MAXREG_COUNT
	.align		4
        /*001c*/ 	.byte	0x03, 0x1b
        /*001e*/ 	.short	0x00ff


	//----- nvinfo : EIATTR_NUM_BARRIERS
	.align		4
        /*0020*/ 	.byte	0x02, 0x4c
        /*0022*/ 	.byte	0x01
	.zero		1


	//----- nvinfo : EIATTR_MERCURY_ISA_VERSION
	.align		4
        /*0024*/ 	.byte	0x03, 0x5f
        /*0026*/ 	.short	0x0101


	//----- nvinfo : EIATTR_COOP_GROUP_MASK_REGIDS
	.align		4
        /*0028*/ 	.byte	0x04, 0x29
        /*002a*/ 	.short	(.L_2123 - .L_2122)


	//   ....[0]....
.L_2122:
        /*002c*/ 	.word	0xffffffff


	//   ....[1]....
        /*0030*/ 	.word	0xffffffff


	//   ....[2]....
        /*0034*/ 	.word	0xffffffff


	//   ....[3]....
        /*0038*/ 	.word	0xffffffff


	//   ....[4]....
        /*003c*/ 	.word	0xffffffff


	//   ....[5]....
        /*0040*/ 	.word	0xffffffff


	//   ....[6]....
        /*0044*/ 	.word	0xffffffff


	//   ....[7]....
        /*0048*/ 	.word	0xffffffff


	//   ....[8]....
        /*004c*/ 	.word	0xffffffff


	//   ....[9]....
        /*0050*/ 	.word	0xffffffff


	//   ....[10]....
        /*0054*/ 	.word	0x05000045


	//   ....[11]....
        /*0058*/ 	.word	0x05000045


	//   ....[12]....
        /*005c*/ 	.word	0x05000045


	//   ....[13]....
        /*0060*/ 	.word	0x05000045


	//   ....[14]....
        /*0064*/ 	.word	0x05000045


	//   ....[15]....
        /*0068*/ 	.word	0x05000045


	//   ....[16]....
        /*006c*/ 	.word	0x05000045


	//   ....[17]....
        /*0070*/ 	.word	0x05000045


	//   ....[18]....
        /*0074*/ 	.word	0x05000045


	//   ....[19]....
        /*0078*/ 	.word	0x05000045


	//----- nvinfo : EIATTR_COOP_GROUP_INSTR_OFFSETS
	.align		4
.L_2123:
        /*007c*/ 	.byte	0x04, 0x28
        /*007e*/ 	.short	(.L_2125 - .L_2124)


	//   ....[0]....
.L_2124:
        /*0080*/ 	.word	0x00000e00


	//   ....[1]....
        /*0084*/ 	.word	0x00000e10


	//   ....[2]....
        /*0088*/ 	.word	0x00000e40


	//   ....[3]....
        /*008c*/ 	.word	0x00000e50


	//   ....[4]....
        /*0090*/ 	.word	0x00000e80


	//   ....[5]....
        /*0094*/ 	.word	0x00000e90


	//   ....[6]....
        /*0098*/ 	.word	0x00000ec0


	//   ....[7]....
        /*009c*/ 	.word	0x00000ed0


	//   ....[8]....
        /*00a0*/ 	.word	0x00000f00


	//   ....[9]....
        /*00a4*/ 	.word	0x00000f10


	//   ....[10]....
        /*00a8*/ 	.word	0x000030e0


	//   ....[11]....
        /*00ac*/ 	.word	0x00003170


	//   ....[12]....
        /*00b0*/ 	.word	0x000031e0


	//   ....[13]....
        /*00b4*/ 	.word	0x00003240


	//   ....[14]....
        /*00b8*/ 	.word	0x000032b0


	//   ....[15]....
        /*00bc*/ 	.word	0x00003310


	//   ....[16]....
        /*00c0*/ 	.word	0x00003380


	//   ....[17]....
        /*00c4*/ 	.word	0x000033e0


	//   ....[18]....
        /*00c8*/ 	.word	0x00003450


	//   ....[19]....
        /*00cc*/ 	.word	0x000034b0


	//----- nvinfo : EIATTR_VRC_CTA_INIT_COUNT
	.align		4
.L_2125:
        /*00d0*/ 	.byte	0x02, 0x4a
	.zero		1
	.zero		1


	//----- nvinfo : EIATTR_EXIT_INSTR_OFFSETS
	.align		4
        /*00d4*/ 	.byte	0x04, 0x1c
        /*00d6*/ 	.short	(.L_2127 - .L_2126)


	//   ....[0]....
.L_2126:
        /*00d8*/ 	.word	0x00003040


	//   ....[1]....
        /*00dc*/ 	.word	0x00003070


	//----- nvinfo : EIATTR_MAX_THREADS
	.align		4
.L_2127:
        /*00e0*/ 	.byte	0x04, 0x05
        /*00e2*/ 	.short	(.L_2129 - .L_2128)
.L_2128:
        /*00e4*/ 	.word	0x00000080
        /*00e8*/ 	.word	0x00000001
        /*00ec*/ 	.word	0x00000001


	//----- nvinfo : EIATTR_CRS_STACK_SIZE
	.align		4
.L_2129:
        /*00f0*/ 	.byte	0x04, 0x1e
        /*00f2*/ 	.short	(.L_2131 - .L_2130)
.L_2130:
        /*00f4*/ 	.word	0x00000000


	//----- nvinfo : EIATTR_CBANK_PARAM_SIZE
	.align		4
.L_2131:
        /*00f8*/ 	.byte	0x03, 0x19
        /*00fa*/ 	.short	0x0128


	//----- nvinfo : EIATTR_PARAM_CBANK
	.align		4
        /*00fc*/ 	.byte	0x04, 0x0a
        /*00fe*/ 	.short	(.L_2133 - .L_2132)
	.align		4
.L_2132:
        /*0100*/ 	.word	index@(.nv.constant0._ZN10layer_norm13ln_bwd_kernelINS_13Kernel_traitsIf13__nv_bfloat16S2_S2_fjLj256ELj1ELj4ELj1ELj16ENS_18Kernel_traits_baseILj256EfS2_S2_S2_fjLj128EEEEELb1ELb0ELb1ELb0EEEvNS_9BwdParamsE)
        /*0104*/ 	.short	0x0380
        /*0106*/ 	.short	0x0128


	//----- nvinfo : EIATTR_SW_WAR
	.align		4
.L_2133:
        /*0108*/ 	.byte	0x04, 0x36
        /*010a*/ 	.short	(.L_2135 - .L_2134)
.L_2134:
        /*010c*/ 	.word	0x00000008
.L_2135:


//--------------------- .nv.info._ZN10layer_norm22ln_bwd_finalize_kernelINS_22Kernel_traits_finalizeILj256Ef13__nv_bfloat16S2_S2_fjLb0ELj1024ELj4ENS_18Kernel_traits_baseILj256EfS2_S2_S2_fjLj1024EEEEELb0ELb1EEEvNS_9BwdParamsE --------------------------
	.section	.nv.info._ZN10layer_norm22ln_bwd_finalize_kernelINS_22Kernel_traits_finalizeILj256Ef13__nv_bfloat16S2_S2_fjLb0ELj1024ELj4ENS_18Kernel_traits_baseILj256EfS2_S2_S2_fjLj1024EEEEELb0ELb1EEEvNS_9BwdParamsE,"",@"SHT_CUDA_INFO"
	.sectionflags	@""
	.align	4


	//----- nvinfo : EIATTR_CUDA_API_VERSION
	.align		4
        /*0000*/ 	.byte	0x04, 0x37
        /*0002*/ 	.short	(.L_2137 - .L_2136)
.L_2136:
        /*0004*/ 	.word	0x00000082


	//----- nvinfo : EIATTR_KPARAM_INFO
	.align		4
.L_2137:
        /*0008*/ 	.byte	0x04, 0x17
        /*000a*/ 	.short	(.L_2139 - .L_2138)
.L_2138:
        /*000c*/ 	.word	0x00000000
        /*0010*/ 	.short	0x0000
        /*0012*/ 	.short	0x0000
        /*0014*/ 	.byte	0x00, 0xf0, 0xa1, 0x04


	//----- nvinfo : EIATTR_SPARSE_MMA_MASK
	.align		4
.L_2139:
        /*0018*/ 	.byte	0x03, 0x50
        /*001a*/ 	.short	0x0000


	//----- nvinfo : EIATTR_MAXREG_COUNT
	.align		4
        /*001c*/ 	.byte	0x03, 0x1b
        /*001e*/ 	.short	0x0040


	//----- nvinfo : EIATTR_NUM_BARRIERS
	.align		4
        /*0020*/ 	.byte	0x02, 0x4c
        /*0022*/ 	.byte	0x01
	.zero		1


	//----- nvinfo : EIATTR_MERCURY_ISA_VERSION
	.align		4
        /*0024*/ 	.byte	0x03, 0x5f
        /*0026*/ 	.short	0x0101


	//----- nvinfo : EIATTR_COOP_GROUP_MASK_REGIDS
	.align		4
        /*0028*/ 	.byte	0x04, 0x29
        /*002a*/ 	.short	(.L_2141 - .L_2140)


	//   ....[0]....
.L_2140:
        /*002c*/ 	.word	0xffffffff


	//   ....[1]....
        /*0030*/ 	.word	0xffffffff


	//   ....[2]....
        /*0034*/ 	.word	0xffffffff


	//   ....[3]....
        /*0038*/ 	.word	0xffffffff


	//   ....[4]....
        /*003c*/ 	.word	0xffffffff


	//   ....[5]....
        /*0040*/ 	.word	0xffffffff


	//   ....[6]....
        /*0044*/ 	.word	0xffffffff


	//   ....[7]....
        /*0048*/ 	.word	0xffffffff


	//   ....[8]....
        /*004c*/ 	.word	0xffffffff


	//   ....[9]....
        /*0050*/ 	.word	0xffffffff


	//----- nvinfo : EIATTR_COOP_GROUP_INSTR_OFFSETS
	.align		4
.L_2141:
        /*0054*/ 	.byte	0x04, 0x28
        /*0056*/ 	.short	(.L_2143 - .L_2142)


	//   ....[0]....
.L_2142:
        /*0058*/ 	.word	0x00001560


	//   ....[1]....
        /*005c*/ 	.word	0x00001570


	//   ....[2]....
        /*0060*/ 	.word	0x000015a0


	//   ....[3]....
        /*0064*/ 	.word	0x000015b0


	//   ....[4]....
        /*0068*/ 	.word	0x000015e0


	//   ....[5]....
        /*006c*/ 	.word	0x000015f0


	//   ....[6]....
        /*0070*/ 	.word	0x00001620


	//   ....[7]....
        /*0074*/ 	.word	0x00001640


	//   ....[8]....
        /*0078*/ 	.word	0x00001670


	//   ....[9]....
        /*007c*/ 	.word	0x00001680


	//----- nvinfo : EIATTR_VRC_CTA_INIT_COUNT
	.align		4
.L_2143:
        /*0080*/ 	.byte	0x02, 0x4a
	.zero		1
	.zero		1


	//----- nvinfo : EIATTR_EXIT_INSTR_OFFSETS
	.align		4
        /*0084*/ 	.byte	0x04, 0x1c
        /*0086*/ 	.short	(.L_2145 - .L_2144)


	//   ....[0]....
.L_2144:
        /*0088*/ 	.word	0x00000060


	//   ....[1]....
        /*008c*/ 	.word	0x000016e0


	//   ....[2]....
        /*0090*/ 	.word	0x000017b0


	//----- nvinfo : EIATTR_MAX_THREADS
	.align		4
.L_2145:
        /*0094*/ 	.byte	0x04, 0x05
        /*0096*/ 	.short	(.L_2147 - .L_2146)
.L_2146:
        /*0098*/ 	.word	0x00000400
        /*009c*/ 	.word	0x00000001
        /*00a0*/ 	.word	0x00000001


	//----- nvinfo : EIATTR_CRS_STACK_SIZE
	.align		4
.L_2147:
        /*00a4*/ 	.byte	0x04, 0x1e
        /*00a6*/ 	.short	(.L_2149 - .L_2148)
.L_2148:
        /*00a8*/ 	.word	0x00000000


	//----- nvinfo : EIATTR_CBANK_PARAM_SIZE
	.align		4
.L_2149:
        /*00ac*/ 	.byte	0x03, 0x19
        /*00ae*/ 	.short	0x0128


	//----- nvinfo : EIATTR_PARAM_CBANK
	.align		4
        /*00b0*/ 	.byte	0x04, 0x0a
        /*00b2*/ 	.short	(.L_2151 - .L_2150)
	.align		4
.L_2150:
        /*00b4*/ 	.word	index@(.nv.constant0._ZN10layer_norm22ln_bwd_finalize_kernelINS_22Kernel_traits_finalizeILj256Ef13__nv_bfloat16S2_S2_fjLb0ELj1024ELj4ENS_18Kernel_traits_baseILj256EfS2_S2_S2_fjLj1024EEEEELb0ELb1EEEvNS_9BwdParamsE)
        /*00b8*/ 	.short	0x0380
        /*00ba*/ 	.short	0x0128


	//----- nvinfo : EIATTR_SW_WAR
	.align		4
.L_2151:
        /*00bc*/ 	.byte	0x04, 0x36
        /*00be*/ 	.short	(.L_2153 - .L_2152)
.L_2152:
        /*00c0*/ 	.word	0x00000008
.L_2153:


//--------------------- .nv.info._ZN10layer_norm13ln_bwd_kernelINS_13Kernel_traitsIf13__nv_bfloat16S2_S2_fjLj256ELj1ELj4ELj1ELj16ENS_18Kernel_traits_baseILj256EfS2_S2_S2_fjLj128EEEEELb1ELb0ELb1ELb1EEEvNS_9BwdParamsE --------------------------
	.section	.nv.info._ZN10layer_norm13ln_bwd_kernelINS_13Kernel_traitsIf13__nv_bfloat16S2_S2_fjLj256ELj1ELj4ELj1ELj16ENS_18Kernel_traits_baseILj256EfS2_S2_S2_fjLj128EEEEELb1ELb0ELb1ELb1EEEvNS_9BwdParamsE,"",@"SHT_CUDA_INFO"
	.sectionflags	@""
	.align	4


	//----- nvinfo : EIATTR_CUDA_API_VERSION
	.align		4
        /*0000*/ 	.byte	0x04, 0x37
        /*0002*/ 	.short	(.L_2155 - .L_2154)
.L_2154:
        /*0004*/ 	.word	0x00000082


	//----- nvinfo : EIATTR_KPARAM_INFO
	.align		4
.L_2155:
        /*0008*/ 	.byte	0x04, 0x17
        /*000a*/ 	.short	(.L_2157 - .L_2156)
.L_2156:
        /*000c*/ 	.word	0x00000000
        /*0010*/ 	.short	0x0000
        /*0012*/ 	.short	0x0000
        /*0014*/ 	.byte	0x00, 0xf0, 0xa1, 0x04


	//----- nvinfo : EIATTR_SPARSE_MMA_MASK
	.align		4
.L_2157:
        /*0018*/ 	.byte	0x03, 0x50
        /*001a*/ 	.short	0x0000


	//----- nvinfo : EIATTR_MAXREG_COUNT
	.align		4
        /*001c*/ 	.byte	0x03, 0x1b
        /*001e*/ 	.short	0x00ff


	//----- nvinfo : EIATTR_NUM_BARRIERS
	.align		4
        /*0020*/ 	.byte	0x02, 0x4c
        /*0022*/ 	.byte	0x01
	.zero		1


	//----- nvinfo : EIATTR_MERCURY_ISA_VERSION
	.align		4
        /*0024*/ 	.byte	0x03, 0x5f
        /*0026*/ 	.short	0x0101


	//----- nvinfo : EIATTR_COOP_GROUP_MASK_REGIDS
	.align		4
        /*0028*/ 	.byte	0x04, 0x29
        /*002a*/ 	.short	(.L_2159 - .L_2158)


	//   ....[0]....
.L_2158:
        /*002c*/ 	.word	0xffffffff


	//   ....[1]....
        /*0030*/ 	.word	0xffffffff


	//   ....[2]....
        /*0034*/ 	.word	0xffffffff


	//   ....[3]....
        /*0038*/ 	.word	0xffffffff


	//   ....[4]....
        /*003c*/ 	.word	0xffffffff


	//   ....[5]....
        /*0040*/ 	.word	0xffffffff


	//   ....[6]....
        /*0044*/ 	.word	0xffffffff


	//   ....[7]....
        /*0048*/ 	.word	0xffffffff


	//   ....[8]....
        /*004c*/ 	.word	0xffffffff


	//   ....[9]....
        /*0050*/ 	.word	0xffffffff


	//   ....[10]....
        /*0054*/ 	.word	0x05000048


	//   ....[11]....
        /*0058*/ 	.word	0x05000048


	//   ....[12]....
        /*005c*/ 	.word	0x05000048


	//   ....[13]....
        /*0060*/ 	.word	0x05000048


	//   ....[14]....
        /*0064*/ 	.word	0x05000048


	//   ....[15]....
        /*0068*/ 	.word	0x05000048


	//   ....[16]....
        /*006c*/ 	.word	0x05000048


	//   ....[17]....
        /*0070*/ 	.word	0x05000048


	//   ....[18]....
        /*0074*/ 	.word	0x05000048


	//   ....[19]....
        /*0078*/ 	.word	0x05000048


	//----- nvinfo : EIATTR_COOP_GROUP_INSTR_OFFSETS
	.align		4
.L_2159:
        /*007c*/ 	.byte	0x04, 0x28
        /*007e*/ 	.short	(.L_2161 - .L_2160)


	//   ....[0]....
.L_2160:
        /*0080*/ 	.word	0x00000cc0


	//   ....[1]....
        /*0084*/ 	.word	0x00000cd0


	//   ....[2]....
        /*0088*/ 	.word	0x00000d10


	//   ....[3]....
        /*008c*/ 	.word	0x00000d20


	//   ....[4]....
        /*0090*/ 	.word	0x00000d50


	//   ....[5]....
        /*0094*/ 	.word	0x00000d60


	//   ....[6]....
        /*0098*/ 	.word	0x00000d90


	//   ....[7]....
        /*009c*/ 	.word	0x00000db0


	//   ....[8]....
        /*00a0*/ 	.word	0x00000df0


	//   ....[9]....
        /*00a4*/ 	.word	0x00000e00


	//   ....[10]....
        /*00a8*/ 	.word	0x00002e80


	//   ....[11]....
        /*00ac*/ 	.word	0x00002f10


	//   ....[12]....
        /*00b0*/ 	.word	0x00002f70


	//   ....[13]....
        /*00b4*/ 	.word	0x00002fd0


	//   ....[14]....
        /*00b8*/ 	.word	0x00003030


	//   ....[15]....
        /*00bc*/ 	.word	0x00003090


	//   ....[16]....
        /*00c0*/ 	.word	0x00003100


	//   ....[17]....
        /*00c4*/ 	.word	0x00003150


	//   ....[18]....
        /*00c8*/ 	.word	0x000031b0


	//   ....[19]....
        /*00cc*/ 	.word	0x00003210


	//----- nvinfo : EIATTR_VRC_CTA_INIT_COUNT
	.align		4
.L_2161:
        /*00d0*/ 	.byte	0x02, 0x4a
	.zero		1
	.zero		1


	//----- nvinfo : EIATTR_EXIT_INSTR_OFFSETS
	.align		4
        /*00d4*/ 	.byte	0x04, 0x1c
        /*00d6*/ 	.short	(.L_2163 - .L_2162)


	//   ....[0]....
.L_2162:
        /*00d8*/ 	.word	0x00002e20


	//----- nvinfo : EIATTR_MAX_THREADS
	.align		4
.L_2163:
        /*00dc*/ 	.byte	0x04, 0x05
        /*00de*/ 	.short	(.L_2165 - .L_2164)
.L_2164:
        /*00e0*/ 	.word	0x00000080
        /*00e4*/ 	.word	0x00000001
        /*00e8*/ 	.word	0x00000001


	//----- nvinfo : EIATTR_CRS_STACK_SIZE
	.align		4
.L_2165:
        /*00ec*/ 	.byte	0x04, 0x1e
        /*00ee*/ 	.short	(.L_2167 - .L_2166)
.L_2166:
        /*00f0*/ 	.word	0x00000000


	//----- nvinfo : EIATTR_CBANK_PARAM_SIZE
	.align		4
.L_2167:
        /*00f4*/ 	.byte	0x03, 0x19
        /*00f6*/ 	.short	0x0128


	//----- nvinfo : EIATTR_PARAM_CBANK
	.align		4
        /*00f8*/ 	.byte	0x04, 0x0a
        /*00fa*/ 	.short	(.L_2169 - .L_2168)
	.align		4
.L_2168:
        /*00fc*/ 	.word	index@(.nv.constant0._ZN10layer_norm13ln_bwd_kernelINS_13Kernel_traitsIf13__nv_bfloat16S2_S2_fjLj256ELj1ELj4ELj1ELj16ENS_18Kernel_traits_baseILj256EfS2_S2_S2_fjLj128EEEEELb1ELb0ELb1ELb1EEEvNS_9BwdParamsE)
        /*0100*/ 	.short	0x0380
        /*0102*/ 	.short	0x0128


	//----- nvinfo : EIATTR_SW_WAR
	.align		4
.L_2169:
        /*0104*/ 	.byte	0x04, 0x36
        /*0106*/ 	.short	(.L_2171 - .L_2170)
.L_2170:
        /*0108*/ 	.word	0x00000008
.L_2171:


//--------------------- .nv.info._ZN10layer_norm13ln_bwd_kernelINS_13Kernel_traitsIf13__nv_bfloat16S2_S2_fjLj256ELj1ELj4ELj1ELj16ENS_18Kernel_traits_baseILj256EfS2_S2_S2_fjLj128EEEEELb1ELb1ELb0ELb0EEEvNS_9BwdParamsE --------------------------
	.section	.nv.info._ZN10layer_norm13ln_bwd_kernelINS_13Kernel_traitsIf13__nv_bfloat16S2_S2_fjLj256ELj1ELj4ELj1ELj16ENS_18Kernel_traits_baseILj256EfS2_S2_S2_fjLj128EEEEELb1ELb1ELb0ELb0EEEvNS_9BwdParamsE,"",@"SHT_CUDA_INFO"
	.sectionflags	@""
	.align	4


	//----- nvinfo : EIATTR_CUDA_API_VERSION
	.align		4
        /*0000*/ 	.byte	0x04, 0x37
        /*0002*/ 	.short	(.L_2173 - .L_2172)
.L_2172:
        /*0004*/ 	.word	0x00000082


	//----- nvinfo : EIATTR_KPARAM_INFO
	.align		4
.L_2173:
        /*0008*/ 	.byte	0x04, 0x17
        /*000a*/ 	.short	(.L_2175 - .L_2174)
.L_2174:
        /*000c*/ 	.word	0x00000000
        /*0010*/ 	.short	0x0000
        /*0012*/ 	.short	0x0000
        /*0014*/ 	.byte	0x00, 0xf0, 0xa1, 0x04


	//----- nvinfo : EIATTR_SPARSE_MMA_MASK
	.align		4
.L_2175:
        /*0018*/ 	.byte	0x03, 0x50
        /*001a*/ 	.short	0x0000


	//----- nvinfo : EIATTR_MAXREG_COUNT
	.align		4
        /*001c*/ 	.byte	0x03, 0x1b
        /*001e*/ 	.short	0x00ff


	//----- nvinfo : EIATTR_NUM_BARRIERS
	.align		4
        /*0020*/ 	.byte	0x02, 0x4c
        /*0022*/ 	.byte	0x01
	.zero		1


	//----- nvinfo : EIATTR_MERCURY_ISA_VERSION
	.align		4
        /*0024*/ 	.byte	0x03, 0x5f
        /*0026*/ 	.short	0x0101


	//----- nvinfo : EIATTR_COOP_GROUP_MASK_REGIDS
	.align		4
        /*0028*/ 	.byte	0x04, 0x29
        /*002a*/ 	.short	(.L_2177 - .L_2176)


	//   ....[0]....
.L_2176:
        /*002c*/ 	.word	0xffffffff


	//   ....[1]....
        /*0030*/ 	.word	0xffffffff


	//   ....[2]....
        /*0034*/ 	.word	0xffffffff


	//   ....[3]....
        /*0038*/ 	.word	0xffffffff


	//   ....[4]....
        /*003c*/ 	.word	0xffffffff


	//   ....[5]....
        /*0040*/ 	.word	0xffffffff


	//   ....[6]....
        /*0044*/ 	.word	0xffffffff


	//   ....[7]....
        /*0048*/ 	.word	0xffffffff


	//   ....[8]....
        /*004c*/ 	.word	0xffffffff


	//   ....[9]....
        /*0050*/ 	.word	0xffffffff


	//   ....[10]....
        /*0054*/ 	.word	0x05000038


	//   ....[11]....
        /*0058*/ 	.word	0x05000038


	//   ....[12]....
        /*005c*/ 	.word	0x05000038


	//   ....[13]....
        /*0060*/ 	.word	0x05000038


	//   ....[14]....
        /*0064*/ 	.word	0x05000038


	//   ....[15]....
        /*0068*/ 	.word	0x05000038


	//   ....[16]....
        /*006c*/ 	.word	0x05000038


	//   ....[17]....
        /*0070*/ 	.word	0x05000038


	//   ....[18]....
        /*0074*/ 	.word	0x05000038


	//   ....[19]....
        /*0078*/ 	.word	0x05000038


	//----- nvinfo : EIATTR_COOP_GROUP_INSTR_OFFSETS
	.align		4
.L_2177:
        /*007c*/ 	.byte	0x04, 0x28
        /*007e*/ 	.short	(.L_2179 - .L_2178)


	//   ....[0]....
.L_2178:
        /*0080*/ 	.word	0x00000b20


	//   ....[1]....
        /*0084*/ 	.word	0x00000b30


	//   ....[2]....
        /*0088*/ 	.word	0x00000b60


	//   ....[3]....
        /*008c*/ 	.word	0x00000b70


	//   ....[4]....
        /*0090*/ 	.word	0x00000ba0


	//   ....[5]....
        /*0094*/ 	.word	0x00000bb0


	//   ....[6]....
        /*0098*/ 	.word	0x00000be0


	//   ....[7]....
        /*009c*/ 	.word	0x00000bf0


	//   ....[8]....
        /*00a0*/ 	.word	0x00000c20


	//   ....[9]....
        /*00a4*/ 	.word	0x00000c30


	//   ....[10]....
        /*00a8*/ 	.word	0x000031e0


	//   ....[11]....
        /*00ac*/ 	.word	0x00003280


	//   ....[12]....
        /*00b0*/ 	.word	0x000032e0


	//   ....[13]....
        /*00b4*/ 	.word	0x00003340


	//   ....[14]....
        /*00b8*/ 	.word	0x000033b0


	//   ....[15]....
        /*00bc*/ 	.word	0x00003410


	//   ....[16]....
        /*00c0*/ 	.word	0x00003480


	//   ....[17]....
        /*00c4*/ 	.word	0x000034e0


	//   ....[18]....
        /*00c8*/ 	.word	0x00003550


	//   ....[19]....
        /*00cc*/ 	.word	0x000035b0


	//----- nvinfo : EIATTR_VRC_CTA_INIT_COUNT
	.align		4
.L_2179:
        /*00d0*/ 	.byte	0x02, 0x4a
	.zero		1
	.zero		1


	//----- nvinfo : EIATTR_EXIT_INSTR_OFFSETS
	.align		4
        /*00d4*/ 	.byte	0x04, 0x1c
        /*00d6*/ 	.short	(.L_2181 - .L_2180)


	//   ....[0]....
.L_2180:
        /*00d8*/ 	.word	0x00003100


	//   ....[1]....
        /*00dc*/ 	.word	0x00003180


	//----- nvinfo : EIATTR_MAX_THREADS
	.align		4
.L_2181:
        /*00e0*/ 	.byte	0x04, 0x05
        /*00e2*/ 	.short	(.L_2183 - .L_2182)
.L_2182:
        /*00e4*/ 	.word	0x00000080
        /*00e8*/ 	.word	0x00000001
        /*00ec*/ 	.word	0x00000001


	//----- nvinfo : EIATTR_CRS_STACK_SIZE
	.align		4
.L_2183:
        /*00f0*/ 	.byte	0x04, 0x1e
        /*00f2*/ 	.short	(.L_2185 - .L_2184)
.L_2184:
        /*00f4*/ 	.word	0x00000000


	//----- nvinfo : EIATTR_CBANK_PARAM_SIZE
	.align		4
.L_2185:
        /*00f8*/ 	.byte	0x03, 0x19
        /*00fa*/ 	.short	0x0128


	//----- nvinfo : EIATTR_PARAM_CBANK
	.align		4
        /*00fc*/ 	.byte	0x04, 0x0a
        /*00fe*/ 	.short	(.L_2187 - .L_2186)
	.align		4
.L_2186:
        /*0100*/ 	.word	index@(.nv.constant0._ZN10layer_norm13ln_bwd_kernelINS_13Kernel_traitsIf13__nv_bfloat16S2_S2_fjLj256ELj1ELj4ELj1ELj16ENS_18Kernel_traits_baseILj256EfS2_S2_S2_fjLj128EEEEELb1ELb1ELb0ELb0EEEvNS_9BwdParamsE)
        /*0104*/ 	.short	0x0380
        /*0106*/ 	.short	0x0128


	//----- nvinfo : EIATTR_SW_WAR
	.align		4
.L_2187:
        /*0108*/ 	.byte	0x04, 0x36
        /*010a*/ 	.short	(.L_2189 - .L_2188)
.L_2188:
        /*010c*/ 	.word	0x00000008
.L_2189:


//--------------------- .nv.info._ZN10layer_norm13ln_bwd_kernelINS_13Kernel_traitsIf13__nv_bfloat16S2_S2_fjLj256ELj1ELj4ELj1ELj16ENS_18Kernel_traits_baseILj256EfS2_S2_S2_fjLj128EEEEELb1ELb1ELb0ELb1EEEvNS_9BwdParamsE --------------------------
	.section	.nv.info._ZN10layer_norm13ln_bwd_kernelINS_13Kernel_traitsIf13__nv_bfloat16S2_S2_fjLj256ELj1ELj4ELj1ELj16ENS_18Kernel_traits_baseILj256EfS2_S2_S2_fjLj128EEEEELb1ELb1ELb0ELb1EEEvNS_9BwdParamsE,"",@"SHT_CUDA_INFO"
	.sectionflags	@""
	.align	4


	//----- nvinfo : EIATTR_CUDA_API_VERSION
	.align		4
        /*0000*/ 	.byte	0x04, 0x37
        /*0002*/ 	.short	(.L_2191 - .L_2190)
.L_2190:
        /*0004*/ 	.word	0x00000082


	//----- nvinfo : EIATTR_KPARAM_INFO
	.align		4
.L_2191:
        /*0008*/ 	.byte	0x04, 0x17
        /*000a*/ 	.short	(.L_2193 - .L_2192)
.L_2192:
        /*000c*/ 	.word	0x00000000
        /*0010*/ 	.short	0x0000
        /*0012*/ 	.short	0x0000
        /*0014*/ 	.byte	0x00, 0xf0, 0xa1, 0x04


	//----- nvinfo : EIATTR_SPARSE_MMA_MASK
	.align		4
.L_2193:
        /*0018*/ 	.byte	0x03, 0x50
        /*001a*/ 	.short	0x0000


	//----- nvinfo : EIATTR_MAXREG_COUNT
	.align		4
        /*001c*/ 	.byte	0x03, 0x1b
        /*001e*/ 	.short	0x00ff


	//----- nvinfo : EIATTR_NUM_BARRIERS
	.align		4
        /*0020*/ 	.byte	0x02, 0x4c
        /*0022*/ 	.byte	0x01
	.zero		1


	//----- nvinfo : EIATTR_MERCURY_ISA_VERSION
	.align		4
        /*0024*/ 	.byte	0x03, 0x5f
        /*0026*/ 	.short	0x0101


	//----- nvinfo : EIATTR_COOP_GROUP_MASK_REGIDS
	.align		4
        /*0028*/ 	.byte	0x04, 0x29
        /*002a*/ 	.short	(.L_2195 - .L_2194)


	//   ....[0]....
.L_2194:
        /*002c*/ 	.word	0xffffffff


	//   ....[1]....
        /*0030*/ 	.word	0xffffffff


	//   ....[2]....
        /*0034*/ 	.word	0xffffffff


	//   ....[3]....
        /*0038*/ 	.word	0xffffffff


	//   ....[4]....
        /*003c*/ 	.word	0xffffffff


	//   ....[5]....
        /*0040*/ 	.word	0xffffffff


	//   ....[6]....
        /*0044*/ 	.word	0xffffffff


	//   ....[7]....
        /*0048*/ 	.word	0xffffffff


	//   ....[8]....
        /*004c*/ 	.word	0xffffffff


	//   ....[9]....
        /*0050*/ 	.word	0xffffffff


	//   ....[10]....
        /*0054*/ 	.word	0x0500002a


	//   ....[11]....
        /*0058*/ 	.word	0x0500002a


	//   ....[12]....
        /*005c*/ 	.word	0x0500002a


	//   ....[13]....
        /*0060*/ 	.word	0x0500002a


	//   ....[14]....
        /*0064*/ 	.word	0x0500002a


	//   ....[15]....
        /*0068*/ 	.word	0x0500002a


	//   ....[16]....
        /*006c*/ 	.word	0x0500002a


	//   ....[17]....
        /*0070*/ 	.word	0x0500002a


	//   ....[18]....
        /*0074*/ 	.word	0x0500002a


	//   ....[19]....
        /*0078*/ 	.word	0x0500002a


	//----- nvinfo : EIATTR_COOP_GROUP_INSTR_OFFSETS
	.align		4
.L_2195:
        /*007c*/ 	.byte	0x04, 0x28
        /*007e*/ 	.short	(.L_2197 - .L_2196)


	//   ....[0]....
.L_2196:
        /*0080*/ 	.word	0x00000b40


	//   ....[1]....
        /*0084*/ 	.word	0x00000b50


	//   ....[2]....
        /*0088*/ 	.word	0x00000b80


	//   ....[3]....
        /*008c*/ 	.word	0x00000b90


	//   ....[4]....
        /*0090*/ 	.word	0x00000bc0


	//   ....[5]....
        /*0094*/ 	.word	0x00000bd0


	//   ....[6]....
        /*0098*/ 	.word	0x00000c00


	//   ....[7]....
        /*009c*/ 	.word	0x00000c10


	//   ....[8]....
        /*00a0*/ 	.word	0x00000c40


	//   ....[9]....
        /*00a4*/ 	.word	0x00000c50


	//   ....[10]....
        /*00a8*/ 	.word	0x00003020


	//   ....[11]....
        /*00ac*/ 	.word	0x000030c0


	//   ....[12]....
        /*00b0*/ 	.word	0x00003120


	//   ....[13]....
        /*00b4*/ 	.word	0x00003180


	//   ....[14]....
        /*00b8*/ 	.word	0x000031f0


	//   ....[15]....
        /*00bc*/ 	.word	0x00003250


	//   ....[16]....
        /*00c0*/ 	.word	0x000032c0


	//   ....[17]....
        /*00c4*/ 	.word	0x00003320


	//   ....[18]....
        /*00c8*/ 	.word	0x00003390


	//   ....[19]....
        /*00cc*/ 	.word	0x000033e0


	//----- nvinfo : EIATTR_VRC_CTA_INIT_COUNT
	.align		4
.L_2197:
        /*00d0*/ 	.byte	0x02, 0x4a
	.zero		1
	.zero		1


	//----- nvinfo : EIATTR_EXIT_INSTR_OFFSETS
	.align		4
        /*00d4*/ 	.byte	0x04, 0x1c
        /*00d6*/ 	.short	(.L_2199 - .L_2198)


	//   ....[0]....
.L_2198:
        /*00d8*/ 	.word	0x00002fb0


	//----- nvinfo : EIATTR_MAX_THREADS
	.align		4
.L_2199:
        /*00dc*/ 	.byte	0x04, 0x05
        /*00de*/ 	.short	(.L_2201 - .L_2200)
.L_2200:
        /*00e0*/ 	.word	0x00000080
        /*00e4*/ 	.word	0x00000001
        /*00e8*/ 	.word	0x00000001


	//----- nvinfo : EIATTR_CRS_STACK_SIZE
	.align		4
.L_2201:
        /*00ec*/ 	.byte	0x04, 0x1e
        /*00ee*/ 	.short	(.L_2203 - .L_2202)
.L_2202:
        /*00f0*/ 	.word	0x00000000


	//----- nvinfo : EIATTR_CBANK_PARAM_SIZE
	.align		4
.L_2203:
        /*00f4*/ 	.byte	0x03, 0x19
        /*00f6*/ 	.short	0x0128


	//----- nvinfo : EIATTR_PARAM_CBANK
	.align		4
        /*00f8*/ 	.byte	0x04, 0x0a
        /*00fa*/ 	.short	(.L_2205 - .L_2204)
	.align		4
.L_2204:
        /*00fc*/ 	.word	index@(.nv.constant0._ZN10layer_norm13ln_bwd_kernelINS_13Kernel_traitsIf13__nv_bfloat16S2_S2_fjLj256ELj1ELj4ELj1ELj16ENS_18Kernel_traits_baseILj256EfS2_S2_S2_fjLj128EEEEELb1ELb1ELb0ELb1EEEvNS_9BwdParamsE)
        /*0100*/ 	.short	0x0380
        /*0102*/ 	.short	0x0128


	//----- nvinfo : EIATTR_SW_WAR
	.align		4
.L_2205:
        /*0104*/ 	.byte	0x04, 0x36
        /*0106*/ 	.short	(.L_2207 - .L_2206)
.L_2206:
        /*0108*/ 	.word	0x00000008
.L_2207:


//--------------------- .nv.info._ZN10layer_norm22ln_bwd_finalize_kernelINS_22Kernel_traits_finalizeILj256Ef13__nv_bfloat16S2_S2_fjLb1ELj1024ELj4ENS_18Kernel_traits_baseILj256EfS2_S2_S2_fjLj1024EEEEELb1ELb0EEEvNS_9BwdParamsE --------------------------
	.section	.nv.info._ZN10layer_norm22ln_bwd_finalize_kernelINS_22Kernel_traits_finalizeILj256Ef13__nv_bfloat16S2_S2_fjLb1ELj1024ELj4ENS_18Kernel_traits_baseILj256EfS2_S2_S2_fjLj1024EEEEELb1ELb0EEEvNS_9BwdParamsE,"",@"SHT_CUDA_INFO"
	.sectionflags	@""
	.align	4


	//----- nvinfo : EIATTR_CUDA_API_VERSION
	.align		4
        /*0000*/ 	.byte	0x04, 0x37
        /*0002*/ 	.short	(.L_2209 - .L_2208)
.L_2208:
        /*0004*/ 	.word	0x00000082


	//----- nvinfo : EIATTR_KPARAM_INFO
	.align		4
.L_2209:
        /*0008*/ 	.byte	0x04, 0x17
        /*000a*/ 	.short	(.L_2211 - .L_2210)
.L_2210:
        /*000c*/ 	.word	0x00000000
        /*0010*/ 	.short	0x0000
        /*0012*/ 	.short	0x0000
        /*0014*/ 	.byte	0x00, 0xf0, 0xa1, 0x04


	//----- nvinfo : EIATTR_SPARSE_MMA_MASK
	.align		4
.L_2211:
        /*0018*/ 	.byte	0x03, 0x50
        /*001a*/ 	.short	0x0000


	//----- nvinfo : EIATTR_MAXREG_COUNT
	.align		4
        /*001c*/ 	.byte	0x03, 0x1b
        /*001e*/ 	.short	0x0040


	//----- nvinfo : EIATTR_NUM_BARRIERS
	.align		4
        /*0020*/ 	.byte	0x02, 0x4c
        /*0022*/ 	.byte	0x01
	.zero		1


	//----- nvinfo : EIATTR_MERCURY_ISA_VERSION
	.align		4
        /*0024*/ 	.byte	0x03, 0x5f
        /*0026*/ 	.short	0x0101


	//----- nvinfo : EIATTR_COOP_GROUP_MASK_REGIDS
	.align		4
        /*0028*/ 	.byte	0x04, 0x29
        /*002a*/ 	.short	(.L_2213 - .L_2212)


	//   ....[0]....
.L_2212:
        /*002c*/ 	.word	0xffffffff


	//   ....[1]....
        /*0030*/ 	.word	0xffffffff


	//   ....[2]....
        /*0034*/ 	.word	0xffffffff


	//   ....[3]....
        /*0038*/ 	.word	0xffffffff


	//   ....[4]....
        /*003c*/ 	.word	0xffffffff


	//   ....[5]....
        /*0040*/ 	.word	0xffffffff


	//   ....[6]....
        /*0044*/ 	.word	0xffffffff


	//   ....[7]....
        /*0048*/ 	.word	0xffffffff


	//   ....[8]....
        /*004c*/ 	.word	0xffffffff


	//   ....[9]....
        /*0050*/ 	.word	0xffffffff


	//   ....[10]....
        /*0054*/ 	.word	0xffffffff


	//   ....[11]....
        /*0058*/ 	.word	0xffffffff


	//   ....[12]....
        /*005c*/ 	.word	0xffffffff


	//   ....[13]....
        /*0060*/ 	.word	0xffffffff


	//   ....[14]....
        /*0064*/ 	.word	0xffffffff


	//----- nvinfo : EIATTR_COOP_GROUP_INSTR_OFFSETS
	.align		4
.L_2213:
        /*0068*/ 	.byte	0x04, 0x28
        /*006a*/ 	.short	(.L_2215 - .L_2214)


	//   ....[0]....
.L_2214:
        /*006c*/ 	.word	0x00001030


	//   ....[1]....
        /*0070*/ 	.word	0x00001040


	//   ....[2]....
        /*0074*/ 	.word	0x00001050


	//   ....[3]....
        /*0078*/ 	.word	0x00001090


	//   ....[4]....
        /*007c*/ 	.word	0x000010a0


	//   ....[5]....
        /*0080*/ 	.word	0x000010b0


	//   ....[6]....
        /*0084*/ 	.word	0x000010e0


	//   ....[7]....
        /*0088*/ 	.word	0x00001100


	//   ....[8]....
        /*008c*/ 	.word	0x00001120


	//   ....[9]....
        /*0090*/ 	.word	0x00001160


	//   ....[10]....
        /*0094*/ 	.word	0x00001180


	//   ....[11]....
        /*0098*/ 	.word	0x00001190


	//   ....[12]....
        /*009c*/ 	.word	0x000011e0


	//   ....[13]....
        /*00a0*/ 	.word	0x00001210


	//   ....[14]....
        /*00a4*/ 	.word	0x00001220


	//----- nvinfo : EIATTR_VRC_CTA_INIT_COUNT
	.align		4
.L_2215:
        /*00a8*/ 	.byte	0x02, 0x4a
	.zero		1
	.zero		1


	//----- nvinfo : EIATTR_EXIT_INSTR_OFFSETS
	.align		4
        /*00ac*/ 	.byte	0x04, 0x1c
        /*00ae*/ 	.short	(.L_2217 - .L_2216)


	//   ....[0]....
.L_2216:
        /*00b0*/ 	.word	0x00000060


	//   ....[1]....
        /*00b4*/ 	.word	0x000012a0


	//   ....[2]....
        /*00b8*/ 	.word	0x000012d0


	//   ....[3]....
        /*00bc*/ 	.word	0x000013b0


	//----- nvinfo : EIATTR_MAX_THREADS
	.align		4
.L_2217:
        /*00c0*/ 	.byte	0x04, 0x05
        /*00c2*/ 	.short	(.L_2219 - .L_2218)
.L_2218:
        /*00c4*/ 	.word	0x00000400
        /*00c8*/ 	.word	0x00000001
        /*00cc*/ 	.word	0x00000001


	//----- nvinfo : EIATTR_CRS_STACK_SIZE
	.align		4
.L_2219:
        /*00d0*/ 	.byte	0x04, 0x1e
        /*00d2*/ 	.short	(.L_2221 - .L_2220)
.L_2220:
        /*00d4*/ 	.word	0x00000000


	//----- nvinfo : EIATTR_CBANK_PARAM_SIZE
	.align		4
.L_2221:
        /*00d8*/ 	.byte	0x03, 0x19
        /*00da*/ 	.short	0x0128


	//----- nvinfo : EIATTR_PARAM_CBANK
	.align		4
        /*00dc*/ 	.byte	0x04, 0x0a
        /*00de*/ 	.short	(.L_2223 - .L_2222)
	.align		4
.L_2222:
        /*00e0*/ 	.word	index@(.nv.constant0._ZN10layer_norm22ln_bwd_finalize_kernelINS_22Kernel_traits_finalizeILj256Ef13__nv_bfloat16S2_S2_fjLb1ELj1024ELj4ENS_18Kernel_traits_baseILj256EfS2_S2_S2_fjLj1024EEEEELb1ELb0EEEvNS_9BwdParamsE)
        /*00e4*/ 	.short	0x0380
        /*00e6*/ 	.short	0x0128


	//----- nvinfo : EIATTR_SW_WAR
	.align		4
.L_2223:
        /*00e8*/ 	.byte	0x04, 0x36
        /*00ea*/ 	.short	(.L_2225 - .L_2224)
.L_2224:
        /*00ec*/ 	.word	0x00000008
.L_2225:


//--------------------- .nv.info._ZN10layer_norm13ln_bwd_kernelINS_13Kernel_traitsIf13__nv_bfloat16S2_S2_fjLj256ELj1ELj4ELj1ELj16ENS_18Kernel_traits_baseILj256EfS2_S2_S2_fjLj128EEEEELb1ELb1ELb1ELb0EEEvNS_9BwdParamsE --------------------------
	.section	.nv.info._ZN10layer_norm13ln_bwd_kernelINS_13Kernel_traitsIf13__nv_bfloat16S2_S2_fjLj256ELj1ELj4ELj1ELj16ENS_18Kernel_traits_baseILj256EfS2_S2_S2_fjLj128EEEEELb1ELb1ELb1ELb0EEEvNS_9BwdParamsE,"",@"SHT_CUDA_INFO"
	.sectionflags	@""
	.align	4


	//----- nvinfo : EIATTR_CUDA_API_VERSION
	.align		4
        /*0000*/ 	.byte	0x04, 0x37
        /*0002*/ 	.short	(.L_2227 - .L_2226)
.L_2226:
        /*0004*/ 	.word	0x00000082


	//----- nvinfo : EIATTR_KPARAM_INFO
	.align		4
.L_2227:
        /*0008*/ 	.byte	0x04, 0x17
        /*000a*/ 	.short	(.L_2229 - .L_2228)
.L_2228:
        /*000c*/ 	.word	0x00000000
        /*0010*/ 	.short	0x0000
        /*0012*/ 	.short	0x0000
        /*0014*/ 	.byte	0x00, 0xf0, 0xa1, 0x04


	//----- nvinfo : EIATTR_SPARSE_MMA_MASK
	.align		4
.L_2229:
        /*0018*/ 	.byte	0x03, 0x50
        /*001a*/ 	.short	0x0000


	//----- nvinfo : EIATTR_MAXREG_COUNT
	.align		4
        /*001c*/ 	.byte	0x03, 0x1b
        /*001e*/ 	.short	0x00ff


	//----- nvinfo : EIATTR_NUM_BARRIERS
	.align		4
        /*0020*/ 	.byte	0x02, 0x4c
        /*0022*/ 	.byte	0x01
	.zero		1


	//----- nvinfo : EIATTR_MERCURY_ISA_VERSION
	.align		4
        /*0024*/ 	.byte	0x03, 0x5f
        /*0026*/ 	.short	0x0101


	//----- nvinfo : EIATTR_COOP_GROUP_MASK_REGIDS
	.align		4
        /*0028*/ 	.byte	0x04, 0x29
        /*002a*/ 	.short	(.L_2231 - .L_2230)


	//   ....[0]....
.L_2230:
        /*002c*/ 	.word	0xffffffff


	//   ....[1]....
        /*0030*/ 	.word	0xffffffff


	//   ....[2]....
        /*0034*/ 	.word	0xffffffff


	//   ....[3]....
        /*0038*/ 	.word	0xffffffff


	//   ....[4]....
        /*003c*/ 	.word	0xffffffff


	//   ....[5]....
        /*0040*/ 	.word	0xffffffff


	//   ....[6]....
        /*0044*/ 	.word	0xffffffff


	//   ....[7]....
        /*0048*/ 	.word	0xffffffff


	//   ....[8]....
        /*004c*/ 	.word	0xffffffff


	//   ....[9]....
        /*0050*/ 	.word	0xffffffff


	//   ....[10]....
        /*0054*/ 	.word	0x05000060


	//   ....[11]....
        /*0058*/ 	.word	0x05000060


	//   ....[12]....
        /*005c*/ 	.word	0x05000060


	//   ....[13]....
        /*0060*/ 	.word	0x05000060


	//   ....[14]....
        /*0064*/ 	.word	0x05000060


	//   ....[15]....
        /*0068*/ 	.word	0x05000060


	//   ....[16]....
        /*006c*/ 	.word	0x05000060


	//   ....[17]....
        /*0070*/ 	.word	0x05000060


	//   ....[18]....
        /*0074*/ 	.word	0x05000060


	//   ....[19]....
        /*0078*/ 	.word	0x05000060


	//----- nvinfo : EIATTR_COOP_GROUP_INSTR_OFFSETS
	.align		4
.L_2231:
        /*007c*/ 	.byte	0x04, 0x28
        /*007e*/ 	.short	(.L_2233 - .L_2232)


	//   ....[0]....
.L_2232:
        /*0080*/ 	.word	0x00000e50


	//   ....[1]....
        /*0084*/ 	.word	0x00000e60


	//   ....[2]....
        /*0088*/ 	.word	0x00000e90


	//   ....[3]....
        /*008c*/ 	.word	0x00000ea0


	//   ....[4]....
        /*0090*/ 	.word	0x00000ed0


	//   ....[5]....
        /*0094*/ 	.word	0x00000ee0


	//   ....[6]....
        /*0098*/ 	.word	0x00000f10


	//   ....[7]....
        /*009c*/ 	.word	0x00000f20


	//   ....[8]....
        /*00a0*/ 	.word	0x00000f50


	//   ....[9]....
        /*00a4*/ 	.word	0x00000f60


	//   ....[10]....
        /*00a8*/ 	.word	0x00003890


	//   ....[11]....
        /*00ac*/ 	.word	0x00003920


	//   ....[12]....
        /*00b0*/ 	.word	0x00003990


	//   ....[13]....
        /*00b4*/ 	.word	0x000039f0


	//   ....[14]....
        /*00b8*/ 	.word	0x00003a60


	//   ....[15]....
        /*00bc*/ 	.word	0x00003ac0


	//   ....[16]....
        /*00c0*/ 	.word	0x00003b30


	//   ....[17]....
        /*00c4*/ 	.word	0x00003b90


	//   ....[18]....
        /*00c8*/ 	.word	0x00003c00


	//   ....[19]....
        /*00cc*/ 	.word	0x00003c60


	//----- nvinfo : EIATTR_VRC_CTA_INIT_COUNT
	.align		4
.L_2233:
        /*00d0*/ 	.byte	0x02, 0x4a
	.zero		1
	.zero		1


	//----- nvinfo : EIATTR_EXIT_INSTR_OFFSETS
	.align		4
        /*00d4*/ 	.byte	0x04, 0x1c
        /*00d6*/ 	.short	(.L_2235 - .L_2234)


	//   ....[0]....
.L_2234:
        /*00d8*/ 	.word	0x000037a0


	//   ....[1]....
        /*00dc*/ 	.word	0x00003820


	//----- nvinfo : EIATTR_MAX_THREADS
	.align		4
.L_2235:
        /*00e0*/ 	.byte	0x04, 0x05
        /*00e2*/ 	.short	(.L_2237 - .L_2236)
.L_2236:
        /*00e4*/ 	.word	0x00000080
        /*00e8*/ 	.word	0x00000001
        /*00ec*/ 	.word	0x00000001


	//----- nvinfo : EIATTR_CRS_STACK_SIZE
	.align		4
.L_2237:
        /*00f0*/ 	.byte	0x04, 0x1e
        /*00f2*/ 	.short	(.L_2239 - .L_2238)
.L_2238:
        /*00f4*/ 	.word	0x00000000


	//----- nvinfo : EIATTR_CBANK_PARAM_SIZE
	.align		4
.L_2239:
        /*00f8*/ 	.byte	0x03, 0x19
        /*00fa*/ 	.short	0x0128


	//----- nvinfo : EIATTR_PARAM_CBANK
	.align		4
        /*00fc*/ 	.byte	0x04, 0x0a
        /*00fe*/ 	.short	(.L_2241 - .L_2240)
	.align		4
.L_2240:
        /*0100*/ 	.word	index@(.nv.constant0._ZN10layer_norm13ln_bwd_kernelINS_13Kernel_traitsIf13__nv_bfloat16S2_S2_fjLj256ELj1ELj4ELj1ELj16ENS_18Kernel_traits_baseILj256EfS2_S2_S2_fjLj128EEEEELb1ELb1ELb1ELb0EEEvNS_9BwdParamsE)
        /*0104*/ 	.short	0x0380
        /*0106*/ 	.short	0x0128


	//----- nvinfo : EIATTR_SW_WAR
	.align		4
.L_2241:
        /*0108*/ 	.byte	0x04, 0x36
        /*010a*/ 	.short	(.L_2243 - .L_2242)
.L_2242:
        /*010c*/ 	.word	0x00000008
.L_2243:


//--------------------- .nv.info._ZN10layer_norm22ln_bwd_finalize_kernelINS_22Kernel_traits_finalizeILj256Ef13__nv_bfloat16S2_S2_fjLb1ELj1024ELj4ENS_18Kernel_traits_baseILj256EfS2_S2_S2_fjLj1024EEEEELb1ELb1EEEvNS_9BwdParamsE --------------------------
	.section	.nv.info._ZN10layer_norm22ln_bwd_finalize_kernelINS_22Kernel_traits_finalizeILj256Ef13__nv_bfloat16S2_S2_fjLb1ELj1024ELj4ENS_18Kernel_traits_baseILj256EfS2_S2_S2_fjLj1024EEEEELb1ELb1EEEvNS_9BwdParamsE,"",@"SHT_CUDA_INFO"
	.sectionflags	@""
	.align	4


	//----- nvinfo : EIATTR_CUDA_API_VERSION
	.align		4
        /*0000*/ 	.byte	0x04, 0x37
        /*0002*/ 	.short	(.L_2245 - .L_2244)
.L_2244:
        /*0004*/ 	.word	0x00000082


	//----- nvinfo : EIATTR_KPARAM_INFO
	.align		4
.L_2245:
        /*0008*/ 	.byte	0x04, 0x17
        /*000a*/ 	.short	(.L_2247 - .L_2246)
.L_2246:
        /*000c*/ 	.word	0x00000000
        /*0010*/ 	.short	0x0000
        /*0012*/ 	.short	0x0000
        /*0014*/ 	.byte	0x00, 0xf0, 0xa1, 0x04


	//----- nvinfo : EIATTR_SPARSE_MMA_MASK
	.align		4
.L_2247:
        /*0018*/ 	.byte	0x03, 0x50
        /*001a*/ 	.short	0x0000


	//----- nvinfo : EIATTR_MAXREG_COUNT
	.align		4
        /*001c*/ 	.byte	0x03, 0x1b
        /*001e*/ 	.short	0x0040


	//----- nvinfo : EIATTR_NUM_BARRIERS
	.align		4
        /*0020*/ 	.byte	0x02, 0x4c
        /*0022*/ 	.byte	0x01
	.zero		1


	//----- nvinfo : EIATTR_MERCURY_ISA_VERSION
	.align		4
        /*0024*/ 	.byte	0x03, 0x5f
        /*0026*/ 	.short	0x0101


	//----- nvinfo : EIATTR_COOP_GROUP_MASK_REGIDS
	.align		4
        /*0028*/ 	.byte	0x04, 0x29
        /*002a*/ 	.short	(.L_2249 - .L_2248)


	//   ....[0]....
.L_2248:
        /*002c*/ 	.word	0xffffffff


	//   ....[1]....
        /*0030*/ 	.word	0xffffffff


	//   ....[2]....
        /*0034*/ 	.word	0xffffffff


	//   ....[3]....
        /*0038*/ 	.word	0xffffffff


	//   ....[4]....
        /*003c*/ 	.word	0xffffffff


	//   ....[5]....
        /*0040*/ 	.word	0xffffffff


	//   ....[6]....
        /*0044*/ 	.word	0xffffffff


	//   ....[7]....
        /*0048*/ 	.word	0xffffffff


	//   ....[8]....
        /*004c*/ 	.word	0xffffffff


	//   ....[9]....
        /*0050*/ 	.word	0xffffffff


	//   ....[10]....
        /*0054*/ 	.word	0xffffffff


	//   ....[11]....
        /*0058*/ 	.word	0xffffffff


	//   ....[12]....
        /*005c*/ 	.word	0xffffffff


	//   ....[13]....
        /*0060*/ 	.word	0xffffffff


	//   ....[14]....
        /*0064*/ 	.word	0xffffffff


	//----- nvinfo : EIATTR_COOP_GROUP_INSTR_OFFSETS
	.align		4
.L_2249:
        /*0068*/ 	.byte	0x04, 0x28
        /*006a*/ 	.short	(.L_2251 - .L_2250)


	//   ....[0]....
.L_2250:
        /*006c*/ 	.word	0x00001070


	//   ....[1]....
        /*0070*/ 	.word	0x00001080


	//   ....[2]....
        /*0074*/ 	.word	0x00001090


	//   ....[3]....
        /*0078*/ 	.word	0x000010c0


	//   ....[4]....
        /*007c*/ 	.word	0x000010e0


	//   ....[5]....
        /*0080*/ 	.word	0x000010f0


	//   ....[6]....
        /*0084*/ 	.word	0x00001120


	//   ....[7]....
        /*0088*/ 	.word	0x00001140


	//   ....[8]....
        /*008c*/ 	.word	0x00001150


	//   ....[9]....
        /*0090*/ 	.word	0x00001180


	//   ....[10]....
        /*0094*/ 	.word	0x000011a0


	//   ....[11]....
        /*0098*/ 	.word	0x000011b0


	//   ....[12]....
        /*009c*/ 	.word	0x000011e0


	//   ....[13]....
        /*00a0*/ 	.word	0x00001200


	//   ....[14]....
        /*00a4*/ 	.word	0x00001210


	//----- nvinfo : EIATTR_VRC_CTA_INIT_COUNT
	.align		4
.L_2251:
        /*00a8*/ 	.byte	0x02, 0x4a
	.zero		1
	.zero		1


	//----- nvinfo : EIATTR_EXIT_INSTR_OFFSETS
	.align		4
        /*00ac*/ 	.byte	0x04, 0x1c
        /*00ae*/ 	.short	(.L_2253 - .L_2252)


	//   ....[0]....
.L_2252:
        /*00b0*/ 	.word	0x00000060


	//   ....[1]....
        /*00b4*/ 	.word	0x00001290


	//   ....[2]....
        /*00b8*/ 	.word	0x000013a0


	//----- nvinfo : EIATTR_MAX_THREADS
	.align		4
.L_2253:
        /*00bc*/ 	.byte	0x04, 0x05
        /*00be*/ 	.short	(.L_2255 - .L_2254)
.L_2254:
        /*00c0*/ 	.word	0x00000400
        /*00c4*/ 	.word	0x00000001
        /*00c8*/ 	.word	0x00000001


	//----- nvinfo : EIATTR_CRS_STACK_SIZE
	.align		4
.L_2255:
        /*00cc*/ 	.byte	0x04, 0x1e
        /*00ce*/ 	.short	(.L_2257 - .L_2256)
.L_2256:
        /*00d0*/ 	.word	0x00000000


	//----- nvinfo : EIATTR_CBANK_PARAM_SIZE
	.align		4
.L_2257:
        /*00d4*/ 	.byte	0x03, 0x19
        /*00d6*/ 	.short	0x0128


	//----- nvinfo : EIATTR_PARAM_CBANK
	.align		4
        /*00d8*/ 	.byte	0x04, 0x0a
        /*00da*/ 	.short	(.L_2259 - .L_2258)
	.align		4
.L_2258:
        /*00dc*/ 	.word	index@(.nv.constant0._ZN10layer_norm22ln_bwd_finalize_kernelINS_22Kernel_traits_finalizeILj256Ef13__nv_bfloat16S2_S2_fjLb1ELj1024ELj4ENS_18Kernel_traits_baseILj256EfS2_S2_S2_fjLj1024EEEEELb1ELb1EEEvNS_9BwdParamsE)
        /*00e0*/ 	.short	0x0380
        /*00e2*/ 	.short	0x0128


	//----- nvinfo : EIATTR_SW_WAR
	.align		4
.L_2259:
        /*00e4*/ 	.byte	0x04, 0x36
        /*00e6*/ 	.short	(.L_2261 - .L_2260)
.L_2260:
        /*00e8*/ 	.word	0x00000008
.L_2261:


//--------------------- .nv.info._ZN10layer_norm13ln_bwd_kernelINS_13Kernel_traitsIf13__nv_bfloat16S2_S2_fjLj256ELj1ELj4ELj1ELj16ENS_18Kernel_traits_baseILj256EfS2_S2_S2_fjLj128EEEEELb1ELb1ELb1ELb1EEEvNS_9BwdParamsE --------------------------
	.section	.nv.info._ZN10layer_norm13ln_bwd_kernelINS_13Kernel_traitsIf13__nv_bfloat16S2_S2_fjLj256ELj1ELj4ELj1ELj16ENS_18Kernel_traits_baseILj256EfS2_S2_S2_fjLj128EEEEELb1ELb1ELb1ELb1EEEvNS_9BwdParamsE,"",@"SHT_CUDA_INFO"
	.sectionflags	@""
	.align	4


	//----- nvinfo : EIATTR_CUDA_API_VERSION
	.align		4
        /*0000*/ 	.byte	0x04, 0x37
        /*0002*/ 	.short	(.L_2263 - .L_2262)
.L_2262:
        /*0004*/ 	.word	0x00000082


	//----- nvinfo : EIATTR_KPARAM_INFO
	.align		4
.L_2263:
        /*0008*/ 	.byte	0x04, 0x17
        /*000a*/ 	.short	(.L_2265 - .L_2264)
.L_2264:
        /*000c*/ 	.word	0x00000000
        /*0010*/ 	.short	0x0000
        /*0012*/ 	.short	0x0000
        /*0014*/ 	.byte	0x00, 0xf0, 0xa1, 0x04


	//----- nvinfo : EIATTR_SPARSE_MMA_MASK
	.align		4
.L_2265:
        /*0018*/ 	.byte	0x03, 0x50
        /*001a*/ 	.short	0x0000


	//----- nvinfo : EIATTR_MAXREG_COUNT
	.align		4
        /*001c*/ 	.byte	0x03, 0x1b
        /*001e*/ 	.short	0x00ff


	//----- nvinfo : EIATTR_NUM_BARRIERS
	.align		4
        /*0020*/ 	.byte	0x02, 0x4c
        /*0022*/ 	.byte	0x01
	.zero		1


	//----- nvinfo : EIATTR_MERCURY_ISA_VERSION
	.align		4
        /*0024*/ 	.byte	0x03, 0x5f
        /*0026*/ 	.short	0x0101


	//----- nvinfo : EIATTR_COOP_GROUP_MASK_REGIDS
	.align		4
        /*0028*/ 	.byte	0x04, 0x29
        /*002a*/ 	.short	(.L_2267 - .L_2266)


	//   ....[0]....
.L_2266:
        /*002c*/ 	.word	0xffffffff


	//   ....[1]....
        /*0030*/ 	.word	0xffffffff


	//   ....[2]....
        /*0034*/ 	.word	0xffffffff


	//   ....[3]....
        /*0038*/ 	.word	0xffffffff


	//   ....[4]....
        /*003c*/ 	.word	0xffffffff


	//   ....[5]....
        /*0040*/ 	.word	0xffffffff


	//   ....[6]....
        /*0044*/ 	.word	0xffffffff


	//   ....[7]....
        /*0048*/ 	.word	0xffffffff


	//   ....[8]....
        /*004c*/ 	.word	0xffffffff


	//   ....[9]....
        /*0050*/ 	.word	0xffffffff


	//   ....[10]....
        /*0054*/ 	.word	0x05000064


	//   ....[11]....
        /*0058*/ 	.word	0x05000064


	//   ....[12]....
        /*005c*/ 	.word	0x05000064


	//   ....[13]....
        /*0060*/ 	.word	0x05000064


	//   ....[14]....
        /*0064*/ 	.word	0x05000064


	//   ....[15]....
        /*0068*/ 	.word	0x05000064


	//   ....[16]....
        /*006c*/ 	.word	0x05000064


	//   ....[17]....
        /*0070*/ 	.word	0x05000064


	//   ....[18]....
        /*0074*/ 	.word	0x05000064


	//   ....[19]....
        /*0078*/ 	.word	0x05000064


	//----- nvinfo : EIATTR_COOP_GROUP_INSTR_OFFSETS
	.align		4
.L_2267:
        /*007c*/ 	.byte	0x04, 0x28
        /*007e*/ 	.short	(.L_2269 - .L_2268)


	//   ....[0]....
.L_2268:
        /*0080*/ 	.word	0x00000d50


	//   ....[1]....
        /*0084*/ 	.word	0x00000d60


	//   ....[2]....
        /*0088*/ 	.word	0x00000d90


	//   ....[3]....
        /*008c*/ 	.word	0x00000da0


	//   ....[4]....
        /*0090*/ 	.word	0x00000dd0


	//   ....[5]....
        /*0094*/ 	.word	0x00000de0


	//   ....[6]....
        /*0098*/ 	.word	0x00000e10


	//   ....[7]....
        /*009c*/ 	.word	0x00000e20


	//   ....[8]....
        /*00a0*/ 	.word	0x00000e50


	//   ....[9]....
        /*00a4*/ 	.word	0x00000e60


	//   ....[10]....
        /*00a8*/ 	.word	0x00003600


	//   ....[11]....
        /*00ac*/ 	.word	0x00003690


	//   ....[12]....
        /*00b0*/ 	.word	0x00003700


	//   ....[13]....
        /*00b4*/ 	.word	0x00003760


	//   ....[14]....
        /*00b8*/ 	.word	0x000037d0


	//   ....[15]....
        /*00bc*/ 	.word	0x00003830


	//   ....[16]....
        /*00c0*/ 	.word	0x000038a0


	//   ....[17]....
        /*00c4*/ 	.word	0x00003900


	//   ....[18]....
        /*00c8*/ 	.word	0x00003970


	//   ....[19]....
        /*00cc*/ 	.word	0x000039d0


	//----- nvinfo : EIATTR_VRC_CTA_INIT_COUNT
	.align		4
.L_2269:
        /*00d0*/ 	.byte	0x02, 0x4a
	.zero		1
	.zero		1


	//----- nvinfo : EIATTR_EXIT_INSTR_OFFSETS
	.align		4
        /*00d4*/ 	.byte	0x04, 0x1c
        /*00d6*/ 	.short	(.L_2271 - .L_2270)


	//   ....[0]....
.L_2270:
        /*00d8*/ 	.word	0x00003590


	//----- nvinfo : EIATTR_MAX_THREADS
	.align		4
.L_2271:
        /*00dc*/ 	.byte	0x04, 0x05
        /*00de*/ 	.short	(.L_2273 - .L_2272)
.L_2272:
        /*00e0*/ 	.word	0x00000080
        /*00e4*/ 	.word	0x00000001
        /*00e8*/ 	.word	0x00000001


	//----- nvinfo : EIATTR_CRS_STACK_SIZE
	.align		4
.L_2273:
        /*00ec*/ 	.byte	0x04, 0x1e
        /*00ee*/ 	.short	(.L_2275 - .L_2274)
.L_2274:
        /*00f0*/ 	.word	0x00000000


	//----- nvinfo : EIATTR_CBANK_PARAM_SIZE
	.align		4
.L_2275:
        /*00f4*/ 	.byte	0x03, 0x19
        /*00f6*/ 	.short	0x0128


	//----- nvinfo : EIATTR_PARAM_CBANK
	.align		4
        /*00f8*/ 	.byte	0x04, 0x0a
        /*00fa*/ 	.short	(.L_2277 - .L_2276)
	.align		4
.L_2276:
        /*00fc*/ 	.word	index@(.nv.constant0._ZN10layer_norm13ln_bwd_kernelINS_13Kernel_traitsIf13__nv_bfloat16S2_S2_fjLj256ELj1ELj4ELj1ELj16ENS_18Kernel_traits_baseILj256EfS2_S2_S2_fjLj128EEEEELb1ELb1ELb1ELb1EEEvNS_9BwdParamsE)
        /*0100*/ 	.short	0x0380
        /*0102*/ 	.short	0x0128


	//----- nvinfo : EIATTR_SW_WAR
	.align		4
.L_2277:
        /*0104*/ 	.byte	0x04, 0x36
        /*0106*/ 	.short	(.L_2279 - .L_2278)
.L_2278:
        /*0108*/ 	.word	0x00000008
.L_2279:


//--------------------- .nv.info._ZN10layer_norm13ln_bwd_kernelINS_13Kernel_traitsI13__nv_bfloat16S2_fS2_fjLj256ELj1ELj4ELj1ELj16ENS_18Kernel_traits_baseILj256ES2_S2_fS2_fjLj128EEEEELb0ELb0ELb0ELb0EEEvNS_9BwdParamsE --------------------------
	.section	.nv.info._ZN10layer_norm13ln_bwd_kernelINS_13Kernel_traitsI13__nv_bfloat16S2_fS2_fjLj256ELj1ELj4ELj1ELj16ENS_18Kernel_traits_baseILj256ES2_S2_fS2_fjLj128EEEEELb0ELb0ELb0ELb0EEEvNS_9BwdParamsE,"",@"SHT_CUDA_INFO"
	.sectionflags	@""
	.align	4


	//----- nvinfo : EIATTR_CUDA_API_VERSION
	.align		4
        /*0000*/ 	.byte	0x04, 0x37
        /*0002*/ 	.short	(.L_2281 - .L_2280)
.L_2280:
        /*0004*/ 	.word	0x00000082


	//----- nvinfo : EIATTR_KPARAM_INFO
	.align		4
.L_2281:
        /*0008*/ 	.byte	0x04, 0x17
        /*000a*/ 	.short	(.L_2283 - .L_2282)
.L_2282:
        /*000c*/ 	.word	0x00000000
        /*0010*/ 	.short	0x0000
        /*0012*/ 	.short	0x0000
        /*0014*/ 	.byte	0x00, 0xf0, 0xa1, 0x04


	//----- nvinfo : EIATTR_SPARSE_MMA_MASK
	.align		4
.L_2283:
        /*0018*/ 	.byte	0x03, 0x50
        /*001a*/ 	.short	0x0000


	//----- nvinfo : EIATTR_MAXREG_COUNT
	.align		4
        /*001c*/ 	.byte	0x03, 0x1b
        /*001e*/ 	.short	0x00ff


	//----- nvinfo : EIATTR_NUM_BARRIERS
	.align		4
        /*0020*/ 	.byte	0x02, 0x4c
        /*0022*/ 	.byte	0x01
	.zero		1


	//----- nvinfo : EIATTR_MERCURY_ISA_VERSION
	.align		4
        /*0024*/ 	.byte	0x03, 0x5f
        /*0026*/ 	.short	0x0101


	//----- nvinfo : EIATTR_COOP_GROUP_MASK_REGIDS
	.align		4
        /*0028*/ 	.byte	0x04, 0x29
        /*002a*/ 	.short	(.L_2285 - .L_2284)


	//   ....[0]....
.L_2284:
        /*002c*/ 	.word	0xffffffff


	//   ....[1]....
        /*0030*/ 	.word	0xffffffff


	//   ....[2]....
        /*0034*/ 	.word	0xffffffff


	//   ....[3]....
        /*0038*/ 	.word	0xffffffff


	//   ....[4]....
        /*003c*/ 	.word	0xffffffff


	//   ....[5]....
        /*0040*/ 	.word	0xffffffff


	//   ....[6]....
        /*0044*/ 	.word	0xffffffff


	//   ....[7]....
        /*0048*/ 	.word	0xffffffff


	//   ....[8]....
        /*004c*/ 	.word	0xffffffff


	//   ....[9]....
        /*0050*/ 	.word	0xffffffff


	//   ....[10]....
        /*0054*/ 	.word	0x0500001c


	//   ....[11]....
        /*0058*/ 	.word	0x0500001c


	//   ....[12]....
        /*005c*/ 	.word	0x0500001c


	//   ....[13]....
        /*0060*/ 	.word	0x0500001c


	//   ....[14]....
        /*0064*/ 	.word	0x0500001c


	//   ....[15]....
        /*0068*/ 	.word	0x0500001c


	//   ....[16]....
        /*006c*/ 	.word	0x0500001c


	//   ....[17]....
        /*0070*/ 	.word	0x0500001c


	//   ....[18]....
        /*0074*/ 	.word	0x0500001c


	//   ....[19]....
        /*0078*/ 	.word	0x0500001c


	//----- nvinfo : EIATTR_COOP_GROUP_INSTR_OFFSETS
	.align		4
.L_2285:
        /*007c*/ 	.byte	0x04, 0x28
        /*007e*/ 	.short	(.L_2287 - .L_2286)


	//   ....[0]....
.L_2286:
        /*0080*/ 	.word	0x000009e0


	//   ....[1]....
        /*0084*/ 	.word	0x000009f0


	//   ....[2]....
        /*0088*/ 	.word	0x00000a20


	//   ....[3]....
        /*008c*/ 	.word	0x00000a30


	//   ....[4]....
        /*0090*/ 	.word	0x00000a60


	//   ....[5]....
        /*0094*/ 	.word	0x00000a70


	//   ....[6]....
        /*0098*/ 	.word	0x00000aa0


	//   ....[7]....
        /*009c*/ 	.word	0x00000ab0


	//   ....[8]....
        /*00a0*/ 	.word	0x00000ae0


	//   ....[9]....
        /*00a4*/ 	.word	0x00000af0


	//   ....[10]....
        /*00a8*/ 	.word	0x00001b80


	//   ....[11]....
        /*00ac*/ 	.word	0x00001c10


	//   ....[12]....
        /*00b0*/ 	.word	0x00001c70


	//   ....[13]....
        /*00b4*/ 	.word	0x00001cd0


	//   ....[14]....
        /*00b8*/ 	.word	0x00001d30


	//   ....[15]....
        /*00bc*/ 	.word	0x00001d90


	//   ....[16]....
        /*00c0*/ 	.word	0x00001df0


	//   ....[17]....
        /*00c4*/ 	.word	0x00001e50


	//   ....[18]....
        /*00c8*/ 	.word	0x00001eb0


	//   ....[19]....
        /*00cc*/ 	.word	0x00001f10


	//----- nvinfo : EIATTR_VRC_CTA_INIT_COUNT
	.align		4
.L_2287:
        /*00d0*/ 	.byte	0x02, 0x4a
	.zero		1
	.zero		1


	//----- nvinfo : EIATTR_EXIT_INSTR_OFFSETS
	.align		4
        /*00d4*/ 	.byte	0x04, 0x1c
        /*00d6*/ 	.short	(.L_2289 - .L_2288)


	//   ....[0]....
.L_2288:
        /*00d8*/ 	.word	0x00001af0


	//   ....[1]....
        /*00dc*/ 	.word	0x00001b20


	//----- nvinfo : EIATTR_MAX_THREADS
	.align		4
.L_2289:
        /*00e0*/ 	.byte	0x04, 0x05
        /*00e2*/ 	.short	(.L_2291 - .L_2290)
.L_2290:
        /*00e4*/ 	.word	0x00000080
        /*00e8*/ 	.word	0x00000001
        /*00ec*/ 	.word	0x00000001


	//----- nvinfo : EIATTR_CRS_STACK_SIZE
	.align		4
.L_2291:
        /*00f0*/ 	.byte	0x04, 0x1e
        /*00f2*/ 	.short	(.L_2293 - .L_2292)
.L_2292:
        /*00f4*/ 	.word	0x00000000


	//----- nvinfo : EIATTR_CBANK_PARAM_SIZE
	.align		4
.L_2293:
        /*00f8*/ 	.byte	0x03, 0x19
        /*00fa*/ 	.short	0x0128


	//----- nvinfo : EIATTR_PARAM_CBANK
	.align		4
        /*00fc*/ 	.byte	0x04, 0x0a
        /*00fe*/ 	.short	(.L_2295 - .L_2294)
	.align		4
.L_2294:
        /*0100*/ 	.word	index@(.nv.constant0._ZN10layer_norm13ln_bwd_kernelINS_13Kernel_traitsI13__nv_bfloat16S2_fS2_fjLj256ELj1ELj4ELj1ELj16ENS_18Kernel_traits_baseILj256ES2_S2_fS2_fjLj128EEEEELb0ELb0ELb0ELb0EEEvNS_9BwdParamsE)
        /*0104*/ 	.short	0x0380
        /*0106*/ 	.short	0x0128


	//----- nvinfo : EIATTR_SW_WAR
	.align		4
.L_2295:
        /*0108*/ 	.byte	0x04, 0x36
        /*010a*/ 	.short	(.L_2297 - .L_2296)
.L_2296:
        /*010c*/ 	.word	0x00000008
.L_2297:


//--------------------- .nv.info._ZN10layer_norm13ln_bwd_kernelINS_13Kernel_traitsI13__nv_bfloat16S2_fS2_fjLj256ELj1ELj4ELj1ELj16ENS_18Kernel_traits_baseILj256ES2_S2_fS2_fjLj128EEEEELb0ELb0ELb0ELb1EEEvNS_9BwdParamsE --------------------------
	.section	.nv.info._ZN10layer_norm13ln_bwd_kernelINS_13Kernel_traitsI13__nv_bfloat16S2_fS2_fjLj256ELj1ELj4ELj1ELj16ENS_18Kernel_traits_baseILj256ES2_S2_fS2_fjLj128EEEEELb0ELb0ELb0ELb1EEEvNS_9BwdParamsE,"",@"SHT_CUDA_INFO"
	.sectionflags	@""
	.align	4


	//----- nvinfo : EIATTR_CUDA_API_VERSION
	.align		4
        /*0000*/ 	.byte	0x04, 0x37
        /*0002*/ 	.short	(.L_2299 - .L_2298)
.L_2298:
        /*0004*/ 	.word	0x00000082


	//----- nvinfo : EIATTR_KPARAM_INFO
	.align		4
.L_2299:
        /*0008*/ 	.byte	0x04, 0x17
        /*000a*/ 	.short	(.L_2301 - .L_2300)
.L_2300:
        /*000c*/ 	.word	0x00000000
        /*0010*/ 	.short	0x0000
        /*0012*/ 	.short	0x0000
        /*0014*/ 	.byte	0x00, 0xf0, 0xa1, 0x04


	//----- nvinfo : EIATTR_SPARSE_MMA_MASK
	.align		4
.L_2301:
        /*0018*/ 	.byte	0x03, 0x50
        /*001a*/ 	.short	0x0000


	//----- nvinfo : EIATTR_MAXREG_COUNT
	.align		4
        /*001c*/ 	.byte	0x03, 0x1b
        /*001e*/ 	.short	0x00ff


	//----- nvinfo : EIATTR_NUM_BARRIERS
	.align		4
        /*0020*/ 	.byte	0x02, 0x4c
        /*0022*/ 	.byte	0x01
	.zero		1


	//----- nvinfo : EIATTR_MERCURY_ISA_VERSION
	.align		4
        /*0024*/ 	.byte	0x03, 0x5f
        /*0026*/ 	.short	0x0101


	//----- nvinfo : EIATTR_COOP_GROUP_MASK_REGIDS
	.align		4
        /*0028*/ 	.byte	0x04, 0x29
        /*002a*/ 	.short	(.L_2303 - .L_2302)


	//   ....[0]....
.L_2302:
        /*002c*/ 	.word	0xffffffff


	//   ....[1]....
        /*0030*/ 	.word	0xffffffff


	//   ....[2]....
        /*0034*/ 	.word	0xffffffff


	//   ....[3]....
        /*0038*/ 	.word	0xffffffff


	//   ....[4]....
        /*003c*/ 	.word	0xffffffff


	//   ....[5]....
        /*0040*/ 	.word	0xffffffff


	//   ....[6]....
        /*0044*/ 	.word	0xffffffff


	//   ....[7]....
        /*0048*/ 	.word	0xffffffff


	//   ....[8]....
        /*004c*/ 	.word	0xffffffff


	//   ....[9]....
        /*0050*/ 	.word	0xffffffff


	//   ....[10]....
        /*0054*/ 	.word	0x05000040


	//   ....[11]....
        /*0058*/ 	.word	0x05000040


	//   ....[12]....
        /*005c*/ 	.word	0x05000040


	//   ....[13]....
        /*0060*/ 	.word	0x05000040


	//   ....[14]....
        /*0064*/ 	.word	0x05000040


	//   ....[15]....
        /*0068*/ 	.word	0x05000040


	//   ....[16]....
        /*006c*/ 	.word	0x05000040


	//   ....[17]....
        /*0070*/ 	.word	0x05000040


	//   ....[18]....
        /*0074*/ 	.word	0x05000040


	//   ....[19]....
        /*0078*/ 	.word	0x05000040


	//----- nvinfo : EIATTR_COOP_GROUP_INSTR_OFFSETS
	.align		4
.L_2303:
        /*007c*/ 	.byte	0x04, 0x28
        /*007e*/ 	.short	(.L_2305 - .L_2304)


	//   ....[0]....
.L_2304:
        /*0080*/ 	.word	0x000009c0


	//   ....[1]....
        /*0084*/ 	.word	0x000009d0


	//   ....[2]....
        /*0088*/ 	.word	0x00000a00


	//   ....[3]....
        /*008c*/ 	.word	0x00000a10


	//   ....[4]....
        /*0090*/ 	.word	0x00000a40


	//   ....[5]....
        /*0094*/ 	.word	0x00000a60


	//   ....[6]....
        /*0098*/ 	.word	0x00000a80


	//   ....[7]....
        /*009c*/ 	.word	0x00000a90


	//   ....[8]....
        /*00a0*/ 	.word	0x00000ac0


	//   ....[9]....
        /*00a4*/ 	.word	0x00000ad0


	//   ....[10]....
        /*00a8*/ 	.word	0x00001af0


	//   ....[11]....
        /*00ac*/ 	.word	0x00001b80


	//   ....[12]....
        /*00b0*/ 	.word	0x00001bf0


	//   ....[13]....
        /*00b4*/ 	.word	0x00001c50


	//   ....[14]....
        /*00b8*/ 	.word	0x00001cb0


	//   ....[15]....
        /*00bc*/ 	.word	0x00001d00


	//   ....[16]....
        /*00c0*/ 	.word	0x00001d60


	//   ....[17]....
        /*00c4*/ 	.word	0x00001db0


	//   ....[18]....
        /*00c8*/ 	.word	0x00001e20


	//   ....[19]....
        /*00cc*/ 	.word	0x00001e70


	//----- nvinfo : EIATTR_VRC_CTA_INIT_COUNT
	.align		4
.L_2305:
        /*00d0*/ 	.byte	0x02, 0x4a
	.zero		1
	.zero		1


	//----- nvinfo : EIATTR_EXIT_INSTR_OFFSETS
	.align		4
        /*00d4*/ 	.byte	0x04, 0x1c
        /*00d6*/ 	.short	(.L_2307 - .L_2306)


	//   ....[0]....
.L_2306:
        /*00d8*/ 	.word	0x00001a80


	//----- nvinfo : EIATTR_MAX_THREADS
	.align		4
.L_2307:
        /*00dc*/ 	.byte	0x04, 0x05
        /*00de*/ 	.short	(.L_2309 - .L_2308)
.L_2308:
        /*00e0*/ 	.word	0x00000080
        /*00e4*/ 	.word	0x00000001
        /*00e8*/ 	.word	0x00000001


	//----- nvinfo : EIATTR_CRS_STACK_SIZE
	.align		4
.L_2309:
        /*00ec*/ 	.byte	0x04, 0x1e
        /*00ee*/ 	.short	(.L_2311 - .L_2310)
.L_2310:
        /*00f0*/ 	.word	0x00000000


	//----- nvinfo : EIATTR_CBANK_PARAM_SIZE
	.align		4
.L_2311:
        /*00f4*/ 	.byte	0x03, 0x19
        /*00f6*/ 	.short	0x0128


	//----- nvinfo : EIATTR_PARAM_CBANK
	.align		4
        /*00f8*/ 	.byte	0x04, 0x0a
        /*00fa*/ 	.short	(.L_2313 - .L_2312)
	.align		4
.L_2312:
        /*00fc*/ 	.word	index@(.nv.constant0._ZN10layer_norm13ln_bwd_kernelINS_13Kernel_traitsI13__nv_bfloat16S2_fS2_fjLj256ELj1ELj4ELj1ELj16ENS_18Kernel_traits_baseILj256ES2_S2_fS2_fjLj128EEEEELb0ELb0ELb0ELb1EEEvNS_9BwdParamsE)
        /*0100*/ 	.short	0x0380
        /*0102*/ 	.short	0x0128


	//----- nvinfo : EIATTR_SW_WAR
	.align		4
.L_2313:
        /*0104*/ 	.byte	0x04, 0x36
        /*0106*/ 	.short	(.L_2315 - .L_2314)
.L_2314:
        /*0108*/ 	.word	0x00000008
.L_2315:


//--------------------- .nv.info._ZN10layer_norm13ln_bwd_kernelINS_13Kernel_traitsI13__nv_bfloat16S2_fS2_fjLj256ELj1ELj4ELj1ELj16ENS_18Kernel_traits_baseILj256ES2_S2_fS2_fjLj128EEEEELb0ELb0ELb1ELb0EEEvNS_9BwdParamsE --------------------------
	.section	.nv.info._ZN10layer_norm13ln_bwd_kernelINS_13Kernel_traitsI13__nv_bfloat16S2_fS2_fjLj256ELj1ELj4ELj1ELj16ENS_18Kernel_traits_baseILj256ES2_S2_fS2_fjLj128EEEEELb0ELb0ELb1ELb0EEEvNS_9BwdParamsE,"",@"SHT_CUDA_INFO"
	.sectionflags	@""
	.align	4


	//----- nvinfo : EIATTR_CUDA_API_VERSION
	.align		4
        /*0000*/ 	.byte	0x04, 0x37
        /*0002*/ 	.short	(.L_2317 - .L_2316)
.L_2316:
        /*0004*/ 	.word	0x00000082


	//----- nvinfo : EIATTR_KPARAM_INFO
	.align		4
.L_2317:
        /*0008*/ 	.byte	0x04, 0x17
        /*000a*/ 	.short	(.L_2319 - .L_2318)
.L_2318:
        /*000c*/ 	.word	0x00000000
        /*0010*/ 	.short	0x0000
        /*0012*/ 	.short	0x0000
        /*0014*/ 	.byte	0x00, 0xf0, 0xa1, 0x04


	//----- nvinfo : EIATTR_SPARSE_MMA_MASK
	.align		4
.L_2319:
        /*0018*/ 	.byte	0x03, 0x50
        /*001a*/ 	.short	0x0000


	//----- nvinfo : EIATTR_MAXREG_COUNT
	.align		4
        /*001c*/ 	.byte	0x03, 0x1b
        /*001e*/ 	.short	0x00ff


	//----- nvinfo : EIATTR_NUM_BARRIERS
	.align		4
        /*0020*/ 	.byte	0x02, 0x4c
        /*0022*/ 	.byte	0x01
	.zero		1


	//----- nvinfo : EIATTR_MERCURY_ISA_VERSION
	.align		4
        /*0024*/ 	.byte	0x03, 0x5f
        /*0026*/ 	.short	0x0101


	//----- nvinfo : EIATTR_COOP_GROUP_MASK_REGIDS
	.align		4
        /*0028*/ 	.byte	0x04, 0x29
        /*002a*/ 	.short	(.L_2321 - .L_2320)


	//   ....[0]....
.L_2320:
        /*002c*/ 	.word	0xffffffff


	//   ....[1]....
        /*0030*/ 	.word	0xffffffff


	//   ....[2]....
        /*0034*/ 	.word	0xffffffff


	//   ....[3]....
        /*0038*/ 	.word	0xffffffff


	//   ....[4]....
        /*003c*/ 	.word	0xffffffff


	//   ....[5]....
        /*0040*/ 	.word	0xffffffff


	//   ....[6]....
        /*0044*/ 	.word	0xffffffff


	//   ....[7]....
        /*0048*/ 	.word	0xffffffff


	//   ....[8]....
        /*004c*/ 	.word	0xffffffff


	//   ....[9]....
        /*0050*/ 	.word	0xffffffff


	//   ....[10]....
        /*0054*/ 	.word	0x05000045


	//   ....[11]....
        /*0058*/ 	.word	0x05000045


	//   ....[12]....
        /*005c*/ 	.word	0x05000045


	//   ....[13]....
        /*0060*/ 	.word	0x05000045


	//   ....[14]....
        /*0064*/ 	.word	0x05000045


	//   ....[15]....
        /*0068*/ 	.word	0x05000045


	//   ....[16]....
        /*006c*/ 	.word	0x05000045


	//   ....[17]....
        /*0070*/ 	.word	0x05000045


	//   ....[18]....
        /*0074*/ 	.word	0x05000045


	//   ....[19]....
        /*0078*/ 	.word	0x05000045


	//----- nvinfo : EIATTR_COOP_GROUP_INSTR_OFFSETS
	.align		4
.L_2321:
        /*007c*/ 	.byte	0x04, 0x28
        /*007e*/ 	.short	(.L_2323 - .L_2322)


	//   ....[0]....
.L_2322:
        /*0080*/ 	.word	0x00000b10


	//   ....[1]....
        /*0084*/ 	.word	0x00000b20


	//   ....[2]....
        /*0088*/ 	.word	0x00000b50


	//   ....[3]....
        /*008c*/ 	.word	0x00000b60


	//   ....[4]....
        /*0090*/ 	.word	0x00000b90


	//   ....[5]....
        /*0094*/ 	.word	0x00000ba0


	//   ....[6]....
        /*0098*/ 	.word	0x00000bd0


	//   ....[7]....
        /*009c*/ 	.word	0x00000be0


	//   ....[8]....
        /*00a0*/ 	.word	0x00000c10


	//   ....[9]....
        /*00a4*/ 	.word	0x00000c20


	//   ....[10]....
        /*00a8*/ 	.word	0x000026b0


	//   ....[11]....
        /*00ac*/ 	.word	0x00002740


	//   ....[12]....
        /*00b0*/ 	.word	0x000027b0


	//   ....[13]....
        /*00b4*/ 	.word	0x00002810


	//   ....[14]....
        /*00b8*/ 	.word	0x00002880


	//   ....[15]....
        /*00bc*/ 	.word	0x000028e0


	//   ....[16]....
        /*00c0*/ 	.word	0x00002950


	//   ....[17]....
        /*00c4*/ 	.word	0x000029b0


	//   ....[18]....
        /*00c8*/ 	.word	0x00002a20


	//   ....[19]....
        /*00cc*/ 	.word	0x00002a80


	//----- nvinfo : EIATTR_VRC_CTA_INIT_COUNT
	.align		4
.L_2323:
        /*00d0*/ 	.byte	0x02, 0x4a
	.zero		1
	.zero		1


	//----- nvinfo : EIATTR_EXIT_INSTR_OFFSETS
	.align		4
        /*00d4*/ 	.byte	0x04, 0x1c
        /*00d6*/ 	.short	(.L_2325 - .L_2324)


	//   ....[0]....
.L_2324:
        /*00d8*/ 	.word	0x00002610


	//   ....[1]....
        /*00dc*/ 	.word	0x00002640


	//----- nvinfo : EIATTR_MAX_THREADS
	.align		4
.L_2325:
        /*00e0*/ 	.byte	0x04, 0x05
        /*00e2*/ 	.short	(.L_2327 - .L_2326)
.L_2326:
        /*00e4*/ 	.word	0x00000080
        /*00e8*/ 	.word	0x00000001
        /*00ec*/ 	.word	0x00000001


	//----- nvinfo : EIATTR_CRS_STACK_SIZE
	.align		4
.L_2327:
        /*00f0*/ 	.byte	0x04, 0x1e
        /*00f2*/ 	.short	(.L_2329 - .L_2328)
.L_2328:
        /*00f4*/ 	.word	0x00000000


	//----- nvinfo : EIATTR_CBANK_PARAM_SIZE
	.align		4
.L_2329:
        /*00f8*/ 	.byte	0x03, 0x19
        /*00fa*/ 	.short	0x0128


	//----- nvinfo : EIATTR_PARAM_CBANK
	.align		4
        /*00fc*/ 	.byte	0x04, 0x0a
        /*00fe*/ 	.short	(.L_2331 - .L_2330)
	.align		4
.L_2330:
        /*0100*/ 	.word	index@(.nv.constant0._ZN10layer_norm13ln_bwd_kernelINS_13Kernel_traitsI13__nv_bfloat16S2_fS2_fjLj256ELj1ELj4ELj1ELj16ENS_18Kernel_traits_baseILj256ES2_S2_fS2_fjLj128EEEEELb0ELb0ELb1ELb0EEEvNS_9BwdParamsE)
        /*0104*/ 	.short	0x0380
        /*0106*/ 	.short	0x0128


	//----- nvinfo : EIATTR_SW_WAR
	.align		4
.L_2331:
        /*0108*/ 	.byte	0x04, 0x36
        /*010a*/ 	.short	(.L_2333 - .L_2332)
.L_2332:
        /*010c*/ 	.word	0x00000008
.L_2333:


//--------------------- .nv.info._ZN10layer_norm13ln_bwd_kernelINS_13Kernel_traitsI13__nv_bfloat16S2_fS2_fjLj256ELj1ELj4ELj1ELj16ENS_18Kernel_traits_baseILj256ES2_S2_fS2_fjLj128EEEEELb0ELb0ELb1ELb1EEEvNS_9BwdParamsE --------------------------
	.section	.nv.info._ZN10layer_norm13ln_bwd_kernelINS_13Kernel_traitsI13__nv_bfloat16S2_fS2_fjLj256ELj1ELj4ELj1ELj16ENS_18Kernel_traits_baseILj256ES2_S2_fS2_fjLj128EEEEELb0ELb0ELb1ELb1EEEvNS_9BwdParamsE,"",@"SHT_CUDA_INFO"
	.sectionflags	@""
	.align	4


	//----- nvinfo : EIATTR_CUDA_API_VERSION
	.align		4
        /*0000*/ 	.byte	0x04, 0x37
        /*0002*/ 	.short	(.L_2335 - .L_2334)
.L_2334:
        /*0004*/ 	.word	0x00000082


	//----- nvinfo : EIATTR_KPARAM_INFO
	.align		4
.L_2335:
        /*0008*/ 	.byte	0x04, 0x17
        /*000a*/ 	.short	(.L_2337 - .L_2336)
.L_2336:
        /*000c*/ 	.word	0x00000000
        /*0010*/ 	.short	0x0000
        /*0012*/ 	.short	0x0000
        /*0014*/ 	.byte	0x00, 0xf0, 0xa1, 0x04


	//----- nvinfo : EIATTR_SPARSE_MMA_MASK
	.align		4
.L_2337:
        /*0018*/ 	.byte	0x03, 0x50
        /*001a*/ 	.short	0x0000


	//----- nvinfo : EIATTR_MAXREG_COUNT
	.align		4
        /*001c*/ 	.byte	0x03, 0x1b
        /*001e*/ 	.short	0x00ff


	//----- nvinfo : EIATTR_NUM_BARRIERS
	.align		4
        /*0020*/ 	.byte	0x02, 0x4c
        /*0022*/ 	.byte	0x01
	.zero		1


	//----- nvinfo : EIATTR_MERCURY_ISA_VERSION
	.align		4
        /*0024*/ 	.byte	0x03, 0x5f
        /*0026*/ 	.short	0x0101


	//----- nvinfo : EIATTR_COOP_GROUP_MASK_REGIDS
	.align		4
        /*0028*/ 	.byte	0x04, 0x29
        /*002a*/ 	.short	(.L_2339 - .L_2338)


	//   ....[0]....
.L_2338:
        /*002c*/ 	.word	0xffffffff


	//   ....[1]....
        /*0030*/ 	.word	0xffffffff


	//   ....[2]....
        /*0034*/ 	.word	0xffffffff


	//   ....[3]....
        /*0038*/ 	.word	0xffffffff


	//   ....[4]....
        /*003c*/ 	.word	0xffffffff


	//   ....[5]....
        /*0040*/ 	.word	0xffffffff


	//   ....[6]....
        /*0044*/ 	.word	0xffffffff


	//   ....[7]....
        /*0048*/ 	.word	0xffffffff


	//   ....[8]....
        /*004c*/ 	.word	0xffffffff


	//   ....[9]....
        /*0050*/ 	.word	0xffffffff


	//   ....[10]....
        /*0054*/ 	.word	0x0500003e


	//   ....[11]....
        /*0058*/ 	.word	0x0500003e


	//   ....[12]....
        /*005c*/ 	.word	0x0500003e


	//   ....[13]....
        /*0060*/ 	.word	0x0500003e


	//   ....[14]....
        /*0064*/ 	.word	0x0500003e


	//   ....[15]....
        /*0068*/ 	.word	0x0500003e


	//   ....[16]....
        /*006c*/ 	.word	0x0500003e


	//   ....[17]....
        /*0070*/ 	.word	0x0500003e


	//   ....[18]....
        /*0074*/ 	.word	0x0500003e


	//   ....[19]....
        /*0078*/ 	.word	0x0500003e


	//----- nvinfo : EIATTR_COOP_GROUP_INSTR_OFFSETS
	.align		4
.L_2339:
        /*007c*/ 	.byte	0x04, 0x28
        /*007e*/ 	.short	(.L_2341 - .L_2340)


	//   ....[0]....
.L_2340:
        /*0080*/ 	.word	0x00000ab0


	//   ....[1]....
        /*0084*/ 	.word	0x00000ac0


	//   ....[2]....
        /*0088*/ 	.word	0x00000af0


	//   ....[3]....
        /*008c*/ 	.word	0x00000b00


	//   ....[4]....
        /*0090*/ 	.word	0x00000b30


	//   ....[5]....
        /*0094*/ 	.word	0x00000b40


	//   ....[6]....
        /*0098*/ 	.word	0x00000b70


	//   ....[7]....
        /*009c*/ 	.word	0x00000b80


	//   ....[8]....
        /*00a0*/ 	.word	0x00000bb0


	//   ....[9]....
        /*00a4*/ 	.word	0x00000bc0


	//   ....[10]....
        /*00a8*/ 	.word	0x00002500


	//   ....[11]....
        /*00ac*/ 	.word	0x00002590


	//   ....[12]....
        /*00b0*/ 	.word	0x00002610


	//   ....[13]....
        /*00b4*/ 	.word	0x00002680


	//   ....[14]....
        /*00b8*/ 	.word	0x00002700


	//   ....[15]....
        /*00bc*/ 	.word	0x00002770


	//   ....[16]....
        /*00c0*/ 	.word	0x000027f0


	//   ....[17]....
        /*00c4*/ 	.word	0x00002860


	//   ....[18]....
        /*00c8*/ 	.word	0x000028e0


	//   ....[19]....
        /*00cc*/ 	.word	0x00002940


	//----- nvinfo : EIATTR_VRC_CTA_INIT_COUNT
	.align		4
.L_2341:
        /*00d0*/ 	.byte	0x02, 0x4a
	.zero		1
	.zero		1


	//----- nvinfo : EIATTR_EXIT_INSTR_OFFSETS
	.align		4
        /*00d4*/ 	.byte	0x04, 0x1c
        /*00d6*/ 	.short	(.L_2343 - .L_2342)


	//   ....[0]....
.L_2342:
        /*00d8*/ 	.word	0x00002490


	//----- nvinfo : EIATTR_MAX_THREADS
	.align		4
.L_2343:
        /*00dc*/ 	.byte	0x04, 0x05
        /*00de*/ 	.short	(.L_2345 - .L_2344)
.L_2344:
        /*00e0*/ 	.word	0x00000080
        /*00e4*/ 	.word	0x00000001
        /*00e8*/ 	.word	0x00000001


	//----- nvinfo : EIATTR_CRS_STACK_SIZE
	.align		4
.L_2345:
        /*00ec*/ 	.byte	0x04, 0x1e
        /*00ee*/ 	.short	(.L_2347 - .L_2346)
.L_2346:
        /*00f0*/ 	.word	0x00000000


	//----- nvinfo : EIATTR_CBANK_PARAM_SIZE
	.align		4
.L_2347:
        /*00f4*/ 	.byte	0x03, 0x19
        /*00f6*/ 	.short	0x0128


	//----- nvinfo : EIATTR_PARAM_CBANK
	.align		4
        /*00f8*/ 	.byte	0x04, 0x0a
        /*00fa*/ 	.short	(.L_2349 - .L_2348)
	.align		4
.L_2348:
        /*00fc*/ 	.word	index@(.nv.constant0._ZN10layer_norm13ln_bwd_kernelINS_13Kernel_traitsI13__nv_bfloat16S2_fS2_fjLj256ELj1ELj4ELj1ELj16ENS_18Kernel_traits_baseILj256ES2_S2_fS2_fjLj128EEEEELb0ELb0ELb1ELb1EEEvNS_9BwdParamsE)
        /*0100*/ 	.short	0x0380
        /*0102*/ 	.short	0x0128


	//----- nvinfo : EIATTR_SW_WAR
	.align		4
.L_2349:
        /*0104*/ 	.byte	0x04, 0x36
        /*0106*/ 	.short	(.L_2351 - .L_2350)
.L_2350:
        /*0108*/ 	.word	0x00000008
.L_2351:


//--------------------- .nv.info._ZN10layer_norm13ln_bwd_kernelINS_13Kernel_traitsI13__nv_bfloat16S2_fS2_fjLj256ELj1ELj4ELj1ELj16ENS_18Kernel_traits_baseILj256ES2_S2_fS2_fjLj128EEEEELb0ELb1ELb0ELb0EEEvNS_9BwdParamsE --------------------------
	.section	.nv.info._ZN10layer_norm13ln_bwd_kernelINS_13Kernel_traitsI13__nv_bfloat16S2_fS2_fjLj256ELj1ELj4ELj1ELj16ENS_18Kernel_traits_baseILj256ES2_S2_fS2_fjLj128EEEEELb0ELb1ELb0ELb0EEEvNS_9BwdParamsE,"",@"SHT_CUDA_INFO"
	.sectionflags	@""
	.align	4


	//----- nvinfo : EIATTR_CUDA_API_VERSION
	.align		4
        /*0000*/ 	.byte	0x04, 0x37
        /*0002*/ 	.short	(.L_2353 - .L_2352)
.L_2352:
        /*0004*/ 	.word	0x00000082


	//----- nvinfo : EIATTR_KPARAM_INFO
	.align		4
.L_2353:
        /*0008*/ 	.byte	0x04, 0x17
        /*000a*/ 	.short	(.L_2355 - .L_2354)
.L_2354:
        /*000c*/ 	.word	0x00000000
        /*0010*/ 	.short	0x0000
        /*0012*/ 	.short	0x0000
        /*0014*/ 	.byte	0x00, 0xf0, 0xa1, 0x04


	//----- nvinfo : EIATTR_SPARSE_MMA_MASK
	.align		4
.L_2355:
        /*0018*/ 	.byte	0x03, 0x50
        /*001a*/ 	.short	0x0000


	//----- nvinfo : EIATTR_MAXREG_COUNT
	.align		4
        /*001c*/ 	.byte	0x03, 0x1b
        /*001e*/ 	.short	0x00ff


	//----- nvinfo : EIATTR_NUM_BARRIERS
	.align		4
        /*0020*/ 	.byte	0x02, 0x4c
        /*0022*/ 	.byte	0x01
	.zero		1


	//----- nvinfo : EIATTR_MERCURY_ISA_VERSION
	.align		4
        /*0024*/ 	.byte	0x03, 0x5f
        /*0026*/ 	.short	0x0101


	//----- nvinfo : EIATTR_COOP_GROUP_MASK_REGIDS
	.align		4
        /*0028*/ 	.byte	0x04, 0x29
        /*002a*/ 	.short	(.L_2357 - .L_2356)


	//   ....[0]....
.L_2356:
        /*002c*/ 	.word	0xffffffff


	//   ....[1]....
        /*0030*/ 	.word	0xffffffff


	//   ....[2]....
        /*0034*/ 	.word	0xffffffff


	//   ....[3]....
        /*0038*/ 	.word	0xffffffff


	//   ....[4]....
        /*003c*/ 	.word	0xffffffff


	//   ....[5]....
        /*0040*/ 	.word	0xffffffff


	//   ....[6]....
        /*0044*/ 	.word	0xffffffff


	//   ....[7]....
        /*0048*/ 	.word	0xffffffff


	//   ....[8]....
        /*004c*/ 	.word	0xffffffff


	//   ....[9]....
        /*0050*/ 	.word	0xffffffff


	//   ....[10]....
        /*0054*/ 	.word	0x05000053


	//   ....[11]....
        /*0058*/ 	.word	0x05000053


	//   ....[12]....
        /*005c*/ 	.word	0x05000053


	//   ....[13]....
        /*0060*/ 	.word	0x05000053


	//   ....[14]....
        /*0064*/ 	.word	0x05000053


	//   ....[15]....
        /*0068*/ 	.word	0x05000053


	//   ....[16]....
        /*006c*/ 	.word	0x05000053


	//   ....[17]....
        /*0070*/ 	.word	0x05000053


	//   ....[18]....
        /*0074*/ 	.word	0x05000053


	//   ....[19]....
        /*0078*/ 	.word	0x05000053


	//----- nvinfo : EIATTR_COOP_GROUP_INSTR_OFFSETS
	.align		4
.L_2357:
        /*007c*/ 	.byte	0x04, 0x28
        /*007e*/ 	.short	(.L_2359 - .L_2358)


	//   ....[0]....
.L_2358:
        /*0080*/ 	.word	0x00000a90


	//   ....[1]....
        /*0084*/ 	.word	0x00000aa0


	//   ....[2]....
        /*0088*/ 	.word	0x00000ad0


	//   ....[3]....
        /*008c*/ 	.word	0x00000ae0


	//   ....[4]....
        /*0090*/ 	.word	0x00000b10


	//   ....[5]....
        /*0094*/ 	.word	0x00000b20


	//   ....[6]....
        /*0098*/ 	.word	0x00000b50


	//   ....[7]....
        /*009c*/ 	.word	0x00000b60


	//   ....[8]....
        /*00a0*/ 	.word	0x00000b90


	//   ....[9]....
        /*00a4*/ 	.word	0x00000ba0


	//   ....[10]....
        /*00a8*/ 	.word	0x00002790


	//   ....[11]....
        /*00ac*/ 	.word	0x00002820


	//   ....[12]....
        /*00b0*/ 	.word	0x00002890


	//   ....[13]....
        /*00b4*/ 	.word	0x000028f0


	//   ....[14]....
        /*00b8*/ 	.word	0x00002960


	//   ....[15]....
        /*00bc*/ 	.word	0x000029c0


	//   ....[16]....
        /*00c0*/ 	.word	0x00002a30


	//   ....[17]....
        /*00c4*/ 	.word	0x00002a90


	//   ....[18]....
        /*00c8*/ 	.word	0x00002b00


	//   ....[19]....
        /*00cc*/ 	.word	0x00002b60


	//----- nvinfo : EIATTR_VRC_CTA_INIT_COUNT
	.align		4
.L_2359:
        /*00d0*/ 	.byte	0x02, 0x4a
	.zero		1
	.zero		1


	//----- nvinfo : EIATTR_EXIT_INSTR_OFFSETS
	.align		4
        /*00d4*/ 	.byte	0x04, 0x1c
        /*00d6*/ 	.short	(.L_2361 - .L_2360)


	//   ....[0]....
.L_2360:
        /*00d8*/ 	.word	0x000026a0


	//   ....[1]....
        /*00dc*/ 	.word	0x00002720


	//----- nvinfo : EIATTR_MAX_THREADS
	.align		4
.L_2361:
        /*00e0*/ 	.byte	0x04, 0x05
        /*00e2*/ 	.short	(.L_2363 - .L_2362)
.L_2362:
        /*00e4*/ 	.word	0x00000080
        /*00e8*/ 	.word	0x00000001
        /*00ec*/ 	.word	0x00000001


	//----- nvinfo : EIATTR_CRS_STACK_SIZE
	.align		4
.L_2363:
        /*00f0*/ 	.byte	0x04, 0x1e
        /*00f2*/ 	.short	(.L_2365 - .L_2364)
.L_2364:
        /*00f4*/ 	.word	0x00000000


	//----- nvinfo : EIATTR_CBANK_PARAM_SIZE
	.align		4
.L_2365:
        /*00f8*/ 	.byte	0x03, 0x19
        /*00fa*/ 	.short	0x0128


	//----- nvinfo : EIATTR_PARAM_CBANK
	.align		4
        /*00fc*/ 	.byte	0x04, 0x0a
        /*00fe*/ 	.short	(.L_2367 - .L_2366)
	.align		4
.L_2366:
        /*0100*/ 	.word	index@(.nv.constant0._ZN10layer_norm13ln_bwd_kernelINS_13Kernel_traitsI13__nv_bfloat16S2_fS2_fjLj256ELj1ELj4ELj1ELj16ENS_18Kernel_traits_baseILj256ES2_S2_fS2_fjLj128EEEEELb0ELb1ELb0ELb0EEEvNS_9BwdParamsE)
        /*0104*/ 	.short	0x0380
        /*0106*/ 	.short	0x0128


	//----- nvinfo : EIATTR_SW_WAR
	.align		4
.L_2367:
        /*0108*/ 	.byte	0x04, 0x36
        /*010a*/ 	.short	(.L_2369 - .L_2368)
.L_2368:
        /*010c*/ 	.word	0x00000008
.L_2369:


//--------------------- .nv.info._ZN10layer_norm13ln_bwd_kernelINS_13Kernel_traitsI13__nv_bfloat16S2_fS2_fjLj256ELj1ELj4ELj1ELj16ENS_18Kernel_traits_baseILj256ES2_S2_fS2_fjLj128EEEEELb0ELb1ELb0ELb1EEEvNS_9BwdParamsE --------------------------
	.section	.nv.info._ZN10layer_norm13ln_bwd_kernelINS_13Kernel_traitsI13__nv_bfloat16S2_fS2_fjLj256ELj1ELj4ELj1ELj16ENS_18Kernel_traits_baseILj256ES2_S2_fS2_fjLj128EEEEELb0ELb1ELb0ELb1EEEvNS_9BwdParamsE,"",@"SHT_CUDA_INFO"
	.sectionflags	@""
	.align	4


	//----- nvinfo : EIATTR_CUDA_API_VERSION
	.align		4
        /*0000*/ 	.byte	0x04, 0x37
        /*0002*/ 	.short	(.L_2371 - .L_2370)
.L_2370:
        /*0004*/ 	.word	0x00000082


	//----- nvinfo : EIATTR_KPARAM_INFO
	.align		4
.L_2371:
        /*0008*/ 	.byte	0x04, 0x17
        /*000a*/ 	.short	(.L_2373 - .L_2372)
.L_2372:
        /*000c*/ 	.word	0x00000000
        /*0010*/ 	.short	0x0000
        /*0012*/ 	.short	0x0000
        /*0014*/ 	.byte	0x00, 0xf0, 0xa1, 0x04


	//----- nvinfo : EIATTR_SPARSE_MMA_MASK
	.align		4
.L_2373:
        /*0018*/ 	.byte	0x03, 0x50
        /*001a*/ 	.short	0x0000


	//----- nvinfo : EIATTR_MAXREG_COUNT
	.align		4
        /*001c*/ 	.byte	0x03, 0x1b
        /*001e*/ 	.short	0x00ff


	//----- nvinfo : EIATTR_NUM_BARRIERS
	.align		4
        /*0020*/ 	.byte	0x02, 0x4c
        /*0022*/ 	.byte	0x01
	.zero		1


	//----- nvinfo : EIATTR_MERCURY_ISA_VERSION
	.align		4
        /*0024*/ 	.byte	0x03, 0x5f
        /*0026*/ 	.short	0x0101


	//----- nvinfo : EIATTR_COOP_GROUP_MASK_REGIDS
	.align		4
        /*0028*/ 	.byte	0x04, 0x29
        /*002a*/ 	.short	(.L_2375 - .L_2374)


	//   ....[0]....
.L_2374:
        /*002c*/ 	.word	0xffffffff


	//   ....[1]....
        /*0030*/ 	.word	0xffffffff


	//   ....[2]....
        /*0034*/ 	.word	0xffffffff


	//   ....[3]....
        /*0038*/ 	.word	0xffffffff


	//   ....[4]....
        /*003c*/ 	.word	0xffffffff


	//   ....[5]....
        /*0040*/ 	.word	0xffffffff


	//   ....[6]....
        /*0044*/ 	.word	0xffffffff


	//   ....[7]....
        /*0048*/ 	.word	0xffffffff


	//   ....[8]....
        /*004c*/ 	.word	0xffffffff


	//   ....[9]....
        /*0050*/ 	.word	0xffffffff


	//   ....[10]....
        /*0054*/ 	.word	0x0500005a


	//   ....[11]....
        /*0058*/ 	.word	0x0500005a


	//   ....[12]....
        /*005c*/ 	.word	0x0500005a


	//   ....[13]....
        /*0060*/ 	.word	0x0500005a


	//   ....[14]....
        /*0064*/ 	.word	0x0500005a


	//   ....[15]....
        /*0068*/ 	.word	0x0500005a


	//   ....[16]....
        /*006c*/ 	.word	0x0500005a


	//   ....[17]....
        /*0070*/ 	.word	0x0500005a


	//   ....[18]....
        /*0074*/ 	.word	0x0500005a


	//   ....[19]....
        /*0078*/ 	.word	0x0500005a


	//----- nvinfo : EIATTR_COOP_GROUP_INSTR_OFFSETS
	.align		4
.L_2375:
        /*007c*/ 	.byte	0x04, 0x28
        /*007e*/ 	.short	(.L_2377 - .L_2376)


	//   ....[0]....
.L_2376:
        /*0080*/ 	.word	0x00000ab0


	//   ....[1]....
        /*0084*/ 	.word	0x00000ac0


	//   ....[2]....
        /*0088*/ 	.word	0x00000af0


	//   ....[3]....
        /*008c*/ 	.word	0x00000b00


	//   ....[4]....
        /*0090*/ 	.word	0x00000b30


	//   ....[5]....
        /*0094*/ 	.word	0x00000b40


	//   ....[6]....
        /*0098*/ 	.word	0x00000b70


	//   ....[7]....
        /*009c*/ 	.word	0x00000b80


	//   ....[8]....
        /*00a0*/ 	.word	0x00000bb0


	//   ....[9]....
        /*00a4*/ 	.word	0x00000bc0


	//   ....[10]....
        /*00a8*/ 	.word	0x000027a0


	//   ....[11]....
        /*00ac*/ 	.word	0x00002830


	//   ....[12]....
        /*00b0*/ 	.word	0x000028a0


	//   ....[13]....
        /*00b4*/ 	.word	0x00002900


	//   ....[14]....
        /*00b8*/ 	.word	0x00002970


	//   ....[15]....
        /*00bc*/ 	.word	0x000029d0


	//   ....[16]....
        /*00c0*/ 	.word	0x00002a40


	//   ....[17]....
        /*00c4*/ 	.word	0x00002a90


	//   ....[18]....
        /*00c8*/ 	.word	0x00002b00


	//   ....[19]....
        /*00cc*/ 	.word	0x00002b60


	//----- nvinfo : EIATTR_VRC_CTA_INIT_COUNT
	.align		4
.L_2377:
        /*00d0*/ 	.byte	0x02, 0x4a
	.zero		1
	.zero		1


	//----- nvinfo : EIATTR_EXIT_INSTR_OFFSETS
	.align		4
        /*00d4*/ 	.byte	0x04, 0x1c
        /*00d6*/ 	.short	(.L_2379 - .L_2378)


	//   ....[0]....
.L_2378:
        /*00d8*/ 	.word	0x00002730


	//----- nvinfo : EIATTR_MAX_THREADS
	.align		4
.L_2379:
        /*00dc*/ 	.byte	0x04, 0x05
        /*00de*/ 	.short	(.L_2381 - .L_2380)
.L_2380:
        /*00e0*/ 	.word	0x00000080
        /*00e4*/ 	.word	0x00000001
        /*00e8*/ 	.word	0x00000001


	//----- nvinfo : EIATTR_CRS_STACK_SIZE
	.align		4
.L_2381:
        /*00ec*/ 	.byte	0x04, 0x1e
        /*00ee*/ 	.short	(.L_2383 - .L_2382)
.L_2382:
        /*00f0*/ 	.word	0x00000000


	//----- nvinfo : EIATTR_CBANK_PARAM_SIZE
	.align		4
.L_2383:
        /*00f4*/ 	.byte	0x03, 0x19
        /*00f6*/ 	.short	0x0128


	//----- nvinfo : EIATTR_PARAM_CBANK
	.align		4
        /*00f8*/ 	.byte	0x04, 0x0a
        /*00fa*/ 	.short	(.L_2385 - .L_2384)
	.align		4
.L_2384:
        /*00fc*/ 	.word	index@(.nv.constant0._ZN10layer_norm13ln_bwd_kernelINS_13Kernel_traitsI13__nv_bfloat16S2_fS2_fjLj256ELj1ELj4ELj1ELj16ENS_18Kernel_traits_baseILj256ES2_S2_fS2_fjLj128EEEEELb0ELb1ELb0ELb1EEEvNS_9BwdParamsE)
        /*0100*/ 	.short	0x0380
        /*0102*/ 	.short	0x0128


	//----- nvinfo : EIATTR_SW_WAR
	.align		4
.L_2385:
        /*0104*/ 	.byte	0x04, 0x36
        /*0106*/ 	.short	(.L_2387 - .L_2386)
.L_2386:
        /*0108*/ 	.word	0x00000008
.L_2387:


//--------------------- .nv.info._ZN10layer_norm13ln_bwd_kernelINS_13Kernel_traitsI13__nv_bfloat16S2_fS2_fjLj256ELj1ELj4ELj1ELj16ENS_18Kernel_traits_baseILj256ES2_S2_fS2_fjLj128EEEEELb0ELb1ELb1ELb0EEEvNS_9BwdParamsE --------------------------
	.section	.nv.info._ZN10layer_norm13ln_bwd_kernelINS_13Kernel_traitsI13__nv_bfloat16S2_fS2_fjLj256ELj1ELj4ELj1ELj16ENS_18Kernel_traits_baseILj256ES2_S2_fS2_fjLj128EEEEELb0ELb1ELb1ELb0EEEvNS_9BwdParamsE,"",@"SHT_CUDA_INFO"
	.sectionflags	@""
	.align	4


	//----- nvinfo : EIATTR_CUDA_API_VERSION
	.align		4
        /*0000*/ 	.byte	0x04, 0x37
        /*0002*/ 	.short	(.L_2389 - .L_2388)
.L_2388:
        /*0004*/ 	.word	0x00000082


	//----- nvinfo : EIATTR_KPARAM_INFO
	.align		4
.L_2389:
        /*0008*/ 	.byte	0x04, 0x17
        /*000a*/ 	.short	(.L_2391 - .L_2390)
.L_2390:
        /*000c*/ 	.word	0x00000000
        /*0010*/ 	.short	0x0000
        /*0012*/ 	.short	0x0000
        /*0014*/ 	.byte	0x00, 0xf0, 0xa1, 0x04


	//----- nvinfo : EIATTR_SPARSE_MMA_MASK
	.align		4
.L_2391:
        /*0018*/ 	.byte	0x03, 0x50
        /*001a*/ 	.short	0x0000


	//----- nvinfo : EIATTR_MAXREG_COUNT
	.align		4
        /*001c*/ 	.byte	0x03, 0x1b
        /*001e*/ 	.short	0x00ff


	//----- nvinfo : EIATTR_NUM_BARRIERS
	.align		4
        /*0020*/ 	.byte	0x02, 0x4c
        /*0022*/ 	.byte	0x01
	.zero		1


	//----- nvinfo : EIATTR_MERCURY_ISA_VERSION
	.align		4
        /*0024*/ 	.byte	0x03, 0x5f
        /*0026*/ 	.short	0x0101


	//----- nvinfo : EIATTR_COOP_GROUP_MASK_REGIDS
	.align		4
        /*0028*/ 	.byte	0x04, 0x29
        /*002a*/ 	.short	(.L_2393 - .L_2392)


	//   ....[0]....
.L_2392:
        /*002c*/ 	.word	0xffffffff


	//   ....[1]....
        /*0030*/ 	.word	0xffffffff


	//   ....[2]....
        /*0034*/ 	.word	0xffffffff


	//   ....[3]....
        /*0038*/ 	.word	0xffffffff


	//   ....[4]....
        /*003c*/ 	.word	0xffffffff


	//   ....[5]....
        /*0040*/ 	.word	0xffffffff


	//   ....[6]....
        /*0044*/ 	.word	0xffffffff


	//   ....[7]....
        /*0048*/ 	.word	0xffffffff


	//   ....[8]....
        /*004c*/ 	.word	0xffffffff


	//   ....[9]....
        /*0050*/ 	.word	0xffffffff


	//   ....[10]....
        /*0054*/ 	.word	0x05000046


	//   ....[11]....
        /*0058*/ 	.word	0x05000046


	//   ....[12]....
        /*005c*/ 	.word	0x05000046


	//   ....[13]....
        /*0060*/ 	.word	0x05000046


	//   ....[14]....
        /*0064*/ 	.word	0x05000046


	//   ....[15]....
        /*0068*/ 	.word	0x05000046


	//   ....[16]....
        /*006c*/ 	.word	0x05000046


	//   ....[17]....
        /*0070*/ 	.word	0x05000046


	//   ....[18]....
        /*0074*/ 	.word	0x05000046


	//   ....[19]....
        /*0078*/ 	.word	0x05000046


	//----- nvinfo : EIATTR_COOP_GROUP_INSTR_OFFSETS
	.align		4
.L_2393:
        /*007c*/ 	.byte	0x04, 0x28
        /*007e*/ 	.short	(.L_2395 - .L_2394)


	//   ....[0]....
.L_2394:
        /*0080*/ 	.word	0x00000bc0


	//   ....[1]....
        /*0084*/ 	.word	0x00000bd0


	//   ....[2]....
        /*0088*/ 	.word	0x00000c00


	//   ....[3]....
        /*008c*/ 	.word	0x00000c10


	//   ....[4]....
        /*0090*/ 	.word	0x00000c40


	//   ....[5]....
        /*0094*/ 	.word	0x00000c50


	//   ....[6]....
        /*0098*/ 	.word	0x00000c80


	//   ....[7]....
        /*009c*/ 	.word	0x00000c90


	//   ....[8]....
        /*00a0*/ 	.word	0x00000cc0


	//   ....[9]....
        /*00a4*/ 	.word	0x00000cd0


	//   ....[10]....
        /*00a8*/ 	.word	0x00003290


	//   ....[11]....
        /*00ac*/ 	.word	0x00003320


	//   ....[12]....
        /*00b0*/ 	.word	0x00003380


	//   ....[13]....
        /*00b4*/ 	.word	0x000033e0


	//   ....[14]....
        /*00b8*/ 	.word	0x00003440


	//   ....[15]....
        /*00bc*/ 	.word	0x000034a0


	//   ....[16]....
        /*00c0*/ 	.word	0x00003500


	//   ....[17]....
        /*00c4*/ 	.word	0x00003560


	//   ....[18]....
        /*00c8*/ 	.word	0x000035c0


	//   ....[19]....
        /*00cc*/ 	.word	0x00003620


	//----- nvinfo : EIATTR_VRC_CTA_INIT_COUNT
	.align		4
.L_2395:
        /*00d0*/ 	.byte	0x02, 0x4a
	.zero		1
	.zero		1


	//----- nvinfo : EIATTR_EXIT_INSTR_OFFSETS
	.align		4
        /*00d4*/ 	.byte	0x04, 0x1c
        /*00d6*/ 	.short	(.L_2397 - .L_2396)


	//   ....[0]....
.L_2396:
        /*00d8*/ 	.word	0x000031b0


	//   ....[1]....
        /*00dc*/ 	.word	0x00003230


	//----- nvinfo : EIATTR_MAX_THREADS
	.align		4
.L_2397:
        /*00e0*/ 	.byte	0x04, 0x05
        /*00e2*/ 	.short	(.L_2399 - .L_2398)
.L_2398:
        /*00e4*/ 	.word	0x00000080
        /*00e8*/ 	.word	0x00000001
        /*00ec*/ 	.word	0x00000001


	//----- nvinfo : EIATTR_CRS_STACK_SIZE
	.align		4
.L_2399:
        /*00f0*/ 	.byte	0x04, 0x1e
        /*00f2*/ 	.short	(.L_2401 - .L_2400)
.L_2400:
        /*00f4*/ 	.word	0x00000000


	//----- nvinfo : EIATTR_CBANK_PARAM_SIZE
	.align		4
.L_2401:
        /*00f8*/ 	.byte	0x03, 0x19
        /*00fa*/ 	.short	0x0128


	//----- nvinfo : EIATTR_PARAM_CBANK
	.align		4
        /*00fc*/ 	.byte	0x04, 0x0a
        /*00fe*/ 	.short	(.L_2403 - .L_2402)
	.align		4
.L_2402:
        /*0100*/ 	.word	index@(.nv.constant0._ZN10layer_norm13ln_bwd_kernelINS_13Kernel_traitsI13__nv_bfloat16S2_fS2_fjLj256ELj1ELj4ELj1ELj16ENS_18Kernel_traits_baseILj256ES2_S2_fS2_fjLj128EEEEELb0ELb1ELb1ELb0EEEvNS_9BwdParamsE)
        /*0104*/ 	.short	0x0380
        /*0106*/ 	.short	0x0128


	//----- nvinfo : EIATTR_SW_WAR
	.align		4
.L_2403:
        /*0108*/ 	.byte	0x04, 0x36
        /*010a*/ 	.short	(.L_2405 - .L_2404)
.L_2404:
        /*010c*/ 	.word	0x00000008
.L_2405:


//--------------------- .nv.info._ZN10layer_norm13ln_bwd_kernelINS_13Kernel_traitsI13__nv_bfloat16S2_fS2_fjLj256ELj1ELj4ELj1ELj16ENS_18Kernel_traits_baseILj256ES2_S2_fS2_fjLj128EEEEELb0ELb1ELb1ELb1EEEvNS_9BwdParamsE --------------------------
	.section	.nv.info._ZN10layer_norm13ln_bwd_kernelINS_13Kernel_traitsI13__nv_bfloat16S2_fS2_fjLj256ELj1ELj4ELj1ELj16ENS_18Kernel_traits_baseILj256ES2_S2_fS2_fjLj128EEEEELb0ELb1ELb1ELb1EEEvNS_9BwdParamsE,"",@"SHT_CUDA_INFO"
	.sectionflags	@""
	.align	4


	//----- nvinfo : EIATTR_CUDA_API_VERSION
	.align		4
        /*0000*/ 	.byte	0x04, 0x37
        /*0002*/ 	.short	(.L_2407 - .L_2406)
.L_2406:
        /*0004*/ 	.word	0x00000082


	//----- nvinfo : EIATTR_KPARAM_INFO
	.align		4
.L_2407:
        /*0008*/ 	.byte	0x04, 0x17
        /*000a*/ 	.short	(.L_2409 - .L_2408)
.L_2408:
        /*000c*/ 	.word	0x00000000
        /*0010*/ 	.short	0x0000
        /*0012*/ 	.short	0x0000
        /*0014*/ 	.byte	0x00, 0xf0, 0xa1, 0x04


	//----- nvinfo : EIATTR_SPARSE_MMA_MASK
	.align		4
.L_2409:
        /*0018*/ 	.byte	0x03, 0x50
        /*001a*/ 	.short	0x0000


	//----- nvinfo : EIATTR_MAXREG_COUNT
	.align		4
        /*001c*/ 	.byte	0x03, 0x1b
        /*001e*/ 	.short	0x00ff


	//----- nvinfo : EIATTR_NUM_BARRIERS
	.align		4
        /*0020*/ 	.byte	0x02, 0x4c
        /*0022*/ 	.byte	0x01
	.zero		1


	//----- nvinfo : EIATTR_MERCURY_ISA_VERSION
	.align		4
        /*0024*/ 	.byte	0x03, 0x5f
        /*0026*/ 	.short	0x0101


	//----- nvinfo : EIATTR_COOP_GROUP_MASK_REGIDS
	.align		4
        /*0028*/ 	.byte	0x04, 0x29
        /*002a*/ 	.short	(.L_2411 - .L_2410)


	//   ....[0]....
.L_2410:
        /*002c*/ 	.word	0xffffffff


	//   ....[1]....
        /*0030*/ 	.word	0xffffffff


	//   ....[2]....
        /*0034*/ 	.word	0xffffffff


	//   ....[3]....
        /*0038*/ 	.word	0xffffffff


	//   ....[4]....
        /*003c*/ 	.word	0xffffffff


	//   ....[5]....
        /*0040*/ 	.word	0xffffffff


	//   ....[6]....
        /*0044*/ 	.word	0xffffffff


	//   ....[7]....
        /*0048*/ 	.word	0xffffffff


	//   ....[8]....
        /*004c*/ 	.word	0xffffffff


	//   ....[9]....
        /*0050*/ 	.word	0xffffffff


	//   ....[10]....
        /*0054*/ 	.word	0x05000040


	//   ....[11]....
        /*0058*/ 	.word	0x05000040


	//   ....[12]....
        /*005c*/ 	.word	0x05000040


	//   ....[13]....
        /*0060*/ 	.word	0x05000040


	//   ....[14]....
        /*0064*/ 	.word	0x05000040


	//   ....[15]....
        /*0068*/ 	.word	0x05000040


	//   ....[16]....
        /*006c*/ 	.word	0x05000040


	//   ....[17]....
        /*0070*/ 	.word	0x05000040


	//   ....[18]....
        /*0074*/ 	.word	0x05000040


	//   ....[19]....
        /*0078*/ 	.word	0x05000040


	//----- nvinfo : EIATTR_COOP_GROUP_INSTR_OFFSETS
	.align		4
.L_2411:
        /*007c*/ 	.byte	0x04, 0x28
        /*007e*/ 	.short	(.L_2413 - .L_2412)


	//   ....[0]....
.L_2412:
        /*0080*/ 	.word	0x00000b60


	//   ....[1]....
        /*0084*/ 	.word	0x00000b70


	//   ....[2]....
        /*0088*/ 	.word	0x00000ba0


	//   ....[3]....
        /*008c*/ 	.word	0x00000bb0


	//   ....[4]....
        /*0090*/ 	.word	0x00000be0


	//   ....[5]....
        /*0094*/ 	.word	0x00000bf0


	//   ....[6]....
        /*0098*/ 	.word	0x00000c20


	//   ....[7]....
        /*009c*/ 	.word	0x00000c30


	//   ....[8]....
        /*00a0*/ 	.word	0x00000c60


	//   ....[9]....
        /*00a4*/ 	.word	0x00000c70


	//   ....[10]....
        /*00a8*/ 	.word	0x00003070


	//   ....[11]....
        /*00ac*/ 	.word	0x00003100


	//   ....[12]....
        /*00b0*/ 	.word	0x00003160


	//   ....[13]....
        /*00b4*/ 	.word	0x000031c0


	//   ....[14]....
        /*00b8*/ 	.word	0x00003220


	//   ....[15]....
        /*00bc*/ 	.word	0x00003280


	//   ....[16]....
        /*00c0*/ 	.word	0x000032e0


	//   ....[17]....
        /*00c4*/ 	.word	0x00003340


	//   ....[18]....
        /*00c8*/ 	.word	0x000033a0


	//   ....[19]....
        /*00cc*/ 	.word	0x00003400


	//----- nvinfo : EIATTR_VRC_CTA_INIT_COUNT
	.align		4
.L_2413:
        /*00d0*/ 	.byte	0x02, 0x4a
	.zero		1
	.zero		1


	//----- nvinfo : EIATTR_EXIT_INSTR_OFFSETS
	.align		4
        /*00d4*/ 	.byte	0x04, 0x1c
        /*00d6*/ 	.short	(.L_2415 - .L_2414)


	//   ....[0]....
.L_2414:
        /*00d8*/ 	.word	0x00003010


	//----- nvinfo : EIATTR_MAX_THREADS
	.align		4
.L_2415:
        /*00dc*/ 	.byte	0x04, 0x05
        /*00de*/ 	.short	(.L_2417 - .L_2416)
.L_2416:
        /*00e0*/ 	.word	0x00000080
        /*00e4*/ 	.word	0x00000001
        /*00e8*/ 	.word	0x00000001


	//----- nvinfo : EIATTR_CRS_STACK_SIZE
	.align		4
.L_2417:
        /*00ec*/ 	.byte	0x04, 0x1e
        /*00ee*/ 	.short	(.L_2419 - .L_2418)
.L_2418:
        /*00f0*/ 	.word	0x00000000


	//----- nvinfo : EIATTR_CBANK_PARAM_SIZE
	.align		4
.L_2419:
        /*00f4*/ 	.byte	0x03, 0x19
        /*00f6*/ 	.short	0x0128


	//----- nvinfo : EIATTR_PARAM_CBANK
	.align		4
        /*00f8*/ 	.byte	0x04, 0x0a
        /*00fa*/ 	.short	(.L_2421 - .L_2420)
	.align		4
.L_2420:
        /*00fc*/ 	.word	index@(.nv.constant0._ZN10layer_norm13ln_bwd_kernelINS_13Kernel_traitsI13__nv_bfloat16S2_fS2_fjLj256ELj1ELj4ELj1ELj16ENS_18Kernel_traits_baseILj256ES2_S2_fS2_fjLj128EEEEELb0ELb1ELb1ELb1EEEvNS_9BwdParamsE)
        /*0100*/ 	.short	0x0380
        /*0102*/ 	.short	0x0128


	//----- nvinfo : EIATTR_SW_WAR
	.align		4
.L_2421:
        /*0104*/ 	.byte	0x04, 0x36
        /*0106*/ 	.short	(.L_2423 - .L_2422)
.L_2422:
        /*0108*/ 	.word	0x00000008
.L_2423:


//--------------------- .nv.info._ZN10layer_norm13ln_bwd_kernelINS_13Kernel_traitsI13__nv_bfloat16S2_fS2_fjLj256ELj1ELj4ELj1ELj16ENS_18Kernel_traits_baseILj256ES2_S2_fS2_fjLj128EEEEELb1ELb0ELb0ELb0EEEvNS_9BwdParamsE --------------------------
	.section	.nv.info._ZN10layer_norm13ln_bwd_kernelINS_13Kernel_traitsI13__nv_bfloat16S2_fS2_fjLj256ELj1ELj4ELj1ELj16ENS_18Kernel_traits_baseILj256ES2_S2_fS2_fjLj128EEEEELb1ELb0ELb0ELb0EEEvNS_9BwdParamsE,"",@"SHT_CUDA_INFO"
	.sectionflags	@""
	.align	4


	//----- nvinfo : EIATTR_CUDA_API_VERSION
	.align		4
        /*0000*/ 	.byte	0x04, 0x37
        /*0002*/ 	.short	(.L_2425 - .L_2424)
.L_2424:
        /*0004*/ 	.word	0x00000082


	//----- nvinfo : EIATTR_KPARAM_INFO
	.align		4
.L_2425:
        /*0008*/ 	.byte	0x04, 0x17
        /*000a*/ 	.short	(.L_2427 - .L_2426)
.L_2426:
        /*000c*/ 	.word	0x00000000
        /*0010*/ 	.short	0x0000
        /*0012*/ 	.short	0x0000
        /*0014*/ 	.byte	0x00, 0xf0, 0xa1, 0x04


	//----- nvinfo : EIATTR_SPARSE_MMA_MASK
	.align		4
.L_2427:
        /*0018*/ 	.byte	0x03, 0x50
        /*001a*/ 	.short	0x0000


	//----- nvinfo : EIATTR_MAXREG_COUNT
	.align		4
        /*001c*/ 	.byte	0x03, 0x1b
        /*001e*/ 	.short	0x00ff


	//----- nvinfo : EIATTR_NUM_BARRIERS
	.align		4
        /*0020*/ 	.byte	0x02, 0x4c
        /*0022*/ 	.byte	0x01
	.zero		1


	//----- nvinfo : EIATTR_MERCURY_ISA_VERSION
	.align		4
        /*0024*/ 	.byte	0x03, 0x5f
        /*0026*/ 	.short	0x0101


	//----- nvinfo : EIATTR_COOP_GROUP_MASK_REGIDS
	.align		4
        /*0028*/ 	.byte	0x04, 0x29
        /*002a*/ 	.short	(.L_2429 - .L_2428)


	//   ....[0]....
.L_2428:
        /*002c*/ 	.word	0xffffffff


	//   ....[1]....
        /*0030*/ 	.word	0xffffffff


	//   ....[2]....
        /*0034*/ 	.word	0xffffffff


	//   ....[3]....
        /*0038*/ 	.word	0xffffffff


	//   ....[4]....
        /*003c*/ 	.word	0xffffffff


	//   ....[5]....
        /*0040*/ 	.word	0xffffffff


	//   ....[6]....
        /*0044*/ 	.word	0xffffffff


	//   ....[7]....
        /*0048*/ 	.word	0xffffffff


	//   ....[8]....
        /*004c*/ 	.word	0xffffffff


	//   ....[9]....
        /*0050*/ 	.word	0xffffffff


	//   ....[10]....
        /*0054*/ 	.word	0x05000051


	//   ....[11]....
        /*0058*/ 	.word	0x05000051


	//   ....[12]....
        /*005c*/ 	.word	0x05000051


	//   ....[13]....
        /*0060*/ 	.word	0x05000051


	//   ....[14]....
        /*0064*/ 	.word	0x05000051


	//   ....[15]....
        /*0068*/ 	.word	0x05000051


	//   ....[16]....
        /*006c*/ 	.word	0x05000051


	//   ....[17]....
        /*0070*/ 	.word	0x05000051


	//   ....[18]....
        /*0074*/ 	.word	0x05000051


	//   ....[19]....
        /*0078*/ 	.word	0x05000051


	//----- nvinfo : EIATTR_COOP_GROUP_INSTR_OFFSETS
	.align		4
.L_2429:
        /*007c*/ 	.byte	0x04, 0x28
        /*007e*/ 	.short	(.L_2431 - .L_2430)


	//   ....[0]....
.L_2430:
        /*0080*/ 	.word	0x00000ad0


	//   ....[1]....
        /*0084*/ 	.word	0x00000ae0


	//   ....[2]....
        /*0088*/ 	.word	0x00000b10


	//   ....[3]....
        /*008c*/ 	.word	0x00000b20


	//   ....[4]....
        /*0090*/ 	.word	0x00000b50


	//   ....[5]....
        /*0094*/ 	.word	0x00000b60


	//   ....[6]....
        /*0098*/ 	.word	0x00000b90


	//   ....[7]....
        /*009c*/ 	.word	0x00000ba0


	//   ....[8]....
        /*00a0*/ 	.word	0x00000bd0


	//   ....[9]....
        /*00a4*/ 	.word	0x00000be0


	//   ....[10]....
        /*00a8*/ 	.word	0x00002280


	//   ....[11]....
        /*00ac*/ 	.word	0x00002310


	//   ....[12]....
        /*00b0*/ 	.word	0x00002380


	//   ....[13]....
        /*00b4*/ 	.word	0x000023e0


	//   ....[14]....
        /*00b8*/ 	.word	0x00002450


	//   ....[15]....
        /*00bc*/ 	.word	0x000024b0


	//   ....[16]....
        /*00c0*/ 	.word	0x00002520


	//   ....[17]....
        /*00c4*/ 	.word	0x00002580


	//   ....[18]....
        /*00c8*/ 	.word	0x000025f0


	//   ....[19]....
        /*00cc*/ 	.word	0x00002650


	//----- nvinfo : EIATTR_VRC_CTA_INIT_COUNT
	.align		4
.L_2431:
        /*00d0*/ 	.byte	0x02, 0x4a
	.zero		1
	.zero		1


	//----- nvinfo : EIATTR_EXIT_INSTR_OFFSETS
	.align		4
        /*00d4*/ 	.byte	0x04, 0x1c
        /*00d6*/ 	.short	(.L_2433 - .L_2432)


	//   ....[0]....
.L_2432:
        /*00d8*/ 	.word	0x000021e0


	//   ....[1]....
        /*00dc*/ 	.word	0x00002210


	//----- nvinfo : EIATTR_MAX_THREADS
	.align		4
.L_2433:
        /*00e0*/ 	.byte	0x04, 0x05
        /*00e2*/ 	.short	(.L_2435 - .L_2434)
.L_2434:
        /*00e4*/ 	.word	0x00000080
        /*00e8*/ 	.word	0x00000001
        /*00ec*/ 	.word	0x00000001


	//----- nvinfo : EIATTR_CRS_STACK_SIZE
	.align		4
.L_2435:
        /*00f0*/ 	.byte	0x04, 0x1e
        /*00f2*/ 	.short	(.L_2437 - .L_2436)
.L_2436:
        /*00f4*/ 	.word	0x00000000


	//----- nvinfo : EIATTR_CBANK_PARAM_SIZE
	.align		4
.L_2437:
        /*00f8*/ 	.byte	0x03, 0x19
        /*00fa*/ 	.short	0x0128


	//----- nvinfo : EIATTR_PARAM_CBANK
	.align		4
        /*00fc*/ 	.byte	0x04, 0x0a
        /*00fe*/ 	.short	(.L_2439 - .L_2438)
	.align		4
.L_2438:
        /*0100*/ 	.word	index@(.nv.constant0._ZN10layer_norm13ln_bwd_kernelINS_13Kernel_traitsI13__nv_bfloat16S2_fS2_fjLj256ELj1ELj4ELj1ELj16ENS_18Kernel_traits_baseILj256ES2_S2_fS2_fjLj128EEEEELb1ELb0ELb0ELb0EEEvNS_9BwdParamsE)
        /*0104*/ 	.short	0x0380
        /*0106*/ 	.short	0x0128


	//----- nvinfo : EIATTR_SW_WAR
	.align		4
.L_2439:
        /*0108*/ 	.byte	0x04, 0x36
        /*010a*/ 	.short	(.L_2441 - .L_2440)
.L_2440:
        /*010c*/ 	.word	0x00000008
.L_2441:


//--------------------- .nv.info._ZN10layer_norm13ln_bwd_kernelINS_13Kernel_traitsI13__nv_bfloat16S2_fS2_fjLj256ELj1ELj4ELj1ELj16ENS_18Kernel_traits_baseILj256ES2_S2_fS2_fjLj128EEEEELb1ELb0ELb0ELb1EEEvNS_9BwdParamsE --------------------------
	.section	.nv.info._ZN10layer_norm13ln_bwd_kernelINS_13Kernel_traitsI13__nv_bfloat16S2_fS2_fjLj256ELj1ELj4ELj1ELj16ENS_18Kernel_traits_baseILj256ES2_S2_fS2_fjLj128EEEEELb1ELb0ELb0ELb1EEEvNS_9BwdParamsE,"",@"SHT_CUDA_INFO"
	.sectionflags	@""
	.align	4


	//----- nvinfo : EIATTR_CUDA_API_VERSION
	.align		4
        /*0000*/ 	.byte	0x04, 0x37
        /*0002*/ 	.short	(.L_2443 - .L_2442)
.L_2442:
        /*0004*/ 	.word	0x00000082


	//----- nvinfo : EIATTR_KPARAM_INFO
	.align		4
.L_2443:
        /*0008*/ 	.byte	0x04, 0x17
        /*000a*/ 	.short	(.L_2445 - .L_2444)
.L_2444:
        /*000c*/ 	.word	0x00000000
        /*0010*/ 	.short	0x0000
        /*0012*/ 	.short	0x0000
        /*0014*/ 	.byte	0x00, 0xf0, 0xa1, 0x04


	//----- nvinfo : EIATTR_SPARSE_MMA_MASK
	.align		4
.L_2445:
        /*0018*/ 	.byte	0x03, 0x50
        /*001a*/ 	.short	0x0000


	//----- nvinfo : EIATTR_MAXREG_COUNT
	.align		4
        /*001c*/ 	.byte	0x03, 0x1b
        /*001e*/ 	.short	0x00ff


	//----- nvinfo : EIATTR_NUM_BARRIERS
	.align		4
        /*0020*/ 	.byte	0x02, 0x4c
        /*0022*/ 	.byte	0x01
	.zero		1


	//----- nvinfo : EIATTR_MERCURY_ISA_VERSION
	.align		4
        /*0024*/ 	.byte	0x03, 0x5f
        /*0026*/ 	.short	0x0101


	//----- nvinfo : EIATTR_COOP_GROUP_MASK_REGIDS
	.align		4
        /*0028*/ 	.byte	0x04, 0x29
        /*002a*/ 	.short	(.L_2447 - .L_2446)


	//   ....[0]....
.L_2446:
        /*002c*/ 	.word	0xffffffff


	//   ....[1]....
        /*0030*/ 	.word	0xffffffff


	//   ....[2]....
        /*0034*/ 	.word	0xffffffff


	//   ....[3]....
        /*0038*/ 	.word	0xffffffff


	//   ....[4]....
        /*003c*/ 	.word	0xffffffff


	//   ....[5]....
        /*0040*/ 	.word	0xffffffff


	//   ....[6]....
        /*0044*/ 	.word	0xffffffff


	//   ....[7]....
        /*0048*/ 	.word	0xffffffff


	//   ....[8]....
        /*004c*/ 	.word	0xffffffff


	//   ....[9]....
        /*0050*/ 	.word	0xffffffff


	//   ....[10]....
        /*0054*/ 	.word	0x05000044


	//   ....[11]....
        /*0058*/ 	.word	0x05000044


	//   ....[12]....
        /*005c*/ 	.word	0x05000044


	//   ....[13]....
        /*0060*/ 	.word	0x05000044


	//   ....[14]....
        /*0064*/ 	.word	0x05000044


	//   ....[15]....
        /*0068*/ 	.word	0x05000044


	//   ....[16]....
        /*006c*/ 	.word	0x05000044


	//   ....[17]....
        /*0070*/ 	.word	0x05000044


	//   ....[18]....
        /*0074*/ 	.word	0x05000044


	//   ....[19]....
        /*0078*/ 	.word	0x05000044


	//----- nvinfo : EIATTR_COOP_GROUP_INSTR_OFFSETS
	.align		4
.L_2447:
        /*007c*/ 	.byte	0x04, 0x28
        /*007e*/ 	.short	(.L_2449 - .L_2448)


	//   ....[0]....
.L_2448:
        /*0080*/ 	.word	0x00000a90


	//   ....[1]....
        /*0084*/ 	.word	0x00000aa0


	//   ....[2]....
        /*0088*/ 	.word	0x00000ad0


	//   ....[3]....
        /*008c*/ 	.word	0x00000af0


	//   ....[4]....
        /*0090*/ 	.word	0x00000b10


	//   ....[5]....
        /*0094*/ 	.word	0x00000b30


	//   ....[6]....
        /*0098*/ 	.word	0x00000b50


	//   ....[7]....
        /*009c*/ 	.word	0x00000b70


	//   ....[8]....
        /*00a0*/ 	.word	0x00000b90


	//   ....[9]....
        /*00a4*/ 	.word	0x00000ba0


	//   ....[10]....
        /*00a8*/ 	.word	0x000021f0


	//   ....[11]....
        /*00ac*/ 	.word	0x00002280


	//   ....[12]....
        /*00b0*/ 	.word	0x00002300


	//   ....[13]....
        /*00b4*/ 	.word	0x00002370


	//   ....[14]....
        /*00b8*/ 	.word	0x000023f0


	//   ....[15]....
        /*00bc*/ 	.word	0x00002460


	//   ....[16]....
        /*00c0*/ 	.word	0x000024e0


	//   ....[17]....
        /*00c4*/ 	.word	0x00002550


	//   ....[18]....
        /*00c8*/ 	.word	0x000025d0


	//   ....[19]....
        /*00cc*/ 	.word	0x00002630


	//----- nvinfo : EIATTR_VRC_CTA_INIT_COUNT
	.align		4
.L_2449:
        /*00d0*/ 	.byte	0x02, 0x4a
	.zero		1
	.zero		1


	//----- nvinfo : EIATTR_EXIT_INSTR_OFFSETS
	.align		4
        /*00d4*/ 	.byte	0x04, 0x1c
        /*00d6*/ 	.short	(.L_2451 - .L_2450)


	//   ....[0]....
.L_2450:
        /*00d8*/ 	.word	0x00002190


	//----- nvinfo : EIATTR_MAX_THREADS
	.align		4
.L_2451:
        /*00dc*/ 	.byte	0x04, 0x05
        /*00de*/ 	.short	(.L_2453 - .L_2452)
.L_2452:
        /*00e0*/ 	.word	0x00000080
        /*00e4*/ 	.word	0x00000001
        /*00e8*/ 	.word	0x00000001


	//----- nvinfo : EIATTR_CRS_STACK_SIZE
	.align		4
.L_2453:
        /*00ec*/ 	.byte	0x04, 0x1e
        /*00ee*/ 	.short	(.L_2455 - .L_2454)
.L_2454:
        /*00f0*/ 	.word	0x00000000


	//----- nvinfo : EIATTR_CBANK_PARAM_SIZE
	.align		4
.L_2455:
        /*00f4*/ 	.byte	0x03, 0x19
        /*00f6*/ 	.short	0x0128


	//----- nvinfo : EIATTR_PARAM_CBANK
	.align		4
        /*00f8*/ 	.byte	0x04, 0x0a
        /*00fa*/ 	.short	(.L_2457 - .L_2456)
	.align		4
.L_2456:
        /*00fc*/ 	.word	index@(.nv.constant0._ZN10layer_norm13ln_bwd_kernelINS_13Kernel_traitsI13__nv_bfloat16S2_fS2_fjLj256ELj1ELj4ELj1ELj16ENS_18Kernel_traits_baseILj256ES2_S2_fS2_fjLj128EEEEELb1ELb0ELb0ELb1EEEvNS_9BwdParamsE)
        /*0100*/ 	.short	0x0380
        /*0102*/ 	.short	0x0128


	//----- nvinfo : EIATTR_SW_WAR
	.align		4
.L_2457:
        /*0104*/ 	.byte	0x04, 0x36
        /*0106*/ 	.short	(.L_2459 - .L_2458)
.L_2458:
        /*0108*/ 	.word	0x00000008
.L_2459:


//--------------------- .nv.info._ZN10layer_norm22ln_bwd_finalize_kernelINS_22Kernel_traits_finalizeILj256E13__nv_bfloat16S2_fS2_fjLb0ELj1024ELj4ENS_18Kernel_traits_baseILj256ES2_S2_fS2_fjLj1024EEEEELb0ELb0EEEvNS_9BwdParamsE --------------------------
	.section	.nv.info._ZN10layer_norm22ln_bwd_finalize_kernelINS_22Kernel_traits_finalizeILj256E13__nv_bfloat16S2_fS2_fjLb0ELj1024ELj4ENS_18Kernel_traits_baseILj256ES2_S2_fS2_fjLj1024EEEEELb0ELb0EEEvNS_9BwdParamsE,"",@"SHT_CUDA_INFO"
	.sectionflags	@""
	.align	4


	//----- nvinfo : EIATTR_CUDA_API_VERSION
	.align		4
        /*0000*/ 	.byte	0x04, 0x37
        /*0002*/ 	.short	(.L_2461 - .L_2460)
.L_2460:
        /*0004*/ 	.word	0x00000082


	//----- nvinfo : EIATTR_KPARAM_INFO
	.align		4
.L_2461:
        /*0008*/ 	.byte	0x04, 0x17
        /*000a*/ 	.short	(.L_2463 - .L_2462)
.L_2462:
        /*000c*/ 	.word	0x00000000
        /*0010*/ 	.short	0x0000
        /*0012*/ 	.short	0x0000
        /*0014*/ 	.byte	0x00, 0xf0, 0xa1, 0x04


	//----- nvinfo : EIATTR_SPARSE_MMA_MASK
	.align		4
.L_2463:
        /*0018*/ 	.byte	0x03, 0x50
        /*001a*/ 	.short	0x0000


	//----- nvinfo : EIATTR_MAXREG_COUNT
	.align		4
        /*001c*/ 	.byte	0x03, 0x1b
        /*001e*/ 	.short	0x0040


	//----- nvinfo : EIATTR_NUM_BARRIERS
	.align		4
        /*0020*/ 	.byte	0x02, 0x4c
        /*0022*/ 	.byte	0x01
	.zero		1


	//----- nvinfo : EIATTR_MERCURY_ISA_VERSION
	.align		4
        /*0024*/ 	.byte	0x03, 0x5f
        /*0026*/ 	.short	0x0101


	//----- nvinfo : EIATTR_COOP_GROUP_MASK_REGIDS
	.align		4
        /*0028*/ 	.byte	0x04, 0x29
        /*002a*/ 	.short	(.L_2465 - .L_2464)


	//   ....[0]....
.L_2464:
        /*002c*/ 	.word	0xffffffff


	//   ....[1]....
        /*0030*/ 	.word	0xffffffff


	//   ....[2]....
        /*0034*/ 	.word	0xffffffff


	//   ....[3]....
        /*0038*/ 	.word	0xffffffff


	//   ....[4]....
        /*003c*/ 	.word	0xffffffff


	//   ....[5]....
        /*0040*/ 	.word	0xffffffff


	//   ....[6]....
        /*0044*/ 	.word	0xffffffff


	//   ....[7]....
        /*0048*/ 	.word	0xffffffff


	//   ....[8]....
        /*004c*/ 	.word	0xffffffff


	//   ....[9]....
        /*0050*/ 	.word	0xffffffff


	//----- nvinfo : EIATTR_COOP_GROUP_INSTR_OFFSETS
	.align		4
.L_2465:
        /*0054*/ 	.byte	0x04, 0x28
        /*0056*/ 	.short	(.L_2467 - .L_2466)


	//   ....[0]....
.L_2466:
        /*0058*/ 	.word	0x00001540


	//   ....[1]....
        /*005c*/ 	.word	0x00001550


	//   ....[2]....
        /*0060*/ 	.word	0x00001580


	//   ....[3]....
        /*0064*/ 	.word	0x00001590


	//   ....[4]....
        /*0068*/ 	.word	0x000015c0


	//   ....[5]....
        /*006c*/ 	.word	0x000015d0


	//   ....[6]....
        /*0070*/ 	.word	0x00001610


	//   ....[7]....
        /*0074*/ 	.word	0x00001630


	//   ....[8]....
        /*0078*/ 	.word	0x00001680


	//   ....[9]....
        /*007c*/ 	.word	0x00001690


	//----- nvinfo : EIATTR_VRC_CTA_INIT_COUNT
	.align		4
.L_2467:
        /*0080*/ 	.byte	0x02, 0x4a
	.zero		1
	.zero		1


	//----- nvinfo : EIATTR_EXIT_INSTR_OFFSETS
	.align		4
        /*0084*/ 	.byte	0x04, 0x1c
        /*0086*/ 	.short	(.L_2469 - .L_2468)


	//   ....[0]....
.L_2468:
        /*0088*/ 	.word	0x00000060


	//   ....[1]....
        /*008c*/ 	.word	0x000016f0


	//   ....[2]....
        /*0090*/ 	.word	0x00001720


	//   ....[3]....
        /*0094*/ 	.word	0x000017e0


	//----- nvinfo : EIATTR_MAX_THREADS
	.align		4
.L_2469:
        /*0098*/ 	.byte	0x04, 0x05
        /*009a*/ 	.short	(.L_2471 - .L_2470)
.L_2470:
        /*009c*/ 	.word	0x00000400
        /*00a0*/ 	.word	0x00000001
        /*00a4*/ 	.word	0x00000001


	//----- nvinfo : EIATTR_CRS_STACK_SIZE
	.align		4
.L_2471:
        /*00a8*/ 	.byte	0x04, 0x1e
        /*00aa*/ 	.short	(.L_2473 - .L_2472)
.L_2472:
        /*00ac*/ 	.word	0x00000000


	//----- nvinfo : EIATTR_CBANK_PARAM_SIZE
	.align		4
.L_2473:
        /*00b0*/ 	.byte	0x03, 0x19
        /*00b2*/ 	.short	0x0128


	//----- nvinfo : EIATTR_PARAM_CBANK
	.align		4
        /*00b4*/ 	.byte	0x04, 0x0a
        /*00b6*/ 	.short	(.L_2475 - .L_2474)
	.align		4
.L_2474:
        /*00b8*/ 	.word	index@(.nv.constant0._ZN10layer_norm22ln_bwd_finalize_kernelINS_22Kernel_traits_finalizeILj256E13__nv_bfloat16S2_fS2_fjLb0ELj1024ELj4ENS_18Kernel_traits_baseILj256ES2_S2_fS2_fjLj1024EEEEELb0ELb0EEEvNS_9BwdParamsE)
        /*00bc*/ 	.short	0x0380
        /*00be*/ 	.short	0x0128


	//----- nvinfo : EIATTR_SW_WAR
	.align		4
.L_2475:
        /*00c0*/ 	.byte	0x04, 0x36
        /*00c2*/ 	.short	(.L_2477 - .L_2476)
.L_2476:
        /*00c4*/ 	.word	0x00000008
.L_2477:


//--------------------- .nv.info._ZN10layer_norm13ln_bwd_kernelINS_13Kernel_traitsI13__nv_bfloat16S2_fS2_fjLj256ELj1ELj4ELj1ELj16ENS_18Kernel_traits_baseILj256ES2_S2_fS2_fjLj128EEEEELb1ELb0ELb1ELb0EEEvNS_9BwdParamsE --------------------------
	.section	.nv.info._ZN10layer_norm13ln_bwd_kernelINS_13Kernel_traitsI13__nv_bfloat16S2_fS2_fjLj256ELj1ELj4ELj1ELj16ENS_18Kernel_traits_baseILj256ES2_S2_fS2_fjLj128EEEEELb1ELb0ELb1ELb0EEEvNS_9BwdParamsE,"",@"SHT_CUDA_INFO"
	.sectionflags	@""
	.align	4


	//----- nvinfo : EIATTR_CUDA_API_VERSION
	.align		4
        /*0000*/ 	.byte	0x04, 0x37
        /*0002*/ 	.short	(.L_2479 - .L_2478)
.L_2478:
        /*0004*/ 	.word	0x00000082


	//----- nvinfo : EIATTR_KPARAM_INFO
	.align		4
.L_2479:
        /*0008*/ 	.byte	0x04, 0x17
        /*000a*/ 	.short	(.L_2481 - .L_2480)
.L_2480:
        /*000c*/ 	.word	0x00000000
        /*0010*/ 	.short	0x0000
        /*0012*/ 	.short	0x0000
        /*0014*/ 	.byte	0x00, 0xf0, 0xa1, 0x04


	//----- nvinfo : EIATTR_SPARSE_MMA_MASK
	.align		4
.L_2481:
        /*0018*/ 	.byte	0x03, 0x50
        /*001a*/ 	.short	0x0000


	//----- nvinfo : EIATTR_MAXREG_COUNT
	.align		4
        /*001c*/ 	.byte	0x03, 0x1b
        /*001e*/ 	.short	0x00ff


	//----- nvinfo : EIATTR_NUM_BARRIERS
	.align		4
        /*0020*/ 	.byte	0x02, 0x4c
        /*0022*/ 	.byte	0x01
	.zero		1


	//----- nvinfo : EIATTR_MERCURY_ISA_VERSION
	.align		4
        /*0024*/ 	.byte	0x03, 0x5f
        /*0026*/ 	.short	0x0101


	//----- nvinfo : EIATTR_COOP_GROUP_MASK_REGIDS
	.align		4
        /*0028*/ 	.byte	0x04, 0x29
        /*002a*/ 	.short	(.L_2483 - .L_2482)


	//   ....[0]....
.L_2482:
        /*002c*/ 	.word	0xffffffff


	//   ....[1]....
        /*0030*/ 	.word	0xffffffff


	//   ....[2]....
        /*0034*/ 	.word	0xffffffff


	//   ....[3]....
        /*0038*/ 	.word	0xffffffff


	//   ....[4]....
        /*003c*/ 	.word	0xffffffff


	//   ....[5]....
        /*0040*/ 	.word	0xffffffff


	//   ....[6]....
        /*0044*/ 	.word	0xffffffff


	//   ....[7]....
        /*0048*/ 	.word	0xffffffff


	//   ....[8]....
        /*004c*/ 	.word	0xffffffff


	//   ....[9]....
        /*0050*/ 	.word	0xffffffff


	//   ....[10]....
        /*0054*/ 	.word	0x05000055


	//   ....[11]....
        /*0058*/ 	.word	0x05000055


	//   ....[12]....
        /*005c*/ 	.word	0x05000055


	//   ....[13]....
        /*0060*/ 	.word	0x05000055


	//   ....[14]....
        /*0064*/ 	.word	0x05000055


	//   ....[15]....
        /*0068*/ 	.word	0x05000055


	//   ....[16]....
        /*006c*/ 	.word	0x05000055


	//   ....[17]....
        /*0070*/ 	.word	0x05000055


	//   ....[18]....
        /*0074*/ 	.word	0x05000055


	//   ....[19]....
        /*0078*/ 	.word	0x05000055


	//----- nvinfo : EIATTR_COOP_GROUP_INSTR_OFFSETS
	.align		4
.L_2483:
        /*007c*/ 	.byte	0x04, 0x28
        /*007e*/ 	.short	(.L_2485 - .L_2484)


	//   ....[0]....
.L_2484:
        /*0080*/ 	.word	0x00000dc0


	//   ....[1]....
        /*0084*/ 	.word	0x00000dd0


	//   ....[2]....
        /*0088*/ 	.word	0x00000e00


	//   ....[3]....
        /*008c*/ 	.word	0x00000e10


	//   ....[4]....
        /*0090*/ 	.word	0x00000e40


	//   ....[5]....
        /*0094*/ 	.word	0x00000e50


	//   ....[6]....
        /*0098*/ 	.word	0x00000e80


	//   ....[7]....
        /*009c*/ 	.word	0x00000e90


	//   ....[8]....
        /*00a0*/ 	.word	0x00000ec0


	//   ....[9]....
        /*00a4*/ 	.word	0x00000ed0


	//   ....[10]....
        /*00a8*/ 	.word	0x00002f70


	//   ....[11]....
        /*00ac*/ 	.word	0x00003000


	//   ....[12]....
        /*00b0*/ 	.word	0x00003070


	//   ....[13]....
        /*00b4*/ 	.word	0x000030d0


	//   ....[14]....
        /*00b8*/ 	.word	0x00003140


	//   ....[15]....
        /*00bc*/ 	.word	0x000031a0


	//   ....[16]....
        /*00c0*/ 	.word	0x00003210


	//   ....[17]....
        /*00c4*/ 	.word	0x00003270


	//   ....[18]....
        /*00c8*/ 	.word	0x000032e0


	//   ....[19]....
        /*00cc*/ 	.word	0x00003340


	//----- nvinfo : EIATTR_VRC_CTA_INIT_COUNT
	.align		4
.L_2485:
        /*00d0*/ 	.byte	0x02, 0x4a
	.zero		1
	.zero		1


	//----- nvinfo : EIATTR_EXIT_INSTR_OFFSETS
	.align		4
        /*00d4*/ 	.byte	0x04, 0x1c
        /*00d6*/ 	.short	(.L_2487 - .L_2486)


	//   ....[0]....
.L_2486:
        /*00d8*/ 	.word	0x00002ed0


	//   ....[1]....
        /*00dc*/ 	.word	0x00002f00


	//----- nvinfo : EIATTR_MAX_THREADS
	.align		4
.L_2487:
        /*00e0*/ 	.byte	0x04, 0x05
        /*00e2*/ 	.short	(.L_2489 - .L_2488)
.L_2488:
        /*00e4*/ 	.word	0x00000080
        /*00e8*/ 	.word	0x00000001
        /*00ec*/ 	.word	0x00000001


	//----- nvinfo : EIATTR_CRS_STACK_SIZE
	.align		4
.L_2489:
        /*00f0*/ 	.byte	0x04, 0x1e
        /*00f2*/ 	.short	(.L_2491 - .L_2490)
.L_2490:
        /*00f4*/ 	.word	0x00000000


	//----- nvinfo : EIATTR_CBANK_PARAM_SIZE
	.align		4
.L_2491:
        /*00f8*/ 	.byte	0x03, 0x19
        /*00fa*/ 	.short	0x0128


	//----- nvinfo : EIATTR_PARAM_CBANK
	.align		4
        /*00fc*/ 	.byte	0x04, 0x0a
        /*00fe*/ 	.short	(.L_2493 - .L_2492)
	.align		4
.L_2492:
        /*0100*/ 	.word	index@(.nv.constant0._ZN10layer_norm13ln_bwd_kernelINS_13Kernel_traitsI13__nv_bfloat16S2_fS2_fjLj256ELj1ELj4ELj1ELj16ENS_18Kernel_traits_baseILj256ES2_S2_fS2_fjLj128EEEEELb1ELb0ELb1ELb0EEEvNS_9BwdParamsE)
        /*0104*/ 	.short	0x0380
        /*0106*/ 	.short	0x0128


	//----- nvinfo : EIATTR_SW_WAR
	.align		4
.L_2493:
        /*0108*/ 	.byte	0x04, 0x36
        /*010a*/ 	.short	(.L_2495 - .L_2494)
.L_2494:
        /*010c*/ 	.word	0x00000008
.L_2495:


//--------------------- .nv.info._ZN10layer_norm22ln_bwd_finalize_kernelINS_22Kernel_traits_finalizeILj256E13__nv_bfloat16S2_fS2_fjLb0ELj1024ELj4ENS_18Kernel_traits_baseILj256ES2_S2_fS2_fjLj1024EEEEELb0ELb1EEEvNS_9BwdParamsE --------------------------
	.section	.nv.info._ZN10layer_norm22ln_bwd_finalize_kernelINS_22Kernel_traits_finalizeILj256E13__nv_bfloat16S2_fS2_fjLb0ELj1024ELj4ENS_18Kernel_traits_baseILj256ES2_S2_fS2_fjLj1024EEEEELb0ELb1EEEvNS_9BwdParamsE,"",@"SHT_CUDA_INFO"
	.sectionflags	@""
	.align	4


	//----- nvinfo : EIATTR_CUDA_API_VERSION
	.align		4
        /*0000*/ 	.byte	0x04, 0x37
        /*0002*/ 	.short	(.L_2497 - .L_2496)
.L_2496:
        /*0004*/ 	.word	0x00000082


	//----- nvinfo : EIATTR_KPARAM_INFO
	.align		4
.L_2497:
        /*0008*/ 	.byte	0x04, 0x17
        /*000a*/ 	.short	(.L_2499 - .L_2498)
.L_2498:
        /*000c*/ 	.word	0x00000000
        /*0010*/ 	.short	0x0000
        /*0012*/ 	.short	0x0000
        /*0014*/ 	.byte	0x00, 0xf0, 0xa1, 0x04


	//----- nvinfo : EIATTR_SPARSE_MMA_MASK
	.align		4
.L_2499:
        /*0018*/ 	.byte	0x03, 0x50
        /*001a*/ 	.short	0x0000


	//----- nvinfo : EIATTR_MAXREG_COUNT
	.align		4
        /*001c*/ 	.byte	0x03, 0x1b
        /*001e*/ 	.short	0x0040


	//----- nvinfo : EIATTR_NUM_BARRIERS
	.align		4
        /*0020*/ 	.byte	0x02, 0x4c
        /*0022*/ 	.byte	0x01
	.zero		1


	//----- nvinfo : EIATTR_MERCURY_ISA_VERSION
	.align		4
        /*0024*/ 	.byte	0x03, 0x5f
        /*0026*/ 	.short	0x0101


	//----- nvinfo : EIATTR_COOP_GROUP_MASK_REGIDS
	.align		4
        /*0028*/ 	.byte	0x04, 0x29
        /*002a*/ 	.short	(.L_2501 - .L_2500)


	//   ....[0]....
.L_2500:
        /*002c*/ 	.word	0xffffffff


	//   ....[1]....
        /*0030*/ 	.word	0xffffffff


	//   ....[2]....
        /*0034*/ 	.word	0xffffffff


	//   ....[3]....
        /*0038*/ 	.word	0xffffffff


	//   ....[4]....
        /*003c*/ 	.word	0xffffffff


	//   ....[5]....
        /*0040*/ 	.word	0xffffffff


	//   ....[6]....
        /*0044*/ 	.word	0xffffffff


	//   ....[7]....
        /*0048*/ 	.word	0xffffffff


	//   ....[8]....
        /*004c*/ 	.word	0xffffffff


	//   ....[9]....
        /*0050*/ 	.word	0xffffffff


	//----- nvinfo : EIATTR_COOP_GROUP_INSTR_OFFSETS
	.align		4
.L_2501:
        /*0054*/ 	.byte	0x04, 0x28
        /*0056*/ 	.short	(.L_2503 - .L_2502)


	//   ....[0]....
.L_2502:
        /*0058*/ 	.word	0x00001560


	//   ....[1]....
        /*005c*/ 	.word	0x00001570


	//   ....[2]....
        /*0060*/ 	.word	0x000015a0


	//   ....[3]....
        /*0064*/ 	.word	0x000015b0


	//   ....[4]....
        /*0068*/ 	.word	0x000015e0


	//   ....[5]....
        /*006c*/ 	.word	0x000015f0


	//   ....[6]....
        /*0070*/ 	.word	0x00001620


	//   ....[7]....
        /*0074*/ 	.word	0x00001640


	//   ....[8]....
        /*0078*/ 	.word	0x00001670


	//   ....[9]....
        /*007c*/ 	.word	0x00001680


	//----- nvinfo : EIATTR_VRC_CTA_INIT_COUNT
	.align		4
.L_2503:
        /*0080*/ 	.byte	0x02, 0x4a
	.zero		1
	.zero		1


	//----- nvinfo : EIATTR_EXIT_INSTR_OFFSETS
	.align		4
        /*0084*/ 	.byte	0x04, 0x1c
        /*0086*/ 	.short	(.L_2505 - .L_2504)


	//   ....[0]....
.L_2504:
        /*0088*/ 	.word	0x00000060


	//   ....[1]....
        /*008c*/ 	.word	0x000016e0


	//   ....[2]....
        /*0090*/ 	.word	0x000017d0


	//----- nvinfo : EIATTR_MAX_THREADS
	.align		4
.L_2505:
        /*0094*/ 	.byte	0x04, 0x05
        /*0096*/ 	.short	(.L_2507 - .L_2506)
.L_2506:
        /*0098*/ 	.word	0x00000400
        /*009c*/ 	.word	0x00000001
        /*00a0*/ 	.word	0x00000001


	//----- nvinfo : EIATTR_CRS_STACK_SIZE
	.align		4
.L_2507:
        /*00a4*/ 	.byte	0x04, 0x1e
        /*00a6*/ 	.short	(.L_2509 - .L_2508)
.L_2508:
        /*00a8*/ 	.word	0x00000000


	//----- nvinfo : EIATTR_CBANK_PARAM_SIZE
	.align		4
.L_2509:
        /*00ac*/ 	.byte	0x03, 0x19
        /*00ae*/ 	.short	0x0128


	//----- nvinfo : EIATTR_PARAM_CBANK
	.align		4
        /*00b0*/ 	.byte	0x04, 0x0a
        /*00b2*/ 	.short	(.L_2511 - .L_2510)
	.align		4
.L_2510:
        /*00b4*/ 	.word	index@(.nv.constant0._ZN10layer_norm22ln_bwd_finalize_kernelINS_22Kernel_traits_finalizeILj256E13__nv_bfloat16S2_fS2_fjLb0ELj1024ELj4ENS_18Kernel_traits_baseILj256ES2_S2_fS2_fjLj1024EEEEELb0ELb1EEEvNS_9BwdParamsE)
        /*00b8*/ 	.short	0x0380
        /*00ba*/ 	.short	0x0128


	//----- nvinfo : EIATTR_SW_WAR
	.align		4
.L_2511:
        /*00bc*/ 	.byte	0x04, 0x36
        /*00be*/ 	.short	(.L_2513 - .L_2512)
.L_2512:
        /*00c0*/ 	.word	0x00000008
.L_2513:


//--------------------- .nv.info._ZN10layer_norm13ln_bwd_kernelINS_13Kernel_traitsI13__nv_bfloat16S2_fS2_fjLj256ELj1ELj4ELj1ELj16ENS_18Kernel_traits_baseILj256ES2_S2_fS2_fjLj128EEEEELb1ELb0ELb1ELb1EEEvNS_9BwdParamsE --------------------------
	.section	.nv.info._ZN10layer_norm13ln_bwd_kernelINS_13Kernel_traitsI13__nv_bfloat16S2_fS2_fjLj256ELj1ELj4ELj1ELj16ENS_18Kernel_traits_baseILj256ES2_S2_fS2_fjLj128EEEEELb1ELb0ELb1ELb1EEEvNS_9BwdParamsE,"",@"SHT_CUDA_INFO"
	.sectionflags	@""
	.align	4


	//----- nvinfo : EIATTR_CUDA_API_VERSION
	.align		4
        /*0000*/ 	.byte	0x04, 0x37
        /*0002*/ 	.short	(.L_2515 - .L_2514)
.L_2514:
        /*0004*/ 	.word	0x00000082


	//----- nvinfo : EIATTR_KPARAM_INFO
	.align		4
.L_2515:
        /*0008*/ 	.byte	0x04, 0x17
        /*000a*/ 	.short	(.L_2517 - .L_2516)
.L_2516:
        /*000c*/ 	.word	0x00000000
        /*0010*/ 	.short	0x0000
        /*0012*/ 	.short	0x0000
        /*0014*/ 	.byte	0x00, 0xf0, 0xa1, 0x04


	//----- nvinfo : EIATTR_SPARSE_MMA_MASK
	.align		4
.L_2517:
        /*0018*/ 	.byte	0x03, 0x50
        /*001a*/ 	.short	0x0000


	//----- nvinfo : EIATTR_MAXREG_COUNT
	.align		4
        /*001c*/ 	.byte	0x03, 0x1b
        /*001e*/ 	.short	0x00ff


	//----- nvinfo : EIATTR_NUM_BARRIERS
	.align		4
        /*0020*/ 	.byte	0x02, 0x4c
        /*0022*/ 	.byte	0x01
	.zero		1


	//----- nvinfo : EIATTR_MERCURY_ISA_VERSION
	.align		4
        /*0024*/ 	.byte	0x03, 0x5f
        /*0026*/ 	.short	0x0101


	//----- nvinfo : EIATTR_COOP_GROUP_MASK_REGIDS
	.align		4
        /*0028*/ 	.byte	0x04, 0x29
        /*002a*/ 	.short	(.L_2519 - .L_2518)


	//   ....[0]....
.L_2518:
        /*002c*/ 	.word	0xffffffff


	//   ....[1]....
        /*0030*/ 	.word	0xffffffff


	//   ....[2]....
        /*0034*/ 	.word	0xffffffff


	//   ....[3]....
        /*0038*/ 	.word	0xffffffff


	//   ....[4]....
        /*003c*/ 	.word	0xffffffff


	//   ....[5]....
        /*0040*/ 	.word	0xffffffff


	//   ....[6]....
        /*0044*/ 	.word	0xffffffff


	//   ....[7]....
        /*0048*/ 	.word	0xffffffff


	//   ....[8]....
        /*004c*/ 	.word	0xffffffff


	//   ....[9]....
        /*0050*/ 	.word	0xffffffff


	//   ....[10]....
        /*0054*/ 	.word	0x05000052


	//   ....[11]....
        /*0058*/ 	.word	0x05000052


	//   ....[12]....
        /*005c*/ 	.word	0x05000052


	//   ....[13]....
        /*0060*/ 	.word	0x05000052


	//   ....[14]....
        /*0064*/ 	.word	0x05000052


	//   ....[15]....
        /*0068*/ 	.word	0x05000052


	//   ....[16]....
        /*006c*/ 	.word	0x05000052


	//   ....[17]....
        /*0070*/ 	.word	0x05000052


	//   ....[18]....
        /*0074*/ 	.word	0x05000052


	//   ....[19]....
        /*0078*/ 	.word	0x05000052


	//----- nvinfo : EIATTR_COOP_GROUP_INSTR_OFFSETS
	.align		4
.L_2519:
        /*007c*/ 	.byte	0x04, 0x28
        /*007e*/ 	.short	(.L_2521 - .L_2520)


	//   ....[0]....
.L_2520:
        /*0080*/ 	.word	0x00000cc0


	//   ....[1]....
        /*0084*/ 	.word	0x00000cd0


	//   ....[2]....
        /*0088*/ 	.word	0x00000d00


	//   ....[3]....
        /*008c*/ 	.word	0x00000d10


	//   ....[4]....
        /*0090*/ 	.word	0x00000d40


	//   ....[5]....
        /*0094*/ 	.word	0x00000d50


	//   ....[6]....
        /*0098*/ 	.word	0x00000d80


	//   ....[7]....
        /*009c*/ 	.word	0x00000d90


	//   ....[8]....
        /*00a0*/ 	.word	0x00000dc0


	//   ....[9]....
        /*00a4*/ 	.word	0x00000dd0


	//   ....[10]....
        /*00a8*/ 	.word	0x00002d60


	//   ....[11]....
        /*00ac*/ 	.word	0x00002df0


	//   ....[12]....
        /*00b0*/ 	.word	0x00002e60


	//   ....[13]....
        /*00b4*/ 	.word	0x00002ec0


	//   ....[14]....
        /*00b8*/ 	.word	0x00002f30


	//   ....[15]....
        /*00bc*/ 	.word	0x00002f90


	//   ....[16]....
        /*00c0*/ 	.word	0x00003000


	//   ....[17]....
        /*00c4*/ 	.word	0x00003060


	//   ....[18]....
        /*00c8*/ 	.word	0x000030d0


	//   ....[19]....
        /*00cc*/ 	.word	0x00003130


	//----- nvinfo : EIATTR_VRC_CTA_INIT_COUNT
	.align		4
.L_2521:
        /*00d0*/ 	.byte	0x02, 0x4a
	.zero		1
	.zero		1


	//----- nvinfo : EIATTR_EXIT_INSTR_OFFSETS
	.align		4
        /*00d4*/ 	.byte	0x04, 0x1c
        /*00d6*/ 	.short	(.L_2523 - .L_2522)


	//   ....[0]....
.L_2522:
        /*00d8*/ 	.word	0x00002cf0


	//----- nvinfo : EIATTR_MAX_THREADS
	.align		4
.L_2523:
        /*00dc*/ 	.byte	0x04, 0x05
        /*00de*/ 	.short	(.L_2525 - .L_2524)
.L_2524:
        /*00e0*/ 	.word	0x00000080
        /*00e4*/ 	.word	0x00000001
        /*00e8*/ 	.word	0x00000001


	//----- nvinfo : EIATTR_CRS_STACK_SIZE
	.align		4
.L_2525:
        /*00ec*/ 	.byte	0x04, 0x1e
        /*00ee*/ 	.short	(.L_2527 - .L_2526)
.L_2526:
        /*00f0*/ 	.word	0x00000000


	//----- nvinfo : EIATTR_CBANK_PARAM_SIZE
	.align		4
.L_2527:
        /*00f4*/ 	.byte	0x03, 0x19
        /*00f6*/ 	.short	0x0128


	//----- nvinfo : EIATTR_PARAM_CBANK
	.align		4
        /*00f8*/ 	.byte	0x04, 0x0a
        /*00fa*/ 	.short	(.L_2529 - .L_2528)
	.align		4
.L_2528:
        /*00fc*/ 	.word	index@(.nv.constant0._ZN10layer_norm13ln_bwd_kernelINS_13Kernel_traitsI13__nv_bfloat16S2_fS2_fjLj256ELj1ELj4ELj1ELj16ENS_18Kernel_traits_baseILj256ES2_S2_fS2_fjLj128EEEEELb1ELb0ELb1ELb1EEEvNS_9BwdParamsE)
        /*0100*/ 	.short	0x0380
        /*0102*/ 	.short	0x0128


	//----- nvinfo : EIATTR_SW_WAR
	.align		4
.L_2529:
        /*0104*/ 	.byte	0x04, 0x36
        /*0106*/ 	.short	(.L_2531 - .L_2530)
.L_2530:
        /*0108*/ 	.word	0x00000008
.L_2531:


//--------------------- .nv.info._ZN10layer_norm13ln_bwd_kernelINS_13Kernel_traitsI13__nv_bfloat16S2_fS2_fjLj256ELj1ELj4ELj1ELj16ENS_18Kernel_traits_baseILj256ES2_S2_fS2_fjLj128EEEEELb1ELb1ELb0ELb0EEEvNS_9BwdParamsE --------------------------
	.section	.nv.info._ZN10layer_norm13ln_bwd_kernelINS_13Kernel_traitsI13__nv_bfloat16S2_fS2_fjLj256ELj1ELj4ELj1ELj16ENS_18Kernel_traits_baseILj256ES2_S2_fS2_fjLj128EEEEELb1ELb1ELb0ELb0EEEvNS_9BwdParamsE,"",@"SHT_CUDA_INFO"
	.sectionflags	@""
	.align	4


	//----- nvinfo : EIATTR_CUDA_API_VERSION
	.align		4
        /*0000*/ 	.byte	0x04, 0x37
        /*0002*/ 	.short	(.L_2533 - .L_2532)
.L_2532:
        /*0004*/ 	.word	0x00000082


	//----- nvinfo : EIATTR_KPARAM_INFO
	.align		4
.L_2533:
        /*0008*/ 	.byte	0x04, 0x17
        /*000a*/ 	.short	(.L_2535 - .L_2534)
.L_2534:
        /*000c*/ 	.word	0x00000000
        /*0010*/ 	.short	0x0000
        /*0012*/ 	.short	0x0000
        /*0014*/ 	.byte	0x00, 0xf0, 0xa1, 0x04


	//----- nvinfo : EIATTR_SPARSE_MMA_MASK
	.align		4
.L_2535:
        /*0018*/ 	.byte	0x03, 0x50
        /*001a*/ 	.short	0x0000


	//----- nvinfo : EIATTR_MAXREG_COUNT
	.align		4
        /*001c*/ 	.byte	0x03, 0x1b
        /*001e*/ 	.short	0x00ff


	//----- nvinfo : EIATTR_NUM_BARRIERS
	.align		4
        /*0020*/ 	.byte	0x02, 0x4c
        /*0022*/ 	.byte	0x01
	.zero		1


	//----- nvinfo : EIATTR_MERCURY_ISA_VERSION
	.align		4
        /*0024*/ 	.byte	0x03, 0x5f
        /*0026*/ 	.short	0x0101


	//----- nvinfo : EIATTR_COOP_GROUP_MASK_REGIDS
	.align		4
        /*0028*/ 	.byte	0x04, 0x29
        /*002a*/ 	.short	(.L_2537 - .L_2536)


	//   ....[0]....
.L_2536:
        /*002c*/ 	.word	0xffffffff


	//   ....[1]....
        /*0030*/ 	.word	0xffffffff


	//   ....[2]....
        /*0034*/ 	.word	0xffffffff


	//   ....[3]....
        /*0038*/ 	.word	0xffffffff


	//   ....[4]....
        /*003c*/ 	.word	0xffffffff


	//   ....[5]....
        /*0040*/ 	.word	0xffffffff


	//   ....[6]....
        /*0044*/ 	.word	0xffffffff


	//   ....[7]....
        /*0048*/ 	.word	0xffffffff


	//   ....[8]....
        /*004c*/ 	.word	0xffffffff


	//   ....[9]....
        /*0050*/ 	.word	0xffffffff


	//   ....[10]....
        /*0054*/ 	.word	0x05000061


	//   ....[11]....
        /*0058*/ 	.word	0x05000061


	//   ....[12]....
        /*005c*/ 	.word	0x05000061


	//   ....[13]....
        /*0060*/ 	.word	0x05000061


	//   ....[14]....
        /*0064*/ 	.word	0x05000061


	//   ....[15]....
        /*0068*/ 	.word	0x05000061


	//   ....[16]....
        /*006c*/ 	.word	0x05000061


	//   ....[17]....
        /*0070*/ 	.word	0x05000061


	//   ....[18]....
        /*0074*/ 	.word	0x05000061


	//   ....[19]....
        /*0078*/ 	.word	0x05000061


	//----- nvinfo : EIATTR_COOP_GROUP_INSTR_OFFSETS
	.align		4
.L_2537:
        /*007c*/ 	.byte	0x04, 0x28
        /*007e*/ 	.short	(.L_2539 - .L_2538)


	//   ....[0]....
.L_2538:
        /*0080*/ 	.word	0x00000b30


	//   ....[1]....
        /*0084*/ 	.word	0x00000b40


	//   ....[2]....
        /*0088*/ 	.word	0x00000b70


	//   ....[3]....
        /*008c*/ 	.word	0x00000b80


	//   ....[4]....
        /*0090*/ 	.word	0x00000bb0


	//   ....[5]....
        /*0094*/ 	.word	0x00000bc0


	//   ....[6]....
        /*0098*/ 	.word	0x00000bf0


	//   ....[7]....
        /*009c*/ 	.word	0x00000c00


	//   ....[8]....
        /*00a0*/ 	.word	0x00000c30


	//   ....[9]....
        /*00a4*/ 	.word	0x00000c40


	//   ....[10]....
        /*00a8*/ 	.word	0x00003190


	//   ....[11]....
        /*00ac*/ 	.word	0x00003220


	//   ....[12]....
        /*00b0*/ 	.word	0x00003290


	//   ....[13]....
        /*00b4*/ 	.word	0x000032f0


	//   ....[14]....
        /*00b8*/ 	.word	0x00003360


	//   ....[15]....
        /*00bc*/ 	.word	0x000033c0


	//   ....[16]....
        /*00c0*/ 	.word	0x00003430


	//   ....[17]....
        /*00c4*/ 	.word	0x00003490


	//   ....[18]....
        /*00c8*/ 	.word	0x00003500


	//   ....[19]....
        /*00cc*/ 	.word	0x00003560


	//----- nvinfo : EIATTR_VRC_CTA_INIT_COUNT
	.align		4
.L_2539:
        /*00d0*/ 	.byte	0x02, 0x4a
	.zero		1
	.zero		1


	//----- nvinfo : EIATTR_EXIT_INSTR_OFFSETS
	.align		4
        /*00d4*/ 	.byte	0x04, 0x1c
        /*00d6*/ 	.short	(.L_2541 - .L_2540)


	//   ....[0]....
.L_2540:
        /*00d8*/ 	.word	0x000030a0


	//   ....[1]....
        /*00dc*/ 	.word	0x00003120


	//----- nvinfo : EIATTR_MAX_THREADS
	.align		4
.L_2541:
        /*00e0*/ 	.byte	0x04, 0x05
        /*00e2*/ 	.short	(.L_2543 - .L_2542)
.L_2542:
        /*00e4*/ 	.word	0x00000080
        /*00e8*/ 	.word	0x00000001
        /*00ec*/ 	.word	0x00000001


	//----- nvinfo : EIATTR_CRS_STACK_SIZE
	.align		4
.L_2543:
        /*00f0*/ 	.byte	0x04, 0x1e
        /*00f2*/ 	.short	(.L_2545 - .L_2544)
.L_2544:
        /*00f4*/ 	.word	0x00000000


	//----- nvinfo : EIATTR_CBANK_PARAM_SIZE
	.align		4
.L_2545:
        /*00f8*/ 	.byte	0x03, 0x19
        /*00fa*/ 	.short	0x0128


	//----- nvinfo : EIATTR_PARAM_CBANK
	.align		4
        /*00fc*/ 	.byte	0x04, 0x0a
        /*00fe*/ 	.short	(.L_2547 - .L_2546)
	.align		4
.L_2546:
        /*0100*/ 	.word	index@(.nv.constant0._ZN10layer_norm13ln_bwd_kernelINS_13Kernel_traitsI13__nv_bfloat16S2_fS2_fjLj256ELj1ELj4ELj1ELj16ENS_18Kernel_traits_baseILj256ES2_S2_fS2_fjLj128EEEEELb1ELb1ELb0ELb0EEEvNS_9BwdParamsE)
        /*0104*/ 	.short	0x0380
        /*0106*/ 	.short	0x0128


	//----- nvinfo : EIATTR_SW_WAR
	.align		4
.L_2547:
        /*0108*/ 	.byte	0x04, 0x36
        /*010a*/ 	.short	(.L_2549 - .L_2548)
.L_2548:
        /*010c*/ 	.word	0x00000008
.L_2549:


//--------------------- .nv.info._ZN10layer_norm13ln_bwd_kernelINS_13Kernel_traitsI13__nv_bfloat16S2_fS2_fjLj256ELj1ELj4ELj1ELj16ENS_18Kernel_traits_baseILj256ES2_S2_fS2_fjLj128EEEEELb1ELb1ELb0ELb1EEEvNS_9BwdParamsE --------------------------
	.section	.nv.info._ZN10layer_norm13ln_bwd_kernelINS_13Kernel_traitsI13__nv_bfloat16S2_fS2_fjLj256ELj1ELj4ELj1ELj16ENS_18Kernel_traits_baseILj256ES2_S2_fS2_fjLj128EEEEELb1ELb1ELb0ELb1EEEvNS_9BwdParamsE,"",@"SHT_CUDA_INFO"
	.sectionflags	@""
	.align	4


	//----- nvinfo : EIATTR_CUDA_API_VERSION
	.align		4
        /*0000*/ 	.byte	0x04, 0x37
        /*0002*/ 	.short	(.L_2551 - .L_2550)
.L_2550:
        /*0004*/ 	.word	0x00000082


	//----- nvinfo : EIATTR_KPARAM_INFO
	.align		4
.L_2551:
        /*0008*/ 	.byte	0x04, 0x17
        /*000a*/ 	.short	(.L_2553 - .L_2552)
.L_2552:
        /*000c*/ 	.word	0x00000000
        /*0010*/ 	.short	0x0000
        /*0012*/ 	.short	0x0000
        /*0014*/ 	.byte	0x00, 0xf0, 0xa1, 0x04


	//----- nvinfo : EIATTR_SPARSE_MMA_MASK
	.align		4
.L_2553:
        /*0018*/ 	.byte	0x03, 0x50
        /*001a*/ 	.short	0x0000


	//----- nvinfo : EIATTR_MAXREG_COUNT
	.align		4
        /*001c*/ 	.byte	0x03, 0x1b
        /*001e*/ 	.short	0x00ff


	//----- nvinfo : EIATTR_NUM_BARRIERS
	.align		4
        /*0020*/ 	.byte	0x02, 0x4c
        /*0022*/ 	.byte	0x01
	.zero		1


	//----- nvinfo : EIATTR_MERCURY_ISA_VERSION
	.align		4
        /*0024*/ 	.byte	0x03, 0x5f
        /*0026*/ 	.short	0x0101


	//----- nvinfo : EIATTR_COOP_GROUP_MASK_REGIDS
	.align		4
        /*0028*/ 	.byte	0x04, 0x29
        /*002a*/ 	.short	(.L_2555 - .L_2554)


	//   ....[0]....
.L_2554:
        /*002c*/ 	.word	0xffffffff


	//   ....[1]....
        /*0030*/ 	.word	0xffffffff


	//   ....[2]....
        /*0034*/ 	.word	0xffffffff


	//   ....[3]....
        /*0038*/ 	.word	0xffffffff


	//   ....[4]....
        /*003c*/ 	.word	0xffffffff


	//   ....[5]....
        /*0040*/ 	.word	0xffffffff


	//   ....[6]....
        /*0044*/ 	.word	0xffffffff


	//   ....[7]....
        /*0048*/ 	.word	0xffffffff


	//   ....[8]....
        /*004c*/ 	.word	0xffffffff


	//   ....[9]....
        /*0050*/ 	.word	0xffffffff


	//   ....[10]....
        /*0054*/ 	.word	0x05000059


	//   ....[11]....
        /*0058*/ 	.word	0x05000059


	//   ....[12]....
        /*005c*/ 	.word	0x05000059


	//   ....[13]....
        /*0060*/ 	.word	0x05000059


	//   ....[14]....
        /*0064*/ 	.word	0x05000059


	//   ....[15]....
        /*0068*/ 	.word	0x05000059


	//   ....[16]....
        /*006c*/ 	.word	0x05000059


	//   ....[17]....
        /*0070*/ 	.word	0x05000059


	//   ....[18]....
        /*0074*/ 	.word	0x05000059


	//   ....[19]....
        /*0078*/ 	.word	0x05000059


	//----- nvinfo : EIATTR_COOP_GROUP_INSTR_OFFSETS
	.align		4
.L_2555:
        /*007c*/ 	.byte	0x04, 0x28
        /*007e*/ 	.short	(.L_2557 - .L_2556)


	//   ....[0]....
.L_2556:
        /*0080*/ 	.word	0x00000b90


	//   ....[1]....
        /*0084*/ 	.word	0x00000ba0


	//   ....[2]....
        /*0088*/ 	.word	0x00000bd0


	//   ....[3]....
        /*008c*/ 	.word	0x00000be0


	//   ....[4]....
        /*0090*/ 	.word	0x00000c10


	//   ....[5]....
        /*0094*/ 	.word	0x00000c20


	//   ....[6]....
        /*0098*/ 	.word	0x00000c50


	//   ....[7]....
        /*009c*/ 	.word	0x00000c70


	//   ....[8]....
        /*00a0*/ 	.word	0x00000c80


	//   ....[9]....
        /*00a4*/ 	.word	0x00000ca0


	//   ....[10]....
        /*00a8*/ 	.word	0x00003460


	//   ....[11]....
        /*00ac*/ 	.word	0x000034f0


	//   ....[12]....
        /*00b0*/ 	.word	0x00003560


	//   ....[13]....
        /*00b4*/ 	.word	0x000035c0


	//   ....[14]....
        /*00b8*/ 	.word	0x00003620


	//   ....[15]....
        /*00bc*/ 	.word	0x00003680


	//   ....[16]....
        /*00c0*/ 	.word	0x000036e0


	//   ....[17]....
        /*00c4*/ 	.word	0x00003730


	//   ....[18]....
        /*00c8*/ 	.word	0x00003790


	//   ....[19]....
        /*00cc*/ 	.word	0x000037e0


	//----- nvinfo : EIATTR_VRC_CTA_INIT_COUNT
	.align		4
.L_2557:
        /*00d0*/ 	.byte	0x02, 0x4a
	.zero		1
	.zero		1


	//----- nvinfo : EIATTR_EXIT_INSTR_OFFSETS
	.align		4
        /*00d4*/ 	.byte	0x04, 0x1c
        /*00d6*/ 	.short	(.L_2559 - .L_2558)


	//   ....[0]....
.L_2558:
        /*00d8*/ 	.word	0x000033f0


	//----- nvinfo : EIATTR_MAX_THREADS
	.align		4
.L_2559:
        /*00dc*/ 	.byte	0x04, 0x05
        /*00de*/ 	.short	(.L_2561 - .L_2560)
.L_2560:
        /*00e0*/ 	.word	0x00000080
        /*00e4*/ 	.word	0x00000001
        /*00e8*/ 	.word	0x00000001


	//----- nvinfo : EIATTR_CRS_STACK_SIZE
	.align		4
.L_2561:
        /*00ec*/ 	.byte	0x04, 0x1e
        /*00ee*/ 	.short	(.L_2563 - .L_2562)
.L_2562:
        /*00f0*/ 	.word	0x00000000


	//----- nvinfo : EIATTR_CBANK_PARAM_SIZE
	.align		4
.L_2563:
        /*00f4*/ 	.byte	0x03, 0x19
        /*00f6*/ 	.short	0x0128


	//----- nvinfo : EIATTR_PARAM_CBANK
	.align		4
        /*00f8*/ 	.byte	0x04, 0x0a
        /*00fa*/ 	.short	(.L_2565 - .L_2564)
	.align		4
.L_2564:
        /*00fc*/ 	.word	index@(.nv.constant0._ZN10layer_norm13ln_bwd_kernelINS_13Kernel_traitsI13__nv_bfloat16S2_fS2_fjLj256ELj1ELj4ELj1ELj16ENS_18Kernel_traits_baseILj256ES2_S2_fS2_fjLj128EEEEELb1ELb1ELb0ELb1EEEvNS_9BwdParamsE)
        /*0100*/ 	.short	0x0380
        /*0102*/ 	.short	0x0128


	//----- nvinfo : EIATTR_SW_WAR
	.align		4
.L_2565:
        /*0104*/ 	.byte	0x04, 0x36
        /*0106*/ 	.short	(.L_2567 - .L_2566)
.L_2566:
        /*0108*/ 	.word	0x00000008
.L_2567:


//--------------------- .nv.info._ZN10layer_norm22ln_bwd_finalize_kernelINS_22Kernel_traits_finalizeILj256E13__nv_bfloat16S2_fS2_fjLb1ELj1024ELj4ENS_18Kernel_traits_baseILj256ES2_S2_fS2_fjLj1024EEEEELb1ELb0EEEvNS_9BwdParamsE --------------------------
	.section	.nv.info._ZN10layer_norm22ln_bwd_finalize_kernelINS_22Kernel_traits_finalizeILj256E13__nv_bfloat16S2_fS2_fjLb1ELj1024ELj4ENS_18Kernel_traits_baseILj256ES2_S2_fS2_fjLj1024EEEEELb1ELb0EEEvNS_9BwdParamsE,"",@"SHT_CUDA_INFO"
	.sectionflags	@""
	.align	4


	//----- nvinfo : EIATTR_CUDA_API_VERSION
	.align		4
        /*0000*/ 	.byte	0x04, 0x37
        /*0002*/ 	.short	(.L_2569 - .L_2568)
.L_2568:
        /*0004*/ 	.word	0x00000082


	//----- nvinfo : EIATTR_KPARAM_INFO
	.align		4
.L_2569:
        /*0008*/ 	.byte	0x04, 0x17
        /*000a*/ 	.short	(.L_2571 - .L_2570)
.L_2570:
        /*000c*/ 	.word	0x00000000
        /*0010*/ 	.short	0x0000
        /*0012*/ 	.short	0x0000
        /*0014*/ 	.byte	0x00, 0xf0, 0xa1, 0x04


	//----- nvinfo : EIATTR_SPARSE_MMA_MASK
	.align		4
.L_2571:
        /*0018*/ 	.byte	0x03, 0x50
        /*001a*/ 	.short	0x0000


	//----- nvinfo : EIATTR_MAXREG_COUNT
	.align		4
        /*001c*/ 	.byte	0x03, 0x1b
        /*001e*/ 	.short	0x0040


	//----- nvinfo : EIATTR_NUM_BARRIERS
	.align		4
        /*0020*/ 	.byte	0x02, 0x4c
        /*0022*/ 	.byte	0x01
	.zero		1


	//----- nvinfo : EIATTR_MERCURY_ISA_VERSION
	.align		4
        /*0024*/ 	.byte	0x03, 0x5f
        /*0026*/ 	.short	0x0101


	//----- nvinfo : EIATTR_COOP_GROUP_MASK_REGIDS
	.align		4
        /*0028*/ 	.byte	0x04, 0x29
        /*002a*/ 	.short	(.L_2573 - .L_2572)


	//   ....[0]....
.L_2572:
        /*002c*/ 	.word	0xffffffff


	//   ....[1]....
        /*0030*/ 	.word	0xffffffff


	//   ....[2]....
        /*0034*/ 	.word	0xffffffff


	//   ....[3]....
        /*0038*/ 	.word	0xffffffff


	//   ....[4]....
        /*003c*/ 	.word	0xffffffff


	//   ....[5]....
        /*0040*/ 	.word	0xffffffff


	//   ....[6]....
        /*0044*/ 	.word	0xffffffff


	//   ....[7]....
        /*0048*/ 	.word	0xffffffff


	//   ....[8]....
        /*004c*/ 	.word	0xffffffff


	//   ....[9]....
        /*0050*/ 	.word	0xffffffff


	//   ....[10]....
        /*0054*/ 	.word	0xffffffff


	//   ....[11]....
        /*0058*/ 	.word	0xffffffff


	//   ....[12]....
        /*005c*/ 	.word	0xffffffff


	//   ....[13]....
        /*0060*/ 	.word	0xffffffff


	//   ....[14]....
        /*0064*/ 	.word	0xffffffff


	//----- nvinfo : EIATTR_COOP_GROUP_INSTR_OFFSETS
	.align		4
.L_2573:
        /*0068*/ 	.byte	0x04, 0x28
        /*006a*/ 	.short	(.L_2575 - .L_2574)


	//   ....[0]....
.L_2574:
        /*006c*/ 	.word	0x00001030


	//   ....[1]....
        /*0070*/ 	.word	0x00001040


	//   ....[2]....
        /*0074*/ 	.word	0x00001050


	//   ....[3]....
        /*0078*/ 	.word	0x00001080


	//   ....[4]....
        /*007c*/ 	.word	0x000010a0


	//   ....[5]....
        /*0080*/ 	.word	0x000010b0


	//   ....[6]....
        /*0084*/ 	.word	0x000010f0


	//   ....[7]....
        /*0088*/ 	.word	0x00001100


	//   ....[8]....
        /*008c*/ 	.word	0x00001110


	//   ....[9]....
        /*0090*/ 	.word	0x00001140


	//   ....[10]....
        /*0094*/ 	.word	0x00001170


	//   ....[11]....
        /*0098*/ 	.word	0x00001190


	//   ....[12]....
        /*009c*/ 	.word	0x000011c0


	//   ....[13]....
        /*00a0*/ 	.word	0x000011f0


	//   ....[14]....
        /*00a4*/ 	.word	0x00001220


	//----- nvinfo : EIATTR_VRC_CTA_INIT_COUNT
	.align		4
.L_2575:
        /*00a8*/ 	.byte	0x02, 0x4a
	.zero		1
	.zero		1


	//----- nvinfo : EIATTR_EXIT_INSTR_OFFSETS
	.align		4
        /*00ac*/ 	.byte	0x04, 0x1c
        /*00ae*/ 	.short	(.L_2577 - .L_2576)


	//   ....[0]....
.L_2576:
        /*00b0*/ 	.word	0x00000060


	//   ....[1]....
        /*00b4*/ 	.word	0x000012a0


	//   ....[2]....
        /*00b8*/ 	.word	0x000012d0


	//   ....[3]....
        /*00bc*/ 	.word	0x000013e0


	//----- nvinfo : EIATTR_MAX_THREADS
	.align		4
.L_2577:
        /*00c0*/ 	.byte	0x04, 0x05
        /*00c2*/ 	.short	(.L_2579 - .L_2578)
.L_2578:
        /*00c4*/ 	.word	0x00000400
        /*00c8*/ 	.word	0x00000001
        /*00cc*/ 	.word	0x00000001


	//----- nvinfo : EIATTR_CRS_STACK_SIZE
	.align		4
.L_2579:
        /*00d0*/ 	.byte	0x04, 0x1e
        /*00d2*/ 	.short	(.L_2581 - .L_2580)
.L_2580:
        /*00d4*/ 	.word	0x00000000


	//----- nvinfo : EIATTR_CBANK_PARAM_SIZE
	.align		4
.L_2581:
        /*00d8*/ 	.byte	0x03, 0x19
        /*00da*/ 	.short	0x0128


	//----- nvinfo : EIATTR_PARAM_CBANK
	.align		4
        /*00dc*/ 	.byte	0x04, 0x0a
        /*00de*/ 	.short	(.L_2583 - .L_2582)
	.align		4
.L_2582:
        /*00e0*/ 	.word	index@(.nv.constant0._ZN10layer_norm22ln_bwd_finalize_kernelINS_22Kernel_traits_finalizeILj256E13__nv_bfloat16S2_fS2_fjLb1ELj1024ELj4ENS_18Kernel_traits_baseILj256ES2_S2_fS2_fjLj1024EEEEELb1ELb0EEEvNS_9BwdParamsE)
        /*00e4*/ 	.short	0x0380
        /*00e6*/ 	.short	0x0128


	//----- nvinfo : EIATTR_SW_WAR
	.align		4
.L_2583:
        /*00e8*/ 	.byte	0x04, 0x36
        /*00ea*/ 	.short	(.L_2585 - .L_2584)
.L_2584:
        /*00ec*/ 	.word	0x00000008
.L_2585:


//--------------------- .nv.info._ZN10layer_norm13ln_bwd_kernelINS_13Kernel_traitsI13__nv_bfloat16S2_fS2_fjLj256ELj1ELj4ELj1ELj16ENS_18Kernel_traits_baseILj256ES2_S2_fS2_fjLj128EEEEELb1ELb1ELb1ELb0EEEvNS_9BwdParamsE --------------------------
	.section	.nv.info._ZN10layer_norm13ln_bwd_kernelINS_13Kernel_traitsI13__nv_bfloat16S2_fS2_fjLj256ELj1ELj4ELj1ELj16ENS_18Kernel_traits_baseILj256ES2_S2_fS2_fjLj128EEEEELb1ELb1ELb1ELb0EEEvNS_9BwdParamsE,"",@"SHT_CUDA_INFO"
	.sectionflags	@""
	.align	4


	//----- nvinfo : EIATTR_CUDA_API_VERSION
	.align		4
        /*0000*/ 	.byte	0x04, 0x37
        /*0002*/ 	.short	(.L_2587 - .L_2586)
.L_2586:
        /*0004*/ 	.word	0x00000082


	//----- nvinfo : EIATTR_KPARAM_INFO
	.align		4
.L_2587:
        /*0008*/ 	.byte	0x04, 0x17
        /*000a*/ 	.short	(.L_2589 - .L_2588)
.L_2588:
        /*000c*/ 	.word	0x00000000
        /*0010*/ 	.short	0x0000
        /*0012*/ 	.short	0x0000
        /*0014*/ 	.byte	0x00, 0xf0, 0xa1, 0x04


	//----- nvinfo : EIATTR_SPARSE_MMA_MASK
	.align		4
.L_2589:
        /*0018*/ 	.byte	0x03, 0x50
        /*001a*/ 	.short	0x0000


	//----- nvinfo : EIATTR_MAXREG_COUNT
	.align		4
        /*001c*/ 	.byte	0x03, 0x1b
        /*001e*/ 	.short	0x00ff


	//----- nvinfo : EIATTR_NUM_BARRIERS
	.align		4
        /*0020*/ 	.byte	0x02, 0x4c
        /*0022*/ 	.byte	0x01
	.zero		1


	//----- nvinfo : EIATTR_MERCURY_ISA_VERSION
	.align		4
        /*0024*/ 	.byte	0x03, 0x5f
        /*0026*/ 	.short	0x0101


	//----- nvinfo : EIATTR_COOP_GROUP_MASK_REGIDS
	.align		4
        /*0028*/ 	.byte	0x04, 0x29
        /*002a*/ 	.short	(.L_2591 - .L_2590)


	//   ....[0]....
.L_2590:
        /*002c*/ 	.word	0xffffffff


	//   ....[1]....
        /*0030*/ 	.word	0xffffffff


	//   ....[2]....
        /*0034*/ 	.word	0xffffffff


	//   ....[3]....
        /*0038*/ 	.word	0xffffffff


	//   ....[4]....
        /*003c*/ 	.word	0xffffffff


	//   ....[5]....
        /*0040*/ 	.word	0xffffffff


	//   ....[6]....
        /*0044*/ 	.word	0xffffffff


	//   ....[7]....
        /*0048*/ 	.word	0xffffffff


	//   ....[8]....
        /*004c*/ 	.word	0xffffffff


	//   ....[9]....
        /*0050*/ 	.word	0xffffffff


	//   ....[10]....
        /*0054*/ 	.word	0x05000068


	//   ....[11]....
        /*0058*/ 	.word	0x05000068


	//   ....[12]....
        /*005c*/ 	.word	0x05000068


	//   ....[13]....
        /*0060*/ 	.word	0x05000068


	//   ....[14]....
        /*0064*/ 	.word	0x05000068


	//   ....[15]....
        /*0068*/ 	.word	0x05000068


	//   ....[16]....
        /*006c*/ 	.word	0x05000068


	//   ....[17]....
        /*0070*/ 	.word	0x05000068


	//   ....[18]....
        /*0074*/ 	.word	0x05000068


	//   ....[19]....
        /*0078*/ 	.word	0x05000068


	//----- nvinfo : EIATTR_COOP_GROUP_INSTR_OFFSETS
	.align		4
.L_2591:
        /*007c*/ 	.byte	0x04, 0x28
        /*007e*/ 	.short	(.L_2593 - .L_2592)


	//   ....[0]....
.L_2592:
        /*0080*/ 	.word	0x00000e80


	//   ....[1]....
        /*0084*/ 	.word	0x00000e90


	//   ....[2]....
        /*0088*/ 	.word	0x00000ec0


	//   ....[3]....
        /*008c*/ 	.word	0x00000ed0


	//   ....[4]....
        /*0090*/ 	.word	0x00000f00


	//   ....[5]....
        /*0094*/ 	.word	0x00000f10


	//   ....[6]....
        /*0098*/ 	.word	0x00000f40


	//   ....[7]....
        /*009c*/ 	.word	0x00000f50


	//   ....[8]....
        /*00a0*/ 	.word	0x00000f80


	//   ....[9]....
        /*00a4*/ 	.word	0x00000f90


	//   ....[10]....
        /*00a8*/ 	.word	0x00003890


	//   ....[11]....
        /*00ac*/ 	.word	0x00003920


	//   ....[12]....
        /*00b0*/ 	.word	0x00003990


	//   ....[13]....
        /*00b4*/ 	.word	0x000039f0


	//   ....[14]....
        /*00b8*/ 	.word	0x00003a60


	//   ....[15]....
        /*00bc*/ 	.word	0x00003ac0


	//   ....[16]....
        /*00c0*/ 	.word	0x00003b30


	//   ....[17]....
        /*00c4*/ 	.word	0x00003b90


	//   ....[18]....
        /*00c8*/ 	.word	0x00003c00


	//   ....[19]....
        /*00cc*/ 	.word	0x00003c60


	//----- nvinfo : EIATTR_VRC_CTA_INIT_COUNT
	.align		4
.L_2593:
        /*00d0*/ 	.byte	0x02, 0x4a
	.zero		1
	.zero		1


	//----- nvinfo : EIATTR_EXIT_INSTR_OFFSETS
	.align		4
        /*00d4*/ 	.byte	0x04, 0x1c
        /*00d6*/ 	.short	(.L_2595 - .L_2594)


	//   ....[0]....
.L_2594:
        /*00d8*/ 	.word	0x000037a0


	//   ....[1]....
        /*00dc*/ 	.word	0x00003820


	//----- nvinfo : EIATTR_MAX_THREADS
	.align		4
.L_2595:
        /*00e0*/ 	.byte	0x04, 0x05
        /*00e2*/ 	.short	(.L_2597 - .L_2596)
.L_2596:
        /*00e4*/ 	.word	0x00000080
        /*00e8*/ 	.word	0x00000001
        /*00ec*/ 	.word	0x00000001


	//----- nvinfo : EIATTR_CRS_STACK_SIZE
	.align		4
.L_2597:
        /*00f0*/ 	.byte	0x04, 0x1e
        /*00f2*/ 	.short	(.L_2599 - .L_2598)
.L_2598:
        /*00f4*/ 	.word	0x00000000


	//----- nvinfo : EIATTR_CBANK_PARAM_SIZE
	.align		4
.L_2599:
        /*00f8*/ 	.byte	0x03, 0x19
        /*00fa*/ 	.short	0x0128


	//----- nvinfo : EIATTR_PARAM_CBANK
	.align		4
        /*00fc*/ 	.byte	0x04, 0x0a
        /*00fe*/ 	.short	(.L_2601 - .L_2600)
	.align		4
.L_2600:
        /*0100*/ 	.word	index@(.nv.constant0._ZN10layer_norm13ln_bwd_kernelINS_13Kernel_traitsI13__nv_bfloat16S2_fS2_fjLj256ELj1ELj4ELj1ELj16ENS_18Kernel_traits_baseILj256ES2_S2_fS2_fjLj128EEEEELb1ELb1ELb1ELb0EEEvNS_9BwdParamsE)
        /*0104*/ 	.short	0x0380
        /*0106*/ 	.short	0x0128


	//----- nvinfo : EIATTR_SW_WAR
	.align		4
.L_2601:
        /*0108*/ 	.byte	0x04, 0x36
        /*010a*/ 	.short	(.L_2603 - .L_2602)
.L_2602:
        /*010c*/ 	.word	0x00000008
.L_2603:


//--------------------- .nv.info._ZN10layer_norm22ln_bwd_finalize_kernelINS_22Kernel_traits_finalizeILj256E13__nv_bfloat16S2_fS2_fjLb1ELj1024ELj4ENS_18Kernel_traits_baseILj256ES2_S2_fS2_fjLj1024EEEEELb1ELb1EEEvNS_9BwdParamsE --------------------------
	.section	.nv.info._ZN10layer_norm22ln_bwd_finalize_kernelINS_22Kernel_traits_finalizeILj256E13__nv_bfloat16S2_fS2_fjLb1ELj1024ELj4ENS_18Kernel_traits_baseILj256ES2_S2_fS2_fjLj1024EEEEELb1ELb1EEEvNS_9BwdParamsE,"",@"SHT_CUDA_INFO"
	.sectionflags	@""
	.align	4


	//----- nvinfo : EIATTR_CUDA_API_VERSION
	.align		4
        /*0000*/ 	.byte	0x04, 0x37
        /*0002*/ 	.short	(.L_2605 - .L_2604)
.L_2604:
        /*0004*/ 	.word	0x00000082


	//----- nvinfo : EIATTR_KPARAM_INFO
	.align		4
.L_2605:
        /*0008*/ 	.byte	0x04, 0x17
        /*000a*/ 	.short	(.L_2607 - .L_2606)
.L_2606:
        /*000c*/ 	.word	0x00000000
        /*0010*/ 	.short	0x0000
        /*0012*/ 	.short	0x0000
        /*0014*/ 	.byte	0x00, 0xf0, 0xa1, 0x04


	//----- nvinfo : EIATTR_SPARSE_MMA_MASK
	.align		4
.L_2607:
        /*0018*/ 	.byte	0x03, 0x50
        /*001a*/ 	.short	0x0000


	//----- nvinfo : EIATTR_MAXREG_COUNT
	.align		4
        /*001c*/ 	.byte	0x03, 0x1b
        /*001e*/ 	.short	0x0040


	//----- nvinfo : EIATTR_NUM_BARRIERS
	.align		4
        /*0020*/ 	.byte	0x02, 0x4c
        /*0022*/ 	.byte	0x01
	.zero		1


	//----- nvinfo : EIATTR_MERCURY_ISA_VERSION
	.align		4
        /*0024*/ 	.byte	0x03, 0x5f
        /*0026*/ 	.short	0x0101


	//----- nvinfo : EIATTR_COOP_GROUP_MASK_REGIDS
	.align		4
        /*0028*/ 	.byte	0x04, 0x29
        /*002a*/ 	.short	(.L_2609 - .L_2608)


	//   ....[0]....
.L_2608:
        /*002c*/ 	.word	0xffffffff


	//   ....[1]....
        /*0030*/ 	.word	0xffffffff


	//   ....[2]....
        /*0034*/ 	.word	0xffffffff


	//   ....[3]....
        /*0038*/ 	.word	0xffffffff


	//   ....[4]....
        /*003c*/ 	.word	0xffffffff


	//   ....[5]....
        /*0040*/ 	.word	0xffffffff


	//   ....[6]....
        /*0044*/ 	.word	0xffffffff


	//   ....[7]....
        /*0048*/ 	.word	0xffffffff


	//   ....[8]....
        /*004c*/ 	.word	0xffffffff


	//   ....[9]....
        /*0050*/ 	.word	0xffffffff


	//   ....[10]....
        /*0054*/ 	.word	0xffffffff


	//   ....[11]....
        /*0058*/ 	.word	0xffffffff


	//   ....[12]....
        /*005c*/ 	.word	0xffffffff


	//   ....[13]....
        /*0060*/ 	.word	0xffffffff


	//   ....[14]....
        /*0064*/ 	.word	0xffffffff


	//----- nvinfo : EIATTR_COOP_GROUP_INSTR_OFFSETS
	.align		4
.L_2609:
        /*0068*/ 	.byte	0x04, 0x28
        /*006a*/ 	.short	(.L_2611 - .L_2610)


	//   ....[0]....
.L_2610:
        /*006c*/ 	.word	0x00001060


	//   ....[1]....
        /*0070*/ 	.word	0x00001070


	//   ....[2]....
        /*0074*/ 	.word	0x00001080


	//   ....[3]....
        /*0078*/ 	.word	0x000010b0


	//   ....[4]....
        /*007c*/ 	.word	0x000010d0


	//   ....[5]....
        /*0080*/ 	.word	0x000010e0


	//   ....[6]....
        /*0084*/ 	.word	0x00001120


	//   ....[7]....
        /*0088*/ 	.word	0x00001140


	//   ....[8]....
        /*008c*/ 	.word	0x00001150


	//   ....[9]....
        /*0090*/ 	.word	0x00001180


	//   ....[10]....
        /*0094*/ 	.word	0x000011a0


	//   ....[11]....
        /*0098*/ 	.word	0x000011b0


	//   ....[12]....
        /*009c*/ 	.word	0x000011f0


	//   ....[13]....
        /*00a0*/ 	.word	0x00001200


	//   ....[14]....
        /*00a4*/ 	.word	0x00001210


	//----- nvinfo : EIATTR_VRC_CTA_INIT_COUNT
	.align		4
.L_2611:
        /*00a8*/ 	.byte	0x02, 0x4a
	.zero		1
	.zero		1


	//----- nvinfo : EIATTR_EXIT_INSTR_OFFSETS
	.align		4
        /*00ac*/ 	.byte	0x04, 0x1c
        /*00ae*/ 	.short	(.L_2613 - .L_2612)


	//   ....[0]....
.L_2612:
        /*00b0*/ 	.word	0x00000060


	//   ....[1]....
        /*00b4*/ 	.word	0x00001290


	//   ....[2]....
        /*00b8*/ 	.word	0x000013d0


	//----- nvinfo : EIATTR_MAX_THREADS
	.align		4
.L_2613:
        /*00bc*/ 	.byte	0x04, 0x05
        /*00be*/ 	.short	(.L_2615 - .L_2614)
.L_2614:
        /*00c0*/ 	.word	0x00000400
        /*00c4*/ 	.word	0x00000001
        /*00c8*/ 	.word	0x00000001


	//----- nvinfo : EIATTR_CRS_STACK_SIZE
	.align		4
.L_2615:
        /*00cc*/ 	.byte	0x04, 0x1e
        /*00ce*/ 	.short	(.L_2617 - .L_2616)
.L_2616:
        /*00d0*/ 	.word	0x00000000


	//----- nvinfo : EIATTR_CBANK_PARAM_SIZE
	.align		4
.L_2617:
        /*00d4*/ 	.byte	0x03, 0x19
        /*00d6*/ 	.short	0x0128


	//----- nvinfo : EIATTR_PARAM_CBANK
	.align		4
        /*00d8*/ 	.byte	0x04, 0x0a
        /*00da*/ 	.short	(.L_2619 - .L_2618)
	.align		4
.L_2618:
        /*00dc*/ 	.word	index@(.nv.constant0._ZN10layer_norm22ln_bwd_finalize_kernelINS_22Kernel_traits_finalizeILj256E13__nv_bfloat16S2_fS2_fjLb1ELj1024ELj4ENS_18Kernel_traits_baseILj256ES2_S2_fS2_fjLj1024EEEEELb1ELb1EEEvNS_9BwdParamsE)
        /*00e0*/ 	.short	0x0380
        /*00e2*/ 	.short	0x0128


	//----- nvinfo : EIATTR_SW_WAR
	.align		4
.L_2619:
        /*00e4*/ 	.byte	0x04, 0x36
        /*00e6*/ 	.short	(.L_2621 - .L_2620)
.L_2620:
        /*00e8*/ 	.word	0x00000008
.L_2621:


//--------------------- .nv.info._ZN10layer_norm13ln_bwd_kernelINS_13Kernel_traitsI13__nv_bfloat16S2_fS2_fjLj256ELj1ELj4ELj1ELj16ENS_18Kernel_traits_baseILj256ES2_S2_fS2_fjLj128EEEEELb1ELb1ELb1ELb1EEEvNS_9BwdParamsE --------------------------
	.section	.nv.info._ZN10layer_norm13ln_bwd_kernelINS_13Kernel_traitsI13__nv_bfloat16S2_fS2_fjLj256ELj1ELj4ELj1ELj16ENS_18Kernel_traits_baseILj256ES2_S2_fS2_fjLj128EEEEELb1ELb1ELb1ELb1EEEvNS_9BwdParamsE,"",@"SHT_CUDA_INFO"
	.sectionflags	@""
	.align	4


	//----- nvinfo : EIATTR_CUDA_API_VERSION
	.align		4
        /*0000*/ 	.byte	0x04, 0x37
        /*0002*/ 	.short	(.L_2623 - .L_2622)
.L_2622:
        /*0004*/ 	.word	0x00000082


	//----- nvinfo : EIATTR_KPARAM_INFO
	.align		4
.L_2623:
        /*0008*/ 	.byte	0x04, 0x17
        /*000a*/ 	.short	(.L_2625 - .L_2624)
.L_2624:
        /*000c*/ 	.word	0x00000000
        /*0010*/ 	.short	0x0000
        /*0012*/ 	.short	0x0000
        /*0014*/ 	.byte	0x00, 0xf0, 0xa1, 0x04


	//----- nvinfo : EIATTR_SPARSE_MMA_MASK
	.align		4
.L_2625:
        /*0018*/ 	.byte	0x03, 0x50
        /*001a*/ 	.short	0x0000


	//----- nvinfo : EIATTR_MAXREG_COUNT
	.align		4
        /*001c*/ 	.byte	0x03, 0x1b
        /*001e*/ 	.short	0x00ff


	//----- nvinfo : EIATTR_NUM_BARRIERS
	.align		4
        /*0020*/ 	.byte	0x02, 0x4c
        /*0022*/ 	.byte	0x01
	.zero		1


	//----- nvinfo : EIATTR_MERCURY_ISA_VERSION
	.align		4
        /*0024*/ 	.byte	0x03, 0x5f
        /*0026*/ 	.short	0x0101


	//----- nvinfo : EIATTR_COOP_GROUP_MASK_REGIDS
	.align		4
        /*0028*/ 	.byte	0x04, 0x29
        /*002a*/ 	.short	(.L_2627 - .L_2626)


	//   ....[0]....
.L_2626:
        /*002c*/ 	.word	0xffffffff


	//   ....[1]....
        /*0030*/ 	.word	0xffffffff


	//   ....[2]....
        /*0034*/ 	.word	0xffffffff


	//   ....[3]....
        /*0038*/ 	.word	0xffffffff


	//   ....[4]....
        /*003c*/ 	.word	0xffffffff


	//   ....[5]....
        /*0040*/ 	.word	0xffffffff


	//   ....[6]....
        /*0044*/ 	.word	0xffffffff


	//   ....[7]....
        /*0048*/ 	.word	0xffffffff


	//   ....[8]....
        /*004c*/ 	.word	0xffffffff


	//   ....[9]....
        /*0050*/ 	.word	0xffffffff


	//   ....[10]....
        /*0054*/ 	.word	0x05000069


	//   ....[11]....
        /*0058*/ 	.word	0x05000069


	//   ....[12]....
        /*005c*/ 	.word	0x05000069


	//   ....[13]....
        /*0060*/ 	.word	0x05000069


	//   ....[14]....
        /*0064*/ 	.word	0x05000069


	//   ....[15]....
        /*0068*/ 	.word	0x05000069


	//   ....[16]....
        /*006c*/ 	.word	0x05000069


	//   ....[17]....
        /*0070*/ 	.word	0x05000069


	//   ....[18]....
        /*0074*/ 	.word	0x05000069


	//   ....[19]....
        /*0078*/ 	.word	0x05000069


	//----- nvinfo : EIATTR_COOP_GROUP_INSTR_OFFSETS
	.align		4
.L_2627:
        /*007c*/ 	.byte	0x04, 0x28
        /*007e*/ 	.short	(.L_2629 - .L_2628)


	//   ....[0]....
.L_2628:
        /*0080*/ 	.word	0x00000d70


	//   ....[1]....
        /*0084*/ 	.word	0x00000d80


	//   ....[2]....
        /*0088*/ 	.word	0x00000db0


	//   ....[3]....
        /*008c*/ 	.word	0x00000dc0


	//   ....[4]....
        /*0090*/ 	.word	0x00000df0


	//   ....[5]....
        /*0094*/ 	.word	0x00000e00


	//   ....[6]....
        /*0098*/ 	.word	0x00000e30


	//   ....[7]....
        /*009c*/ 	.word	0x00000e40


	//   ....[8]....
        /*00a0*/ 	.word	0x00000e70


	//   ....[9]....
        /*00a4*/ 	.word	0x00000e80


	//   ....[10]....
        /*00a8*/ 	.word	0x00003620


	//   ....[11]....
        /*00ac*/ 	.word	0x000036b0


	//   ....[12]....
        /*00b0*/ 	.word	0x00003720


	//   ....[13]....
        /*00b4*/ 	.word	0x00003780


	//   ....[14]....
        /*00b8*/ 	.word	0x000037f0


	//   ....[15]....
        /*00bc*/ 	.word	0x00003850


	//   ....[16]....
        /*00c0*/ 	.word	0x000038c0


	//   ....[17]....
        /*00c4*/ 	.word	0x00003920


	//   ....[18]....
        /*00c8*/ 	.word	0x00003990


	//   ....[19]....
        /*00cc*/ 	.word	0x000039f0


	//----- nvinfo : EIATTR_VRC_CTA_INIT_COUNT
	.align		4
.L_2629:
        /*00d0*/ 	.byte	0x02, 0x4a
	.zero		1
	.zero		1


	//----- nvinfo : EIATTR_EXIT_INSTR_OFFSETS
	.align		4
        /*00d4*/ 	.byte	0x04, 0x1c
        /*00d6*/ 	.short	(.L_2631 - .L_2630)


	//   ....[0]....
.L_2630:
        /*00d8*/ 	.word	0x000035b0


	//----- nvinfo : EIATTR_MAX_THREADS
	.align		4
.L_2631:
        /*00dc*/ 	.byte	0x04, 0x05
        /*00de*/ 	.short	(.L_2633 - .L_2632)
.L_2632:
        /*00e0*/ 	.word	0x00000080
        /*00e4*/ 	.word	0x00000001
        /*00e8*/ 	.word	0x00000001


	//----- nvinfo : EIATTR_CRS_STACK_SIZE
	.align		4
.L_2633:
        /*00ec*/ 	.byte	0x04, 0x1e
        /*00ee*/ 	.short	(.L_2635 - .L_2634)
.L_2634:
        /*00f0*/ 	.word	0x00000000


	//----- nvinfo : EIATTR_CBANK_PARAM_SIZE
	.align		4
.L_2635:
        /*00f4*/ 	.byte	0x03, 0x19
        /*00f6*/ 	.short	0x0128


	//----- nvinfo : EIATTR_PARAM_CBANK
	.align		4
        /*00f8*/ 	.byte	0x04, 0x0a
        /*00fa*/ 	.short	(.L_2637 - .L_2636)
	.align		4
.L_2636:
        /*00fc*/ 	.word	index@(.nv.constant0._ZN10layer_norm13ln_bwd_kernelINS_13Kernel_traitsI13__nv_bfloat16S2_fS2_fjLj256ELj1ELj4ELj1ELj16ENS_18Kernel_traits_baseILj256ES2_S2_fS2_fjLj128EEEEELb1ELb1ELb1ELb1EEEvNS_9BwdParamsE)
        /*0100*/ 	.short	0x0380
        /*0102*/ 	.short	0x0128


	//----- nvinfo : EIATTR_SW_WAR
	.align		4
.L_2637:
        /*0104*/ 	.byte	0x04, 0x36
        /*0106*/ 	.short	(.L_2639 - .L_2638)
.L_2638:
        /*0108*/ 	.word	0x00000008
.L_2639:


//--------------------- .nv.info._ZN10layer_norm13ln_bwd_kernelINS_13Kernel_traitsIf13__nv_bfloat16fS2_fjLj256ELj1ELj4ELj1ELj16ENS_18Kernel_traits_baseILj256EfS2_fS2_fjLj128EEEEELb0ELb0ELb0ELb0EEEvNS_9BwdParamsE --------------------------
	.section	.nv.info._ZN10layer_norm13ln_bwd_kernelINS_13Kernel_traitsIf13__nv_bfloat16fS2_fjLj256ELj1ELj4ELj1ELj16ENS_18Kernel_traits_baseILj256EfS2_fS2_fjLj128EEEEELb0ELb0ELb0ELb0EEEvNS_9BwdParamsE,"",@"SHT_CUDA_INFO"
	.sectionflags	@""
	.align	4


	//----- nvinfo : EIATTR_CUDA_API_VERSION
	.align		4
        /*0000*/ 	.byte	0x04, 0x37
        /*0002*/ 	.short	(.L_2641 - .L_2640)
.L_2640:
        /*0004*/ 	.word	0x00000082


	//----- nvinfo : EIATTR_KPARAM_INFO
	.align		4
.L_2641:
        /*0008*/ 	.byte	0x04, 0x17
        /*000a*/ 	.short	(.L_2643 - .L_2642)
.L_2642:
        /*000c*/ 	.word	0x00000000
        /*0010*/ 	.short	0x0000
        /*0012*/ 	.short	0x0000
        /*0014*/ 	.byte	0x00, 0xf0, 0xa1, 0x04


	//----- nvinfo : EIATTR_SPARSE_MMA_MASK
	.align		4
.L_2643:
        /*0018*/ 	.byte	0x03, 0x50
        /*001a*/ 	.short	0x0000


	//----- nvinfo : EIATTR_MAXREG_COUNT
	.align		4
        /*001c*/ 	.byte	0x03, 0x1b
        /*001e*/ 	.short	0x00ff


	//----- nvinfo : EIATTR_NUM_BARRIERS
	.align		4
        /*0020*/ 	.byte	0x02, 0x4c
        /*0022*/ 	.byte	0x01
	.zero		1


	//----- nvinfo : EIATTR_MERCURY_ISA_VERSION
	.align		4
        /*0024*/ 	.byte	0x03, 0x5f
        /*0026*/ 	.short	0x0101


	//----- nvinfo : EIATTR_COOP_GROUP_MASK_REGIDS
	.align		4
        /*0028*/ 	.byte	0x04, 0x29
        /*002a*/ 	.short	(.L_2645 - .L_2644)


	//   ....[0]....
.L_2644:
        /*002c*/ 	.word	0xffffffff


	//   ....[1]....
        /*0030*/ 	.word	0xffffffff


	//   ....[2]....
        /*0034*/ 	.word	0xffffffff


	//   ....[3]....
        /*0038*/ 	.word	0xffffffff


	//   ....[4]....
        /*003c*/ 	.word	0xffffffff


	//   ....[5]....
        /*0040*/ 	.word	0xffffffff


	//   ....[6]....
        /*0044*/ 	.word	0xffffffff


	//   ....[7]....
        /*0048*/ 	.word	0xffffffff


	//   ....[8]....
        /*004c*/ 	.word	0xffffffff


	//   ....[9]....
        /*0050*/ 	.word	0xffffffff


	//   ....[10]....
        /*0054*/ 	.word	0x05000030


	//   ....[11]....
        /*0058*/ 	.word	0x05000030


	//   ....[12]....
        /*005c*/ 	.word	0x05000030


	//   ....[13]....
        /*0060*/ 	.word	0x05000030


	//   ....[14]....
        /*0064*/ 	.word	0x05000030


	//   ....[15]....
        /*0068*/ 	.word	0x05000030


	//   ....[16]....
        /*006c*/ 	.word	0x05000030


	//   ....[17]....
        /*0070*/ 	.word	0x05000030


	//   ....[18]....
        /*0074*/ 	.word	0x05000030


	//   ....[19]....
        /*0078*/ 	.word	0x05000030


	//----- nvinfo : EIATTR_COOP_GROUP_INSTR_OFFSETS
	.align		4
.L_2645:
        /*007c*/ 	.byte	0x04, 0x28
        /*007e*/ 	.short	(.L_2647 - .L_2646)


	//   ....[0]....
.L_2646:
        /*0080*/ 	.word	0x00000930


	//   ....[1]....
        /*0084*/ 	.word	0x00000940


	//   ....[2]....
        /*0088*/ 	.word	0x00000970


	//   ....[3]....
        /*008c*/ 	.word	0x00000980


	//   ....[4]....
        /*0090*/ 	.word	0x000009b0


	//   ....[5]....
        /*0094*/ 	.word	0x000009c0


	//   ....[6]....
        /*0098*/ 	.word	0x000009f0


	//   ....[7]....
        /*009c*/ 	.word	0x00000a00


	//   ....[8]....
        /*00a0*/ 	.word	0x00000a30


	//   ....[9]....
        /*00a4*/ 	.word	0x00000a40


	//   ....[10]....
        /*00a8*/ 	.word	0x00001ad0


	//   ....[11]....
        /*00ac*/ 	.word	0x00001b70


	//   ....[12]....
        /*00b0*/ 	.word	0x00001bd0


	//   ....[13]....
        /*00b4*/ 	.word	0x00001c30


	//   ....[14]....
        /*00b8*/ 	.word	0x00001ca0


	//   ....[15]....
        /*00bc*/ 	.word	0x00001d00


	//   ....[16]....
        /*00c0*/ 	.word	0x00001d70


	//   ....[17]....
        /*00c4*/ 	.word	0x00001dd0


	//   ....[18]....
        /*00c8*/ 	.word	0x00001e40


	//   ....[19]....
        /*00cc*/ 	.word	0x00001ea0


	//----- nvinfo : EIATTR_VRC_CTA_INIT_COUNT
	.align		4
.L_2647:
        /*00d0*/ 	.byte	0x02, 0x4a
	.zero		1
	.zero		1


	//----- nvinfo : EIATTR_EXIT_INSTR_OFFSETS
	.align		4
        /*00d4*/ 	.byte	0x04, 0x1c
        /*00d6*/ 	.short	(.L_2649 - .L_2648)


	//   ....[0]....
.L_2648:
        /*00d8*/ 	.word	0x00001a40


	//   ....[1]....
        /*00dc*/ 	.word	0x00001a70


	//----- nvinfo : EIATTR_MAX_THREADS
	.align		4
.L_2649:
        /*00e0*/ 	.byte	0x04, 0x05
        /*00e2*/ 	.short	(.L_2651 - .L_2650)
.L_2650:
        /*00e4*/ 	.word	0x00000080
        /*00e8*/ 	.word	0x00000001
        /*00ec*/ 	.word	0x00000001


	//----- nvinfo : EIATTR_CRS_STACK_SIZE
	.align		4
.L_2651:
        /*00f0*/ 	.byte	0x04, 0x1e
        /*00f2*/ 	.short	(.L_2653 - .L_2652)
.L_2652:
        /*00f4*/ 	.word	0x00000000


	//----- nvinfo : EIATTR_CBANK_PARAM_SIZE
	.align		4
.L_2653:
        /*00f8*/ 	.byte	0x03, 0x19
        /*00fa*/ 	.short	0x0128


	//----- nvinfo : EIATTR_PARAM_CBANK
	.align		4
        /*00fc*/ 	.byte	0x04, 0x0a
        /*00fe*/ 	.short	(.L_2655 - .L_2654)
	.align		4
.L_2654:
        /*0100*/ 	.word	index@(.nv.constant0._ZN10layer_norm13ln_bwd_kernelINS_13Kernel_traitsIf13__nv_bfloat16fS2_fjLj256ELj1ELj4ELj1ELj16ENS_18Kernel_traits_baseILj256EfS2_fS2_fjLj128EEEEELb0ELb0ELb0ELb0EEEvNS_9BwdParamsE)
        /*0104*/ 	.short	0x0380
        /*0106*/ 	.short	0x0128


	//----- nvinfo : EIATTR_SW_WAR
	.align		4
.L_2655:
        /*0108*/ 	.byte	0x04, 0x36
        /*010a*/ 	.short	(.L_2657 - .L_2656)
.L_2656:
        /*010c*/ 	.word	0x00000008
.L_2657:


//--------------------- .nv.info._ZN10layer_norm13ln_bwd_kernelINS_13Kernel_traitsIf13__nv_bfloat16fS2_fjLj256ELj1ELj4ELj1ELj16ENS_18Kernel_traits_baseILj256EfS2_fS2_fjLj128EEEEELb0ELb0ELb0ELb1EEEvNS_9BwdParamsE --------------------------
	.section	.nv.info._ZN10layer_norm13ln_bwd_kernelINS_13Kernel_traitsIf13__nv_bfloat16fS2_fjLj256ELj1ELj4ELj1ELj16ENS_18Kernel_traits_baseILj256EfS2_fS2_fjLj128EEEEELb0ELb0ELb0ELb1EEEvNS_9BwdParamsE,"",@"SHT_CUDA_INFO"
	.sectionflags	@""
	.align	4


	//----- nvinfo : EIATTR_CUDA_API_VERSION
	.align		4
        /*0000*/ 	.byte	0x04, 0x37
        /*0002*/ 	.short	(.L_2659 - .L_2658)
.L_2658:
        /*0004*/ 	.word	0x00000082


	//----- nvinfo : EIATTR_KPARAM_INFO
	.align		4
.L_2659:
        /*0008*/ 	.byte	0x04, 0x17
        /*000a*/ 	.short	(.L_2661 - .L_2660)
.L_2660:
        /*000c*/ 	.word	0x00000000
        /*0010*/ 	.short	0x0000
        /*0012*/ 	.short	0x0000
        /*0014*/ 	.byte	0x00, 0xf0, 0xa1, 0x04


	//----- nvinfo : EIATTR_SPARSE_MMA_MASK
	.align		4
.L_2661:
        /*0018*/ 	.byte	0x03, 0x50
        /*001a*/ 	.short	0x0000


	//----- nvinfo : EIATTR_MAXREG_COUNT
	.align		4
        /*001c*/ 	.byte	0x03, 0x1b
        /*001e*/ 	.short	0x00ff


	//----- nvinfo : EIATTR_NUM_BARRIERS
	.align		4
        /*0020*/ 	.byte	0x02, 0x4c
        /*0022*/ 	.byte	0x01
	.zero		1


	//----- nvinfo : EIATTR_MERCURY_ISA_VERSION
	.align		4
        /*0024*/ 	.byte	0x03, 0x5f
        /*0026*/ 	.short	0x0101


	//----- nvinfo : EIATTR_COOP_GROUP_MASK_REGIDS
	.align		4
        /*0028*/ 	.byte	0x04, 0x29
        /*002a*/ 	.short	(.L_2663 - .L_2662)


	//   ....[0]....
.L_2662:
        /*002c*/ 	.word	0xffffffff


	//   ....[1]....
        /*0030*/ 	.word	0xffffffff


	//   ....[2]....
        /*0034*/ 	.word	0xffffffff


	//   ....[3]....
        /*0038*/ 	.word	0xffffffff


	//   ....[4]....
        /*003c*/ 	.word	0xffffffff


	//   ....[5]....
        /*0040*/ 	.word	0xffffffff


	//   ....[6]....
        /*0044*/ 	.word	0xffffffff


	//   ....[7]....
        /*0048*/ 	.word	0xffffffff


	//   ....[8]....
        /*004c*/ 	.word	0xffffffff


	//   ....[9]....
        /*0050*/ 	.word	0xffffffff


	//   ....[10]....
        /*0054*/ 	.word	0x05000040


	//   ....[11]....
        /*0058*/ 	.word	0x05000040


	//   ....[12]....
        /*005c*/ 	.word	0x05000040


	//   ....[13]....
        /*0060*/ 	.word	0x05000040


	//   ....[14]....
        /*0064*/ 	.word	0x05000040


	//   ....[15]....
        /*0068*/ 	.word	0x05000040


	//   ....[16]....
        /*006c*/ 	.word	0x05000040


	//   ....[17]....
        /*0070*/ 	.word	0x05000040


	//   ....[18]....
        /*0074*/ 	.word	0x05000040


	//   ....[19]....
        /*0078*/ 	.word	0x05000040


	//----- nvinfo : EIATTR_COOP_GROUP_INSTR_OFFSETS
	.align		4
.L_2663:
        /*007c*/ 	.byte	0x04, 0x28
        /*007e*/ 	.short	(.L_2665 - .L_2664)


	//   ....[0]....
.L_2664:
        /*0080*/ 	.word	0x00000910


	//   ....[1]....
        /*0084*/ 	.word	0x00000920


	//   ....[2]....
        /*0088*/ 	.word	0x00000950


	//   ....[3]....
        /*008c*/ 	.word	0x00000960


	//   ....[4]....
        /*0090*/ 	.word	0x00000990


	//   ....[5]....
        /*0094*/ 	.word	0x000009b0


	//   ....[6]....
        /*0098*/ 	.word	0x000009d0


	//   ....[7]....
        /*009c*/ 	.word	0x000009e0


	//   ....[8]....
        /*00a0*/ 	.word	0x00000a10


	//   ....[9]....
        /*00a4*/ 	.word	0x00000a20


	//   ....[10]....
        /*00a8*/ 	.word	0x00001a40


	//   ....[11]....
        /*00ac*/ 	.word	0x00001ad0


	//   ....[12]....
        /*00b0*/ 	.word	0x00001b40


	//   ....[13]....
        /*00b4*/ 	.word	0x00001ba0


	//   ....[14]....
        /*00b8*/ 	.word	0x00001c00


	//   ....[15]....
        /*00bc*/ 	.word	0x00001c50


	//   ....[16]....
        /*00c0*/ 	.word	0x00001cb0


	//   ....[17]....
        /*00c4*/ 	.word	0x00001d00


	//   ....[18]....
        /*00c8*/ 	.word	0x00001d70


	//   ....[19]....
        /*00cc*/ 	.word	0x00001dc0


	//----- nvinfo : EIATTR_VRC_CTA_INIT_COUNT
	.align		4
.L_2665:
        /*00d0*/ 	.byte	0x02, 0x4a
	.zero		1
	.zero		1


	//----- nvinfo : EIATTR_EXIT_INSTR_OFFSETS
	.align		4
        /*00d4*/ 	.byte	0x04, 0x1c
        /*00d6*/ 	.short	(.L_2667 - .L_2666)


	//   ....[0]....
.L_2666:
        /*00d8*/ 	.word	0x000019d0


	//----- nvinfo : EIATTR_MAX_THREADS
	.align		4
.L_2667:
        /*00dc*/ 	.byte	0x04, 0x05
        /*00de*/ 	.short	(.L_2669 - .L_2668)
.L_2668:
        /*00e0*/ 	.word	0x00000080
        /*00e4*/ 	.word	0x00000001
        /*00e8*/ 	.word	0x00000001


	//----- nvinfo : EIATTR_CRS_STACK_SIZE
	.align		4
.L_2669:
        /*00ec*/ 	.byte	0x04, 0x1e
        /*00ee*/ 	.short	(.L_2671 - .L_2670)
.L_2670:
        /*00f0*/ 	.word	0x00000000


	//----- nvinfo : EIATTR_CBANK_PARAM_SIZE
	.align		4
.L_2671:
        /*00f4*/ 	.byte	0x03, 0x19
        /*00f6*/ 	.short	0x0128


	//----- nvinfo : EIATTR_PARAM_CBANK
	.align		4
        /*00f8*/ 	.byte	0x04, 0x0a
        /*00fa*/ 	.short	(.L_2673 - .L_2672)
	.align		4
.L_2672:
        /*00fc*/ 	.word	index@(.nv.constant0._ZN10layer_norm13ln_bwd_kernelINS_13Kernel_traitsIf13__nv_bfloat16fS2_fjLj256ELj1ELj4ELj1ELj16ENS_18Kernel_traits_baseILj256EfS2_fS2_fjLj128EEEEELb0ELb0ELb0ELb1EEEvNS_9BwdParamsE)
        /*0100*/ 	.short	0x0380
        /*0102*/ 	.short	0x0128


	//----- nvinfo : EIATTR_SW_WAR
	.align		4
.L_2673:
        /*0104*/ 	.byte	0x04, 0x36
        /*0106*/ 	.short	(.L_2675 - .L_2674)
.L_2674:
        /*0108*/ 	.word	0x00000008
.L_2675:


//--------------------- .nv.info._ZN10layer_norm13ln_bwd_kernelINS_13Kernel_traitsIf13__nv_bfloat16fS2_fjLj256ELj1ELj4ELj1ELj16ENS_18Kernel_traits_baseILj256EfS2_fS2_fjLj128EEEEELb0ELb0ELb1ELb0EEEvNS_9BwdParamsE --------------------------
	.section	.nv.info._ZN10layer_norm13ln_bwd_kernelINS_13Kernel_traitsIf13__nv_bfloat16fS2_fjLj256ELj1ELj4ELj1ELj16ENS_18Kernel_traits_baseILj256EfS2_fS2_fjLj128EEEEELb0ELb0ELb1ELb0EEEvNS_9BwdParamsE,"",@"SHT_CUDA_INFO"
	.sectionflags	@""
	.align	4


	//----- nvinfo : EIATTR_CUDA_API_VERSION
	.align		4
        /*0000*/ 	.byte	0x04, 0x37
        /*0002*/ 	.short	(.L_2677 - .L_2676)
.L_2676:
        /*0004*/ 	.word	0x00000082


	//----- nvinfo : EIATTR_KPARAM_INFO
	.align		4
.L_2677:
        /*0008*/ 	.byte	0x04, 0x17
        /*000a*/ 	.short	(.L_2679 - .L_2678)
.L_2678:
        /*000c*/ 	.word	0x00000000
        /*0010*/ 	.short	0x0000
        /*0012*/ 	.short	0x0000
        /*0014*/ 	.byte	0x00, 0xf0, 0xa1, 0x04


	//----- nvinfo : EIATTR_SPARSE_MMA_MASK
	.align		4
.L_2679:
        /*0018*/ 	.byte	0x03, 0x50
        /*001a*/ 	.short	0x0000


	//----- nvinfo : EIATTR_MAXREG_COUNT
	.align		4
        /*001c*/ 	.byte	0x03, 0x1b
        /*001e*/ 	.short	0x00ff


	//----- nvinfo : EIATTR_NUM_BARRIERS
	.align		4
        /*0020*/ 	.byte	0x02, 0x4c
        /*0022*/ 	.byte	0x01
	.zero		1


	//----- nvinfo : EIATTR_MERCURY_ISA_VERSION
	.align		4
        /*0024*/ 	.byte	0x03, 0x5f
        /*0026*/ 	.short	0x0101


	//----- nvinfo : EIATTR_COOP_GROUP_MASK_REGIDS
	.align		4
        /*0028*/ 	.byte	0x04, 0x29
        /*002a*/ 	.short	(.L_2681 - .L_2680)


	//   ....[0]....
.L_2680:
        /*002c*/ 	.word	0xffffffff


	//   ....[1]....
        /*0030*/ 	.word	0xffffffff


	//   ....[2]....
        /*0034*/ 	.word	0xffffffff


	//   ....[3]....
        /*0038*/ 	.word	0xffffffff


	//   ....[4]....
        /*003c*/ 	.word	0xffffffff


	//   ....[5]....
        /*0040*/ 	.word	0xffffffff


	//   ....[6]....
        /*0044*/ 	.word	0xffffffff


	//   ....[7]....
        /*0048*/ 	.word	0xffffffff


	//   ....[8]....
        /*004c*/ 	.word	0xffffffff


	//   ....[9]....
        /*0050*/ 	.word	0xffffffff


	//   ....[10]....
        /*0054*/ 	.word	0x05000036


	//   ....[11]....
        /*0058*/ 	.word	0x05000036


	//   ....[12]....
        /*005c*/ 	.word	0x05000036


	//   ....[13]....
        /*0060*/ 	.word	0x05000036


	//   ....[14]....
        /*0064*/ 	.word	0x05000036


	//   ....[15]....
        /*0068*/ 	.word	0x05000036


	//   ....[16]....
        /*006c*/ 	.word	0x05000036


	//   ....[17]....
        /*0070*/ 	.word	0x05000036


	//   ....[18]....
        /*0074*/ 	.word	0x05000036


	//   ....[19]....
        /*0078*/ 	.word	0x05000036


	//----- nvinfo : EIATTR_COOP_GROUP_INSTR_OFFSETS
	.align		4
.L_2681:
        /*007c*/ 	.byte	0x04, 0x28
        /*007e*/ 	.short	(.L_2683 - .L_2682)


	//   ....[0]....
.L_2682:
        /*0080*/ 	.word	0x00000a80


	//   ....[1]....
        /*0084*/ 	.word	0x00000a90


	//   ....[2]....
        /*0088*/ 	.word	0x00000ac0


	//   ....[3]....
        /*008c*/ 	.word	0x00000ad0


	//   ....[4]....
        /*0090*/ 	.word	0x00000b00


	//   ....[5]....
        /*0094*/ 	.word	0x00000b10


	//   ....[6]....
        /*0098*/ 	.word	0x00000b40


	//   ....[7]....
        /*009c*/ 	.word	0x00000b50


	//   ....[8]....
        /*00a0*/ 	.word	0x00000b80


	//   ....[9]....
        /*00a4*/ 	.word	0x00000b90


	//   ....[10]....
        /*00a8*/ 	.word	0x00002620


	//   ....[11]....
        /*00ac*/ 	.word	0x000026b0


	//   ....[12]....
        /*00b0*/ 	.word	0x00002710


	//   ....[13]....
        /*00b4*/ 	.word	0x00002770


	//   ....[14]....
        /*00b8*/ 	.word	0x000027d0


	//   ....[15]....
        /*00bc*/ 	.word	0x00002830


	//   ....[16]....
        /*00c0*/ 	.word	0x00002890


	//   ....[17]....
        /*00c4*/ 	.word	0x000028f0


	//   ....[18]....
        /*00c8*/ 	.word	0x00002950


	//   ....[19]....
        /*00cc*/ 	.word	0x000029b0


	//----- nvinfo : EIATTR_VRC_CTA_INIT_COUNT
	.align		4
.L_2683:
        /*00d0*/ 	.byte	0x02, 0x4a
	.zero		1
	.zero		1


	//----- nvinfo : EIATTR_EXIT_INSTR_OFFSETS
	.align		4
        /*00d4*/ 	.byte	0x04, 0x1c
        /*00d6*/ 	.short	(.L_2685 - .L_2684)


	//   ....[0]....
.L_2684:
        /*00d8*/ 	.word	0x00002590


	//   ....[1]....
        /*00dc*/ 	.word	0x000025c0


	//----- nvinfo : EIATTR_MAX_THREADS
	.align		4
.L_2685:
        /*00e0*/ 	.byte	0x04, 0x05
        /*00e2*/ 	.short	(.L_2687 - .L_2686)
.L_2686:
        /*00e4*/ 	.word	0x00000080
        /*00e8*/ 	.word	0x00000001
        /*00ec*/ 	.word	0x00000001


	//----- nvinfo : EIATTR_CRS_STACK_SIZE
	.align		4
.L_2687:
        /*00f0*/ 	.byte	0x04, 0x1e
        /*00f2*/ 	.short	(.L_2689 - .L_2688)
.L_2688:
        /*00f4*/ 	.word	0x00000000


	//----- nvinfo : EIATTR_CBANK_PARAM_SIZE
	.align		4
.L_2689:
        /*00f8*/ 	.byte	0x03, 0x19
        /*00fa*/ 	.short	0x0128


	//----- nvinfo : EIATTR_PARAM_CBANK
	.align		4
        /*00fc*/ 	.byte	0x04, 0x0a
        /*00fe*/ 	.short	(.L_2691 - .L_2690)
	.align		4
.L_2690:
        /*0100*/ 	.word	index@(.nv.constant0._ZN10layer_norm13ln_bwd_kernelINS_13Kernel_traitsIf13__nv_bfloat16fS2_fjLj256ELj1ELj4ELj1ELj16ENS_18Kernel_traits_baseILj256EfS2_fS2_fjLj128EEEEELb0ELb0ELb1ELb0EEEvNS_9BwdParamsE)
        /*0104*/ 	.short	0x0380
        /*0106*/ 	.short	0x0128


	//----- nvinfo : EIATTR_SW_WAR
	.align		4
.L_2691:
        /*0108*/ 	.byte	0x04, 0x36
        /*010a*/ 	.short	(.L_2693 - .L_2692)
.L_2692:
        /*010c*/ 	.word	0x00000008
.L_2693:


//--------------------- .nv.info._ZN10layer_norm13ln_bwd_kernelINS_13Kernel_traitsIf13__nv_bfloat16fS2_fjLj256ELj1ELj4ELj1ELj16ENS_18Kernel_traits_baseILj256EfS2_fS2_fjLj128EEEEELb0ELb0ELb1ELb1EEEvNS_9BwdParamsE --------------------------
	.section	.nv.info._ZN10layer_norm13ln_bwd_kernelINS_13Kernel_traitsIf13__nv_bfloat16fS2_fjLj256ELj1ELj4ELj1ELj16ENS_18Kernel_traits_baseILj256EfS2_fS2_fjLj128EEEEELb0ELb0ELb1ELb1EEEvNS_9BwdParamsE,"",@"SHT_CUDA_INFO"
	.sectionflags	@""
	.align	4


	//----- nvinfo : EIATTR_CUDA_API_VERSION
	.align		4
        /*0000*/ 	.byte	0x04, 0x37
        /*0002*/ 	.short	(.L_2695 - .L_2694)
.L_2694:
        /*0004*/ 	.word	0x00000082


	//----- nvinfo : EIATTR_KPARAM_INFO
	.align		4
.L_2695:
        /*0008*/ 	.byte	0x04, 0x17
        /*000a*/ 	.short	(.L_2697 - .L_2696)
.L_2696:
        /*000c*/ 	.word	0x00000000
        /*0010*/ 	.short	0x0000
        /*0012*/ 	.short	0x0000
        /*0014*/ 	.byte	0x00, 0xf0, 0xa1, 0x04


	//----- nvinfo : EIATTR_SPARSE_MMA_MASK
	.align		4
.L_2697:
        /*0018*/ 	.byte	0x03, 0x50
        /*001a*/ 	.short	0x0000


	//----- nvinfo : EIATTR_MAXREG_COUNT
	.align		4
        /*001c*/ 	.byte	0x03, 0x1b
        /*001e*/ 	.short	0x00ff


	//----- nvinfo : EIATTR_NUM_BARRIERS
	.align		4
        /*0020*/ 	.byte	0x02, 0x4c
        /*0022*/ 	.byte	0x01
	.zero		1


	//----- nvinfo : EIATTR_MERCURY_ISA_VERSION
	.align		4
        /*0024*/ 	.byte	0x03, 0x5f
        /*0026*/ 	.short	0x0101


	//----- nvinfo : EIATTR_COOP_GROUP_MASK_REGIDS
	.align		4
        /*0028*/ 	.byte	0x04, 0x29
        /*002a*/ 	.short	(.L_2699 - .L_2698)


	//   ....[0]....
.L_2698:
        /*002c*/ 	.word	0xffffffff


	//   ....[1]....
        /*0030*/ 	.word	0xffffffff


	//   ....[2]....
        /*0034*/ 	.word	0xffffffff


	//   ....[3]....
        /*0038*/ 	.word	0xffffffff


	//   ....[4]....
        /*003c*/ 	.word	0xffffffff


	//   ....[5]....
        /*0040*/ 	.word	0xffffffff


	//   ....[6]....
        /*0044*/ 	.word	0xffffffff


	//   ....[7]....
        /*0048*/ 	.word	0xffffffff


	//   ....[8]....
        /*004c*/ 	.word	0xffffffff


	//   ....[9]....
        /*0050*/ 	.word	0xffffffff


	//   ....[10]....
        /*0054*/ 	.word	0x05000038


	//   ....[11]....
        /*0058*/ 	.word	0x05000038


	//   ....[12]....
        /*005c*/ 	.word	0x05000038


	//   ....[13]....
        /*0060*/ 	.word	0x05000038


	//   ....[14]....
        /*0064*/ 	.word	0x05000038


	//   ....[15]....
        /*0068*/ 	.word	0x05000038


	//   ....[16]....
        /*006c*/ 	.word	0x05000038


	//   ....[17]....
        /*0070*/ 	.word	0x05000038


	//   ....[18]....
        /*0074*/ 	.word	0x05000038


	//   ....[19]....
        /*0078*/ 	.word	0x05000038


	//----- nvinfo : EIATTR_COOP_GROUP_INSTR_OFFSETS
	.align		4
.L_2699:
        /*007c*/ 	.byte	0x04, 0x28
        /*007e*/ 	.short	(.L_2701 - .L_2700)


	//   ....[0]....
.L_2700:
        /*0080*/ 	.word	0x00000a00


	//   ....[1]....
        /*0084*/ 	.word	0x00000a10


	//   ....[2]....
        /*0088*/ 	.word	0x00000a40


	//   ....[3]....
        /*008c*/ 	.word	0x00000a50


	//   ....[4]....
        /*0090*/ 	.word	0x00000a80


	//   ....[5]....
        /*0094*/ 	.word	0x00000a90


	//   ....[6]....
        /*0098*/ 	.word	0x00000ac0


	//   ....[7]....
        /*009c*/ 	.word	0x00000ad0


	//   ....[8]....
        /*00a0*/ 	.word	0x00000b00


	//   ....[9]....
        /*00a4*/ 	.word	0x00000b10


	//   ....[10]....
        /*00a8*/ 	.word	0x00002470


	//   ....[11]....
        /*00ac*/ 	.word	0x00002500


	//   ....[12]....
        /*00b0*/ 	.word	0x00002560


	//   ....[13]....
        /*00b4*/ 	.word	0x000025c0


	//   ....[14]....
        /*00b8*/ 	.word	0x00002620


	//   ....[15]....
        /*00bc*/ 	.word	0x00002680


	//   ....[16]....
        /*00c0*/ 	.word	0x000026e0


	//   ....[17]....
        /*00c4*/ 	.word	0x00002740


	//   ....[18]....
        /*00c8*/ 	.word	0x000027a0


	//   ....[19]....
        /*00cc*/ 	.word	0x00002800


	//----- nvinfo : EIATTR_VRC_CTA_INIT_COUNT
	.align		4
.L_2701:
        /*00d0*/ 	.byte	0x02, 0x4a
	.zero		1
	.zero		1


	//----- nvinfo : EIATTR_EXIT_INSTR_OFFSETS
	.align		4
        /*00d4*/ 	.byte	0x04, 0x1c
        /*00d6*/ 	.short	(.L_2703 - .L_2702)


	//   ....[0]....
.L_2702:
        /*00d8*/ 	.word	0x00002400


	//----- nvinfo : EIATTR_MAX_THREADS
	.align		4
.L_2703:
        /*00dc*/ 	.byte	0x04, 0x05
        /*00de*/ 	.short	(.L_2705 - .L_2704)
.L_2704:
        /*00e0*/ 	.word	0x00000080
        /*00e4*/ 	.word	0x00000001
        /*00e8*/ 	.word	0x00000001


	//----- nvinfo : EIATTR_CRS_STACK_SIZE
	.align		4
.L_2705:
        /*00ec*/ 	.byte	0x04, 0x1e
        /*00ee*/ 	.short	(.L_2707 - .L_2706)
.L_2706:
        /*00f0*/ 	.word	0x00000000


	//----- nvinfo : EIATTR_CBANK_PARAM_SIZE
	.align		4
.L_2707:
        /*00f4*/ 	.byte	0x03, 0x19
        /*00f6*/ 	.short	0x0128


	//----- nvinfo : EIATTR_PARAM_CBANK
	.align		4
        /*00f8*/ 	.byte	0x04, 0x0a
        /*00fa*/ 	.short	(.L_2709 - .L_2708)
	.align		4
.L_2708:
        /*00fc*/ 	.word	index@(.nv.constant0._ZN10layer_norm13ln_bwd_kernelINS_13Kernel_traitsIf13__nv_bfloat16fS2_fjLj256ELj1ELj4ELj1ELj16ENS_18Kernel_traits_baseILj256EfS2_fS2_fjLj128EEEEELb0ELb0ELb1ELb1EEEvNS_9BwdParamsE)
        /*0100*/ 	.short	0x0380
        /*0102*/ 	.short	0x0128


	//----- nvinfo : EIATTR_SW_WAR
	.align		4
.L_2709:
        /*0104*/ 	.byte	0x04, 0x36
        /*0106*/ 	.short	(.L_2711 - .L_2710)
.L_2710:
        /*0108*/ 	.word	0x00000008
.L_2711:


//--------------------- .nv.info._ZN10layer_norm13ln_bwd_kernelINS_13Kernel_traitsIf13__nv_bfloat16fS2_fjLj256ELj1ELj4ELj1ELj16ENS_18Kernel_traits_baseILj256EfS2_fS2_fjLj128EEEEELb0ELb1ELb0ELb0EEEvNS_9BwdParamsE --------------------------
	.section	.nv.info._ZN10layer_norm13ln_bwd_kernelINS_13Kernel_traitsIf13__nv_bfloat16fS2_fjLj256ELj1ELj4ELj1ELj16ENS_18Kernel_traits_baseILj256EfS2_fS2_fjLj128EEEEELb0ELb1ELb0ELb0EEEvNS_9BwdParamsE,"",@"SHT_CUDA_INFO"
	.sectionflags	@""
	.align	4


	//----- nvinfo : EIATTR_CUDA_API_VERSION
	.align		4
        /*0000*/ 	.byte	0x04, 0x37
        /*0002*/ 	.short	(.L_2713 - .L_2712)
.L_2712:
        /*0004*/ 	.word	0x00000082


	//----- nvinfo : EIATTR_KPARAM_INFO
	.align		4
.L_2713:
        /*0008*/ 	.byte	0x04, 0x17
        /*000a*/ 	.short	(.L_2715 - .L_2714)
.L_2714:
        /*000c*/ 	.word	0x00000000
        /*0010*/ 	.short	0x0000
        /*0012*/ 	.short	0x0000
        /*0014*/ 	.byte	0x00, 0xf0, 0xa1, 0x04


	//----- nvinfo : EIATTR_SPARSE_MMA_MASK
	.align		4
.L_2715:
        /*0018*/ 	.byte	0x03, 0x50
        /*001a*/ 	.short	0x0000


	//----- nvinfo : EIATTR_MAXREG_COUNT
	.align		4
        /*001c*/ 	.byte	0x03, 0x1b
        /*001e*/ 	.short	0x00ff


	//----- nvinfo : EIATTR_NUM_BARRIERS
	.align		4
        /*0020*/ 	.byte	0x02, 0x4c
        /*0022*/ 	.byte	0x01
	.zero		1


	//----- nvinfo : EIATTR_MERCURY_ISA_VERSION
	.align		4
        /*0024*/ 	.byte	0x03, 0x5f
        /*0026*/ 	.short	0x0101


	//----- nvinfo : EIATTR_COOP_GROUP_MASK_REGIDS
	.align		4
        /*0028*/ 	.byte	0x04, 0x29
        /*002a*/ 	.short	(.L_2717 - .L_2716)


	//   ....[0]....
.L_2716:
        /*002c*/ 	.word	0xffffffff


	//   ....[1]....
        /*0030*/ 	.word	0xffffffff


	//   ....[2]....
        /*0034*/ 	.word	0xffffffff


	//   ....[3]....
        /*0038*/ 	.word	0xffffffff


	//   ....[4]....
        /*003c*/ 	.word	0xffffffff


	//   ....[5]....
        /*0040*/ 	.word	0xffffffff


	//   ....[6]....
        /*0044*/ 	.word	0xffffffff


	//   ....[7]....
        /*0048*/ 	.word	0xffffffff


	//   ....[8]....
        /*004c*/ 	.word	0xffffffff


	//   ....[9]....
        /*0050*/ 	.word	0xffffffff


	//   ....[10]....
        /*0054*/ 	.word	0x05000040


	//   ....[11]....
        /*0058*/ 	.word	0x05000040


	//   ....[12]....
        /*005c*/ 	.word	0x05000040


	//   ....[13]....
        /*0060*/ 	.word	0x05000040


	//   ....[14]....
        /*0064*/ 	.word	0x05000040


	//   ....[15]....
        /*0068*/ 	.word	0x05000040


	//   ....[16]....
        /*006c*/ 	.word	0x05000040


	//   ....[17]....
        /*0070*/ 	.word	0x05000040


	//   ....[18]....
        /*0074*/ 	.word	0x05000040


	//   ....[19]....
        /*0078*/ 	.word	0x05000040


	//----- nvinfo : EIATTR_COOP_GROUP_INSTR_OFFSETS
	.align		4
.L_2717:
        /*007c*/ 	.byte	0x04, 0x28
        /*007e*/ 	.short	(.L_2719 - .L_2718)


	//   ....[0]....
.L_2718:
        /*0080*/ 	.word	0x000009b0


	//   ....[1]....
        /*0084*/ 	.word	0x000009c0


	//   ....[2]....
        /*0088*/ 	.word	0x000009f0


	//   ....[3]....
        /*008c*/ 	.word	0x00000a00


	//   ....[4]....
        /*0090*/ 	.word	0x00000a30


	//   ....[5]....
        /*0094*/ 	.word	0x00000a40


	//   ....[6]....
        /*0098*/ 	.word	0x00000a70


	//   ....[7]....
        /*009c*/ 	.word	0x00000a80


	//   ....[8]....
        /*00a0*/ 	.word	0x00000ab0


	//   ....[9]....
        /*00a4*/ 	.word	0x00000ac0


	//   ....[10]....
        /*00a8*/ 	.word	0x00002480


	//   ....[11]....
        /*00ac*/ 	.word	0x00002520


	//   ....[12]....
        /*00b0*/ 	.word	0x00002580


	//   ....[13]....
        /*00b4*/ 	.word	0x000025e0


	//   ....[14]....
        /*00b8*/ 	.word	0x00002650


	//   ....[15]....
        /*00bc*/ 	.word	0x000026b0


	//   ....[16]....
        /*00c0*/ 	.word	0x00002720


	//   ....[17]....
        /*00c4*/ 	.word	0x00002780


	//   ....[18]....
        /*00c8*/ 	.word	0x000027f0


	//   ....[19]....
        /*00cc*/ 	.word	0x00002850


	//----- nvinfo : EIATTR_VRC_CTA_INIT_COUNT
	.align		4
.L_2719:
        /*00d0*/ 	.byte	0x02, 0x4a
	.zero		1
	.zero		1


	//----- nvinfo : EIATTR_EXIT_INSTR_OFFSETS
	.align		4
        /*00d4*/ 	.byte	0x04, 0x1c
        /*00d6*/ 	.short	(.L_2721 - .L_2720)


	//   ....[0]....
.L_2720:
        /*00d8*/ 	.word	0x000023a0


	//   ....[1]....
        /*00dc*/ 	.word	0x00002420


	//----- nvinfo : EIATTR_MAX_THREADS
	.align		4
.L_2721:
        /*00e0*/ 	.byte	0x04, 0x05
        /*00e2*/ 	.short	(.L_2723 - .L_2722)
.L_2722:
        /*00e4*/ 	.word	0x00000080
        /*00e8*/ 	.word	0x00000001
        /*00ec*/ 	.word	0x00000001


	//----- nvinfo : EIATTR_CRS_STACK_SIZE
	.align		4
.L_2723:
        /*00f0*/ 	.byte	0x04, 0x1e
        /*00f2*/ 	.short	(.L_2725 - .L_2724)
.L_2724:
        /*00f4*/ 	.word	0x00000000


	//----- nvinfo : EIATTR_CBANK_PARAM_SIZE
	.align		4
.L_2725:
        /*00f8*/ 	.byte	0x03, 0x19
        /*00fa*/ 	.short	0x0128


	//----- nvinfo : EIATTR_PARAM_CBANK
	.align		4
        /*00fc*/ 	.byte	0x04, 0x0a
        /*00fe*/ 	.short	(.L_2727 - .L_2726)
	.align		4
.L_2726:
        /*0100*/ 	.word	index@(.nv.constant0._ZN10layer_norm13ln_bwd_kernelINS_13Kernel_traitsIf13__nv_bfloat16fS2_fjLj256ELj1ELj4ELj1ELj16ENS_18Kernel_traits_baseILj256EfS2_fS2_fjLj128EEEEELb0ELb1ELb0ELb0EEEvNS_9BwdParamsE)
        /*0104*/ 	.short	0x0380
        /*0106*/ 	.short	0x0128


	//----- nvinfo : EIATTR_SW_WAR
	.align		4
.L_2727:
        /*0108*/ 	.byte	0x04, 0x36
        /*010a*/ 	.short	(.L_2729 - .L_2728)
.L_2728:
        /*010c*/ 	.word	0x00000008
.L_2729:


//--------------------- .nv.info._ZN10layer_norm13ln_bwd_kernelINS_13Kernel_traitsIf13__nv_bfloat16fS2_fjLj256ELj1ELj4ELj1ELj16ENS_18Kernel_traits_baseILj256EfS2_fS2_fjLj128EEEEELb0ELb1ELb0ELb1EEEvNS_9BwdParamsE --------------------------
	.section	.nv.info._ZN10layer_norm13ln_bwd_kernelINS_13Kernel_traitsIf13__nv_bfloat16fS2_fjLj256ELj1ELj4ELj1ELj16ENS_18Kernel_traits_baseILj256EfS2_fS2_fjLj128EEEEELb0ELb1ELb0ELb1EEEvNS_9BwdParamsE,"",@"SHT_CUDA_INFO"
	.sectionflags	@""
	.align	4


	//----- nvinfo : EIATTR_CUDA_API_VERSION
	.align		4
        /*0000*/ 	.byte	0x04, 0x37
        /*0002*/ 	.short	(.L_2731 - .L_2730)
.L_2730:
        /*0004*/ 	.word	0x00000082


	//----- nvinfo : EIATTR_KPARAM_INFO
	.align		4
.L_2731:
        /*0008*/ 	.byte	0x04, 0x17
        /*000a*/ 	.short	(.L_2733 - .L_2732)
.L_2732:
        /*000c*/ 	.word	0x00000000
        /*0010*/ 	.short	0x0000
        /*0012*/ 	.short	0x0000
        /*0014*/ 	.byte	0x00, 0xf0, 0xa1, 0x04


	//----- nvinfo : EIATTR_SPARSE_MMA_MASK
	.align		4
.L_2733:
        /*0018*/ 	.byte	0x03, 0x50
        /*001a*/ 	.short	0x0000


	//----- nvinfo : EIATTR_MAXREG_COUNT
	.align		4
        /*001c*/ 	.byte	0x03, 0x1b
        /*001e*/ 	.short	0x00ff


	//----- nvinfo : EIATTR_NUM_BARRIERS
	.align		4
        /*0020*/ 	.byte	0x02, 0x4c
        /*0022*/ 	.byte	0x01
	.zero		1


	//----- nvinfo : EIATTR_MERCURY_ISA_VERSION
	.align		4
        /*0024*/ 	.byte	0x03, 0x5f
        /*0026*/ 	.short	0x0101


	//----- nvinfo : EIATTR_COOP_GROUP_MASK_REGIDS
	.align		4
        /*0028*/ 	.byte	0x04, 0x29
        /*002a*/ 	.short	(.L_2735 - .L_2734)


	//   ....[0]....
.L_2734:
        /*002c*/ 	.word	0xffffffff


	//   ....[1]....
        /*0030*/ 	.word	0xffffffff


	//   ....[2]....
        /*0034*/ 	.word	0xffffffff


	//   ....[3]....
        /*0038*/ 	.word	0xffffffff


	//   ....[4]....
        /*003c*/ 	.word	0xffffffff


	//   ....[5]....
        /*0040*/ 	.word	0xffffffff


	//   ....[6]....
        /*0044*/ 	.word	0xffffffff


	//   ....[7]....
        /*0048*/ 	.word	0xffffffff


	//   ....[8]....
        /*004c*/ 	.word	0xffffffff


	//   ....[9]....
        /*0050*/ 	.word	0xffffffff


	//   ....[10]....
        /*0054*/ 	.word	0x0500005a


	//   ....[11]....
        /*0058*/ 	.word	0x0500005a


	//   ....[12]....
        /*005c*/ 	.word	0x0500005a


	//   ....[13]....
        /*0060*/ 	.word	0x0500005a


	//   ....[14]....
        /*0064*/ 	.word	0x0500005a


	//   ....[15]....
        /*0068*/ 	.word	0x0500005a


	//   ....[16]....
        /*006c*/ 	.word	0x0500005a


	//   ....[17]....
        /*0070*/ 	.word	0x0500005a


	//   ....[18]....
        /*0074*/ 	.word	0x0500005a


	//   ....[19]....
        /*0078*/ 	.word	0x0500005a


	//----- nvinfo : EIATTR_COOP_GROUP_INSTR_OFFSETS
	.align		4
.L_2735:
        /*007c*/ 	.byte	0x04, 0x28
        /*007e*/ 	.short	(.L_2737 - .L_2736)


	//   ....[0]....
.L_2736:
        /*0080*/ 	.word	0x000009d0


	//   ....[1]....
        /*0084*/ 	.word	0x000009e0


	//   ....[2]....
        /*0088*/ 	.word	0x00000a10


	//   ....[3]....
        /*008c*/ 	.word	0x00000a20


	//   ....[4]....
        /*0090*/ 	.word	0x00000a50


	//   ....[5]....
        /*0094*/ 	.word	0x00000a60


	//   ....[6]....
        /*0098*/ 	.word	0x00000a90


	//   ....[7]....
        /*009c*/ 	.word	0x00000aa0


	//   ....[8]....
        /*00a0*/ 	.word	0x00000ad0


	//   ....[9]....
        /*00a4*/ 	.word	0x00000ae0


	//   ....[10]....
        /*00a8*/ 	.word	0x000024c0


	//   ....[11]....
        /*00ac*/ 	.word	0x00002550


	//   ....[12]....
        /*00b0*/ 	.word	0x000025c0


	//   ....[13]....
        /*00b4*/ 	.word	0x00002620


	//   ....[14]....
        /*00b8*/ 	.word	0x00002690


	//   ....[15]....
        /*00bc*/ 	.word	0x000026f0


	//   ....[16]....
        /*00c0*/ 	.word	0x00002760


	//   ....[17]....
        /*00c4*/ 	.word	0x000027b0


	//   ....[18]....
        /*00c8*/ 	.word	0x00002820


	//   ....[19]....
        /*00cc*/ 	.word	0x00002880


	//----- nvinfo : EIATTR_VRC_CTA_INIT_COUNT
	.align		4
.L_2737:
        /*00d0*/ 	.byte	0x02, 0x4a
	.zero		1
	.zero		1


	//----- nvinfo : EIATTR_EXIT_INSTR_OFFSETS
	.align		4
        /*00d4*/ 	.byte	0x04, 0x1c
        /*00d6*/ 	.short	(.L_2739 - .L_2738)


	//   ....[0]....
.L_2738:
        /*00d8*/ 	.word	0x00002450


	//----- nvinfo : EIATTR_MAX_THREADS
	.align		4
.L_2739:
        /*00dc*/ 	.byte	0x04, 0x05
        /*00de*/ 	.short	(.L_2741 - .L_2740)
.L_2740:
        /*00e0*/ 	.word	0x00000080
        /*00e4*/ 	.word	0x00000001
        /*00e8*/ 	.word	0x00000001


	//----- nvinfo : EIATTR_CRS_STACK_SIZE
	.align		4
.L_2741:
        /*00ec*/ 	.byte	0x04, 0x1e
        /*00ee*/ 	.short	(.L_2743 - .L_2742)
.L_2742:
        /*00f0*/ 	.word	0x00000000


	//----- nvinfo : EIATTR_CBANK_PARAM_SIZE
	.align		4
.L_2743:
        /*00f4*/ 	.byte	0x03, 0x19
        /*00f6*/ 	.short	0x0128


	//----- nvinfo : EIATTR_PARAM_CBANK
	.align		4
        /*00f8*/ 	.byte	0x04, 0x0a
        /*00fa*/ 	.short	(.L_2745 - .L_2744)
	.align		4
.L_2744:
        /*00fc*/ 	.word	index@(.nv.constant0._ZN10layer_norm13ln_bwd_kernelINS_13Kernel_traitsIf13__nv_bfloat16fS2_fjLj256ELj1ELj4ELj1ELj16ENS_18Kernel_traits_baseILj256EfS2_fS2_fjLj128EEEEELb0ELb1ELb0ELb1EEEvNS_9BwdParamsE)
        /*0100*/ 	.short	0x0380
        /*0102*/ 	.short	0x0128


	//----- nvinfo : EIATTR_SW_WAR
	.align		4
.L_2745:
        /*0104*/ 	.byte	0x04, 0x36
        /*0106*/ 	.short	(.L_2747 - .L_2746)
.L_2746:
        /*0108*/ 	.word	0x00000008
.L_2747:


//--------------------- .nv.info._ZN10layer_norm13ln_bwd_kernelINS_13Kernel_traitsIf13__nv_bfloat16fS2_fjLj256ELj1ELj4ELj1ELj16ENS_18Kernel_traits_baseILj256EfS2_fS2_fjLj128EEEEELb0ELb1ELb1ELb0EEEvNS_9BwdParamsE --------------------------
	.section	.nv.info._ZN10layer_norm13ln_bwd_kernelINS_13Kernel_traitsIf13__nv_bfloat16fS2_fjLj256ELj1ELj4ELj1ELj16ENS_18Kernel_traits_baseILj256EfS2_fS2_fjLj128EEEEELb0ELb1ELb1ELb0EEEvNS_9BwdParamsE,"",@"SHT_CUDA_INFO"
	.sectionflags	@""
	.align	4


	//----- nvinfo : EIATTR_CUDA_API_VERSION
	.align		4
        /*0000*/ 	.byte	0x04, 0x37
        /*0002*/ 	.short	(.L_2749 - .L_2748)
.L_2748:
        /*0004*/ 	.word	0x00000082


	//----- nvinfo : EIATTR_KPARAM_INFO
	.align		4
.L_2749:
        /*0008*/ 	.byte	0x04, 0x17
        /*000a*/ 	.short	(.L_2751 - .L_2750)
.L_2750:
        /*000c*/ 	.word	0x00000000
        /*0010*/ 	.short	0x0000
        /*0012*/ 	.short	0x0000
        /*0014*/ 	.byte	0x00, 0xf0, 0xa1, 0x04


	//----- nvinfo : EIATTR_SPARSE_MMA_MASK
	.align		4
.L_2751:
        /*0018*/ 	.byte	0x03, 0x50
        /*001a*/ 	.short	0x0000


	//----- nvinfo : EIATTR_MAXREG_COUNT
	.align		4
        /*001c*/ 	.byte	0x03, 0x1b
        /*001e*/ 	.short	0x00ff


	//----- nvinfo : EIATTR_NUM_BARRIERS
	.align		4
        /*0020*/ 	.byte	0x02, 0x4c
        /*0022*/ 	.byte	0x01
	.zero		1


	//----- nvinfo : EIATTR_MERCURY_ISA_VERSION
	.align		4
        /*0024*/ 	.byte	0x03, 0x5f
        /*0026*/ 	.short	0x0101


	//----- nvinfo : EIATTR_COOP_GROUP_MASK_REGIDS
	.align		4
        /*0028*/ 	.byte	0x04, 0x29
        /*002a*/ 	.short	(.L_2753 - .L_2752)


	//   ....[0]....
.L_2752:
        /*002c*/ 	.word	0xffffffff


	//   ....[1]....
        /*0030*/ 	.word	0xffffffff


	//   ....[2]....
        /*0034*/ 	.word	0xffffffff


	//   ....[3]....
        /*0038*/ 	.word	0xffffffff


	//   ....[4]....
        /*003c*/ 	.word	0xffffffff


	//   ....[5]....
        /*0040*/ 	.word	0xffffffff


	//   ....[6]....
        /*0044*/ 	.word	0xffffffff


	//   ....[7]....
        /*0048*/ 	.word	0xffffffff


	//   ....[8]....
        /*004c*/ 	.word	0xffffffff


	//   ....[9]....
        /*0050*/ 	.word	0xffffffff


	//   ....[10]....
        /*0054*/ 	.word	0x05000061


	//   ....[11]....
        /*0058*/ 	.word	0x05000061


	//   ....[12]....
        /*005c*/ 	.word	0x05000061


	//   ....[13]....
        /*0060*/ 	.word	0x05000061


	//   ....[14]....
        /*0064*/ 	.word	0x05000061


	//   ....[15]....
        /*0068*/ 	.word	0x05000061


	//   ....[16]....
        /*006c*/ 	.word	0x05000061


	//   ....[17]....
        /*0070*/ 	.word	0x05000061


	//   ....[18]....
        /*0074*/ 	.word	0x05000061


	//   ....[19]....
        /*0078*/ 	.word	0x05000061


	//----- nvinfo : EIATTR_COOP_GROUP_INSTR_OFFSETS
	.align		4
.L_2753:
        /*007c*/ 	.byte	0x04, 0x28
        /*007e*/ 	.short	(.L_2755 - .L_2754)


	//   ....[0]....
.L_2754:
        /*0080*/ 	.word	0x00000ae0


	//   ....[1]....
        /*0084*/ 	.word	0x00000af0


	//   ....[2]....
        /*0088*/ 	.word	0x00000b20


	//   ....[3]....
        /*008c*/ 	.word	0x00000b30


	//   ....[4]....
        /*0090*/ 	.word	0x00000b60


	//   ....[5]....
        /*0094*/ 	.word	0x00000b70


	//   ....[6]....
        /*0098*/ 	.word	0x00000ba0


	//   ....[7]....
        /*009c*/ 	.word	0x00000bb0


	//   ....[8]....
        /*00a0*/ 	.word	0x00000be0


	//   ....[9]....
        /*00a4*/ 	.word	0x00000bf0


	//   ....[10]....
        /*00a8*/ 	.word	0x00002f90


	//   ....[11]....
        /*00ac*/ 	.word	0x00003020


	//   ....[12]....
        /*00b0*/ 	.word	0x00003090


	//   ....[13]....
        /*00b4*/ 	.word	0x000030f0


	//   ....[14]....
        /*00b8*/ 	.word	0x00003160


	//   ....[15]....
        /*00bc*/ 	.word	0x000031c0


	//   ....[16]....
        /*00c0*/ 	.word	0x00003230


	//   ....[17]....
        /*00c4*/ 	.word	0x00003290


	//   ....[18]....
        /*00c8*/ 	.word	0x00003300


	//   ....[19]....
        /*00cc*/ 	.word	0x00003360


	//----- nvinfo : EIATTR_VRC_CTA_INIT_COUNT
	.align		4
.L_2755:
        /*00d0*/ 	.byte	0x02, 0x4a
	.zero		1
	.zero		1


	//----- nvinfo : EIATTR_EXIT_INSTR_OFFSETS
	.align		4
        /*00d4*/ 	.byte	0x04, 0x1c
        /*00d6*/ 	.short	(.L_2757 - .L_2756)


	//   ....[0]....
.L_2756:
        /*00d8*/ 	.word	0x00002ea0


	//   ....[1]....
        /*00dc*/ 	.word	0x00002f20


	//----- nvinfo : EIATTR_MAX_THREADS
	.align		4
.L_2757:
        /*00e0*/ 	.byte	0x04, 0x05
        /*00e2*/ 	.short	(.L_2759 - .L_2758)
.L_2758:
        /*00e4*/ 	.word	0x00000080
        /*00e8*/ 	.word	0x00000001
        /*00ec*/ 	.word	0x00000001


	//----- nvinfo : EIATTR_CRS_STACK_SIZE
	.align		4
.L_2759:
        /*00f0*/ 	.byte	0x04, 0x1e
        /*00f2*/ 	.short	(.L_2761 - .L_2760)
.L_2760:
        /*00f4*/ 	.word	0x00000000


	//----- nvinfo : EIATTR_CBANK_PARAM_SIZE
	.align		4
.L_2761:
        /*00f8*/ 	.byte	0x03, 0x19
        /*00fa*/ 	.short	0x0128


	//----- nvinfo : EIATTR_PARAM_CBANK
	.align		4
        /*00fc*/ 	.byte	0x04, 0x0a
        /*00fe*/ 	.short	(.L_2763 - .L_2762)
	.align		4
.L_2762:
        /*0100*/ 	.word	index@(.nv.constant0._ZN10layer_norm13ln_bwd_kernelINS_13Kernel_traitsIf13__nv_bfloat16fS2_fjLj256ELj1ELj4ELj1ELj16ENS_18Kernel_traits_baseILj256EfS2_fS2_fjLj128EEEEELb0ELb1ELb1ELb0EEEvNS_9BwdParamsE)
        /*0104*/ 	.short	0x0380
        /*0106*/ 	.short	0x0128


	//----- nvinfo : EIATTR_SW_WAR
	.align		4
.L_2763:
        /*0108*/ 	.byte	0x04, 0x36
        /*010a*/ 	.short	(.L_2765 - .L_2764)
.L_2764:
        /*010c*/ 	.word	0x00000008
.L_2765:


//--------------------- .nv.info._ZN10layer_norm13ln_bwd_kernelINS_13Kernel_traitsIf13__nv_bfloat16fS2_fjLj256ELj1ELj4ELj1ELj16ENS_18Kernel_traits_baseILj256EfS2_fS2_fjLj128EEEEELb0ELb1ELb1ELb1EEEvNS_9BwdParamsE --------------------------
	.section	.nv.info._ZN10layer_norm13ln_bwd_kernelINS_13Kernel_traitsIf13__nv_bfloat16fS2_fjLj256ELj1ELj4ELj1ELj16ENS_18Kernel_traits_baseILj256EfS2_fS2_fjLj128EEEEELb0ELb1ELb1ELb1EEEvNS_9BwdParamsE,"",@"SHT_CUDA_INFO"
	.sectionflags	@""
	.align	4


	//----- nvinfo : EIATTR_CUDA_API_VERSION
	.align		4
        /*0000*/ 	.byte	0x04, 0x37
        /*0002*/ 	.short	(.L_2767 - .L_2766)
.L_2766:
        /*0004*/ 	.word	0x00000082


	//----- nvinfo : EIATTR_KPARAM_INFO
	.align		4
.L_2767:
        /*0008*/ 	.byte	0x04, 0x17
        /*000a*/ 	.short	(.L_2769 - .L_2768)
.L_2768:
        /*000c*/ 	.word	0x00000000
        /*0010*/ 	.short	0x0000
        /*0012*/ 	.short	0x0000
        /*0014*/ 	.byte	0x00, 0xf0, 0xa1, 0x04


	//----- nvinfo : EIATTR_SPARSE_MMA_MASK
	.align		4
.L_2769:
        /*0018*/ 	.byte	0x03, 0x50
        /*001a*/ 	.short	0x0000


	//----- nvinfo : EIATTR_MAXREG_COUNT
	.align		4
        /*001c*/ 	.byte	0x03, 0x1b
        /*001e*/ 	.short	0x00ff


	//----- nvinfo : EIATTR_NUM_BARRIERS
	.align		4
        /*0020*/ 	.byte	0x02, 0x4c
        /*0022*/ 	.byte	0x01
	.zero		1


	//----- nvinfo : EIATTR_MERCURY_ISA_VERSION
	.align		4
        /*0024*/ 	.byte	0x03, 0x5f
        /*0026*/ 	.short	0x0101


	//----- nvinfo : EIATTR_COOP_GROUP_MASK_REGIDS
	.align		4
        /*0028*/ 	.byte	0x04, 0x29
        /*002a*/ 	.short	(.L_2771 - .L_2770)


	//   ....[0]....
.L_2770:
        /*002c*/ 	.word	0xffffffff


	//   ....[1]....
        /*0030*/ 	.word	0xffffffff


	//   ....[2]....
        /*0034*/ 	.word	0xffffffff


	//   ....[3]....
        /*0038*/ 	.word	0xffffffff


	//   ....[4]....
        /*003c*/ 	.word	0xffffffff


	//   ....[5]....
        /*0040*/ 	.word	0xffffffff


	//   ....[6]....
        /*0044*/ 	.word	0xffffffff


	//   ....[7]....
        /*0048*/ 	.word	0xffffffff


	//   ....[8]....
        /*004c*/ 	.word	0xffffffff


	//   ....[9]....
        /*0050*/ 	.word	0xffffffff


	//   ....[10]....
        /*0054*/ 	.word	0x05000061


	//   ....[11]....
        /*0058*/ 	.word	0x05000061


	//   ....[12]....
        /*005c*/ 	.word	0x05000061


	//   ....[13]....
        /*0060*/ 	.word	0x05000061


	//   ....[14]....
        /*0064*/ 	.word	0x05000061


	//   ....[15]....
        /*0068*/ 	.word	0x05000061


	//   ....[16]....
        /*006c*/ 	.word	0x05000061


	//   ....[17]....
        /*0070*/ 	.word	0x05000061


	//   ....[18]....
        /*0074*/ 	.word	0x05000061


	//   ....[19]....
        /*0078*/ 	.word	0x05000061


	//----- nvinfo : EIATTR_COOP_GROUP_INSTR_OFFSETS
	.align		4
.L_2771:
        /*007c*/ 	.byte	0x04, 0x28
        /*007e*/ 	.short	(.L_2773 - .L_2772)


	//   ....[0]....
.L_2772:
        /*0080*/ 	.word	0x00000a80


	//   ....[1]....
        /*0084*/ 	.word	0x00000a90


	//   ....[2]....
        /*0088*/ 	.word	0x00000ac0


	//   ....[3]....
        /*008c*/ 	.word	0x00000ad0


	//   ....[4]....
        /*0090*/ 	.word	0x00000b00


	//   ....[5]....
        /*0094*/ 	.word	0x00000b10


	//   ....[6]....
        /*0098*/ 	.word	0x00000b40


	//   ....[7]....
        /*009c*/ 	.word	0x00000b50


	//   ....[8]....
        /*00a0*/ 	.word	0x00000b80


	//   ....[9]....
        /*00a4*/ 	.word	0x00000b90


	//   ....[10]....
        /*00a8*/ 	.word	0x00002d90


	//   ....[11]....
        /*00ac*/ 	.word	0x00002e20


	//   ....[12]....
        /*00b0*/ 	.word	0x00002e90


	//   ....[13]....
        /*00b4*/ 	.word	0x00002ef0


	//   ....[14]....
        /*00b8*/ 	.word	0x00002f60


	//   ....[15]....
        /*00bc*/ 	.word	0x00002fc0


	//   ....[16]....
        /*00c0*/ 	.word	0x00003030


	//   ....[17]....
        /*00c4*/ 	.word	0x00003090


	//   ....[18]....
        /*00c8*/ 	.word	0x00003100


	//   ....[19]....
        /*00cc*/ 	.word	0x00003160


	//----- nvinfo : EIATTR_VRC_CTA_INIT_COUNT
	.align		4
.L_2773:
        /*00d0*/ 	.byte	0x02, 0x4a
	.zero		1
	.zero		1


	//----- nvinfo : EIATTR_EXIT_INSTR_OFFSETS
	.align		4
        /*00d4*/ 	.byte	0x04, 0x1c
        /*00d6*/ 	.short	(.L_2775 - .L_2774)


	//   ....[0]....
.L_2774:
        /*00d8*/ 	.word	0x00002d20


	//----- nvinfo : EIATTR_MAX_THREADS
	.align		4
.L_2775:
        /*00dc*/ 	.byte	0x04, 0x05
        /*00de*/ 	.short	(.L_2777 - .L_2776)
.L_2776:
        /*00e0*/ 	.word	0x00000080
        /*00e4*/ 	.word	0x00000001
        /*00e8*/ 	.word	0x00000001


	//----- nvinfo : EIATTR_CRS_STACK_SIZE
	.align		4
.L_2777:
        /*00ec*/ 	.byte	0x04, 0x1e
        /*00ee*/ 	.short	(.L_2779 - .L_2778)
.L_2778:
        /*00f0*/ 	.word	0x00000000


	//----- nvinfo : EIATTR_CBANK_PARAM_SIZE
	.align		4
.L_2779:
        /*00f4*/ 	.byte	0x03, 0x19
        /*00f6*/ 	.short	0x0128


	//----- nvinfo : EIATTR_PARAM_CBANK
	.align		4
        /*00f8*/ 	.byte	0x04, 0x0a
        /*00fa*/ 	.short	(.L_2781 - .L_2780)
	.align		4
.L_2780:
        /*00fc*/ 	.word	index@(.nv.constant0._ZN10layer_norm13ln_bwd_kernelINS_13Kernel_traitsIf13__nv_bfloat16fS2_fjLj256ELj1ELj4ELj1ELj16ENS_18Kernel_traits_baseILj256EfS2_fS2_fjLj128EEEEELb0ELb1ELb1ELb1EEEvNS_9BwdParamsE)
        /*0100*/ 	.short	0x0380
        /*0102*/ 	.short	0x0128


	//----- nvinfo : EIATTR_SW_WAR
	.align		4
.L_2781:
        /*0104*/ 	.byte	0x04, 0x36
        /*0106*/ 	.short	(.L_2783 - .L_2782)
.L_2782:
        /*0108*/ 	.word	0x00000008
.L_2783:


//--------------------- .nv.info._ZN10layer_norm13ln_bwd_kernelINS_13Kernel_traitsIf13__nv_bfloat16fS2_fjLj256ELj1ELj4ELj1ELj16ENS_18Kernel_traits_baseILj256EfS2_fS2_fjLj128EEEEELb1ELb0ELb0ELb0EEEvNS_9BwdParamsE --------------------------
	.section	.nv.info._ZN10layer_norm13ln_bwd_kernelINS_13Kernel_traitsIf13__nv_bfloat16fS2_fjLj256ELj1ELj4ELj1ELj16ENS_18Kernel_traits_baseILj256EfS2_fS2_fjLj128EEEEELb1ELb0ELb0ELb0EEEvNS_9BwdParamsE,"",@"SHT_CUDA_INFO"
	.sectionflags	@""
	.align	4


	//----- nvinfo : EIATTR_CUDA_API_VERSION
	.align		4
        /*0000*/ 	.byte	0x04, 0x37
        /*0002*/ 	.short	(.L_2785 - .L_2784)
.L_2784:
        /*0004*/ 	.word	0x00000082


	//----- nvinfo : EIATTR_KPARAM_INFO
	.align		4
.L_2785:
        /*0008*/ 	.byte	0x04, 0x17
        /*000a*/ 	.short	(.L_2787 - .L_2786)
.L_2786:
        /*000c*/ 	.word	0x00000000
        /*0010*/ 	.short	0x0000
        /*0012*/ 	.short	0x0000
        /*0014*/ 	.byte	0x00, 0xf0, 0xa1, 0x04


	//----- nvinfo : EIATTR_SPARSE_MMA_MASK
	.align		4
.L_2787:
        /*0018*/ 	.byte	0x03, 0x50
        /*001a*/ 	.short	0x0000


	//----- nvinfo : EIATTR_MAXREG_COUNT
	.align		4
        /*001c*/ 	.byte	0x03, 0x1b
        /*001e*/ 	.short	0x00ff


	//----- nvinfo : EIATTR_NUM_BARRIERS
	.align		4
        /*0020*/ 	.byte	0x02, 0x4c
        /*0022*/ 	.byte	0x01
	.zero		1


	//----- nvinfo : EIATTR_MERCURY_ISA_VERSION
	.align		4
        /*0024*/ 	.byte	0x03, 0x5f
        /*0026*/ 	.short	0x0101


	//----- nvinfo : EIATTR_COOP_GROUP_MASK_REGIDS
	.align		4
        /*0028*/ 	.byte	0x04, 0x29
        /*002a*/ 	.short	(.L_2789 - .L_2788)


	//   ....[0]....
.L_2788:
        /*002c*/ 	.word	0xffffffff


	//   ....[1]....
        /*0030*/ 	.word	0xffffffff


	//   ....[2]....
        /*0034*/ 	.word	0xffffffff


	//   ....[3]....
        /*0038*/ 	.word	0xffffffff


	//   ....[4]....
        /*003c*/ 	.word	0xffffffff


	//   ....[5]....
        /*0040*/ 	.word	0xffffffff


	//   ....[6]....
        /*0044*/ 	.word	0xffffffff


	//   ....[7]....
        /*0048*/ 	.word	0xffffffff


	//   ....[8]....
        /*004c*/ 	.word	0xffffffff


	//   ....[9]....
        /*0050*/ 	.word	0xffffffff


	//   ....[10]....
        /*0054*/ 	.word	0x05000050


	//   ....[11]....
        /*0058*/ 	.word	0x05000050


	//   ....[12]....
        /*005c*/ 	.word	0x05000050


	//   ....[13]....
        /*0060*/ 	.word	0x05000050


	//   ....[14]....
        /*0064*/ 	.word	0x05000050


	//   ....[15]....
        /*0068*/ 	.word	0x05000050


	//   ....[16]....
        /*006c*/ 	.word	0x05000050


	//   ....[17]....
        /*0070*/ 	.word	0x05000050


	//   ....[18]....
        /*0074*/ 	.word	0x05000050


	//   ....[19]....
        /*0078*/ 	.word	0x05000050


	//----- nvinfo : EIATTR_COOP_GROUP_INSTR_OFFSETS
	.align		4
.L_2789:
        /*007c*/ 	.byte	0x04, 0x28
        /*007e*/ 	.short	(.L_2791 - .L_2790)


	//   ....[0]....
.L_2790:
        /*0080*/ 	.word	0x000009f0


	//   ....[1]....
        /*0084*/ 	.word	0x00000a00


	//   ....[2]....
        /*0088*/ 	.word	0x00000a30


	//   ....[3]....
        /*008c*/ 	.word	0x00000a40


	//   ....[4]....
        /*0090*/ 	.word	0x00000a70


	//   ....[5]....
        /*0094*/ 	.word	0x00000a80


	//   ....[6]....
        /*0098*/ 	.word	0x00000ab0


	//   ....[7]....
        /*009c*/ 	.word	0x00000ac0


	//   ....[8]....
        /*00a0*/ 	.word	0x00000af0


	//   ....[9]....
        /*00a4*/ 	.word	0x00000b00


	//   ....[10]....
        /*00a8*/ 	.word	0x000021a0


	//   ....[11]....
        /*00ac*/ 	.word	0x00002230


	//   ....[12]....
        /*00b0*/ 	.word	0x000022a0


	//   ....[13]....
        /*00b4*/ 	.word	0x00002300


	//   ....[14]....
        /*00b8*/ 	.word	0x00002370


	//   ....[15]....
        /*00bc*/ 	.word	0x000023d0


	//   ....[16]....
        /*00c0*/ 	.word	0x00002440


	//   ....[17]....
        /*00c4*/ 	.word	0x000024a0


	//   ....[18]....
        /*00c8*/ 	.word	0x00002510


	//   ....[19]....
        /*00cc*/ 	.word	0x00002570


	//----- nvinfo : EIATTR_VRC_CTA_INIT_COUNT
	.align		4
.L_2791:
        /*00d0*/ 	.byte	0x02, 0x4a
	.zero		1
	.zero		1


	//----- nvinfo : EIATTR_EXIT_INSTR_OFFSETS
	.align		4
        /*00d4*/ 	.byte	0x04, 0x1c
        /*00d6*/ 	.short	(.L_2793 - .L_2792)


	//   ....[0]....
.L_2792:
        /*00d8*/ 	.word	0x00002100


	//   ....[1]....
        /*00dc*/ 	.word	0x00002130


	//----- nvinfo : EIATTR_MAX_THREADS
	.align		4
.L_2793:
        /*00e0*/ 	.byte	0x04, 0x05
        /*00e2*/ 	.short	(.L_2795 - .L_2794)
.L_2794:
        /*00e4*/ 	.word	0x00000080
        /*00e8*/ 	.word	0x00000001
        /*00ec*/ 	.word	0x00000001


	//----- nvinfo : EIATTR_CRS_STACK_SIZE
	.align		4
.L_2795:
        /*00f0*/ 	.byte	0x04, 0x1e
        /*00f2*/ 	.short	(.L_2797 - .L_2796)
.L_2796:
        /*00f4*/ 	.word	0x00000000


	//----- nvinfo : EIATTR_CBANK_PARAM_SIZE
	.align		4
.L_2797:
        /*00f8*/ 	.byte	0x03, 0x19
        /*00fa*/ 	.short	0x0128


	//----- nvinfo : EIATTR_PARAM_CBANK
	.align		4
        /*00fc*/ 	.byte	0x04, 0x0a
        /*00fe*/ 	.short	(.L_2799 - .L_2798)
	.align		4
.L_2798:
        /*0100*/ 	.word	index@(.nv.constant0._ZN10layer_norm13ln_bwd_kernelINS_13Kernel_traitsIf13__nv_bfloat16fS2_fjLj256ELj1ELj4ELj1ELj16ENS_18Kernel_traits_baseILj256EfS2_fS2_fjLj128EEEEELb1ELb0ELb0ELb0EEEvNS_9BwdParamsE)
        /*0104*/ 	.short	0x0380
        /*0106*/ 	.short	0x0128


	//----- nvinfo : EIATTR_SW_WAR
	.align		4
.L_2799:
        /*0108*/ 	.byte	0x04, 0x36
        /*010a*/ 	.short	(.L_2801 - .L_2800)
.L_2800:
        /*010c*/ 	.word	0x00000008
.L_2801:


//--------------------- .nv.info._ZN10layer_norm13ln_bwd_kernelINS_13Kernel_traitsIf13__nv_bfloat16fS2_fjLj256ELj1ELj4ELj1ELj16ENS_18Kernel_traits_baseILj256EfS2_fS2_fjLj128EEEEELb1ELb0ELb0ELb1EEEvNS_9BwdParamsE --------------------------
	.section	.nv.info._ZN10layer_norm13ln_bwd_kernelINS_13Kernel_traitsIf13__nv_bfloat16fS2_fjLj256ELj1ELj4ELj1ELj16ENS_18Kernel_traits_baseILj256EfS2_fS2_fjLj128EEEEELb1ELb0ELb0ELb1EEEvNS_9BwdParamsE,"",@"SHT_CUDA_INFO"
	.sectionflags	@""
	.align	4


	//----- nvinfo : EIATTR_CUDA_API_VERSION
	.align		4
        /*0000*/ 	.byte	0x04, 0x37
        /*0002*/ 	.short	(.L_2803 - .L_2802)
.L_2802:
        /*0004*/ 	.word	0x00000082


	//----- nvinfo : EIATTR_KPARAM_INFO
	.align		4
.L_2803:
        /*0008*/ 	.byte	0x04, 0x17
        /*000a*/ 	.short	(.L_2805 - .L_2804)
.L_2804:
        /*000c*/ 	.word	0x00000000
        /*0010*/ 	.short	0x0000
        /*0012*/ 	.short	0x0000
        /*0014*/ 	.byte	0x00, 0xf0, 0xa1, 0x04


	//----- nvinfo : EIATTR_SPARSE_MMA_MASK
	.align		4
.L_2805:
        /*0018*/ 	.byte	0x03, 0x50
        /*001a*/ 	.short	0x0000


	//----- nvinfo : EIATTR_MAXREG_COUNT
	.align		4
        /*001c*/ 	.byte	0x03, 0x1b
        /*001e*/ 	.short	0x00ff


	//----- nvinfo : EIATTR_NUM_BARRIERS
	.align		4
        /*0020*/ 	.byte	0x02, 0x4c
        /*0022*/ 	.byte	0x01
	.zero		1


	//----- nvinfo : EIATTR_MERCURY_ISA_VERSION
	.align		4
        /*0024*/ 	.byte	0x03, 0x5f
        /*0026*/ 	.short	0x0101


	//----- nvinfo : EIATTR_COOP_GROUP_MASK_REGIDS
	.align		4
        /*0028*/ 	.byte	0x04, 0x29
        /*002a*/ 	.short	(.L_2807 - .L_2806)


	//   ....[0]....
.L_2806:
        /*002c*/ 	.word	0xffffffff


	//   ....[1]....
        /*0030*/ 	.word	0xffffffff


	//   ....[2]....
        /*0034*/ 	.word	0xffffffff


	//   ....[3]....
        /*0038*/ 	.word	0xffffffff


	//   ....[4]....
        /*003c*/ 	.word	0xffffffff


	//   ....[5]....
        /*0040*/ 	.word	0xffffffff


	//   ....[6]....
        /*0044*/ 	.word	0xffffffff


	//   ....[7]....
        /*0048*/ 	.word	0xffffffff


	//   ....[8]....
        /*004c*/ 	.word	0xffffffff


	//   ....[9]....
        /*0050*/ 	.word	0xffffffff


	//   ....[10]....
        /*0054*/ 	.word	0x05000051


	//   ....[11]....
        /*0058*/ 	.word	0x05000051


	//   ....[12]....
        /*005c*/ 	.word	0x05000051


	//   ....[13]....
        /*0060*/ 	.word	0x05000051


	//   ....[14]....
        /*0064*/ 	.word	0x05000051


	//   ....[15]....
        /*0068*/ 	.word	0x05000051


	//   ....[16]....
        /*006c*/ 	.word	0x05000051


	//   ....[17]....
        /*0070*/ 	.word	0x05000051


	//   ....[18]....
        /*0074*/ 	.word	0x05000051


	//   ....[19]....
        /*0078*/ 	.word	0x05000051


	//----- nvinfo : EIATTR_COOP_GROUP_INSTR_OFFSETS
	.align		4
.L_2807:
        /*007c*/ 	.byte	0x04, 0x28
        /*007e*/ 	.short	(.L_2809 - .L_2808)


	//   ....[0]....
.L_2808:
        /*0080*/ 	.word	0x000009f0


	//   ....[1]....
        /*0084*/ 	.word	0x00000a10


	//   ....[2]....
        /*0088*/ 	.word	0x00000a20


	//   ....[3]....
        /*008c*/ 	.word	0x00000a50


	//   ....[4]....
        /*0090*/ 	.word	0x00000a60


	//   ....[5]....
        /*0094*/ 	.word	0x00000a90


	//   ....[6]....
        /*0098*/ 	.word	0x00000ab0


	//   ....[7]....
        /*009c*/ 	.word	0x00000ac0


	//   ....[8]....
        /*00a0*/ 	.word	0x00000af0


	//   ....[9]....
        /*00a4*/ 	.word	0x00000b00


	//   ....[10]....
        /*00a8*/ 	.word	0x00002150


	//   ....[11]....
        /*00ac*/ 	.word	0x000021e0


	//   ....[12]....
        /*00b0*/ 	.word	0x00002250


	//   ....[13]....
        /*00b4*/ 	.word	0x000022b0


	//   ....[14]....
        /*00b8*/ 	.word	0x00002320


	//   ....[15]....
        /*00bc*/ 	.word	0x00002380


	//   ....[16]....
        /*00c0*/ 	.word	0x000023f0


	//   ....[17]....
        /*00c4*/ 	.word	0x00002450


	//   ....[18]....
        /*00c8*/ 	.word	0x000024c0


	//   ....[19]....
        /*00cc*/ 	.word	0x00002520


	//----- nvinfo : EIATTR_VRC_CTA_INIT_COUNT
	.align		4
.L_2809:
        /*00d0*/ 	.byte	0x02, 0x4a
	.zero		1
	.zero		1


	//----- nvinfo : EIATTR_EXIT_INSTR_OFFSETS
	.align		4
        /*00d4*/ 	.byte	0x04, 0x1c
        /*00d6*/ 	.short	(.L_2811 - .L_2810)


	//   ....[0]....
.L_2810:
        /*00d8*/ 	.word	0x000020e0


	//----- nvinfo : EIATTR_MAX_THREADS
	.align		4
.L_2811:
        /*00dc*/ 	.byte	0x04, 0x05
        /*00de*/ 	.short	(.L_2813 - .L_2812)
.L_2812:
        /*00e0*/ 	.word	0x00000080
        /*00e4*/ 	.word	0x00000001
        /*00e8*/ 	.word	0x00000001


	//----- nvinfo : EIATTR_CRS_STACK_SIZE
	.align		4
.L_2813:
        /*00ec*/ 	.byte	0x04, 0x1e
        /*00ee*/ 	.short	(.L_2815 - .L_2814)
.L_2814:
        /*00f0*/ 	.word	0x00000000


	//----- nvinfo : EIATTR_CBANK_PARAM_SIZE
	.align		4
.L_2815:
        /*00f4*/ 	.byte	0x03, 0x19
        /*00f6*/ 	.short	0x0128


	//----- nvinfo : EIATTR_PARAM_CBANK
	.align		4
        /*00f8*/ 	.byte	0x04, 0x0a
        /*00fa*/ 	.short	(.L_2817 - .L_2816)
	.align		4
.L_2816:
        /*00fc*/ 	.word	index@(.nv.constant0._ZN10layer_norm13ln_bwd_kernelINS_13Kernel_traitsIf13__nv_bfloat16fS2_fjLj256ELj1ELj4ELj1ELj16ENS_18Kernel_traits_baseILj256EfS2_fS2_fjLj128EEEEELb1ELb0ELb0ELb1EEEvNS_9BwdParamsE)
        /*0100*/ 	.short	0x0380
        /*0102*/ 	.short	0x0128


	//----- nvinfo : EIATTR_SW_WAR
	.align		4
.L_2817:
        /*0104*/ 	.byte	0x04, 0x36
        /*0106*/ 	.short	(.L_2819 - .L_2818)
.L_2818:
        /*0108*/ 	.word	0x00000008
.L_2819:


//--------------------- .nv.info._ZN10layer_norm22ln_bwd_finalize_kernelINS_22Kernel_traits_finalizeILj256Ef13__nv_bfloat16fS2_fjLb0ELj1024ELj4ENS_18Kernel_traits_baseILj256EfS2_fS2_fjLj1024EEEEELb0ELb0EEEvNS_9BwdParamsE --------------------------
	.section	.nv.info._ZN10layer_norm22ln_bwd_finalize_kernelINS_22Kernel_traits_finalizeILj256Ef13__nv_bfloat16fS2_fjLb0ELj1024ELj4ENS_18Kernel_traits_baseILj256EfS2_fS2_fjLj1024EEEEELb0ELb0EEEvNS_9BwdParamsE,"",@"SHT_CUDA_INFO"
	.sectionflags	@""
	.align	4


	//----- nvinfo : EIATTR_CUDA_API_VERSION
	.align		4
        /*0000*/ 	.byte	0x04, 0x37
        /*0002*/ 	.short	(.L_2821 - .L_2820)
.L_2820:
        /*0004*/ 	.word	0x00000082


	//----- nvinfo : EIATTR_KPARAM_INFO
	.align		4
.L_2821:
        /*0008*/ 	.byte	0x04, 0x17
        /*000a*/ 	.short	(.L_2823 - .L_2822)
.L_2822:
        /*000c*/ 	.word	0x00000000
        /*0010*/ 	.short	0x0000
        /*0012*/ 	.short	0x0000
        /*0014*/ 	.byte	0x00, 0xf0, 0xa1, 0x04


	//----- nvinfo : EIATTR_SPARSE_MMA_MASK
	.align		4
.L_2823:
        /*0018*/ 	.byte	0x03, 0x50
        /*001a*/ 	.short	0x0000


	//----- nvinfo : EIATTR_MAXREG_COUNT
	.align		4
        /*001c*/ 	.byte	0x03, 0x1b
        /*001e*/ 	.short	0x0040


	//----- nvinfo : EIATTR_NUM_BARRIERS
	.align		4
        /*0020*/ 	.byte	0x02, 0x4c
        /*0022*/ 	.byte	0x01
	.zero		1


	//----- nvinfo : EIATTR_MERCURY_ISA_VERSION
	.align		4
        /*0024*/ 	.byte	0x03, 0x5f
        /*0026*/ 	.short	0x0101


	//----- nvinfo : EIATTR_COOP_GROUP_MASK_REGIDS
	.align		4
        /*0028*/ 	.byte	0x04, 0x29
        /*002a*/ 	.short	(.L_2825 - .L_2824)


	//   ....[0]....
.L_2824:
        /*002c*/ 	.word	0xffffffff


	//   ....[1]....
        /*0030*/ 	.word	0xffffffff


	//   ....[2]....
        /*0034*/ 	.word	0xffffffff


	//   ....[3]....
        /*0038*/ 	.word	0xffffffff


	//   ....[4]....
        /*003c*/ 	.word	0xffffffff


	//   ....[5]....
        /*0040*/ 	.word	0xffffffff


	//   ....[6]....
        /*0044*/ 	.word	0xffffffff


	//   ....[7]....
        /*0048*/ 	.word	0xffffffff


	//   ....[8]....
        /*004c*/ 	.word	0xffffffff


	//   ....[9]....
        /*0050*/ 	.word	0xffffffff


	//----- nvinfo : EIATTR_COOP_GROUP_INSTR_OFFSETS
	.align		4
.L_2825:
        /*0054*/ 	.byte	0x04, 0x28
        /*0056*/ 	.short	(.L_2827 - .L_2826)


	//   ....[0]....
.L_2826:
        /*0058*/ 	.word	0x00001550


	//   ....[1]....
        /*005c*/ 	.word	0x00001560


	//   ....[2]....
        /*0060*/ 	.word	0x00001590


	//   ....[3]....
        /*0064*/ 	.word	0x000015a0


	//   ....[4]....
        /*0068*/ 	.word	0x000015d0


	//   ....[5]....
        /*006c*/ 	.word	0x000015e0


	//   ....[6]....
        /*0070*/ 	.word	0x00001610


	//   ....[7]....
        /*0074*/ 	.word	0x00001630


	//   ....[8]....
        /*0078*/ 	.word	0x00001680


	//   ....[9]....
        /*007c*/ 	.word	0x00001690


	//----- nvinfo : EIATTR_VRC_CTA_INIT_COUNT
	.align		4
.L_2827:
        /*0080*/ 	.byte	0x02, 0x4a
	.zero		1
	.zero		1


	//----- nvinfo : EIATTR_EXIT_INSTR_OFFSETS
	.align		4
        /*0084*/ 	.byte	0x04, 0x1c
        /*0086*/ 	.short	(.L_2829 - .L_2828)


	//   ....[0]....
.L_2828:
        /*0088*/ 	.word	0x00000060


	//   ....[1]....
        /*008c*/ 	.word	0x000016f0


	//   ....[2]....
        /*0090*/ 	.word	0x00001720


	//   ....[3]....
        /*0094*/ 	.word	0x000017c0


	//----- nvinfo : EIATTR_MAX_THREADS
	.align		4
.L_2829:
        /*0098*/ 	.byte	0x04, 0x05
        /*009a*/ 	.short	(.L_2831 - .L_2830)
.L_2830:
        /*009c*/ 	.word	0x00000400
        /*00a0*/ 	.word	0x00000001
        /*00a4*/ 	.word	0x00000001


	//----- nvinfo : EIATTR_CRS_STACK_SIZE
	.align		4
.L_2831:
        /*00a8*/ 	.byte	0x04, 0x1e
        /*00aa*/ 	.short	(.L_2833 - .L_2832)
.L_2832:
        /*00ac*/ 	.word	0x00000000


	//----- nvinfo : EIATTR_CBANK_PARAM_SIZE
	.align		4
.L_2833:
        /*00b0*/ 	.byte	0x03, 0x19
        /*00b2*/ 	.short	0x0128


	//----- nvinfo : EIATTR_PARAM_CBANK
	.align		4
        /*00b4*/ 	.byte	0x04, 0x0a
        /*00b6*/ 	.short	(.L_2835 - .L_2834)
	.align		4
.L_2834:
        /*00b8*/ 	.word	index@(.nv.constant0._ZN10layer_norm22ln_bwd_finalize_kernelINS_22Kernel_traits_finalizeILj256Ef13__nv_bfloat16fS2_fjLb0ELj1024ELj4ENS_18Kernel_traits_baseILj256EfS2_fS2_fjLj1024EEEEELb0ELb0EEEvNS_9BwdParamsE)
        /*00bc*/ 	.short	0x0380
        /*00be*/ 	.short	0x0128


	//----- nvinfo : EIATTR_SW_WAR
	.align		4
.L_2835:
        /*00c0*/ 	.byte	0x04, 0x36
        /*00c2*/ 	.short	(.L_2837 - .L_2836)
.L_2836:
        /*00c4*/ 	.word	0x00000008
.L_2837:


//--------------------- .nv.info._ZN10layer_norm13ln_bwd_kernelINS_13Kernel_traitsIf13__nv_bfloat16fS2_fjLj256ELj1ELj4ELj1ELj16ENS_18Kernel_traits_baseILj256EfS2_fS2_fjLj128EEEEELb1ELb0ELb1ELb0EEEvNS_9BwdParamsE --------------------------
	.section	.nv.info._ZN10layer_norm13ln_bwd_kernelINS_13Kernel_traitsIf13__nv_bfloat16fS2_fjLj256ELj1ELj4ELj1ELj16ENS_18Kernel_traits_baseILj256EfS2_fS2_fjLj128EEEEELb1ELb0ELb1ELb0EEEvNS_9BwdParamsE,"",@"SHT_CUDA_INFO"
	.sectionflags	@""
	.align	4


	//----- nvinfo : EIATTR_CUDA_API_VERSION
	.align		4
        /*0000*/ 	.byte	0x04, 0x37
        /*0002*/ 	.short	(.L_2839 - .L_2838)
.L_2838:
        /*0004*/ 	.word	0x00000082


	//----- nvinfo : EIATTR_KPARAM_INFO
	.align		4
.L_2839:
        /*0008*/ 	.byte	0x04, 0x17
        /*000a*/ 	.short	(.L_2841 - .L_2840)
.L_2840:
        /*000c*/ 	.word	0x00000000
        /*0010*/ 	.short	0x0000
        /*0012*/ 	.short	0x0000
        /*0014*/ 	.byte	0x00, 0xf0, 0xa1, 0x04


	//----- nvinfo : EIATTR_SPARSE_MMA_MASK
	.align		4
.L_2841:
        /*0018*/ 	.byte	0x03, 0x50
        /*001a*/ 	.short	0x0000


	//----- nvinfo : EIATTR_MAXREG_COUNT
	.align		4
        /*001c*/ 	.byte	0x03, 0x1b
        /*001e*/ 	.short	0x00ff


	//----- nvinfo : EIATTR_NUM_BARRIERS
	.align		4
        /*0020*/ 	.byte	0x02, 0x4c
        /*0022*/ 	.byte	0x01
	.zero		1


	//----- nvinfo : EIATTR_MERCURY_ISA_VERSION
	.align		4
        /*0024*/ 	.byte	0x03, 0x5f
        /*0026*/ 	.short	0x0101


	//----- nvinfo : EIATTR_COOP_GROUP_MASK_REGIDS
	.align		4
        /*0028*/ 	.byte	0x04, 0x29
        /*002a*/ 	.short	(.L_2843 - .L_2842)


	//   ....[0]....
.L_2842:
        /*002c*/ 	.word	0xffffffff


	//   ....[1]....
        /*0030*/ 	.word	0xffffffff


	//   ....[2]....
        /*0034*/ 	.word	0xffffffff


	//   ....[3]....
        /*0038*/ 	.word	0xffffffff


	//   ....[4]....
        /*003c*/ 	.word	0xffffffff


	//   ....[5]....
        /*0040*/ 	.word	0xffffffff


	//   ....[6]....
        /*0044*/ 	.word	0xffffffff


	//   ....[7]....
        /*0048*/ 	.word	0xffffffff


	//   ....[8]....
        /*004c*/ 	.word	0xffffffff


	//   ....[9]....
        /*0050*/ 	.word	0xffffffff


	//   ....[10]....
        /*0054*/ 	.word	0x0500004b


	//   ....[11]....
        /*0058*/ 	.word	0x0500004b


	//   ....[12]....
        /*005c*/ 	.word	0x0500004b


	//   ....[13]....
        /*0060*/ 	.word	0x0500004b


	//   ....[14]....
        /*0064*/ 	.word	0x0500004b


	//   ....[15]....
        /*0068*/ 	.word	0x0500004b


	//   ....[16]....
        /*006c*/ 	.word	0x0500004b


	//   ....[17]....
        /*0070*/ 	.word	0x0500004b


	//   ....[18]....
        /*0074*/ 	.word	0x0500004b


	//   ....[19]....
        /*0078*/ 	.word	0x0500004b


	//----- nvinfo : EIATTR_COOP_GROUP_INSTR_OFFSETS
	.align		4
.L_2843:
        /*007c*/ 	.byte	0x04, 0x28
        /*007e*/ 	.short	(.L_2845 - .L_2844)


	//   ....[0]....
.L_2844:
        /*0080*/ 	.word	0x00000d40


	//   ....[1]....
        /*0084*/ 	.word	0x00000d50


	//   ....[2]....
        /*0088*/ 	.word	0x00000d80


	//   ....[3]....
        /*008c*/ 	.word	0x00000d90


	//   ....[4]....
        /*0090*/ 	.word	0x00000dc0


	//   ....[5]....
        /*0094*/ 	.word	0x00000dd0


	//   ....[6]....
        /*0098*/ 	.word	0x00000e00


	//   ....[7]....
        /*009c*/ 	.word	0x00000e10


	//   ....[8]....
        /*00a0*/ 	.word	0x00000e40


	//   ....[9]....
        /*00a4*/ 	.word	0x00000e50


	//   ....[10]....
        /*00a8*/ 	.word	0x00002ef0


	//   ....[11]....
        /*00ac*/ 	.word	0x00002f80


	//   ....[12]....
        /*00b0*/ 	.word	0x00002ff0


	//   ....[13]....
        /*00b4*/ 	.word	0x00003050


	//   ....[14]....
        /*00b8*/ 	.word	0x000030c0


	//   ....[15]....
        /*00bc*/ 	.word	0x00003120


	//   ....[16]....
        /*00c0*/ 	.word	0x00003190


	//   ....[17]....
        /*00c4*/ 	.word	0x000031f0


	//   ....[18]....
        /*00c8*/ 	.word	0x00003260


	//   ....[19]....
        /*00cc*/ 	.word	0x000032c0


	//----- nvinfo : EIATTR_VRC_CTA_INIT_COUNT
	.align		4
.L_2845:
        /*00d0*/ 	.byte	0x02, 0x4a
	.zero		1
	.zero		1


	//----- nvinfo : EIATTR_EXIT_INSTR_OFFSETS
	.align		4
        /*00d4*/ 	.byte	0x04, 0x1c
        /*00d6*/ 	.short	(.L_2847 - .L_2846)


	//   ....[0]....
.L_2846:
        /*00d8*/ 	.word	0x00002e50


	//   ....[1]....
        /*00dc*/ 	.word	0x00002e80


	//----- nvinfo : EIATTR_MAX_THREADS
	.align		4
.L_2847:
        /*00e0*/ 	.byte	0x04, 0x05
        /*00e2*/ 	.short	(.L_2849 - .L_2848)
.L_2848:
        /*00e4*/ 	.word	0x00000080
        /*00e8*/ 	.word	0x00000001
        /*00ec*/ 	.word	0x00000001


	//----- nvinfo : EIATTR_CRS_STACK_SIZE
	.align		4
.L_2849:
        /*00f0*/ 	.byte	0x04, 0x1e
        /*00f2*/ 	.short	(.L_2851 - .L_2850)
.L_2850:
        /*00f4*/ 	.word	0x00000000


	//----- nvinfo : EIATTR_CBANK_PARAM_SIZE
	.align		4
.L_2851:
        /*00f8*/ 	.byte	0x03, 0x19
        /*00fa*/ 	.short	0x0128


	//----- nvinfo : EIATTR_PARAM_CBANK
	.align		4
        /*00fc*/ 	.byte	0x04, 0x0a
        /*00fe*/ 	.short	(.L_2853 - .L_2852)
	.align		4
.L_2852:
        /*0100*/ 	.word	index@(.nv.constant0._ZN10layer_norm13ln_bwd_kernelINS_13Kernel_traitsIf13__nv_bfloat16fS2_fjLj256ELj1ELj4ELj1ELj16ENS_18Kernel_traits_baseILj256EfS2_fS2_fjLj128EEEEELb1ELb0ELb1ELb0EEEvNS_9BwdParamsE)
        /*0104*/ 	.short	0x0380
        /*0106*/ 	.short	0x0128


	//----- nvinfo : EIATTR_SW_WAR
	.align		4
.L_2853:
        /*0108*/ 	.byte	0x04, 0x36
        /*010a*/ 	.short	(.L_2855 - .L_2854)
.L_2854:
        /*010c*/ 	.word	0x00000008
.L_2855:


//--------------------- .nv.info._ZN10layer_norm22ln_bwd_finalize_kernelINS_22Kernel_traits_finalizeILj256Ef13__nv_bfloat16fS2_fjLb0ELj1024ELj4ENS_18Kernel_traits_baseILj256EfS2_fS2_fjLj1024EEEEELb0ELb1EEEvNS_9BwdParamsE --------------------------
	.section	.nv.info._ZN10layer_norm22ln_bwd_finalize_kernelINS_22Kernel_traits_finalizeILj256Ef13__nv_bfloat16fS2_fjLb0ELj1024ELj4ENS_18Kernel_traits_baseILj256EfS2_fS2_fjLj1024EEEEELb0ELb1EEEvNS_9BwdParamsE,"",@"SHT_CUDA_INFO"
	.sectionflags	@""
	.align	4


	//----- nvinfo : EIATTR_CUDA_API_VERSION
	.align		4
        /*0000*/ 	.byte	0x04, 0x37
        /*0002*/ 	.short	(.L_2857 - .L_2856)
.L_2856:
        /*0004*/ 	.word	0x00000082


	//----- nvinfo : EIATTR_KPARAM_INFO
	.align		4
.L_2857:
        /*0008*/ 	.byte	0x04, 0x17
        /*000a*/ 	.short	(.L_2859 - .L_2858)
.L_2858:
        /*000c*/ 	.word	0x00000000
        /*0010*/ 	.short	0x0000
        /*0012*/ 	.short	0x0000
        /*0014*/ 	.byte	0x00, 0xf0, 0xa1, 0x04


	//----- nvinfo : EIATTR_SPARSE_MMA_MASK
	.align		4
.L_2859:
        /*0018*/ 	.byte	0x03, 0x50
        /*001a*/ 	.short	0x0000


	//----- nvinfo : EIATTR_MAXREG_COUNT
	.align		4
        /*001c*/ 	.byte	0x03, 0x1b
        /*001e*/ 	.short	0x0040


	//----- nvinfo : EIATTR_NUM_BARRIERS
	.align		4
        /*0020*/ 	.byte	0x02, 0x4c
        /*0022*/ 	.byte	0x01
	.zero		1


	//----- nvinfo : EIATTR_MERCURY_ISA_VERSION
	.align		4
        /*0024*/ 	.byte	0x03, 0x5f
        /*0026*/ 	.short	0x0101


	//----- nvinfo : EIATTR_COOP_GROUP_MASK_REGIDS
	.align		4
        /*0028*/ 	.byte	0x04, 0x29
        /*002a*/ 	.short	(.L_2861 - .L_2860)


	//   ....[0]....
.L_2860:
        /*002c*/ 	.word	0xffffffff


	//   ....[1]....
        /*0030*/ 	.word	0xffffffff


	//   ....[2]....
        /*0034*/ 	.word	0xffffffff


	//   ....[3]....
        /*0038*/ 	.word	0xffffffff


	//   ....[4]....
        /*003c*/ 	.word	0xffffffff


	//   ....[5]....
        /*0040*/ 	.word	0xffffffff


	//   ....[6]....
        /*0044*/ 	.word	0xffffffff


	//   ....[7]....
        /*0048*/ 	.word	0xffffffff


	//   ....[8]....
        /*004c*/ 	.word	0xffffffff


	//   ....[9]....
        /*0050*/ 	.word	0xffffffff


	//----- nvinfo : EIATTR_COOP_GROUP_INSTR_OFFSETS
	.align		4
.L_2861:
        /*0054*/ 	.byte	0x04, 0x28
        /*0056*/ 	.short	(.L_2863 - .L_2862)


	//   ....[0]....
.L_2862:
        /*0058*/ 	.word	0x00001560


	//   ....[1]....
        /*005c*/ 	.word	0x00001570


	//   ....[2]....
        /*0060*/ 	.word	0x000015a0


	//   ....[3]....
        /*0064*/ 	.word	0x000015b0


	//   ....[4]....
        /*0068*/ 	.word	0x000015e0


	//   ....[5]....
        /*006c*/ 	.word	0x000015f0


	//   ....[6]....
        /*0070*/ 	.word	0x00001620


	//   ....[7]....
        /*0074*/ 	.word	0x00001640


	//   ....[8]....
        /*0078*/ 	.word	0x00001670


	//   ....[9]....
        /*007c*/ 	.word	0x00001680


	//----- nvinfo : EIATTR_VRC_CTA_INIT_COUNT
	.align		4
.L_2863:
        /*0080*/ 	.byte	0x02, 0x4a
	.zero		1
	.zero		1


	//----- nvinfo : EIATTR_EXIT_INSTR_OFFSETS
	.align		4
        /*0084*/ 	.byte	0x04, 0x1c
        /*0086*/ 	.short	(.L_2865 - .L_2864)


	//   ....[0]....
.L_2864:
        /*0088*/ 	.word	0x00000060


	//   ....[1]....
        /*008c*/ 	.word	0x000016e0


	//   ....[2]....
        /*0090*/ 	.word	0x000017b0


	//----- nvinfo : EIATTR_MAX_THREADS
	.align		4
.L_2865:
        /*0094*/ 	.byte	0x04, 0x05
        /*0096*/ 	.short	(.L_2867 - .L_2866)
.L_2866:
        /*0098*/ 	.word	0x00000400
        /*009c*/ 	.word	0x00000001
        /*00a0*/ 	.word	0x00000001


	//----- nvinfo : EIATTR_CRS_STACK_SIZE
	.align		4
.L_2867:
        /*00a4*/ 	.byte	0x04, 0x1e
        /*00a6*/ 	.short	(.L_2869 - .L_2868)
.L_2868:
        /*00a8*/ 	.word	0x00000000


	//----- nvinfo : EIATTR_CBANK_PARAM_SIZE
	.align		4
.L_2869:
        /*00ac*/ 	.byte	0x03, 0x19
        /*00ae*/ 	.short	0x0128


	//----- nvinfo : EIATTR_PARAM_CBANK
	.align		4
        /*00b0*/ 	.byte	0x04, 0x0a
        /*00b2*/ 	.short	(.L_2871 - .L_2870)
	.align		4
.L_2870:
        /*00b4*/ 	.word	index@(.nv.constant0._ZN10layer_norm22ln_bwd_finalize_kernelINS_22Kernel_traits_finalizeILj256Ef13__nv_bfloat16fS2_fjLb0ELj1024ELj4ENS_18Kernel_traits_baseILj256EfS2_fS2_fjLj1024EEEEELb0ELb1EEEvNS_9BwdParamsE)
        /*00b8*/ 	.short	0x0380
        /*00ba*/ 	.short	0x0128


	//----- nvinfo : EIATTR_SW_WAR
	.align		4
.L_2871:
        /*00bc*/ 	.byte	0x04, 0x36
        /*00be*/ 	.short	(.L_2873 - .L_2872)
.L_2872:
        /*00c0*/ 	.word	0x00000008
.L_2873:


//--------------------- .nv.info._ZN10layer_norm13ln_bwd_kernelINS_13Kernel_traitsIf13__nv_bfloat16fS2_fjLj256ELj1ELj4ELj1ELj16ENS_18Kernel_traits_baseILj256EfS2_fS2_fjLj128EEEEELb1ELb0ELb1ELb1EEEvNS_9BwdParamsE --------------------------
	.section	.nv.info._ZN10layer_norm13ln_bwd_kernelINS_13Kernel_traitsIf13__nv_bfloat16fS2_fjLj256ELj1ELj4ELj1ELj16ENS_18Kernel_traits_baseILj256EfS2_fS2_fjLj128EEEEELb1ELb0ELb1ELb1EEEvNS_9BwdParamsE,"",@"SHT_CUDA_INFO"
	.sectionflags	@""
	.align	4


	//----- nvinfo : EIATTR_CUDA_API_VERSION
	.align		4
        /*0000*/ 	.byte	0x04, 0x37
        /*0002*/ 	.short	(.L_2875 - .L_2874)
.L_2874:
        /*0004*/ 	.word	0x00000082


	//----- nvinfo : EIATTR_KPARAM_INFO
	.align		4
.L_2875:
        /*0008*/ 	.byte	0x04, 0x17
        /*000a*/ 	.short	(.L_2877 - .L_2876)
.L_2876:
        /*000c*/ 	.word	0x00000000
        /*0010*/ 	.short	0x0000
        /*0012*/ 	.short	0x0000
        /*0014*/ 	.byte	0x00, 0xf0, 0xa1, 0x04


	//----- nvinfo : EIATTR_SPARSE_MMA_MASK
	.align		4
.L_2877:
        /*0018*/ 	.byte	0x03, 0x50
        /*001a*/ 	.short	0x0000


	//----- nvinfo : EIATTR_MAXREG_COUNT
	.align		4
        /*001c*/ 	.byte	0x03, 0x1b
        /*001e*/ 	.short	0x00ff


	//----- nvinfo : EIATTR_NUM_BARRIERS
	.align		4
        /*0020*/ 	.byte	0x02, 0x4c
        /*0022*/ 	.byte	0x01
	.zero		1


	//----- nvinfo : EIATTR_MERCURY_ISA_VERSION
	.align		4
        /*0024*/ 	.byte	0x03, 0x5f
        /*0026*/ 	.short	0x0101


	//----- nvinfo : EIATTR_COOP_GROUP_MASK_REGIDS
	.align		4
        /*0028*/ 	.byte	0x04, 0x29
        /*002a*/ 	.short	(.L_2879 - .L_2878)


	//   ....[0]....
.L_2878:
        /*002c*/ 	.word	0xffffffff


	//   ....[1]....
        /*0030*/ 	.word	0xffffffff


	//   ....[2]....
        /*0034*/ 	.word	0xffffffff


	//   ....[3]....
        /*0038*/ 	.word	0xffffffff


	//   ....[4]....
        /*003c*/ 	.word	0xffffffff


	//   ....[5]....
        /*0040*/ 	.word	0xffffffff


	//   ....[6]....
        /*0044*/ 	.word	0xffffffff


	//   ....[7]....
        /*0048*/ 	.word	0xffffffff


	//   ....[8]....
        /*004c*/ 	.word	0xffffffff


	//   ....[9]....
        /*0050*/ 	.word	0xffffffff


	//   ....[10]....
        /*0054*/ 	.word	0x05000050


	//   ....[11]....
        /*0058*/ 	.word	0x05000050


	//   ....[12]....
        /*005c*/ 	.word	0x05000050


	//   ....[13]....
        /*0060*/ 	.word	0x05000050


	//   ....[14]....
        /*0064*/ 	.word	0x05000050


	//   ....[15]....
        /*0068*/ 	.word	0x05000050


	//   ....[16]....
        /*006c*/ 	.word	0x05000050


	//   ....[17]....
        /*0070*/ 	.word	0x05000050


	//   ....[18]....
        /*0074*/ 	.word	0x05000050


	//   ....[19]....
        /*0078*/ 	.word	0x05000050


	//----- nvinfo : EIATTR_COOP_GROUP_INSTR_OFFSETS
	.align		4
.L_2879:
        /*007c*/ 	.byte	0x04, 0x28
        /*007e*/ 	.short	(.L_2881 - .L_2880)


	//   ....[0]....
.L_2880:
        /*0080*/ 	.word	0x00000c10


	//   ....[1]....
        /*0084*/ 	.word	0x00000c20


	//   ....[2]....
        /*0088*/ 	.word	0x00000c50


	//   ....[3]....
        /*008c*/ 	.word	0x00000c60


	//   ....[4]....
        /*0090*/ 	.word	0x00000c90


	//   ....[5]....
        /*0094*/ 	.word	0x00000ca0


	//   ....[6]....
        /*0098*/ 	.word	0x00000cd0


	//   ....[7]....
        /*009c*/ 	.word	0x00000ce0


	//   ....[8]....
        /*00a0*/ 	.word	0x00000d10


	//   ....[9]....
        /*00a4*/ 	.word	0x00000d20


	//   ....[10]....
        /*00a8*/ 	.word	0x00002cb0


	//   ....[11]....
        /*00ac*/ 	.word	0x00002d40


	//   ....[12]....
        /*00b0*/ 	.word	0x00002db0


	//   ....[13]....
        /*00b4*/ 	.word	0x00002e10


	//   ....[14]....
        /*00b8*/ 	.word	0x00002e80


	//   ....[15]....
        /*00bc*/ 	.word	0x00002ee0


	//   ....[16]....
        /*00c0*/ 	.word	0x00002f50


	//   ....[17]....
        /*00c4*/ 	.word	0x00002fb0


	//   ....[18]....
        /*00c8*/ 	.word	0x00003020


	//   ....[19]....
        /*00cc*/ 	.word	0x00003080


	//----- nvinfo : EIATTR_VRC_CTA_INIT_COUNT
	.align		4
.L_2881:
        /*00d0*/ 	.byte	0x02, 0x4a
	.zero		1
	.zero		1


	//----- nvinfo : EIATTR_EXIT_INSTR_OFFSETS
	.align		4
        /*00d4*/ 	.byte	0x04, 0x1c
        /*00d6*/ 	.short	(.L_2883 - .L_2882)


	//   ....[0]....
.L_2882:
        /*00d8*/ 	.word	0x00002c40


	//----- nvinfo : EIATTR_MAX_THREADS
	.align		4
.L_2883:
        /*00dc*/ 	.byte	0x04, 0x05
        /*00de*/ 	.short	(.L_2885 - .L_2884)
.L_2884:
        /*00e0*/ 	.word	0x00000080
        /*00e4*/ 	.word	0x00000001
        /*00e8*/ 	.word	0x00000001


	//----- nvinfo : EIATTR_CRS_STACK_SIZE
	.align		4
.L_2885:
        /*00ec*/ 	.byte	0x04, 0x1e
        /*00ee*/ 	.short	(.L_2887 - .L_2886)
.L_2886:
        /*00f0*/ 	.word	0x00000000


	//----- nvinfo : EIATTR_CBANK_PARAM_SIZE
	.align		4
.L_2887:
        /*00f4*/ 	.byte	0x03, 0x19
        /*00f6*/ 	.short	0x0128


	//----- nvinfo : EIATTR_PARAM_CBANK
	.align		4
        /*00f8*/ 	.byte	0x04, 0x0a
        /*00fa*/ 	.short	(.L_2889 - .L_2888)
	.align		4
.L_2888:
        /*00fc*/ 	.word	index@(.nv.constant0._ZN10layer_norm13ln_bwd_kernelINS_13Kernel_traitsIf13__nv_bfloat16fS2_fjLj256ELj1ELj4ELj1ELj16ENS_18Kernel_traits_baseILj256EfS2_fS2_fjLj128EEEEELb1ELb0ELb1ELb1EEEvNS_9BwdParamsE)
        /*0100*/ 	.short	0x0380
        /*0102*/ 	.short	0x0128


	//----- nvinfo : EIATTR_SW_WAR
	.align		4
.L_2889:
        /*0104*/ 	.byte	0x04, 0x36
        /*0106*/ 	.short	(.L_2891 - .L_2890)
.L_2890:
        /*0108*/ 	.word	0x00000008
.L_2891:


//--------------------- .nv.info._ZN10layer_norm13ln_bwd_kernelINS_13Kernel_traitsIf13__nv_bfloat16fS2_fjLj256ELj1ELj4ELj1ELj16ENS_18Kernel_traits_baseILj256EfS2_fS2_fjLj128EEEEELb1ELb1ELb0ELb0EEEvNS_9BwdParamsE --------------------------
	.section	.nv.info._ZN10layer_norm13ln_bwd_kernelINS_13Kernel_traitsIf13__nv_bfloat16fS2_fjLj256ELj1ELj4ELj1ELj16ENS_18Kernel_traits_baseILj256EfS2_fS2_fjLj128EEEEELb1ELb1ELb0ELb0EEEvNS_9BwdParamsE,"",@"SHT_CUDA_INFO"
	.sectionflags	@""
	.align	4


	//----- nvinfo : EIATTR_CUDA_API_VERSION
	.align		4
        /*0000*/ 	.byte	0x04, 0x37
        /*0002*/ 	.short	(.L_2893 - .L_2892)
.L_2892:
        /*0004*/ 	.word	0x00000082


	//----- nvinfo : EIATTR_KPARAM_INFO
	.align		4
.L_2893:
        /*0008*/ 	.byte	0x04, 0x17
        /*000a*/ 	.short	(.L_2895 - .L_2894)
.L_2894:
        /*000c*/ 	.word	0x00000000
        /*0010*/ 	.short	0x0000
        /*0012*/ 	.short	0x0000
        /*0014*/ 	.byte	0x00, 0xf0, 0xa1, 0x04


	//----- nvinfo : EIATTR_SPARSE_MMA_MASK
	.align		4
.L_2895:
        /*0018*/ 	.byte	0x03, 0x50
        /*001a*/ 	.short	0x0000


	//----- nvinfo : EIATTR_MAXREG_COUNT
	.align		4
        /*001c*/ 	.byte	0x03, 0x1b
        /*001e*/ 	.short	0x00ff


	//----- nvinfo : EIATTR_NUM_BARRIERS
	.align		4
        /*0020*/ 	.byte	0x02, 0x4c
        /*0022*/ 	.byte	0x01
	.zero		1


	//----- nvinfo : EIATTR_MERCURY_ISA_VERSION
	.align		4
        /*0024*/ 	.byte	0x03, 0x5f
        /*0026*/ 	.short	0x0101


	//----- nvinfo : EIATTR_COOP_GROUP_MASK_REGIDS
	.align		4
        /*0028*/ 	.byte	0x04, 0x29
        /*002a*/ 	.short	(.L_2897 - .L_2896)


	//   ....[0]....
.L_2896:
        /*002c*/ 	.word	0xffffffff


	//   ....[1]....
        /*0030*/ 	.word	0xffffffff


	//   ....[2]....
        /*0034*/ 	.word	0xffffffff


	//   ....[3]....
        /*0038*/ 	.word	0xffffffff


	//   ....[4]....
        /*003c*/ 	.word	0xffffffff


	//   ....[5]....
        /*0040*/ 	.word	0xffffffff


	//   ....[6]....
        /*0044*/ 	.word	0xffffffff


	//   ....[7]....
        /*0048*/ 	.word	0xffffffff


	//   ....[8]....
        /*004c*/ 	.word	0xffffffff


	//   ....[9]....
        /*0050*/ 	.word	0xffffffff


	//   ....[10]....
        /*0054*/ 	.word	0x05000061


	//   ....[11]....
        /*0058*/ 	.word	0x05000061


	//   ....[12]....
        /*005c*/ 	.word	0x05000061


	//   ....[13]....
        /*0060*/ 	.word	0x05000061


	//   ....[14]....
        /*0064*/ 	.word	0x05000061


	//   ....[15]....
        /*0068*/ 	.word	0x05000061


	//   ....[16]....
        /*006c*/ 	.word	0x05000061


	//   ....[17]....
        /*0070*/ 	.word	0x05000061


	//   ....[18]....
        /*0074*/ 	.word	0x05000061


	//   ....[19]....
        /*0078*/ 	.word	0x05000061


	//----- nvinfo : EIATTR_COOP_GROUP_INSTR_OFFSETS
	.align		4
.L_2897:
        /*007c*/ 	.byte	0x04, 0x28
        /*007e*/ 	.short	(.L_2899 - .L_2898)


	//   ....[0]....
.L_2898:
        /*0080*/ 	.word	0x00000a80


	//   ....[1]....
        /*0084*/ 	.word	0x00000a90


	//   ....[2]....
        /*0088*/ 	.word	0x00000ac0


	//   ....[3]....
        /*008c*/ 	.word	0x00000ad0


	//   ....[4]....
        /*0090*/ 	.word	0x00000b00


	//   ....[5]....
        /*0094*/ 	.word	0x00000b10


	//   ....[6]....
        /*0098*/ 	.word	0x00000b40


	//   ....[7]....
        /*009c*/ 	.word	0x00000b50


	//   ....[8]....
        /*00a0*/ 	.word	0x00000b80


	//   ....[9]....
        /*00a4*/ 	.word	0x00000b90


	//   ....[10]....
        /*00a8*/ 	.word	0x00002f40


	//   ....[11]....
        /*00ac*/ 	.word	0x00002fd0


	//   ....[12]....
        /*00b0*/ 	.word	0x00003040


	//   ....[13]....
        /*00b4*/ 	.word	0x000030a0


	//   ....[14]....
        /*00b8*/ 	.word	0x00003110


	//   ....[15]....
        /*00bc*/ 	.word	0x00003170


	//   ....[16]....
        /*00c0*/ 	.word	0x000031e0


	//   ....[17]....
        /*00c4*/ 	.word	0x00003240


	//   ....[18]....
        /*00c8*/ 	.word	0x000032b0


	//   ....[19]....
        /*00cc*/ 	.word	0x00003310


	//----- nvinfo : EIATTR_VRC_CTA_INIT_COUNT
	.align		4
.L_2899:
        /*00d0*/ 	.byte	0x02, 0x4a
	.zero		1
	.zero		1


	//----- nvinfo : EIATTR_EXIT_INSTR_OFFSETS
	.align		4
        /*00d4*/ 	.byte	0x04, 0x1c
        /*00d6*/ 	.short	(.L_2901 - .L_2900)


	//   ....[0]....
.L_2900:
        /*00d8*/ 	.word	0x00002e50


	//   ....[1]....
        /*00dc*/ 	.word	0x00002ed0


	//----- nvinfo : EIATTR_MAX_THREADS
	.align		4
.L_2901:
        /*00e0*/ 	.byte	0x04, 0x05
        /*00e2*/ 	.short	(.L_2903 - .L_2902)
.L_2902:
        /*00e4*/ 	.word	0x00000080
        /*00e8*/ 	.word	0x00000001
        /*00ec*/ 	.word	0x00000001


	//----- nvinfo : EIATTR_CRS_STACK_SIZE
	.align		4
.L_2903:
        /*00f0*/ 	.byte	0x04, 0x1e
        /*00f2*/ 	.short	(.L_2905 - .L_2904)
.L_2904:
        /*00f4*/ 	.word	0x00000000


	//----- nvinfo : EIATTR_CBANK_PARAM_SIZE
	.align		4
.L_2905:
        /*00f8*/ 	.byte	0x03, 0x19
        /*00fa*/ 	.short	0x0128


	//----- nvinfo : EIATTR_PARAM_CBANK
	.align		4
        /*00fc*/ 	.byte	0x04, 0x0a
        /*00fe*/ 	.short	(.L_2907 - .L_2906)
	.align		4
.L_2906:
        /*0100*/ 	.word	index@(.nv.constant0._ZN10layer_norm13ln_bwd_kernelINS_13Kernel_traitsIf13__nv_bfloat16fS2_fjLj256ELj1ELj4ELj1ELj16ENS_18Kernel_traits_baseILj256EfS2_fS2_fjLj128EEEEELb1ELb1ELb0ELb0EEEvNS_9BwdParamsE)
        /*0104*/ 	.short	0x0380
        /*0106*/ 	.short	0x0128


	//----- nvinfo : EIATTR_SW_WAR
	.align		4
.L_2907:
        /*0108*/ 	.byte	0x04, 0x36
        /*010a*/ 	.short	(.L_2909 - .L_2908)
.L_2908:
        /*010c*/ 	.word	0x00000008
.L_2909:


//--------------------- .nv.info._ZN10layer_norm13ln_bwd_kernelINS_13Kernel_traitsIf13__nv_bfloat16fS2_fjLj256ELj1ELj4ELj1ELj16ENS_18Kernel_traits_baseILj256EfS2_fS2_fjLj128EEEEELb1ELb1ELb0ELb1EEEvNS_9BwdParamsE --------------------------
	.section	.nv.info._ZN10layer_norm13ln_bwd_kernelINS_13Kernel_traitsIf13__nv_bfloat16fS2_fjLj256ELj1ELj4ELj1ELj16ENS_18Kernel_traits_baseILj256EfS2_fS2_fjLj128EEEEELb1ELb1ELb0ELb1EEEvNS_9BwdParamsE,"",@"SHT_CUDA_INFO"
	.sectionflags	@""
	.align	4


	//----- nvinfo : EIATTR_CUDA_API_VERSION
	.align		4
        /*0000*/ 	.byte	0x04, 0x37
        /*0002*/ 	.short	(.L_2911 - .L_2910)
.L_2910:
        /*0004*/ 	.word	0x00000082


	//----- nvinfo : EIATTR_KPARAM_INFO
	.align		4
.L_2911:
        /*0008*/ 	.byte	0x04, 0x17
        /*000a*/ 	.short	(.L_2913 - .L_2912)
.L_2912:
        /*000c*/ 	.word	0x00000000
        /*0010*/ 	.short	0x0000
        /*0012*/ 	.short	0x0000
        /*0014*/ 	.byte	0x00, 0xf0, 0xa1, 0x04


	//----- nvinfo : EIATTR_SPARSE_MMA_MASK
	.align		4
.L_2913:
        /*0018*/ 	.byte	0x03, 0x50
        /*001a*/ 	.short	0x0000


	//----- nvinfo : EIATTR_MAXREG_COUNT
	.align		4
        /*001c*/ 	.byte	0x03, 0x1b
        /*001e*/ 	.short	0x00ff


	//----- nvinfo : EIATTR_NUM_BARRIERS
	.align		4
        /*0020*/ 	.byte	0x02, 0x4c
        /*0022*/ 	.byte	0x01
	.zero		1


	//----- nvinfo : EIATTR_MERCURY_ISA_VERSION
	.align		4
        /*0024*/ 	.byte	0x03, 0x5f
        /*0026*/ 	.short	0x0101


	//----- nvinfo : EIATTR_COOP_GROUP_MASK_REGIDS
	.align		4
        /*0028*/ 	.byte	0x04, 0x29
        /*002a*/ 	.short	(.L_2915 - .L_2914)


	//   ....[0]....
.L_2914:
        /*002c*/ 	.word	0xffffffff


	//   ....[1]....
        /*0030*/ 	.word	0xffffffff


	//   ....[2]....
        /*0034*/ 	.word	0xffffffff


	//   ....[3]....
        /*0038*/ 	.word	0xffffffff


	//   ....[4]....
        /*003c*/ 	.word	0xffffffff


	//   ....[5]....
        /*0040*/ 	.word	0xffffffff


	//   ....[6]....
        /*0044*/ 	.word	0xffffffff


	//   ....[7]....
        /*0048*/ 	.word	0xffffffff


	//   ....[8]....
        /*004c*/ 	.word	0xffffffff


	//   ....[9]....
        /*0050*/ 	.word	0xffffffff


	//   ....[10]....
        /*0054*/ 	.word	0x05000059


	//   ....[11]....
        /*0058*/ 	.word	0x05000059


	//   ....[12]....
        /*005c*/ 	.word	0x05000059


	//   ....[13]....
        /*0060*/ 	.word	0x05000059


	//   ....[14]....
        /*0064*/ 	.word	0x05000059


	//   ....[15]....
        /*0068*/ 	.word	0x05000059


	//   ....[16]....
        /*006c*/ 	.word	0x05000059


	//   ....[17]....
        /*0070*/ 	.word	0x05000059


	//   ....[18]....
        /*0074*/ 	.word	0x05000059


	//   ....[19]....
        /*0078*/ 	.word	0x05000059


	//----- nvinfo : EIATTR_COOP_GROUP_INSTR_OFFSETS
	.align		4
.L_2915:
        /*007c*/ 	.byte	0x04, 0x28
        /*007e*/ 	.short	(.L_2917 - .L_2916)


	//   ....[0]....
.L_2916:
        /*0080*/ 	.word	0x00000ab0


	//   ....[1]....
        /*0084*/ 	.word	0x00000ac0


	//   ....[2]....
        /*0088*/ 	.word	0x00000af0


	//   ....[3]....
        /*008c*/ 	.word	0x00000b00


	//   ....[4]....
        /*0090*/ 	.word	0x00000b30


	//   ....[5]....
        /*0094*/ 	.word	0x00000b40


	//   ....[6]....
        /*0098*/ 	.word	0x00000b70


	//   ....[7]....
        /*009c*/ 	.word	0x00000b90


	//   ....[8]....
        /*00a0*/ 	.word	0x00000ba0


	//   ....[9]....
        /*00a4*/ 	.word	0x00000bc0


	//   ....[10]....
        /*00a8*/ 	.word	0x00002db0


	//   ....[11]....
        /*00ac*/ 	.word	0x00002e40


	//   ....[12]....
        /*00b0*/ 	.word	0x00002eb0


	//   ....[13]....
        /*00b4*/ 	.word	0x00002f10


	//   ....[14]....
        /*00b8*/ 	.word	0x00002f70


	//   ....[15]....
        /*00bc*/ 	.word	0x00002fd0


	//   ....[16]....
        /*00c0*/ 	.word	0x00003030


	//   ....[17]....
        /*00c4*/ 	.word	0x00003080


	//   ....[18]....
        /*00c8*/ 	.word	0x000030e0


	//   ....[19]....
        /*00cc*/ 	.word	0x00003130


	//----- nvinfo : EIATTR_VRC_CTA_INIT_COUNT
	.align		4
.L_2917:
        /*00d0*/ 	.byte	0x02, 0x4a
	.zero		1
	.zero		1


	//----- nvinfo : EIATTR_EXIT_INSTR_OFFSETS
	.align		4
        /*00d4*/ 	.byte	0x04, 0x1c
        /*00d6*/ 	.short	(.L_2919 - .L_2918)


	//   ....[0]....
.L_2918:
        /*00d8*/ 	.word	0x00002d40


	//----- nvinfo : EIATTR_MAX_THREADS
	.align		4
.L_2919:
        /*00dc*/ 	.byte	0x04, 0x05
        /*00de*/ 	.short	(.L_2921 - .L_2920)
.L_2920:
        /*00e0*/ 	.word	0x00000080
        /*00e4*/ 	.word	0x00000001
        /*00e8*/ 	.word	0x00000001


	//----- nvinfo : EIATTR_CRS_STACK_SIZE
	.align		4
.L_2921:
        /*00ec*/ 	.byte	0x04, 0x1e
        /*00ee*/ 	.short	(.L_2923 - .L_2922)
.L_2922:
        /*00f0*/ 	.word	0x00000000


	//----- nvinfo : EIATTR_CBANK_PARAM_SIZE
	.align		4
.L_2923:
        /*00f4*/ 	.byte	0x03, 0x19
        /*00f6*/ 	.short	0x0128


	//----- nvinfo : EIATTR_PARAM_CBANK
	.align		4
        /*00f8*/ 	.byte	0x04, 0x0a
        /*00fa*/ 	.short	(.L_2925 - .L_2924)
	.align		4
.L_2924:
        /*00fc*/ 	.word	index@(.nv.constant0._ZN10layer_norm13ln_bwd_kernelINS_13Kernel_traitsIf13__nv_bfloat16fS2_fjLj256ELj1ELj4ELj1ELj16ENS_18Kernel_traits_baseILj256EfS2_fS2_fjLj128EEEEELb1ELb1ELb0ELb1EEEvNS_9BwdParamsE)
        /*0100*/ 	.short	0x0380
        /*0102*/ 	.short	0x0128


	//----- nvinfo : EIATTR_SW_WAR
	.align		4
.L_2925:
        /*0104*/ 	.byte	0x04, 0x36
        /*0106*/ 	.short	(.L_2927 - .L_2926)
.L_2926:
        /*0108*/ 	.word	0x00000008
.L_2927:


//--------------------- .nv.info._ZN10layer_norm22ln_bwd_finalize_kernelINS_22Kernel_traits_finalizeILj256Ef13__nv_bfloat16fS2_fjLb1ELj1024ELj4ENS_18Kernel_traits_baseILj256EfS2_fS2_fjLj1024EEEEELb1ELb0EEEvNS_9BwdParamsE --------------------------
	.section	.nv.info._ZN10layer_norm22ln_bwd_finalize_kernelINS_22Kernel_traits_finalizeILj256Ef13__nv_bfloat16fS2_fjLb1ELj1024ELj4ENS_18Kernel_traits_baseILj256EfS2_fS2_fjLj1024EEEEELb1ELb0EEEvNS_9BwdParamsE,"",@"SHT_CUDA_INFO"
	.sectionflags	@""
	.align	4


	//----- nvinfo : EIATTR_CUDA_API_VERSION
	.align		4
        /*0000*/ 	.byte	0x04, 0x37
        /*0002*/ 	.short	(.L_2929 - .L_2928)
.L_2928:
        /*0004*/ 	.word	0x00000082


	//----- nvinfo : EIATTR_KPARAM_INFO
	.align		4
.L_2929:
        /*0008*/ 	.byte	0x04, 0x17
        /*000a*/ 	.short	(.L_2931 - .L_2930)
.L_2930:
        /*000c*/ 	.word	0x00000000
        /*0010*/ 	.short	0x0000
        /*0012*/ 	.short	0x0000
        /*0014*/ 	.byte	0x00, 0xf0, 0xa1, 0x04


	//----- nvinfo : EIATTR_SPARSE_MMA_MASK
	.align		4
.L_2931:
        /*0018*/ 	.byte	0x03, 0x50
        /*001a*/ 	.short	0x0000


	//----- nvinfo : EIATTR_MAXREG_COUNT
	.align		4
        /*001c*/ 	.byte	0x03, 0x1b
        /*001e*/ 	.short	0x0040


	//----- nvinfo : EIATTR_NUM_BARRIERS
	.align		4
        /*0020*/ 	.byte	0x02, 0x4c
        /*0022*/ 	.byte	0x01
	.zero		1


	//----- nvinfo : EIATTR_MERCURY_ISA_VERSION
	.align		4
        /*0024*/ 	.byte	0x03, 0x5f
        /*0026*/ 	.short	0x0101


	//----- nvinfo : EIATTR_COOP_GROUP_MASK_REGIDS
	.align		4
        /*0028*/ 	.byte	0x04, 0x29
        /*002a*/ 	.short	(.L_2933 - .L_2932)


	//   ....[0]....
.L_2932:
        /*002c*/ 	.word	0xffffffff


	//   ....[1]....
        /*0030*/ 	.word	0xffffffff


	//   ....[2]....
        /*0034*/ 	.word	0xffffffff


	//   ....[3]....
        /*0038*/ 	.word	0xffffffff


	//   ....[4]....
        /*003c*/ 	.word	0xffffffff


	//   ....[5]....
        /*0040*/ 	.word	0xffffffff


	//   ....[6]....
        /*0044*/ 	.word	0xffffffff


	//   ....[7]....
        /*0048*/ 	.word	0xffffffff


	//   ....[8]....
        /*004c*/ 	.word	0xffffffff


	//   ....[9]....
        /*0050*/ 	.word	0xffffffff


	//   ....[10]....
        /*0054*/ 	.word	0xffffffff


	//   ....[11]....
        /*0058*/ 	.word	0xffffffff


	//   ....[12]....
        /*005c*/ 	.word	0xffffffff


	//   ....[13]....
        /*0060*/ 	.word	0xffffffff


	//   ....[14]....
        /*0064*/ 	.word	0xffffffff


	//----- nvinfo : EIATTR_COOP_GROUP_INSTR_OFFSETS
	.align		4
.L_2933:
        /*0068*/ 	.byte	0x04, 0x28
        /*006a*/ 	.short	(.L_2935 - .L_2934)


	//   ....[0]....
.L_2934:
        /*006c*/ 	.word	0x00001030


	//   ....[1]....
        /*0070*/ 	.word	0x00001040


	//   ....[2]....
        /*0074*/ 	.word	0x00001050


	//   ....[3]....
        /*0078*/ 	.word	0x00001090


	//   ....[4]....
        /*007c*/ 	.word	0x000010a0


	//   ....[5]....
        /*0080*/ 	.word	0x000010b0


	//   ....[6]....
        /*0084*/ 	.word	0x000010e0


	//   ....[7]....
        /*0088*/ 	.word	0x00001100


	//   ....[8]....
        /*008c*/ 	.word	0x00001120


	//   ....[9]....
        /*0090*/ 	.word	0x00001160


	//   ....[10]....
        /*0094*/ 	.word	0x00001180


	//   ....[11]....
        /*0098*/ 	.word	0x00001190


	//   ....[12]....
        /*009c*/ 	.word	0x000011e0


	//   ....[13]....
        /*00a0*/ 	.word	0x00001210


	//   ....[14]....
        /*00a4*/ 	.word	0x00001220


	//----- nvinfo : EIATTR_VRC_CTA_INIT_COUNT
	.align		4
.L_2935:
        /*00a8*/ 	.byte	0x02, 0x4a
	.zero		1
	.zero		1


	//----- nvinfo : EIATTR_EXIT_INSTR_OFFSETS
	.align		4
        /*00ac*/ 	.byte	0x04, 0x1c
        /*00ae*/ 	.short	(.L_2937 - .L_2936)


	//   ....[0]....
.L_2936:
        /*00b0*/ 	.word	0x00000060


	//   ....[1]....
        /*00b4*/ 	.word	0x000012a0


	//   ....[2]....
        /*00b8*/ 	.word	0x000012d0


	//   ....[3]....
        /*00bc*/ 	.word	0x000013b0


	//----- nvinfo : EIATTR_MAX_THREADS
	.align		4
.L_2937:
        /*00c0*/ 	.byte	0x04, 0x05
        /*00c2*/ 	.short	(.L_2939 - .L_2938)
.L_2938:
        /*00c4*/ 	.word	0x00000400
        /*00c8*/ 	.word	0x00000001
        /*00cc*/ 	.word	0x00000001


	//----- nvinfo : EIATTR_CRS_STACK_SIZE
	.align		4
.L_2939:
        /*00d0*/ 	.byte	0x04, 0x1e
        /*00d2*/ 	.short	(.L_2941 - .L_2940)
.L_2940:
        /*00d4*/ 	.word	0x00000000


	//----- nvinfo : EIATTR_CBANK_PARAM_SIZE
	.align		4
.L_2941:
        /*00d8*/ 	.byte	0x03, 0x19
        /*00da*/ 	.short	0x0128


	//----- nvinfo : EIATTR_PARAM_CBANK
	.align		4
        /*00dc*/ 	.byte	0x04, 0x0a
        /*00de*/ 	.short	(.L_2943 - .L_2942)
	.align		4
.L_2942:
        /*00e0*/ 	.word	index@(.nv.constant0._ZN10layer_norm22ln_bwd_finalize_kernelINS_22Kernel_traits_finalizeILj256Ef13__nv_bfloat16fS2_fjLb1ELj1024ELj4ENS_18Kernel_traits_baseILj256EfS2_fS2_fjLj1024EEEEELb1ELb0EEEvNS_9BwdParamsE)
        /*00e4*/ 	.short	0x0380
        /*00e6*/ 	.short	0x0128


	//----- nvinfo : EIATTR_SW_WAR
	.align		4
.L_2943:
        /*00e8*/ 	.byte	0x04, 0x36
        /*00ea*/ 	.short	(.L_2945 - .L_2944)
.L_2944:
        /*00ec*/ 	.word	0x00000008
.L_2945:


//--------------------- .nv.info._ZN10layer_norm13ln_bwd_kernelINS_13Kernel_traitsIf13__nv_bfloat16fS2_fjLj256ELj1ELj4ELj1ELj16ENS_18Kernel_traits_baseILj256EfS2_fS2_fjLj128EEEEELb1ELb1ELb1ELb0EEEvNS_9BwdParamsE --------------------------
	.section	.nv.info._ZN10layer_norm13ln_bwd_kernelINS_13Kernel_traitsIf13__nv_bfloat16fS2_fjLj256ELj1ELj4ELj1ELj16ENS_18Kernel_traits_baseILj256EfS2_fS2_fjLj128EEEEELb1ELb1ELb1ELb0EEEvNS_9BwdParamsE,"",@"SHT_CUDA_INFO"
	.sectionflags	@""
	.align	4


	//----- nvinfo : EIATTR_CUDA_API_VERSION
	.align		4
        /*0000*/ 	.byte	0x04, 0x37
        /*0002*/ 	.short	(.L_2947 - .L_2946)
.L_2946:
        /*0004*/ 	.word	0x00000082


	//----- nvinfo : EIATTR_KPARAM_INFO
	.align		4
.L_2947:
        /*0008*/ 	.byte	0x04, 0x17
        /*000a*/ 	.short	(.L_2949 - .L_2948)
.L_2948:
        /*000c*/ 	.word	0x00000000
        /*0010*/ 	.short	0x0000
        /*0012*/ 	.short	0x0000
        /*0014*/ 	.byte	0x00, 0xf0, 0xa1, 0x04


	//----- nvinfo : EIATTR_SPARSE_MMA_MASK
	.align		4
.L_2949:
        /*0018*/ 	.byte	0x03, 0x50
        /*001a*/ 	.short	0x0000


	//----- nvinfo : EIATTR_MAXREG_COUNT
	.align		4
        /*001c*/ 	.byte	0x03, 0x1b
        /*001e*/ 	.short	0x00ff


	//----- nvinfo : EIATTR_NUM_BARRIERS
	.align		4
        /*0020*/ 	.byte	0x02, 0x4c
        /*0022*/ 	.byte	0x01
	.zero		1


	//----- nvinfo : EIATTR_MERCURY_ISA_VERSION
	.align		4
        /*0024*/ 	.byte	0x03, 0x5f
        /*0026*/ 	.short	0x0101


	//----- nvinfo : EIATTR_COOP_GROUP_MASK_REGIDS
	.align		4
        /*0028*/ 	.byte	0x04, 0x29
        /*002a*/ 	.short	(.L_2951 - .L_2950)


	//   ....[0]....
.L_2950:
        /*002c*/ 	.word	0xffffffff


	//   ....[1]....
        /*0030*/ 	.word	0xffffffff


	//   ....[2]....
        /*0034*/ 	.word	0xffffffff


	//   ....[3]....
        /*0038*/ 	.word	0xffffffff


	//   ....[4]....
        /*003c*/ 	.word	0xffffffff


	//   ....[5]....
        /*0040*/ 	.word	0xffffffff


	//   ....[6]....
        /*0044*/ 	.word	0xffffffff


	//   ....[7]....
        /*0048*/ 	.word	0xffffffff


	//   ....[8]....
        /*004c*/ 	.word	0xffffffff


	//   ....[9]....
        /*0050*/ 	.word	0xffffffff


	//   ....[10]....
        /*0054*/ 	.word	0x05000068


	//   ....[11]....
        /*0058*/ 	.word	0x05000068


	//   ....[12]....
        /*005c*/ 	.word	0x05000068


	//   ....[13]....
        /*0060*/ 	.word	0x05000068


	//   ....[14]....
        /*0064*/ 	.word	0x05000068


	//   ....[15]....
        /*0068*/ 	.word	0x05000068


	//   ....[16]....
        /*006c*/ 	.word	0x05000068


	//   ....[17]....
        /*0070*/ 	.word	0x05000068


	//   ....[18]....
        /*0074*/ 	.word	0x05000068


	//   ....[19]....
        /*0078*/ 	.word	0x05000068


	//----- nvinfo : EIATTR_COOP_GROUP_INSTR_OFFSETS
	.align		4
.L_2951:
        /*007c*/ 	.byte	0x04, 0x28
        /*007e*/ 	.short	(.L_2953 - .L_2952)


	//   ....[0]....
.L_2952:
        /*0080*/ 	.word	0x00000dc0


	//   ....[1]....
        /*0084*/ 	.word	0x00000dd0


	//   ....[2]....
        /*0088*/ 	.word	0x00000e00


	//   ....[3]....
        /*008c*/ 	.word	0x00000e10


	//   ....[4]....
        /*0090*/ 	.word	0x00000e40


	//   ....[5]....
        /*0094*/ 	.word	0x00000e50


	//   ....[6]....
        /*0098*/ 	.word	0x00000e80


	//   ....[7]....
        /*009c*/ 	.word	0x00000e90


	//   ....[8]....
        /*00a0*/ 	.word	0x00000ec0


	//   ....[9]....
        /*00a4*/ 	.word	0x00000ed0


	//   ....[10]....
        /*00a8*/ 	.word	0x000036a0


	//   ....[11]....
        /*00ac*/ 	.word	0x00003730


	//   ....[12]....
        /*00b0*/ 	.word	0x000037a0


	//   ....[13]....
        /*00b4*/ 	.word	0x00003800


	//   ....[14]....
        /*00b8*/ 	.word	0x00003870


	//   ....[15]....
        /*00bc*/ 	.word	0x000038d0


	//   ....[16]....
        /*00c0*/ 	.word	0x00003940


	//   ....[17]....
        /*00c4*/ 	.word	0x000039a0


	//   ....[18]....
        /*00c8*/ 	.word	0x00003a10


	//   ....[19]....
        /*00cc*/ 	.word	0x00003a70


	//----- nvinfo : EIATTR_VRC_CTA_INIT_COUNT
	.align		4
.L_2953:
        /*00d0*/ 	.byte	0x02, 0x4a
	.zero		1
	.zero		1


	//----- nvinfo : EIATTR_EXIT_INSTR_OFFSETS
	.align		4
        /*00d4*/ 	.byte	0x04, 0x1c
        /*00d6*/ 	.short	(.L_2955 - .L_2954)


	//   ....[0]....
.L_2954:
        /*00d8*/ 	.word	0x000035b0


	//   ....[1]....
        /*00dc*/ 	.word	0x00003630


	//----- nvinfo : EIATTR_MAX_THREADS
	.align		4
.L_2955:
        /*00e0*/ 	.byte	0x04, 0x05
        /*00e2*/ 	.short	(.L_2957 - .L_2956)
.L_2956:
        /*00e4*/ 	.word	0x00000080
        /*00e8*/ 	.word	0x00000001
        /*00ec*/ 	.word	0x00000001


	//----- nvinfo : EIATTR_CRS_STACK_SIZE
	.align		4
.L_2957:
        /*00f0*/ 	.byte	0x04, 0x1e
        /*00f2*/ 	.short	(.L_2959 - .L_2958)
.L_2958:
        /*00f4*/ 	.word	0x00000000


	//----- nvinfo : EIATTR_CBANK_PARAM_SIZE
	.align		4
.L_2959:
        /*00f8*/ 	.byte	0x03, 0x19
        /*00fa*/ 	.short	0x0128


	//----- nvinfo : EIATTR_PARAM_CBANK
	.align		4
        /*00fc*/ 	.byte	0x04, 0x0a
        /*00fe*/ 	.short	(.L_2961 - .L_2960)
	.align		4
.L_2960:
        /*0100*/ 	.word	index@(.nv.constant0._ZN10layer_norm13ln_bwd_kernelINS_13Kernel_traitsIf13__nv_bfloat16fS2_fjLj256ELj1ELj4ELj1ELj16ENS_18Kernel_traits_baseILj256EfS2_fS2_fjLj128EEEEELb1ELb1ELb1ELb0EEEvNS_9BwdParamsE)
        /*0104*/ 	.short	0x0380
        /*0106*/ 	.short	0x0128


	//----- nvinfo : EIATTR_SW_WAR
	.align		4
.L_2961:
        /*0108*/ 	.byte	0x04, 0x36
        /*010a*/ 	.short	(.L_2963 - .L_2962)
.L_2962:
        /*010c*/ 	.word	0x00000008
.L_2963:


//--------------------- .nv.info._ZN10layer_norm22ln_bwd_finalize_kernelINS_22Kernel_traits_finalizeILj256Ef13__nv_bfloat16fS2_fjLb1ELj1024ELj4ENS_18Kernel_traits_baseILj256EfS2_fS2_fjLj1024EEEEELb1ELb1EEEvNS_9BwdParamsE --------------------------
	.section	.nv.info._ZN10layer_norm22ln_bwd_finalize_kernelINS_22Kernel_traits_finalizeILj256Ef13__nv_bfloat16fS2_fjLb1ELj1024ELj4ENS_18Kernel_traits_baseILj256EfS2_fS2_fjLj1024EEEEELb1ELb1EEEvNS_9BwdParamsE,"",@"SHT_CUDA_INFO"
	.sectionflags	@""
	.align	4


	//----- nvinfo : EIATTR_CUDA_API_VERSION
	.align		4
        /*0000*/ 	.byte	0x04, 0x37
        /*0002*/ 	.short	(.L_2965 - .L_2964)
.L_2964:
        /*0004*/ 	.word	0x00000082


	//----- nvinfo : EIATTR_KPARAM_INFO
	.align		4
.L_2965:
        /*0008*/ 	.byte	0x04, 0x17
        /*000a*/ 	.short	(.L_2967 - .L_2966)
.L_2966:
        /*000c*/ 	.word	0x00000000
        /*0010*/ 	.short	0x0000
        /*0012*/ 	.short	0x0000
        /*0014*/ 	.byte	0x00, 0xf0, 0xa1, 0x04


	//----- nvinfo : EIATTR_SPARSE_MMA_MASK
	.align		4
.L_2967:
        /*0018*/ 	.byte	0x03, 0x50
        /*001a*/ 	.short	0x0000


	//----- nvinfo : EIATTR_MAXREG_COUNT
	.align		4
        /*001c*/ 	.byte	0x03, 0x1b
        /*001e*/ 	.short	0x0040


	//----- nvinfo : EIATTR_NUM_BARRIERS
	.align		4
        /*0020*/ 	.byte	0x02, 0x4c
        /*0022*/ 	.byte	0x01
	.zero		1


	//----- nvinfo : EIATTR_MERCURY_ISA_VERSION
	.align		4
        /*0024*/ 	.byte	0x03, 0x5f
        /*0026*/ 	.short	0x0101


	//----- nvinfo : EIATTR_COOP_GROUP_MASK_REGIDS
	.align		4
        /*0028*/ 	.byte	0x04, 0x29
        /*002a*/ 	.short	(.L_2969 - .L_2968)


	//   ....[0]....
.L_2968:
        /*002c*/ 	.word	0xffffffff


	//   ....[1]....
        /*0030*/ 	.word	0xffffffff


	//   ....[2]....
        /*0034*/ 	.word	0xffffffff


	//   ....[3]....
        /*0038*/ 	.word	0xffffffff


	//   ....[4]....
        /*003c*/ 	.word	0xffffffff


	//   ....[5]....
        /*0040*/ 	.word	0xffffffff


	//   ....[6]....
        /*0044*/ 	.word	0xffffffff


	//   ....[7]....
        /*0048*/ 	.word	0xffffffff


	//   ....[8]....
        /*004c*/ 	.word	0xffffffff


	//   ....[9]....
        /*0050*/ 	.word	0xffffffff


	//   ....[10]....
        /*0054*/ 	.word	0xffffffff


	//   ....[11]....
        /*0058*/ 	.word	0xffffffff


	//   ....[12]....
        /*005c*/ 	.word	0xffffffff


	//   ....[13]....
        /*0060*/ 	.word	0xffffffff


	//   ....[14]....
        /*0064*/ 	.word	0xffffffff


	//----- nvinfo : EIATTR_COOP_GROUP_INSTR_OFFSETS
	.align		4
.L_2969:
        /*0068*/ 	.byte	0x04, 0x28
        /*006a*/ 	.short	(.L_2971 - .L_2970)


	//   ....[0]....
.L_2970:
        /*006c*/ 	.word	0x00001070


	//   ....[1]....
        /*0070*/ 	.word	0x00001080


	//   ....[2]....
        /*0074*/ 	.word	0x00001090


	//   ....[3]....
        /*0078*/ 	.word	0x000010c0


	//   ....[4]....
        /*007c*/ 	.word	0x000010e0


	//   ....[5]....
        /*0080*/ 	.word	0x000010f0


	//   ....[6]....
        /*0084*/ 	.word	0x00001120


	//   ....[7]....
        /*0088*/ 	.word	0x00001140


	//   ....[8]....
        /*008c*/ 	.word	0x00001150


	//   ....[9]....
        /*0090*/ 	.word	0x00001180


	//   ....[10]....
        /*0094*/ 	.word	0x000011a0


	//   ....[11]....
        /*0098*/ 	.word	0x000011b0


	//   ....[12]....
        /*009c*/ 	.word	0x000011e0


	//   ....[13]....
        /*00a0*/ 	.word	0x00001200


	//   ....[14]....
        /*00a4*/ 	.word	0x00001210


	//----- nvinfo : EIATTR_VRC_CTA_INIT_COUNT
	.align		4
.L_2971:
        /*00a8*/ 	.byte	0x02, 0x4a
	.zero		1
	.zero		1


	//----- nvinfo : EIATTR_EXIT_INSTR_OFFSETS
	.align		4
        /*00ac*/ 	.byte	0x04, 0x1c
        /*00ae*/ 	.short	(.L_2973 - .L_2972)


	//   ....[0]....
.L_2972:
        /*00b0*/ 	.word	0x00000060


	//   ....[1]....
        /*00b4*/ 	.word	0x00001290


	//   ....[2]....
        /*00b8*/ 	.word	0x000013a0


	//----- nvinfo : EIATTR_MAX_THREADS
	.align		4
.L_2973:
        /*00bc*/ 	.byte	0x04, 0x05
        /*00be*/ 	.short	(.L_2975 - .L_2974)
.L_2974:
        /*00c0*/ 	.word	0x00000400
        /*00c4*/ 	.word	0x00000001
        /*00c8*/ 	.word	0x00000001


	//----- nvinfo : EIATTR_CRS_STACK_SIZE
	.align		4
.L_2975:
        /*00cc*/ 	.byte	0x04, 0x1e
        /*00ce*/ 	.short	(.L_2977 - .L_2976)
.L_2976:
        /*00d0*/ 	.word	0x00000000


	//----- nvinfo : EIATTR_CBANK_PARAM_SIZE
	.align		4
.L_2977:
        /*00d4*/ 	.byte	0x03, 0x19
        /*00d6*/ 	.short	0x0128


	//----- nvinfo : EIATTR_PARAM_CBANK
	.align		4
        /*00d8*/ 	.byte	0x04, 0x0a
        /*00da*/ 	.short	(.L_2979 - .L_2978)
	.align		4
.L_2978:
        /*00dc*/ 	.word	index@(.nv.constant0._ZN10layer_norm22ln_bwd_finalize_kernelINS_22Kernel_traits_finalizeILj256Ef13__nv_bfloat16fS2_fjLb1ELj1024ELj4ENS_18Kernel_traits_baseILj256EfS2_fS2_fjLj1024EEEEELb1ELb1EEEvNS_9BwdParamsE)
        /*00e0*/ 	.short	0x0380
        /*00e2*/ 	.short	0x0128


	//----- nvinfo : EIATTR_SW_WAR
	.align		4
.L_2979:
        /*00e4*/ 	.byte	0x04, 0x36
        /*00e6*/ 	.short	(.L_2981 - .L_2980)
.L_2980:
        /*00e8*/ 	.word	0x00000008
.L_2981:


//--------------------- .nv.info._ZN10layer_norm13ln_bwd_kernelINS_13Kernel_traitsIf13__nv_bfloat16fS2_fjLj256ELj1ELj4ELj1ELj16ENS_18Kernel_traits_baseILj256EfS2_fS2_fjLj128EEEEELb1ELb1ELb1ELb1EEEvNS_9BwdParamsE --------------------------
	.section	.nv.info._ZN10layer_norm13ln_bwd_kernelINS_13Kernel_traitsIf13__nv_bfloat16fS2_fjLj256ELj1ELj4ELj1ELj16ENS_18Kernel_traits_baseILj256EfS2_fS2_fjLj128EEEEELb1ELb1ELb1ELb1EEEvNS_9BwdParamsE,"",@"SHT_CUDA_INFO"
	.sectionflags	@""
	.align	4


	//----- nvinfo : EIATTR_CUDA_API_VERSION
	.align		4
        /*0000*/ 	.byte	0x04, 0x37
        /*0002*/ 	.short	(.L_2983 - .L_2982)
.L_2982:
        /*0004*/ 	.word	0x00000082


	//----- nvinfo : EIATTR_KPARAM_INFO
	.align		4
.L_2983:
        /*0008*/ 	.byte	0x04, 0x17
        /*000a*/ 	.short	(.L_2985 - .L_2984)
.L_2984:
        /*000c*/ 	.word	0x00000000
        /*0010*/ 	.short	0x0000
        /*0012*/ 	.short	0x0000
        /*0014*/ 	.byte	0x00, 0xf0, 0xa1, 0x04


	//----- nvinfo : EIATTR_SPARSE_MMA_MASK
	.align		4
.L_2985:
        /*0018*/ 	.byte	0x03, 0x50
        /*001a*/ 	.short	0x0000


	//----- nvinfo : EIATTR_MAXREG_COUNT
	.align		4
        /*001c*/ 	.byte	0x03, 0x1b
        /*001e*/ 	.short	0x00ff


	//----- nvinfo : EIATTR_NUM_BARRIERS
	.align		4
        /*0020*/ 	.byte	0x02, 0x4c
        /*0022*/ 	.byte	0x01
	.zero		1


	//----- nvinfo : EIATTR_MERCURY_ISA_VERSION
	.align		4
        /*0024*/ 	.byte	0x03, 0x5f
        /*0026*/ 	.short	0x0101


	//----- nvinfo : EIATTR_COOP_GROUP_MASK_REGIDS
	.align		4
        /*0028*/ 	.byte	0x04, 0x29
        /*002a*/ 	.short	(.L_2987 - .L_2986)


	//   ....[0]....
.L_2986:
        /*002c*/ 	.word	0xffffffff


	//   ....[1]....
        /*0030*/ 	.word	0xffffffff


	//   ....[2]....
        /*0034*/ 	.word	0xffffffff


	//   ....[3]....
        /*0038*/ 	.word	0xffffffff


	//   ....[4]....
        /*003c*/ 	.word	0xffffffff


	//   ....[5]....
        /*0040*/ 	.word	0xffffffff


	//   ....[6]....
        /*0044*/ 	.word	0xffffffff


	//   ....[7]....
        /*0048*/ 	.word	0xffffffff


	//   ....[8]....
        /*004c*/ 	.word	0xffffffff


	//   ....[9]....
        /*0050*/ 	.word	0xffffffff


	//   ....[10]....
        /*0054*/ 	.word	0x0500006a


	//   ....[11]....
        /*0058*/ 	.word	0x0500006a


	//   ....[12]....
        /*005c*/ 	.word	0x0500006a


	//   ....[13]....
        /*0060*/ 	.word	0x0500006a


	//   ....[14]....
        /*0064*/ 	.word	0x0500006a


	//   ....[15]....
        /*0068*/ 	.word	0x0500006a


	//   ....[16]....
        /*006c*/ 	.word	0x0500006a


	//   ....[17]....
        /*0070*/ 	.word	0x0500006a


	//   ....[18]....
        /*0074*/ 	.word	0x0500006a


	//   ....[19]....
        /*0078*/ 	.word	0x0500006a


	//----- nvinfo : EIATTR_COOP_GROUP_INSTR_OFFSETS
	.align		4
.L_2987:
        /*007c*/ 	.byte	0x04, 0x28
        /*007e*/ 	.short	(.L_2989 - .L_2988)


	//   ....[0]....
.L_2988:
        /*0080*/ 	.word	0x00000cb0


	//   ....[1]....
        /*0084*/ 	.word	0x00000cc0


	//   ....[2]....
        /*0088*/ 	.word	0x00000cf0


	//   ....[3]....
        /*008c*/ 	.word	0x00000d00


	//   ....[4]....
        /*0090*/ 	.word	0x00000d30


	//   ....[5]....
        /*0094*/ 	.word	0x00000d40


	//   ....[6]....
        /*0098*/ 	.word	0x00000d70


	//   ....[7]....
        /*009c*/ 	.word	0x00000d80


	//   ....[8]....
        /*00a0*/ 	.word	0x00000db0


	//   ....[9]....
        /*00a4*/ 	.word	0x00000dc0


	//   ....[10]....
        /*00a8*/ 	.word	0x00003450


	//   ....[11]....
        /*00ac*/ 	.word	0x000034f0


	//   ....[12]....
        /*00b0*/ 	.word	0x00003550


	//   ....[13]....
        /*00b4*/ 	.word	0x000035b0


	//   ....[14]....
        /*00b8*/ 	.word	0x00003620


	//   ....[15]....
        /*00bc*/ 	.word	0x00003680


	//   ....[16]....
        /*00c0*/ 	.word	0x000036f0


	//   ....[17]....
        /*00c4*/ 	.word	0x00003750


	//   ....[18]....
        /*00c8*/ 	.word	0x000037c0


	//   ....[19]....
        /*00cc*/ 	.word	0x00003820


	//----- nvinfo : EIATTR_VRC_CTA_INIT_COUNT
	.align		4
.L_2989:
        /*00d0*/ 	.byte	0x02, 0x4a
	.zero		1
	.zero		1


	//----- nvinfo : EIATTR_EXIT_INSTR_OFFSETS
	.align		4
        /*00d4*/ 	.byte	0x04, 0x1c
        /*00d6*/ 	.short	(.L_2991 - .L_2990)


	//   ....[0]....
.L_2990:
        /*00d8*/ 	.word	0x000033e0


	//----- nvinfo : EIATTR_MAX_THREADS
	.align		4
.L_2991:
        /*00dc*/ 	.byte	0x04, 0x05
        /*00de*/ 	.short	(.L_2993 - .L_2992)
.L_2992:
        /*00e0*/ 	.word	0x00000080
        /*00e4*/ 	.word	0x00000001
        /*00e8*/ 	.word	0x00000001


	//----- nvinfo : EIATTR_CRS_STACK_SIZE
	.align		4
.L_2993:
        /*00ec*/ 	.byte	0x04, 0x1e
        /*00ee*/ 	.short	(.L_2995 - .L_2994)
.L_2994:
        /*00f0*/ 	.word	0x00000000


	//----- nvinfo : EIATTR_CBANK_PARAM_SIZE
	.align		4
.L_2995:
        /*00f4*/ 	.byte	0x03, 0x19
        /*00f6*/ 	.short	0x0128


	//----- nvinfo : EIATTR_PARAM_CBANK
	.align		4
        /*00f8*/ 	.byte	0x04, 0x0a
        /*00fa*/ 	.short	(.L_2997 - .L_2996)
	.align		4
.L_2996:
        /*00fc*/ 	.word	index@(.nv.constant0._ZN10layer_norm13ln_bwd_kernelINS_13Kernel_traitsIf13__nv_bfloat16fS2_fjLj256ELj1ELj4ELj1ELj16ENS_18Kernel_traits_baseILj256EfS2_fS2_fjLj128EEEEELb1ELb1ELb1ELb1EEEvNS_9BwdParamsE)
        /*0100*/ 	.short	0x0380
        /*0102*/ 	.short	0x0128


	//----- nvinfo : EIATTR_SW_WAR
	.align		4
.L_2997:
        /*0104*/ 	.byte	0x04, 0x36
        /*0106*/ 	.short	(.L_2999 - .L_2998)
.L_2998:
        /*0108*/ 	.word	0x00000008
.L_2999:


//--------------------- .nv.info._ZN10layer_norm13ln_bwd_kernelINS_13Kernel_traitsIf6__halfS2_S2_fjLj256ELj1ELj4ELj1ELj16ENS_18Kernel_traits_baseILj256EfS2_S2_S2_fjLj128EEEEELb0ELb0ELb0ELb0EEEvNS_9BwdParamsE --------------------------
	.section	.nv.info._ZN10layer_norm13ln_bwd_kernelINS_13Kernel_traitsIf6__halfS2_S2_fjLj256ELj1ELj4ELj1ELj16ENS_18Kernel_traits_baseILj256EfS2_S2_S2_fjLj128EEEEELb0ELb0ELb0ELb0EEEvNS_9BwdParamsE,"",@"SHT_CUDA_INFO"
	.sectionflags	@""
	.align	4


	//----- nvinfo : EIATTR_CUDA_API_VERSION
	.align		4
        /*0000*/ 	.byte	0x04, 0x37
        /*0002*/ 	.short	(.L_3001 - .L_3000)
.L_3000:
        /*0004*/ 	.word	0x00000082


	//----- nvinfo : EIATTR_KPARAM_INFO
	.align		4
.L_3001:
        /*0008*/ 	.byte	0x04, 0x17
        /*000a*/ 	.short	(.L_3003 - .L_3002)
.L_3002:
        /*000c*/ 	.word	0x00000000
        /*0010*/ 	.short	0x0000
        /*0012*/ 	.short	0x0000
        /*0014*/ 	.byte	0x00, 0xf0, 0xa1, 0x04


	//----- nvinfo : EIATTR_SPARSE_MMA_MASK
	.align		4
.L_3003:
        /*0018*/ 	.byte	0x03, 0x50
        /*001a*/ 	.short	0x0000


	//----- nvinfo : EIATTR_MAXREG_COUNT
	.align		4
        /*001c*/ 	.byte	0x03, 0x1b
        /*001e*/ 	.short	0x00ff


	//----- nvinfo : EIATTR_NUM_BARRIERS
	.align		4
        /*0020*/ 	.byte	0x02, 0x4c
        /*0022*/ 	.byte	0x01
	.zero		1


	//----- nvinfo : EIATTR_MERCURY_ISA_VERSION
	.align		4
        /*0024*/ 	.byte	0x03, 0x5f
        /*0026*/ 	.short	0x0101


	//----- nvinfo : EIATTR_COOP_GROUP_MASK_REGIDS
	.align		4
        /*0028*/ 	.byte	0x04, 0x29
        /*002a*/ 	.short	(.L_3005 - .L_3004)


	//   ....[0]....
.L_3004:
        /*002c*/ 	.word	0xffffffff


	//   ....[1]....
        /*0030*/ 	.word	0xffffffff


	//   ....[2]....
        /*0034*/ 	.word	0xffffffff


	//   ....[3]....
        /*0038*/ 	.word	0xffffffff


	//   ....[4]....
        /*003c*/ 	.word	0xffffffff


	//   ....[5]....
        /*0040*/ 	.word	0xffffffff


	//   ....[6]....
        /*0044*/ 	.word	0xffffffff


	//   ....[7]....
        /*0048*/ 	.word	0xffffffff


	//   ....[8]....
        /*004c*/ 	.word	0xffffffff


	//   ....[9]....
        /*0050*/ 	.word	0xffffffff


	//   ....[10]....
        /*0054*/ 	.word	0x05000024


	//   ....[11]....
        /*0058*/ 	.word	0x05000024


	//   ....[12]....
        /*005c*/ 	.word	0x05000024


	//   ....[13]....
        /*0060*/ 	.word	0x05000024


	//   ....[14]....
        /*0064*/ 	.word	0x05000024


	//   ....[15]....
        /*0068*/ 	.word	0x05000024


	//   ....[16]....
        /*006c*/ 	.word	0x05000024


	//   ....[17]....
        /*0070*/ 	.word	0x05000024


	//   ....[18]....
        /*0074*/ 	.word	0x05000024


	//   ....[19]....
        /*0078*/ 	.word	0x05000024


	//----- nvinfo : EIATTR_COOP_GROUP_INSTR_OFFSETS
	.align		4
.L_3005:
        /*007c*/ 	.byte	0x04, 0x28
        /*007e*/ 	.short	(.L_3007 - .L_3006)


	//   ....[0]....
.L_3006:
        /*0080*/ 	.word	0x00000950


	//   ....[1]....
        /*0084*/ 	.word	0x00000960


	//   ....[2]....
        /*0088*/ 	.word	0x00000990


	//   ....[3]....
        /*008c*/ 	.word	0x000009a0


	//   ....[4]....
        /*0090*/ 	.word	0x000009d0


	//   ....[5]....
        /*0094*/ 	.word	0x000009e0


	//   ....[6]....
        /*0098*/ 	.word	0x00000a10


	//   ....[7]....
        /*009c*/ 	.word	0x00000a20


	//   ....[8]....
        /*00a0*/ 	.word	0x00000a50


	//   ....[9]....
        /*00a4*/ 	.word	0x00000a60


	//   ....[10]....
        /*00a8*/ 	.word	0x00001c70


	//   ....[11]....
        /*00ac*/ 	.word	0x00001d10


	//   ....[12]....
        /*00b0*/ 	.word	0x00001d70


	//   ....[13]....
        /*00b4*/ 	.word	0x00001dd0


	//   ....[14]....
        /*00b8*/ 	.word	0x00001e40


	//   ....[15]....
        /*00bc*/ 	.word	0x00001ea0


	//   ....[16]....
        /*00c0*/ 	.word	0x00001f10


	//   ....[17]....
        /*00c4*/ 	.word	0x00001f70


	//   ....[18]....
        /*00c8*/ 	.word	0x00001fe0


	//   ....[19]....
        /*00cc*/ 	.word	0x00002040


	//----- nvinfo : EIATTR_VRC_CTA_INIT_COUNT
	.align		4
.L_3007:
        /*00d0*/ 	.byte	0x02, 0x4a
	.zero		1
	.zero		1


	//----- nvinfo : EIATTR_EXIT_INSTR_OFFSETS
	.align		4
        /*00d4*/ 	.byte	0x04, 0x1c
        /*00d6*/ 	.short	(.L_3009 - .L_3008)


	//   ....[0]....
.L_3008:
        /*00d8*/ 	.word	0x00001bd0


	//   ....[1]....
        /*00dc*/ 	.word	0x00001c00


	//----- nvinfo : EIATTR_MAX_THREADS
	.align		4
.L_3009:
        /*00e0*/ 	.byte	0x04, 0x05
        /*00e2*/ 	.short	(.L_3011 - .L_3010)
.L_3010:
        /*00e4*/ 	.word	0x00000080
        /*00e8*/ 	.word	0x00000001
        /*00ec*/ 	.word	0x00000001


	//----- nvinfo : EIATTR_CRS_STACK_SIZE
	.align		4
.L_3011:
        /*00f0*/ 	.byte	0x04, 0x1e
        /*00f2*/ 	.short	(.L_3013 - .L_3012)
.L_3012:
        /*00f4*/ 	.word	0x00000000


	//----- nvinfo : EIATTR_CBANK_PARAM_SIZE
	.align		4
.L_3013:
        /*00f8*/ 	.byte	0x03, 0x19
        /*00fa*/ 	.short	0x0128


	//----- nvinfo : EIATTR_PARAM_CBANK
	.align		4
        /*00fc*/ 	.byte	0x04, 0x0a
        /*00fe*/ 	.short	(.L_3015 - .L_3014)
	.align		4
.L_3014:
        /*0100*/ 	.word	index@(.nv.constant0._ZN10layer_norm13ln_bwd_kernelINS_13Kernel_traitsIf6__halfS2_S2_fjLj256ELj1ELj4ELj1ELj16ENS_18Kernel_traits_baseILj256EfS2_S2_S2_fjLj128EEEEELb0ELb0ELb0ELb0EEEvNS_9BwdParamsE)
        /*0104*/ 	.short	0x0380
        /*0106*/ 	.short	0x0128


	//----- nvinfo : EIATTR_SW_WAR
	.align		4
.L_3015:
        /*0108*/ 	.byte	0x04, 0x36
        /*010a*/ 	.short	(.L_3017 - .L_3016)
.L_3016:
        /*010c*/ 	.word	0x00000008
.L_3017:


//--------------------- .nv.info._ZN10layer_norm13ln_bwd_kernelINS_13Kernel_traitsIf6__halfS2_S2_fjLj256ELj1ELj4ELj1ELj16ENS_18Kernel_traits_baseILj256EfS2_S2_S2_fjLj128EEEEELb0ELb0ELb0ELb1EEEvNS_9BwdParamsE --------------------------
	.section	.nv.info._ZN10layer_norm13ln_bwd_kernelINS_13Kernel_traitsIf6__halfS2_S2_fjLj256ELj1ELj4ELj1ELj16ENS_18Kernel_traits_baseILj256EfS2_S2_S2_fjLj128EEEEELb0ELb0ELb0ELb1EEEvNS_9BwdParamsE,"",@"SHT_CUDA_INFO"
	.sectionflags	@""
	.align	4


	//----- nvinfo : EIATTR_CUDA_API_VERSION
	.align		4
        /*0000*/ 	.byte	0x04, 0x37
        /*0002*/ 	.short	(.L_3019 - .L_3018)
.L_3018:
        /*0004*/ 	.word	0x00000082


	//----- nvinfo : EIATTR_KPARAM_INFO
	.align		4
.L_3019:
        /*0008*/ 	.byte	0x04, 0x17
        /*000a*/ 	.short	(.L_3021 - .L_3020)
.L_3020:
        /*000c*/ 	.word	0x00000000
        /*0010*/ 	.short	0x0000
        /*0012*/ 	.short	0x0000
        /*0014*/ 	.byte	0x00, 0xf0, 0xa1, 0x04


	//----- nvinfo : EIATTR_SPARSE_MMA_MASK
	.align		4
.L_3021:
        /*0018*/ 	.byte	0x03, 0x50
        /*001a*/ 	.short	0x0000


	//----- nvinfo : EIATTR_MAXREG_COUNT
	.align		4
        /*001c*/ 	.byte	0x03, 0x1b
        /*001e*/ 	.short	0x00ff


	//----- nvinfo : EIATTR_NUM_BARRIERS
	.align		4
        /*0020*/ 	.byte	0x02, 0x4c
        /*0022*/ 	.byte	0x01
	.zero		1


	//----- nvinfo : EIATTR_MERCURY_ISA_VERSION
	.align		4
        /*0024*/ 	.byte	0x03, 0x5f
        /*0026*/ 	.short	0x0101


	//----- nvinfo : EIATTR_COOP_GROUP_MASK_REGIDS
	.align		4
        /*0028*/ 	.byte	0x04, 0x29
        /*002a*/ 	.short	(.L_3023 - .L_3022)


	//   ....[0]....
.L_3022:
        /*002c*/ 	.word	0xffffffff


	//   ....[1]....
        /*0030*/ 	.word	0xffffffff


	//   ....[2]....
        /*0034*/ 	.word	0xffffffff


	//   ....[3]....
        /*0038*/ 	.word	0xffffffff


	//   ....[4]....
        /*003c*/ 	.word	0xffffffff


	//   ....[5]....
        /*0040*/ 	.word	0xffffffff


	//   ....[6]....
        /*0044*/ 	.word	0xffffffff


	//   ....[7]....
        /*0048*/ 	.word	0xffffffff


	//   ....[8]....
        /*004c*/ 	.word	0xffffffff


	//   ....[9]....
        /*0050*/ 	.word	0xffffffff


	//   ....[10]....
        /*0054*/ 	.word	0x05000038


	//   ....[11]....
        /*0058*/ 	.word	0x05000038


	//   ....[12]....
        /*005c*/ 	.word	0x05000038


	//   ....[13]....
        /*0060*/ 	.word	0x05000038


	//   ....[14]....
        /*0064*/ 	.word	0x05000038


	//   ....[15]....
        /*0068*/ 	.word	0x05000038


	//   ....[16]....
        /*006c*/ 	.word	0x05000038


	//   ....[17]....
        /*0070*/ 	.word	0x05000038


	//   ....[18]....
        /*0074*/ 	.word	0x05000038


	//   ....[19]....
        /*0078*/ 	.word	0x05000038


	//----- nvinfo : EIATTR_COOP_GROUP_INSTR_OFFSETS
	.align		4
.L_3023:
        /*007c*/ 	.byte	0x04, 0x28
        /*007e*/ 	.short	(.L_3025 - .L_3024)


	//   ....[0]....
.L_3024:
        /*0080*/ 	.word	0x00000930


	//   ....[1]....
        /*0084*/ 	.word	0x00000940


	//   ....[2]....
        /*0088*/ 	.word	0x00000970


	//   ....[3]....
        /*008c*/ 	.word	0x00000980


	//   ....[4]....
        /*0090*/ 	.word	0x000009b0


	//   ....[5]....
        /*0094*/ 	.word	0x000009c0


	//   ....[6]....
        /*0098*/ 	.word	0x000009f0


	//   ....[7]....
        /*009c*/ 	.word	0x00000a00


	//   ....[8]....
        /*00a0*/ 	.word	0x00000a30


	//   ....[9]....
        /*00a4*/ 	.word	0x00000a40


	//   ....[10]....
        /*00a8*/ 	.word	0x00001bc0


	//   ....[11]....
        /*00ac*/ 	.word	0x00001c50


	//   ....[12]....
        /*00b0*/ 	.word	0x00001cc0


	//   ....[13]....
        /*00b4*/ 	.word	0x00001d30


	//   ....[14]....
        /*00b8*/ 	.word	0x00001d90


	//   ....[15]....
        /*00bc*/ 	.word	0x00001e00


	//   ....[16]....
        /*00c0*/ 	.word	0x00001e60


	//   ....[17]....
        /*00c4*/ 	.word	0x00001ec0


	//   ....[18]....
        /*00c8*/ 	.word	0x00001f30


	//   ....[19]....
        /*00cc*/ 	.word	0x00001f90


	//----- nvinfo : EIATTR_VRC_CTA_INIT_COUNT
	.align		4
.L_3025:
        /*00d0*/ 	.byte	0x02, 0x4a
	.zero		1
	.zero		1


	//----- nvinfo : EIATTR_EXIT_INSTR_OFFSETS
	.align		4
        /*00d4*/ 	.byte	0x04, 0x1c
        /*00d6*/ 	.short	(.L_3027 - .L_3026)


	//   ....[0]....
.L_3026:
        /*00d8*/ 	.word	0x00001b60


	//----- nvinfo : EIATTR_MAX_THREADS
	.align		4
.L_3027:
        /*00dc*/ 	.byte	0x04, 0x05
        /*00de*/ 	.short	(.L_3029 - .L_3028)
.L_3028:
        /*00e0*/ 	.word	0x00000080
        /*00e4*/ 	.word	0x00000001
        /*00e8*/ 	.word	0x00000001


	//----- nvinfo : EIATTR_CRS_STACK_SIZE
	.align		4
.L_3029:
        /*00ec*/ 	.byte	0x04, 0x1e
        /*00ee*/ 	.short	(.L_3031 - .L_3030)
.L_3030:
        /*00f0*/ 	.word	0x00000000


	//----- nvinfo : EIATTR_CBANK_PARAM_SIZE
	.align		4
.L_3031:
        /*00f4*/ 	.byte	0x03, 0x19
        /*00f6*/ 	.short	0x0128


	//----- nvinfo : EIATTR_PARAM_CBANK
	.align		4
        /*00f8*/ 	.byte	0x04, 0x0a
        /*00fa*/ 	.short	(.L_3033 - .L_3032)
	.align		4
.L_3032:
        /*00fc*/ 	.word	index@(.nv.constant0._ZN10layer_norm13ln_bwd_kernelINS_13Kernel_traitsIf6__halfS2_S2_fjLj256ELj1ELj4ELj1ELj16ENS_18Kernel_traits_baseILj256EfS2_S2_S2_fjLj128EEEEELb0ELb0ELb0ELb1EEEvNS_9BwdParamsE)
        /*0100*/ 	.short	0x0380
        /*0102*/ 	.short	0x0128


	//----- nvinfo : EIATTR_SW_WAR
	.align		4
.L_3033:
        /*0104*/ 	.byte	0x04, 0x36
        /*0106*/ 	.short	(.L_3035 - .L_3034)
.L_3034:
        /*0108*/ 	.word	0x00000008
.L_3035:


//--------------------- .nv.info._ZN10layer_norm13ln_bwd_kernelINS_13Kernel_traitsIf6__halfS2_S2_fjLj256ELj1ELj4ELj1ELj16ENS_18Kernel_traits_baseILj256EfS2_S2_S2_fjLj128EEEEELb0ELb0ELb1ELb0EEEvNS_9BwdParamsE --------------------------
	.section	.nv.info._ZN10layer_norm13ln_bwd_kernelINS_13Kernel_traitsIf6__halfS2_S2_fjLj256ELj1ELj4ELj1ELj16ENS_18Kernel_traits_baseILj256EfS2_S2_S2_fjLj128EEEEELb0ELb0ELb1ELb0EEEvNS_9BwdParamsE,"",@"SHT_CUDA_INFO"
	.sectionflags	@""
	.align	4


	//----- nvinfo : EIATTR_CUDA_API_VERSION
	.align		4
        /*0000*/ 	.byte	0x04, 0x37
        /*0002*/ 	.short	(.L_3037 - .L_3036)
.L_3036:
        /*0004*/ 	.word	0x00000082


	//----- nvinfo : EIATTR_KPARAM_INFO
	.align		4
.L_3037:
        /*0008*/ 	.byte	0x04, 0x17
        /*000a*/ 	.short	(.L_3039 - .L_3038)
.L_3038:
        /*000c*/ 	.word	0x00000000
        /*0010*/ 	.short	0x0000
        /*0012*/ 	.short	0x0000
        /*0014*/ 	.byte	0x00, 0xf0, 0xa1, 0x04


	//----- nvinfo : EIATTR_SPARSE_MMA_MASK
	.align		4
.L_3039:
        /*0018*/ 	.byte	0x03, 0x50
        /*001a*/ 	.short	0x0000


	//----- nvinfo : EIATTR_MAXREG_COUNT
	.align		4
        /*001c*/ 	.byte	0x03, 0x1b
        /*001e*/ 	.short	0x00ff


	//----- nvinfo : EIATTR_NUM_BARRIERS
	.align		4
        /*0020*/ 	.byte	0x02, 0x4c
        /*0022*/ 	.byte	0x01
	.zero		1


	//----- nvinfo : EIATTR_MERCURY_ISA_VERSION
	.align		4
        /*0024*/ 	.byte	0x03, 0x5f
        /*0026*/ 	.short	0x0101


	//----- nvinfo : EIATTR_COOP_GROUP_MASK_REGIDS
	.align		4
        /*0028*/ 	.byte	0x04, 0x29
        /*002a*/ 	.short	(.L_3041 - .L_3040)


	//   ....[0]....
.L_3040:
        /*002c*/ 	.word	0xffffffff


	//   ....[1]....
        /*0030*/ 	.word	0xffffffff


	//   ....[2]....
        /*0034*/ 	.word	0xffffffff


	//   ....[3]....
        /*0038*/ 	.word	0xffffffff


	//   ....[4]....
        /*003c*/ 	.word	0xffffffff


	//   ....[5]....
        /*0040*/ 	.word	0xffffffff


	//   ....[6]....
        /*0044*/ 	.word	0xffffffff


	//   ....[7]....
        /*0048*/ 	.word	0xffffffff


	//   ....[8]....
        /*004c*/ 	.word	0xffffffff


	//   ....[9]....
        /*0050*/ 	.word	0xffffffff


	//   ....[10]....
        /*0054*/ 	.word	0x05000035


	//   ....[11]....
        /*0058*/ 	.word	0x05000035


	//   ....[12]....
        /*005c*/ 	.word	0x05000035


	//   ....[13]....
        /*0060*/ 	.word	0x05000035


	//   ....[14]....
        /*0064*/ 	.word	0x05000035


	//   ....[15]....
        /*0068*/ 	.word	0x05000035


	//   ....[16]....
        /*006c*/ 	.word	0x05000035


	//   ....[17]....
        /*0070*/ 	.word	0x05000035


	//   ....[18]....
        /*0074*/ 	.word	0x05000035


	//   ....[19]....
        /*0078*/ 	.word	0x05000035


	//----- nvinfo : EIATTR_COOP_GROUP_INSTR_OFFSETS
	.align		4
.L_3041:
        /*007c*/ 	.byte	0x04, 0x28
        /*007e*/ 	.short	(.L_3043 - .L_3042)


	//   ....[0]....
.L_3042:
        /*0080*/ 	.word	0x00000a90


	//   ....[1]....
        /*0084*/ 	.word	0x00000aa0


	//   ....[2]....
        /*0088*/ 	.word	0x00000ad0


	//   ....[3]....
        /*008c*/ 	.word	0x00000ae0


	//   ....[4]....
        /*0090*/ 	.word	0x00000b10


	//   ....[5]....
        /*0094*/ 	.word	0x00000b20


	//   ....[6]....
        /*0098*/ 	.word	0x00000b50


	//   ....[7]....
        /*009c*/ 	.word	0x00000b60


	//   ....[8]....
        /*00a0*/ 	.word	0x00000b90


	//   ....[9]....
        /*00a4*/ 	.word	0x00000ba0


	//   ....[10]....
        /*00a8*/ 	.word	0x000025f0


	//   ....[11]....
        /*00ac*/ 	.word	0x00002680


	//   ....[12]....
        /*00b0*/ 	.word	0x000026e0


	//   ....[13]....
        /*00b4*/ 	.word	0x00002740


	//   ....[14]....
        /*00b8*/ 	.word	0x000027a0


	//   ....[15]....
        /*00bc*/ 	.word	0x00002800


	//   ....[16]....
        /*00c0*/ 	.word	0x00002860


	//   ....[17]....
        /*00c4*/ 	.word	0x000028c0


	//   ....[18]....
        /*00c8*/ 	.word	0x00002920


	//   ....[19]....
        /*00cc*/ 	.word	0x00002980


	//----- nvinfo : EIATTR_VRC_CTA_INIT_COUNT
	.align		4
.L_3043:
        /*00d0*/ 	.byte	0x02, 0x4a
	.zero		1
	.zero		1


	//----- nvinfo : EIATTR_EXIT_INSTR_OFFSETS
	.align		4
        /*00d4*/ 	.byte	0x04, 0x1c
        /*00d6*/ 	.short	(.L_3045 - .L_3044)


	//   ....[0]....
.L_3044:
        /*00d8*/ 	.word	0x00002560


	//   ....[1]....
        /*00dc*/ 	.word	0x00002590


	//----- nvinfo : EIATTR_MAX_THREADS
	.align		4
.L_3045:
        /*00e0*/ 	.byte	0x04, 0x05
        /*00e2*/ 	.short	(.L_3047 - .L_3046)
.L_3046:
        /*00e4*/ 	.word	0x00000080
        /*00e8*/ 	.word	0x00000001
        /*00ec*/ 	.word	0x00000001


	//----- nvinfo : EIATTR_CRS_STACK_SIZE
	.align		4
.L_3047:
        /*00f0*/ 	.byte	0x04, 0x1e
        /*00f2*/ 	.short	(.L_3049 - .L_3048)
.L_3048:
        /*00f4*/ 	.word	0x00000000


	//----- nvinfo : EIATTR_CBANK_PARAM_SIZE
	.align		4
.L_3049:
        /*00f8*/ 	.byte	0x03, 0x19
        /*00fa*/ 	.short	0x0128


	//----- nvinfo : EIATTR_PARAM_CBANK
	.align		4
        /*00fc*/ 	.byte	0x04, 0x0a
        /*00fe*/ 	.short	(.L_3051 - .L_3050)
	.align		4
.L_3050:
        /*0100*/ 	.word	index@(.nv.constant0._ZN10layer_norm13ln_bwd_kernelINS_13Kernel_traitsIf6__halfS2_S2_fjLj256ELj1ELj4ELj1ELj16ENS_18Kernel_traits_baseILj256EfS2_S2_S2_fjLj128EEEEELb0ELb0ELb1ELb0EEEvNS_9BwdParamsE)
        /*0104*/ 	.short	0x0380
        /*0106*/ 	.short	0x0128


	//----- nvinfo : EIATTR_SW_WAR
	.align		4
.L_3051:
        /*0108*/ 	.byte	0x04, 0x36
        /*010a*/ 	.short	(.L_3053 - .L_3052)
.L_3052:
        /*010c*/ 	.word	0x00000008
.L_3053:


//--------------------- .nv.info._ZN10layer_norm13ln_bwd_kernelINS_13Kernel_traitsIf6__halfS2_S2_fjLj256ELj1ELj4ELj1ELj16ENS_18Kernel_traits_baseILj256EfS2_S2_S2_fjLj128EEEEELb0ELb0ELb1ELb1EEEvNS_9BwdParamsE --------------------------
	.section	.nv.info._ZN10layer_norm13ln_bwd_kernelINS_13Kernel_traitsIf6__halfS2_S2_fjLj256ELj1ELj4ELj1ELj16ENS_18Kernel_traits_baseILj256EfS2_S2_S2_fjLj128EEEEELb0ELb0ELb1ELb1EEEvNS_9BwdParamsE,"",@"SHT_CUDA_INFO"
	.sectionflags	@""
	.align	4


	//----- nvinfo : EIATTR_CUDA_API_VERSION
	.align		4
        /*0000*/ 	.byte	0x04, 0x37
        /*0002*/ 	.short	(.L_3055 - .L_3054)
.L_3054:
        /*0004*/ 	.word	0x00000082


	//----- nvinfo : EIATTR_KPARAM_INFO
	.align		4
.L_3055:
        /*0008*/ 	.byte	0x04, 0x17
        /*000a*/ 	.short	(.L_3057 - .L_3056)
.L_3056:
        /*000c*/ 	.word	0x00000000
        /*0010*/ 	.short	0x0000
        /*0012*/ 	.short	0x0000
        /*0014*/ 	.byte	0x00, 0xf0, 0xa1, 0x04


	//----- nvinfo : EIATTR_SPARSE_MMA_MASK
	.align		4
.L_3057:
        /*0018*/ 	.byte	0x03, 0x50
        /*001a*/ 	.short	0x0000


	//----- nvinfo : EIATTR_MAXREG_COUNT
	.align		4
        /*001c*/ 	.byte	0x03, 0x1b
        /*001e*/ 	.short	0x00ff


	//----- nvinfo : EIATTR_NUM_BARRIERS
	.align		4
        /*0020*/ 	.byte	0x02, 0x4c
        /*0022*/ 	.byte	0x01
	.zero		1


	//----- nvinfo : EIATTR_MERCURY_ISA_VERSION
	.align		4
        /*0024*/ 	.byte	0x03, 0x5f
        /*0026*/ 	.short	0x0101


	//----- nvinfo : EIATTR_COOP_GROUP_MASK_REGIDS
	.align		4
        /*0028*/ 	.byte	0x04, 0x29
        /*002a*/ 	.short	(.L_3059 - .L_3058)


	//   ....[0]....
.L_3058:
        /*002c*/ 	.word	0xffffffff


	//   ....[1]....
        /*0030*/ 	.word	0xffffffff


	//   ....[2]....
        /*0034*/ 	.word	0xffffffff


	//   ....[3]....
        /*0038*/ 	.word	0xffffffff


	//   ....[4]....
        /*003c*/ 	.word	0xffffffff


	//   ....[5]....
        /*0040*/ 	.word	0xffffffff


	//   ....[6]....
        /*0044*/ 	.word	0xffffffff


	//   ....[7]....
        /*0048*/ 	.word	0xffffffff


	//   ....[8]....
        /*004c*/ 	.word	0xffffffff


	//   ....[9]....
        /*0050*/ 	.word	0xffffffff


	//   ....[10]....
        /*0054*/ 	.word	0x0500003c


	//   ....[11]....
        /*0058*/ 	.word	0x0500003c


	//   ....[12]....
        /*005c*/ 	.word	0x0500003c


	//   ....[13]....
        /*0060*/ 	.word	0x0500003c


	//   ....[14]....
        /*0064*/ 	.word	0x0500003c


	//   ....[15]....
        /*0068*/ 	.word	0x0500003c


	//   ....[16]....
        /*006c*/ 	.word	0x0500003c


	//   ....[17]....
        /*0070*/ 	.word	0x0500003c


	//   ....[18]....
        /*0074*/ 	.word	0x0500003c


	//   ....[19]....
        /*0078*/ 	.word	0x0500003c


	//----- nvinfo : EIATTR_COOP_GROUP_INSTR_OFFSETS
	.align		4
.L_3059:
        /*007c*/ 	.byte	0x04, 0x28
        /*007e*/ 	.short	(.L_3061 - .L_3060)


	//   ....[0]....
.L_3060:
        /*0080*/ 	.word	0x00000a20


	//   ....[1]....
        /*0084*/ 	.word	0x00000a30


	//   ....[2]....
        /*0088*/ 	.word	0x00000a60


	//   ....[3]....
        /*008c*/ 	.word	0x00000a70


	//   ....[4]....
        /*0090*/ 	.word	0x00000aa0


	//   ....[5]....
        /*0094*/ 	.word	0x00000ab0


	//   ....[6]....
        /*0098*/ 	.word	0x00000ae0


	//   ....[7]....
        /*009c*/ 	.word	0x00000af0


	//   ....[8]....
        /*00a0*/ 	.word	0x00000b20


	//   ....[9]....
        /*00a4*/ 	.word	0x00000b30


	//   ....[10]....
        /*00a8*/ 	.word	0x00002430


	//   ....[11]....
        /*00ac*/ 	.word	0x000024c0


	//   ....[12]....
        /*00b0*/ 	.word	0x00002520


	//   ....[13]....
        /*00b4*/ 	.word	0x00002580


	//   ....[14]....
        /*00b8*/ 	.word	0x000025e0


	//   ....[15]....
        /*00bc*/ 	.word	0x00002640


	//   ....[16]....
        /*00c0*/ 	.word	0x000026a0


	//   ....[17]....
        /*00c4*/ 	.word	0x00002700


	//   ....[18]....
        /*00c8*/ 	.word	0x00002760


	//   ....[19]....
        /*00cc*/ 	.word	0x000027c0


	//----- nvinfo : EIATTR_VRC_CTA_INIT_COUNT
	.align		4
.L_3061:
        /*00d0*/ 	.byte	0x02, 0x4a
	.zero		1
	.zero		1


	//----- nvinfo : EIATTR_EXIT_INSTR_OFFSETS
	.align		4
        /*00d4*/ 	.byte	0x04, 0x1c
        /*00d6*/ 	.short	(.L_3063 - .L_3062)


	//   ....[0]....
.L_3062:
        /*00d8*/ 	.word	0x000023d0


	//----- nvinfo : EIATTR_MAX_THREADS
	.align		4
.L_3063:
        /*00dc*/ 	.byte	0x04, 0x05
        /*00de*/ 	.short	(.L_3065 - .L_3064)
.L_3064:
        /*00e0*/ 	.word	0x00000080
        /*00e4*/ 	.word	0x00000001
        /*00e8*/ 	.word	0x00000001


	//----- nvinfo : EIATTR_CRS_STACK_SIZE
	.align		4
.L_3065:
        /*00ec*/ 	.byte	0x04, 0x1e
        /*00ee*/ 	.short	(.L_3067 - .L_3066)
.L_3066:
        /*00f0*/ 	.word	0x00000000


	//----- nvinfo : EIATTR_CBANK_PARAM_SIZE
	.align		4
.L_3067:
        /*00f4*/ 	.byte	0x03, 0x19
        /*00f6*/ 	.short	0x0128


	//----- nvinfo : EIATTR_PARAM_CBANK
	.align		4
        /*00f8*/ 	.byte	0x04, 0x0a
        /*00fa*/ 	.short	(.L_3069 - .L_3068)
	.align		4
.L_3068:
        /*00fc*/ 	.word	index@(.nv.constant0._ZN10layer_norm13ln_bwd_kernelINS_13Kernel_traitsIf6__halfS2_S2_fjLj256ELj1ELj4ELj1ELj16ENS_18Kernel_traits_baseILj256EfS2_S2_S2_fjLj128EEEEELb0ELb0ELb1ELb1EEEvNS_9BwdParamsE)
        /*0100*/ 	.short	0x0380
        /*0102*/ 	.short	0x0128


	//----- nvinfo : EIATTR_SW_WAR
	.align		4
.L_3069:
        /*0104*/ 	.byte	0x04, 0x36
        /*0106*/ 	.short	(.L_3071 - .L_3070)
.L_3070:
        /*0108*/ 	.word	0x00000008
.L_3071:


//--------------------- .nv.info._ZN10layer_norm13ln_bwd_kernelINS_13Kernel_traitsIf6__halfS2_S2_fjLj256ELj1ELj4ELj1ELj16ENS_18Kernel_traits_baseILj256EfS2_S2_S2_fjLj128EEEEELb0ELb1ELb0ELb0EEEvNS_9BwdParamsE --------------------------
	.section	.nv.info._ZN10layer_norm13ln_bwd_kernelINS_13Kernel_traitsIf6__halfS2_S2_fjLj256ELj1ELj4ELj1ELj16ENS_18Kernel_traits_baseILj256EfS2_S2_S2_fjLj128EEEEELb0ELb1ELb0ELb0EEEvNS_9BwdParamsE,"",@"SHT_CUDA_INFO"
	.sectionflags	@""
	.align	4


	//----- nvinfo : EIATTR_CUDA_API_VERSION
	.align		4
        /*0000*/ 	.byte	0x04, 0x37
        /*0002*/ 	.short	(.L_3073 - .L_3072)
.L_3072:
        /*0004*/ 	.word	0x00000082


	//----- nvinfo : EIATTR_KPARAM_INFO
	.align		4
.L_3073:
        /*0008*/ 	.byte	0x04, 0x17
        /*000a*/ 	.short	(.L_3075 - .L_3074)
.L_3074:
        /*000c*/ 	.word	0x00000000
        /*0010*/ 	.short	0x0000
        /*0012*/ 	.short	0x0000
        /*0014*/ 	.byte	0x00, 0xf0, 0xa1, 0x04


	//----- nvinfo : EIATTR_SPARSE_MMA_MASK
	.align		4
.L_3075:
        /*0018*/ 	.byte	0x03, 0x50
        /*001a*/ 	.short	0x0000


	//----- nvinfo : EIATTR_MAXREG_COUNT
	.align		4
        /*001c*/ 	.byte	0x03, 0x1b
        /*001e*/ 	.short	0x00ff


	//----- nvinfo : EIATTR_NUM_BARRIERS
	.align		4
        /*0020*/ 	.byte	0x02, 0x4c
        /*0022*/ 	.byte	0x01
	.zero		1


	//----- nvinfo : EIATTR_MERCURY_ISA_VERSION
	.align		4
        /*0024*/ 	.byte	0x03, 0x5f
        /*0026*/ 	.short	0x0101


	//----- nvinfo : EIATTR_COOP_GROUP_MASK_REGIDS
	.align		4
        /*0028*/ 	.byte	0x04, 0x29
        /*002a*/ 	.short	(.L_3077 - .L_3076)


	//   ....[0]....
.L_3076:
        /*002c*/ 	.word	0xffffffff


	//   ....[1]....
        /*0030*/ 	.word	0xffffffff


	//   ....[2]....
        /*0034*/ 	.word	0xffffffff


	//   ....[3]....
        /*0038*/ 	.word	0xffffffff


	//   ....[4]....
        /*003c*/ 	.word	0xffffffff


	//   ....[5]....
        /*0040*/ 	.word	0xffffffff


	//   ....[6]....
        /*0044*/ 	.word	0xffffffff


	//   ....[7]....
        /*0048*/ 	.word	0xffffffff


	//   ....[8]....
        /*004c*/ 	.word	0xffffffff


	//   ....[9]....
        /*0050*/ 	.word	0xffffffff


	//   ....[10]....
        /*0054*/ 	.word	0x05000050


	//   ....[11]....
        /*0058*/ 	.word	0x05000050


	//   ....[12]....
        /*005c*/ 	.word	0x05000050


	//   ....[13]....
        /*0060*/ 	.word	0x05000050


	//   ....[14]....
        /*0064*/ 	.word	0x05000050


	//   ....[15]....
        /*0068*/ 	.word	0x05000050


	//   ....[16]....
        /*006c*/ 	.word	0x05000050


	//   ....[17]....
        /*0070*/ 	.word	0x05000050


	//   ....[18]....
        /*0074*/ 	.word	0x05000050


	//   ....[19]....
        /*0078*/ 	.word	0x05000050


	//----- nvinfo : EIATTR_COOP_GROUP_INSTR_OFFSETS
	.align		4
.L_3077:
        /*007c*/ 	.byte	0x04, 0x28
        /*007e*/ 	.short	(.L_3079 - .L_3078)


	//   ....[0]....
.L_3078:
        /*0080*/ 	.word	0x000009d0


	//   ....[1]....
        /*0084*/ 	.word	0x000009e0


	//   ....[2]....
        /*0088*/ 	.word	0x00000a10


	//   ....[3]....
        /*008c*/ 	.word	0x00000a20


	//   ....[4]....
        /*0090*/ 	.word	0x00000a50


	//   ....[5]....
        /*0094*/ 	.word	0x00000a60


	//   ....[6]....
        /*0098*/ 	.word	0x00000a90


	//   ....[7]....
        /*009c*/ 	.word	0x00000aa0


	//   ....[8]....
        /*00a0*/ 	.word	0x00000ad0


	//   ....[9]....
        /*00a4*/ 	.word	0x00000ae0


	//   ....[10]....
        /*00a8*/ 	.word	0x00002540


	//   ....[11]....
        /*00ac*/ 	.word	0x000025d0


	//   ....[12]....
        /*00b0*/ 	.word	0x00002640


	//   ....[13]....
        /*00b4*/ 	.word	0x000026a0


	//   ....[14]....
        /*00b8*/ 	.word	0x00002710


	//   ....[15]....
        /*00bc*/ 	.word	0x00002770


	//   ....[16]....
        /*00c0*/ 	.word	0x000027e0


	//   ....[17]....
        /*00c4*/ 	.word	0x00002840


	//   ....[18]....
        /*00c8*/ 	.word	0x000028b0


	//   ....[19]....
        /*00cc*/ 	.word	0x00002910


	//----- nvinfo : EIATTR_VRC_CTA_INIT_COUNT
	.align		4
.L_3079:
        /*00d0*/ 	.byte	0x02, 0x4a
	.zero		1
	.zero		1


	//----- nvinfo : EIATTR_EXIT_INSTR_OFFSETS
	.align		4
        /*00d4*/ 	.byte	0x04, 0x1c
        /*00d6*/ 	.short	(.L_3081 - .L_3080)


	//   ....[0]....
.L_3080:
        /*00d8*/ 	.word	0x00002450


	//   ....[1]....
        /*00dc*/ 	.word	0x000024d0


	//----- nvinfo : EIATTR_MAX_THREADS
	.align		4
.L_3081:
        /*00e0*/ 	.byte	0x04, 0x05
        /*00e2*/ 	.short	(.L_3083 - .L_3082)
.L_3082:
        /*00e4*/ 	.word	0x00000080
        /*00e8*/ 	.word	0x00000001
        /*00ec*/ 	.word	0x00000001


	//----- nvinfo : EIATTR_CRS_STACK_SIZE
	.align		4
.L_3083:
        /*00f0*/ 	.byte	0x04, 0x1e
        /*00f2*/ 	.short	(.L_3085 - .L_3084)
.L_3084:
        /*00f4*/ 	.word	0x00000000


	//----- nvinfo : EIATTR_CBANK_PARAM_SIZE
	.align		4
.L_3085:
        /*00f8*/ 	.byte	0x03, 0x19
        /*00fa*/ 	.short	0x0128


	//----- nvinfo : EIATTR_PARAM_CBANK
	.align		4
        /*00fc*/ 	.byte	0x04, 0x0a
        /*00fe*/ 	.short	(.L_3087 - .L_3086)
	.align		4
.L_3086:
        /*0100*/ 	.word	index@(.nv.constant0._ZN10layer_norm13ln_bwd_kernelINS_13Kernel_traitsIf6__halfS2_S2_fjLj256ELj1ELj4ELj1ELj16ENS_18Kernel_traits_baseILj256EfS2_S2_S2_fjLj128EEEEELb0ELb1ELb0ELb0EEEvNS_9BwdParamsE)
        /*0104*/ 	.short	0x0380
        /*0106*/ 	.short	0x0128


	//----- nvinfo : EIATTR_SW_WAR
	.align		4
.L_3087:
        /*0108*/ 	.byte	0x04, 0x36
        /*010a*/ 	.short	(.L_3089 - .L_3088)
.L_3088:
        /*010c*/ 	.word	0x00000008
.L_3089:


//--------------------- .nv.info._ZN10layer_norm13ln_bwd_kernelINS_13Kernel_traitsIf6__halfS2_S2_fjLj256ELj1ELj4ELj1ELj16ENS_18Kernel_traits_baseILj256EfS2_S2_S2_fjLj128EEEEELb0ELb1ELb0ELb1EEEvNS_9BwdParamsE --------------------------
	.section	.nv.info._ZN10layer_norm13ln_bwd_kernelINS_13Kernel_traitsIf6__halfS2_S2_fjLj256ELj1ELj4ELj1ELj16ENS_18Kernel_traits_baseILj256EfS2_S2_S2_fjLj128EEEEELb0ELb1ELb0ELb1EEEvNS_9BwdParamsE,"",@"SHT_CUDA_INFO"
	.sectionflags	@""
	.align	4


	//----- nvinfo : EIATTR_CUDA_API_VERSION
	.align		4
        /*0000*/ 	.byte	0x04, 0x37
        /*0002*/ 	.short	(.L_3091 - .L_3090)
.L_3090:
        /*0004*/ 	.word	0x00000082


	//----- nvinfo : EIATTR_KPARAM_INFO
	.align		4
.L_3091:
        /*0008*/ 	.byte	0x04, 0x17
        /*000a*/ 	.short	(.L_3093 - .L_3092)
.L_3092:
        /*000c*/ 	.word	0x00000000
        /*0010*/ 	.short	0x0000
        /*0012*/ 	.short	0x0000
        /*0014*/ 	.byte	0x00, 0xf0, 0xa1, 0x04


	//----- nvinfo : EIATTR_SPARSE_MMA_MASK
	.align		4
.L_3093:
        /*0018*/ 	.byte	0x03, 0x50
        /*001a*/ 	.short	0x0000


	//----- nvinfo : EIATTR_MAXREG_COUNT
	.align		4
        /*001c*/ 	.byte	0x03, 0x1b
        /*001e*/ 	.short	0x00ff


	//----- nvinfo : EIATTR_NUM_BARRIERS
	.align		4
        /*0020*/ 	.byte	0x02, 0x4c
        /*0022*/ 	.byte	0x01
	.zero		1


	//----- nvinfo : EIATTR_MERCURY_ISA_VERSION
	.align		4
        /*0024*/ 	.byte	0x03, 0x5f
        /*0026*/ 	.short	0x0101


	//----- nvinfo : EIATTR_COOP_GROUP_MASK_REGIDS
	.align		4
        /*0028*/ 	.byte	0x04, 0x29
        /*002a*/ 	.short	(.L_3095 - .L_3094)


	//   ....[0]....
.L_3094:
        /*002c*/ 	.word	0xffffffff


	//   ....[1]....
        /*0030*/ 	.word	0xffffffff


	//   ....[2]....
        /*0034*/ 	.word	0xffffffff


	//   ....[3]....
        /*0038*/ 	.word	0xffffffff


	//   ....[4]....
        /*003c*/ 	.word	0xffffffff


	//   ....[5]....
        /*0040*/ 	.word	0xffffffff


	//   ....[6]....
        /*0044*/ 	.word	0xffffffff


	//   ....[7]....
        /*0048*/ 	.word	0xffffffff


	//   ....[8]....
        /*004c*/ 	.word	0xffffffff


	//   ....[9]....
        /*0050*/ 	.word	0xffffffff


	//   ....[10]....
        /*0054*/ 	.word	0x0500004a


	//   ....[11]....
        /*0058*/ 	.word	0x0500004a


	//   ....[12]....
        /*005c*/ 	.word	0x0500004a


	//   ....[13]....
        /*0060*/ 	.word	0x0500004a


	//   ....[14]....
        /*0064*/ 	.word	0x0500004a


	//   ....[15]....
        /*0068*/ 	.word	0x0500004a


	//   ....[16]....
        /*006c*/ 	.word	0x0500004a


	//   ....[17]....
        /*0070*/ 	.word	0x0500004a


	//   ....[18]....
        /*0074*/ 	.word	0x0500004a


	//   ....[19]....
        /*0078*/ 	.word	0x0500004a


	//----- nvinfo : EIATTR_COOP_GROUP_INSTR_OFFSETS
	.align		4
.L_3095:
        /*007c*/ 	.byte	0x04, 0x28
        /*007e*/ 	.short	(.L_3097 - .L_3096)


	//   ....[0]....
.L_3096:
        /*0080*/ 	.word	0x000009f0


	//   ....[1]....
        /*0084*/ 	.word	0x00000a00


	//   ....[2]....
        /*0088*/ 	.word	0x00000a30


	//   ....[3]....
        /*008c*/ 	.word	0x00000a40


	//   ....[4]....
        /*0090*/ 	.word	0x00000a70


	//   ....[5]....
        /*0094*/ 	.word	0x00000a80


	//   ....[6]....
        /*0098*/ 	.word	0x00000ab0


	//   ....[7]....
        /*009c*/ 	.word	0x00000ac0


	//   ....[8]....
        /*00a0*/ 	.word	0x00000af0


	//   ....[9]....
        /*00a4*/ 	.word	0x00000b00


	//   ....[10]....
        /*00a8*/ 	.word	0x00002540


	//   ....[11]....
        /*00ac*/ 	.word	0x000025d0


	//   ....[12]....
        /*00b0*/ 	.word	0x00002630


	//   ....[13]....
        /*00b4*/ 	.word	0x00002690


	//   ....[14]....
        /*00b8*/ 	.word	0x000026f0


	//   ....[15]....
        /*00bc*/ 	.word	0x00002750


	//   ....[16]....
        /*00c0*/ 	.word	0x000027d0


	//   ....[17]....
        /*00c4*/ 	.word	0x00002820


	//   ....[18]....
        /*00c8*/ 	.word	0x00002880


	//   ....[19]....
        /*00cc*/ 	.word	0x000028e0


	//----- nvinfo : EIATTR_VRC_CTA_INIT_COUNT
	.align		4
.L_3097:
        /*00d0*/ 	.byte	0x02, 0x4a
	.zero		1
	.zero		1


	//----- nvinfo : EIATTR_EXIT_INSTR_OFFSETS
	.align		4
        /*00d4*/ 	.byte	0x04, 0x1c
        /*00d6*/ 	.short	(.L_3099 - .L_3098)


	//   ....[0]....
.L_3098:
        /*00d8*/ 	.word	0x000024e0


	//----- nvinfo : EIATTR_MAX_THREADS
	.align		4
.L_3099:
        /*00dc*/ 	.byte	0x04, 0x05
        /*00de*/ 	.short	(.L_3101 - .L_3100)
.L_3100:
        /*00e0*/ 	.word	0x00000080
        /*00e4*/ 	.word	0x00000001
        /*00e8*/ 	.word	0x00000001


	//----- nvinfo : EIATTR_CRS_STACK_SIZE
	.align		4
.L_3101:
        /*00ec*/ 	.byte	0x04, 0x1e
        /*00ee*/ 	.short	(.L_3103 - .L_3102)
.L_3102:
        /*00f0*/ 	.word	0x00000000


	//----- nvinfo : EIATTR_CBANK_PARAM_SIZE
	.align		4
.L_3103:
        /*00f4*/ 	.byte	0x03, 0x19
        /*00f6*/ 	.short	0x0128


	//----- nvinfo : EIATTR_PARAM_CBANK
	.align		4
        /*00f8*/ 	.byte	0x04, 0x0a
        /*00fa*/ 	.short	(.L_3105 - .L_3104)
	.align		4
.L_3104:
        /*00fc*/ 	.word	index@(.nv.constant0._ZN10layer_norm13ln_bwd_kernelINS_13Kernel_traitsIf6__halfS2_S2_fjLj256ELj1ELj4ELj1ELj16ENS_18Kernel_traits_baseILj256EfS2_S2_S2_fjLj128EEEEELb0ELb1ELb0ELb1EEEvNS_9BwdParamsE)
        /*0100*/ 	.short	0x0380
        /*0102*/ 	.short	0x0128


	//----- nvinfo : EIATTR_SW_WAR
	.align		4
.L_3105:
        /*0104*/ 	.byte	0x04, 0x36
        /*0106*/ 	.short	(.L_3107 - .L_3106)
.L_3106:
        /*0108*/ 	.word	0x00000008
.L_3107:


//--------------------- .nv.info._ZN10layer_norm13ln_bwd_kernelINS_13Kernel_traitsIf6__halfS2_S2_fjLj256ELj1ELj4ELj1ELj16ENS_18Kernel_traits_baseILj256EfS2_S2_S2_fjLj128EEEEELb0ELb1ELb1ELb0EEEvNS_9BwdParamsE --------------------------
	.section	.nv.info._ZN10layer_norm13ln_bwd_kernelINS_13Kernel_traitsIf6__halfS2_S2_fjLj256ELj1ELj4ELj1ELj16ENS_18Kernel_traits_baseILj256EfS2_S2_S2_fjLj128EEEEELb0ELb1ELb1ELb0EEEvNS_9BwdParamsE,"",@"SHT_CUDA_INFO"
	.sectionflags	@""
	.align	4


	//----- nvinfo : EIATTR_CUDA_API_VERSION
	.align		4
        /*0000*/ 	.byte	0x04, 0x37
        /*0002*/ 	.short	(.L_3109 - .L_3108)
.L_3108:
        /*0004*/ 	.word	0x00000082


	//----- nvinfo : EIATTR_KPARAM_INFO
	.align		4
.L_3109:
        /*0008*/ 	.byte	0x04, 0x17
        /*000a*/ 	.short	(.L_3111 - .L_3110)
.L_3110:
        /*000c*/ 	.word	0x00000000
        /*0010*/ 	.short	0x0000
        /*0012*/ 	.short	0x0000
        /*0014*/ 	.byte	0x00, 0xf0, 0xa1, 0x04


	//----- nvinfo : EIATTR_SPARSE_MMA_MASK
	.align		4
.L_3111:
        /*0018*/ 	.byte	0x03, 0x50
        /*001a*/ 	.short	0x0000


	//----- nvinfo : EIATTR_MAXREG_COUNT
	.align		4
        /*001c*/ 	.byte	0x03, 0x1b
        /*001e*/ 	.short	0x00ff


	//----- nvinfo : EIATTR_NUM_BARRIERS
	.align		4
        /*0020*/ 	.byte	0x02, 0x4c
        /*0022*/ 	.byte	0x01
	.zero		1


	//----- nvinfo : EIATTR_MERCURY_ISA_VERSION
	.align		4
        /*0024*/ 	.byte	0x03, 0x5f
        /*0026*/ 	.short	0x0101


	//----- nvinfo : EIATTR_COOP_GROUP_MASK_REGIDS
	.align		4
        /*0028*/ 	.byte	0x04, 0x29
        /*002a*/ 	.short	(.L_3113 - .L_3112)


	//   ....[0]....
.L_3112:
        /*002c*/ 	.word	0xffffffff


	//   ....[1]....
        /*0030*/ 	.word	0xffffffff


	//   ....[2]....
        /*0034*/ 	.word	0xffffffff


	//   ....[3]....
        /*0038*/ 	.word	0xffffffff


	//   ....[4]....
        /*003c*/ 	.word	0xffffffff


	//   ....[5]....
        /*0040*/ 	.word	0xffffffff


	//   ....[6]....
        /*0044*/ 	.word	0xffffffff


	//   ....[7]....
        /*0048*/ 	.word	0xffffffff


	//   ....[8]....
        /*004c*/ 	.word	0xffffffff


	//   ....[9]....
        /*0050*/ 	.word	0xffffffff


	//   ....[10]....
        /*0054*/ 	.word	0x05000053


	//   ....[11]....
        /*0058*/ 	.word	0x05000053


	//   ....[12]....
        /*005c*/ 	.word	0x05000053


	//   ....[13]....
        /*0060*/ 	.word	0x05000053


	//   ....[14]....
        /*0064*/ 	.word	0x05000053


	//   ....[15]....
        /*0068*/ 	.word	0x05000053


	//   ....[16]....
        /*006c*/ 	.word	0x05000053


	//   ....[17]....
        /*0070*/ 	.word	0x05000053


	//   ....[18]....
        /*0074*/ 	.word	0x05000053


	//   ....[19]....
        /*0078*/ 	.word	0x05000053


	//----- nvinfo : EIATTR_COOP_GROUP_INSTR_OFFSETS
	.align		4
.L_3113:
        /*007c*/ 	.byte	0x04, 0x28
        /*007e*/ 	.short	(.L_3115 - .L_3114)


	//   ....[0]....
.L_3114:
        /*0080*/ 	.word	0x00000af0


	//   ....[1]....
        /*0084*/ 	.word	0x00000b00


	//   ....[2]....
        /*0088*/ 	.word	0x00000b30


	//   ....[3]....
        /*008c*/ 	.word	0x00000b40


	//   ....[4]....
        /*0090*/ 	.word	0x00000b70


	//   ....[5]....
        /*0094*/ 	.word	0x00000b80


	//   ....[6]....
        /*0098*/ 	.word	0x00000bb0


	//   ....[7]....
        /*009c*/ 	.word	0x00000bc0


	//   ....[8]....
        /*00a0*/ 	.word	0x00000bf0


	//   ....[9]....
        /*00a4*/ 	.word	0x00000c00


	//   ....[10]....
        /*00a8*/ 	.word	0x00002f30


	//   ....[11]....
        /*00ac*/ 	.word	0x00002fc0


	//   ....[12]....
        /*00b0*/ 	.word	0x00003030


	//   ....[13]....
        /*00b4*/ 	.word	0x00003090


	//   ....[14]....
        /*00b8*/ 	.word	0x00003100


	//   ....[15]....
        /*00bc*/ 	.word	0x00003160


	//   ....[16]....
        /*00c0*/ 	.word	0x000031d0


	//   ....[17]....
        /*00c4*/ 	.word	0x00003230


	//   ....[18]....
        /*00c8*/ 	.word	0x000032a0


	//   ....[19]....
        /*00cc*/ 	.word	0x00003300


	//----- nvinfo : EIATTR_VRC_CTA_INIT_COUNT
	.align		4
.L_3115:
        /*00d0*/ 	.byte	0x02, 0x4a
	.zero		1
	.zero		1


	//----- nvinfo : EIATTR_EXIT_INSTR_OFFSETS
	.align		4
        /*00d4*/ 	.byte	0x04, 0x1c
        /*00d6*/ 	.short	(.L_3117 - .L_3116)


	//   ....[0]....
.L_3116:
        /*00d8*/ 	.word	0x00002e40


	//   ....[1]....
        /*00dc*/ 	.word	0x00002ec0


	//----- nvinfo : EIATTR_MAX_THREADS
	.align		4
.L_3117:
        /*00e0*/ 	.byte	0x04, 0x05
        /*00e2*/ 	.short	(.L_3119 - .L_3118)
.L_3118:
        /*00e4*/ 	.word	0x00000080
        /*00e8*/ 	.word	0x00000001
        /*00ec*/ 	.word	0x00000001


	//----- nvinfo : EIATTR_CRS_STACK_SIZE
	.align		4
.L_3119:
        /*00f0*/ 	.byte	0x04, 0x1e
        /*00f2*/ 	.short	(.L_3121 - .L_3120)
.L_3120:
        /*00f4*/ 	.word	0x00000000


	//----- nvinfo : EIATTR_CBANK_PARAM_SIZE
	.align		4
.L_3121:
        /*00f8*/ 	.byte	0x03, 0x19
        /*00fa*/ 	.short	0x0128


	//----- nvinfo : EIATTR_PARAM_CBANK
	.align		4
        /*00fc*/ 	.byte	0x04, 0x0a
        /*00fe*/ 	.short	(.L_3123 - .L_3122)
	.align		4
.L_3122:
        /*0100*/ 	.word	index@(.nv.constant0._ZN10layer_norm13ln_bwd_kernelINS_13Kernel_traitsIf6__halfS2_S2_fjLj256ELj1ELj4ELj1ELj16ENS_18Kernel_traits_baseILj256EfS2_S2_S2_fjLj128EEEEELb0ELb1ELb1ELb0EEEvNS_9BwdParamsE)
        /*0104*/ 	.short	0x0380
        /*0106*/ 	.short	0x0128


	//----- nvinfo : EIATTR_SW_WAR
	.align		4
.L_3123:
        /*0108*/ 	.byte	0x04, 0x36
        /*010a*/ 	.short	(.L_3125 - .L_3124)
.L_3124:
        /*010c*/ 	.word	0x00000008
.L_3125:


//--------------------- .nv.info._ZN10layer_norm13ln_bwd_kernelINS_13Kernel_traitsIf6__halfS2_S2_fjLj256ELj1ELj4ELj1ELj16ENS_18Kernel_traits_baseILj256EfS2_S2_S2_fjLj128EEEEELb0ELb1ELb1ELb1EEEvNS_9BwdParamsE --------------------------
	.section	.nv.info._ZN10layer_norm13ln_bwd_kernelINS_13Kernel_traitsIf6__halfS2_S2_fjLj256ELj1ELj4ELj1ELj16ENS_18Kernel_traits_baseILj256EfS2_S2_S2_fjLj128EEEEELb0ELb1ELb1ELb1EEEvNS_9BwdParamsE,"",@"SHT_CUDA_INFO"
	.sectionflags	@""
	.align	4


	//----- nvinfo : EIATTR_CUDA_API_VERSION
	.align		4
        /*0000*/ 	.byte	0x04, 0x37
        /*0002*/ 	.short	(.L_3127 - .L_3126)
.L_3126:
        /*0004*/ 	.word	0x00000082


	//----- nvinfo : EIATTR_KPARAM_INFO
	.align		4
.L_3127:
        /*0008*/ 	.byte	0x04, 0x17
        /*000a*/ 	.short	(.L_3129 - .L_3128)
.L_3128:
        /*000c*/ 	.word	0x00000000
        /*0010*/ 	.short	0x0000
        /*0012*/ 	.short	0x0000
        /*0014*/ 	.byte	0x00, 0xf0, 0xa1, 0x04


	//----- nvinfo : EIATTR_SPARSE_MMA_MASK
	.align		4
.L_3129:
        /*0018*/ 	.byte	0x03, 0x50
        /*001a*/ 	.short	0x0000


	//----- nvinfo : EIATTR_MAXREG_COUNT
	.align		4
        /*001c*/ 	.byte	0x03, 0x1b
        /*001e*/ 	.short	0x00ff


	//----- nvinfo : EIATTR_NUM_BARRIERS
	.align		4
        /*0020*/ 	.byte	0x02, 0x4c
        /*0022*/ 	.byte	0x01
	.zero		1


	//----- nvinfo : EIATTR_MERCURY_ISA_VERSION
	.align		4
        /*0024*/ 	.byte	0x03, 0x5f
        /*0026*/ 	.short	0x0101


	//----- nvinfo : EIATTR_COOP_GROUP_MASK_REGIDS
	.align		4
        /*0028*/ 	.byte	0x04, 0x29
        /*002a*/ 	.short	(.L_3131 - .L_3130)


	//   ....[0]....
.L_3130:
        /*002c*/ 	.word	0xffffffff


	//   ....[1]....
        /*0030*/ 	.word	0xffffffff


	//   ....[2]....
        /*0034*/ 	.word	0xffffffff


	//   ....[3]....
        /*0038*/ 	.word	0xffffffff


	//   ....[4]....
        /*003c*/ 	.word	0xffffffff


	//   ....[5]....
        /*0040*/ 	.word	0xffffffff


	//   ....[6]....
        /*0044*/ 	.word	0xffffffff


	//   ....[7]....
        /*0048*/ 	.word	0xffffffff


	//   ....[8]....
        /*004c*/ 	.word	0xffffffff


	//   ....[9]....
        /*0050*/ 	.word	0xffffffff


	//   ....[10]....
        /*0054*/ 	.word	0x0500004b


	//   ....[11]....
        /*0058*/ 	.word	0x0500004b


	//   ....[12]....
        /*005c*/ 	.word	0x0500004b


	//   ....[13]....
        /*0060*/ 	.word	0x0500004b


	//   ....[14]....
        /*0064*/ 	.word	0x0500004b


	//   ....[15]....
        /*0068*/ 	.word	0x0500004b


	//   ....[16]....
        /*006c*/ 	.word	0x0500004b


	//   ....[17]....
        /*0070*/ 	.word	0x0500004b


	//   ....[18]....
        /*0074*/ 	.word	0x0500004b


	//   ....[19]....
        /*0078*/ 	.word	0x0500004b


	//----- nvinfo : EIATTR_COOP_GROUP_INSTR_OFFSETS
	.align		4
.L_3131:
        /*007c*/ 	.byte	0x04, 0x28
        /*007e*/ 	.short	(.L_3133 - .L_3132)


	//   ....[0]....
.L_3132:
        /*0080*/ 	.word	0x00000a90


	//   ....[1]....
        /*0084*/ 	.word	0x00000aa0


	//   ....[2]....
        /*0088*/ 	.word	0x00000ad0


	//   ....[3]....
        /*008c*/ 	.word	0x00000ae0


	//   ....[4]....
        /*0090*/ 	.word	0x00000b10


	//   ....[5]....
        /*0094*/ 	.word	0x00000b20


	//   ....[6]....
        /*0098*/ 	.word	0x00000b50


	//   ....[7]....
        /*009c*/ 	.word	0x00000b60


	//   ....[8]....
        /*00a0*/ 	.word	0x00000b90


	//   ....[9]....
        /*00a4*/ 	.word	0x00000ba0


	//   ....[10]....
        /*00a8*/ 	.word	0x00002d30


	//   ....[11]....
        /*00ac*/ 	.word	0x00002dc0


	//   ....[12]....
        /*00b0*/ 	.word	0x00002e30


	//   ....[13]....
        /*00b4*/ 	.word	0x00002e90


	//   ....[14]....
        /*00b8*/ 	.word	0x00002f00


	//   ....[15]....
        /*00bc*/ 	.word	0x00002f60


	//   ....[16]....
        /*00c0*/ 	.word	0x00002fd0


	//   ....[17]....
        /*00c4*/ 	.word	0x00003030


	//   ....[18]....
        /*00c8*/ 	.word	0x000030a0


	//   ....[19]....
        /*00cc*/ 	.word	0x00003100


	//----- nvinfo : EIATTR_VRC_CTA_INIT_COUNT
	.align		4
.L_3133:
        /*00d0*/ 	.byte	0x02, 0x4a
	.zero		1
	.zero		1


	//----- nvinfo : EIATTR_EXIT_INSTR_OFFSETS
	.align		4
        /*00d4*/ 	.byte	0x04, 0x1c
        /*00d6*/ 	.short	(.L_3135 - .L_3134)


	//   ....[0]....
.L_3134:
        /*00d8*/ 	.word	0x00002cc0


	//----- nvinfo : EIATTR_MAX_THREADS
	.align		4
.L_3135:
        /*00dc*/ 	.byte	0x04, 0x05
        /*00de*/ 	.short	(.L_3137 - .L_3136)
.L_3136:
        /*00e0*/ 	.word	0x00000080
        /*00e4*/ 	.word	0x00000001
        /*00e8*/ 	.word	0x00000001


	//----- nvinfo : EIATTR_CRS_STACK_SIZE
	.align		4
.L_3137:
        /*00ec*/ 	.byte	0x04, 0x1e
        /*00ee*/ 	.short	(.L_3139 - .L_3138)
.L_3138:
        /*00f0*/ 	.word	0x00000000


	//----- nvinfo : EIATTR_CBANK_PARAM_SIZE
	.align		4
.L_3139:
        /*00f4*/ 	.byte	0x03, 0x19
        /*00f6*/ 	.short	0x0128


	//----- nvinfo : EIATTR_PARAM_CBANK
	.align		4
        /*00f8*/ 	.byte	0x04, 0x0a
        /*00fa*/ 	.short	(.L_3141 - .L_3140)
	.align		4
.L_3140:
        /*00fc*/ 	.word	index@(.nv.constant0._ZN10layer_norm13ln_bwd_kernelINS_13Kernel_traitsIf6__halfS2_S2_fjLj256ELj1ELj4ELj1ELj16ENS_18Kernel_traits_baseILj256EfS2_S2_S2_fjLj128EEEEELb0ELb1ELb1ELb1EEEvNS_9BwdParamsE)
        /*0100*/ 	.short	0x0380
        /*0102*/ 	.short	0x0128


	//----- nvinfo : EIATTR_SW_WAR
	.align		4
.L_3141:
        /*0104*/ 	.byte	0x04, 0x36
        /*0106*/ 	.short	(.L_3143 - .L_3142)
.L_3142:
        /*0108*/ 	.word	0x00000008
.L_3143:


//--------------------- .nv.info._ZN10layer_norm13ln_bwd_kernelINS_13Kernel_traitsIf6__halfS2_S2_fjLj256ELj1ELj4ELj1ELj16ENS_18Kernel_traits_baseILj256EfS2_S2_S2_fjLj128EEEEELb1ELb0ELb0ELb0EEEvNS_9BwdParamsE --------------------------
	.section	.nv.info._ZN10layer_norm13ln_bwd_kernelINS_13Kernel_traitsIf6__halfS2_S2_fjLj256ELj1ELj4ELj1ELj16ENS_18Kernel_traits_baseILj256EfS2_S2_S2_fjLj128EEEEELb1ELb0ELb0ELb0EEEvNS_9BwdParamsE,"",@"SHT_CUDA_INFO"
	.sectionflags	@""
	.align	4


	//----- nvinfo : EIATTR_CUDA_API_VERSION
	.align		4
        /*0000*/ 	.byte	0x04, 0x37
        /*0002*/ 	.short	(.L_3145 - .L_3144)
.L_3144:
        /*0004*/ 	.word	0x00000082


	//----- nvinfo : EIATTR_KPARAM_INFO
	.align		4
.L_3145:
        /*0008*/ 	.byte	0x04, 0x17
        /*000a*/ 	.short	(.L_3147 - .L_3146)
.L_3146:
        /*000c*/ 	.word	0x00000000
        /*0010*/ 	.short	0x0000
        /*0012*/ 	.short	0x0000
        /*0014*/ 	.byte	0x00, 0xf0, 0xa1, 0x04


	//----- nvinfo : EIATTR_SPARSE_MMA_MASK
	.align		4
.L_3147:
        /*0018*/ 	.byte	0x03, 0x50
        /*001a*/ 	.short	0x0000


	//----- nvinfo : EIATTR_MAXREG_COUNT
	.align		4
        /*001c*/ 	.byte	0x03, 0x1b
        /*001e*/ 	.short	0x00ff


	//----- nvinfo : EIATTR_NUM_BARRIERS
	.align		4
        /*0020*/ 	.byte	0x02, 0x4c
        /*0022*/ 	.byte	0x01
	.zero		1


	//----- nvinfo : EIATTR_MERCURY_ISA_VERSION
	.align		4
        /*0024*/ 	.byte	0x03, 0x5f
        /*0026*/ 	.short	0x0101


	//----- nvinfo : EIATTR_COOP_GROUP_MASK_REGIDS
	.align		4
        /*0028*/ 	.byte	0x04, 0x29
        /*002a*/ 	.short	(.L_3149 - .L_3148)


	//   ....[0]....
.L_3148:
        /*002c*/ 	.word	0xffffffff


	//   ....[1]....
        /*0030*/ 	.word	0xffffffff


	//   ....[2]....
        /*0034*/ 	.word	0xffffffff


	//   ....[3]....
        /*0038*/ 	.word	0xffffffff


	//   ....[4]....
        /*003c*/ 	.word	0xffffffff


	//   ....[5]....
        /*0040*/ 	.word	0xffffffff


	//   ....[6]....
        /*0044*/ 	.word	0xffffffff


	//   ....[7]....
        /*0048*/ 	.word	0xffffffff


	//   ....[8]....
        /*004c*/ 	.word	0xffffffff


	//   ....[9]....
        /*0050*/ 	.word	0xffffffff


	//   ....[10]....
        /*0054*/ 	.word	0x05000028


	//   ....[11]....
        /*0058*/ 	.word	0x05000028


	//   ....[12]....
        /*005c*/ 	.word	0x05000028


	//   ....[13]....
        /*0060*/ 	.word	0x05000028


	//   ....[14]....
        /*0064*/ 	.word	0x05000028


	//   ....[15]....
        /*0068*/ 	.word	0x05000028


	//   ....[16]....
        /*006c*/ 	.word	0x05000028


	//   ....[17]....
        /*0070*/ 	.word	0x05000028


	//   ....[18]....
        /*0074*/ 	.word	0x05000028


	//   ....[19]....
        /*0078*/ 	.word	0x05000028


	//----- nvinfo : EIATTR_COOP_GROUP_INSTR_OFFSETS
	.align		4
.L_3149:
        /*007c*/ 	.byte	0x04, 0x28
        /*007e*/ 	.short	(.L_3151 - .L_3150)


	//   ....[0]....
.L_3150:
        /*0080*/ 	.word	0x000009f0


	//   ....[1]....
        /*0084*/ 	.word	0x00000a00


	//   ....[2]....
        /*0088*/ 	.word	0x00000a30


	//   ....[3]....
        /*008c*/ 	.word	0x00000a40


	//   ....[4]....
        /*0090*/ 	.word	0x00000a70


	//   ....[5]....
        /*0094*/ 	.word	0x00000a80


	//   ....[6]....
        /*0098*/ 	.word	0x00000ab0


	//   ....[7]....
        /*009c*/ 	.word	0x00000ac0


	//   ....[8]....
        /*00a0*/ 	.word	0x00000af0


	//   ....[9]....
        /*00a4*/ 	.word	0x00000b00


	//   ....[10]....
        /*00a8*/ 	.word	0x00002310


	//   ....[11]....
        /*00ac*/ 	.word	0x000023b0


	//   ....[12]....
        /*00b0*/ 	.word	0x00002410


	//   ....[13]....
        /*00b4*/ 	.word	0x00002470


	//   ....[14]....
        /*00b8*/ 	.word	0x000024e0


	//   ....[15]....
        /*00bc*/ 	.word	0x00002540


	//   ....[16]....
        /*00c0*/ 	.word	0x000025b0


	//   ....[17]....
        /*00c4*/ 	.word	0x00002610


	//   ....[18]....
        /*00c8*/ 	.word	0x00002680


	//   ....[19]....
        /*00cc*/ 	.word	0x000026e0


	//----- nvinfo : EIATTR_VRC_CTA_INIT_COUNT
	.align		4
.L_3151:
        /*00d0*/ 	.byte	0x02, 0x4a
	.zero		1
	.zero		1


	//----- nvinfo : EIATTR_EXIT_INSTR_OFFSETS
	.align		4
        /*00d4*/ 	.byte	0x04, 0x1c
        /*00d6*/ 	.short	(.L_3153 - .L_3152)


	//   ....[0]....
.L_3152:
        /*00d8*/ 	.word	0x00002270


	//   ....[1]....
        /*00dc*/ 	.word	0x000022a0


	//----- nvinfo : EIATTR_MAX_THREADS
	.align		4
.L_3153:
        /*00e0*/ 	.byte	0x04, 0x05
        /*00e2*/ 	.short	(.L_3155 - .L_3154)
.L_3154:
        /*00e4*/ 	.word	0x00000080
        /*00e8*/ 	.word	0x00000001
        /*00ec*/ 	.word	0x00000001


	//----- nvinfo : EIATTR_CRS_STACK_SIZE
	.align		4
.L_3155:
        /*00f0*/ 	.byte	0x04, 0x1e
        /*00f2*/ 	.short	(.L_3157 - .L_3156)
.L_3156:
        /*00f4*/ 	.word	0x00000000


	//----- nvinfo : EIATTR_CBANK_PARAM_SIZE
	.align		4
.L_3157:
        /*00f8*/ 	.byte	0x03, 0x19
        /*00fa*/ 	.short	0x0128


	//----- nvinfo : EIATTR_PARAM_CBANK
	.align		4
        /*00fc*/ 	.byte	0x04, 0x0a
        /*00fe*/ 	.short	(.L_3159 - .L_3158)
	.align		4
.L_3158:
        /*0100*/ 	.word	index@(.nv.constant0._ZN10layer_norm13ln_bwd_kernelINS_13Kernel_traitsIf6__halfS2_S2_fjLj256ELj1ELj4ELj1ELj16ENS_18Kernel_traits_baseILj256EfS2_S2_S2_fjLj128EEEEELb1ELb0ELb0ELb0EEEvNS_9BwdParamsE)
        /*0104*/ 	.short	0x0380
        /*0106*/ 	.short	0x0128


	//----- nvinfo : EIATTR_SW_WAR
	.align		4
.L_3159:
        /*0108*/ 	.byte	0x04, 0x36
        /*010a*/ 	.short	(.L_3161 - .L_3160)
.L_3160:
        /*010c*/ 	.word	0x00000008
.L_3161:


//--------------------- .nv.info._ZN10layer_norm13ln_bwd_kernelINS_13Kernel_traitsIf6__halfS2_S2_fjLj256ELj1ELj4ELj1ELj16ENS_18Kernel_traits_baseILj256EfS2_S2_S2_fjLj128EEEEELb1ELb0ELb0ELb1EEEvNS_9BwdParamsE --------------------------
	.section	.nv.info._ZN10layer_norm13ln_bwd_kernelINS_13Kernel_traitsIf6__halfS2_S2_fjLj256ELj1ELj4ELj1ELj16ENS_18Kernel_traits_baseILj256EfS2_S2_S2_fjLj128EEEEELb1ELb0ELb0ELb1EEEvNS_9BwdParamsE,"",@"SHT_CUDA_INFO"
	.sectionflags	@""
	.align	4


	//----- nvinfo : EIATTR_CUDA_API_VERSION
	.align		4
        /*0000*/ 	.byte	0x04, 0x37
        /*0002*/ 	.short	(.L_3163 - .L_3162)
.L_3162:
        /*0004*/ 	.word	0x00000082


	//----- nvinfo : EIATTR_KPARAM_INFO
	.align		4
.L_3163:
        /*0008*/ 	.byte	0x04, 0x17
        /*000a*/ 	.short	(.L_3165 - .L_3164)
.L_3164:
        /*000c*/ 	.word	0x00000000
        /*0010*/ 	.short	0x0000
        /*0012*/ 	.short	0x0000
        /*0014*/ 	.byte	0x00, 0xf0, 0xa1, 0x04


	//----- nvinfo : EIATTR_SPARSE_MMA_MASK
	.align		4
.L_3165:
        /*0018*/ 	.byte	0x03, 0x50
        /*001a*/ 	.short	0x0000


	//----- nvinfo : EIATTR_MAXREG_COUNT
	.align		4
        /*001c*/ 	.byte	0x03, 0x1b
        /*001e*/ 	.short	0x00ff


	//----- nvinfo : EIATTR_NUM_BARRIERS
	.align		4
        /*0020*/ 	.byte	0x02, 0x4c
        /*0022*/ 	.byte	0x01
	.zero		1


	//----- nvinfo : EIATTR_MERCURY_ISA_VERSION
	.align		4
        /*0024*/ 	.byte	0x03, 0x5f
        /*0026*/ 	.short	0x0101


	//----- nvinfo : EIATTR_COOP_GROUP_MASK_REGIDS
	.align		4
        /*0028*/ 	.byte	0x04, 0x29
        /*002a*/ 	.short	(.L_3167 - .L_3166)


	//   ....[0]....
.L_3166:
        /*002c*/ 	.word	0xffffffff


	//   ....[1]....
        /*0030*/ 	.word	0xffffffff


	//   ....[2]....
        /*0034*/ 	.word	0xffffffff


	//   ....[3]....
        /*0038*/ 	.word	0xffffffff


	//   ....[4]....
        /*003c*/ 	.word	0xffffffff


	//   ....[5]....
        /*0040*/ 	.word	0xffffffff


	//   ....[6]....
        /*0044*/ 	.word	0xffffffff


	//   ....[7]....
        /*0048*/ 	.word	0xffffffff


	//   ....[8]....
        /*004c*/ 	.word	0xffffffff


	//   ....[9]....
        /*0050*/ 	.word	0xffffffff


	//   ....[10]....
        /*0054*/ 	.word	0x05000046


	//   ....[11]....
        /*0058*/ 	.word	0x05000046


	//   ....[12]....
        /*005c*/ 	.word	0x05000046


	//   ....[13]....
        /*0060*/ 	.word	0x05000046


	//   ....[14]....
        /*0064*/ 	.word	0x05000046


	//   ....[15]....
        /*0068*/ 	.word	0x05000046


	//   ....[16]....
        /*006c*/ 	.word	0x05000046


	//   ....[17]....
        /*0070*/ 	.word	0x05000046


	//   ....[18]....
        /*0074*/ 	.word	0x05000046


	//   ....[19]....
        /*0078*/ 	.word	0x05000046


	//----- nvinfo : EIATTR_COOP_GROUP_INSTR_OFFSETS
	.align		4
.L_3167:
        /*007c*/ 	.byte	0x04, 0x28
        /*007e*/ 	.short	(.L_3169 - .L_3168)


	//   ....[0]....
.L_3168:
        /*0080*/ 	.word	0x00000a10


	//   ....[1]....
        /*0084*/ 	.word	0x00000a20


	//   ....[2]....
        /*0088*/ 	.word	0x00000a50


	//   ....[3]....
        /*008c*/ 	.word	0x00000a60


	//   ....[4]....
        /*0090*/ 	.word	0x00000a90


	//   ....[5]....
        /*0094*/ 	.word	0x00000aa0


	//   ....[6]....
        /*0098*/ 	.word	0x00000ad0


	//   ....[7]....
        /*009c*/ 	.word	0x00000ae0


	//   ....[8]....
        /*00a0*/ 	.word	0x00000b10


	//   ....[9]....
        /*00a4*/ 	.word	0x00000b20


	//   ....[10]....
        /*00a8*/ 	.word	0x000022f0


	//   ....[11]....
        /*00ac*/ 	.word	0x00002380


	//   ....[12]....
        /*00b0*/ 	.word	0x000023f0


	//   ....[13]....
        /*00b4*/ 	.word	0x00002450


	//   ....[14]....
        /*00b8*/ 	.word	0x000024c0


	//   ....[15]....
        /*00bc*/ 	.word	0x00002520


	//   ....[16]....
        /*00c0*/ 	.word	0x00002590


	//   ....[17]....
        /*00c4*/ 	.word	0x000025f0


	//   ....[18]....
        /*00c8*/ 	.word	0x00002660


	//   ....[19]....
        /*00cc*/ 	.word	0x000026b0


	//----- nvinfo : EIATTR_VRC_CTA_INIT_COUNT
	.align		4
.L_3169:
        /*00d0*/ 	.byte	0x02, 0x4a
	.zero		1
	.zero		1


	//----- nvinfo : EIATTR_EXIT_INSTR_OFFSETS
	.align		4
        /*00d4*/ 	.byte	0x04, 0x1c
        /*00d6*/ 	.short	(.L_3171 - .L_3170)


	//   ....[0]....
.L_3170:
        /*00d8*/ 	.word	0x00002280


	//----- nvinfo : EIATTR_MAX_THREADS
	.align		4
.L_3171:
        /*00dc*/ 	.byte	0x04, 0x05
        /*00de*/ 	.short	(.L_3173 - .L_3172)
.L_3172:
        /*00e0*/ 	.word	0x00000080
        /*00e4*/ 	.word	0x00000001
        /*00e8*/ 	.word	0x00000001


	//----- nvinfo : EIATTR_CRS_STACK_SIZE
	.align		4
.L_3173:
        /*00ec*/ 	.byte	0x04, 0x1e
        /*00ee*/ 	.short	(.L_3175 - .L_3174)
.L_3174:
        /*00f0*/ 	.word	0x00000000


	//----- nvinfo : EIATTR_CBANK_PARAM_SIZE
	.align		4
.L_3175:
        /*00f4*/ 	.byte	0x03, 0x19
        /*00f6*/ 	.short	0x0128


	//----- nvinfo : EIATTR_PARAM_CBANK
	.align		4
        /*00f8*/ 	.byte	0x04, 0x0a
        /*00fa*/ 	.short	(.L_3177 - .L_3176)
	.align		4
.L_3176:
        /*00fc*/ 	.word	index@(.nv.constant0._ZN10layer_norm13ln_bwd_kernelINS_13Kernel_traitsIf6__halfS2_S2_fjLj256ELj1ELj4ELj1ELj16ENS_18Kernel_traits_baseILj256EfS2_S2_S2_fjLj128EEEEELb1ELb0ELb0ELb1EEEvNS_9BwdParamsE)
        /*0100*/ 	.short	0x0380
        /*0102*/ 	.short	0x0128


	//----- nvinfo : EIATTR_SW_WAR
	.align		4
.L_3177:
        /*0104*/ 	.byte	0x04, 0x36
        /*0106*/ 	.short	(.L_3179 - .L_3178)
.L_3178:
        /*0108*/ 	.word	0x00000008
.L_3179:


//--------------------- .nv.info._ZN10layer_norm22ln_bwd_finalize_kernelINS_22Kernel_traits_finalizeILj256Ef6__halfS2_S2_fjLb0ELj1024ELj4ENS_18Kernel_traits_baseILj256EfS2_S2_S2_fjLj1024EEEEELb0ELb0EEEvNS_9BwdParamsE --------------------------
	.section	.nv.info._ZN10layer_norm22ln_bwd_finalize_kernelINS_22Kernel_traits_finalizeILj256Ef6__halfS2_S2_fjLb0ELj1024ELj4ENS_18Kernel_traits_baseILj256EfS2_S2_S2_fjLj1024EEEEELb0ELb0EEEvNS_9BwdParamsE,"",@"SHT_CUDA_INFO"
	.sectionflags	@""
	.align	4


	//----- nvinfo : EIATTR_CUDA_API_VERSION
	.align		4
        /*0000*/ 	.byte	0x04, 0x37
        /*0002*/ 	.short	(.L_3181 - .L_3180)
.L_3180:
        /*0004*/ 	.word	0x00000082


	//----- nvinfo : EIATTR_KPARAM_INFO
	.align		4
.L_3181:
        /*0008*/ 	.byte	0x04, 0x17
        /*000a*/ 	.short	(.L_3183 - .L_3182)
.L_3182:
        /*000c*/ 	.word	0x00000000
        /*0010*/ 	.short	0x0000
        /*0012*/ 	.short	0x0000
        /*0014*/ 	.byte	0x00, 0xf0, 0xa1, 0x04


	//----- nvinfo : EIATTR_SPARSE_MMA_MASK
	.align		4
.L_3183:
        /*0018*/ 	.byte	0x03, 0x50
        /*001a*/ 	.short	0x0000


	//----- nvinfo : EIATTR_MAXREG_COUNT
	.align		4
        /*001c*/ 	.byte	0x03, 0x1b
        /*001e*/ 	.short	0x0040


	//----- nvinfo : EIATTR_NUM_BARRIERS
	.align		4
        /*0020*/ 	.byte	0x02, 0x4c
        /*0022*/ 	.byte	0x01
	.zero		1


	//----- nvinfo : EIATTR_MERCURY_ISA_VERSION
	.align		4
        /*0024*/ 	.byte	0x03, 0x5f
        /*0026*/ 	.short	0x0101


	//----- nvinfo : EIATTR_COOP_GROUP_MASK_REGIDS
	.align		4
        /*0028*/ 	.byte	0x04, 0x29
        /*002a*/ 	.short	(.L_3185 - .L_3184)


	//   ....[0]....
.L_3184:
        /*002c*/ 	.word	0xffffffff


	//   ....[1]....
        /*0030*/ 	.word	0xffffffff


	//   ....[2]....
        /*0034*/ 	.word	0xffffffff


	//   ....[3]....
        /*0038*/ 	.word	0xffffffff


	//   ....[4]....
        /*003c*/ 	.word	0xffffffff


	//   ....[5]....
        /*0040*/ 	.word	0xffffffff


	//   ....[6]....
        /*0044*/ 	.word	0xffffffff


	//   ....[7]....
        /*0048*/ 	.word	0xffffffff


	//   ....[8]....
        /*004c*/ 	.word	0xffffffff


	//   ....[9]....
        /*0050*/ 	.word	0xffffffff


	//----- nvinfo : EIATTR_COOP_GROUP_INSTR_OFFSETS
	.align		4
.L_3185:
        /*0054*/ 	.byte	0x04, 0x28
        /*0056*/ 	.short	(.L_3187 - .L_3186)


	//   ....[0]....
.L_3186:
        /*0058*/ 	.word	0x00001550


	//   ....[1]....
        /*005c*/ 	.word	0x00001560


	//   ....[2]....
        /*0060*/ 	.word	0x00001590


	//   ....[3]....
        /*0064*/ 	.word	0x000015a0


	//   ....[4]....
        /*0068*/ 	.word	0x000015d0


	//   ....[5]....
        /*006c*/ 	.word	0x000015e0


	//   ....[6]....
        /*0070*/ 	.word	0x00001610


	//   ....[7]....
        /*0074*/ 	.word	0x00001630


	//   ....[8]....
        /*0078*/ 	.word	0x00001680


	//   ....[9]....
        /*007c*/ 	.word	0x00001690


	//----- nvinfo : EIATTR_VRC_CTA_INIT_COUNT
	.align		4
.L_3187:
        /*0080*/ 	.byte	0x02, 0x4a
	.zero		1
	.zero		1


	//----- nvinfo : EIATTR_EXIT_INSTR_OFFSETS
	.align		4
        /*0084*/ 	.byte	0x04, 0x1c
        /*0086*/ 	.short	(.L_3189 - .L_3188)


	//   ....[0]....
.L_3188:
        /*0088*/ 	.word	0x00000060


	//   ....[1]....
        /*008c*/ 	.word	0x000016f0


	//   ....[2]....
        /*0090*/ 	.word	0x00001720


	//   ....[3]....
        /*0094*/ 	.word	0x000017c0


	//----- nvinfo : EIATTR_MAX_THREADS
	.align		4
.L_3189:
        /*0098*/ 	.byte	0x04, 0x05
        /*009a*/ 	.short	(.L_3191 - .L_3190)
.L_3190:
        /*009c*/ 	.word	0x00000400
        /*00a0*/ 	.word	0x00000001
        /*00a4*/ 	.word	0x00000001


	//----- nvinfo : EIATTR_CRS_STACK_SIZE
	.align		4
.L_3191:
        /*00a8*/ 	.byte	0x04, 0x1e
        /*00aa*/ 	.short	(.L_3193 - .L_3192)
.L_3192:
        /*00ac*/ 	.word	0x00000000


	//----- nvinfo : EIATTR_CBANK_PARAM_SIZE
	.align		4
.L_3193:
        /*00b0*/ 	.byte	0x03, 0x19
        /*00b2*/ 	.short	0x0128


	//----- nvinfo : EIATTR_PARAM_CBANK
	.align		4
        /*00b4*/ 	.byte	0x04, 0x0a
        /*00b6*/ 	.short	(.L_3195 - .L_3194)
	.align		4
.L_3194:
        /*00b8*/ 	.word	index@(.nv.constant0._ZN10layer_norm22ln_bwd_finalize_kernelINS_22Kernel_traits_finalizeILj256Ef6__halfS2_S2_fjLb0ELj1024ELj4ENS_18Kernel_traits_baseILj256EfS2_S2_S2_fjLj1024EEEEELb0ELb0EEEvNS_9BwdParamsE)
        /*00bc*/ 	.short	0x0380
        /*00be*/ 	.short	0x0128


	//----- nvinfo : EIATTR_SW_WAR
	.align		4
.L_3195:
        /*00c0*/ 	.byte	0x04, 0x36
        /*00c2*/ 	.short	(.L_3197 - .L_3196)
.L_3196:
        /*00c4*/ 	.word	0x00000008
.L_3197:


//--------------------- .nv.info._ZN10layer_norm13ln_bwd_kernelINS_13Kernel_traitsIf6__halfS2_S2_fjLj256ELj1ELj4ELj1ELj16ENS_18Kernel_traits_baseILj256EfS2_S2_S2_fjLj128EEEEELb1ELb0ELb1ELb0EEEvNS_9BwdParamsE --------------------------
	.section	.nv.info._ZN10layer_norm13ln_bwd_kernelINS_13Kernel_traitsIf6__halfS2_S2_fjLj256ELj1ELj4ELj1ELj16ENS_18Kernel_traits_baseILj256EfS2_S2_S2_fjLj128EEEEELb1ELb0ELb1ELb0EEEvNS_9BwdParamsE,"",@"SHT_CUDA_INFO"
	.sectionflags	@""
	.align	4


	//----- nvinfo : EIATTR_CUDA_API_VERSION
	.align		4
        /*0000*/ 	.byte	0x04, 0x37
        /*0002*/ 	.short	(.L_3199 - .L_3198)
.L_3198:
        /*0004*/ 	.word	0x00000082


	//----- nvinfo : EIATTR_KPARAM_INFO
	.align		4
.L_3199:
        /*0008*/ 	.byte	0x04, 0x17
        /*000a*/ 	.short	(.L_3201 - .L_3200)
.L_3200:
        /*000c*/ 	.word	0x00000000
        /*0010*/ 	.short	0x0000
        /*0012*/ 	.short	0x0000
        /*0014*/ 	.byte	0x00, 0xf0, 0xa1, 0x04


	//----- nvinfo : EIATTR_SPARSE_MMA_MASK
	.align		4
.L_3201:
        /*0018*/ 	.byte	0x03, 0x50
        /*001a*/ 	.short	0x0000


	//----- nvinfo : EIATTR_MAXREG_COUNT
	.align		4
        /*001c*/ 	.byte	0x03, 0x1b
        /*001e*/ 	.short	0x00ff


	//----- nvinfo : EIATTR_NUM_BARRIERS
	.align		4
        /*0020*/ 	.byte	0x02, 0x4c
        /*0022*/ 	.byte	0x01
	.zero		1


	//----- nvinfo : EIATTR_MERCURY_ISA_VERSION
	.align		4
        /*0024*/ 	.byte	0x03, 0x5f
        /*0026*/ 	.short	0x0101


	//----- nvinfo : EIATTR_COOP_GROUP_MASK_REGIDS
	.align		4
        /*0028*/ 	.byte	0x04, 0x29
        /*002a*/ 	.short	(.L_3203 - .L_3202)


	//   ....[0]....
.L_3202:
        /*002c*/ 	.word	0xffffffff


	//   ....[1]....
        /*0030*/ 	.word	0xffffffff


	//   ....[2]....
        /*0034*/ 	.word	0xffffffff


	//   ....[3]....
        /*0038*/ 	.word	0xffffffff


	//   ....[4]....
        /*003c*/ 	.word	0xffffffff


	//   ....[5]....
        /*0040*/ 	.word	0xffffffff


	//   ....[6]....
        /*0044*/ 	.word	0xffffffff


	//   ....[7]....
        /*0048*/ 	.word	0xffffffff


	//   ....[8]....
        /*004c*/ 	.word	0xffffffff


	//   ....[9]....
        /*0050*/ 	.word	0xffffffff


	//   ....[10]....
        /*0054*/ 	.word	0x05000034


	//   ....[11]....
        /*0058*/ 	.word	0x05000034


	//   ....[12]....
        /*005c*/ 	.word	0x05000034


	//   ....[13]....
        /*0060*/ 	.word	0x05000034


	//   ....[14]....
        /*0064*/ 	.word	0x05000034


	//   ....[15]....
        /*0068*/ 	.word	0x05000034


	//   ....[16]....
        /*006c*/ 	.word	0x05000034


	//   ....[17]....
        /*0070*/ 	.word	0x05000034


	//   ....[18]....
        /*0074*/ 	.word	0x05000034


	//   ....[19]....
        /*0078*/ 	.word	0x05000034


	//----- nvinfo : EIATTR_COOP_GROUP_INSTR_OFFSETS
	.align		4
.L_3203:
        /*007c*/ 	.byte	0x04, 0x28
        /*007e*/ 	.short	(.L_3205 - .L_3204)


	//   ....[0]....
.L_3204:
        /*0080*/ 	.word	0x00000d80


	//   ....[1]....
        /*0084*/ 	.word	0x00000d90


	//   ....[2]....
        /*0088*/ 	.word	0x00000dc0


	//   ....[3]....
        /*008c*/ 	.word	0x00000dd0


	//   ....[4]....
        /*0090*/ 	.word	0x00000e00


	//   ....[5]....
        /*0094*/ 	.word	0x00000e10


	//   ....[6]....
        /*0098*/ 	.word	0x00000e40


	//   ....[7]....
        /*009c*/ 	.word	0x00000e50


	//   ....[8]....
        /*00a0*/ 	.word	0x00000e80


	//   ....[9]....
        /*00a4*/ 	.word	0x00000e90


	//   ....[10]....
        /*00a8*/ 	.word	0x00002fc0


	//   ....[11]....
        /*00ac*/ 	.word	0x00003050


	//   ....[12]....
        /*00b0*/ 	.word	0x000030b0


	//   ....[13]....
        /*00b4*/ 	.word	0x00003110


	//   ....[14]....
        /*00b8*/ 	.word	0x00003170


	//   ....[15]....
        /*00bc*/ 	.word	0x000031d0


	//   ....[16]....
        /*00c0*/ 	.word	0x00003230


	//   ....[17]....
        /*00c4*/ 	.word	0x00003290


	//   ....[18]....
        /*00c8*/ 	.word	0x000032f0


	//   ....[19]....
        /*00cc*/ 	.word	0x00003350


	//----- nvinfo : EIATTR_VRC_CTA_INIT_COUNT
	.align		4
.L_3205:
        /*00d0*/ 	.byte	0x02, 0x4a
	.zero		1
	.zero		1


	//----- nvinfo : EIATTR_EXIT_INSTR_OFFSETS
	.align		4
        /*00d4*/ 	.byte	0x04, 0x1c
        /*00d6*/ 	.short	(.L_3207 - .L_3206)


	//   ....[0]....
.L_3206:
        /*00d8*/ 	.word	0x00002f30


	//   ....[1]....
        /*00dc*/ 	.word	0x00002f60


	//----- nvinfo : EIATTR_MAX_THREADS
	.align		4
.L_3207:
        /*00e0*/ 	.byte	0x04, 0x05
        /*00e2*/ 	.short	(.L_3209 - .L_3208)
.L_3208:
        /*00e4*/ 	.word	0x00000080
        /*00e8*/ 	.word	0x00000001
        /*00ec*/ 	.word	0x00000001


	//----- nvinfo : EIATTR_CRS_STACK_SIZE
	.align		4
.L_3209:
        /*00f0*/ 	.byte	0x04, 0x1e
        /*00f2*/ 	.short	(.L_3211 - .L_3210)
.L_3210:
        /*00f4*/ 	.word	0x00000000


	//----- nvinfo : EIATTR_CBANK_PARAM_SIZE
	.align		4
.L_3211:
        /*00f8*/ 	.byte	0x03, 0x19
        /*00fa*/ 	.short	0x0128


	//----- nvinfo : EIATTR_PARAM_CBANK
	.align		4
        /*00fc*/ 	.byte	0x04, 0x0a
        /*00fe*/ 	.short	(.L_3213 - .L_3212)
	.align		4
.L_3212:
        /*0100*/ 	.word	index@(.nv.constant0._ZN10layer_norm13ln_bwd_kernelINS_13Kernel_traitsIf6__halfS2_S2_fjLj256ELj1ELj4ELj1ELj16ENS_18Kernel_traits_baseILj256EfS2_S2_S2_fjLj128EEEEELb1ELb0ELb1ELb0EEEvNS_9BwdParamsE)
        /*0104*/ 	.short	0x0380
        /*0106*/ 	.short	0x0128


	//----- nvinfo : EIATTR_SW_WAR
	.align		4
.L_3213:
        /*0108*/ 	.byte	0x04, 0x36
        /*010a*/ 	.short	(.L_3215 - .L_3214)
.L_3214:
        /*010c*/ 	.word	0x00000008
.L_3215:


//--------------------- .nv.info._ZN10layer_norm22ln_bwd_finalize_kernelINS_22Kernel_traits_finalizeILj256Ef6__halfS2_S2_fjLb0ELj1024ELj4ENS_18Kernel_traits_baseILj256EfS2_S2_S2_fjLj1024EEEEELb0ELb1EEEvNS_9BwdParamsE --------------------------
	.section	.nv.info._ZN10layer_norm22ln_bwd_finalize_kernelINS_22Kernel_traits_finalizeILj256Ef6__halfS2_S2_fjLb0ELj1024ELj4ENS_18Kernel_traits_baseILj256EfS2_S2_S2_fjLj1024EEEEELb0ELb1EEEvNS_9BwdParamsE,"",@"SHT_CUDA_INFO"
	.sectionflags	@""
	.align	4


	//----- nvinfo : EIATTR_CUDA_API_VERSION
	.align		4
        /*0000*/ 	.byte	0x04, 0x37
        /*0002*/ 	.short	(.L_3217 - .L_3216)
.L_3216:
        /*0004*/ 	.word	0x00000082


	//----- nvinfo : EIATTR_KPARAM_INFO
	.align		4
.L_3217:
        /*0008*/ 	.byte	0x04, 0x17
        /*000a*/ 	.short	(.L_3219 - .L_3218)
.L_3218:
        /*000c*/ 	.word	0x00000000
        /*0010*/ 	.short	0x0000
        /*0012*/ 	.short	0x0000
        /*0014*/ 	.byte	0x00, 0xf0, 0xa1, 0x04


	//----- nvinfo : EIATTR_SPARSE_MMA_MASK
	.align		4
.L_3219:
        /*0018*/ 	.byte	0x03, 0x50
        /*001a*/ 	.short	0x0000


	//----- nvinfo : EIATTR_MAXREG_COUNT
	.align		4
        /*001c*/ 	.byte	0x03, 0x1b
        /*001e*/ 	.short	0x0040


	//----- nvinfo : EIATTR_NUM_BARRIERS
	.align		4
        /*0020*/ 	.byte	0x02, 0x4c
        /*0022*/ 	.byte	0x01
	.zero		1


	//----- nvinfo : EIATTR_MERCURY_ISA_VERSION
	.align		4
        /*0024*/ 	.byte	0x03, 0x5f
        /*0026*/ 	.short	0x0101


	//----- nvinfo : EIATTR_COOP_GROUP_MASK_REGIDS
	.align		4
        /*0028*/ 	.byte	0x04, 0x29
        /*002a*/ 	.short	(.L_3221 - .L_3220)


	//   ....[0]....
.L_3220:
        /*002c*/ 	.word	0xffffffff


	//   ....[1]....
        /*0030*/ 	.word	0xffffffff


	//   ....[2]....
        /*0034*/ 	.word	0xffffffff


	//   ....[3]....
        /*0038*/ 	.word	0xffffffff


	//   ....[4]....
        /*003c*/ 	.word	0xffffffff


	//   ....[5]....
        /*0040*/ 	.word	0xffffffff


	//   ....[6]....
        /*0044*/ 	.word	0xffffffff


	//   ....[7]....
        /*0048*/ 	.word	0xffffffff


	//   ....[8]....
        /*004c*/ 	.word	0xffffffff


	//   ....[9]....
        /*0050*/ 	.word	0xffffffff


	//----- nvinfo : EIATTR_COOP_GROUP_INSTR_OFFSETS
	.align		4
.L_3221:
        /*0054*/ 	.byte	0x04, 0x28
        /*0056*/ 	.short	(.L_3223 - .L_3222)


	//   ....[0]....
.L_3222:
        /*0058*/ 	.word	0x00001560


	//   ....[1]....
        /*005c*/ 	.word	0x00001570


	//   ....[2]....
        /*0060*/ 	.word	0x000015a0


	//   ....[3]....
        /*0064*/ 	.word	0x000015b0


	//   ....[4]....
        /*0068*/ 	.word	0x000015e0


	//   ....[5]....
        /*006c*/ 	.word	0x000015f0


	//   ....[6]....
        /*0070*/ 	.word	0x00001620


	//   ....[7]....
        /*0074*/ 	.word	0x00001640


	//   ....[8]....
        /*0078*/ 	.word	0x00001670


	//   ....[9]....
        /*007c*/ 	.word	0x00001680


	//----- nvinfo : EIATTR_VRC_CTA_INIT_COUNT
	.align		4
.L_3223:
        /*0080*/ 	.byte	0x02, 0x4a
	.zero		1
	.zero		1


	//----- nvinfo : EIATTR_EXIT_INSTR_OFFSETS
	.align		4
        /*0084*/ 	.byte	0x04, 0x1c
        /*0086*/ 	.short	(.L_3225 - .L_3224)


	//   ....[0]....
.L_3224:
        /*0088*/ 	.word	0x00000060


	//   ....[1]....
        /*008c*/ 	.word	0x000016e0


	//   ....[2]....
        /*0090*/ 	.word	0x000017b0


	//----- nvinfo : EIATTR_MAX_THREADS
	.align		4
.L_3225:
        /*0094*/ 	.byte	0x04, 0x05
        /*0096*/ 	.short	(.L_3227 - .L_3226)
.L_3226:
        /*0098*/ 	.word	0x00000400
        /*009c*/ 	.word	0x00000001
        /*00a0*/ 	.word	0x00000001


	//----- nvinfo : EIATTR_CRS_STACK_SIZE
	.align		4
.L_3227:
        /*00a4*/ 	.byte	0x04, 0x1e
        /*00a6*/ 	.short	(.L_3229 - .L_3228)
.L_3228:
        /*00a8*/ 	.word	0x00000000


	//----- nvinfo : EIATTR_CBANK_PARAM_SIZE
	.align		4
.L_3229:
        /*00ac*/ 	.byte	0x03, 0x19
        /*00ae*/ 	.short	0x0128


	//----- nvinfo : EIATTR_PARAM_CBANK
	.align		4
        /*00b0*/ 	.byte	0x04, 0x0a
        /*00b2*/ 	.short	(.L_3231 - .L_3230)
	.align		4
.L_3230:
        /*00b4*/ 	.word	index@(.nv.constant0._ZN10layer_norm22ln_bwd_finalize_kernelINS_22Kernel_traits_finalizeILj256Ef6__halfS2_S2_fjLb0ELj1024ELj4ENS_18Kernel_traits_baseILj256EfS2_S2_S2_fjLj1024EEEEELb0ELb1EEEvNS_9BwdParamsE)
        /*00b8*/ 	.short	0x0380
        /*00ba*/ 	.short	0x0128


	//----- nvinfo : EIATTR_SW_WAR
	.align		4
.L_3231:
        /*00bc*/ 	.byte	0x04, 0x36
        /*00be*/ 	.short	(.L_3233 - .L_3232)
.L_3232:
        /*00c0*/ 	.word	0x00000008
.L_3233:


//--------------------- .nv.info._ZN10layer_norm13ln_bwd_kernelINS_13Kernel_traitsIf6__halfS2_S2_fjLj256ELj1ELj4ELj1ELj16ENS_18Kernel_traits_baseILj256EfS2_S2_S2_fjLj128EEEEELb1ELb0ELb1ELb1EEEvNS_9BwdParamsE --------------------------
	.section	.nv.info._ZN10layer_norm13ln_bwd_kernelINS_13Kernel_traitsIf6__halfS2_S2_fjLj256ELj1ELj4ELj1ELj16ENS_18Kernel_traits_baseILj256EfS2_S2_S2_fjLj128EEEEELb1ELb0ELb1ELb1EEEvNS_9BwdParamsE,"",@"SHT_CUDA_INFO"
	.sectionflags	@""
	.align	4


	//----- nvinfo : EIATTR_CUDA_API_VERSION
	.align		4
        /*0000*/ 	.byte	0x04, 0x37
        /*0002*/ 	.short	(.L_3235 - .L_3234)
.L_3234:
        /*0004*/ 	.word	0x00000082


	//----- nvinfo : EIATTR_KPARAM_INFO
	.align		4
.L_3235:
        /*0008*/ 	.byte	0x04, 0x17
        /*000a*/ 	.short	(.L_3237 - .L_3236)
.L_3236:
        /*000c*/ 	.word	0x00000000
        /*0010*/ 	.short	0x0000
        /*0012*/ 	.short	0x0000
        /*0014*/ 	.byte	0x00, 0xf0, 0xa1, 0x04


	//----- nvinfo : EIATTR_SPARSE_MMA_MASK
	.align		4
.L_3237:
        /*0018*/ 	.byte	0x03, 0x50
        /*001a*/ 	.short	0x0000


	//----- nvinfo : EIATTR_MAXREG_COUNT
	.align		4
        /*001c*/ 	.byte	0x03, 0x1b
        /*001e*/ 	.short	0x00ff


	//----- nvinfo : EIATTR_NUM_BARRIERS
	.align		4
        /*0020*/ 	.byte	0x02, 0x4c
        /*0022*/ 	.byte	0x01
	.zero		1


	//----- nvinfo : EIATTR_MERCURY_ISA_VERSION
	.align		4
        /*0024*/ 	.byte	0x03, 0x5f
        /*0026*/ 	.short	0x0101


	//----- nvinfo : EIATTR_COOP_GROUP_MASK_REGIDS
	.align		4
        /*0028*/ 	.byte	0x04, 0x29
        /*002a*/ 	.short	(.L_3239 - .L_3238)


	//   ....[0]....
.L_3238:
        /*002c*/ 	.word	0xffffffff


	//   ....[1]....
        /*0030*/ 	.word	0xffffffff


	//   ....[2]....
        /*0034*/ 	.word	0xffffffff


	//   ....[3]....
        /*0038*/ 	.word	0xffffffff


	//   ....[4]....
        /*003c*/ 	.word	0xffffffff


	//   ....[5]....
        /*0040*/ 	.word	0xffffffff


	//   ....[6]....
        /*0044*/ 	.word	0xffffffff


	//   ....[7]....
        /*0048*/ 	.word	0xffffffff


	//   ....[8]....
        /*004c*/ 	.word	0xffffffff


	//   ....[9]....
        /*0050*/ 	.word	0xffffffff


	//   ....[10]....
        /*0054*/ 	.word	0x05000046


	//   ....[11]....
        /*0058*/ 	.word	0x05000046


	//   ....[12]....
        /*005c*/ 	.word	0x05000046


	//   ....[13]....
        /*0060*/ 	.word	0x05000046


	//   ....[14]....
        /*0064*/ 	.word	0x05000046


	//   ....[15]....
        /*0068*/ 	.word	0x05000046


	//   ....[16]....
        /*006c*/ 	.word	0x05000046


	//   ....[17]....
        /*0070*/ 	.word	0x05000046


	//   ....[18]....
        /*0074*/ 	.word	0x05000046


	//   ....[19]....
        /*0078*/ 	.word	0x05000046


	//----- nvinfo : EIATTR_COOP_GROUP_INSTR_OFFSETS
	.align		4
.L_3239:
        /*007c*/ 	.byte	0x04, 0x28
        /*007e*/ 	.short	(.L_3241 - .L_3240)


	//   ....[0]....
.L_3240:
        /*0080*/ 	.word	0x00000c40


	//   ....[1]....
        /*0084*/ 	.word	0x00000c50


	//   ....[2]....
        /*0088*/ 	.word	0x00000c80


	//   ....[3]....
        /*008c*/ 	.word	0x00000c90


	//   ....[4]....
        /*0090*/ 	.word	0x00000cc0


	//   ....[5]....
        /*0094*/ 	.word	0x00000cd0


	//   ....[6]....
        /*0098*/ 	.word	0x00000d00


	//   ....[7]....
        /*009c*/ 	.word	0x00000d10


	//   ....[8]....
        /*00a0*/ 	.word	0x00000d40


	//   ....[9]....
        /*00a4*/ 	.word	0x00000d50


	//   ....[10]....
        /*00a8*/ 	.word	0x00002d40


	//   ....[11]....
        /*00ac*/ 	.word	0x00002dd0


	//   ....[12]....
        /*00b0*/ 	.word	0x00002e30


	//   ....[13]....
        /*00b4*/ 	.word	0x00002e90


	//   ....[14]....
        /*00b8*/ 	.word	0x00002ef0


	//   ....[15]....
        /*00bc*/ 	.word	0x00002f50


	//   ....[16]....
        /*00c0*/ 	.word	0x00002fc0


	//   ....[17]....
        /*00c4*/ 	.word	0x00003010


	//   ....[18]....
        /*00c8*/ 	.word	0x00003070


	//   ....[19]....
        /*00cc*/ 	.word	0x000030d0


	//----- nvinfo : EIATTR_VRC_CTA_INIT_COUNT
	.align		4
.L_3241:
        /*00d0*/ 	.byte	0x02, 0x4a
	.zero		1
	.zero		1


	//----- nvinfo : EIATTR_EXIT_INSTR_OFFSETS
	.align		4
        /*00d4*/ 	.byte	0x04, 0x1c
        /*00d6*/ 	.short	(.L_3243 - .L_3242)


	//   ....[0]....
.L_3242:
        /*00d8*/ 	.word	0x00002ce0


	//----- nvinfo : EIATTR_MAX_THREADS
	.align		4
.L_3243:
        /*00dc*/ 	.byte	0x04, 0x05
        /*00de*/ 	.short	(.L_3245 - .L_3244)
.L_3244:
        /*00e0*/ 	.word	0x00000080
        /*00e4*/ 	.word	0x00000001
        /*00e8*/ 	.word	0x00000001


	//----- nvinfo : EIATTR_CRS_STACK_SIZE
	.align		4
.L_3245:
        /*00ec*/ 	.byte	0x04, 0x1e
        /*00ee*/ 	.short	(.L_3247 - .L_3246)
.L_3246:
        /*00f0*/ 	.word	0x00000000


	//----- nvinfo : EIATTR_CBANK_PARAM_SIZE
	.align		4
.L_3247:
        /*00f4*/ 	.byte	0x03, 0x19
        /*00f6*/ 	.short	0x0128


	//----- nvinfo : EIATTR_PARAM_CBANK
	.align		4
        /*00f8*/ 	.byte	0x04, 0x0a
        /*00fa*/ 	.short	(.L_3249 - .L_3248)
	.align		4
.L_3248:
        /*00fc*/ 	.word	index@(.nv.constant0._ZN10layer_norm13ln_bwd_kernelINS_13Kernel_traitsIf6__halfS2_S2_fjLj256ELj1ELj4ELj1ELj16ENS_18Kernel_traits_baseILj256EfS2_S2_S2_fjLj128EEEEELb1ELb0ELb1ELb1EEEvNS_9BwdParamsE)
        /*0100*/ 	.short	0x0380
        /*0102*/ 	.short	0x0128


	//----- nvinfo : EIATTR_SW_WAR
	.align		4
.L_3249:
        /*0104*/ 	.byte	0x04, 0x36
        /*0106*/ 	.short	(.L_3251 - .L_3250)
.L_3250:
        /*0108*/ 	.word	0x00000008
.L_3251:


//--------------------- .nv.info._ZN10layer_norm13ln_bwd_kernelINS_13Kernel_traitsIf6__halfS2_S2_fjLj256ELj1ELj4ELj1ELj16ENS_18Kernel_traits_baseILj256EfS2_S2_S2_fjLj128EEEEELb1ELb1ELb0ELb0EEEvNS_9BwdParamsE --------------------------
	.section	.nv.info._ZN10layer_norm13ln_bwd_kernelINS_13Kernel_traitsIf6__halfS2_S2_fjLj256ELj1ELj4ELj1ELj16ENS_18Kernel_traits_baseILj256EfS2_S2_S2_fjLj128EEEEELb1ELb1ELb0ELb0EEEvNS_9BwdParamsE,"",@"SHT_CUDA_INFO"
	.sectionflags	@""
	.align	4


	//----- nvinfo : EIATTR_CUDA_API_VERSION
	.align		4
        /*0000*/ 	.byte	0x04, 0x37
        /*0002*/ 	.short	(.L_3253 - .L_3252)
.L_3252:
        /*0004*/ 	.word	0x00000082


	//----- nvinfo : EIATTR_KPARAM_INFO
	.align		4
.L_3253:
        /*0008*/ 	.byte	0x04, 0x17
        /*000a*/ 	.short	(.L_3255 - .L_3254)
.L_3254:
        /*000c*/ 	.word	0x00000000
        /*0010*/ 	.short	0x0000
        /*0012*/ 	.short	0x0000
        /*0014*/ 	.byte	0x00, 0xf0, 0xa1, 0x04


	//----- nvinfo : EIATTR_SPARSE_MMA_MASK
	.align		4
.L_3255:
        /*0018*/ 	.byte	0x03, 0x50
        /*001a*/ 	.short	0x0000


	//----- nvinfo : EIATTR_MAXREG_COUNT
	.align		4
        /*001c*/ 	.byte	0x03, 0x1b
        /*001e*/ 	.short	0x00ff


	//----- nvinfo : EIATTR_NUM_BARRIERS
	.align		4
        /*0020*/ 	.byte	0x02, 0x4c
        /*0022*/ 	.byte	0x01
	.zero		1


	//----- nvinfo : EIATTR_MERCURY_ISA_VERSION
	.align		4
        /*0024*/ 	.byte	0x03, 0x5f
        /*0026*/ 	.short	0x0101


	//----- nvinfo : EIATTR_COOP_GROUP_MASK_REGIDS
	.align		4
        /*0028*/ 	.byte	0x04, 0x29
        /*002a*/ 	.short	(.L_3257 - .L_3256)


	//   ....[0]....
.L_3256:
        /*002c*/ 	.word	0xffffffff


	//   ....[1]....
        /*0030*/ 	.word	0xffffffff


	//   ....[2]....
        /*0034*/ 	.word	0xffffffff


	//   ....[3]....
        /*0038*/ 	.word	0xffffffff


	//   ....[4]....
        /*003c*/ 	.word	0xffffffff


	//   ....[5]....
        /*0040*/ 	.word	0xffffffff


	//   ....[6]....
        /*0044*/ 	.word	0xffffffff


	//   ....[7]....
        /*0048*/ 	.word	0xffffffff


	//   ....[8]....
        /*004c*/ 	.word	0xffffffff


	//   ....[9]....
        /*0050*/ 	.word	0xffffffff


	//   ....[10]....
        /*0054*/ 	.word	0x05000038


	//   ....[11]....
        /*0058*/ 	.word	0x05000038


	//   ....[12]....
        /*005c*/ 	.word	0x05000038


	//   ....[13]....
        /*0060*/ 	.word	0x05000038


	//   ....[14]....
        /*0064*/ 	.word	0x05000038


	//   ....[15]....
        /*0068*/ 	.word	0x05000038


	//   ....[16]....
        /*006c*/ 	.word	0x05000038


	//   ....[17]....
        /*0070*/ 	.word	0x05000038


	//   ....[18]....
        /*0074*/ 	.word	0x05000038


	//   ....[19]....
        /*0078*/ 	.word	0x05000038


	//----- nvinfo : EIATTR_COOP_GROUP_INSTR_OFFSETS
	.align		4
.L_3257:
        /*007c*/ 	.byte	0x04, 0x28
        /*007e*/ 	.short	(.L_3259 - .L_3258)


	//   ....[0]....
.L_3258:
        /*0080*/ 	.word	0x00000a70


	//   ....[1]....
        /*0084*/ 	.word	0x00000a80


	//   ....[2]....
        /*0088*/ 	.word	0x00000ab0


	//   ....[3]....
        /*008c*/ 	.word	0x00000ac0


	//   ....[4]....
        /*0090*/ 	.word	0x00000af0


	//   ....[5]....
        /*0094*/ 	.word	0x00000b00


	//   ....[6]....
        /*0098*/ 	.word	0x00000b30


	//   ....[7]....
        /*009c*/ 	.word	0x00000b40


	//   ....[8]....
        /*00a0*/ 	.word	0x00000b70


	//   ....[9]....
        /*00a4*/ 	.word	0x00000b80


	//   ....[10]....
        /*00a8*/ 	.word	0x00002f90


	//   ....[11]....
        /*00ac*/ 	.word	0x00003030


	//   ....[12]....
        /*00b0*/ 	.word	0x00003090


	//   ....[13]....
        /*00b4*/ 	.word	0x000030f0


	//   ....[14]....
        /*00b8*/ 	.word	0x00003160


	//   ....[15]....
        /*00bc*/ 	.word	0x000031c0


	//   ....[16]....
        /*00c0*/ 	.word	0x00003230


	//   ....[17]....
        /*00c4*/ 	.word	0x00003290


	//   ....[18]....
        /*00c8*/ 	.word	0x00003300


	//   ....[19]....
        /*00cc*/ 	.word	0x00003360


	//----- nvinfo : EIATTR_VRC_CTA_INIT_COUNT
	.align		4
.L_3259:
        /*00d0*/ 	.byte	0x02, 0x4a
	.zero		1
	.zero		1


	//----- nvinfo : EIATTR_EXIT_INSTR_OFFSETS
	.align		4
        /*00d4*/ 	.byte	0x04, 0x1c
        /*00d6*/ 	.short	(.L_3261 - .L_3260)


	//   ....[0]....
.L_3260:
        /*00d8*/ 	.word	0x00002eb0


	//   ....[1]....
        /*00dc*/ 	.word	0x00002f30


	//----- nvinfo : EIATTR_MAX_THREADS
	.align		4
.L_3261:
        /*00e0*/ 	.byte	0x04, 0x05
        /*00e2*/ 	.short	(.L_3263 - .L_3262)
.L_3262:
        /*00e4*/ 	.word	0x00000080
        /*00e8*/ 	.word	0x00000001
        /*00ec*/ 	.word	0x00000001


	//----- nvinfo : EIATTR_CRS_STACK_SIZE
	.align		4
.L_3263:
        /*00f0*/ 	.byte	0x04, 0x1e
        /*00f2*/ 	.short	(.L_3265 - .L_3264)
.L_3264:
        /*00f4*/ 	.word	0x00000000


	//----- nvinfo : EIATTR_CBANK_PARAM_SIZE
	.align		4
.L_3265:
        /*00f8*/ 	.byte	0x03, 0x19
        /*00fa*/ 	.short	0x0128


	//----- nvinfo : EIATTR_PARAM_CBANK
	.align		4
        /*00fc*/ 	.byte	0x04, 0x0a
        /*00fe*/ 	.short	(.L_3267 - .L_3266)
	.align		4
.L_3266:
        /*0100*/ 	.word	index@(.nv.constant0._ZN10layer_norm13ln_bwd_kernelINS_13Kernel_traitsIf6__halfS2_S2_fjLj256ELj1ELj4ELj1ELj16ENS_18Kernel_traits_baseILj256EfS2_S2_S2_fjLj128EEEEELb1ELb1ELb0ELb0EEEvNS_9BwdParamsE)
        /*0104*/ 	.short	0x0380
        /*0106*/ 	.short	0x0128


	//----- nvinfo : EIATTR_SW_WAR
	.align		4
.L_3267:
        /*0108*/ 	.byte	0x04, 0x36
        /*010a*/ 	.short	(.L_3269 - .L_3268)
.L_3268:
        /*010c*/ 	.word	0x00000008
.L_3269:


//--------------------- .nv.info._ZN10layer_norm13ln_bwd_kernelINS_13Kernel_traitsIf6__halfS2_S2_fjLj256ELj1ELj4ELj1ELj16ENS_18Kernel_traits_baseILj256EfS2_S2_S2_fjLj128EEEEELb1ELb1ELb0ELb1EEEvNS_9BwdParamsE --------------------------
	.section	.nv.info._ZN10layer_norm13ln_bwd_kernelINS_13Kernel_traitsIf6__halfS2_S2_fjLj256ELj1ELj4ELj1ELj16ENS_18Kernel_traits_baseILj256EfS2_S2_S2_fjLj128EEEEELb1ELb1ELb0ELb1EEEvNS_9BwdParamsE,"",@"SHT_CUDA_INFO"
	.sectionflags	@""
	.align	4


	//----- nvinfo : EIATTR_CUDA_API_VERSION
	.align		4
        /*0000*/ 	.byte	0x04, 0x37
        /*0002*/ 	.short	(.L_3271 - .L_3270)
.L_3270:
        /*0004*/ 	.word	0x00000082


	//----- nvinfo : EIATTR_KPARAM_INFO
	.align		4
.L_3271:
        /*0008*/ 	.byte	0x04, 0x17
        /*000a*/ 	.short	(.L_3273 - .L_3272)
.L_3272:
        /*000c*/ 	.word	0x00000000
        /*0010*/ 	.short	0x0000
        /*0012*/ 	.short	0x0000
        /*0014*/ 	.byte	0x00, 0xf0, 0xa1, 0x04


	//----- nvinfo : EIATTR_SPARSE_MMA_MASK
	.align		4
.L_3273:
        /*0018*/ 	.byte	0x03, 0x50
        /*001a*/ 	.short	0x0000


	//----- nvinfo : EIATTR_MAXREG_COUNT
	.align		4
        /*001c*/ 	.byte	0x03, 0x1b
        /*001e*/ 	.short	0x00ff


	//----- nvinfo : EIATTR_NUM_BARRIERS
	.align		4
        /*0020*/ 	.byte	0x02, 0x4c
        /*0022*/ 	.byte	0x01
	.zero		1


	//----- nvinfo : EIATTR_MERCURY_ISA_VERSION
	.align		4
        /*0024*/ 	.byte	0x03, 0x5f
        /*0026*/ 	.short	0x0101


	//----- nvinfo : EIATTR_COOP_GROUP_MASK_REGIDS
	.align		4
        /*0028*/ 	.byte	0x04, 0x29
        /*002a*/ 	.short	(.L_3275 - .L_3274)


	//   ....[0]....
.L_3274:
        /*002c*/ 	.word	0xffffffff


	//   ....[1]....
        /*0030*/ 	.word	0xffffffff


	//   ....[2]....
        /*0034*/ 	.word	0xffffffff


	//   ....[3]....
        /*0038*/ 	.word	0xffffffff


	//   ....[4]....
        /*003c*/ 	.word	0xffffffff


	//   ....[5]....
        /*0040*/ 	.word	0xffffffff


	//   ....[6]....
        /*0044*/ 	.word	0xffffffff


	//   ....[7]....
        /*0048*/ 	.word	0xffffffff


	//   ....[8]....
        /*004c*/ 	.word	0xffffffff


	//   ....[9]....
        /*0050*/ 	.word	0xffffffff


	//   ....[10]....
        /*0054*/ 	.word	0x0500002a


	//   ....[11]....
        /*0058*/ 	.word	0x0500002a


	//   ....[12]....
        /*005c*/ 	.word	0x0500002a


	//   ....[13]....
        /*0060*/ 	.word	0x0500002a


	//   ....[14]....
        /*0064*/ 	.word	0x0500002a


	//   ....[15]....
        /*0068*/ 	.word	0x0500002a


	//   ....[16]....
        /*006c*/ 	.word	0x0500002a


	//   ....[17]....
        /*0070*/ 	.word	0x0500002a


	//   ....[18]....
        /*0074*/ 	.word	0x0500002a


	//   ....[19]....
        /*0078*/ 	.word	0x0500002a


	//----- nvinfo : EIATTR_COOP_GROUP_INSTR_OFFSETS
	.align		4
.L_3275:
        /*007c*/ 	.byte	0x04, 0x28
        /*007e*/ 	.short	(.L_3277 - .L_3276)


	//   ....[0]....
.L_3276:
        /*0080*/ 	.word	0x00000ac0


	//   ....[1]....
        /*0084*/ 	.word	0x00000ad0


	//   ....[2]....
        /*0088*/ 	.word	0x00000b00


	//   ....[3]....
        /*008c*/ 	.word	0x00000b10


	//   ....[4]....
        /*0090*/ 	.word	0x00000b40


	//   ....[5]....
        /*0094*/ 	.word	0x00000b50


	//   ....[6]....
        /*0098*/ 	.word	0x00000b80


	//   ....[7]....
        /*009c*/ 	.word	0x00000b90


	//   ....[8]....
        /*00a0*/ 	.word	0x00000bc0


	//   ....[9]....
        /*00a4*/ 	.word	0x00000bd0


	//   ....[10]....
        /*00a8*/ 	.word	0x00002e20


	//   ....[11]....
        /*00ac*/ 	.word	0x00002ec0


	//   ....[12]....
        /*00b0*/ 	.word	0x00002f20


	//   ....[13]....
        /*00b4*/ 	.word	0x00002f80


	//   ....[14]....
        /*00b8*/ 	.word	0x00002ff0


	//   ....[15]....
        /*00bc*/ 	.word	0x00003050


	//   ....[16]....
        /*00c0*/ 	.word	0x000030c0


	//   ....[17]....
        /*00c4*/ 	.word	0x00003120


	//   ....[18]....
        /*00c8*/ 	.word	0x00003190


	//   ....[19]....
        /*00cc*/ 	.word	0x000031e0


	//----- nvinfo : EIATTR_VRC_CTA_INIT_COUNT
	.align		4
.L_3277:
        /*00d0*/ 	.byte	0x02, 0x4a
	.zero		1
	.zero		1


	//----- nvinfo : EIATTR_EXIT_INSTR_OFFSETS
	.align		4
        /*00d4*/ 	.byte	0x04, 0x1c
        /*00d6*/ 	.short	(.L_3279 - .L_3278)


	//   ....[0]....
.L_3278:
        /*00d8*/ 	.word	0x00002db0


	//----- nvinfo : EIATTR_MAX_THREADS
	.align		4
.L_3279:
        /*00dc*/ 	.byte	0x04, 0x05
        /*00de*/ 	.short	(.L_3281 - .L_3280)
.L_3280:
        /*00e0*/ 	.word	0x00000080
        /*00e4*/ 	.word	0x00000001
        /*00e8*/ 	.word	0x00000001


	//----- nvinfo : EIATTR_CRS_STACK_SIZE
	.align		4
.L_3281:
        /*00ec*/ 	.byte	0x04, 0x1e
        /*00ee*/ 	.short	(.L_3283 - .L_3282)
.L_3282:
        /*00f0*/ 	.word	0x00000000


	//----- nvinfo : EIATTR_CBANK_PARAM_SIZE
	.align		4
.L_3283:
        /*00f4*/ 	.byte	0x03, 0x19
        /*00f6*/ 	.short	0x0128


	//----- nvinfo : EIATTR_PARAM_CBANK
	.align		4
        /*00f8*/ 	.byte	0x04, 0x0a
        /*00fa*/ 	.short	(.L_3285 - .L_3284)
	.align		4
.L_3284:
        /*00fc*/ 	.word	index@(.nv.constant0._ZN10layer_norm13ln_bwd_kernelINS_13Kernel_traitsIf6__halfS2_S2_fjLj256ELj1ELj4ELj1ELj16ENS_18Kernel_traits_baseILj256EfS2_S2_S2_fjLj128EEEEELb1ELb1ELb0ELb1EEEvNS_9BwdParamsE)
        /*0100*/ 	.short	0x0380
        /*0102*/ 	.short	0x0128


	//----- nvinfo : EIATTR_SW_WAR
	.align		4
.L_3285:
        /*0104*/ 	.byte	0x04, 0x36
        /*0106*/ 	.short	(.L_3287 - .L_3286)
.L_3286:
        /*0108*/ 	.word	0x00000008
.L_3287:


//--------------------- .nv.info._ZN10layer_norm22ln_bwd_finalize_kernelINS_22Kernel_traits_finalizeILj256Ef6__halfS2_S2_fjLb1ELj1024ELj4ENS_18Kernel_traits_baseILj256EfS2_S2_S2_fjLj1024EEEEELb1ELb0EEEvNS_9BwdParamsE --------------------------
	.section	.nv.info._ZN10layer_norm22ln_bwd_finalize_kernelINS_22Kernel_traits_finalizeILj256Ef6__halfS2_S2_fjLb1ELj1024ELj4ENS_18Kernel_traits_baseILj256EfS2_S2_S2_fjLj1024EEEEELb1ELb0EEEvNS_9BwdParamsE,"",@"SHT_CUDA_INFO"
	.sectionflags	@""
	.align	4


	//----- nvinfo : EIATTR_CUDA_API_VERSION
	.align		4
        /*0000*/ 	.byte	0x04, 0x37
        /*0002*/ 	.short	(.L_3289 - .L_3288)
.L_3288:
        /*0004*/ 	.word	0x00000082


	//----- nvinfo : EIATTR_KPARAM_INFO
	.align		4
.L_3289:
        /*0008*/ 	.byte	0x04, 0x17
        /*000a*/ 	.short	(.L_3291 - .L_3290)
.L_3290:
        /*000c*/ 	.word	0x00000000
        /*0010*/ 	.short	0x0000
        /*0012*/ 	.short	0x0000
        /*0014*/ 	.byte	0x00, 0xf0, 0xa1, 0x04


	//----- nvinfo : EIATTR_SPARSE_MMA_MASK
	.align		4
.L_3291:
        /*0018*/ 	.byte	0x03, 0x50
        /*001a*/ 	.short	0x0000


	//----- nvinfo : EIATTR_MAXREG_COUNT
	.align		4
        /*001c*/ 	.byte	0x03, 0x1b
        /*001e*/ 	.short	0x0040


	//----- nvinfo : EIATTR_NUM_BARRIERS
	.align		4
        /*0020*/ 	.byte	0x02, 0x4c
        /*0022*/ 	.byte	0x01
	.zero		1


	//----- nvinfo : EIATTR_MERCURY_ISA_VERSION
	.align		4
        /*0024*/ 	.byte	0x03, 0x5f
        /*0026*/ 	.short	0x0101


	//----- nvinfo : EIATTR_COOP_GROUP_MASK_REGIDS
	.align		4
        /*0028*/ 	.byte	0x04, 0x29
        /*002a*/ 	.short	(.L_3293 - .L_3292)


	//   ....[0]....
.L_3292:
        /*002c*/ 	.word	0xffffffff


	//   ....[1]....
        /*0030*/ 	.word	0xffffffff


	//   ....[2]....
        /*0034*/ 	.word	0xffffffff


	//   ....[3]....
        /*0038*/ 	.word	0xffffffff


	//   ....[4]....
        /*003c*/ 	.word	0xffffffff


	//   ....[5]....
        /*0040*/ 	.word	0xffffffff


	//   ....[6]....
        /*0044*/ 	.word	0xffffffff


	//   ....[7]....
        /*0048*/ 	.word	0xffffffff


	//   ....[8]....
        /*004c*/ 	.word	0xffffffff


	//   ....[9]....
        /*0050*/ 	.word	0xffffffff


	//   ....[10]....
        /*0054*/ 	.word	0xffffffff


	//   ....[11]....
        /*0058*/ 	.word	0xffffffff


	//   ....[12]....
        /*005c*/ 	.word	0xffffffff


	//   ....[13]....
        /*0060*/ 	.word	0xffffffff


	//   ....[14]....
        /*0064*/ 	.word	0xffffffff


	//----- nvinfo : EIATTR_COOP_GROUP_INSTR_OFFSETS
	.align		4
.L_3293:
        /*0068*/ 	.byte	0x04, 0x28
        /*006a*/ 	.short	(.L_3295 - .L_3294)


	//   ....[0]....
.L_3294:
        /*006c*/ 	.word	0x00001030


	//   ....[1]....
        /*0070*/ 	.word	0x00001040


	//   ....[2]....
        /*0074*/ 	.word	0x00001050


	//   ....[3]....
        /*0078*/ 	.word	0x00001090


	//   ....[4]....
        /*007c*/ 	.word	0x000010a0


	//   ....[5]....
        /*0080*/ 	.word	0x000010b0


	//   ....[6]....
        /*0084*/ 	.word	0x000010e0


	//   ....[7]....
        /*0088*/ 	.word	0x00001100


	//   ....[8]....
        /*008c*/ 	.word	0x00001120


	//   ....[9]....
        /*0090*/ 	.word	0x00001160


	//   ....[10]....
        /*0094*/ 	.word	0x00001180


	//   ....[11]....
        /*0098*/ 	.word	0x00001190


	//   ....[12]....
        /*009c*/ 	.word	0x000011e0


	//   ....[13]....
        /*00a0*/ 	.word	0x00001210


	//   ....[14]....
        /*00a4*/ 	.word	0x00001220


	//----- nvinfo : EIATTR_VRC_CTA_INIT_COUNT
	.align		4
.L_3295:
        /*00a8*/ 	.byte	0x02, 0x4a
	.zero		1
	.zero		1


	//----- nvinfo : EIATTR_EXIT_INSTR_OFFSETS
	.align		4
        /*00ac*/ 	.byte	0x04, 0x1c
        /*00ae*/ 	.short	(.L_3297 - .L_3296)


	//   ....[0]....
.L_3296:
        /*00b0*/ 	.word	0x00000060


	//   ....[1]....
        /*00b4*/ 	.word	0x000012a0


	//   ....[2]....
        /*00b8*/ 	.word	0x000012d0


	//   ....[3]....
        /*00bc*/ 	.word	0x000013b0


	//----- nvinfo : EIATTR_MAX_THREADS
	.align		4
.L_3297:
        /*00c0*/ 	.byte	0x04, 0x05
        /*00c2*/ 	.short	(.L_3299 - .L_3298)
.L_3298:
        /*00c4*/ 	.word	0x00000400
        /*00c8*/ 	.word	0x00000001
        /*00cc*/ 	.word	0x00000001


	//----- nvinfo : EIATTR_CRS_STACK_SIZE
	.align		4
.L_3299:
        /*00d0*/ 	.byte	0x04, 0x1e
        /*00d2*/ 	.short	(.L_3301 - .L_3300)
.L_3300:
        /*00d4*/ 	.word	0x00000000


	//----- nvinfo : EIATTR_CBANK_PARAM_SIZE
	.align		4
.L_3301:
        /*00d8*/ 	.byte	0x03, 0x19
        /*00da*/ 	.short	0x0128


	//----- nvinfo : EIATTR_PARAM_CBANK
	.align		4
        /*00dc*/ 	.byte	0x04, 0x0a
        /*00de*/ 	.short	(.L_3303 - .L_3302)
	.align		4
.L_3302:
        /*00e0*/ 	.word	index@(.nv.constant0._ZN10layer_norm22ln_bwd_finalize_kernelINS_22Kernel_traits_finalizeILj256Ef6__halfS2_S2_fjLb1ELj1024ELj4ENS_18Kernel_traits_baseILj256EfS2_S2_S2_fjLj1024EEEEELb1ELb0EEEvNS_9BwdParamsE)
        /*00e4*/ 	.short	0x0380
        /*00e6*/ 	.short	0x0128


	//----- nvinfo : EIATTR_SW_WAR
	.align		4
.L_3303:
        /*00e8*/ 	.byte	0x04, 0x36
        /*00ea*/ 	.short	(.L_3305 - .L_3304)
.L_3304:
        /*00ec*/ 	.word	0x00000008
.L_3305:


//--------------------- .nv.info._ZN10layer_norm13ln_bwd_kernelINS_13Kernel_traitsIf6__halfS2_S2_fjLj256ELj1ELj4ELj1ELj16ENS_18Kernel_traits_baseILj256EfS2_S2_S2_fjLj128EEEEELb1ELb1ELb1ELb0EEEvNS_9BwdParamsE --------------------------
	.section	.nv.info._ZN10layer_norm13ln_bwd_kernelINS_13Kernel_traitsIf6__halfS2_S2_fjLj256ELj1ELj4ELj1ELj16ENS_18Kernel_traits_baseILj256EfS2_S2_S2_fjLj128EEEEELb1ELb1ELb1ELb0EEEvNS_9BwdParamsE,"",@"SHT_CUDA_INFO"
	.sectionflags	@""
	.align	4


	//----- nvinfo : EIATTR_CUDA_API_VERSION
	.align		4
        /*0000*/ 	.byte	0x04, 0x37
        /*0002*/ 	.short	(.L_3307 - .L_3306)
.L_3306:
        /*0004*/ 	.word	0x00000082


	//----- nvinfo : EIATTR_KPARAM_INFO
	.align		4
.L_3307:
        /*0008*/ 	.byte	0x04, 0x17
        /*000a*/ 	.short	(.L_3309 - .L_3308)
.L_3308:
        /*000c*/ 	.word	0x00000000
        /*0010*/ 	.short	0x0000
        /*0012*/ 	.short	0x0000
        /*0014*/ 	.byte	0x00, 0xf0, 0xa1, 0x04


	//----- nvinfo : EIATTR_SPARSE_MMA_MASK
	.align		4
.L_3309:
        /*0018*/ 	.byte	0x03, 0x50
        /*001a*/ 	.short	0x0000


	//----- nvinfo : EIATTR_MAXREG_COUNT
	.align		4
        /*001c*/ 	.byte	0x03, 0x1b
        /*001e*/ 	.short	0x00ff


	//----- nvinfo : EIATTR_NUM_BARRIERS
	.align		4
        /*0020*/ 	.byte	0x02, 0x4c
        /*0022*/ 	.byte	0x01
	.zero		1


	//----- nvinfo : EIATTR_MERCURY_ISA_VERSION
	.align		4
        /*0024*/ 	.byte	0x03, 0x5f
        /*0026*/ 	.short	0x0101


	//----- nvinfo : EIATTR_COOP_GROUP_MASK_REGIDS
	.align		4
        /*0028*/ 	.byte	0x04, 0x29
        /*002a*/ 	.short	(.L_3311 - .L_3310)


	//   ....[0]....
.L_3310:
        /*002c*/ 	.word	0xffffffff


	//   ....[1]....
        /*0030*/ 	.word	0xffffffff


	//   ....[2]....
        /*0034*/ 	.word	0xffffffff


	//   ....[3]....
        /*0038*/ 	.word	0xffffffff


	//   ....[4]....
        /*003c*/ 	.word	0xffffffff


	//   ....[5]....
        /*0040*/ 	.word	0xffffffff


	//   ....[6]....
        /*0044*/ 	.word	0xffffffff


	//   ....[7]....
        /*0048*/ 	.word	0xffffffff


	//   ....[8]....
        /*004c*/ 	.word	0xffffffff


	//   ....[9]....
        /*0050*/ 	.word	0xffffffff


	//   ....[10]....
        /*0054*/ 	.word	0x05000062


	//   ....[11]....
        /*0058*/ 	.word	0x05000062


	//   ....[12]....
        /*005c*/ 	.word	0x05000062


	//   ....[13]....
        /*0060*/ 	.word	0x05000062


	//   ....[14]....
        /*0064*/ 	.word	0x05000062


	//   ....[15]....
        /*0068*/ 	.word	0x05000062


	//   ....[16]....
        /*006c*/ 	.word	0x05000062


	//   ....[17]....
        /*0070*/ 	.word	0x05000062


	//   ....[18]....
        /*0074*/ 	.word	0x05000062


	//   ....[19]....
        /*0078*/ 	.word	0x05000062


	//----- nvinfo : EIATTR_COOP_GROUP_INSTR_OFFSETS
	.align		4
.L_3311:
        /*007c*/ 	.byte	0x04, 0x28
        /*007e*/ 	.short	(.L_3313 - .L_3312)


	//   ....[0]....
.L_3312:
        /*0080*/ 	.word	0x00000df0


	//   ....[1]....
        /*0084*/ 	.word	0x00000e00


	//   ....[2]....
        /*0088*/ 	.word	0x00000e30


	//   ....[3]....
        /*008c*/ 	.word	0x00000e40


	//   ....[4]....
        /*0090*/ 	.word	0x00000e70


	//   ....[5]....
        /*0094*/ 	.word	0x00000e80


	//   ....[6]....
        /*0098*/ 	.word	0x00000eb0


	//   ....[7]....
        /*009c*/ 	.word	0x00000ec0


	//   ....[8]....
        /*00a0*/ 	.word	0x00000ef0


	//   ....[9]....
        /*00a4*/ 	.word	0x00000f00


	//   ....[10]....
        /*00a8*/ 	.word	0x00003730


	//   ....[11]....
        /*00ac*/ 	.word	0x000037c0


	//   ....[12]....
        /*00b0*/ 	.word	0x00003830


	//   ....[13]....
        /*00b4*/ 	.word	0x00003890


	//   ....[14]....
        /*00b8*/ 	.word	0x00003900


	//   ....[15]....
        /*00bc*/ 	.word	0x00003960


	//   ....[16]....
        /*00c0*/ 	.word	0x000039d0


	//   ....[17]....
        /*00c4*/ 	.word	0x00003a30


	//   ....[18]....
        /*00c8*/ 	.word	0x00003aa0


	//   ....[19]....
        /*00cc*/ 	.word	0x00003b00


	//----- nvinfo : EIATTR_VRC_CTA_INIT_COUNT
	.align		4
.L_3313:
        /*00d0*/ 	.byte	0x02, 0x4a
	.zero		1
	.zero		1


	//----- nvinfo : EIATTR_EXIT_INSTR_OFFSETS
	.align		4
        /*00d4*/ 	.byte	0x04, 0x1c
        /*00d6*/ 	.short	(.L_3315 - .L_3314)


	//   ....[0]....
.L_3314:
        /*00d8*/ 	.word	0x00003640


	//   ....[1]....
        /*00dc*/ 	.word	0x000036c0


	//----- nvinfo : EIATTR_MAX_THREADS
	.align		4
.L_3315:
        /*00e0*/ 	.byte	0x04, 0x05
        /*00e2*/ 	.short	(.L_3317 - .L_3316)
.L_3316:
        /*00e4*/ 	.word	0x00000080
        /*00e8*/ 	.word	0x00000001
        /*00ec*/ 	.word	0x00000001


	//----- nvinfo : EIATTR_CRS_STACK_SIZE
	.align		4
.L_3317:
        /*00f0*/ 	.byte	0x04, 0x1e
        /*00f2*/ 	.short	(.L_3319 - .L_3318)
.L_3318:
        /*00f4*/ 	.word	0x00000000


	//----- nvinfo : EIATTR_CBANK_PARAM_SIZE
	.align		4
.L_3319:
        /*00f8*/ 	.byte	0x03, 0x19
        /*00fa*/ 	.short	0x0128


	//----- nvinfo : EIATTR_PARAM_CBANK
	.align		4
        /*00fc*/ 	.byte	0x04, 0x0a
        /*00fe*/ 	.short	(.L_3321 - .L_3320)
	.align		4
.L_3320:
        /*0100*/ 	.word	index@(.nv.constant0._ZN10layer_norm13ln_bwd_kernelINS_13Kernel_traitsIf6__halfS2_S2_fjLj256ELj1ELj4ELj1ELj16ENS_18Kernel_traits_baseILj256EfS2_S2_S2_fjLj128EEEEELb1ELb1ELb1ELb0EEEvNS_9BwdParamsE)
        /*0104*/ 	.short	0x0380
        /*0106*/ 	.short	0x0128


	//----- nvinfo : EIATTR_SW_WAR
	.align		4
.L_3321:
        /*0108*/ 	.byte	0x04, 0x36
        /*010a*/ 	.short	(.L_3323 - .L_3322)
.L_3322:
        /*010c*/ 	.word	0x00000008
.L_3323:


//--------------------- .nv.info._ZN10layer_norm22ln_bwd_finalize_kernelINS_22Kernel_traits_finalizeILj256Ef6__halfS2_S2_fjLb1ELj1024ELj4ENS_18Kernel_traits_baseILj256EfS2_S2_S2_fjLj1024EEEEELb1ELb1EEEvNS_9BwdParamsE --------------------------
	.section	.nv.info._ZN10layer_norm22ln_bwd_finalize_kernelINS_22Kernel_traits_finalizeILj256Ef6__halfS2_S2_fjLb1ELj1024ELj4ENS_18Kernel_traits_baseILj256EfS2_S2_S2_fjLj1024EEEEELb1ELb1EEEvNS_9BwdParamsE,"",@"SHT_CUDA_INFO"
	.sectionflags	@""
	.align	4


	//----- nvinfo : EIATTR_CUDA_API_VERSION
	.align		4
        /*0000*/ 	.byte	0x04, 0x37
        /*0002*/ 	.short	(.L_3325 - .L_3324)
.L_3324:
        /*0004*/ 	.word	0x00000082


	//----- nvinfo : EIATTR_KPARAM_INFO
	.align		4
.L_3325:
        /*0008*/ 	.byte	0x04, 0x17
        /*000a*/ 	.short	(.L_3327 - .L_3326)
.L_3326:
        /*000c*/ 	.word	0x00000000
        /*0010*/ 	.short	0x0000
        /*0012*/ 	.short	0x0000
        /*0014*/ 	.byte	0x00, 0xf0, 0xa1, 0x04


	//----- nvinfo : EIATTR_SPARSE_MMA_MASK
	.align		4
.L_3327:
        /*0018*/ 	.byte	0x03, 0x50
        /*001a*/ 	.short	0x0000


	//----- nvinfo : EIATTR_MAXREG_COUNT
	.align		4
        /*001c*/ 	.byte	0x03, 0x1b
        /*001e*/ 	.short	0x0040


	//----- nvinfo : EIATTR_NUM_BARRIERS
	.align		4
        /*0020*/ 	.byte	0x02, 0x4c
        /*0022*/ 	.byte	0x01
	.zero		1


	//----- nvinfo : EIATTR_MERCURY_ISA_VERSION
	.align		4
        /*0024*/ 	.byte	0x03, 0x5f
        /*0026*/ 	.short	0x0101


	//----- nvinfo : EIATTR_COOP_GROUP_MASK_REGIDS
	.align		4
        /*0028*/ 	.byte	0x04, 0x29
        /*002a*/ 	.short	(.L_3329 - .L_3328)


	//   ....[0]....
.L_3328:
        /*002c*/ 	.word	0xffffffff


	//   ....[1]....
        /*0030*/ 	.word	0xffffffff


	//   ....[2]....
        /*0034*/ 	.word	0xffffffff


	//   ....[3]....
        /*0038*/ 	.word	0xffffffff


	//   ....[4]....
        /*003c*/ 	.word	0xffffffff


	//   ....[5]....
        /*0040*/ 	.word	0xffffffff


	//   ....[6]....
        /*0044*/ 	.word	0xffffffff


	//   ....[7]....
        /*0048*/ 	.word	0xffffffff


	//   ....[8]....
        /*004c*/ 	.word	0xffffffff


	//   ....[9]....
        /*0050*/ 	.word	0xffffffff


	//   ....[10]....
        /*0054*/ 	.word	0xffffffff


	//   ....[11]....
        /*0058*/ 	.word	0xffffffff


	//   ....[12]....
        /*005c*/ 	.word	0xffffffff


	//   ....[13]....
        /*0060*/ 	.word	0xffffffff


	//   ....[14]....
        /*0064*/ 	.word	0xffffffff


	//----- nvinfo : EIATTR_COOP_GROUP_INSTR_OFFSETS
	.align		4
.L_3329:
        /*0068*/ 	.byte	0x04, 0x28
        /*006a*/ 	.short	(.L_3331 - .L_3330)


	//   ....[0]....
.L_3330:
        /*006c*/ 	.word	0x00001070


	//   ....[1]....
        /*0070*/ 	.word	0x00001080


	//   ....[2]....
        /*0074*/ 	.word	0x00001090


	//   ....[3]....
        /*0078*/ 	.word	0x000010c0


	//   ....[4]....
        /*007c*/ 	.word	0x000010e0


	//   ....[5]....
        /*0080*/ 	.word	0x000010f0


	//   ....[6]....
        /*0084*/ 	.word	0x00001120


	//   ....[7]....
        /*0088*/ 	.word	0x00001140


	//   ....[8]....
        /*008c*/ 	.word	0x00001150


	//   ....[9]....
        /*0090*/ 	.word	0x00001180


	//   ....[10]....
        /*0094*/ 	.word	0x000011a0


	//   ....[11]....
        /*0098*/ 	.word	0x000011b0


	//   ....[12]....
        /*009c*/ 	.word	0x000011e0


	//   ....[13]....
        /*00a0*/ 	.word	0x00001200


	//   ....[14]....
        /*00a4*/ 	.word	0x00001210


	//----- nvinfo : EIATTR_VRC_CTA_INIT_COUNT
	.align		4
.L_3331:
        /*00a8*/ 	.byte	0x02, 0x4a
	.zero		1
	.zero		1


	//----- nvinfo : EIATTR_EXIT_INSTR_OFFSETS
	.align		4
        /*00ac*/ 	.byte	0x04, 0x1c
        /*00ae*/ 	.short	(.L_3333 - .L_3332)


	//   ....[0]....
.L_3332:
        /*00b0*/ 	.word	0x00000060


	//   ....[1]....
        /*00b4*/ 	.word	0x00001290


	//   ....[2]....
        /*00b8*/ 	.word	0x000013a0


	//----- nvinfo : EIATTR_MAX_THREADS
	.align		4
.L_3333:
        /*00bc*/ 	.byte	0x04, 0x05
        /*00be*/ 	.short	(.L_3335 - .L_3334)
.L_3334:
        /*00c0*/ 	.word	0x00000400
        /*00c4*/ 	.word	0x00000001
        /*00c8*/ 	.word	0x00000001


	//----- nvinfo : EIATTR_CRS_STACK_SIZE
	.align		4
.L_3335:
        /*00cc*/ 	.byte	0x04, 0x1e
        /*00ce*/ 	.short	(.L_3337 - .L_3336)
.L_3336:
        /*00d0*/ 	.word	0x00000000


	//----- nvinfo : EIATTR_CBANK_PARAM_SIZE
	.align		4
.L_3337:
        /*00d4*/ 	.byte	0x03, 0x19
        /*00d6*/ 	.short	0x0128


	//----- nvinfo : EIATTR_PARAM_CBANK
	.align		4
        /*00d8*/ 	.byte	0x04, 0x0a
        /*00da*/ 	.short	(.L_3339 - .L_3338)
	.align		4
.L_3338:
        /*00dc*/ 	.word	index@(.nv.constant0._ZN10layer_norm22ln_bwd_finalize_kernelINS_22Kernel_traits_finalizeILj256Ef6__halfS2_S2_fjLb1ELj1024ELj4ENS_18Kernel_traits_baseILj256EfS2_S2_S2_fjLj1024EEEEELb1ELb1EEEvNS_9BwdParamsE)
        /*00e0*/ 	.short	0x0380
        /*00e2*/ 	.short	0x0128


	//----- nvinfo : EIATTR_SW_WAR
	.align		4
.L_3339:
        /*00e4*/ 	.byte	0x04, 0x36
        /*00e6*/ 	.short	(.L_3341 - .L_3340)
.L_3340:
        /*00e8*/ 	.word	0x00000008
.L_3341:


//--------------------- .nv.info._ZN10layer_norm13ln_bwd_kernelINS_13Kernel_traitsIf6__halfS2_S2_fjLj256ELj1ELj4ELj1ELj16ENS_18Kernel_traits_baseILj256EfS2_S2_S2_fjLj128EEEEELb1ELb1ELb1ELb1EEEvNS_9BwdParamsE --------------------------
	.section	.nv.info._ZN10layer_norm13ln_bwd_kernelINS_13Kernel_traitsIf6__halfS2_S2_fjLj256ELj1ELj4ELj1ELj16ENS_18Kernel_traits_baseILj256EfS2_S2_S2_fjLj128EEEEELb1ELb1ELb1ELb1EEEvNS_9BwdParamsE,"",@"SHT_CUDA_INFO"
	.sectionflags	@""
	.align	4


	//----- nvinfo : EIATTR_CUDA_API_VERSION
	.align		4
        /*0000*/ 	.byte	0x04, 0x37
        /*0002*/ 	.short	(.L_3343 - .L_3342)
.L_3342:
        /*0004*/ 	.word	0x00000082


	//----- nvinfo : EIATTR_KPARAM_INFO
	.align		4
.L_3343:
        /*0008*/ 	.byte	0x04, 0x17
        /*000a*/ 	.short	(.L_3345 - .L_3344)
.L_3344:
        /*000c*/ 	.word	0x00000000
        /*0010*/ 	.short	0x0000
        /*0012*/ 	.short	0x0000
        /*0014*/ 	.byte	0x00, 0xf0, 0xa1, 0x04


	//----- nvinfo : EIATTR_SPARSE_MMA_MASK
	.align		4
.L_3345:
        /*0018*/ 	.byte	0x03, 0x50
        /*001a*/ 	.short	0x0000


	//----- nvinfo : EIATTR_MAXREG_COUNT
	.align		4
        /*001c*/ 	.byte	0x03, 0x1b
        /*001e*/ 	.short	0x00ff


	//----- nvinfo : EIATTR_NUM_BARRIERS
	.align		4
        /*0020*/ 	.byte	0x02, 0x4c
        /*0022*/ 	.byte	0x01
	.zero		1


	//----- nvinfo : EIATTR_MERCURY_ISA_VERSION
	.align		4
        /*0024*/ 	.byte	0x03, 0x5f
        /*0026*/ 	.short	0x0101


	//----- nvinfo : EIATTR_COOP_GROUP_MASK_REGIDS
	.align		4
        /*0028*/ 	.byte	0x04, 0x29
        /*002a*/ 	.short	(.L_3347 - .L_3346)


	//   ....[0]....
.L_3346:
        /*002c*/ 	.word	0xffffffff


	//   ....[1]....
        /*0030*/ 	.word	0xffffffff


	//   ....[2]....
        /*0034*/ 	.word	0xffffffff


	//   ....[3]....
        /*0038*/ 	.word	0xffffffff


	//   ....[4]....
        /*003c*/ 	.word	0xffffffff


	//   ....[5]....
        /*0040*/ 	.word	0xffffffff


	//   ....[6]....
        /*0044*/ 	.word	0xffffffff


	//   ....[7]....
        /*0048*/ 	.word	0xffffffff


	//   ....[8]....
        /*004c*/ 	.word	0xffffffff


	//   ....[9]....
        /*0050*/ 	.word	0xffffffff


	//   ....[10]....
        /*0054*/ 	.word	0x05000064


	//   ....[11]....
        /*0058*/ 	.word	0x05000064


	//   ....[12]....
        /*005c*/ 	.word	0x05000064


	//   ....[13]....
        /*0060*/ 	.word	0x05000064


	//   ....[14]....
        /*0064*/ 	.word	0x05000064


	//   ....[15]....
        /*0068*/ 	.word	0x05000064


	//   ....[16]....
        /*006c*/ 	.word	0x05000064


	//   ....[17]....
        /*0070*/ 	.word	0x05000064


	//   ....[18]....
        /*0074*/ 	.word	0x05000064


	//   ....[19]....
        /*0078*/ 	.word	0x05000064


	//----- nvinfo : EIATTR_COOP_GROUP_INSTR_OFFSETS
	.align		4
.L_3347:
        /*007c*/ 	.byte	0x04, 0x28
        /*007e*/ 	.short	(.L_3349 - .L_3348)


	//   ....[0]....
.L_3348:
        /*0080*/ 	.word	0x00000cd0


	//   ....[1]....
        /*0084*/ 	.word	0x00000ce0


	//   ....[2]....
        /*0088*/ 	.word	0x00000d10


	//   ....[3]....
        /*008c*/ 	.word	0x00000d20


	//   ....[4]....
        /*0090*/ 	.word	0x00000d50


	//   ....[5]....
        /*0094*/ 	.word	0x00000d60


	//   ....[6]....
        /*0098*/ 	.word	0x00000d90


	//   ....[7]....
        /*009c*/ 	.word	0x00000da0


	//   ....[8]....
        /*00a0*/ 	.word	0x00000dd0


	//   ....[9]....
        /*00a4*/ 	.word	0x00000de0


	//   ....[10]....
        /*00a8*/ 	.word	0x00003480


	//   ....[11]....
        /*00ac*/ 	.word	0x00003510


	//   ....[12]....
        /*00b0*/ 	.word	0x00003580


	//   ....[13]....
        /*00b4*/ 	.word	0x000035e0


	//   ....[14]....
        /*00b8*/ 	.word	0x00003650


	//   ....[15]....
        /*00bc*/ 	.word	0x000036b0


	//   ....[16]....
        /*00c0*/ 	.word	0x00003720


	//   ....[17]....
        /*00c4*/ 	.word	0x00003780


	//   ....[18]....
        /*00c8*/ 	.word	0x000037f0


	//   ....[19]....
        /*00cc*/ 	.word	0x00003850


	//----- nvinfo : EIATTR_VRC_CTA_INIT_COUNT
	.align		4
.L_3349:
        /*00d0*/ 	.byte	0x02, 0x4a
	.zero		1
	.zero		1


	//----- nvinfo : EIATTR_EXIT_INSTR_OFFSETS
	.align		4
        /*00d4*/ 	.byte	0x04, 0x1c
        /*00d6*/ 	.short	(.L_3351 - .L_3350)


	//   ....[0]....
.L_3350:
        /*00d8*/ 	.word	0x00003410


	//----- nvinfo : EIATTR_MAX_THREADS
	.align		4
.L_3351:
        /*00dc*/ 	.byte	0x04, 0x05
        /*00de*/ 	.short	(.L_3353 - .L_3352)
.L_3352:
        /*00e0*/ 	.word	0x00000080
        /*00e4*/ 	.word	0x00000001
        /*00e8*/ 	.word	0x00000001


	//----- nvinfo : EIATTR_CRS_STACK_SIZE
	.align		4
.L_3353:
        /*00ec*/ 	.byte	0x04, 0x1e
        /*00ee*/ 	.short	(.L_3355 - .L_3354)
.L_3354:
        /*00f0*/ 	.word	0x00000000


	//----- nvinfo : EIATTR_CBANK_PARAM_SIZE
	.align		4
.L_3355:
        /*00f4*/ 	.byte	0x03, 0x19
        /*00f6*/ 	.short	0x0128


	//----- nvinfo : EIATTR_PARAM_CBANK
	.align		4
        /*00f8*/ 	.byte	0x04, 0x0a
        /*00fa*/ 	.short	(.L_3357 - .L_3356)
	.align		4
.L_3356:
        /*00fc*/ 	.word	index@(.nv.constant0._ZN10layer_norm13ln_bwd_kernelINS_13Kernel_traitsIf6__halfS2_S2_fjLj256ELj1ELj4ELj1ELj16ENS_18Kernel_traits_baseILj256EfS2_S2_S2_fjLj128EEEEELb1ELb1ELb1ELb1EEEvNS_9BwdParamsE)
        /*0100*/ 	.short	0x0380
        /*0102*/ 	.short	0x0128


	//----- nvinfo : EIATTR_SW_WAR
	.align		4
.L_3357:
        /*0104*/ 	.byte	0x04, 0x36
        /*0106*/ 	.short	(.L_3359 - .L_3358)
.L_3358:
        /*0108*/ 	.word	0x00000008
.L_3359:


//--------------------- .nv.info._ZN10layer_norm13ln_bwd_kernelINS_13Kernel_traitsI6__halfS2_fS2_fjLj256ELj1ELj4ELj1ELj16ENS_18Kernel_traits_baseILj256ES2_S2_fS2_fjLj128EEEEELb0ELb0ELb0ELb0EEEvNS_9BwdParamsE --------------------------
	.section	.nv.info._ZN10layer_norm13ln_bwd_kernelINS_13Kernel_traitsI6__halfS2_fS2_fjLj256ELj1ELj4ELj1ELj16ENS_18Kernel_traits_baseILj256ES2_S2_fS2_fjLj128EEEEELb0ELb0ELb0ELb0EEEvNS_9BwdParamsE,"",@"SHT_CUDA_INFO"
	.sectionflags	@""
	.align	4


	//----- nvinfo : EIATTR_CUDA_API_VERSION
	.align		4
        /*0000*/ 	.byte	0x04, 0x37
        /*0002*/ 	.short	(.L_3361 - .L_3360)
.L_3360:
        /*0004*/ 	.word	0x00000082


	//----- nvinfo : EIATTR_KPARAM_INFO
	.align		4
.L_3361:
        /*0008*/ 	.byte	0x04, 0x17
        /*000a*/ 	.short	(.L_3363 - .L_3362)
.L_3362:
        /*000c*/ 	.word	0x00000000
        /*0010*/ 	.short	0x0000
        /*0012*/ 	.short	0x0000
        /*0014*/ 	.byte	0x00, 0xf0, 0xa1, 0x04


	//----- nvinfo : EIATTR_SPARSE_MMA_MASK
	.align		4
.L_3363:
        /*0018*/ 	.byte	0x03, 0x50
        /*001a*/ 	.short	0x0000


	//----- nvinfo : EIATTR_MAXREG_COUNT
	.align		4
        /*001c*/ 	.byte	0x03, 0x1b
        /*001e*/ 	.short	0x00ff


	//----- nvinfo : EIATTR_NUM_BARRIERS
	.align		4
        /*0020*/ 	.byte	0x02, 0x4c
        /*0022*/ 	.byte	0x01
	.zero		1


	//----- nvinfo : EIATTR_MERCURY_ISA_VERSION
	.align		4
        /*0024*/ 	.byte	0x03, 0x5f
        /*0026*/ 	.short	0x0101


	//----- nvinfo : EIATTR_COOP_GROUP_MASK_REGIDS
	.align		4
        /*0028*/ 	.byte	0x04, 0x29
        /*002a*/ 	.short	(.L_3365 - .L_3364)


	//   ....[0]....
.L_3364:
        /*002c*/ 	.word	0xffffffff


	//   ....[1]....
        /*0030*/ 	.word	0xffffffff


	//   ....[2]....
        /*0034*/ 	.word	0xffffffff


	//   ....[3]....
        /*0038*/ 	.word	0xffffffff


	//   ....[4]....
        /*003c*/ 	.word	0xffffffff


	//   ....[5]....
        /*0040*/ 	.word	0xffffffff


	//   ....[6]....
        /*0044*/ 	.word	0xffffffff


	//   ....[7]....
        /*0048*/ 	.word	0xffffffff


	//   ....[8]....
        /*004c*/ 	.word	0xffffffff


	//   ....[9]....
        /*0050*/ 	.word	0xffffffff


	//   ....[10]....
        /*0054*/ 	.word	0x0500002c


	//   ....[11]....
        /*0058*/ 	.word	0x0500002c


	//   ....[12]....
        /*005c*/ 	.word	0x0500002c


	//   ....[13]....
        /*0060*/ 	.word	0x0500002c


	//   ....[14]....
        /*0064*/ 	.word	0x0500002c


	//   ....[15]....
        /*0068*/ 	.word	0x0500002c


	//   ....[16]....
        /*006c*/ 	.word	0x0500002c


	//   ....[17]....
        /*0070*/ 	.word	0x0500002c


	//   ....[18]....
        /*0074*/ 	.word	0x0500002c


	//   ....[19]....
        /*0078*/ 	.word	0x0500002c


	//----- nvinfo : EIATTR_COOP_GROUP_INSTR_OFFSETS
	.align		4
.L_3365:
        /*007c*/ 	.byte	0x04, 0x28
        /*007e*/ 	.short	(.L_3367 - .L_3366)


	//   ....[0]....
.L_3366:
        /*0080*/ 	.word	0x00000960


	//   ....[1]....
        /*0084*/ 	.word	0x00000970


	//   ....[2]....
        /*0088*/ 	.word	0x000009a0


	//   ....[3]....
        /*008c*/ 	.word	0x000009b0


	//   ....[4]....
        /*0090*/ 	.word	0x000009e0


	//   ....[5]....
        /*0094*/ 	.word	0x000009f0


	//   ....[6]....
        /*0098*/ 	.word	0x00000a20


	//   ....[7]....
        /*009c*/ 	.word	0x00000a30


	//   ....[8]....
        /*00a0*/ 	.word	0x00000a60


	//   ....[9]....
        /*00a4*/ 	.word	0x00000a70


	//   ....[10]....
        /*00a8*/ 	.word	0x00001b00


	//   ....[11]....
        /*00ac*/ 	.word	0x00001b90


	//   ....[12]....
        /*00b0*/ 	.word	0x00001bf0


	//   ....[13]....
        /*00b4*/ 	.word	0x00001c50


	//   ....[14]....
        /*00b8*/ 	.word	0x00001cb0


	//   ....[15]....
        /*00bc*/ 	.word	0x00001d10


	//   ....[16]....
        /*00c0*/ 	.word	0x00001d70


	//   ....[17]....
        /*00c4*/ 	.word	0x00001dd0


	//   ....[18]....
        /*00c8*/ 	.word	0x00001e30


	//   ....[19]....
        /*00cc*/ 	.word	0x00001e90


	//----- nvinfo : EIATTR_VRC_CTA_INIT_COUNT
	.align		4
.L_3367:
        /*00d0*/ 	.byte	0x02, 0x4a
	.zero		1
	.zero		1


	//----- nvinfo : EIATTR_EXIT_INSTR_OFFSETS
	.align		4
        /*00d4*/ 	.byte	0x04, 0x1c
        /*00d6*/ 	.short	(.L_3369 - .L_3368)


	//   ....[0]....
.L_3368:
        /*00d8*/ 	.word	0x00001a70


	//   ....[1]....
        /*00dc*/ 	.word	0x00001aa0


	//----- nvinfo : EIATTR_MAX_THREADS
	.align		4
.L_3369:
        /*00e0*/ 	.byte	0x04, 0x05
        /*00e2*/ 	.short	(.L_3371 - .L_3370)
.L_3370:
        /*00e4*/ 	.word	0x00000080
        /*00e8*/ 	.word	0x00000001
        /*00ec*/ 	.word	0x00000001


	//----- nvinfo : EIATTR_CRS_STACK_SIZE
	.align		4
.L_3371:
        /*00f0*/ 	.byte	0x04, 0x1e
        /*00f2*/ 	.short	(.L_3373 - .L_3372)
.L_3372:
        /*00f4*/ 	.word	0x00000000


	//----- nvinfo : EIATTR_CBANK_PARAM_SIZE
	.align		4
.L_3373:
        /*00f8*/ 	.byte	0x03, 0x19
        /*00fa*/ 	.short	0x0128


	//----- nvinfo : EIATTR_PARAM_CBANK
	.align		4
        /*00fc*/ 	.byte	0x04, 0x0a
        /*00fe*/ 	.short	(.L_3375 - .L_3374)
	.align		4
.L_3374:
        /*0100*/ 	.word	index@(.nv.constant0._ZN10layer_norm13ln_bwd_kernelINS_13Kernel_traitsI6__halfS2_fS2_fjLj256ELj1ELj4ELj1ELj16ENS_18Kernel_traits_baseILj256ES2_S2_fS2_fjLj128EEEEELb0ELb0ELb0ELb0EEEvNS_9BwdParamsE)
        /*0104*/ 	.short	0x0380
        /*0106*/ 	.short	0x0128


	//----- nvinfo : EIATTR_SW_WAR
	.align		4
.L_3375:
        /*0108*/ 	.byte	0x04, 0x36
        /*010a*/ 	.short	(.L_3377 - .L_3376)
.L_3376:
        /*010c*/ 	.word	0x00000008
.L_3377:


//--------------------- .nv.info._ZN10layer_norm13ln_bwd_kernelINS_13Kernel_traitsI6__halfS2_fS2_fjLj256ELj1ELj4ELj1ELj16ENS_18Kernel_traits_baseILj256ES2_S2_fS2_fjLj128EEEEELb0ELb0ELb0ELb1EEEvNS_9BwdParamsE --------------------------
	.section	.nv.info._ZN10layer_norm13ln_bwd_kernelINS_13Kernel_traitsI6__halfS2_fS2_fjLj256ELj1ELj4ELj1ELj16ENS_18Kernel_traits_baseILj256ES2_S2_fS2_fjLj128EEEEELb0ELb0ELb0ELb1EEEvNS_9BwdParamsE,"",@"SHT_CUDA_INFO"
	.sectionflags	@""
	.align	4


	//----- nvinfo : EIATTR_CUDA_API_VERSION
	.align		4
        /*0000*/ 	.byte	0x04, 0x37
        /*0002*/ 	.short	(.L_3379 - .L_3378)
.L_3378:
        /*0004*/ 	.word	0x00000082


	//----- nvinfo : EIATTR_KPARAM_INFO
	.align		4
.L_3379:
        /*0008*/ 	.byte	0x04, 0x17
        /*000a*/ 	.short	(.L_3381 - .L_3380)
.L_3380:
        /*000c*/ 	.word	0x00000000
        /*0010*/ 	.short	0x0000
        /*0012*/ 	.short	0x0000
        /*0014*/ 	.byte	0x00, 0xf0, 0xa1, 0x04


	//----- nvinfo : EIATTR_SPARSE_MMA_MASK
	.align		4
.L_3381:
        /*0018*/ 	.byte	0x03, 0x50
        /*001a*/ 	.short	0x0000


	//----- nvinfo : EIATTR_MAXREG_COUNT
	.align		4
        /*001c*/ 	.byte	0x03, 0x1b
        /*001e*/ 	.short	0x00ff


	//----- nvinfo : EIATTR_NUM_BARRIERS
	.align		4
        /*0020*/ 	.byte	0x02, 0x4c
        /*0022*/ 	.byte	0x01
	.zero		1


	//----- nvinfo : EIATTR_MERCURY_ISA_VERSION
	.align		4
        /*0024*/ 	.byte	0x03, 0x5f
        /*0026*/ 	.short	0x0101


	//----- nvinfo : EIATTR_COOP_GROUP_MASK_REGIDS
	.align		4
        /*0028*/ 	.byte	0x04, 0x29
        /*002a*/ 	.short	(.L_3383 - .L_3382)


	//   ....[0]....
.L_3382:
        /*002c*/ 	.word	0xffffffff


	//   ....[1]....
        /*0030*/ 	.word	0xffffffff


	//   ....[2]....
        /*0034*/ 	.word	0xffffffff


	//   ....[3]....
        /*0038*/ 	.word	0xffffffff


	//   ....[4]....
        /*003c*/ 	.word	0xffffffff


	//   ....[5]....
        /*0040*/ 	.word	0xffffffff


	//   ....[6]....
        /*0044*/ 	.word	0xffffffff


	//   ....[7]....
        /*0048*/ 	.word	0xffffffff


	//   ....[8]....
        /*004c*/ 	.word	0xffffffff


	//   ....[9]....
        /*0050*/ 	.word	0xffffffff


	//   ....[10]....
        /*0054*/ 	.word	0x05000040


	//   ....[11]....
        /*0058*/ 	.word	0x05000040


	//   ....[12]....
        /*005c*/ 	.word	0x05000040


	//   ....[13]....
        /*0060*/ 	.word	0x05000040


	//   ....[14]....
        /*0064*/ 	.word	0x05000040


	//   ....[15]....
        /*0068*/ 	.word	0x05000040


	//   ....[16]....
        /*006c*/ 	.word	0x05000040


	//   ....[17]....
        /*0070*/ 	.word	0x05000040


	//   ....[18]....
        /*0074*/ 	.word	0x05000040


	//   ....[19]....
        /*0078*/ 	.word	0x05000040


	//----- nvinfo : EIATTR_COOP_GROUP_INSTR_OFFSETS
	.align		4
.L_3383:
        /*007c*/ 	.byte	0x04, 0x28
        /*007e*/ 	.short	(.L_3385 - .L_3384)


	//   ....[0]....
.L_3384:
        /*0080*/ 	.word	0x00000940


	//   ....[1]....
        /*0084*/ 	.word	0x00000950


	//   ....[2]....
        /*0088*/ 	.word	0x00000980


	//   ....[3]....
        /*008c*/ 	.word	0x00000990


	//   ....[4]....
        /*0090*/ 	.word	0x000009c0


	//   ....[5]....
        /*0094*/ 	.word	0x000009e0


	//   ....[6]....
        /*0098*/ 	.word	0x00000a00


	//   ....[7]....
        /*009c*/ 	.word	0x00000a10


	//   ....[8]....
        /*00a0*/ 	.word	0x00000a40


	//   ....[9]....
        /*00a4*/ 	.word	0x00000a50


	//   ....[10]....
        /*00a8*/ 	.word	0x00001a70


	//   ....[11]....
        /*00ac*/ 	.word	0x00001b00


	//   ....[12]....
        /*00b0*/ 	.word	0x00001b70


	//   ....[13]....
        /*00b4*/ 	.word	0x00001bd0


	//   ....[14]....
        /*00b8*/ 	.word	0x00001c30


	//   ....[15]....
        /*00bc*/ 	.word	0x00001c80


	//   ....[16]....
        /*00c0*/ 	.word	0x00001ce0


	//   ....[17]....
        /*00c4*/ 	.word	0x00001d30


	//   ....[18]....
        /*00c8*/ 	.word	0x00001da0


	//   ....[19]....
        /*00cc*/ 	.word	0x00001df0


	//----- nvinfo : EIATTR_VRC_CTA_INIT_COUNT
	.align		4
.L_3385:
        /*00d0*/ 	.byte	0x02, 0x4a
	.zero		1
	.zero		1


	//----- nvinfo : EIATTR_EXIT_INSTR_OFFSETS
	.align		4
        /*00d4*/ 	.byte	0x04, 0x1c
        /*00d6*/ 	.short	(.L_3387 - .L_3386)


	//   ....[0]....
.L_3386:
        /*00d8*/ 	.word	0x00001a00


	//----- nvinfo : EIATTR_MAX_THREADS
	.align		4
.L_3387:
        /*00dc*/ 	.byte	0x04, 0x05
        /*00de*/ 	.short	(.L_3389 - .L_3388)
.L_3388:
        /*00e0*/ 	.word	0x00000080
        /*00e4*/ 	.word	0x00000001
        /*00e8*/ 	.word	0x00000001


	//----- nvinfo : EIATTR_CRS_STACK_SIZE
	.align		4
.L_3389:
        /*00ec*/ 	.byte	0x04, 0x1e
        /*00ee*/ 	.short	(.L_3391 - .L_3390)
.L_3390:
        /*00f0*/ 	.word	0x00000000


	//----- nvinfo : EIATTR_CBANK_PARAM_SIZE
	.align		4
.L_3391:
        /*00f4*/ 	.byte	0x03, 0x19
        /*00f6*/ 	.short	0x0128


	//----- nvinfo : EIATTR_PARAM_CBANK
	.align		4
        /*00f8*/ 	.byte	0x04, 0x0a
        /*00fa*/ 	.short	(.L_3393 - .L_3392)
	.align		4
.L_3392:
        /*00fc*/ 	.word	index@(.nv.constant0._ZN10layer_norm13ln_bwd_kernelINS_13Kernel_traitsI6__halfS2_fS2_fjLj256ELj1ELj4ELj1ELj16ENS_18Kernel_traits_baseILj256ES2_S2_fS2_fjLj128EEEEELb0ELb0ELb0ELb1EEEvNS_9BwdParamsE)
        /*0100*/ 	.short	0x0380
        /*0102*/ 	.short	0x0128


	//----- nvinfo : EIATTR_SW_WAR
	.align		4
.L_3393:
        /*0104*/ 	.byte	0x04, 0x36
        /*0106*/ 	.short	(.L_3395 - .L_3394)
.L_3394:
        /*0108*/ 	.word	0x00000008
.L_3395:


//--------------------- .nv.info._ZN10layer_norm13ln_bwd_kernelINS_13Kernel_traitsI6__halfS2_fS2_fjLj256ELj1ELj4ELj1ELj16ENS_18Kernel_traits_baseILj256ES2_S2_fS2_fjLj128EEEEELb0ELb0ELb1ELb0EEEvNS_9BwdParamsE --------------------------
	.section	.nv.info._ZN10layer_norm13ln_bwd_kernelINS_13Kernel_traitsI6__halfS2_fS2_fjLj256ELj1ELj4ELj1ELj16ENS_18Kernel_traits_baseILj256ES2_S2_fS2_fjLj128EEEEELb0ELb0ELb1ELb0EEEvNS_9BwdParamsE,"",@"SHT_CUDA_INFO"
	.sectionflags	@""
	.align	4


	//----- nvinfo : EIATTR_CUDA_API_VERSION
	.align		4
        /*0000*/ 	.byte	0x04, 0x37
        /*0002*/ 	.short	(.L_3397 - .L_3396)
.L_3396:
        /*0004*/ 	.word	0x00000082


	//----- nvinfo : EIATTR_KPARAM_INFO
	.align		4
.L_3397:
        /*0008*/ 	.byte	0x04, 0x17
        /*000a*/ 	.short	(.L_3399 - .L_3398)
.L_3398:
        /*000c*/ 	.word	0x00000000
        /*0010*/ 	.short	0x0000
        /*0012*/ 	.short	0x0000
        /*0014*/ 	.byte	0x00, 0xf0, 0xa1, 0x04


	//----- nvinfo : EIATTR_SPARSE_MMA_MASK
	.align		4
.L_3399:
        /*0018*/ 	.byte	0x03, 0x50
        /*001a*/ 	.short	0x0000


	//----- nvinfo : EIATTR_MAXREG_COUNT
	.align		4
        /*001c*/ 	.byte	0x03, 0x1b
        /*001e*/ 	.short	0x00ff


	//----- nvinfo : EIATTR_NUM_BARRIERS
	.align		4
        /*0020*/ 	.byte	0x02, 0x4c
        /*0022*/ 	.byte	0x01
	.zero		1


	//----- nvinfo : EIATTR_MERCURY_ISA_VERSION
	.align		4
        /*0024*/ 	.byte	0x03, 0x5f
        /*0026*/ 	.short	0x0101


	//----- nvinfo : EIATTR_COOP_GROUP_MASK_REGIDS
	.align		4
        /*0028*/ 	.byte	0x04, 0x29
        /*002a*/ 	.short	(.L_3401 - .L_3400)


	//   ....[0]....
.L_3400:
        /*002c*/ 	.word	0xffffffff


	//   ....[1]....
        /*0030*/ 	.word	0xffffffff


	//   ....[2]....
        /*0034*/ 	.word	0xffffffff


	//   ....[3]....
        /*0038*/ 	.word	0xffffffff


	//   ....[4]....
        /*003c*/ 	.word	0xffffffff


	//   ....[5]....
        /*0040*/ 	.word	0xffffffff


	//   ....[6]....
        /*0044*/ 	.word	0xffffffff


	//   ....[7]....
        /*0048*/ 	.word	0xffffffff


	//   ....[8]....
        /*004c*/ 	.word	0xffffffff


	//   ....[9]....
        /*0050*/ 	.word	0xffffffff


	//   ....[10]....
        /*0054*/ 	.word	0x05000045


	//   ....[11]....
        /*0058*/ 	.word	0x05000045


	//   ....[12]....
        /*005c*/ 	.word	0x05000045


	//   ....[13]....
        /*0060*/ 	.word	0x05000045


	//   ....[14]....
        /*0064*/ 	.word	0x05000045


	//   ....[15]....
        /*0068*/ 	.word	0x05000045


	//   ....[16]....
        /*006c*/ 	.word	0x05000045


	//   ....[17]....
        /*0070*/ 	.word	0x05000045


	//   ....[18]....
        /*0074*/ 	.word	0x05000045


	//   ....[19]....
        /*0078*/ 	.word	0x05000045


	//----- nvinfo : EIATTR_COOP_GROUP_INSTR_OFFSETS
	.align		4
.L_3401:
        /*007c*/ 	.byte	0x04, 0x28
        /*007e*/ 	.short	(.L_3403 - .L_3402)


	//   ....[0]....
.L_3402:
        /*0080*/ 	.word	0x00000a90


	//   ....[1]....
        /*0084*/ 	.word	0x00000aa0


	//   ....[2]....
        /*0088*/ 	.word	0x00000ad0


	//   ....[3]....
        /*008c*/ 	.word	0x00000ae0


	//   ....[4]....
        /*0090*/ 	.word	0x00000b10


	//   ....[5]....
        /*0094*/ 	.word	0x00000b20


	//   ....[6]....
        /*0098*/ 	.word	0x00000b50


	//   ....[7]....
        /*009c*/ 	.word	0x00000b60


	//   ....[8]....
        /*00a0*/ 	.word	0x00000b90


	//   ....[9]....
        /*00a4*/ 	.word	0x00000ba0


	//   ....[10]....
        /*00a8*/ 	.word	0x00002630


	//   ....[11]....
        /*00ac*/ 	.word	0x000026c0


	//   ....[12]....
        /*00b0*/ 	.word	0x00002730


	//   ....[13]....
        /*00b4*/ 	.word	0x00002790


	//   ....[14]....
        /*00b8*/ 	.word	0x00002800


	//   ....[15]....
        /*00bc*/ 	.word	0x00002860


	//   ....[16]....
        /*00c0*/ 	.word	0x000028d0


	//   ....[17]....
        /*00c4*/ 	.word	0x00002930


	//   ....[18]....
        /*00c8*/ 	.word	0x000029a0


	//   ....[19]....
        /*00cc*/ 	.word	0x00002a00


	//----- nvinfo : EIATTR_VRC_CTA_INIT_COUNT
	.align		4
.L_3403:
        /*00d0*/ 	.byte	0x02, 0x4a
	.zero		1
	.zero		1


	//----- nvinfo : EIATTR_EXIT_INSTR_OFFSETS
	.align		4
        /*00d4*/ 	.byte	0x04, 0x1c
        /*00d6*/ 	.short	(.L_3405 - .L_3404)


	//   ....[0]....
.L_3404:
        /*00d8*/ 	.word	0x00002590


	//   ....[1]....
        /*00dc*/ 	.word	0x000025c0


	//----- nvinfo : EIATTR_MAX_THREADS
	.align		4
.L_3405:
        /*00e0*/ 	.byte	0x04, 0x05
        /*00e2*/ 	.short	(.L_3407 - .L_3406)
.L_3406:
        /*00e4*/ 	.word	0x00000080
        /*00e8*/ 	.word	0x00000001
        /*00ec*/ 	.word	0x00000001


	//----- nvinfo : EIATTR_CRS_STACK_SIZE
	.align		4
.L_3407:
        /*00f0*/ 	.byte	0x04, 0x1e
        /*00f2*/ 	.short	(.L_3409 - .L_3408)
.L_3408:
        /*00f4*/ 	.word	0x00000000


	//----- nvinfo : EIATTR_CBANK_PARAM_SIZE
	.align		4
.L_3409:
        /*00f8*/ 	.byte	0x03, 0x19
        /*00fa*/ 	.short	0x0128


	//----- nvinfo : EIATTR_PARAM_CBANK
	.align		4
        /*00fc*/ 	.byte	0x04, 0x0a
        /*00fe*/ 	.short	(.L_3411 - .L_3410)
	.align		4
.L_3410:
        /*0100*/ 	.word	index@(.nv.constant0._ZN10layer_norm13ln_bwd_kernelINS_13Kernel_traitsI6__halfS2_fS2_fjLj256ELj1ELj4ELj1ELj16ENS_18Kernel_traits_baseILj256ES2_S2_fS2_fjLj128EEEEELb0ELb0ELb1ELb0EEEvNS_9BwdParamsE)
        /*0104*/ 	.short	0x0380
        /*0106*/ 	.short	0x0128


	//----- nvinfo : EIATTR_SW_WAR
	.align		4
.L_3411:
        /*0108*/ 	.byte	0x04, 0x36
        /*010a*/ 	.short	(.L_3413 - .L_3412)
.L_3412:
        /*010c*/ 	.word	0x00000008
.L_3413:


//--------------------- .nv.info._ZN10layer_norm13ln_bwd_kernelINS_13Kernel_traitsI6__halfS2_fS2_fjLj256ELj1ELj4ELj1ELj16ENS_18Kernel_traits_baseILj256ES2_S2_fS2_fjLj128EEEEELb0ELb0ELb1ELb1EEEvNS_9BwdParamsE --------------------------
	.section	.nv.info._ZN10layer_norm13ln_bwd_kernelINS_13Kernel_traitsI6__halfS2_fS2_fjLj256ELj1ELj4ELj1ELj16ENS_18Kernel_traits_baseILj256ES2_S2_fS2_fjLj128EEEEELb0ELb0ELb1ELb1EEEvNS_9BwdParamsE,"",@"SHT_CUDA_INFO"
	.sectionflags	@""
	.align	4


	//----- nvinfo : EIATTR_CUDA_API_VERSION
	.align		4
        /*0000*/ 	.byte	0x04, 0x37
        /*0002*/ 	.short	(.L_3415 - .L_3414)
.L_3414:
        /*0004*/ 	.word	0x00000082


	//----- nvinfo : EIATTR_KPARAM_INFO
	.align		4
.L_3415:
        /*0008*/ 	.byte	0x04, 0x17
        /*000a*/ 	.short	(.L_3417 - .L_3416)
.L_3416:
        /*000c*/ 	.word	0x00000000
        /*0010*/ 	.short	0x0000
        /*0012*/ 	.short	0x0000
        /*0014*/ 	.byte	0x00, 0xf0, 0xa1, 0x04


	//----- nvinfo : EIATTR_SPARSE_MMA_MASK
	.align		4
.L_3417:
        /*0018*/ 	.byte	0x03, 0x50
        /*001a*/ 	.short	0x0000


	//----- nvinfo : EIATTR_MAXREG_COUNT
	.align		4
        /*001c*/ 	.byte	0x03, 0x1b
        /*001e*/ 	.short	0x00ff


	//----- nvinfo : EIATTR_NUM_BARRIERS
	.align		4
        /*0020*/ 	.byte	0x02, 0x4c
        /*0022*/ 	.byte	0x01
	.zero		1


	//----- nvinfo : EIATTR_MERCURY_ISA_VERSION
	.align		4
        /*0024*/ 	.byte	0x03, 0x5f
        /*0026*/ 	.short	0x0101


	//----- nvinfo : EIATTR_COOP_GROUP_MASK_REGIDS
	.align		4
        /*0028*/ 	.byte	0x04, 0x29
        /*002a*/ 	.short	(.L_3419 - .L_3418)


	//   ....[0]....
.L_3418:
        /*002c*/ 	.word	0xffffffff


	//   ....[1]....
        /*0030*/ 	.word	0xffffffff


	//   ....[2]....
        /*0034*/ 	.word	0xffffffff


	//   ....[3]....
        /*0038*/ 	.word	0xffffffff


	//   ....[4]....
        /*003c*/ 	.word	0xffffffff


	//   ....[5]....
        /*0040*/ 	.word	0xffffffff


	//   ....[6]....
        /*0044*/ 	.word	0xffffffff


	//   ....[7]....
        /*0048*/ 	.word	0xffffffff


	//   ....[8]....
        /*004c*/ 	.word	0xffffffff


	//   ....[9]....
        /*0050*/ 	.word	0xffffffff


	//   ....[10]....
        /*0054*/ 	.word	0x0500003e


	//   ....[11]....
        /*0058*/ 	.word	0x0500003e


	//   ....[12]....
        /*005c*/ 	.word	0x0500003e


	//   ....[13]....
        /*0060*/ 	.word	0x0500003e


	//   ....[14]....
        /*0064*/ 	.word	0x0500003e


	//   ....[15]....
        /*0068*/ 	.word	0x0500003e


	//   ....[16]....
        /*006c*/ 	.word	0x0500003e


	//   ....[17]....
        /*0070*/ 	.word	0x0500003e


	//   ....[18]....
        /*0074*/ 	.word	0x0500003e


	//   ....[19]....
        /*0078*/ 	.word	0x0500003e


	//----- nvinfo : EIATTR_COOP_GROUP_INSTR_OFFSETS
	.align		4
.L_3419:
        /*007c*/ 	.byte	0x04, 0x28
        /*007e*/ 	.short	(.L_3421 - .L_3420)


	//   ....[0]....
.L_3420:
        /*0080*/ 	.word	0x00000a30


	//   ....[1]....
        /*0084*/ 	.word	0x00000a40


	//   ....[2]....
        /*0088*/ 	.word	0x00000a70


	//   ....[3]....
        /*008c*/ 	.word	0x00000a80


	//   ....[4]....
        /*0090*/ 	.word	0x00000ab0


	//   ....[5]....
        /*0094*/ 	.word	0x00000ac0


	//   ....[6]....
        /*0098*/ 	.word	0x00000af0


	//   ....[7]....
        /*009c*/ 	.word	0x00000b00


	//   ....[8]....
        /*00a0*/ 	.word	0x00000b30


	//   ....[9]....
        /*00a4*/ 	.word	0x00000b40


	//   ....[10]....
        /*00a8*/ 	.word	0x00002480


	//   ....[11]....
        /*00ac*/ 	.word	0x00002510


	//   ....[12]....
        /*00b0*/ 	.word	0x00002590


	//   ....[13]....
        /*00b4*/ 	.word	0x00002600


	//   ....[14]....
        /*00b8*/ 	.word	0x00002680


	//   ....[15]....
        /*00bc*/ 	.word	0x000026f0


	//   ....[16]....
        /*00c0*/ 	.word	0x00002770


	//   ....[17]....
        /*00c4*/ 	.word	0x000027e0


	//   ....[18]....
        /*00c8*/ 	.word	0x00002860


	//   ....[19]....
        /*00cc*/ 	.word	0x000028c0


	//----- nvinfo : EIATTR_VRC_CTA_INIT_COUNT
	.align		4
.L_3421:
        /*00d0*/ 	.byte	0x02, 0x4a
	.zero		1
	.zero		1


	//----- nvinfo : EIATTR_EXIT_INSTR_OFFSETS
	.align		4
        /*00d4*/ 	.byte	0x04, 0x1c
        /*00d6*/ 	.short	(.L_3423 - .L_3422)


	//   ....[0]....
.L_3422:
        /*00d8*/ 	.word	0x00002410


	//----- nvinfo : EIATTR_MAX_THREADS
	.align		4
.L_3423:
        /*00dc*/ 	.byte	0x04, 0x05
        /*00de*/ 	.short	(.L_3425 - .L_3424)
.L_3424:
        /*00e0*/ 	.word	0x00000080
        /*00e4*/ 	.word	0x00000001
        /*00e8*/ 	.word	0x00000001


	//----- nvinfo : EIATTR_CRS_STACK_SIZE
	.align		4
.L_3425:
        /*00ec*/ 	.byte	0x04, 0x1e
        /*00ee*/ 	.short	(.L_3427 - .L_3426)
.L_3426:
        /*00f0*/ 	.word	0x00000000


	//----- nvinfo : EIATTR_CBANK_PARAM_SIZE
	.align		4
.L_3427:
        /*00f4*/ 	.byte	0x03, 0x19
        /*00f6*/ 	.short	0x0128


	//----- nvinfo : EIATTR_PARAM_CBANK
	.align		4
        /*00f8*/ 	.byte	0x04, 0x0a
        /*00fa*/ 	.short	(.L_3429 - .L_3428)
	.align		4
.L_3428:
        /*00fc*/ 	.word	index@(.nv.constant0._ZN10layer_norm13ln_bwd_kernelINS_13Kernel_traitsI6__halfS2_fS2_fjLj256ELj1ELj4ELj1ELj16ENS_18Kernel_traits_baseILj256ES2_S2_fS2_fjLj128EEEEELb0ELb0ELb1ELb1EEEvNS_9BwdParamsE)
        /*0100*/ 	.short	0x0380
        /*0102*/ 	.short	0x0128


	//----- nvinfo : EIATTR_SW_WAR
	.align		4
.L_3429:
        /*0104*/ 	.byte	0x04, 0x36
        /*0106*/ 	.short	(.L_3431 - .L_3430)
.L_3430:
        /*0108*/ 	.word	0x00000008
.L_3431:


//--------------------- .nv.info._ZN10layer_norm13ln_bwd_kernelINS_13Kernel_traitsI6__halfS2_fS2_fjLj256ELj1ELj4ELj1ELj16ENS_18Kernel_traits_baseILj256ES2_S2_fS2_fjLj128EEEEELb0ELb1ELb0ELb0EEEvNS_9BwdParamsE --------------------------
	.section	.nv.info._ZN10layer_norm13ln_bwd_kernelINS_13Kernel_traitsI6__halfS2_fS2_fjLj256ELj1ELj4ELj1ELj16ENS_18Kernel_traits_baseILj256ES2_S2_fS2_fjLj128EEEEELb0ELb1ELb0ELb0EEEvNS_9BwdParamsE,"",@"SHT_CUDA_INFO"
	.sectionflags	@""
	.align	4


	//----- nvinfo : EIATTR_CUDA_API_VERSION
	.align		4
        /*0000*/ 	.byte	0x04, 0x37
        /*0002*/ 	.short	(.L_3433 - .L_3432)
.L_3432:
        /*0004*/ 	.word	0x00000082


	//----- nvinfo : EIATTR_KPARAM_INFO
	.align		4
.L_3433:
        /*0008*/ 	.byte	0x04, 0x17
        /*000a*/ 	.short	(.L_3435 - .L_3434)
.L_3434:
        /*000c*/ 	.word	0x00000000
        /*0010*/ 	.short	0x0000
        /*0012*/ 	.short	0x0000
        /*0014*/ 	.byte	0x00, 0xf0, 0xa1, 0x04


	//----- nvinfo : EIATTR_SPARSE_MMA_MASK
	.align		4
.L_3435:
        /*0018*/ 	.byte	0x03, 0x50
        /*001a*/ 	.short	0x0000


	//----- nvinfo : EIATTR_MAXREG_COUNT
	.align		4
        /*001c*/ 	.byte	0x03, 0x1b
        /*001e*/ 	.short	0x00ff


	//----- nvinfo : EIATTR_NUM_BARRIERS
	.align		4
        /*0020*/ 	.byte	0x02, 0x4c
        /*0022*/ 	.byte	0x01
	.zero		1


	//----- nvinfo : EIATTR_MERCURY_ISA_VERSION
	.align		4
        /*0024*/ 	.byte	0x03, 0x5f
        /*0026*/ 	.short	0x0101


	//----- nvinfo : EIATTR_COOP_GROUP_MASK_REGIDS
	.align		4
        /*0028*/ 	.byte	0x04, 0x29
        /*002a*/ 	.short	(.L_3437 - .L_3436)


	//   ....[0]....
.L_3436:
        /*002c*/ 	.word	0xffffffff


	//   ....[1]....
        /*0030*/ 	.word	0xffffffff


	//   ....[2]....
        /*0034*/ 	.word	0xffffffff


	//   ....[3]....
        /*0038*/ 	.word	0xffffffff


	//   ....[4]....
        /*003c*/ 	.word	0xffffffff


	//   ....[5]....
        /*0040*/ 	.word	0xffffffff


	//   ....[6]....
        /*0044*/ 	.word	0xffffffff


	//   ....[7]....
        /*0048*/ 	.word	0xffffffff


	//   ....[8]....
        /*004c*/ 	.word	0xffffffff


	//   ....[9]....
        /*0050*/ 	.word	0xffffffff


	//   ....[10]....
        /*0054*/ 	.word	0x05000051


	//   ....[11]....
        /*0058*/ 	.word	0x05000051


	//   ....[12]....
        /*005c*/ 	.word	0x05000051


	//   ....[13]....
        /*0060*/ 	.word	0x05000051


	//   ....[14]....
        /*0064*/ 	.word	0x05000051


	//   ....[15]....
        /*0068*/ 	.word	0x05000051


	//   ....[16]....
        /*006c*/ 	.word	0x05000051


	//   ....[17]....
        /*0070*/ 	.word	0x05000051


	//   ....[18]....
        /*0074*/ 	.word	0x05000051


	//   ....[19]....
        /*0078*/ 	.word	0x05000051


	//----- nvinfo : EIATTR_COOP_GROUP_INSTR_OFFSETS
	.align		4
.L_3437:
        /*007c*/ 	.byte	0x04, 0x28
        /*007e*/ 	.short	(.L_3439 - .L_3438)


	//   ....[0]....
.L_3438:
        /*0080*/ 	.word	0x000009d0


	//   ....[1]....
        /*0084*/ 	.word	0x000009e0


	//   ....[2]....
        /*0088*/ 	.word	0x00000a10


	//   ....[3]....
        /*008c*/ 	.word	0x00000a20


	//   ....[4]....
        /*0090*/ 	.word	0x00000a50


	//   ....[5]....
        /*0094*/ 	.word	0x00000a60


	//   ....[6]....
        /*0098*/ 	.word	0x00000a90


	//   ....[7]....
        /*009c*/ 	.word	0x00000aa0


	//   ....[8]....
        /*00a0*/ 	.word	0x00000ad0


	//   ....[9]....
        /*00a4*/ 	.word	0x00000ae0


	//   ....[10]....
        /*00a8*/ 	.word	0x000025d0


	//   ....[11]....
        /*00ac*/ 	.word	0x00002660


	//   ....[12]....
        /*00b0*/ 	.word	0x000026d0


	//   ....[13]....
        /*00b4*/ 	.word	0x00002730


	//   ....[14]....
        /*00b8*/ 	.word	0x000027a0


	//   ....[15]....
        /*00bc*/ 	.word	0x00002800


	//   ....[16]....
        /*00c0*/ 	.word	0x00002870


	//   ....[17]....
        /*00c4*/ 	.word	0x000028d0


	//   ....[18]....
        /*00c8*/ 	.word	0x00002940


	//   ....[19]....
        /*00cc*/ 	.word	0x000029a0


	//----- nvinfo : EIATTR_VRC_CTA_INIT_COUNT
	.align		4
.L_3439:
        /*00d0*/ 	.byte	0x02, 0x4a
	.zero		1
	.zero		1


	//----- nvinfo : EIATTR_EXIT_INSTR_OFFSETS
	.align		4
        /*00d4*/ 	.byte	0x04, 0x1c
        /*00d6*/ 	.short	(.L_3441 - .L_3440)


	//   ....[0]....
.L_3440:
        /*00d8*/ 	.word	0x000024e0


	//   ....[1]....
        /*00dc*/ 	.word	0x00002560


	//----- nvinfo : EIATTR_MAX_THREADS
	.align		4
.L_3441:
        /*00e0*/ 	.byte	0x04, 0x05
        /*00e2*/ 	.short	(.L_3443 - .L_3442)
.L_3442:
        /*00e4*/ 	.word	0x00000080
        /*00e8*/ 	.word	0x00000001
        /*00ec*/ 	.word	0x00000001


	//----- nvinfo : EIATTR_CRS_STACK_SIZE
	.align		4
.L_3443:
        /*00f0*/ 	.byte	0x04, 0x1e
        /*00f2*/ 	.short	(.L_3445 - .L_3444)
.L_3444:
        /*00f4*/ 	.word	0x00000000


	//----- nvinfo : EIATTR_CBANK_PARAM_SIZE
	.align		4
.L_3445:
        /*00f8*/ 	.byte	0x03, 0x19
        /*00fa*/ 	.short	0x0128


	//----- nvinfo : EIATTR_PARAM_CBANK
	.align		4
        /*00fc*/ 	.byte	0x04, 0x0a
        /*00fe*/ 	.short	(.L_3447 - .L_3446)
	.align		4
.L_3446:
        /*0100*/ 	.word	index@(.nv.constant0._ZN10layer_norm13ln_bwd_kernelINS_13Kernel_traitsI6__halfS2_fS2_fjLj256ELj1ELj4ELj1ELj16ENS_18Kernel_traits_baseILj256ES2_S2_fS2_fjLj128EEEEELb0ELb1ELb0ELb0EEEvNS_9BwdParamsE)
        /*0104*/ 	.short	0x0380
        /*0106*/ 	.short	0x0128


	//----- nvinfo : EIATTR_SW_WAR
	.align		4
.L_3447:
        /*0108*/ 	.byte	0x04, 0x36
        /*010a*/ 	.short	(.L_3449 - .L_3448)
.L_3448:
        /*010c*/ 	.word	0x00000008
.L_3449:


//--------------------- .nv.info._ZN10layer_norm13ln_bwd_kernelINS_13Kernel_traitsI6__halfS2_fS2_fjLj256ELj1ELj4ELj1ELj16ENS_18Kernel_traits_baseILj256ES2_S2_fS2_fjLj128EEEEELb0ELb1ELb0ELb1EEEvNS_9BwdParamsE --------------------------
	.section	.nv.info._ZN10layer_norm13ln_bwd_kernelINS_13Kernel_traitsI6__halfS2_fS2_fjLj256ELj1ELj4ELj1ELj16ENS_18Kernel_traits_baseILj256ES2_S2_fS2_fjLj128EEEEELb0ELb1ELb0ELb1EEEvNS_9BwdParamsE,"",@"SHT_CUDA_INFO"
	.sectionflags	@""
	.align	4


	//----- nvinfo : EIATTR_CUDA_API_VERSION
	.align		4
        /*0000*/ 	.byte	0x04, 0x37
        /*0002*/ 	.short	(.L_3451 - .L_3450)
.L_3450:
        /*0004*/ 	.word	0x00000082


	//----- nvinfo : EIATTR_KPARAM_INFO
	.align		4
.L_3451:
        /*0008*/ 	.byte	0x04, 0x17
        /*000a*/ 	.short	(.L_3453 - .L_3452)
.L_3452:
        /*000c*/ 	.word	0x00000000
        /*0010*/ 	.short	0x0000
        /*0012*/ 	.short	0x0000
        /*0014*/ 	.byte	0x00, 0xf0, 0xa1, 0x04


	//----- nvinfo : EIATTR_SPARSE_MMA_MASK
	.align		4
.L_3453:
        /*0018*/ 	.byte	0x03, 0x50
        /*001a*/ 	.short	0x0000


	//----- nvinfo : EIATTR_MAXREG_COUNT
	.align		4
        /*001c*/ 	.byte	0x03, 0x1b
        /*001e*/ 	.short	0x00ff


	//----- nvinfo : EIATTR_NUM_BARRIERS
	.align		4
        /*0020*/ 	.byte	0x02, 0x4c
        /*0022*/ 	.byte	0x01
	.zero		1


	//----- nvinfo : EIATTR_MERCURY_ISA_VERSION
	.align		4
        /*0024*/ 	.byte	0x03, 0x5f
        /*0026*/ 	.short	0x0101


	//----- nvinfo : EIATTR_COOP_GROUP_MASK_REGIDS
	.align		4
        /*0028*/ 	.byte	0x04, 0x29
        /*002a*/ 	.short	(.L_3455 - .L_3454)


	//   ....[0]....
.L_3454:
        /*002c*/ 	.word	0xffffffff


	//   ....[1]....
        /*0030*/ 	.word	0xffffffff


	//   ....[2]....
        /*0034*/ 	.word	0xffffffff


	//   ....[3]....
        /*0038*/ 	.word	0xffffffff


	//   ....[4]....
        /*003c*/ 	.word	0xffffffff


	//   ....[5]....
        /*0040*/ 	.word	0xffffffff


	//   ....[6]....
        /*0044*/ 	.word	0xffffffff


	//   ....[7]....
        /*0048*/ 	.word	0xffffffff


	//   ....[8]....
        /*004c*/ 	.word	0xffffffff


	//   ....[9]....
        /*0050*/ 	.word	0xffffffff


	//   ....[10]....
        /*0054*/ 	.word	0x05000056


	//   ....[11]....
        /*0058*/ 	.word	0x05000056


	//   ....[12]....
        /*005c*/ 	.word	0x05000056


	//   ....[13]....
        /*0060*/ 	.word	0x05000056


	//   ....[14]....
        /*0064*/ 	.word	0x05000056


	//   ....[15]....
        /*0068*/ 	.word	0x05000056


	//   ....[16]....
        /*006c*/ 	.word	0x05000056


	//   ....[17]....
        /*0070*/ 	.word	0x05000056


	//   ....[18]....
        /*0074*/ 	.word	0x05000056


	//   ....[19]....
        /*0078*/ 	.word	0x05000056


	//----- nvinfo : EIATTR_COOP_GROUP_INSTR_OFFSETS
	.align		4
.L_3455:
        /*007c*/ 	.byte	0x04, 0x28
        /*007e*/ 	.short	(.L_3457 - .L_3456)


	//   ....[0]....
.L_3456:
        /*0080*/ 	.word	0x00000a00


	//   ....[1]....
        /*0084*/ 	.word	0x00000a10


	//   ....[2]....
        /*0088*/ 	.word	0x00000a40


	//   ....[3]....
        /*008c*/ 	.word	0x00000a50


	//   ....[4]....
        /*0090*/ 	.word	0x00000a80


	//   ....[5]....
        /*0094*/ 	.word	0x00000a90


	//   ....[6]....
        /*0098*/ 	.word	0x00000ac0


	//   ....[7]....
        /*009c*/ 	.word	0x00000ad0


	//   ....[8]....
        /*00a0*/ 	.word	0x00000b00


	//   ....[9]....
        /*00a4*/ 	.word	0x00000b10


	//   ....[10]....
        /*00a8*/ 	.word	0x000025f0


	//   ....[11]....
        /*00ac*/ 	.word	0x00002680


	//   ....[12]....
        /*00b0*/ 	.word	0x000026f0


	//   ....[13]....
        /*00b4*/ 	.word	0x00002750


	//   ....[14]....
        /*00b8*/ 	.word	0x000027c0


	//   ....[15]....
        /*00bc*/ 	.word	0x00002810


	//   ....[16]....
        /*00c0*/ 	.word	0x00002880


	//   ....[17]....
        /*00c4*/ 	.word	0x000028d0


	//   ....[18]....
        /*00c8*/ 	.word	0x00002940


	//   ....[19]....
        /*00cc*/ 	.word	0x000029a0


	//----- nvinfo : EIATTR_VRC_CTA_INIT_COUNT
	.align		4
.L_3457:
        /*00d0*/ 	.byte	0x02, 0x4a
	.zero		1
	.zero		1


	//----- nvinfo : EIATTR_EXIT_INSTR_OFFSETS
	.align		4
        /*00d4*/ 	.byte	0x04, 0x1c
        /*00d6*/ 	.short	(.L_3459 - .L_3458)


	//   ....[0]....
.L_3458:
        /*00d8*/ 	.word	0x00002580


	//----- nvinfo : EIATTR_MAX_THREADS
	.align		4
.L_3459:
        /*00dc*/ 	.byte	0x04, 0x05
        /*00de*/ 	.short	(.L_3461 - .L_3460)
.L_3460:
        /*00e0*/ 	.word	0x00000080
        /*00e4*/ 	.word	0x00000001
        /*00e8*/ 	.word	0x00000001


	//----- nvinfo : EIATTR_CRS_STACK_SIZE
	.align		4
.L_3461:
        /*00ec*/ 	.byte	0x04, 0x1e
        /*00ee*/ 	.short	(.L_3463 - .L_3462)
.L_3462:
        /*00f0*/ 	.word	0x00000000


	//----- nvinfo : EIATTR_CBANK_PARAM_SIZE
	.align		4
.L_3463:
        /*00f4*/ 	.byte	0x03, 0x19
        /*00f6*/ 	.short	0x0128


	//----- nvinfo : EIATTR_PARAM_CBANK
	.align		4
        /*00f8*/ 	.byte	0x04, 0x0a
        /*00fa*/ 	.short	(.L_3465 - .L_3464)
	.align		4
.L_3464:
        /*00fc*/ 	.word	index@(.nv.constant0._ZN10layer_norm13ln_bwd_kernelINS_13Kernel_traitsI6__halfS2_fS2_fjLj256ELj1ELj4ELj1ELj16ENS_18Kernel_traits_baseILj256ES2_S2_fS2_fjLj128EEEEELb0ELb1ELb0ELb1EEEvNS_9BwdParamsE)
        /*0100*/ 	.short	0x0380
        /*0102*/ 	.short	0x0128


	//----- nvinfo : EIATTR_SW_WAR
	.align		4
.L_3465:
        /*0104*/ 	.byte	0x04, 0x36
        /*0106*/ 	.short	(.L_3467 - .L_3466)
.L_3466:
        /*0108*/ 	.word	0x00000008
.L_3467:


//--------------------- .nv.info._ZN10layer_norm13ln_bwd_kernelINS_13Kernel_traitsI6__halfS2_fS2_fjLj256ELj1ELj4ELj1ELj16ENS_18Kernel_traits_baseILj256ES2_S2_fS2_fjLj128EEEEELb0ELb1ELb1ELb0EEEvNS_9BwdParamsE --------------------------
	.section	.nv.info._ZN10layer_norm13ln_bwd_kernelINS_13Kernel_traitsI6__halfS2_fS2_fjLj256ELj1ELj4ELj1ELj16ENS_18Kernel_traits_baseILj256ES2_S2_fS2_fjLj128EEEEELb0ELb1ELb1ELb0EEEvNS_9BwdParamsE,"",@"SHT_CUDA_INFO"
	.sectionflags	@""
	.align	4


	//----- nvinfo : EIATTR_CUDA_API_VERSION
	.align		4
        /*0000*/ 	.byte	0x04, 0x37
        /*0002*/ 	.short	(.L_3469 - .L_3468)
.L_3468:
        /*0004*/ 	.word	0x00000082


	//----- nvinfo : EIATTR_KPARAM_INFO
	.align		4
.L_3469:
        /*0008*/ 	.byte	0x04, 0x17
        /*000a*/ 	.short	(.L_3471 - .L_3470)
.L_3470:
        /*000c*/ 	.word	0x00000000
        /*0010*/ 	.short	0x0000
        /*0012*/ 	.short	0x0000
        /*0014*/ 	.byte	0x00, 0xf0, 0xa1, 0x04


	//----- nvinfo : EIATTR_SPARSE_MMA_MASK
	.align		4
.L_3471:
        /*0018*/ 	.byte	0x03, 0x50
        /*001a*/ 	.short	0x0000


	//----- nvinfo : EIATTR_MAXREG_COUNT
	.align		4
        /*001c*/ 	.byte	0x03, 0x1b
        /*001e*/ 	.short	0x00ff


	//----- nvinfo : EIATTR_NUM_BARRIERS
	.align		4
        /*0020*/ 	.byte	0x02, 0x4c
        /*0022*/ 	.byte	0x01
	.zero		1


	//----- nvinfo : EIATTR_MERCURY_ISA_VERSION
	.align		4
        /*0024*/ 	.byte	0x03, 0x5f
        /*0026*/ 	.short	0x0101


	//----- nvinfo : EIATTR_COOP_GROUP_MASK_REGIDS
	.align		4
        /*0028*/ 	.byte	0x04, 0x29
        /*002a*/ 	.short	(.L_3473 - .L_3472)


	//   ....[0]....
.L_3472:
        /*002c*/ 	.word	0xffffffff


	//   ....[1]....
        /*0030*/ 	.word	0xffffffff


	//   ....[2]....
        /*0034*/ 	.word	0xffffffff


	//   ....[3]....
        /*0038*/ 	.word	0xffffffff


	//   ....[4]....
        /*003c*/ 	.word	0xffffffff


	//   ....[5]....
        /*0040*/ 	.word	0xffffffff


	//   ....[6]....
        /*0044*/ 	.word	0xffffffff


	//   ....[7]....
        /*0048*/ 	.word	0xffffffff


	//   ....[8]....
        /*004c*/ 	.word	0xffffffff


	//   ....[9]....
        /*0050*/ 	.word	0xffffffff


	//   ....[10]....
        /*0054*/ 	.word	0x05000059


	//   ....[11]....
        /*0058*/ 	.word	0x05000059


	//   ....[12]....
        /*005c*/ 	.word	0x05000059


	//   ....[13]....
        /*0060*/ 	.word	0x05000059


	//   ....[14]....
        /*0064*/ 	.word	0x05000059


	//   ....[15]....
        /*0068*/ 	.word	0x05000059


	//   ....[16]....
        /*006c*/ 	.word	0x05000059


	//   ....[17]....
        /*0070*/ 	.word	0x05000059


	//   ....[18]....
        /*0074*/ 	.word	0x05000059


	//   ....[19]....
        /*0078*/ 	.word	0x05000059


	//----- nvinfo : EIATTR_COOP_GROUP_INSTR_OFFSETS
	.align		4
.L_3473:
        /*007c*/ 	.byte	0x04, 0x28
        /*007e*/ 	.short	(.L_3475 - .L_3474)


	//   ....[0]....
.L_3474:
        /*0080*/ 	.word	0x00000af0


	//   ....[1]....
        /*0084*/ 	.word	0x00000b00


	//   ....[2]....
        /*0088*/ 	.word	0x00000b30


	//   ....[3]....
        /*008c*/ 	.word	0x00000b40


	//   ....[4]....
        /*0090*/ 	.word	0x00000b70


	//   ....[5]....
        /*0094*/ 	.word	0x00000b80


	//   ....[6]....
        /*0098*/ 	.word	0x00000bb0


	//   ....[7]....
        /*009c*/ 	.word	0x00000bc0


	//   ....[8]....
        /*00a0*/ 	.word	0x00000bf0


	//   ....[9]....
        /*00a4*/ 	.word	0x00000c00


	//   ....[10]....
        /*00a8*/ 	.word	0x000030e0


	//   ....[11]....
        /*00ac*/ 	.word	0x00003170


	//   ....[12]....
        /*00b0*/ 	.word	0x000031e0


	//   ....[13]....
        /*00b4*/ 	.word	0x00003240


	//   ....[14]....
        /*00b8*/ 	.word	0x000032b0


	//   ....[15]....
        /*00bc*/ 	.word	0x00003310


	//   ....[16]....
        /*00c0*/ 	.word	0x00003380


	//   ....[17]....
        /*00c4*/ 	.word	0x000033e0


	//   ....[18]....
        /*00c8*/ 	.word	0x00003450


	//   ....[19]....
        /*00cc*/ 	.word	0x000034b0


	//----- nvinfo : EIATTR_VRC_CTA_INIT_COUNT
	.align		4
.L_3475:
        /*00d0*/ 	.byte	0x02, 0x4a
	.zero		1
	.zero		1


	//----- nvinfo : EIATTR_EXIT_INSTR_OFFSETS
	.align		4
        /*00d4*/ 	.byte	0x04, 0x1c
        /*00d6*/ 	.short	(.L_3477 - .L_3476)


	//   ....[0]....
.L_3476:
        /*00d8*/ 	.word	0x00002ff0


	//   ....[1]....
        /*00dc*/ 	.word	0x00003070


	//----- nvinfo : EIATTR_MAX_THREADS
	.align		4
.L_3477:
        /*00e0*/ 	.byte	0x04, 0x05
        /*00e2*/ 	.short	(.L_3479 - .L_3478)
.L_3478:
        /*00e4*/ 	.word	0x00000080
        /*00e8*/ 	.word	0x00000001
        /*00ec*/ 	.word	0x00000001


	//----- nvinfo : EIATTR_CRS_STACK_SIZE
	.align		4
.L_3479:
        /*00f0*/ 	.byte	0x04, 0x1e
        /*00f2*/ 	.short	(.L_3481 - .L_3480)
.L_3480:
        /*00f4*/ 	.word	0x00000000


	//----- nvinfo : EIATTR_CBANK_PARAM_SIZE
	.align		4
.L_3481:
        /*00f8*/ 	.byte	0x03, 0x19
        /*00fa*/ 	.short	0x0128


	//----- nvinfo : EIATTR_PARAM_CBANK
	.align		4
        /*00fc*/ 	.byte	0x04, 0x0a
        /*00fe*/ 	.short	(.L_3483 - .L_3482)
	.align		4
.L_3482:
        /*0100*/ 	.word	index@(.nv.constant0._ZN10layer_norm13ln_bwd_kernelINS_13Kernel_traitsI6__halfS2_fS2_fjLj256ELj1ELj4ELj1ELj16ENS_18Kernel_traits_baseILj256ES2_S2_fS2_fjLj128EEEEELb0ELb1ELb1ELb0EEEvNS_9BwdParamsE)
        /*0104*/ 	.short	0x0380
        /*0106*/ 	.short	0x0128


	//----- nvinfo : EIATTR_SW_WAR
	.align		4
.L_3483:
        /*0108*/ 	.byte	0x04, 0x36
        /*010a*/ 	.short	(.L_3485 - .L_3484)
.L_3484:
        /*010c*/ 	.word	0x00000008
.L_3485:


//--------------------- .nv.info._ZN10layer_norm13ln_bwd_kernelINS_13Kernel_traitsI6__halfS2_fS2_fjLj256ELj1ELj4ELj1ELj16ENS_18Kernel_traits_baseILj256ES2_S2_fS2_fjLj128EEEEELb0ELb1ELb1ELb1EEEvNS_9BwdParamsE --------------------------
	.section	.nv.info._ZN10layer_norm13ln_bwd_kernelINS_13Kernel_traitsI6__halfS2_fS2_fjLj256ELj1ELj4ELj1ELj16ENS_18Kernel_traits_baseILj256ES2_S2_fS2_fjLj128EEEEELb0ELb1ELb1ELb1EEEvNS_9BwdParamsE,"",@"SHT_CUDA_INFO"
	.sectionflags	@""
	.align	4


	//----- nvinfo : EIATTR_CUDA_API_VERSION
	.align		4
        /*0000*/ 	.byte	0x04, 0x37
        /*0002*/ 	.short	(.L_3487 - .L_3486)
.L_3486:
        /*0004*/ 	.word	0x00000082


	//----- nvinfo : EIATTR_KPARAM_INFO
	.align		4
.L_3487:
        /*0008*/ 	.byte	0x04, 0x17
        /*000a*/ 	.short	(.L_3489 - .L_3488)
.L_3488:
        /*000c*/ 	.word	0x00000000
        /*0010*/ 	.short	0x0000
        /*0012*/ 	.short	0x0000
        /*0014*/ 	.byte	0x00, 0xf0, 0xa1, 0x04


	//----- nvinfo : EIATTR_SPARSE_MMA_MASK
	.align		4
.L_3489:
        /*0018*/ 	.byte	0x03, 0x50
        /*001a*/ 	.short	0x0000


	//----- nvinfo : EIATTR_MAXREG_COUNT
	.align		4
        /*001c*/ 	.byte	0x03, 0x1b
        /*001e*/ 	.short	0x00ff


	//----- nvinfo : EIATTR_NUM_BARRIERS
	.align		4
        /*0020*/ 	.byte	0x02, 0x4c
        /*0022*/ 	.byte	0x01
	.zero		1


	//----- nvinfo : EIATTR_MERCURY_ISA_VERSION
	.align		4
        /*0024*/ 	.byte	0x03, 0x5f
        /*0026*/ 	.short	0x0101


	//----- nvinfo : EIATTR_COOP_GROUP_MASK_REGIDS
	.align		4
        /*0028*/ 	.byte	0x04, 0x29
        /*002a*/ 	.short	(.L_3491 - .L_3490)


	//   ....[0]....
.L_3490:
        /*002c*/ 	.word	0xffffffff


	//   ....[1]....
        /*0030*/ 	.word	0xffffffff


	//   ....[2]....
        /*0034*/ 	.word	0xffffffff


	//   ....[3]....
        /*0038*/ 	.word	0xffffffff


	//   ....[4]....
        /*003c*/ 	.word	0xffffffff


	//   ....[5]....
        /*0040*/ 	.word	0xffffffff


	//   ....[6]....
        /*0044*/ 	.word	0xffffffff


	//   ....[7]....
        /*0048*/ 	.word	0xffffffff


	//   ....[8]....
        /*004c*/ 	.word	0xffffffff


	//   ....[9]....
        /*0050*/ 	.word	0xffffffff


	//   ....[10]....
        /*0054*/ 	.word	0x05000048


	//   ....[11]....
        /*0058*/ 	.word	0x05000048


	//   ....[12]....
        /*005c*/ 	.word	0x05000048


	//   ....[13]....
        /*0060*/ 	.word	0x05000048


	//   ....[14]....
        /*0064*/ 	.word	0x05000048


	//   ....[15]....
        /*0068*/ 	.word	0x05000048


	//   ....[16]....
        /*006c*/ 	.word	0x05000048


	//   ....[17]....
        /*0070*/ 	.word	0x05000048


	//   ....[18]....
        /*0074*/ 	.word	0x05000048


	//   ....[19]....
        /*0078*/ 	.word	0x05000048


	//----- nvinfo : EIATTR_COOP_GROUP_INSTR_OFFSETS
	.align		4
.L_3491:
        /*007c*/ 	.byte	0x04, 0x28
        /*007e*/ 	.short	(.L_3493 - .L_3492)


	//   ....[0]....
.L_3492:
        /*0080*/ 	.word	0x00000aa0


	//   ....[1]....
        /*0084*/ 	.word	0x00000ab0


	//   ....[2]....
        /*0088*/ 	.word	0x00000ae0


	//   ....[3]....
        /*008c*/ 	.word	0x00000af0


	//   ....[4]....
        /*0090*/ 	.word	0x00000b20


	//   ....[5]....
        /*0094*/ 	.word	0x00000b30


	//   ....[6]....
        /*0098*/ 	.word	0x00000b60


	//   ....[7]....
        /*009c*/ 	.word	0x00000b70


	//   ....[8]....
        /*00a0*/ 	.word	0x00000ba0


	//   ....[9]....
        /*00a4*/ 	.word	0x00000bb0


	//   ....[10]....
        /*00a8*/ 	.word	0x00002ed0


	//   ....[11]....
        /*00ac*/ 	.word	0x00002f60


	//   ....[12]....
        /*00b0*/ 	.word	0x00002fe0


	//   ....[13]....
        /*00b4*/ 	.word	0x00003050


	//   ....[14]....
        /*00b8*/ 	.word	0x000030d0


	//   ....[15]....
        /*00bc*/ 	.word	0x00003140


	//   ....[16]....
        /*00c0*/ 	.word	0x000031c0


	//   ....[17]....
        /*00c4*/ 	.word	0x00003230


	//   ....[18]....
        /*00c8*/ 	.word	0x000032b0


	//   ....[19]....
        /*00cc*/ 	.word	0x00003310


	//----- nvinfo : EIATTR_VRC_CTA_INIT_COUNT
	.align		4
.L_3493:
        /*00d0*/ 	.byte	0x02, 0x4a
	.zero		1
	.zero		1


	//----- nvinfo : EIATTR_EXIT_INSTR_OFFSETS
	.align		4
        /*00d4*/ 	.byte	0x04, 0x1c
        /*00d6*/ 	.short	(.L_3495 - .L_3494)


	//   ....[0]....
.L_3494:
        /*00d8*/ 	.word	0x00002e60


	//----- nvinfo : EIATTR_MAX_THREADS
	.align		4
.L_3495:
        /*00dc*/ 	.byte	0x04, 0x05
        /*00de*/ 	.short	(.L_3497 - .L_3496)
.L_3496:
        /*00e0*/ 	.word	0x00000080
        /*00e4*/ 	.word	0x00000001
        /*00e8*/ 	.word	0x00000001


	//----- nvinfo : EIATTR_CRS_STACK_SIZE
	.align		4
.L_3497:
        /*00ec*/ 	.byte	0x04, 0x1e
        /*00ee*/ 	.short	(.L_3499 - .L_3498)
.L_3498:
        /*00f0*/ 	.word	0x00000000


	//----- nvinfo : EIATTR_CBANK_PARAM_SIZE
	.align		4
.L_3499:
        /*00f4*/ 	.byte	0x03, 0x19
        /*00f6*/ 	.short	0x0128


	//----- nvinfo : EIATTR_PARAM_CBANK
	.align		4
        /*00f8*/ 	.byte	0x04, 0x0a
        /*00fa*/ 	.short	(.L_3501 - .L_3500)
	.align		4
.L_3500:
        /*00fc*/ 	.word	index@(.nv.constant0._ZN10layer_norm13ln_bwd_kernelINS_13Kernel_traitsI6__halfS2_fS2_fjLj256ELj1ELj4ELj1ELj16ENS_18Kernel_traits_baseILj256ES2_S2_fS2_fjLj128EEEEELb0ELb1ELb1ELb1EEEvNS_9BwdParamsE)
        /*0100*/ 	.short	0x0380
        /*0102*/ 	.short	0x0128


	//----- nvinfo : EIATTR_SW_WAR
	.align		4
.L_3501:
        /*0104*/ 	.byte	0x04, 0x36
        /*0106*/ 	.short	(.L_3503 - .L_3502)
.L_3502:
        /*0108*/ 	.word	0x00000008
.L_3503:


//--------------------- .nv.info._ZN10layer_norm13ln_bwd_kernelINS_13Kernel_traitsI6__halfS2_fS2_fjLj256ELj1ELj4ELj1ELj16ENS_18Kernel_traits_baseILj256ES2_S2_fS2_fjLj128EEEEELb1ELb0ELb0ELb0EEEvNS_9BwdParamsE --------------------------
	.section	.nv.info._ZN10layer_norm13ln_bwd_kernelINS_13Kernel_traitsI6__halfS2_fS2_fjLj256ELj1ELj4ELj1ELj16ENS_18Kernel_traits_baseILj256ES2_S2_fS2_fjLj128EEEEELb1ELb0ELb0ELb0EEEvNS_9BwdParamsE,"",@"SHT_CUDA_INFO"
	.sectionflags	@""
	.align	4


	//----- nvinfo : EIATTR_CUDA_API_VERSION
	.align		4
        /*0000*/ 	.byte	0x04, 0x37
        /*0002*/ 	.short	(.L_3505 - .L_3504)
.L_3504:
        /*0004*/ 	.word	0x00000082


	//----- nvinfo : EIATTR_KPARAM_INFO
	.align		4
.L_3505:
        /*0008*/ 	.byte	0x04, 0x17
        /*000a*/ 	.short	(.L_3507 - .L_3506)
.L_3506:
        /*000c*/ 	.word	0x00000000
        /*0010*/ 	.short	0x0000
        /*0012*/ 	.short	0x0000
        /*0014*/ 	.byte	0x00, 0xf0, 0xa1, 0x04


	//----- nvinfo : EIATTR_SPARSE_MMA_MASK
	.align		4
.L_3507:
        /*0018*/ 	.byte	0x03, 0x50
        /*001a*/ 	.short	0x0000


	//----- nvinfo : EIATTR_MAXREG_COUNT
	.align		4
        /*001c*/ 	.byte	0x03, 0x1b
        /*001e*/ 	.short	0x00ff


	//----- nvinfo : EIATTR_NUM_BARRIERS
	.align		4
        /*0020*/ 	.byte	0x02, 0x4c
        /*0022*/ 	.byte	0x01
	.zero		1


	//----- nvinfo : EIATTR_MERCURY_ISA_VERSION
	.align		4
        /*0024*/ 	.byte	0x03, 0x5f
        /*0026*/ 	.short	0x0101


	//----- nvinfo : EIATTR_COOP_GROUP_MASK_REGIDS
	.align		4
        /*0028*/ 	.byte	0x04, 0x29
        /*002a*/ 	.short	(.L_3509 - .L_3508)


	//   ....[0]....
.L_3508:
        /*002c*/ 	.word	0xffffffff


	//   ....[1]....
        /*0030*/ 	.word	0xffffffff


	//   ....[2]....
        /*0034*/ 	.word	0xffffffff


	//   ....[3]....
        /*0038*/ 	.word	0xffffffff


	//   ....[4]....
        /*003c*/ 	.word	0xffffffff


	//   ....[5]....
        /*0040*/ 	.word	0xffffffff


	//   ....[6]....
        /*0044*/ 	.word	0xffffffff


	//   ....[7]....
        /*0048*/ 	.word	0xffffffff


	//   ....[8]....
        /*004c*/ 	.word	0xffffffff


	//   ....[9]....
        /*0050*/ 	.word	0xffffffff


	//   ....[10]....
        /*0054*/ 	.word	0x0500002c


	//   ....[11]....
        /*0058*/ 	.word	0x0500002c


	//   ....[12]....
        /*005c*/ 	.word	0x0500002c


	//   ....[13]....
        /*0060*/ 	.word	0x0500002c


	//   ....[14]....
        /*0064*/ 	.word	0x0500002c


	//   ....[15]....
        /*0068*/ 	.word	0x0500002c


	//   ....[16]....
        /*006c*/ 	.word	0x0500002c


	//   ....[17]....
        /*0070*/ 	.word	0x0500002c


	//   ....[18]....
        /*0074*/ 	.word	0x0500002c


	//   ....[19]....
        /*0078*/ 	.word	0x0500002c


	//----- nvinfo : EIATTR_COOP_GROUP_INSTR_OFFSETS
	.align		4
.L_3509:
        /*007c*/ 	.byte	0x04, 0x28
        /*007e*/ 	.short	(.L_3511 - .L_3510)


	//   ....[0]....
.L_3510:
        /*0080*/ 	.word	0x00000a00


	//   ....[1]....
        /*0084*/ 	.word	0x00000a10


	//   ....[2]....
        /*0088*/ 	.word	0x00000a40


	//   ....[3]....
        /*008c*/ 	.word	0x00000a50


	//   ....[4]....
        /*0090*/ 	.word	0x00000a80


	//   ....[5]....
        /*0094*/ 	.word	0x00000a90


	//   ....[6]....
        /*0098*/ 	.word	0x00000ac0


	//   ....[7]....
        /*009c*/ 	.word	0x00000ad0


	//   ....[8]....
        /*00a0*/ 	.word	0x00000b00


	//   ....[9]....
        /*00a4*/ 	.word	0x00000b10


	//   ....[10]....
        /*00a8*/ 	.word	0x000021a0


	//   ....[11]....
        /*00ac*/ 	.word	0x00002230


	//   ....[12]....
        /*00b0*/ 	.word	0x00002290


	//   ....[13]....
        /*00b4*/ 	.word	0x000022f0


	//   ....[14]....
        /*00b8*/ 	.word	0x00002350


	//   ....[15]....
        /*00bc*/ 	.word	0x000023b0


	//   ....[16]....
        /*00c0*/ 	.word	0x00002410


	//   ....[17]....
        /*00c4*/ 	.word	0x00002470


	//   ....[18]....
        /*00c8*/ 	.word	0x000024d0


	//   ....[19]....
        /*00cc*/ 	.word	0x00002530


	//----- nvinfo : EIATTR_VRC_CTA_INIT_COUNT
	.align		4
.L_3511:
        /*00d0*/ 	.byte	0x02, 0x4a
	.zero		1
	.zero		1


	//----- nvinfo : EIATTR_EXIT_INSTR_OFFSETS
	.align		4
        /*00d4*/ 	.byte	0x04, 0x1c
        /*00d6*/ 	.short	(.L_3513 - .L_3512)


	//   ....[0]....
.L_3512:
        /*00d8*/ 	.word	0x00002110


	//   ....[1]....
        /*00dc*/ 	.word	0x00002140


	//----- nvinfo : EIATTR_MAX_THREADS
	.align		4
.L_3513:
        /*00e0*/ 	.byte	0x04, 0x05
        /*00e2*/ 	.short	(.L_3515 - .L_3514)
.L_3514:
        /*00e4*/ 	.word	0x00000080
        /*00e8*/ 	.word	0x00000001
        /*00ec*/ 	.word	0x00000001


	//----- nvinfo : EIATTR_CRS_STACK_SIZE
	.align		4
.L_3515:
        /*00f0*/ 	.byte	0x04, 0x1e
        /*00f2*/ 	.short	(.L_3517 - .L_3516)
.L_3516:
        /*00f4*/ 	.word	0x00000000


	//----- nvinfo : EIATTR_CBANK_PARAM_SIZE
	.align		4
.L_3517:
        /*00f8*/ 	.byte	0x03, 0x19
        /*00fa*/ 	.short	0x0128


	//----- nvinfo : EIATTR_PARAM_CBANK
	.align		4
        /*00fc*/ 	.byte	0x04, 0x0a
        /*00fe*/ 	.short	(.L_3519 - .L_3518)
	.align		4
.L_3518:
        /*0100*/ 	.word	index@(.nv.constant0._ZN10layer_norm13ln_bwd_kernelINS_13Kernel_traitsI6__halfS2_fS2_fjLj256ELj1ELj4ELj1ELj16ENS_18Kernel_traits_baseILj256ES2_S2_fS2_fjLj128EEEEELb1ELb0ELb0ELb0EEEvNS_9BwdParamsE)
        /*0104*/ 	.short	0x0380
        /*0106*/ 	.short	0x0128


	//----- nvinfo : EIATTR_SW_WAR
	.align		4
.L_3519:
        /*0108*/ 	.byte	0x04, 0x36
        /*010a*/ 	.short	(.L_3521 - .L_3520)
.L_3520:
        /*010c*/ 	.word	0x00000008
.L_3521:


//--------------------- .nv.info._ZN10layer_norm13ln_bwd_kernelINS_13Kernel_traitsI6__halfS2_fS2_fjLj256ELj1ELj4ELj1ELj16ENS_18Kernel_traits_baseILj256ES2_S2_fS2_fjLj128EEEEELb1ELb0ELb0ELb1EEEvNS_9BwdParamsE --------------------------
	.section	.nv.info._ZN10layer_norm13ln_bwd_kernelINS_13Kernel_traitsI6__halfS2_fS2_fjLj256ELj1ELj4ELj1ELj16ENS_18Kernel_traits_baseILj256ES2_S2_fS2_fjLj128EEEEELb1ELb0ELb0ELb1EEEvNS_9BwdParamsE,"",@"SHT_CUDA_INFO"
	.sectionflags	@""
	.align	4


	//----- nvinfo : EIATTR_CUDA_API_VERSION
	.align		4
        /*0000*/ 	.byte	0x04, 0x37
        /*0002*/ 	.short	(.L_3523 - .L_3522)
.L_3522:
        /*0004*/ 	.word	0x00000082


	//----- nvinfo : EIATTR_KPARAM_INFO
	.align		4
.L_3523:
        /*0008*/ 	.byte	0x04, 0x17
        /*000a*/ 	.short	(.L_3525 - .L_3524)
.L_3524:
        /*000c*/ 	.word	0x00000000
        /*0010*/ 	.short	0x0000
        /*0012*/ 	.short	0x0000
        /*0014*/ 	.byte	0x00, 0xf0, 0xa1, 0x04


	//----- nvinfo : EIATTR_SPARSE_MMA_MASK
	.align		4
.L_3525:
        /*0018*/ 	.byte	0x03, 0x50
        /*001a*/ 	.short	0x0000


	//----- nvinfo : EIATTR_MAXREG_COUNT
	.align		4
        /*001c*/ 	.byte	0x03, 0x1b
        /*001e*/ 	.short	0x00ff


	//----- nvinfo : EIATTR_NUM_BARRIERS
	.align		4
        /*0020*/ 	.byte	0x02, 0x4c
        /*0022*/ 	.byte	0x01
	.zero		1


	//----- nvinfo : EIATTR_MERCURY_ISA_VERSION
	.align		4
        /*0024*/ 	.byte	0x03, 0x5f
        /*0026*/ 	.short	0x0101


	//----- nvinfo : EIATTR_COOP_GROUP_MASK_REGIDS
	.align		4
        /*0028*/ 	.byte	0x04, 0x29
        /*002a*/ 	.short	(.L_3527 - .L_3526)


	//   ....[0]....
.L_3526:
        /*002c*/ 	.word	0xffffffff


	//   ....[1]....
        /*0030*/ 	.word	0xffffffff


	//   ....[2]....
        /*0034*/ 	.word	0xffffffff


	//   ....[3]....
        /*0038*/ 	.word	0xffffffff


	//   ....[4]....
        /*003c*/ 	.word	0xffffffff


	//   ....[5]....
        /*0040*/ 	.word	0xffffffff


	//   ....[6]....
        /*0044*/ 	.word	0xffffffff


	//   ....[7]....
        /*0048*/ 	.word	0xffffffff


	//   ....[8]....
        /*004c*/ 	.word	0xffffffff


	//   ....[9]....
        /*0050*/ 	.word	0xffffffff


	//   ....[10]....
        /*0054*/ 	.word	0x0500003f


	//   ....[11]....
        /*0058*/ 	.word	0x0500003f


	//   ....[12]....
        /*005c*/ 	.word	0x0500003f


	//   ....[13]....
        /*0060*/ 	.word	0x0500003f


	//   ....[14]....
        /*0064*/ 	.word	0x0500003f


	//   ....[15]....
        /*0068*/ 	.word	0x0500003f


	//   ....[16]....
        /*006c*/ 	.word	0x0500003f


	//   ....[17]....
        /*0070*/ 	.word	0x0500003f


	//   ....[18]....
        /*0074*/ 	.word	0x0500003f


	//   ....[19]....
        /*0078*/ 	.word	0x0500003f


	//----- nvinfo : EIATTR_COOP_GROUP_INSTR_OFFSETS
	.align		4
.L_3527:
        /*007c*/ 	.byte	0x04, 0x28
        /*007e*/ 	.short	(.L_3529 - .L_3528)


	//   ....[0]....
.L_3528:
        /*0080*/ 	.word	0x00000a10


	//   ....[1]....
        /*0084*/ 	.word	0x00000a20


	//   ....[2]....
        /*0088*/ 	.word	0x00000a50


	//   ....[3]....
        /*008c*/ 	.word	0x00000a70


	//   ....[4]....
        /*0090*/ 	.word	0x00000a90


	//   ....[5]....
        /*0094*/ 	.word	0x00000ab0


	//   ....[6]....
        /*0098*/ 	.word	0x00000ad0


	//   ....[7]....
        /*009c*/ 	.word	0x00000af0


	//   ....[8]....
        /*00a0*/ 	.word	0x00000b10


	//   ....[9]....
        /*00a4*/ 	.word	0x00000b20


	//   ....[10]....
        /*00a8*/ 	.word	0x00002170


	//   ....[11]....
        /*00ac*/ 	.word	0x00002200


	//   ....[12]....
        /*00b0*/ 	.word	0x00002280


	//   ....[13]....
        /*00b4*/ 	.word	0x000022f0


	//   ....[14]....
        /*00b8*/ 	.word	0x00002370


	//   ....[15]....
        /*00bc*/ 	.word	0x000023e0


	//   ....[16]....
        /*00c0*/ 	.word	0x00002460


	//   ....[17]....
        /*00c4*/ 	.word	0x000024d0


	//   ....[18]....
        /*00c8*/ 	.word	0x00002550


	//   ....[19]....
        /*00cc*/ 	.word	0x000025b0


	//----- nvinfo : EIATTR_VRC_CTA_INIT_COUNT
	.align		4
.L_3529:
        /*00d0*/ 	.byte	0x02, 0x4a
	.zero		1
	.zero		1


	//----- nvinfo : EIATTR_EXIT_INSTR_OFFSETS
	.align		4
        /*00d4*/ 	.byte	0x04, 0x1c
        /*00d6*/ 	.short	(.L_3531 - .L_3530)


	//   ....[0]....
.L_3530:
        /*00d8*/ 	.word	0x00002110


	//----- nvinfo : EIATTR_MAX_THREADS
	.align		4
.L_3531:
        /*00dc*/ 	.byte	0x04, 0x05
        /*00de*/ 	.short	(.L_3533 - .L_3532)
.L_3532:
        /*00e0*/ 	.word	0x00000080
        /*00e4*/ 	.word	0x00000001
        /*00e8*/ 	.word	0x00000001


	//----- nvinfo : EIATTR_CRS_STACK_SIZE
	.align		4
.L_3533:
        /*00ec*/ 	.byte	0x04, 0x1e
        /*00ee*/ 	.short	(.L_3535 - .L_3534)
.L_3534:
        /*00f0*/ 	.word	0x00000000


	//----- nvinfo : EIATTR_CBANK_PARAM_SIZE
	.align		4
.L_3535:
        /*00f4*/ 	.byte	0x03, 0x19
        /*00f6*/ 	.short	0x0128


	//----- nvinfo : EIATTR_PARAM_CBANK
	.align		4
        /*00f8*/ 	.byte	0x04, 0x0a
        /*00fa*/ 	.short	(.L_3537 - .L_3536)
	.align		4
.L_3536:
        /*00fc*/ 	.word	index@(.nv.constant0._ZN10layer_norm13ln_bwd_kernelINS_13Kernel_traitsI6__halfS2_fS2_fjLj256ELj1ELj4ELj1ELj16ENS_18Kernel_traits_baseILj256ES2_S2_fS2_fjLj128EEEEELb1ELb0ELb0ELb1EEEvNS_9BwdParamsE)
        /*0100*/ 	.short	0x0380
        /*0102*/ 	.short	0x0128


	//----- nvinfo : EIATTR_SW_WAR
	.align		4
.L_3537:
        /*0104*/ 	.byte	0x04, 0x36
        /*0106*/ 	.short	(.L_3539 - .L_3538)
.L_3538:
        /*0108*/ 	.word	0x00000008
.L_3539:


//--------------------- .nv.info._ZN10layer_norm22ln_bwd_finalize_kernelINS_22Kernel_traits_finalizeILj256E6__halfS2_fS2_fjLb0ELj1024ELj4ENS_18Kernel_traits_baseILj256ES2_S2_fS2_fjLj1024EEEEELb0ELb0EEEvNS_9BwdParamsE --------------------------
	.section	.nv.info._ZN10layer_norm22ln_bwd_finalize_kernelINS_22Kernel_traits_finalizeILj256E6__halfS2_fS2_fjLb0ELj1024ELj4ENS_18Kernel_traits_baseILj256ES2_S2_fS2_fjLj1024EEEEELb0ELb0EEEvNS_9BwdParamsE,"",@"SHT_CUDA_INFO"
	.sectionflags	@""
	.align	4


	//----- nvinfo : EIATTR_CUDA_API_VERSION
	.align		4
        /*0000*/ 	.byte	0x04, 0x37
        /*0002*/ 	.short	(.L_3541 - .L_3540)
.L_3540:
        /*0004*/ 	.word	0x00000082


	//----- nvinfo : EIATTR_KPARAM_INFO
	.align		4
.L_3541:
        /*0008*/ 	.byte	0x04, 0x17
        /*000a*/ 	.short	(.L_3543 - .L_3542)
.L_3542:
        /*000c*/ 	.word	0x00000000
        /*0010*/ 	.short	0x0000
        /*0012*/ 	.short	0x0000
        /*0014*/ 	.byte	0x00, 0xf0, 0xa1, 0x04


	//----- nvinfo : EIATTR_SPARSE_MMA_MASK
	.align		4
.L_3543:
        /*0018*/ 	.byte	0x03, 0x50
        /*001a*/ 	.short	0x0000


	//----- nvinfo : EIATTR_MAXREG_COUNT
	.align		4
        /*001c*/ 	.byte	0x03, 0x1b
        /*001e*/ 	.short	0x0040


	//----- nvinfo : EIATTR_NUM_BARRIERS
	.align		4
        /*0020*/ 	.byte	0x02, 0x4c
        /*0022*/ 	.byte	0x01
	.zero		1


	//----- nvinfo : EIATTR_MERCURY_ISA_VERSION
	.align		4
        /*0024*/ 	.byte	0x03, 0x5f
        /*0026*/ 	.short	0x0101


	//----- nvinfo : EIATTR_COOP_GROUP_MASK_REGIDS
	.align		4
        /*0028*/ 	.byte	0x04, 0x29
        /*002a*/ 	.short	(.L_3545 - .L_3544)


	//   ....[0]....
.L_3544:
        /*002c*/ 	.word	0xffffffff


	//   ....[1]....
        /*0030*/ 	.word	0xffffffff


	//   ....[2]....
        /*0034*/ 	.word	0xffffffff


	//   ....[3]....
        /*0038*/ 	.word	0xffffffff


	//   ....[4]....
        /*003c*/ 	.word	0xffffffff


	//   ....[5]....
        /*0040*/ 	.word	0xffffffff


	//   ....[6]....
        /*0044*/ 	.word	0xffffffff


	//   ....[7]....
        /*0048*/ 	.word	0xffffffff


	//   ....[8]....
        /*004c*/ 	.word	0xffffffff


	//   ....[9]....
        /*0050*/ 	.word	0xffffffff


	//----- nvinfo : EIATTR_COOP_GROUP_INSTR_OFFSETS
	.align		4
.L_3545:
        /*0054*/ 	.byte	0x04, 0x28
        /*0056*/ 	.short	(.L_3547 - .L_3546)


	//   ....[0]....
.L_3546:
        /*0058*/ 	.word	0x00001540


	//   ....[1]....
        /*005c*/ 	.word	0x00001550


	//   ....[2]....
        /*0060*/ 	.word	0x00001580


	//   ....[3]....
        /*0064*/ 	.word	0x00001590


	//   ....[4]....
        /*0068*/ 	.word	0x000015c0


	//   ....[5]....
        /*006c*/ 	.word	0x000015d0


	//   ....[6]....
        /*0070*/ 	.word	0x00001610


	//   ....[7]....
        /*0074*/ 	.word	0x00001630


	//   ....[8]....
        /*0078*/ 	.word	0x00001680


	//   ....[9]....
        /*007c*/ 	.word	0x00001690


	//----- nvinfo : EIATTR_VRC_CTA_INIT_COUNT
	.align		4
.L_3547:
        /*0080*/ 	.byte	0x02, 0x4a
	.zero		1
	.zero		1


	//----- nvinfo : EIATTR_EXIT_INSTR_OFFSETS
	.align		4
        /*0084*/ 	.byte	0x04, 0x1c
        /*0086*/ 	.short	(.L_3549 - .L_3548)


	//   ....[0]....
.L_3548:
        /*0088*/ 	.word	0x00000060


	//   ....[1]....
        /*008c*/ 	.word	0x000016f0


	//   ....[2]....
        /*0090*/ 	.word	0x00001720


	//   ....[3]....
        /*0094*/ 	.word	0x000017e0


	//----- nvinfo : EIATTR_MAX_THREADS
	.align		4
.L_3549:
        /*0098*/ 	.byte	0x04, 0x05
        /*009a*/ 	.short	(.L_3551 - .L_3550)
.L_3550:
        /*009c*/ 	.word	0x00000400
        /*00a0*/ 	.word	0x00000001
        /*00a4*/ 	.word	0x00000001


	//----- nvinfo : EIATTR_CRS_STACK_SIZE
	.align		4
.L_3551:
        /*00a8*/ 	.byte	0x04, 0x1e
        /*00aa*/ 	.short	(.L_3553 - .L_3552)
.L_3552:
        /*00ac*/ 	.word	0x00000000


	//----- nvinfo : EIATTR_CBANK_PARAM_SIZE
	.align		4
.L_3553:
        /*00b0*/ 	.byte	0x03, 0x19
        /*00b2*/ 	.short	0x0128


	//----- nvinfo : EIATTR_PARAM_CBANK
	.align		4
        /*00b4*/ 	.byte	0x04, 0x0a
        /*00b6*/ 	.short	(.L_3555 - .L_3554)
	.align		4
.L_3554:
        /*00b8*/ 	.word	index@(.nv.constant0._ZN10layer_norm22ln_bwd_finalize_kernelINS_22Kernel_traits_finalizeILj256E6__halfS2_fS2_fjLb0ELj1024ELj4ENS_18Kernel_traits_baseILj256ES2_S2_fS2_fjLj1024EEEEELb0ELb0EEEvNS_9BwdParamsE)
        /*00bc*/ 	.short	0x0380
        /*00be*/ 	.short	0x0128


	//----- nvinfo : EIATTR_SW_WAR
	.align		4
.L_3555:
        /*00c0*/ 	.byte	0x04, 0x36
        /*00c2*/ 	.short	(.L_3557 - .L_3556)
.L_3556:
        /*00c4*/ 	.word	0x00000008
.L_3557:


//--------------------- .nv.info._ZN10layer_norm13ln_bwd_kernelINS_13Kernel_traitsI6__halfS2_fS2_fjLj256ELj1ELj4ELj1ELj16ENS_18Kernel_traits_baseILj256ES2_S2_fS2_fjLj128EEEEELb1ELb0ELb1ELb0EEEvNS_9BwdParamsE --------------------------
	.section	.nv.info._ZN10layer_norm13ln_bwd_kernelINS_13Kernel_traitsI6__halfS2_fS2_fjLj256ELj1ELj4ELj1ELj16ENS_18Kernel_traits_baseILj256ES2_S2_fS2_fjLj128EEEEELb1ELb0ELb1ELb0EEEvNS_9BwdParamsE,"",@"SHT_CUDA_INFO"
	.sectionflags	@""
	.align	4


	//----- nvinfo : EIATTR_CUDA_API_VERSION
	.align		4
        /*0000*/ 	.byte	0x04, 0x37
        /*0002*/ 	.short	(.L_3559 - .L_3558)
.L_3558:
        /*0004*/ 	.word	0x00000082


	//----- nvinfo : EIATTR_KPARAM_INFO
	.align		4
.L_3559:
        /*0008*/ 	.byte	0x04, 0x17
        /*000a*/ 	.short	(.L_3561 - .L_3560)
.L_3560:
        /*000c*/ 	.word	0x00000000
        /*0010*/ 	.short	0x0000
        /*0012*/ 	.short	0x0000
        /*0014*/ 	.byte	0x00, 0xf0, 0xa1, 0x04


	//----- nvinfo : EIATTR_SPARSE_MMA_MASK
	.align		4
.L_3561:
        /*0018*/ 	.byte	0x03, 0x50
        /*001a*/ 	.short	0x0000


	//----- nvinfo : EIATTR_MAXREG_COUNT
	.align		4
        /*001c*/ 	.byte	0x03, 0x1b
        /*001e*/ 	.short	0x00ff


	//----- nvinfo : EIATTR_NUM_BARRIERS
	.align		4
        /*0020*/ 	.byte	0x02, 0x4c
        /*0022*/ 	.byte	0x01
	.zero		1


	//----- nvinfo : EIATTR_MERCURY_ISA_VERSION
	.align		4
        /*0024*/ 	.byte	0x03, 0x5f
        /*0026*/ 	.short	0x0101


	//----- nvinfo : EIATTR_COOP_GROUP_MASK_REGIDS
	.align		4
        /*0028*/ 	.byte	0x04, 0x29
        /*002a*/ 	.short	(.L_3563 - .L_3562)


	//   ....[0]....
.L_3562:
        /*002c*/ 	.word	0xffffffff


	//   ....[1]....
        /*0030*/ 	.word	0xffffffff


	//   ....[2]....
        /*0034*/ 	.word	0xffffffff


	//   ....[3]....
        /*0038*/ 	.word	0xffffffff


	//   ....[4]....
        /*003c*/ 	.word	0xffffffff


	//   ....[5]....
        /*0040*/ 	.word	0xffffffff


	//   ....[6]....
        /*0044*/ 	.word	0xffffffff


	//   ....[7]....
        /*0048*/ 	.word	0xffffffff


	//   ....[8]....
        /*004c*/ 	.word	0xffffffff


	//   ....[9]....
        /*0050*/ 	.word	0xffffffff


	//   ....[10]....
        /*0054*/ 	.word	0x05000045


	//   ....[11]....
        /*0058*/ 	.word	0x05000045


	//   ....[12]....
        /*005c*/ 	.word	0x05000045


	//   ....[13]....
        /*0060*/ 	.word	0x05000045


	//   ....[14]....
        /*0064*/ 	.word	0x05000045


	//   ....[15]....
        /*0068*/ 	.word	0x05000045


	//   ....[16]....
        /*006c*/ 	.word	0x05000045


	//   ....[17]....
        /*0070*/ 	.word	0x05000045


	//   ....[18]....
        /*0074*/ 	.word	0x05000045


	//   ....[19]....
        /*0078*/ 	.word	0x05000045


	//----- nvinfo : EIATTR_COOP_GROUP_INSTR_OFFSETS
	.align		4
.L_3563:
        /*007c*/ 	.byte	0x04, 0x28
        /*007e*/ 	.short	(.L_3565 - .L_3564)


	//   ....[0]....
.L_3564:
        /*0080*/ 	.word	0x00000d60


	//   ....[1]....
        /*0084*/ 	.word	0x00000d70


	//   ....[2]....
        /*0088*/ 	.word	0x00000da0


	//   ....[3]....
        /*008c*/ 	.word	0x00000db0


	//   ....[4]....
        /*0090*/ 	.word	0x00000de0


	//   ....[5]....
        /*0094*/ 	.word	0x00000df0


	//   ....[6]....
        /*0098*/ 	.word	0x00000e20


	//   ....[7]....
        /*009c*/ 	.word	0x00000e30


	//   ....[8]....
        /*00a0*/ 	.word	0x00000e60


	//   ....[9]....
        /*00a4*/ 	.word	0x00000e70


	//   ....[10]....
        /*00a8*/ 	.word	0x00002f00


	//   ....[11]....
        /*00ac*/ 	.word	0x00002f90


	//   ....[12]....
        /*00b0*/ 	.word	0x00003000


	//   ....[13]....
        /*00b4*/ 	.word	0x00003060


	//   ....[14]....
        /*00b8*/ 	.word	0x000030d0


	//   ....[15]....
        /*00bc*/ 	.word	0x00003130


	//   ....[16]....
        /*00c0*/ 	.word	0x000031a0


	//   ....[17]....
        /*00c4*/ 	.word	0x00003200


	//   ....[18]....
        /*00c8*/ 	.word	0x00003270


	//   ....[19]....
        /*00cc*/ 	.word	0x000032d0


	//----- nvinfo : EIATTR_VRC_CTA_INIT_COUNT
	.align		4
.L_3565:
        /*00d0*/ 	.byte	0x02, 0x4a
	.zero		1
	.zero		1


	//----- nvinfo : EIATTR_EXIT_INSTR_OFFSETS
	.align		4
        /*00d4*/ 	.byte	0x04, 0x1c
        /*00d6*/ 	.short	(.L_3567 - .L_3566)


	//   ....[0]....
.L_3566:
        /*00d8*/ 	.word	0x00002e60


	//   ....[1]....
        /*00dc*/ 	.word	0x00002e90


	//----- nvinfo : EIATTR_MAX_THREADS
	.align		4
.L_3567:
        /*00e0*/ 	.byte	0x04, 0x05
        /*00e2*/ 	.short	(.L_3569 - .L_3568)
.L_3568:
        /*00e4*/ 	.word	0x00000080
        /*00e8*/ 	.word	0x00000001
        /*00ec*/ 	.word	0x00000001


	//----- nvinfo : EIATTR_CRS_STACK_SIZE
	.align		4
.L_3569:
        /*00f0*/ 	.byte	0x04, 0x1e
        /*00f2*/ 	.short	(.L_3571 - .L_3570)
.L_3570:
        /*00f4*/ 	.word	0x00000000


	//----- nvinfo : EIATTR_CBANK_PARAM_SIZE
	.align		4
.L_3571:
        /*00f8*/ 	.byte	0x03, 0x19
        /*00fa*/ 	.short	0x0128


	//----- nvinfo : EIATTR_PARAM_CBANK
	.align		4
        /*00fc*/ 	.byte	0x04, 0x0a
        /*00fe*/ 	.short	(.L_3573 - .L_3572)
	.align		4
.L_3572:
        /*0100*/ 	.word	index@(.nv.constant0._ZN10layer_norm13ln_bwd_kernelINS_13Kernel_traitsI6__halfS2_fS2_fjLj256ELj1ELj4ELj1ELj16ENS_18Kernel_traits_baseILj256ES2_S2_fS2_fjLj128EEEEELb1ELb0ELb1ELb0EEEvNS_9BwdParamsE)
        /*0104*/ 	.short	0x0380
        /*0106*/ 	.short	0x0128


	//----- nvinfo : EIATTR_SW_WAR
	.align		4
.L_3573:
        /*0108*/ 	.byte	0x04, 0x36
        /*010a*/ 	.short	(.L_3575 - .L_3574)
.L_3574:
        /*010c*/ 	.word	0x00000008
.L_3575:


//--------------------- .nv.info._ZN10layer_norm22ln_bwd_finalize_kernelINS_22Kernel_traits_finalizeILj256E6__halfS2_fS2_fjLb0ELj1024ELj4ENS_18Kernel_traits_baseILj256ES2_S2_fS2_fjLj1024EEEEELb0ELb1EEEvNS_9BwdParamsE --------------------------
	.section	.nv.info._ZN10layer_norm22ln_bwd_finalize_kernelINS_22Kernel_traits_finalizeILj256E6__halfS2_fS2_fjLb0ELj1024ELj4ENS_18Kernel_traits_baseILj256ES2_S2_fS2_fjLj1024EEEEELb0ELb1EEEvNS_9BwdParamsE,"",@"SHT_CUDA_INFO"
	.sectionflags	@""
	.align	4


	//----- nvinfo : EIATTR_CUDA_API_VERSION
	.align		4
        /*0000*/ 	.byte	0x04, 0x37
        /*0002*/ 	.short	(.L_3577 - .L_3576)
.L_3576:
        /*0004*/ 	.word	0x00000082


	//----- nvinfo : EIATTR_KPARAM_INFO
	.align		4
.L_3577:
        /*0008*/ 	.byte	0x04, 0x17
        /*000a*/ 	.short	(.L_3579 - .L_3578)
.L_3578:
        /*000c*/ 	.word	0x00000000
        /*0010*/ 	.short	0x0000
        /*0012*/ 	.short	0x0000
        /*0014*/ 	.byte	0x00, 0xf0, 0xa1, 0x04


	//----- nvinfo : EIATTR_SPARSE_MMA_MASK
	.align		4
.L_3579:
        /*0018*/ 	.byte	0x03, 0x50
        /*001a*/ 	.short	0x0000


	//----- nvinfo : EIATTR_MAXREG_COUNT
	.align		4
        /*001c*/ 	.byte	0x03, 0x1b
        /*001e*/ 	.short	0x0040


	//----- nvinfo : EIATTR_NUM_BARRIERS
	.align		4
        /*0020*/ 	.byte	0x02, 0x4c
        /*0022*/ 	.byte	0x01
	.zero		1


	//----- nvinfo : EIATTR_MERCURY_ISA_VERSION
	.align		4
        /*0024*/ 	.byte	0x03, 0x5f
        /*0026*/ 	.short	0x0101


	//----- nvinfo : EIATTR_COOP_GROUP_MASK_REGIDS
	.align		4
        /*0028*/ 	.byte	0x04, 0x29
        /*002a*/ 	.short	(.L_3581 - .L_3580)


	//   ....[0]....
.L_3580:
        /*002c*/ 	.word	0xffffffff


	//   ....[1]....
        /*0030*/ 	.word	0xffffffff


	//   ....[2]....
        /*0034*/ 	.word	0xffffffff


	//   ....[3]....
        /*0038*/ 	.word	0xffffffff


	//   ....[4]....
        /*003c*/ 	.word	0xffffffff


	//   ....[5]....
        /*0040*/ 	.word	0xffffffff


	//   ....[6]....
        /*0044*/ 	.word	0xffffffff


	//   ....[7]....
        /*0048*/ 	.word	0xffffffff


	//   ....[8]....
        /*004c*/ 	.word	0xffffffff


	//   ....[9]....
        /*0050*/ 	.word	0xffffffff


	//----- nvinfo : EIATTR_COOP_GROUP_INSTR_OFFSETS
	.align		4
.L_3581:
        /*0054*/ 	.byte	0x04, 0x28
        /*0056*/ 	.short	(.L_3583 - .L_3582)


	//   ....[0]....
.L_3582:
        /*0058*/ 	.word	0x00001560


	//   ....[1]....
        /*005c*/ 	.word	0x00001570


	//   ....[2]....
        /*0060*/ 	.word	0x000015a0


	//   ....[3]....
        /*0064*/ 	.word	0x000015b0


	//   ....[4]....
        /*0068*/ 	.word	0x000015e0


	//   ....[5]....
        /*006c*/ 	.word	0x000015f0


	//   ....[6]....
        /*0070*/ 	.word	0x00001620


	//   ....[7]....
        /*0074*/ 	.word	0x00001640


	//   ....[8]....
        /*0078*/ 	.word	0x00001670


	//   ....[9]....
        /*007c*/ 	.word	0x00001680


	//----- nvinfo : EIATTR_VRC_CTA_INIT_COUNT
	.align		4
.L_3583:
        /*0080*/ 	.byte	0x02, 0x4a
	.zero		1
	.zero		1


	//----- nvinfo : EIATTR_EXIT_INSTR_OFFSETS
	.align		4
        /*0084*/ 	.byte	0x04, 0x1c
        /*0086*/ 	.short	(.L_3585 - .L_3584)


	//   ....[0]....
.L_3584:
        /*0088*/ 	.word	0x00000060


	//   ....[1]....
        /*008c*/ 	.word	0x000016e0


	//   ....[2]....
        /*0090*/ 	.word	0x000017d0


	//----- nvinfo : EIATTR_MAX_THREADS
	.align		4
.L_3585:
        /*0094*/ 	.byte	0x04, 0x05
        /*0096*/ 	.short	(.L_3587 - .L_3586)
.L_3586:
        /*0098*/ 	.word	0x00000400
        /*009c*/ 	.word	0x00000001
        /*00a0*/ 	.word	0x00000001


	//----- nvinfo : EIATTR_CRS_STACK_SIZE
	.align		4
.L_3587:
        /*00a4*/ 	.byte	0x04, 0x1e
        /*00a6*/ 	.short	(.L_3589 - .L_3588)
.L_3588:
        /*00a8*/ 	.word	0x00000000


	//----- nvinfo : EIATTR_CBANK_PARAM_SIZE
	.align		4
.L_3589:
        /*00ac*/ 	.byte	0x03, 0x19
        /*00ae*/ 	.short	0x0128


	//----- nvinfo : EIATTR_PARAM_CBANK
	.align		4
        /*00b0*/ 	.byte	0x04, 0x0a
        /*00b2*/ 	.short	(.L_3591 - .L_3590)
	.align		4
.L_3590:
        /*00b4*/ 	.word	index@(.nv.constant0._ZN10layer_norm22ln_bwd_finalize_kernelINS_22Kernel_traits_finalizeILj256E6__halfS2_fS2_fjLb0ELj1024ELj4ENS_18Kernel_traits_baseILj256ES2_S2_fS2_fjLj1024EEEEELb0ELb1EEEvNS_9BwdParamsE)
        /*00b8*/ 	.short	0x0380
        /*00ba*/ 	.short	0x0128


	//----- nvinfo : EIATTR_SW_WAR
	.align		4
.L_3591:
        /*00bc*/ 	.byte	0x04, 0x36
        /*00be*/ 	.short	(.L_3593 - .L_3592)
.L_3592:
        /*00c0*/ 	.word	0x00000008
.L_3593:


//--------------------- .nv.info._ZN10layer_norm13ln_bwd_kernelINS_13Kernel_traitsI6__halfS2_fS2_fjLj256ELj1ELj4ELj1ELj16ENS_18Kernel_traits_baseILj256ES2_S2_fS2_fjLj128EEEEELb1ELb0ELb1ELb1EEEvNS_9BwdParamsE --------------------------
	.section	.nv.info._ZN10layer_norm13ln_bwd_kernelINS_13Kernel_traitsI6__halfS2_fS2_fjLj256ELj1ELj4ELj1ELj16ENS_18Kernel_traits_baseILj256ES2_S2_fS2_fjLj128EEEEELb1ELb0ELb1ELb1EEEvNS_9BwdParamsE,"",@"SHT_CUDA_INFO"
	.sectionflags	@""
	.align	4


	//----- nvinfo : EIATTR_CUDA_API_VERSION
	.align		4
        /*0000*/ 	.byte	0x04, 0x37
        /*0002*/ 	.short	(.L_3595 - .L_3594)
.L_3594:
        /*0004*/ 	.word	0x00000082


	//----- nvinfo : EIATTR_KPARAM_INFO
	.align		4
.L_3595:
        /*0008*/ 	.byte	0x04, 0x17
        /*000a*/ 	.short	(.L_3597 - .L_3596)
.L_3596:
        /*000c*/ 	.word	0x00000000
        /*0010*/ 	.short	0x0000
        /*0012*/ 	.short	0x0000
        /*0014*/ 	.byte	0x00, 0xf0, 0xa1, 0x04


	//----- nvinfo : EIATTR_SPARSE_MMA_MASK
	.align		4
.L_3597:
        /*0018*/ 	.byte	0x03, 0x50
        /*001a*/ 	.short	0x0000


	//----- nvinfo : EIATTR_MAXREG_COUNT
	.align		4
        /*001c*/ 	.byte	0x03, 0x1b
        /*001e*/ 	.short	0x00ff


	//----- nvinfo : EIATTR_NUM_BARRIERS
	.align		4
        /*0020*/ 	.byte	0x02, 0x4c
        /*0022*/ 	.byte	0x01
	.zero		1


	//----- nvinfo : EIATTR_MERCURY_ISA_VERSION
	.align		4
        /*0024*/ 	.byte	0x03, 0x5f
        /*0026*/ 	.short	0x0101


	//----- nvinfo : EIATTR_COOP_GROUP_MASK_REGIDS
	.align		4
        /*0028*/ 	.byte	0x04, 0x29
        /*002a*/ 	.short	(.L_3599 - .L_3598)


	//   ....[0]....
.L_3598:
        /*002c*/ 	.word	0xffffffff


	//   ....[1]....
        /*0030*/ 	.word	0xffffffff


	//   ....[2]....
        /*0034*/ 	.word	0xffffffff


	//   ....[3]....
        /*0038*/ 	.word	0xffffffff


	//   ....[4]....
        /*003c*/ 	.word	0xffffffff


	//   ....[5]....
        /*0040*/ 	.word	0xffffffff


	//   ....[6]....
        /*0044*/ 	.word	0xffffffff


	//   ....[7]....
        /*0048*/ 	.word	0xffffffff


	//   ....[8]....
        /*004c*/ 	.word	0xffffffff


	//   ....[9]....
        /*0050*/ 	.word	0xffffffff


	//   ....[10]....
        /*0054*/ 	.word	0x05000052


	//   ....[11]....
        /*0058*/ 	.word	0x05000052


	//   ....[12]....
        /*005c*/ 	.word	0x05000052


	//   ....[13]....
        /*0060*/ 	.word	0x05000052


	//   ....[14]....
        /*0064*/ 	.word	0x05000052


	//   ....[15]....
        /*0068*/ 	.word	0x05000052


	//   ....[16]....
        /*006c*/ 	.word	0x05000052


	//   ....[17]....
        /*0070*/ 	.word	0x05000052


	//   ....[18]....
        /*0074*/ 	.word	0x05000052


	//   ....[19]....
        /*0078*/ 	.word	0x05000052


	//----- nvinfo : EIATTR_COOP_GROUP_INSTR_OFFSETS
	.align		4
.L_3599:
        /*007c*/ 	.byte	0x04, 0x28
        /*007e*/ 	.short	(.L_3601 - .L_3600)


	//   ....[0]....
.L_3600:
        /*0080*/ 	.word	0x00000c50


	//   ....[1]....
        /*0084*/ 	.word	0x00000c60


	//   ....[2]....
        /*0088*/ 	.word	0x00000c90


	//   ....[3]....
        /*008c*/ 	.word	0x00000ca0


	//   ....[4]....
        /*0090*/ 	.word	0x00000cd0


	//   ....[5]....
        /*0094*/ 	.word	0x00000ce0


	//   ....[6]....
        /*0098*/ 	.word	0x00000d10


	//   ....[7]....
        /*009c*/ 	.word	0x00000d20


	//   ....[8]....
        /*00a0*/ 	.word	0x00000d50


	//   ....[9]....
        /*00a4*/ 	.word	0x00000d60


	//   ....[10]....
        /*00a8*/ 	.word	0x00002cf0


	//   ....[11]....
        /*00ac*/ 	.word	0x00002d80


	//   ....[12]....
        /*00b0*/ 	.word	0x00002df0


	//   ....[13]....
        /*00b4*/ 	.word	0x00002e50


	//   ....[14]....
        /*00b8*/ 	.word	0x00002ec0


	//   ....[15]....
        /*00bc*/ 	.word	0x00002f20


	//   ....[16]....
        /*00c0*/ 	.word	0x00002f90


	//   ....[17]....
        /*00c4*/ 	.word	0x00002ff0


	//   ....[18]....
        /*00c8*/ 	.word	0x00003060


	//   ....[19]....
        /*00cc*/ 	.word	0x000030c0


	//----- nvinfo : EIATTR_VRC_CTA_INIT_COUNT
	.align		4
.L_3601:
        /*00d0*/ 	.byte	0x02, 0x4a
	.zero		1
	.zero		1


	//----- nvinfo : EIATTR_EXIT_INSTR_OFFSETS
	.align		4
        /*00d4*/ 	.byte	0x04, 0x1c
        /*00d6*/ 	.short	(.L_3603 - .L_3602)


	//   ....[0]....
.L_3602:
        /*00d8*/ 	.word	0x00002c80


	//----- nvinfo : EIATTR_MAX_THREADS
	.align		4
.L_3603:
        /*00dc*/ 	.byte	0x04, 0x05
        /*00de*/ 	.short	(.L_3605 - .L_3604)
.L_3604:
        /*00e0*/ 	.word	0x00000080
        /*00e4*/ 	.word	0x00000001
        /*00e8*/ 	.word	0x00000001


	//----- nvinfo : EIATTR_CRS_STACK_SIZE
	.align		4
.L_3605:
        /*00ec*/ 	.byte	0x04, 0x1e
        /*00ee*/ 	.short	(.L_3607 - .L_3606)
.L_3606:
        /*00f0*/ 	.word	0x00000000


	//----- nvinfo : EIATTR_CBANK_PARAM_SIZE
	.align		4
.L_3607:
        /*00f4*/ 	.byte	0x03, 0x19
        /*00f6*/ 	.short	0x0128


	//----- nvinfo : EIATTR_PARAM_CBANK
	.align		4
        /*00f8*/ 	.byte	0x04, 0x0a
        /*00fa*/ 	.short	(.L_3609 - .L_3608)
	.align		4
.L_3608:
        /*00fc*/ 	.word	index@(.nv.constant0._ZN10layer_norm13ln_bwd_kernelINS_13Kernel_traitsI6__halfS2_fS2_fjLj256ELj1ELj4ELj1ELj16ENS_18Kernel_traits_baseILj256ES2_S2_fS2_fjLj128EEEEELb1ELb0ELb1ELb1EEEvNS_9BwdParamsE)
        /*0100*/ 	.short	0x0380
        /*0102*/ 	.short	0x0128


	//----- nvinfo : EIATTR_SW_WAR
	.align		4
.L_3609:
        /*0104*/ 	.byte	0x04, 0x36
        /*0106*/ 	.short	(.L_3611 - .L_3610)
.L_3610:
        /*0108*/ 	.word	0x00000008
.L_3611:


//--------------------- .nv.info._ZN10layer_norm13ln_bwd_kernelINS_13Kernel_traitsI6__halfS2_fS2_fjLj256ELj1ELj4ELj1ELj16ENS_18Kernel_traits_baseILj256ES2_S2_fS2_fjLj128EEEEELb1ELb1ELb0ELb0EEEvNS_9BwdParamsE --------------------------
	.section	.nv.info._ZN10layer_norm13ln_bwd_kernelINS_13Kernel_traitsI6__halfS2_fS2_fjLj256ELj1ELj4ELj1ELj16ENS_18Kernel_traits_baseILj256ES2_S2_fS2_fjLj128EEEEELb1ELb1ELb0ELb0EEEvNS_9BwdParamsE,"",@"SHT_CUDA_INFO"
	.sectionflags	@""
	.align	4


	//----- nvinfo : EIATTR_CUDA_API_VERSION
	.align		4
        /*0000*/ 	.byte	0x04, 0x37
        /*0002*/ 	.short	(.L_3613 - .L_3612)
.L_3612:
        /*0004*/ 	.word	0x00000082


	//----- nvinfo : EIATTR_KPARAM_INFO
	.align		4
.L_3613:
        /*0008*/ 	.byte	0x04, 0x17
        /*000a*/ 	.short	(.L_3615 - .L_3614)
.L_3614:
        /*000c*/ 	.word	0x00000000
        /*0010*/ 	.short	0x0000
        /*0012*/ 	.short	0x0000
        /*0014*/ 	.byte	0x00, 0xf0, 0xa1, 0x04


	//----- nvinfo : EIATTR_SPARSE_MMA_MASK
	.align		4
.L_3615:
        /*0018*/ 	.byte	0x03, 0x50
        /*001a*/ 	.short	0x0000


	//----- nvinfo : EIATTR_MAXREG_COUNT
	.align		4
        /*001c*/ 	.byte	0x03, 0x1b
        /*001e*/ 	.short	0x00ff


	//----- nvinfo : EIATTR_NUM_BARRIERS
	.align		4
        /*0020*/ 	.byte	0x02, 0x4c
        /*0022*/ 	.byte	0x01
	.zero		1


	//----- nvinfo : EIATTR_MERCURY_ISA_VERSION
	.align		4
        /*0024*/ 	.byte	0x03, 0x5f
        /*0026*/ 	.short	0x0101


	//----- nvinfo : EIATTR_COOP_GROUP_MASK_REGIDS
	.align		4
        /*0028*/ 	.byte	0x04, 0x29
        /*002a*/ 	.short	(.L_3617 - .L_3616)


	//   ....[0]....
.L_3616:
        /*002c*/ 	.word	0xffffffff


	//   ....[1]....
        /*0030*/ 	.word	0xffffffff


	//   ....[2]....
        /*0034*/ 	.word	0xffffffff


	//   ....[3]....
        /*0038*/ 	.word	0xffffffff


	//   ....[4]....
        /*003c*/ 	.word	0xffffffff


	//   ....[5]....
        /*0040*/ 	.word	0xffffffff


	//   ....[6]....
        /*0044*/ 	.word	0xffffffff


	//   ....[7]....
        /*0048*/ 	.word	0xffffffff


	//   ....[8]....
        /*004c*/ 	.word	0xffffffff


	//   ....[9]....
        /*0050*/ 	.word	0xffffffff


	//   ....[10]....
        /*0054*/ 	.word	0x0500003c


	//   ....[11]....
        /*0058*/ 	.word	0x0500003c


	//   ....[12]....
        /*005c*/ 	.word	0x0500003c


	//   ....[13]....
        /*0060*/ 	.word	0x0500003c


	//   ....[14]....
        /*0064*/ 	.word	0x0500003c


	//   ....[15]....
        /*0068*/ 	.word	0x0500003c


	//   ....[16]....
        /*006c*/ 	.word	0x0500003c


	//   ....[17]....
        /*0070*/ 	.word	0x0500003c


	//   ....[18]....
        /*0074*/ 	.word	0x0500003c


	//   ....[19]....
        /*0078*/ 	.word	0x0500003c


	//----- nvinfo : EIATTR_COOP_GROUP_INSTR_OFFSETS
	.align		4
.L_3617:
        /*007c*/ 	.byte	0x04, 0x28
        /*007e*/ 	.short	(.L_3619 - .L_3618)


	//   ....[0]....
.L_3618:
        /*0080*/ 	.word	0x00000a90


	//   ....[1]....
        /*0084*/ 	.word	0x00000aa0


	//   ....[2]....
        /*0088*/ 	.word	0x00000ad0


	//   ....[3]....
        /*008c*/ 	.word	0x00000ae0


	//   ....[4]....
        /*0090*/ 	.word	0x00000b10


	//   ....[5]....
        /*0094*/ 	.word	0x00000b20


	//   ....[6]....
        /*0098*/ 	.word	0x00000b50


	//   ....[7]....
        /*009c*/ 	.word	0x00000b60


	//   ....[8]....
        /*00a0*/ 	.word	0x00000b90


	//   ....[9]....
        /*00a4*/ 	.word	0x00000ba0


	//   ....[10]....
        /*00a8*/ 	.word	0x00003050


	//   ....[11]....
        /*00ac*/ 	.word	0x000030f0


	//   ....[12]....
        /*00b0*/ 	.word	0x00003150


	//   ....[13]....
        /*00b4*/ 	.word	0x000031b0


	//   ....[14]....
        /*00b8*/ 	.word	0x00003220


	//   ....[15]....
        /*00bc*/ 	.word	0x00003280


	//   ....[16]....
        /*00c0*/ 	.word	0x000032f0


	//   ....[17]....
        /*00c4*/ 	.word	0x00003350


	//   ....[18]....
        /*00c8*/ 	.word	0x000033c0


	//   ....[19]....
        /*00cc*/ 	.word	0x00003420


	//----- nvinfo : EIATTR_VRC_CTA_INIT_COUNT
	.align		4
.L_3619:
        /*00d0*/ 	.byte	0x02, 0x4a
	.zero		1
	.zero		1


	//----- nvinfo : EIATTR_EXIT_INSTR_OFFSETS
	.align		4
        /*00d4*/ 	.byte	0x04, 0x1c
        /*00d6*/ 	.short	(.L_3621 - .L_3620)


	//   ....[0]....
.L_3620:
        /*00d8*/ 	.word	0x00002f70


	//   ....[1]....
        /*00dc*/ 	.word	0x00002ff0


	//----- nvinfo : EIATTR_MAX_THREADS
	.align		4
.L_3621:
        /*00e0*/ 	.byte	0x04, 0x05
        /*00e2*/ 	.short	(.L_3623 - .L_3622)
.L_3622:
        /*00e4*/ 	.word	0x00000080
        /*00e8*/ 	.word	0x00000001
        /*00ec*/ 	.word	0x00000001


	//----- nvinfo : EIATTR_CRS_STACK_SIZE
	.align		4
.L_3623:
        /*00f0*/ 	.byte	0x04, 0x1e
        /*00f2*/ 	.short	(.L_3625 - .L_3624)
.L_3624:
        /*00f4*/ 	.word	0x00000000


	//----- nvinfo : EIATTR_CBANK_PARAM_SIZE
	.align		4
.L_3625:
        /*00f8*/ 	.byte	0x03, 0x19
        /*00fa*/ 	.short	0x0128


	//----- nvinfo : EIATTR_PARAM_CBANK
	.align		4
        /*00fc*/ 	.byte	0x04, 0x0a
        /*00fe*/ 	.short	(.L_3627 - .L_3626)
	.align		4
.L_3626:
        /*0100*/ 	.word	index@(.nv.constant0._ZN10layer_norm13ln_bwd_kernelINS_13Kernel_traitsI6__halfS2_fS2_fjLj256ELj1ELj4ELj1ELj16ENS_18Kernel_traits_baseILj256ES2_S2_fS2_fjLj128EEEEELb1ELb1ELb0ELb0EEEvNS_9BwdParamsE)
        /*0104*/ 	.short	0x0380
        /*0106*/ 	.short	0x0128


	//----- nvinfo : EIATTR_SW_WAR
	.align		4
.L_3627:
        /*0108*/ 	.byte	0x04, 0x36
        /*010a*/ 	.short	(.L_3629 - .L_3628)
.L_3628:
        /*010c*/ 	.word	0x00000008
.L_3629:


//--------------------- .nv.info._ZN10layer_norm13ln_bwd_kernelINS_13Kernel_traitsI6__halfS2_fS2_fjLj256ELj1ELj4ELj1ELj16ENS_18Kernel_traits_baseILj256ES2_S2_fS2_fjLj128EEEEELb1ELb1ELb0ELb1EEEvNS_9BwdParamsE --------------------------
	.section	.nv.info._ZN10layer_norm13ln_bwd_kernelINS_13Kernel_traitsI6__halfS2_fS2_fjLj256ELj1ELj4ELj1ELj16ENS_18Kernel_traits_baseILj256ES2_S2_fS2_fjLj128EEEEELb1ELb1ELb0ELb1EEEvNS_9BwdParamsE,"",@"SHT_CUDA_INFO"
	.sectionflags	@""
	.align	4


	//----- nvinfo : EIATTR_CUDA_API_VERSION
	.align		4
        /*0000*/ 	.byte	0x04, 0x37
        /*0002*/ 	.short	(.L_3631 - .L_3630)
.L_3630:
        /*0004*/ 	.word	0x00000082


	//----- nvinfo : EIATTR_KPARAM_INFO
	.align		4
.L_3631:
        /*0008*/ 	.byte	0x04, 0x17
        /*000a*/ 	.short	(.L_3633 - .L_3632)
.L_3632:
        /*000c*/ 	.word	0x00000000
        /*0010*/ 	.short	0x0000
        /*0012*/ 	.short	0x0000
        /*0014*/ 	.byte	0x00, 0xf0, 0xa1, 0x04


	//----- nvinfo : EIATTR_SPARSE_MMA_MASK
	.align		4
.L_3633:
        /*0018*/ 	.byte	0x03, 0x50
        /*001a*/ 	.short	0x0000


	//----- nvinfo : EIATTR_MAXREG_COUNT
	.align		4
        /*001c*/ 	.byte	0x03, 0x1b
        /*001e*/ 	.short	0x00ff


	//----- nvinfo : EIATTR_NUM_BARRIERS
	.align		4
        /*0020*/ 	.byte	0x02, 0x4c
        /*0022*/ 	.byte	0x01
	.zero		1


	//----- nvinfo : EIATTR_MERCURY_ISA_VERSION
	.align		4
        /*0024*/ 	.byte	0x03, 0x5f
        /*0026*/ 	.short	0x0101


	//----- nvinfo : EIATTR_COOP_GROUP_MASK_REGIDS
	.align		4
        /*0028*/ 	.byte	0x04, 0x29
        /*002a*/ 	.short	(.L_3635 - .L_3634)


	//   ....[0]....
.L_3634:
        /*002c*/ 	.word	0xffffffff


	//   ....[1]....
        /*0030*/ 	.word	0xffffffff


	//   ....[2]....
        /*0034*/ 	.word	0xffffffff


	//   ....[3]....
        /*0038*/ 	.word	0xffffffff


	//   ....[4]....
        /*003c*/ 	.word	0xffffffff


	//   ....[5]....
        /*0040*/ 	.word	0xffffffff


	//   ....[6]....
        /*0044*/ 	.word	0xffffffff


	//   ....[7]....
        /*0048*/ 	.word	0xffffffff


	//   ....[8]....
        /*004c*/ 	.word	0xffffffff


	//   ....[9]....
        /*0050*/ 	.word	0xffffffff


	//   ....[10]....
        /*0054*/ 	.word	0x05000026


	//   ....[11]....
        /*0058*/ 	.word	0x05000026


	//   ....[12]....
        /*005c*/ 	.word	0x05000026


	//   ....[13]....
        /*0060*/ 	.word	0x05000026


	//   ....[14]....
        /*0064*/ 	.word	0x05000026


	//   ....[15]....
        /*0068*/ 	.word	0x05000026


	//   ....[16]....
        /*006c*/ 	.word	0x05000026


	//   ....[17]....
        /*0070*/ 	.word	0x05000026


	//   ....[18]....
        /*0074*/ 	.word	0x05000026


	//   ....[19]....
        /*0078*/ 	.word	0x05000026


	//----- nvinfo : EIATTR_COOP_GROUP_INSTR_OFFSETS
	.align		4
.L_3635:
        /*007c*/ 	.byte	0x04, 0x28
        /*007e*/ 	.short	(.L_3637 - .L_3636)


	//   ....[0]....
.L_3636:
        /*0080*/ 	.word	0x00000ad0


	//   ....[1]....
        /*0084*/ 	.word	0x00000ae0


	//   ....[2]....
        /*0088*/ 	.word	0x00000b10


	//   ....[3]....
        /*008c*/ 	.word	0x00000b20


	//   ....[4]....
        /*0090*/ 	.word	0x00000b50


	//   ....[5]....
        /*0094*/ 	.word	0x00000b60


	//   ....[6]....
        /*0098*/ 	.word	0x00000b90


	//   ....[7]....
        /*009c*/ 	.word	0x00000ba0


	//   ....[8]....
        /*00a0*/ 	.word	0x00000bd0


	//   ....[9]....
        /*00a4*/ 	.word	0x00000be0


	//   ....[10]....
        /*00a8*/ 	.word	0x00003260


	//   ....[11]....
        /*00ac*/ 	.word	0x000032f0


	//   ....[12]....
        /*00b0*/ 	.word	0x00003350


	//   ....[13]....
        /*00b4*/ 	.word	0x000033b0


	//   ....[14]....
        /*00b8*/ 	.word	0x00003410


	//   ....[15]....
        /*00bc*/ 	.word	0x00003470


	//   ....[16]....
        /*00c0*/ 	.word	0x000034d0


	//   ....[17]....
        /*00c4*/ 	.word	0x00003530


	//   ....[18]....
        /*00c8*/ 	.word	0x00003590


	//   ....[19]....
        /*00cc*/ 	.word	0x000035f0


	//----- nvinfo : EIATTR_VRC_CTA_INIT_COUNT
	.align		4
.L_3637:
        /*00d0*/ 	.byte	0x02, 0x4a
	.zero		1
	.zero		1


	//----- nvinfo : EIATTR_EXIT_INSTR_OFFSETS
	.align		4
        /*00d4*/ 	.byte	0x04, 0x1c
        /*00d6*/ 	.short	(.L_3639 - .L_3638)


	//   ....[0]....
.L_3638:
        /*00d8*/ 	.word	0x00003200


	//----- nvinfo : EIATTR_MAX_THREADS
	.align		4
.L_3639:
        /*00dc*/ 	.byte	0x04, 0x05
        /*00de*/ 	.short	(.L_3641 - .L_3640)
.L_3640:
        /*00e0*/ 	.word	0x00000080
        /*00e4*/ 	.word	0x00000001
        /*00e8*/ 	.word	0x00000001


	//----- nvinfo : EIATTR_CRS_STACK_SIZE
	.align		4
.L_3641:
        /*00ec*/ 	.byte	0x04, 0x1e
        /*00ee*/ 	.short	(.L_3643 - .L_3642)
.L_3642:
        /*00f0*/ 	.word	0x00000000


	//----- nvinfo : EIATTR_CBANK_PARAM_SIZE
	.align		4
.L_3643:
        /*00f4*/ 	.byte	0x03, 0x19
        /*00f6*/ 	.short	0x0128


	//----- nvinfo : EIATTR_PARAM_CBANK
	.align		4
        /*00f8*/ 	.byte	0x04, 0x0a
        /*00fa*/ 	.short	(.L_3645 - .L_3644)
	.align		4
.L_3644:
        /*00fc*/ 	.word	index@(.nv.constant0._ZN10layer_norm13ln_bwd_kernelINS_13Kernel_traitsI6__halfS2_fS2_fjLj256ELj1ELj4ELj1ELj16ENS_18Kernel_traits_baseILj256ES2_S2_fS2_fjLj128EEEEELb1ELb1ELb0ELb1EEEvNS_9BwdParamsE)
        /*0100*/ 	.short	0x0380
        /*0102*/ 	.short	0x0128


	//----- nvinfo : EIATTR_SW_WAR
	.align		4
.L_3645:
        /*0104*/ 	.byte	0x04, 0x36
        /*0106*/ 	.short	(.L_3647 - .L_3646)
.L_3646:
        /*0108*/ 	.word	0x00000008
.L_3647:


//--------------------- .nv.info._ZN10layer_norm22ln_bwd_finalize_kernelINS_22Kernel_traits_finalizeILj256E6__halfS2_fS2_fjLb1ELj1024ELj4ENS_18Kernel_traits_baseILj256ES2_S2_fS2_fjLj1024EEEEELb1ELb0EEEvNS_9BwdParamsE --------------------------
	.section	.nv.info._ZN10layer_norm22ln_bwd_finalize_kernelINS_22Kernel_traits_finalizeILj256E6__halfS2_fS2_fjLb1ELj1024ELj4ENS_18Kernel_traits_baseILj256ES2_S2_fS2_fjLj1024EEEEELb1ELb0EEEvNS_9BwdParamsE,"",@"SHT_CUDA_INFO"
	.sectionflags	@""
	.align	4


	//----- nvinfo : EIATTR_CUDA_API_VERSION
	.align		4
        /*0000*/ 	.byte	0x04, 0x37
        /*0002*/ 	.short	(.L_3649 - .L_3648)
.L_3648:
        /*0004*/ 	.word	0x00000082


	//----- nvinfo : EIATTR_KPARAM_INFO
	.align		4
.L_3649:
        /*0008*/ 	.byte	0x04, 0x17
        /*000a*/ 	.short	(.L_3651 - .L_3650)
.L_3650:
        /*000c*/ 	.word	0x00000000
        /*0010*/ 	.short	0x0000
        /*0012*/ 	.short	0x0000
        /*0014*/ 	.byte	0x00, 0xf0, 0xa1, 0x04


	//----- nvinfo : EIATTR_SPARSE_MMA_MASK
	.align		4
.L_3651:
        /*0018*/ 	.byte	0x03, 0x50
        /*001a*/ 	.short	0x0000


	//----- nvinfo : EIATTR_MAXREG_COUNT
	.align		4
        /*001c*/ 	.byte	0x03, 0x1b
        /*001e*/ 	.short	0x0040


	//----- nvinfo : EIATTR_NUM_BARRIERS
	.align		4
        /*0020*/ 	.byte	0x02, 0x4c
        /*0022*/ 	.byte	0x01
	.zero		1


	//----- nvinfo : EIATTR_MERCURY_ISA_VERSION
	.align		4
        /*0024*/ 	.byte	0x03, 0x5f
        /*0026*/ 	.short	0x0101


	//----- nvinfo : EIATTR_COOP_GROUP_MASK_REGIDS
	.align		4
        /*0028*/ 	.byte	0x04, 0x29
        /*002a*/ 	.short	(.L_3653 - .L_3652)


	//   ....[0]....
.L_3652:
        /*002c*/ 	.word	0xffffffff


	//   ....[1]....
        /*0030*/ 	.word	0xffffffff


	//   ....[2]....
        /*0034*/ 	.word	0xffffffff


	//   ....[3]....
        /*0038*/ 	.word	0xffffffff


	//   ....[4]....
        /*003c*/ 	.word	0xffffffff


	//   ....[5]....
        /*0040*/ 	.word	0xffffffff


	//   ....[6]....
        /*0044*/ 	.word	0xffffffff


	//   ....[7]....
        /*0048*/ 	.word	0xffffffff


	//   ....[8]....
        /*004c*/ 	.word	0xffffffff


	//   ....[9]....
        /*0050*/ 	.word	0xffffffff


	//   ....[10]....
        /*0054*/ 	.word	0xffffffff


	//   ....[11]....
        /*0058*/ 	.word	0xffffffff


	//   ....[12]....
        /*005c*/ 	.word	0xffffffff


	//   ....[13]....
        /*0060*/ 	.word	0xffffffff


	//   ....[14]....
        /*0064*/ 	.word	0xffffffff


	//----- nvinfo : EIATTR_COOP_GROUP_INSTR_OFFSETS
	.align		4
.L_3653:
        /*0068*/ 	.byte	0x04, 0x28
        /*006a*/ 	.short	(.L_3655 - .L_3654)


	//   ....[0]....
.L_3654:
        /*006c*/ 	.word	0x00001030


	//   ....[1]....
        /*0070*/ 	.word	0x00001040


	//   ....[2]....
        /*0074*/ 	.word	0x00001050


	//   ....[3]....
        /*0078*/ 	.word	0x00001080


	//   ....[4]....
        /*007c*/ 	.word	0x000010a0


	//   ....[5]....
        /*0080*/ 	.word	0x000010b0


	//   ....[6]....
        /*0084*/ 	.word	0x000010f0


	//   ....[7]....
        /*0088*/ 	.word	0x00001100


	//   ....[8]....
        /*008c*/ 	.word	0x00001110


	//   ....[9]....
        /*0090*/ 	.word	0x00001140


	//   ....[10]....
        /*0094*/ 	.word	0x00001170


	//   ....[11]....
        /*0098*/ 	.word	0x00001190


	//   ....[12]....
        /*009c*/ 	.word	0x000011c0


	//   ....[13]....
        /*00a0*/ 	.word	0x000011f0


	//   ....[14]....
        /*00a4*/ 	.word	0x00001220


	//----- nvinfo : EIATTR_VRC_CTA_INIT_COUNT
	.align		4
.L_3655:
        /*00a8*/ 	.byte	0x02, 0x4a
	.zero		1
	.zero		1


	//----- nvinfo : EIATTR_EXIT_INSTR_OFFSETS
	.align		4
        /*00ac*/ 	.byte	0x04, 0x1c
        /*00ae*/ 	.short	(.L_3657 - .L_3656)


	//   ....[0]....
.L_3656:
        /*00b0*/ 	.word	0x00000060


	//   ....[1]....
        /*00b4*/ 	.word	0x000012a0


	//   ....[2]....
        /*00b8*/ 	.word	0x000012d0


	//   ....[3]....
        /*00bc*/ 	.word	0x000013e0


	//----- nvinfo : EIATTR_MAX_THREADS
	.align		4
.L_3657:
        /*00c0*/ 	.byte	0x04, 0x05
        /*00c2*/ 	.short	(.L_3659 - .L_3658)
.L_3658:
        /*00c4*/ 	.word	0x00000400
        /*00c8*/ 	.word	0x00000001
        /*00cc*/ 	.word	0x00000001


	//----- nvinfo : EIATTR_CRS_STACK_SIZE
	.align		4
.L_3659:
        /*00d0*/ 	.byte	0x04, 0x1e
        /*00d2*/ 	.short	(.L_3661 - .L_3660)
.L_3660:
        /*00d4*/ 	.word	0x00000000


	//----- nvinfo : EIATTR_CBANK_PARAM_SIZE
	.align		4
.L_3661:
        /*00d8*/ 	.byte	0x03, 0x19
        /*00da*/ 	.short	0x0128


	//----- nvinfo : EIATTR_PARAM_CBANK
	.align		4
        /*00dc*/ 	.byte	0x04, 0x0a
        /*00de*/ 	.short	(.L_3663 - .L_3662)
	.align		4
.L_3662:
        /*00e0*/ 	.word	index@(.nv.constant0._ZN10layer_norm22ln_bwd_finalize_kernelINS_22Kernel_traits_finalizeILj256E6__halfS2_fS2_fjLb1ELj1024ELj4ENS_18Kernel_traits_baseILj256ES2_S2_fS2_fjLj1024EEEEELb1ELb0EEEvNS_9BwdParamsE)
        /*00e4*/ 	.short	0x0380
        /*00e6*/ 	.short	0x0128


	//----- nvinfo : EIATTR_SW_WAR
	.align		4
.L_3663:
        /*00e8*/ 	.byte	0x04, 0x36
        /*00ea*/ 	.short	(.L_3665 - .L_3664)
.L_3664:
        /*00ec*/ 	.word	0x00000008
.L_3665:


//--------------------- .nv.info._ZN10layer_norm13ln_bwd_kernelINS_13Kernel_traitsI6__halfS2_fS2_fjLj256ELj1ELj4ELj1ELj16ENS_18Kernel_traits_baseILj256ES2_S2_fS2_fjLj128EEEEELb1ELb1ELb1ELb0EEEvNS_9BwdParamsE --------------------------
	.section	.nv.info._ZN10layer_norm13ln_bwd_kernelINS_13Kernel_traitsI6__halfS2_fS2_fjLj256ELj1ELj4ELj1ELj16ENS_18Kernel_traits_baseILj256ES2_S2_fS2_fjLj128EEEEELb1ELb1ELb1ELb0EEEvNS_9BwdParamsE,"",@"SHT_CUDA_INFO"
	.sectionflags	@""
	.align	4


	//----- nvinfo : EIATTR_CUDA_API_VERSION
	.align		4
        /*0000*/ 	.byte	0x04, 0x37
        /*0002*/ 	.short	(.L_3667 - .L_3666)
.L_3666:
        /*0004*/ 	.word	0x00000082


	//----- nvinfo : EIATTR_KPARAM_INFO
	.align		4
.L_3667:
        /*0008*/ 	.byte	0x04, 0x17
        /*000a*/ 	.short	(.L_3669 - .L_3668)
.L_3668:
        /*000c*/ 	.word	0x00000000
        /*0010*/ 	.short	0x0000
        /*0012*/ 	.short	0x0000
        /*0014*/ 	.byte	0x00, 0xf0, 0xa1, 0x04


	//----- nvinfo : EIATTR_SPARSE_MMA_MASK
	.align		4
.L_3669:
        /*0018*/ 	.byte	0x03, 0x50
        /*001a*/ 	.short	0x0000


	//----- nvinfo : EIATTR_MAXREG_COUNT
	.align		4
        /*001c*/ 	.byte	0x03, 0x1b
        /*001e*/ 	.short	0x00ff


	//----- nvinfo : EIATTR_NUM_BARRIERS
	.align		4
        /*0020*/ 	.byte	0x02, 0x4c
        /*0022*/ 	.byte	0x01
	.zero		1


	//----- nvinfo : EIATTR_MERCURY_ISA_VERSION
	.align		4
        /*0024*/ 	.byte	0x03, 0x5f
        /*0026*/ 	.short	0x0101


	//----- nvinfo : EIATTR_COOP_GROUP_MASK_REGIDS
	.align		4
        /*0028*/ 	.byte	0x04, 0x29
        /*002a*/ 	.short	(.L_3671 - .L_3670)


	//   ....[0]....
.L_3670:
        /*002c*/ 	.word	0xffffffff


	//   ....[1]....
        /*0030*/ 	.word	0xffffffff


	//   ....[2]....
        /*0034*/ 	.word	0xffffffff


	//   ....[3]....
        /*0038*/ 	.word	0xffffffff


	//   ....[4]....
        /*003c*/ 	.word	0xffffffff


	//   ....[5]....
        /*0040*/ 	.word	0xffffffff


	//   ....[6]....
        /*0044*/ 	.word	0xffffffff


	//   ....[7]....
        /*0048*/ 	.word	0xffffffff


	//   ....[8]....
        /*004c*/ 	.word	0xffffffff


	//   ....[9]....
        /*0050*/ 	.word	0xffffffff


	//   ....[10]....
        /*0054*/ 	.word	0x05000060


	//   ....[11]....
        /*0058*/ 	.word	0x05000060


	//   ....[12]....
        /*005c*/ 	.word	0x05000060


	//   ....[13]....
        /*0060*/ 	.word	0x05000060


	//   ....[14]....
        /*0064*/ 	.word	0x05000060


	//   ....[15]....
        /*0068*/ 	.word	0x05000060


	//   ....[16]....
        /*006c*/ 	.word	0x05000060


	//   ....[17]....
        /*0070*/ 	.word	0x05000060


	//   ....[18]....
        /*0074*/ 	.word	0x05000060


	//   ....[19]....
        /*0078*/ 	.word	0x05000060


	//----- nvinfo : EIATTR_COOP_GROUP_INSTR_OFFSETS
	.align		4
.L_3671:
        /*007c*/ 	.byte	0x04, 0x28
        /*007e*/ 	.short	(.L_3673 - .L_3672)


	//   ....[0]....
.L_3672:
        /*0080*/ 	.word	0x00000e20


	//   ....[1]....
        /*0084*/ 	.word	0x00000e30


	//   ....[2]....
        /*0088*/ 	.word	0x00000e60


	//   ....[3]....
        /*008c*/ 	.word	0x00000e70


	//   ....[4]....
        /*0090*/ 	.word	0x00000ea0


	//   ....[5]....
        /*0094*/ 	.word	0x00000eb0


	//   ....[6]....
        /*0098*/ 	.word	0x00000ee0


	//   ....[7]....
        /*009c*/ 	.word	0x00000ef0


	//   ....[8]....
        /*00a0*/ 	.word	0x00000f20


	//   ....[9]....
        /*00a4*/ 	.word	0x00000f30


	//   ....[10]....
        /*00a8*/ 	.word	0x00003730


	//   ....[11]....
        /*00ac*/ 	.word	0x000037c0


	//   ....[12]....
        /*00b0*/ 	.word	0x00003830


	//   ....[13]....
        /*00b4*/ 	.word	0x00003890


	//   ....[14]....
        /*00b8*/ 	.word	0x00003900


	//   ....[15]....
        /*00bc*/ 	.word	0x00003960


	//   ....[16]....
        /*00c0*/ 	.word	0x000039d0


	//   ....[17]....
        /*00c4*/ 	.word	0x00003a30


	//   ....[18]....
        /*00c8*/ 	.word	0x00003aa0


	//   ....[19]....
        /*00cc*/ 	.word	0x00003b00


	//----- nvinfo : EIATTR_VRC_CTA_INIT_COUNT
	.align		4
.L_3673:
        /*00d0*/ 	.byte	0x02, 0x4a
	.zero		1
	.zero		1


	//----- nvinfo : EIATTR_EXIT_INSTR_OFFSETS
	.align		4
        /*00d4*/ 	.byte	0x04, 0x1c
        /*00d6*/ 	.short	(.L_3675 - .L_3674)


	//   ....[0]....
.L_3674:
        /*00d8*/ 	.word	0x00003640


	//   ....[1]....
        /*00dc*/ 	.word	0x000036c0


	//----- nvinfo : EIATTR_MAX_THREADS
	.align		4
.L_3675:
        /*00e0*/ 	.byte	0x04, 0x05
        /*00e2*/ 	.short	(.L_3677 - .L_3676)
.L_3676:
        /*00e4*/ 	.word	0x00000080
        /*00e8*/ 	.word	0x00000001
        /*00ec*/ 	.word	0x00000001


	//----- nvinfo : EIATTR_CRS_STACK_SIZE
	.align		4
.L_3677:
        /*00f0*/ 	.byte	0x04, 0x1e
        /*00f2*/ 	.short	(.L_3679 - .L_3678)
.L_3678:
        /*00f4*/ 	.word	0x00000000


	//----- nvinfo : EIATTR_CBANK_PARAM_SIZE
	.align		4
.L_3679:
        /*00f8*/ 	.byte	0x03, 0x19
        /*00fa*/ 	.short	0x0128


	//----- nvinfo : EIATTR_PARAM_CBANK
	.align		4
        /*00fc*/ 	.byte	0x04, 0x0a
        /*00fe*/ 	.short	(.L_3681 - .L_3680)
	.align		4
.L_3680:
        /*0100*/ 	.word	index@(.nv.constant0._ZN10layer_norm13ln_bwd_kernelINS_13Kernel_traitsI6__halfS2_fS2_fjLj256ELj1ELj4ELj1ELj16ENS_18Kernel_traits_baseILj256ES2_S2_fS2_fjLj128EEEEELb1ELb1ELb1ELb0EEEvNS_9BwdParamsE)
        /*0104*/ 	.short	0x0380
        /*0106*/ 	.short	0x0128


	//----- nvinfo : EIATTR_SW_WAR
	.align		4
.L_3681:
        /*0108*/ 	.byte	0x04, 0x36
        /*010a*/ 	.short	(.L_3683 - .L_3682)
.L_3682:
        /*010c*/ 	.word	0x00000008
.L_3683:


//--------------------- .nv.info._ZN10layer_norm22ln_bwd_finalize_kernelINS_22Kernel_traits_finalizeILj256E6__halfS2_fS2_fjLb1ELj1024ELj4ENS_18Kernel_traits_baseILj256ES2_S2_fS2_fjLj1024EEEEELb1ELb1EEEvNS_9BwdParamsE --------------------------
	.section	.nv.info._ZN10layer_norm22ln_bwd_finalize_kernelINS_22Kernel_traits_finalizeILj256E6__halfS2_fS2_fjLb1ELj1024ELj4ENS_18Kernel_traits_baseILj256ES2_S2_fS2_fjLj1024EEEEELb1ELb1EEEvNS_9BwdParamsE,"",@"SHT_CUDA_INFO"
	.sectionflags	@""
	.align	4


	//----- nvinfo : EIATTR_CUDA_API_VERSION
	.align		4
        /*0000*/ 	.byte	0x04, 0x37
        /*0002*/ 	.short	(.L_3685 - .L_3684)
.L_3684:
        /*0004*/ 	.word	0x00000082


	//----- nvinfo : EIATTR_KPARAM_INFO
	.align		4
.L_3685:
        /*0008*/ 	.byte	0x04, 0x17
        /*000a*/ 	.short	(.L_3687 - .L_3686)
.L_3686:
        /*000c*/ 	.word	0x00000000
        /*0010*/ 	.short	0x0000
        /*0012*/ 	.short	0x0000
        /*0014*/ 	.byte	0x00, 0xf0, 0xa1, 0x04


	//----- nvinfo : EIATTR_SPARSE_MMA_MASK
	.align		4
.L_3687:
        /*0018*/ 	.byte	0x03, 0x50
        /*001a*/ 	.short	0x0000


	//----- nvinfo : EIATTR_MAXREG_COUNT
	.align		4
        /*001c*/ 	.byte	0x03, 0x1b
        /*001e*/ 	.short	0x0040


	//----- nvinfo : EIATTR_NUM_BARRIERS
	.align		4
        /*0020*/ 	.byte	0x02, 0x4c
        /*0022*/ 	.byte	0x01
	.zero		1


	//----- nvinfo : EIATTR_MERCURY_ISA_VERSION
	.align		4
        /*0024*/ 	.byte	0x03, 0x5f
        /*0026*/ 	.short	0x0101


	//----- nvinfo : EIATTR_COOP_GROUP_MASK_REGIDS
	.align		4
        /*0028*/ 	.byte	0x04, 0x29
        /*002a*/ 	.short	(.L_3689 - .L_3688)


	//   ....[0]....
.L_3688:
        /*002c*/ 	.word	0xffffffff


	//   ....[1]....
        /*0030*/ 	.word	0xffffffff


	//   ....[2]....
        /*0034*/ 	.word	0xffffffff


	//   ....[3]....
        /*0038*/ 	.word	0xffffffff


	//   ....[4]....
        /*003c*/ 	.word	0xffffffff


	//   ....[5]....
        /*0040*/ 	.word	0xffffffff


	//   ....[6]....
        /*0044*/ 	.word	0xffffffff


	//   ....[7]....
        /*0048*/ 	.word	0xffffffff


	//   ....[8]....
        /*004c*/ 	.word	0xffffffff


	//   ....[9]....
        /*0050*/ 	.word	0xffffffff


	//   ....[10]....
        /*0054*/ 	.word	0xffffffff


	//   ....[11]....
        /*0058*/ 	.word	0xffffffff


	//   ....[12]....
        /*005c*/ 	.word	0xffffffff


	//   ....[13]....
        /*0060*/ 	.word	0xffffffff


	//   ....[14]....
        /*0064*/ 	.word	0xffffffff


	//----- nvinfo : EIATTR_COOP_GROUP_INSTR_OFFSETS
	.align		4
.L_3689:
        /*0068*/ 	.byte	0x04, 0x28
        /*006a*/ 	.short	(.L_3691 - .L_3690)


	//   ....[0]....
.L_3690:
        /*006c*/ 	.word	0x00001060


	//   ....[1]....
        /*0070*/ 	.word	0x00001070


	//   ....[2]....
        /*0074*/ 	.word	0x00001080


	//   ....[3]....
        /*0078*/ 	.word	0x000010b0


	//   ....[4]....
        /*007c*/ 	.word	0x000010d0


	//   ....[5]....
        /*0080*/ 	.word	0x000010e0


	//   ....[6]....
        /*0084*/ 	.word	0x00001120


	//   ....[7]....
        /*0088*/ 	.word	0x00001140


	//   ....[8]....
        /*008c*/ 	.word	0x00001150


	//   ....[9]....
        /*0090*/ 	.word	0x00001180


	//   ....[10]....
        /*0094*/ 	.word	0x000011a0


	//   ....[11]....
        /*0098*/ 	.word	0x000011b0


	//   ....[12]....
        /*009c*/ 	.word	0x000011f0


	//   ....[13]....
        /*00a0*/ 	.word	0x00001200


	//   ....[14]....
        /*00a4*/ 	.word	0x00001210


	//----- nvinfo : EIATTR_VRC_CTA_INIT_COUNT
	.align		4
.L_3691:
        /*00a8*/ 	.byte	0x02, 0x4a
	.zero		1
	.zero		1


	//----- nvinfo : EIATTR_EXIT_INSTR_OFFSETS
	.align		4
        /*00ac*/ 	.byte	0x04, 0x1c
        /*00ae*/ 	.short	(.L_3693 - .L_3692)


	//   ....[0]....
.L_3692:
        /*00b0*/ 	.word	0x00000060


	//   ....[1]....
        /*00b4*/ 	.word	0x00001290


	//   ....[2]....
        /*00b8*/ 	.word	0x000013d0


	//----- nvinfo : EIATTR_MAX_THREADS
	.align		4
.L_3693:
        /*00bc*/ 	.byte	0x04, 0x05
        /*00be*/ 	.short	(.L_3695 - .L_3694)
.L_3694:
        /*00c0*/ 	.word	0x00000400
        /*00c4*/ 	.word	0x00000001
        /*00c8*/ 	.word	0x00000001


	//----- nvinfo : EIATTR_CRS_STACK_SIZE
	.align		4
.L_3695:
        /*00cc*/ 	.byte	0x04, 0x1e
        /*00ce*/ 	.short	(.L_3697 - .L_3696)
.L_3696:
        /*00d0*/ 	.word	0x00000000


	//----- nvinfo : EIATTR_CBANK_PARAM_SIZE
	.align		4
.L_3697:
        /*00d4*/ 	.byte	0x03, 0x19
        /*00d6*/ 	.short	0x0128


	//----- nvinfo : EIATTR_PARAM_CBANK
	.align		4
        /*00d8*/ 	.byte	0x04, 0x0a
        /*00da*/ 	.short	(.L_3699 - .L_3698)
	.align		4
.L_3698:
        /*00dc*/ 	.word	index@(.nv.constant0._ZN10layer_norm22ln_bwd_finalize_kernelINS_22Kernel_traits_finalizeILj256E6__halfS2_fS2_fjLb1ELj1024ELj4ENS_18Kernel_traits_baseILj256ES2_S2_fS2_fjLj1024EEEEELb1ELb1EEEvNS_9BwdParamsE)
        /*00e0*/ 	.short	0x0380
        /*00e2*/ 	.short	0x0128


	//----- nvinfo : EIATTR_SW_WAR
	.align		4
.L_3699:
        /*00e4*/ 	.byte	0x04, 0x36
        /*00e6*/ 	.short	(.L_3701 - .L_3700)
.L_3700:
        /*00e8*/ 	.word	0x00000008
.L_3701:


//--------------------- .nv.info._ZN10layer_norm13ln_bwd_kernelINS_13Kernel_traitsI6__halfS2_fS2_fjLj256ELj1ELj4ELj1ELj16ENS_18Kernel_traits_baseILj256ES2_S2_fS2_fjLj128EEEEELb1ELb1ELb1ELb1EEEvNS_9BwdParamsE --------------------------
	.section	.nv.info._ZN10layer_norm13ln_bwd_kernelINS_13Kernel_traitsI6__halfS2_fS2_fjLj256ELj1ELj4ELj1ELj16ENS_18Kernel_traits_baseILj256ES2_S2_fS2_fjLj128EEEEELb1ELb1ELb1ELb1EEEvNS_9BwdParamsE,"",@"SHT_CUDA_INFO"
	.sectionflags	@""
	.align	4


	//----- nvinfo : EIATTR_CUDA_API_VERSION
	.align		4
        /*0000*/ 	.byte	0x04, 0x37
        /*0002*/ 	.short	(.L_3703 - .L_3702)
.L_3702:
        /*0004*/ 	.word	0x00000082


	//----- nvinfo : EIATTR_KPARAM_INFO
	.align		4
.L_3703:
        /*0008*/ 	.byte	0x04, 0x17
        /*000a*/ 	.short	(.L_3705 - .L_3704)
.L_3704:
        /*000c*/ 	.word	0x00000000
        /*0010*/ 	.short	0x0000
        /*0012*/ 	.short	0x0000
        /*0014*/ 	.byte	0x00, 0xf0, 0xa1, 0x04


	//----- nvinfo : EIATTR_SPARSE_MMA_MASK
	.align		4
.L_3705:
        /*0018*/ 	.byte	0x03, 0x50
        /*001a*/ 	.short	0x0000


	//----- nvinfo : EIATTR_MAXREG_COUNT
	.align		4
        /*001c*/ 	.byte	0x03, 0x1b
        /*001e*/ 	.short	0x00ff


	//----- nvinfo : EIATTR_NUM_BARRIERS
	.align		4
        /*0020*/ 	.byte	0x02, 0x4c
        /*0022*/ 	.byte	0x01
	.zero		1


	//----- nvinfo : EIATTR_MERCURY_ISA_VERSION
	.align		4
        /*0024*/ 	.byte	0x03, 0x5f
        /*0026*/ 	.short	0x0101


	//----- nvinfo : EIATTR_COOP_GROUP_MASK_REGIDS
	.align		4
        /*0028*/ 	.byte	0x04, 0x29
        /*002a*/ 	.short	(.L_3707 - .L_3706)


	//   ....[0]....
.L_3706:
        /*002c*/ 	.word	0xffffffff


	//   ....[1]....
        /*0030*/ 	.word	0xffffffff


	//   ....[2]....
        /*0034*/ 	.word	0xffffffff


	//   ....[3]....
        /*0038*/ 	.word	0xffffffff


	//   ....[4]....
        /*003c*/ 	.word	0xffffffff


	//   ....[5]....
        /*0040*/ 	.word	0xffffffff


	//   ....[6]....
        /*0044*/ 	.word	0xffffffff


	//   ....[7]....
        /*0048*/ 	.word	0xffffffff


	//   ....[8]....
        /*004c*/ 	.word	0xffffffff


	//   ....[9]....
        /*0050*/ 	.word	0xffffffff


	//   ....[10]....
        /*0054*/ 	.word	0x05000060


	//   ....[11]....
        /*0058*/ 	.word	0x05000060


	//   ....[12]....
        /*005c*/ 	.word	0x05000060


	//   ....[13]....
        /*0060*/ 	.word	0x05000060


	//   ....[14]....
        /*0064*/ 	.word	0x05000060


	//   ....[15]....
        /*0068*/ 	.word	0x05000060


	//   ....[16]....
        /*006c*/ 	.word	0x05000060


	//   ....[17]....
        /*0070*/ 	.word	0x05000060


	//   ....[18]....
        /*0074*/ 	.word	0x05000060


	//   ....[19]....
        /*0078*/ 	.word	0x05000060


	//----- nvinfo : EIATTR_COOP_GROUP_INSTR_OFFSETS
	.align		4
.L_3707:
        /*007c*/ 	.byte	0x04, 0x28
        /*007e*/ 	.short	(.L_3709 - .L_3708)


	//   ....[0]....
.L_3708:
        /*0080*/ 	.word	0x00000ca0


	//   ....[1]....
        /*0084*/ 	.word	0x00000cb0


	//   ....[2]....
        /*0088*/ 	.word	0x00000ce0


	//   ....[3]....
        /*008c*/ 	.word	0x00000cf0


	//   ....[4]....
        /*0090*/ 	.word	0x00000d20


	//   ....[5]....
        /*0094*/ 	.word	0x00000d30


	//   ....[6]....
        /*0098*/ 	.word	0x00000d60


	//   ....[7]....
        /*009c*/ 	.word	0x00000d70


	//   ....[8]....
        /*00a0*/ 	.word	0x00000da0


	//   ....[9]....
        /*00a4*/ 	.word	0x00000db0


	//   ....[10]....
        /*00a8*/ 	.word	0x000034f0


	//   ....[11]....
        /*00ac*/ 	.word	0x00003580


	//   ....[12]....
        /*00b0*/ 	.word	0x000035f0


	//   ....[13]....
        /*00b4*/ 	.word	0x00003650


	//   ....[14]....
        /*00b8*/ 	.word	0x000036c0


	//   ....[15]....
        /*00bc*/ 	.word	0x00003720


	//   ....[16]....
        /*00c0*/ 	.word	0x00003790


	//   ....[17]....
        /*00c4*/ 	.word	0x000037f0


	//   ....[18]....
        /*00c8*/ 	.word	0x00003860


	//   ....[19]....
        /*00cc*/ 	.word	0x000038c0


	//----- nvinfo : EIATTR_VRC_CTA_INIT_COUNT
	.align		4
.L_3709:
        /*00d0*/ 	.byte	0x02, 0x4a
	.zero		1
	.zero		1


	//----- nvinfo : EIATTR_EXIT_INSTR_OFFSETS
	.align		4
        /*00d4*/ 	.byte	0x04, 0x1c
        /*00d6*/ 	.short	(.L_3711 - .L_3710)


	//   ....[0]....
.L_3710:
        /*00d8*/ 	.word	0x00003480


	//----- nvinfo : EIATTR_MAX_THREADS
	.align		4
.L_3711:
        /*00dc*/ 	.byte	0x04, 0x05
        /*00de*/ 	.short	(.L_3713 - .L_3712)
.L_3712:
        /*00e0*/ 	.word	0x00000080
        /*00e4*/ 	.word	0x00000001
        /*00e8*/ 	.word	0x00000001


	//----- nvinfo : EIATTR_CRS_STACK_SIZE
	.align		4
.L_3713:
        /*00ec*/ 	.byte	0x04, 0x1e
        /*00ee*/ 	.short	(.L_3715 - .L_3714)
.L_3714:
        /*00f0*/ 	.word	0x00000000


	//----- nvinfo : EIATTR_CBANK_PARAM_SIZE
	.align		4
.L_3715:
        /*00f4*/ 	.byte	0x03, 0x19
        /*00f6*/ 	.short	0x0128


	//----- nvinfo : EIATTR_PARAM_CBANK
	.align		4
        /*00f8*/ 	.byte	0x04, 0x0a
        /*00fa*/ 	.short	(.L_3717 - .L_3716)
	.align		4
.L_3716:
        /*00fc*/ 	.word	index@(.nv.constant0._ZN10layer_norm13ln_bwd_kernelINS_13Kernel_traitsI6__halfS2_fS2_fjLj256ELj1ELj4ELj1ELj16ENS_18Kernel_traits_baseILj256ES2_S2_fS2_fjLj128EEEEELb1ELb1ELb1ELb1EEEvNS_9BwdParamsE)
        /*0100*/ 	.short	0x0380
        /*0102*/ 	.short	0x0128


	//----- nvinfo : EIATTR_SW_WAR
	.align		4
.L_3717:
        /*0104*/ 	.byte	0x04, 0x36
        /*0106*/ 	.short	(.L_3719 - .L_3718)
.L_3718:
        /*0108*/ 	.word	0x00000008
.L_3719:


//--------------------- .nv.info._ZN10layer_norm13ln_bwd_kernelINS_13Kernel_traitsIf6__halffS2_fjLj256ELj1ELj4ELj1ELj16ENS_18Kernel_traits_baseILj256EfS2_fS2_fjLj128EEEEELb0ELb0ELb0ELb0EEEvNS_9BwdParamsE --------------------------
	.section	.nv.info._ZN10layer_norm13ln_bwd_kernelINS_13Kernel_traitsIf6__halffS2_fjLj256ELj1ELj4ELj1ELj16ENS_18Kernel_traits_baseILj256EfS2_fS2_fjLj128EEEEELb0ELb0ELb0ELb0EEEvNS_9BwdParamsE,"",@"SHT_CUDA_INFO"
	.sectionflags	@""
	.align	4


	//----- nvinfo : EIATTR_CUDA_API_VERSION
	.align		4
        /*0000*/ 	.byte	0x04, 0x37
        /*0002*/ 	.short	(.L_3721 - .L_3720)
.L_3720:
        /*0004*/ 	.word	0x00000082


	//----- nvinfo : EIATTR_KPARAM_INFO
	.align		4
.L_3721:
        /*0008*/ 	.byte	0x04, 0x17
        /*000a*/ 	.short	(.L_3723 - .L_3722)
.L_3722:
        /*000c*/ 	.word	0x00000000
        /*0010*/ 	.short	0x0000
        /*0012*/ 	.short	0x0000
        /*0014*/ 	.byte	0x00, 0xf0, 0xa1, 0x04


	//----- nvinfo : EIATTR_SPARSE_MMA_MASK
	.align		4
.L_3723:
        /*0018*/ 	.byte	0x03, 0x50
        /*001a*/ 	.short	0x0000


	//----- nvinfo : EIATTR_MAXREG_COUNT
	.align		4
        /*001c*/ 	.byte	0x03, 0x1b
        /*001e*/ 	.short	0x00ff


	//----- nvinfo : EIATTR_NUM_BARRIERS
	.align		4
        /*0020*/ 	.byte	0x02, 0x4c
        /*0022*/ 	.byte	0x01
	.zero		1


	//----- nvinfo : EIATTR_MERCURY_ISA_VERSION
	.align		4
        /*0024*/ 	.byte	0x03, 0x5f
        /*0026*/ 	.short	0x0101


	//----- nvinfo : EIATTR_COOP_GROUP_MASK_REGIDS
	.align		4
        /*0028*/ 	.byte	0x04, 0x29
        /*002a*/ 	.short	(.L_3725 - .L_3724)


	//   ....[0]....
.L_3724:
        /*002c*/ 	.word	0xffffffff


	//   ....[1]....
        /*0030*/ 	.word	0xffffffff


	//   ....[2]....
        /*0034*/ 	.word	0xffffffff


	//   ....[3]....
        /*0038*/ 	.word	0xffffffff


	//   ....[4]....
        /*003c*/ 	.word	0xffffffff


	//   ....[5]....
        /*0040*/ 	.word	0xffffffff


	//   ....[6]....
        /*0044*/ 	.word	0xffffffff


	//   ....[7]....
        /*0048*/ 	.word	0xffffffff


	//   ....[8]....
        /*004c*/ 	.word	0xffffffff


	//   ....[9]....
        /*0050*/ 	.word	0xffffffff


	//   ....[10]....
        /*0054*/ 	.word	0x05000030


	//   ....[11]....
        /*0058*/ 	.word	0x05000030


	//   ....[12]....
        /*005c*/ 	.word	0x05000030


	//   ....[13]....
        /*0060*/ 	.word	0x05000030


	//   ....[14]....
        /*0064*/ 	.word	0x05000030


	//   ....[15]....
        /*0068*/ 	.word	0x05000030


	//   ....[16]....
        /*006c*/ 	.word	0x05000030


	//   ....[17]....
        /*0070*/ 	.word	0x05000030


	//   ....[18]....
        /*0074*/ 	.word	0x05000030


	//   ....[19]....
        /*0078*/ 	.word	0x05000030


	//----- nvinfo : EIATTR_COOP_GROUP_INSTR_OFFSETS
	.align		4
.L_3725:
        /*007c*/ 	.byte	0x04, 0x28
        /*007e*/ 	.short	(.L_3727 - .L_3726)


	//   ....[0]....
.L_3726:
        /*0080*/ 	.word	0x000008f0


	//   ....[1]....
        /*0084*/ 	.word	0x00000900


	//   ....[2]....
        /*0088*/ 	.word	0x00000930


	//   ....[3]....
        /*008c*/ 	.word	0x00000940


	//   ....[4]....
        /*0090*/ 	.word	0x00000970


	//   ....[5]....
        /*0094*/ 	.word	0x00000980


	//   ....[6]....
        /*0098*/ 	.word	0x000009b0


	//   ....[7]....
        /*009c*/ 	.word	0x000009c0


	//   ....[8]....
        /*00a0*/ 	.word	0x000009f0


	//   ....[9]....
        /*00a4*/ 	.word	0x00000a00


	//   ....[10]....
        /*00a8*/ 	.word	0x00001a90


	//   ....[11]....
        /*00ac*/ 	.word	0x00001b30


	//   ....[12]....
        /*00b0*/ 	.word	0x00001b90


	//   ....[13]....
        /*00b4*/ 	.word	0x00001bf0


	//   ....[14]....
        /*00b8*/ 	.word	0x00001c60


	//   ....[15]....
        /*00bc*/ 	.word	0x00001cc0


	//   ....[16]....
        /*00c0*/ 	.word	0x00001d30


	//   ....[17]....
        /*00c4*/ 	.word	0x00001d90


	//   ....[18]....
        /*00c8*/ 	.word	0x00001e00


	//   ....[19]....
        /*00cc*/ 	.word	0x00001e60


	//----- nvinfo : EIATTR_VRC_CTA_INIT_COUNT
	.align		4
.L_3727:
        /*00d0*/ 	.byte	0x02, 0x4a
	.zero		1
	.zero		1


	//----- nvinfo : EIATTR_EXIT_INSTR_OFFSETS
	.align		4
        /*00d4*/ 	.byte	0x04, 0x1c
        /*00d6*/ 	.short	(.L_3729 - .L_3728)


	//   ....[0]....
.L_3728:
        /*00d8*/ 	.word	0x00001a00


	//   ....[1]....
        /*00dc*/ 	.word	0x00001a30


	//----- nvinfo : EIATTR_MAX_THREADS
	.align		4
.L_3729:
        /*00e0*/ 	.byte	0x04, 0x05
        /*00e2*/ 	.short	(.L_3731 - .L_3730)
.L_3730:
        /*00e4*/ 	.word	0x00000080
        /*00e8*/ 	.word	0x00000001
        /*00ec*/ 	.word	0x00000001


	//----- nvinfo : EIATTR_CRS_STACK_SIZE
	.align		4
.L_3731:
        /*00f0*/ 	.byte	0x04, 0x1e
        /*00f2*/ 	.short	(.L_3733 - .L_3732)
.L_3732:
        /*00f4*/ 	.word	0x00000000


	//----- nvinfo : EIATTR_CBANK_PARAM_SIZE
	.align		4
.L_3733:
        /*00f8*/ 	.byte	0x03, 0x19
        /*00fa*/ 	.short	0x0128


	//----- nvinfo : EIATTR_PARAM_CBANK
	.align		4
        /*00fc*/ 	.byte	0x04, 0x0a
        /*00fe*/ 	.short	(.L_3735 - .L_3734)
	.align		4
.L_3734:
        /*0100*/ 	.word	index@(.nv.constant0._ZN10layer_norm13ln_bwd_kernelINS_13Kernel_traitsIf6__halffS2_fjLj256ELj1ELj4ELj1ELj16ENS_18Kernel_traits_baseILj256EfS2_fS2_fjLj128EEEEELb0ELb0ELb0ELb0EEEvNS_9BwdParamsE)
        /*0104*/ 	.short	0x0380
        /*0106*/ 	.short	0x0128


	//----- nvinfo : EIATTR_SW_WAR
	.align		4
.L_3735:
        /*0108*/ 	.byte	0x04, 0x36
        /*010a*/ 	.short	(.L_3737 - .L_3736)
.L_3736:
        /*010c*/ 	.word	0x00000008
.L_3737:


//--------------------- .nv.info._ZN10layer_norm13ln_bwd_kernelINS_13Kernel_traitsIf6__halffS2_fjLj256ELj1ELj4ELj1ELj16ENS_18Kernel_traits_baseILj256EfS2_fS2_fjLj128EEEEELb0ELb0ELb0ELb1EEEvNS_9BwdParamsE --------------------------
	.section	.nv.info._ZN10layer_norm13ln_bwd_kernelINS_13Kernel_traitsIf6__halffS2_fjLj256ELj1ELj4ELj1ELj16ENS_18Kernel_traits_baseILj256EfS2_fS2_fjLj128EEEEELb0ELb0ELb0ELb1EEEvNS_9BwdParamsE,"",@"SHT_CUDA_INFO"
	.sectionflags	@""
	.align	4


	//----- nvinfo : EIATTR_CUDA_API_VERSION
	.align		4
        /*0000*/ 	.byte	0x04, 0x37
        /*0002*/ 	.short	(.L_3739 - .L_3738)
.L_3738:
        /*0004*/ 	.word	0x00000082


	//----- nvinfo : EIATTR_KPARAM_INFO
	.align		4
.L_3739:
        /*0008*/ 	.byte	0x04, 0x17
        /*000a*/ 	.short	(.L_3741 - .L_3740)
.L_3740:
        /*000c*/ 	.word	0x00000000
        /*0010*/ 	.short	0x0000
        /*0012*/ 	.short	0x0000
        /*0014*/ 	.byte	0x00, 0xf0, 0xa1, 0x04


	//----- nvinfo : EIATTR_SPARSE_MMA_MASK
	.align		4
.L_3741:
        /*0018*/ 	.byte	0x03, 0x50
        /*001a*/ 	.short	0x0000


	//----- nvinfo : EIATTR_MAXREG_COUNT
	.align		4
        /*001c*/ 	.byte	0x03, 0x1b
        /*001e*/ 	.short	0x00ff


	//----- nvinfo : EIATTR_NUM_BARRIERS
	.align		4
        /*0020*/ 	.byte	0x02, 0x4c
        /*0022*/ 	.byte	0x01
	.zero		1


	//----- nvinfo : EIATTR_MERCURY_ISA_VERSION
	.align		4
        /*0024*/ 	.byte	0x03, 0x5f
        /*0026*/ 	.short	0x0101


	//----- nvinfo : EIATTR_COOP_GROUP_MASK_REGIDS
	.align		4
        /*0028*/ 	.byte	0x04, 0x29
        /*002a*/ 	.short	(.L_3743 - .L_3742)


	//   ....[0]....
.L_3742:
        /*002c*/ 	.word	0xffffffff


	//   ....[1]....
        /*0030*/ 	.word	0xffffffff


	//   ....[2]....
        /*0034*/ 	.word	0xffffffff


	//   ....[3]....
        /*0038*/ 	.word	0xffffffff


	//   ....[4]....
        /*003c*/ 	.word	0xffffffff


	//   ....[5]....
        /*0040*/ 	.word	0xffffffff


	//   ....[6]....
        /*0044*/ 	.word	0xffffffff


	//   ....[7]....
        /*0048*/ 	.word	0xffffffff


	//   ....[8]....
        /*004c*/ 	.word	0xffffffff


	//   ....[9]....
        /*0050*/ 	.word	0xffffffff


	//   ....[10]....
        /*0054*/ 	.word	0x05000040


	//   ....[11]....
        /*0058*/ 	.word	0x05000040


	//   ....[12]....
        /*005c*/ 	.word	0x05000040


	//   ....[13]....
        /*0060*/ 	.word	0x05000040


	//   ....[14]....
        /*0064*/ 	.word	0x05000040


	//   ....[15]....
        /*0068*/ 	.word	0x05000040


	//   ....[16]....
        /*006c*/ 	.word	0x05000040


	//   ....[17]....
        /*0070*/ 	.word	0x05000040


	//   ....[18]....
        /*0074*/ 	.word	0x05000040


	//   ....[19]....
        /*0078*/ 	.word	0x05000040


	//----- nvinfo : EIATTR_COOP_GROUP_INSTR_OFFSETS
	.align		4
.L_3743:
        /*007c*/ 	.byte	0x04, 0x28
        /*007e*/ 	.short	(.L_3745 - .L_3744)


	//   ....[0]....
.L_3744:
        /*0080*/ 	.word	0x000008d0


	//   ....[1]....
        /*0084*/ 	.word	0x000008e0


	//   ....[2]....
        /*0088*/ 	.word	0x00000910


	//   ....[3]....
        /*008c*/ 	.word	0x00000920


	//   ....[4]....
        /*0090*/ 	.word	0x00000950


	//   ....[5]....
        /*0094*/ 	.word	0x00000970


	//   ....[6]....
        /*0098*/ 	.word	0x00000990


	//   ....[7]....
        /*009c*/ 	.word	0x000009a0


	//   ....[8]....
        /*00a0*/ 	.word	0x000009d0


	//   ....[9]....
        /*00a4*/ 	.word	0x000009e0


	//   ....[10]....
        /*00a8*/ 	.word	0x00001a00


	//   ....[11]....
        /*00ac*/ 	.word	0x00001a90


	//   ....[12]....
        /*00b0*/ 	.word	0x00001b00


	//   ....[13]....
        /*00b4*/ 	.word	0x00001b60


	//   ....[14]....
        /*00b8*/ 	.word	0x00001bc0


	//   ....[15]....
        /*00bc*/ 	.word	0x00001c10


	//   ....[16]....
        /*00c0*/ 	.word	0x00001c70


	//   ....[17]....
        /*00c4*/ 	.word	0x00001cc0


	//   ....[18]....
        /*00c8*/ 	.word	0x00001d30


	//   ....[19]....
        /*00cc*/ 	.word	0x00001d80


	//----- nvinfo : EIATTR_VRC_CTA_INIT_COUNT
	.align		4
.L_3745:
        /*00d0*/ 	.byte	0x02, 0x4a
	.zero		1
	.zero		1


	//----- nvinfo : EIATTR_EXIT_INSTR_OFFSETS
	.align		4
        /*00d4*/ 	.byte	0x04, 0x1c
        /*00d6*/ 	.short	(.L_3747 - .L_3746)


	//   ....[0]....
.L_3746:
        /*00d8*/ 	.word	0x00001990


	//----- nvinfo : EIATTR_MAX_THREADS
	.align		4
.L_3747:
        /*00dc*/ 	.byte	0x04, 0x05
        /*00de*/ 	.short	(.L_3749 - .L_3748)
.L_3748:
        /*00e0*/ 	.word	0x00000080
        /*00e4*/ 	.word	0x00000001
        /*00e8*/ 	.word	0x00000001


	//----- nvinfo : EIATTR_CRS_STACK_SIZE
	.align		4
.L_3749:
        /*00ec*/ 	.byte	0x04, 0x1e
        /*00ee*/ 	.short	(.L_3751 - .L_3750)
.L_3750:
        /*00f0*/ 	.word	0x00000000


	//----- nvinfo : EIATTR_CBANK_PARAM_SIZE
	.align		4
.L_3751:
        /*00f4*/ 	.byte	0x03, 0x19
        /*00f6*/ 	.short	0x0128


	//----- nvinfo : EIATTR_PARAM_CBANK
	.align		4
        /*00f8*/ 	.byte	0x04, 0x0a
        /*00fa*/ 	.short	(.L_3753 - .L_3752)
	.align		4
.L_3752:
        /*00fc*/ 	.word	index@(.nv.constant0._ZN10layer_norm13ln_bwd_kernelINS_13Kernel_traitsIf6__halffS2_fjLj256ELj1ELj4ELj1ELj16ENS_18Kernel_traits_baseILj256EfS2_fS2_fjLj128EEEEELb0ELb0ELb0ELb1EEEvNS_9BwdParamsE)
        /*0100*/ 	.short	0x0380
        /*0102*/ 	.short	0x0128


	//----- nvinfo : EIATTR_SW_WAR
	.align		4
.L_3753:
        /*0104*/ 	.byte	0x04, 0x36
        /*0106*/ 	.short	(.L_3755 - .L_3754)
.L_3754:
        /*0108*/ 	.word	0x00000008
.L_3755:


//--------------------- .nv.info._ZN10layer_norm13ln_bwd_kernelINS_13Kernel_traitsIf6__halffS2_fjLj256ELj1ELj4ELj1ELj16ENS_18Kernel_traits_baseILj256EfS2_fS2_fjLj128EEEEELb0ELb0ELb1ELb0EEEvNS_9BwdParamsE --------------------------
	.section	.nv.info._ZN10layer_norm13ln_bwd_kernelINS_13Kernel_traitsIf6__halffS2_fjLj256ELj1ELj4ELj1ELj16ENS_18Kernel_traits_baseILj256EfS2_fS2_fjLj128EEEEELb0ELb0ELb1ELb0EEEvNS_9BwdParamsE,"",@"SHT_CUDA_INFO"
	.sectionflags	@""
	.align	4


	//----- nvinfo : EIATTR_CUDA_API_VERSION
	.align		4
        /*0000*/ 	.byte	0x04, 0x37
        /*0002*/ 	.short	(.L_3757 - .L_3756)
.L_3756:
        /*0004*/ 	.word	0x00000082


	//----- nvinfo : EIATTR_KPARAM_INFO
	.align		4
.L_3757:
        /*0008*/ 	.byte	0x04, 0x17
        /*000a*/ 	.short	(.L_3759 - .L_3758)
.L_3758:
        /*000c*/ 	.word	0x00000000
        /*0010*/ 	.short	0x0000
        /*0012*/ 	.short	0x0000
        /*0014*/ 	.byte	0x00, 0xf0, 0xa1, 0x04


	//----- nvinfo : EIATTR_SPARSE_MMA_MASK
	.align		4
.L_3759:
        /*0018*/ 	.byte	0x03, 0x50
        /*001a*/ 	.short	0x0000


	//----- nvinfo : EIATTR_MAXREG_COUNT
	.align		4
        /*001c*/ 	.byte	0x03, 0x1b
        /*001e*/ 	.short	0x00ff


	//----- nvinfo : EIATTR_NUM_BARRIERS
	.align		4
        /*0020*/ 	.byte	0x02, 0x4c
        /*0022*/ 	.byte	0x01
	.zero		1


	//----- nvinfo : EIATTR_MERCURY_ISA_VERSION
	.align		4
        /*0024*/ 	.byte	0x03, 0x5f
        /*0026*/ 	.short	0x0101


	//----- nvinfo : EIATTR_COOP_GROUP_MASK_REGIDS
	.align		4
        /*0028*/ 	.byte	0x04, 0x29
        /*002a*/ 	.short	(.L_3761 - .L_3760)


	//   ....[0]....
.L_3760:
        /*002c*/ 	.word	0xffffffff


	//   ....[1]....
        /*0030*/ 	.word	0xffffffff


	//   ....[2]....
        /*0034*/ 	.word	0xffffffff


	//   ....[3]....
        /*0038*/ 	.word	0xffffffff


	//   ....[4]....
        /*003c*/ 	.word	0xffffffff


	//   ....[5]....
        /*0040*/ 	.word	0xffffffff


	//   ....[6]....
        /*0044*/ 	.word	0xffffffff


	//   ....[7]....
        /*0048*/ 	.word	0xffffffff


	//   ....[8]....
        /*004c*/ 	.word	0xffffffff


	//   ....[9]....
        /*0050*/ 	.word	0xffffffff


	//   ....[10]....
        /*0054*/ 	.word	0x05000036


	//   ....[11]....
        /*0058*/ 	.word	0x05000036


	//   ....[12]....
        /*005c*/ 	.word	0x05000036


	//   ....[13]....
        /*0060*/ 	.word	0x05000036


	//   ....[14]....
        /*0064*/ 	.word	0x05000036


	//   ....[15]....
        /*0068*/ 	.word	0x05000036


	//   ....[16]....
        /*006c*/ 	.word	0x05000036


	//   ....[17]....
        /*0070*/ 	.word	0x05000036


	//   ....[18]....
        /*0074*/ 	.word	0x05000036


	//   ....[19]....
        /*0078*/ 	.word	0x05000036


	//----- nvinfo : EIATTR_COOP_GROUP_INSTR_OFFSETS
	.align		4
.L_3761:
        /*007c*/ 	.byte	0x04, 0x28
        /*007e*/ 	.short	(.L_3763 - .L_3762)


	//   ....[0]....
.L_3762:
        /*0080*/ 	.word	0x00000a40


	//   ....[1]....
        /*0084*/ 	.word	0x00000a50


	//   ....[2]....
        /*0088*/ 	.word	0x00000a80


	//   ....[3]....
        /*008c*/ 	.word	0x00000a90


	//   ....[4]....
        /*0090*/ 	.word	0x00000ac0


	//   ....[5]....
        /*0094*/ 	.word	0x00000ad0


	//   ....[6]....
        /*0098*/ 	.word	0x00000b00


	//   ....[7]....
        /*009c*/ 	.word	0x00000b10


	//   ....[8]....
        /*00a0*/ 	.word	0x00000b40


	//   ....[9]....
        /*00a4*/ 	.word	0x00000b50


	//   ....[10]....
        /*00a8*/ 	.word	0x000025e0


	//   ....[11]....
        /*00ac*/ 	.word	0x00002670


	//   ....[12]....
        /*00b0*/ 	.word	0x000026d0


	//   ....[13]....
        /*00b4*/ 	.word	0x00002730


	//   ....[14]....
        /*00b8*/ 	.word	0x00002790


	//   ....[15]....
        /*00bc*/ 	.word	0x000027f0


	//   ....[16]....
        /*00c0*/ 	.word	0x00002850


	//   ....[17]....
        /*00c4*/ 	.word	0x000028b0


	//   ....[18]....
        /*00c8*/ 	.word	0x00002910


	//   ....[19]....
        /*00cc*/ 	.word	0x00002970


	//----- nvinfo : EIATTR_VRC_CTA_INIT_COUNT
	.align		4
.L_3763:
        /*00d0*/ 	.byte	0x02, 0x4a
	.zero		1
	.zero		1


	//----- nvinfo : EIATTR_EXIT_INSTR_OFFSETS
	.align		4
        /*00d4*/ 	.byte	0x04, 0x1c
        /*00d6*/ 	.short	(.L_3765 - .L_3764)


	//   ....[0]....
.L_3764:
        /*00d8*/ 	.word	0x00002550


	//   ....[1]....
        /*00dc*/ 	.word	0x00002580


	//----- nvinfo : EIATTR_MAX_THREADS
	.align		4
.L_3765:
        /*00e0*/ 	.byte	0x04, 0x05
        /*00e2*/ 	.short	(.L_3767 - .L_3766)
.L_3766:
        /*00e4*/ 	.word	0x00000080
        /*00e8*/ 	.word	0x00000001
        /*00ec*/ 	.word	0x00000001


	//----- nvinfo : EIATTR_CRS_STACK_SIZE
	.align		4
.L_3767:
        /*00f0*/ 	.byte	0x04, 0x1e
        /*00f2*/ 	.short	(.L_3769 - .L_3768)
.L_3768:
        /*00f4*/ 	.word	0x00000000


	//----- nvinfo : EIATTR_CBANK_PARAM_SIZE
	.align		4
.L_3769:
        /*00f8*/ 	.byte	0x03, 0x19
        /*00fa*/ 	.short	0x0128


	//----- nvinfo : EIATTR_PARAM_CBANK
	.align		4
        /*00fc*/ 	.byte	0x04, 0x0a
        /*00fe*/ 	.short	(.L_3771 - .L_3770)
	.align		4
.L_3770:
        /*0100*/ 	.word	index@(.nv.constant0._ZN10layer_norm13ln_bwd_kernelINS_13Kernel_traitsIf6__halffS2_fjLj256ELj1ELj4ELj1ELj16ENS_18Kernel_traits_baseILj256EfS2_fS2_fjLj128EEEEELb0ELb0ELb1ELb0EEEvNS_9BwdParamsE)
        /*0104*/ 	.short	0x0380
        /*0106*/ 	.short	0x0128


	//----- nvinfo : EIATTR_SW_WAR
	.align		4
.L_3771:
        /*0108*/ 	.byte	0x04, 0x36
        /*010a*/ 	.short	(.L_3773 - .L_3772)
.L_3772:
        /*010c*/ 	.word	0x00000008
.L_3773:


//--------------------- .nv.info._ZN10layer_norm13ln_bwd_kernelINS_13Kernel_traitsIf6__halffS2_fjLj256ELj1ELj4ELj1ELj16ENS_18Kernel_traits_baseILj256EfS2_fS2_fjLj128EEEEELb0ELb0ELb1ELb1EEEvNS_9BwdParamsE --------------------------
	.section	.nv.info._ZN10layer_norm13ln_bwd_kernelINS_13Kernel_traitsIf6__halffS2_fjLj256ELj1ELj4ELj1ELj16ENS_18Kernel_traits_baseILj256EfS2_fS2_fjLj128EEEEELb0ELb0ELb1ELb1EEEvNS_9BwdParamsE,"",@"SHT_CUDA_INFO"
	.sectionflags	@""
	.align	4


	//----- nvinfo : EIATTR_CUDA_API_VERSION
	.align		4
        /*0000*/ 	.byte	0x04, 0x37
        /*0002*/ 	.short	(.L_3775 - .L_3774)
.L_3774:
        /*0004*/ 	.word	0x00000082


	//----- nvinfo : EIATTR_KPARAM_INFO
	.align		4
.L_3775:
        /*0008*/ 	.byte	0x04, 0x17
        /*000a*/ 	.short	(.L_3777 - .L_3776)
.L_3776:
        /*000c*/ 	.word	0x00000000
        /*0010*/ 	.short	0x0000
        /*0012*/ 	.short	0x0000
        /*0014*/ 	.byte	0x00, 0xf0, 0xa1, 0x04


	//----- nvinfo : EIATTR_SPARSE_MMA_MASK
	.align		4
.L_3777:
        /*0018*/ 	.byte	0x03, 0x50
        /*001a*/ 	.short	0x0000


	//----- nvinfo : EIATTR_MAXREG_COUNT
	.align		4
        /*001c*/ 	.byte	0x03, 0x1b
        /*001e*/ 	.short	0x00ff


	//----- nvinfo : EIATTR_NUM_BARRIERS
	.align		4
        /*0020*/ 	.byte	0x02, 0x4c
        /*0022*/ 	.byte	0x01
	.zero		1


	//----- nvinfo : EIATTR_MERCURY_ISA_VERSION
	.align		4
        /*0024*/ 	.byte	0x03, 0x5f
        /*0026*/ 	.short	0x0101


	//----- nvinfo : EIATTR_COOP_GROUP_MASK_REGIDS
	.align		4
        /*0028*/ 	.byte	0x04, 0x29
        /*002a*/ 	.short	(.L_3779 - .L_3778)


	//   ....[0]....
.L_3778:
        /*002c*/ 	.word	0xffffffff


	//   ....[1]....
        /*0030*/ 	.word	0xffffffff


	//   ....[2]....
        /*0034*/ 	.word	0xffffffff


	//   ....[3]....
        /*0038*/ 	.word	0xffffffff


	//   ....[4]....
        /*003c*/ 	.word	0xffffffff


	//   ....[5]....
        /*0040*/ 	.word	0xffffffff


	//   ....[6]....
        /*0044*/ 	.word	0xffffffff


	//   ....[7]....
        /*0048*/ 	.word	0xffffffff


	//   ....[8]....
        /*004c*/ 	.word	0xffffffff


	//   ....[9]....
        /*0050*/ 	.word	0xffffffff


	//   ....[10]....
        /*0054*/ 	.word	0x05000036


	//   ....[11]....
        /*0058*/ 	.word	0x05000036


	//   ....[12]....
        /*005c*/ 	.word	0x05000036


	//   ....[13]....
        /*0060*/ 	.word	0x05000036


	//   ....[14]....
        /*0064*/ 	.word	0x05000036


	//   ....[15]....
        /*0068*/ 	.word	0x05000036


	//   ....[16]....
        /*006c*/ 	.word	0x05000036


	//   ....[17]....
        /*0070*/ 	.word	0x05000036


	//   ....[18]....
        /*0074*/ 	.word	0x05000036


	//   ....[19]....
        /*0078*/ 	.word	0x05000036


	//----- nvinfo : EIATTR_COOP_GROUP_INSTR_OFFSETS
	.align		4
.L_3779:
        /*007c*/ 	.byte	0x04, 0x28
        /*007e*/ 	.short	(.L_3781 - .L_3780)


	//   ....[0]....
.L_3780:
        /*0080*/ 	.word	0x000009c0


	//   ....[1]....
        /*0084*/ 	.word	0x000009d0


	//   ....[2]....
        /*0088*/ 	.word	0x00000a00


	//   ....[3]....
        /*008c*/ 	.word	0x00000a10


	//   ....[4]....
        /*0090*/ 	.word	0x00000a40


	//   ....[5]....
        /*0094*/ 	.word	0x00000a50


	//   ....[6]....
        /*0098*/ 	.word	0x00000a80


	//   ....[7]....
        /*009c*/ 	.word	0x00000a90


	//   ....[8]....
        /*00a0*/ 	.word	0x00000ac0


	//   ....[9]....
        /*00a4*/ 	.word	0x00000ad0


	//   ....[10]....
        /*00a8*/ 	.word	0x00002420


	//   ....[11]....
        /*00ac*/ 	.word	0x000024b0


	//   ....[12]....
        /*00b0*/ 	.word	0x00002510


	//   ....[13]....
        /*00b4*/ 	.word	0x00002570


	//   ....[14]....
        /*00b8*/ 	.word	0x000025d0


	//   ....[15]....
        /*00bc*/ 	.word	0x00002630


	//   ....[16]....
        /*00c0*/ 	.word	0x00002690


	//   ....[17]....
        /*00c4*/ 	.word	0x000026f0


	//   ....[18]....
        /*00c8*/ 	.word	0x00002750


	//   ....[19]....
        /*00cc*/ 	.word	0x000027b0


	//----- nvinfo : EIATTR_VRC_CTA_INIT_COUNT
	.align		4
.L_3781:
        /*00d0*/ 	.byte	0x02, 0x4a
	.zero		1
	.zero		1


	//----- nvinfo : EIATTR_EXIT_INSTR_OFFSETS
	.align		4
        /*00d4*/ 	.byte	0x04, 0x1c
        /*00d6*/ 	.short	(.L_3783 - .L_3782)


	//   ....[0]....
.L_3782:
        /*00d8*/ 	.word	0x000023b0


	//----- nvinfo : EIATTR_MAX_THREADS
	.align		4
.L_3783:
        /*00dc*/ 	.byte	0x04, 0x05
        /*00de*/ 	.short	(.L_3785 - .L_3784)
.L_3784:
        /*00e0*/ 	.word	0x00000080
        /*00e4*/ 	.word	0x00000001
        /*00e8*/ 	.word	0x00000001


	//----- nvinfo : EIATTR_CRS_STACK_SIZE
	.align		4
.L_3785:
        /*00ec*/ 	.byte	0x04, 0x1e
        /*00ee*/ 	.short	(.L_3787 - .L_3786)
.L_3786:
        /*00f0*/ 	.word	0x00000000


	//----- nvinfo : EIATTR_CBANK_PARAM_SIZE
	.align		4
.L_3787:
        /*00f4*/ 	.byte	0x03, 0x19
        /*00f6*/ 	.short	0x0128


	//----- nvinfo : EIATTR_PARAM_CBANK
	.align		4
        /*00f8*/ 	.byte	0x04, 0x0a
        /*00fa*/ 	.short	(.L_3789 - .L_3788)
	.align		4
.L_3788:
        /*00fc*/ 	.word	index@(.nv.constant0._ZN10layer_norm13ln_bwd_kernelINS_13Kernel_traitsIf6__halffS2_fjLj256ELj1ELj4ELj1ELj16ENS_18Kernel_traits_baseILj256EfS2_fS2_fjLj128EEEEELb0ELb0ELb1ELb1EEEvNS_9BwdParamsE)
        /*0100*/ 	.short	0x0380
        /*0102*/ 	.short	0x0128


	//----- nvinfo : EIATTR_SW_WAR
	.align		4
.L_3789:
        /*0104*/ 	.byte	0x04, 0x36
        /*0106*/ 	.short	(.L_3791 - .L_3790)
.L_3790:
        /*0108*/ 	.word	0x00000008
.L_3791:


//--------------------- .nv.info._ZN10layer_norm13ln_bwd_kernelINS_13Kernel_traitsIf6__halffS2_fjLj256ELj1ELj4ELj1ELj16ENS_18Kernel_traits_baseILj256EfS2_fS2_fjLj128EEEEELb0ELb1ELb0ELb0EEEvNS_9BwdParamsE --------------------------
	.section	.nv.info._ZN10layer_norm13ln_bwd_kernelINS_13Kernel_traitsIf6__halffS2_fjLj256ELj1ELj4ELj1ELj16ENS_18Kernel_traits_baseILj256EfS2_fS2_fjLj128EEEEELb0ELb1ELb0ELb0EEEvNS_9BwdParamsE,"",@"SHT_CUDA_INFO"
	.sectionflags	@""
	.align	4


	//----- nvinfo : EIATTR_CUDA_API_VERSION
	.align		4
        /*0000*/ 	.byte	0x04, 0x37
        /*0002*/ 	.short	(.L_3793 - .L_3792)
.L_3792:
        /*0004*/ 	.word	0x00000082


	//----- nvinfo : EIATTR_KPARAM_INFO
	.align		4
.L_3793:
        /*0008*/ 	.byte	0x04, 0x17
        /*000a*/ 	.short	(.L_3795 - .L_3794)
.L_3794:
        /*000c*/ 	.word	0x00000000
        /*0010*/ 	.short	0x0000
        /*0012*/ 	.short	0x0000
        /*0014*/ 	.byte	0x00, 0xf0, 0xa1, 0x04


	//----- nvinfo : EIATTR_SPARSE_MMA_MASK
	.align		4
.L_3795:
        /*0018*/ 	.byte	0x03, 0x50
        /*001a*/ 	.short	0x0000


	//----- nvinfo : EIATTR_MAXREG_COUNT
	.align		4
        /*001c*/ 	.byte	0x03, 0x1b
        /*001e*/ 	.short	0x00ff


	//----- nvinfo : EIATTR_NUM_BARRIERS
	.align		4
        /*0020*/ 	.byte	0x02, 0x4c
        /*0022*/ 	.byte	0x01
	.zero		1


	//----- nvinfo : EIATTR_MERCURY_ISA_VERSION
	.align		4
        /*0024*/ 	.byte	0x03, 0x5f
        /*0026*/ 	.short	0x0101


	//----- nvinfo : EIATTR_COOP_GROUP_MASK_REGIDS
	.align		4
        /*0028*/ 	.byte	0x04, 0x29
        /*002a*/ 	.short	(.L_3797 - .L_3796)


	//   ....[0]....
.L_3796:
        /*002c*/ 	.word	0xffffffff


	//   ....[1]....
        /*0030*/ 	.word	0xffffffff


	//   ....[2]....
        /*0034*/ 	.word	0xffffffff


	//   ....[3]....
        /*0038*/ 	.word	0xffffffff


	//   ....[4]....
        /*003c*/ 	.word	0xffffffff


	//   ....[5]....
        /*0040*/ 	.word	0xffffffff


	//   ....[6]....
        /*0044*/ 	.word	0xffffffff


	//   ....[7]....
        /*0048*/ 	.word	0xffffffff


	//   ....[8]....
        /*004c*/ 	.word	0xffffffff


	//   ....[9]....
        /*0050*/ 	.word	0xffffffff


	//   ....[10]....
        /*0054*/ 	.word	0x05000040


	//   ....[11]....
        /*0058*/ 	.word	0x05000040


	//   ....[12]....
        /*005c*/ 	.word	0x05000040


	//   ....[13]....
        /*0060*/ 	.word	0x05000040


	//   ....[14]....
        /*0064*/ 	.word	0x05000040


	//   ....[15]....
        /*0068*/ 	.word	0x05000040


	//   ....[16]....
        /*006c*/ 	.word	0x05000040


	//   ....[17]....
        /*0070*/ 	.word	0x05000040


	//   ....[18]....
        /*0074*/ 	.word	0x05000040


	//   ....[19]....
        /*0078*/ 	.word	0x05000040


	//----- nvinfo : EIATTR_COOP_GROUP_INSTR_OFFSETS
	.align		4
.L_3797:
        /*007c*/ 	.byte	0x04, 0x28
        /*007e*/ 	.short	(.L_3799 - .L_3798)


	//   ....[0]....
.L_3798:
        /*0080*/ 	.word	0x00000970


	//   ....[1]....
        /*0084*/ 	.word	0x00000980


	//   ....[2]....
        /*0088*/ 	.word	0x000009b0


	//   ....[3]....
        /*008c*/ 	.word	0x000009c0


	//   ....[4]....
        /*0090*/ 	.word	0x000009f0


	//   ....[5]....
        /*0094*/ 	.word	0x00000a00


	//   ....[6]....
        /*0098*/ 	.word	0x00000a30


	//   ....[7]....
        /*009c*/ 	.word	0x00000a40


	//   ....[8]....
        /*00a0*/ 	.word	0x00000a70


	//   ....[9]....
        /*00a4*/ 	.word	0x00000a80


	//   ....[10]....
        /*00a8*/ 	.word	0x00002340


	//   ....[11]....
        /*00ac*/ 	.word	0x000023e0


	//   ....[12]....
        /*00b0*/ 	.word	0x00002440


	//   ....[13]....
        /*00b4*/ 	.word	0x000024a0


	//   ....[14]....
        /*00b8*/ 	.word	0x00002510


	//   ....[15]....
        /*00bc*/ 	.word	0x00002570


	//   ....[16]....
        /*00c0*/ 	.word	0x000025e0


	//   ....[17]....
        /*00c4*/ 	.word	0x00002640


	//   ....[18]....
        /*00c8*/ 	.word	0x000026b0


	//   ....[19]....
        /*00cc*/ 	.word	0x00002710


	//----- nvinfo : EIATTR_VRC_CTA_INIT_COUNT
	.align		4
.L_3799:
        /*00d0*/ 	.byte	0x02, 0x4a
	.zero		1
	.zero		1


	//----- nvinfo : EIATTR_EXIT_INSTR_OFFSETS
	.align		4
        /*00d4*/ 	.byte	0x04, 0x1c
        /*00d6*/ 	.short	(.L_3801 - .L_3800)


	//   ....[0]....
.L_3800:
        /*00d8*/ 	.word	0x00002260


	//   ....[1]....
        /*00dc*/ 	.word	0x000022e0


	//----- nvinfo : EIATTR_MAX_THREADS
	.align		4
.L_3801:
        /*00e0*/ 	.byte	0x04, 0x05
        /*00e2*/ 	.short	(.L_3803 - .L_3802)
.L_3802:
        /*00e4*/ 	.word	0x00000080
        /*00e8*/ 	.word	0x00000001
        /*00ec*/ 	.word	0x00000001


	//----- nvinfo : EIATTR_CRS_STACK_SIZE
	.align		4
.L_3803:
        /*00f0*/ 	.byte	0x04, 0x1e
        /*00f2*/ 	.short	(.L_3805 - .L_3804)
.L_3804:
        /*00f4*/ 	.word	0x00000000


	//----- nvinfo : EIATTR_CBANK_PARAM_SIZE
	.align		4
.L_3805:
        /*00f8*/ 	.byte	0x03, 0x19
        /*00fa*/ 	.short	0x0128


	//----- nvinfo : EIATTR_PARAM_CBANK
	.align		4
        /*00fc*/ 	.byte	0x04, 0x0a
        /*00fe*/ 	.short	(.L_3807 - .L_3806)
	.align		4
.L_3806:
        /*0100*/ 	.word	index@(.nv.constant0._ZN10layer_norm13ln_bwd_kernelINS_13Kernel_traitsIf6__halffS2_fjLj256ELj1ELj4ELj1ELj16ENS_18Kernel_traits_baseILj256EfS2_fS2_fjLj128EEEEELb0ELb1ELb0ELb0EEEvNS_9BwdParamsE)
        /*0104*/ 	.short	0x0380
        /*0106*/ 	.short	0x0128


	//----- nvinfo : EIATTR_SW_WAR
	.align		4
.L_3807:
        /*0108*/ 	.byte	0x04, 0x36
        /*010a*/ 	.short	(.L_3809 - .L_3808)
.L_3808:
        /*010c*/ 	.word	0x00000008
.L_3809:


//--------------------- .nv.info._ZN10layer_norm13ln_bwd_kernelINS_13Kernel_traitsIf6__halffS2_fjLj256ELj1ELj4ELj1ELj16ENS_18Kernel_traits_baseILj256EfS2_fS2_fjLj128EEEEELb0ELb1ELb0ELb1EEEvNS_9BwdParamsE --------------------------
	.section	.nv.info._ZN10layer_norm13ln_bwd_kernelINS_13Kernel_traitsIf6__halffS2_fjLj256ELj1ELj4ELj1ELj16ENS_18Kernel_traits_baseILj256EfS2_fS2_fjLj128EEEEELb0ELb1ELb0ELb1EEEvNS_9BwdParamsE,"",@"SHT_CUDA_INFO"
	.sectionflags	@""
	.align	4


	//----- nvinfo : EIATTR_CUDA_API_VERSION
	.align		4
        /*0000*/ 	.byte	0x04, 0x37
        /*0002*/ 	.short	(.L_3811 - .L_3810)
.L_3810:
        /*0004*/ 	.word	0x00000082


	//----- nvinfo : EIATTR_KPARAM_INFO
	.align		4
.L_3811:
        /*0008*/ 	.byte	0x04, 0x17
        /*000a*/ 	.short	(.L_3813 - .L_3812)
.L_3812:
        /*000c*/ 	.word	0x00000000
        /*0010*/ 	.short	0x0000
        /*0012*/ 	.short	0x0000
        /*0014*/ 	.byte	0x00, 0xf0, 0xa1, 0x04


	//----- nvinfo : EIATTR_SPARSE_MMA_MASK
	.align		4
.L_3813:
        /*0018*/ 	.byte	0x03, 0x50
        /*001a*/ 	.short	0x0000


	//----- nvinfo : EIATTR_MAXREG_COUNT
	.align		4
        /*001c*/ 	.byte	0x03, 0x1b
        /*001e*/ 	.short	0x00ff


	//----- nvinfo : EIATTR_NUM_BARRIERS
	.align		4
        /*0020*/ 	.byte	0x02, 0x4c
        /*0022*/ 	.byte	0x01
	.zero		1


	//----- nvinfo : EIATTR_MERCURY_ISA_VERSION
	.align		4
        /*0024*/ 	.byte	0x03, 0x5f
        /*0026*/ 	.short	0x0101


	//----- nvinfo : EIATTR_COOP_GROUP_MASK_REGIDS
	.align		4
        /*0028*/ 	.byte	0x04, 0x29
        /*002a*/ 	.short	(.L_3815 - .L_3814)


	//   ....[0]....
.L_3814:
        /*002c*/ 	.word	0xffffffff


	//   ....[1]....
        /*0030*/ 	.word	0xffffffff


	//   ....[2]....
        /*0034*/ 	.word	0xffffffff


	//   ....[3]....
        /*0038*/ 	.word	0xffffffff


	//   ....[4]....
        /*003c*/ 	.word	0xffffffff


	//   ....[5]....
        /*0040*/ 	.word	0xffffffff


	//   ....[6]....
        /*0044*/ 	.word	0xffffffff


	//   ....[7]....
        /*0048*/ 	.word	0xffffffff


	//   ....[8]....
        /*004c*/ 	.word	0xffffffff


	//   ....[9]....
        /*0050*/ 	.word	0xffffffff


	//   ....[10]....
        /*0054*/ 	.word	0x0500005a


	//   ....[11]....
        /*0058*/ 	.word	0x0500005a


	//   ....[12]....
        /*005c*/ 	.word	0x0500005a


	//   ....[13]....
        /*0060*/ 	.word	0x0500005a


	//   ....[14]....
        /*0064*/ 	.word	0x0500005a


	//   ....[15]....
        /*0068*/ 	.word	0x0500005a


	//   ....[16]....
        /*006c*/ 	.word	0x0500005a


	//   ....[17]....
        /*0070*/ 	.word	0x0500005a


	//   ....[18]....
        /*0074*/ 	.word	0x0500005a


	//   ....[19]....
        /*0078*/ 	.word	0x0500005a


	//----- nvinfo : EIATTR_COOP_GROUP_INSTR_OFFSETS
	.align		4
.L_3815:
        /*007c*/ 	.byte	0x04, 0x28
        /*007e*/ 	.short	(.L_3817 - .L_3816)


	//   ....[0]....
.L_3816:
        /*0080*/ 	.word	0x00000990


	//   ....[1]....
        /*0084*/ 	.word	0x000009a0


	//   ....[2]....
        /*0088*/ 	.word	0x000009d0


	//   ....[3]....
        /*008c*/ 	.word	0x000009e0


	//   ....[4]....
        /*0090*/ 	.word	0x00000a10


	//   ....[5]....
        /*0094*/ 	.word	0x00000a20


	//   ....[6]....
        /*0098*/ 	.word	0x00000a50


	//   ....[7]....
        /*009c*/ 	.word	0x00000a60


	//   ....[8]....
        /*00a0*/ 	.word	0x00000a90


	//   ....[9]....
        /*00a4*/ 	.word	0x00000aa0


	//   ....[10]....
        /*00a8*/ 	.word	0x00002380


	//   ....[11]....
        /*00ac*/ 	.word	0x00002410


	//   ....[12]....
        /*00b0*/ 	.word	0x00002480


	//   ....[13]....
        /*00b4*/ 	.word	0x000024e0


	//   ....[14]....
        /*00b8*/ 	.word	0x00002550


	//   ....[15]....
        /*00bc*/ 	.word	0x000025b0


	//   ....[16]....
        /*00c0*/ 	.word	0x00002620


	//   ....[17]....
        /*00c4*/ 	.word	0x00002670


	//   ....[18]....
        /*00c8*/ 	.word	0x000026e0


	//   ....[19]....
        /*00cc*/ 	.word	0x00002740


	//----- nvinfo : EIATTR_VRC_CTA_INIT_COUNT
	.align		4
.L_3817:
        /*00d0*/ 	.byte	0x02, 0x4a
	.zero		1
	.zero		1


	//----- nvinfo : EIATTR_EXIT_INSTR_OFFSETS
	.align		4
        /*00d4*/ 	.byte	0x04, 0x1c
        /*00d6*/ 	.short	(.L_3819 - .L_3818)


	//   ....[0]....
.L_3818:
        /*00d8*/ 	.word	0x00002310


	//----- nvinfo : EIATTR_MAX_THREADS
	.align		4
.L_3819:
        /*00dc*/ 	.byte	0x04, 0x05
        /*00de*/ 	.short	(.L_3821 - .L_3820)
.L_3820:
        /*00e0*/ 	.word	0x00000080
        /*00e4*/ 	.word	0x00000001
        /*00e8*/ 	.word	0x00000001


	//----- nvinfo : EIATTR_CRS_STACK_SIZE
	.align		4
.L_3821:
        /*00ec*/ 	.byte	0x04, 0x1e
        /*00ee*/ 	.short	(.L_3823 - .L_3822)
.L_3822:
        /*00f0*/ 	.word	0x00000000


	//----- nvinfo : EIATTR_CBANK_PARAM_SIZE
	.align		4
.L_3823:
        /*00f4*/ 	.byte	0x03, 0x19
        /*00f6*/ 	.short	0x0128


	//----- nvinfo : EIATTR_PARAM_CBANK
	.align		4
        /*00f8*/ 	.byte	0x04, 0x0a
        /*00fa*/ 	.short	(.L_3825 - .L_3824)
	.align		4
.L_3824:
        /*00fc*/ 	.word	index@(.nv.constant0._ZN10layer_norm13ln_bwd_kernelINS_13Kernel_traitsIf6__halffS2_fjLj256ELj1ELj4ELj1ELj16ENS_18Kernel_traits_baseILj256EfS2_fS2_fjLj128EEEEELb0ELb1ELb0ELb1EEEvNS_9BwdParamsE)
        /*0100*/ 	.short	0x0380
        /*0102*/ 	.short	0x0128


	//----- nvinfo : EIATTR_SW_WAR
	.align		4
.L_3825:
        /*0104*/ 	.byte	0x04, 0x36
        /*0106*/ 	.short	(.L_3827 - .L_3826)
.L_3826:
        /*0108*/ 	.word	0x00000008
.L_3827:


//--------------------- .nv.info._ZN10layer_norm13ln_bwd_kernelINS_13Kernel_traitsIf6__halffS2_fjLj256ELj1ELj4ELj1ELj16ENS_18Kernel_traits_baseILj256EfS2_fS2_fjLj128EEEEELb0ELb1ELb1ELb0EEEvNS_9BwdParamsE --------------------------
	.section	.nv.info._ZN10layer_norm13ln_bwd_kernelINS_13Kernel_traitsIf6__halffS2_fjLj256ELj1ELj4ELj1ELj16ENS_18Kernel_traits_baseILj256EfS2_fS2_fjLj128EEEEELb0ELb1ELb1ELb0EEEvNS_9BwdParamsE,"",@"SHT_CUDA_INFO"
	.sectionflags	@""
	.align	4


	//----- nvinfo : EIATTR_CUDA_API_VERSION
	.align		4
        /*0000*/ 	.byte	0x04, 0x37
        /*0002*/ 	.short	(.L_3829 - .L_3828)
.L_3828:
        /*0004*/ 	.word	0x00000082


	//----- nvinfo : EIATTR_KPARAM_INFO
	.align		4
.L_3829:
        /*0008*/ 	.byte	0x04, 0x17
        /*000a*/ 	.short	(.L_3831 - .L_3830)
.L_3830:
        /*000c*/ 	.word	0x00000000
        /*0010*/ 	.short	0x0000
        /*0012*/ 	.short	0x0000
        /*0014*/ 	.byte	0x00, 0xf0, 0xa1, 0x04


	//----- nvinfo : EIATTR_SPARSE_MMA_MASK
	.align		4
.L_3831:
        /*0018*/ 	.byte	0x03, 0x50
        /*001a*/ 	.short	0x0000


	//----- nvinfo : EIATTR_MAXREG_COUNT
	.align		4
        /*001c*/ 	.byte	0x03, 0x1b
        /*001e*/ 	.short	0x00ff


	//----- nvinfo : EIATTR_NUM_BARRIERS
	.align		4
        /*0020*/ 	.byte	0x02, 0x4c
        /*0022*/ 	.byte	0x01
	.zero		1


	//----- nvinfo : EIATTR_MERCURY_ISA_VERSION
	.align		4
        /*0024*/ 	.byte	0x03, 0x5f
        /*0026*/ 	.short	0x0101


	//----- nvinfo : EIATTR_COOP_GROUP_MASK_REGIDS
	.align		4
        /*0028*/ 	.byte	0x04, 0x29
        /*002a*/ 	.short	(.L_3833 - .L_3832)


	//   ....[0]....
.L_3832:
        /*002c*/ 	.word	0xffffffff


	//   ....[1]....
        /*0030*/ 	.word	0xffffffff


	//   ....[2]....
        /*0034*/ 	.word	0xffffffff


	//   ....[3]....
        /*0038*/ 	.word	0xffffffff


	//   ....[4]....
        /*003c*/ 	.word	0xffffffff


	//   ....[5]....
        /*0040*/ 	.word	0xffffffff


	//   ....[6]....
        /*0044*/ 	.word	0xffffffff


	//   ....[7]....
        /*0048*/ 	.word	0xffffffff


	//   ....[8]....
        /*004c*/ 	.word	0xffffffff


	//   ....[9]....
        /*0050*/ 	.word	0xffffffff


	//   ....[10]....
        /*0054*/ 	.word	0x0500005e


	//   ....[11]....
        /*0058*/ 	.word	0x0500005e


	//   ....[12]....
        /*005c*/ 	.word	0x0500005e


	//   ....[13]....
        /*0060*/ 	.word	0x0500005e


	//   ....[14]....
        /*0064*/ 	.word	0x0500005e


	//   ....[15]....
        /*0068*/ 	.word	0x0500005e


	//   ....[16]....
        /*006c*/ 	.word	0x0500005e


	//   ....[17]....
        /*0070*/ 	.word	0x0500005e


	//   ....[18]....
        /*0074*/ 	.word	0x0500005e


	//   ....[19]....
        /*0078*/ 	.word	0x0500005e


	//----- nvinfo : EIATTR_COOP_GROUP_INSTR_OFFSETS
	.align		4
.L_3833:
        /*007c*/ 	.byte	0x04, 0x28
        /*007e*/ 	.short	(.L_3835 - .L_3834)


	//   ....[0]....
.L_3834:
        /*0080*/ 	.word	0x00000aa0


	//   ....[1]....
        /*0084*/ 	.word	0x00000ab0


	//   ....[2]....
        /*0088*/ 	.word	0x00000ae0


	//   ....[3]....
        /*008c*/ 	.word	0x00000af0


	//   ....[4]....
        /*0090*/ 	.word	0x00000b20


	//   ....[5]....
        /*0094*/ 	.word	0x00000b30


	//   ....[6]....
        /*0098*/ 	.word	0x00000b60


	//   ....[7]....
        /*009c*/ 	.word	0x00000b70


	//   ....[8]....
        /*00a0*/ 	.word	0x00000ba0


	//   ....[9]....
        /*00a4*/ 	.word	0x00000bb0


	//   ....[10]....
        /*00a8*/ 	.word	0x00002e50


	//   ....[11]....
        /*00ac*/ 	.word	0x00002ee0


	//   ....[12]....
        /*00b0*/ 	.word	0x00002f50


	//   ....[13]....
        /*00b4*/ 	.word	0x00002fb0


	//   ....[14]....
        /*00b8*/ 	.word	0x00003020


	//   ....[15]....
        /*00bc*/ 	.word	0x00003080


	//   ....[16]....
        /*00c0*/ 	.word	0x000030f0


	//   ....[17]....
        /*00c4*/ 	.word	0x00003150


	//   ....[18]....
        /*00c8*/ 	.word	0x000031c0


	//   ....[19]....
        /*00cc*/ 	.word	0x00003220


	//----- nvinfo : EIATTR_VRC_CTA_INIT_COUNT
	.align		4
.L_3835:
        /*00d0*/ 	.byte	0x02, 0x4a
	.zero		1
	.zero		1


	//----- nvinfo : EIATTR_EXIT_INSTR_OFFSETS
	.align		4
        /*00d4*/ 	.byte	0x04, 0x1c
        /*00d6*/ 	.short	(.L_3837 - .L_3836)


	//   ....[0]....
.L_3836:
        /*00d8*/ 	.word	0x00002d60


	//   ....[1]....
        /*00dc*/ 	.word	0x00002de0


	//----- nvinfo : EIATTR_MAX_THREADS
	.align		4
.L_3837:
        /*00e0*/ 	.byte	0x04, 0x05
        /*00e2*/ 	.short	(.L_3839 - .L_3838)
.L_3838:
        /*00e4*/ 	.word	0x00000080
        /*00e8*/ 	.word	0x00000001
        /*00ec*/ 	.word	0x00000001


	//----- nvinfo : EIATTR_CRS_STACK_SIZE
	.align		4
.L_3839:
        /*00f0*/ 	.byte	0x04, 0x1e
        /*00f2*/ 	.short	(.L_3841 - .L_3840)
.L_3840:
        /*00f4*/ 	.word	0x00000000


	//----- nvinfo : EIATTR_CBANK_PARAM_SIZE
	.align		4
.L_3841:
        /*00f8*/ 	.byte	0x03, 0x19
        /*00fa*/ 	.short	0x0128


	//----- nvinfo : EIATTR_PARAM_CBANK
	.align		4
        /*00fc*/ 	.byte	0x04, 0x0a
        /*00fe*/ 	.short	(.L_3843 - .L_3842)
	.align		4
.L_3842:
        /*0100*/ 	.word	index@(.nv.constant0._ZN10layer_norm13ln_bwd_kernelINS_13Kernel_traitsIf6__halffS2_fjLj256ELj1ELj4ELj1ELj16ENS_18Kernel_traits_baseILj256EfS2_fS2_fjLj128EEEEELb0ELb1ELb1ELb0EEEvNS_9BwdParamsE)
        /*0104*/ 	.short	0x0380
        /*0106*/ 	.short	0x0128


	//----- nvinfo : EIATTR_SW_WAR
	.align		4
.L_3843:
        /*0108*/ 	.byte	0x04, 0x36
        /*010a*/ 	.short	(.L_3845 - .L_3844)
.L_3844:
        /*010c*/ 	.word	0x00000008
.L_3845:


//--------------------- .nv.info._ZN10layer_norm13ln_bwd_kernelINS_13Kernel_traitsIf6__halffS2_fjLj256ELj1ELj4ELj1ELj16ENS_18Kernel_traits_baseILj256EfS2_fS2_fjLj128EEEEELb0ELb1ELb1ELb1EEEvNS_9BwdParamsE --------------------------
	.section	.nv.info._ZN10layer_norm13ln_bwd_kernelINS_13Kernel_traitsIf6__halffS2_fjLj256ELj1ELj4ELj1ELj16ENS_18Kernel_traits_baseILj256EfS2_fS2_fjLj128EEEEELb0ELb1ELb1ELb1EEEvNS_9BwdParamsE,"",@"SHT_CUDA_INFO"
	.sectionflags	@""
	.align	4


	//----- nvinfo : EIATTR_CUDA_API_VERSION
	.align		4
        /*0000*/ 	.byte	0x04, 0x37
        /*0002*/ 	.short	(.L_3847 - .L_3846)
.L_3846:
        /*0004*/ 	.word	0x00000082


	//----- nvinfo : EIATTR_KPARAM_INFO
	.align		4
.L_3847:
        /*0008*/ 	.byte	0x04, 0x17
        /*000a*/ 	.short	(.L_3849 - .L_3848)
.L_3848:
        /*000c*/ 	.word	0x00000000
        /*0010*/ 	.short	0x0000
        /*0012*/ 	.short	0x0000
        /*0014*/ 	.byte	0x00, 0xf0, 0xa1, 0x04


	//----- nvinfo : EIATTR_SPARSE_MMA_MASK
	.align		4
.L_3849:
        /*0018*/ 	.byte	0x03, 0x50
        /*001a*/ 	.short	0x0000


	//----- nvinfo : EIATTR_MAXREG_COUNT
	.align		4
        /*001c*/ 	.byte	0x03, 0x1b
        /*001e*/ 	.short	0x00ff


	//----- nvinfo : EIATTR_NUM_BARRIERS
	.align		4
        /*0020*/ 	.byte	0x02, 0x4c
        /*0022*/ 	.byte	0x01
	.zero		1


	//----- nvinfo : EIATTR_MERCURY_ISA_VERSION
	.align		4
        /*0024*/ 	.byte	0x03, 0x5f
        /*0026*/ 	.short	0x0101


	//----- nvinfo : EIATTR_COOP_GROUP_MASK_REGIDS
	.align		4
        /*0028*/ 	.byte	0x04, 0x29
        /*002a*/ 	.short	(.L_3851 - .L_3850)


	//   ....[0]....
.L_3850:
        /*002c*/ 	.word	0xffffffff


	//   ....[1]....
        /*0030*/ 	.word	0xffffffff


	//   ....[2]....
        /*0034*/ 	.word	0xffffffff


	//   ....[3]....
        /*0038*/ 	.word	0xffffffff


	//   ....[4]....
        /*003c*/ 	.word	0xffffffff


	//   ....[5]....
        /*0040*/ 	.word	0xffffffff


	//   ....[6]....
        /*0044*/ 	.word	0xffffffff


	//   ....[7]....
        /*0048*/ 	.word	0xffffffff


	//   ....[8]....
        /*004c*/ 	.word	0xffffffff


	//   ....[9]....
        /*0050*/ 	.word	0xffffffff


	//   ....[10]....
        /*0054*/ 	.word	0x05000061


	//   ....[11]....
        /*0058*/ 	.word	0x05000061


	//   ....[12]....
        /*005c*/ 	.word	0x05000061


	//   ....[13]....
        /*0060*/ 	.word	0x05000061


	//   ....[14]....
        /*0064*/ 	.word	0x05000061


	//   ....[15]....
        /*0068*/ 	.word	0x05000061


	//   ....[16]....
        /*006c*/ 	.word	0x05000061


	//   ....[17]....
        /*0070*/ 	.word	0x05000061


	//   ....[18]....
        /*0074*/ 	.word	0x05000061


	//   ....[19]....
        /*0078*/ 	.word	0x05000061


	//----- nvinfo : EIATTR_COOP_GROUP_INSTR_OFFSETS
	.align		4
.L_3851:
        /*007c*/ 	.byte	0x04, 0x28
        /*007e*/ 	.short	(.L_3853 - .L_3852)


	//   ....[0]....
.L_3852:
        /*0080*/ 	.word	0x00000a40


	//   ....[1]....
        /*0084*/ 	.word	0x00000a50


	//   ....[2]....
        /*0088*/ 	.word	0x00000a80


	//   ....[3]....
        /*008c*/ 	.word	0x00000a90


	//   ....[4]....
        /*0090*/ 	.word	0x00000ac0


	//   ....[5]....
        /*0094*/ 	.word	0x00000ad0


	//   ....[6]....
        /*0098*/ 	.word	0x00000b00


	//   ....[7]....
        /*009c*/ 	.word	0x00000b10


	//   ....[8]....
        /*00a0*/ 	.word	0x00000b40


	//   ....[9]....
        /*00a4*/ 	.word	0x00000b50


	//   ....[10]....
        /*00a8*/ 	.word	0x00002c50


	//   ....[11]....
        /*00ac*/ 	.word	0x00002ce0


	//   ....[12]....
        /*00b0*/ 	.word	0x00002d50


	//   ....[13]....
        /*00b4*/ 	.word	0x00002db0


	//   ....[14]....
        /*00b8*/ 	.word	0x00002e20


	//   ....[15]....
        /*00bc*/ 	.word	0x00002e80


	//   ....[16]....
        /*00c0*/ 	.word	0x00002ef0


	//   ....[17]....
        /*00c4*/ 	.word	0x00002f50


	//   ....[18]....
        /*00c8*/ 	.word	0x00002fc0


	//   ....[19]....
        /*00cc*/ 	.word	0x00003020


	//----- nvinfo : EIATTR_VRC_CTA_INIT_COUNT
	.align		4
.L_3853:
        /*00d0*/ 	.byte	0x02, 0x4a
	.zero		1
	.zero		1


	//----- nvinfo : EIATTR_EXIT_INSTR_OFFSETS
	.align		4
        /*00d4*/ 	.byte	0x04, 0x1c
        /*00d6*/ 	.short	(.L_3855 - .L_3854)


	//   ....[0]....
.L_3854:
        /*00d8*/ 	.word	0x00002be0


	//----- nvinfo : EIATTR_MAX_THREADS
	.align		4
.L_3855:
        /*00dc*/ 	.byte	0x04, 0x05
        /*00de*/ 	.short	(.L_3857 - .L_3856)
.L_3856:
        /*00e0*/ 	.word	0x00000080
        /*00e4*/ 	.word	0x00000001
        /*00e8*/ 	.word	0x00000001


	//----- nvinfo : EIATTR_CRS_STACK_SIZE
	.align		4
.L_3857:
        /*00ec*/ 	.byte	0x04, 0x1e
        /*00ee*/ 	.short	(.L_3859 - .L_3858)
.L_3858:
        /*00f0*/ 	.word	0x00000000


	//----- nvinfo : EIATTR_CBANK_PARAM_SIZE
	.align		4
.L_3859:
        /*00f4*/ 	.byte	0x03, 0x19
        /*00f6*/ 	.short	0x0128


	//----- nvinfo : EIATTR_PARAM_CBANK
	.align		4
        /*00f8*/ 	.byte	0x04, 0x0a
        /*00fa*/ 	.short	(.L_3861 - .L_3860)
	.align		4
.L_3860:
        /*00fc*/ 	.word	index@(.nv.constant0._ZN10layer_norm13ln_bwd_kernelINS_13Kernel_traitsIf6__halffS2_fjLj256ELj1ELj4ELj1ELj16ENS_18Kernel_traits_baseILj256EfS2_fS2_fjLj128EEEEELb0ELb1ELb1ELb1EEEvNS_9BwdParamsE)
        /*0100*/ 	.short	0x0380
        /*0102*/ 	.short	0x0128


	//----- nvinfo : EIATTR_SW_WAR
	.align		4
.L_3861:
        /*0104*/ 	.byte	0x04, 0x36
        /*0106*/ 	.short	(.L_3863 - .L_3862)
.L_3862:
        /*0108*/ 	.word	0x00000008
.L_3863:


//--------------------- .nv.info._ZN10layer_norm13ln_bwd_kernelINS_13Kernel_traitsIf6__halffS2_fjLj256ELj1ELj4ELj1ELj16ENS_18Kernel_traits_baseILj256EfS2_fS2_fjLj128EEEEELb1ELb0ELb0ELb0EEEvNS_9BwdParamsE --------------------------
	.section	.nv.info._ZN10layer_norm13ln_bwd_kernelINS_13Kernel_traitsIf6__halffS2_fjLj256ELj1ELj4ELj1ELj16ENS_18Kernel_traits_baseILj256EfS2_fS2_fjLj128EEEEELb1ELb0ELb0ELb0EEEvNS_9BwdParamsE,"",@"SHT_CUDA_INFO"
	.sectionflags	@""
	.align	4


	//----- nvinfo : EIATTR_CUDA_API_VERSION
	.align		4
        /*0000*/ 	.byte	0x04, 0x37
        /*0002*/ 	.short	(.L_3865 - .L_3864)
.L_3864:
        /*0004*/ 	.word	0x00000082


	//----- nvinfo : EIATTR_KPARAM_INFO
	.align		4
.L_3865:
        /*0008*/ 	.byte	0x04, 0x17
        /*000a*/ 	.short	(.L_3867 - .L_3866)
.L_3866:
        /*000c*/ 	.word	0x00000000
        /*0010*/ 	.short	0x0000
        /*0012*/ 	.short	0x0000
        /*0014*/ 	.byte	0x00, 0xf0, 0xa1, 0x04


	//----- nvinfo : EIATTR_SPARSE_MMA_MASK
	.align		4
.L_3867:
        /*0018*/ 	.byte	0x03, 0x50
        /*001a*/ 	.short	0x0000


	//----- nvinfo : EIATTR_MAXREG_COUNT
	.align		4
        /*001c*/ 	.byte	0x03, 0x1b
        /*001e*/ 	.short	0x00ff


	//----- nvinfo : EIATTR_NUM_BARRIERS
	.align		4
        /*0020*/ 	.byte	0x02, 0x4c
        /*0022*/ 	.byte	0x01
	.zero		1


	//----- nvinfo : EIATTR_MERCURY_ISA_VERSION
	.align		4
        /*0024*/ 	.byte	0x03, 0x5f
        /*0026*/ 	.short	0x0101


	//----- nvinfo : EIATTR_COOP_GROUP_MASK_REGIDS
	.align		4
        /*0028*/ 	.byte	0x04, 0x29
        /*002a*/ 	.short	(.L_3869 - .L_3868)


	//   ....[0]....
.L_3868:
        /*002c*/ 	.word	0xffffffff


	//   ....[1]....
        /*0030*/ 	.word	0xffffffff


	//   ....[2]....
        /*0034*/ 	.word	0xffffffff


	//   ....[3]....
        /*0038*/ 	.word	0xffffffff


	//   ....[4]....
        /*003c*/ 	.word	0xffffffff


	//   ....[5]....
        /*0040*/ 	.word	0xffffffff


	//   ....[6]....
        /*0044*/ 	.word	0xffffffff


	//   ....[7]....
        /*0048*/ 	.word	0xffffffff


	//   ....[8]....
        /*004c*/ 	.word	0xffffffff


	//   ....[9]....
        /*0050*/ 	.word	0xffffffff


	//   ....[10]....
        /*0054*/ 	.word	0x05000050


	//   ....[11]....
        /*0058*/ 	.word	0x05000050


	//   ....[12]....
        /*005c*/ 	.word	0x05000050


	//   ....[13]....
        /*0060*/ 	.word	0x05000050


	//   ....[14]....
        /*0064*/ 	.word	0x05000050


	//   ....[15]....
        /*0068*/ 	.word	0x05000050


	//   ....[16]....
        /*006c*/ 	.word	0x05000050


	//   ....[17]....
        /*0070*/ 	.word	0x05000050


	//   ....[18]....
        /*0074*/ 	.word	0x05000050


	//   ....[19]....
        /*0078*/ 	.word	0x05000050


	//----- nvinfo : EIATTR_COOP_GROUP_INSTR_OFFSETS
	.align		4
.L_3869:
        /*007c*/ 	.byte	0x04, 0x28
        /*007e*/ 	.short	(.L_3871 - .L_3870)


	//   ....[0]....
.L_3870:
        /*0080*/ 	.word	0x00000990


	//   ....[1]....
        /*0084*/ 	.word	0x000009a0


	//   ....[2]....
        /*0088*/ 	.word	0x000009d0


	//   ....[3]....
        /*008c*/ 	.word	0x000009e0


	//   ....[4]....
        /*0090*/ 	.word	0x00000a10


	//   ....[5]....
        /*0094*/ 	.word	0x00000a20


	//   ....[6]....
        /*0098*/ 	.word	0x00000a50


	//   ....[7]....
        /*009c*/ 	.word	0x00000a60


	//   ....[8]....
        /*00a0*/ 	.word	0x00000a90


	//   ....[9]....
        /*00a4*/ 	.word	0x00000aa0


	//   ....[10]....
        /*00a8*/ 	.word	0x00002140


	//   ....[11]....
        /*00ac*/ 	.word	0x000021d0


	//   ....[12]....
        /*00b0*/ 	.word	0x00002240


	//   ....[13]....
        /*00b4*/ 	.word	0x000022a0


	//   ....[14]....
        /*00b8*/ 	.word	0x00002310


	//   ....[15]....
        /*00bc*/ 	.word	0x00002370


	//   ....[16]....
        /*00c0*/ 	.word	0x000023e0


	//   ....[17]....
        /*00c4*/ 	.word	0x00002440


	//   ....[18]....
        /*00c8*/ 	.word	0x000024b0


	//   ....[19]....
        /*00cc*/ 	.word	0x00002510


	//----- nvinfo : EIATTR_VRC_CTA_INIT_COUNT
	.align		4
.L_3871:
        /*00d0*/ 	.byte	0x02, 0x4a
	.zero		1
	.zero		1


	//----- nvinfo : EIATTR_EXIT_INSTR_OFFSETS
	.align		4
        /*00d4*/ 	.byte	0x04, 0x1c
        /*00d6*/ 	.short	(.L_3873 - .L_3872)


	//   ....[0]....
.L_3872:
        /*00d8*/ 	.word	0x000020a0


	//   ....[1]....
        /*00dc*/ 	.word	0x000020d0


	//----- nvinfo : EIATTR_MAX_THREADS
	.align		4
.L_3873:
        /*00e0*/ 	.byte	0x04, 0x05
        /*00e2*/ 	.short	(.L_3875 - .L_3874)
.L_3874:
        /*00e4*/ 	.word	0x00000080
        /*00e8*/ 	.word	0x00000001
        /*00ec*/ 	.word	0x00000001


	//----- nvinfo : EIATTR_CRS_STACK_SIZE
	.align		4
.L_3875:
        /*00f0*/ 	.byte	0x04, 0x1e
        /*00f2*/ 	.short	(.L_3877 - .L_3876)
.L_3876:
        /*00f4*/ 	.word	0x00000000


	//----- nvinfo : EIATTR_CBANK_PARAM_SIZE
	.align		4
.L_3877:
        /*00f8*/ 	.byte	0x03, 0x19
        /*00fa*/ 	.short	0x0128


	//----- nvinfo : EIATTR_PARAM_CBANK
	.align		4
        /*00fc*/ 	.byte	0x04, 0x0a
        /*00fe*/ 	.short	(.L_3879 - .L_3878)
	.align		4
.L_3878:
        /*0100*/ 	.word	index@(.nv.constant0._ZN10layer_norm13ln_bwd_kernelINS_13Kernel_traitsIf6__halffS2_fjLj256ELj1ELj4ELj1ELj16ENS_18Kernel_traits_baseILj256EfS2_fS2_fjLj128EEEEELb1ELb0ELb0ELb0EEEvNS_9BwdParamsE)
        /*0104*/ 	.short	0x0380
        /*0106*/ 	.short	0x0128


	//----- nvinfo : EIATTR_SW_WAR
	.align		4
.L_3879:
        /*0108*/ 	.byte	0x04, 0x36
        /*010a*/ 	.short	(.L_3881 - .L_3880)
.L_3880:
        /*010c*/ 	.word	0x00000008
.L_3881:


//--------------------- .nv.info._ZN10layer_norm13ln_bwd_kernelINS_13Kernel_traitsIf6__halffS2_fjLj256ELj1ELj4ELj1ELj16ENS_18Kernel_traits_baseILj256EfS2_fS2_fjLj128EEEEELb1ELb0ELb0ELb1EEEvNS_9BwdParamsE --------------------------
	.section	.nv.info._ZN10layer_norm13ln_bwd_kernelINS_13Kernel_traitsIf6__halffS2_fjLj256ELj1ELj4ELj1ELj16ENS_18Kernel_traits_baseILj256EfS2_fS2_fjLj128EEEEELb1ELb0ELb0ELb1EEEvNS_9BwdParamsE,"",@"SHT_CUDA_INFO"
	.sectionflags	@""
	.align	4


	//----- nvinfo : EIATTR_CUDA_API_VERSION
	.align		4
        /*0000*/ 	.byte	0x04, 0x37
        /*0002*/ 	.short	(.L_3883 - .L_3882)
.L_3882:
        /*0004*/ 	.word	0x00000082


	//----- nvinfo : EIATTR_KPARAM_INFO
	.align		4
.L_3883:
        /*0008*/ 	.byte	0x04, 0x17
        /*000a*/ 	.short	(.L_3885 - .L_3884)
.L_3884:
        /*000c*/ 	.word	0x00000000
        /*0010*/ 	.short	0x0000
        /*0012*/ 	.short	0x0000
        /*0014*/ 	.byte	0x00, 0xf0, 0xa1, 0x04


	//----- nvinfo : EIATTR_SPARSE_MMA_MASK
	.align		4
.L_3885:
        /*0018*/ 	.byte	0x03, 0x50
        /*001a*/ 	.short	0x0000


	//----- nvinfo : EIATTR_MAXREG_COUNT
	.align		4
        /*001c*/ 	.byte	0x03, 0x1b
        /*001e*/ 	.short	0x00ff


	//----- nvinfo : EIATTR_NUM_BARRIERS
	.align		4
        /*0020*/ 	.byte	0x02, 0x4c
        /*0022*/ 	.byte	0x01
	.zero		1


	//----- nvinfo : EIATTR_MERCURY_ISA_VERSION
	.align		4
        /*0024*/ 	.byte	0x03, 0x5f
        /*0026*/ 	.short	0x0101


	//----- nvinfo : EIATTR_COOP_GROUP_MASK_REGIDS
	.align		4
        /*0028*/ 	.byte	0x04, 0x29
        /*002a*/ 	.short	(.L_3887 - .L_3886)


	//   ....[0]....
.L_3886:
        /*002c*/ 	.word	0xffffffff


	//   ....[1]....
        /*0030*/ 	.word	0xffffffff


	//   ....[2]....
        /*0034*/ 	.word	0xffffffff


	//   ....[3]....
        /*0038*/ 	.word	0xffffffff


	//   ....[4]....
        /*003c*/ 	.word	0xffffffff


	//   ....[5]....
        /*0040*/ 	.word	0xffffffff


	//   ....[6]....
        /*0044*/ 	.word	0xffffffff


	//   ....[7]....
        /*0048*/ 	.word	0xffffffff


	//   ....[8]....
        /*004c*/ 	.word	0xffffffff


	//   ....[9]....
        /*0050*/ 	.word	0xffffffff


	//   ....[10]....
        /*0054*/ 	.word	0x05000051


	//   ....[11]....
        /*0058*/ 	.word	0x05000051


	//   ....[12]....
        /*005c*/ 	.word	0x05000051


	//   ....[13]....
        /*0060*/ 	.word	0x05000051


	//   ....[14]....
        /*0064*/ 	.word	0x05000051


	//   ....[15]....
        /*0068*/ 	.word	0x05000051


	//   ....[16]....
        /*006c*/ 	.word	0x05000051


	//   ....[17]....
        /*0070*/ 	.word	0x05000051


	//   ....[18]....
        /*0074*/ 	.word	0x05000051


	//   ....[19]....
        /*0078*/ 	.word	0x05000051


	//----- nvinfo : EIATTR_COOP_GROUP_INSTR_OFFSETS
	.align		4
.L_3887:
        /*007c*/ 	.byte	0x04, 0x28
        /*007e*/ 	.short	(.L_3889 - .L_3888)


	//   ....[0]....
.L_3888:
        /*0080*/ 	.word	0x000009b0


	//   ....[1]....
        /*0084*/ 	.word	0x000009d0


	//   ....[2]....
        /*0088*/ 	.word	0x000009e0


	//   ....[3]....
        /*008c*/ 	.word	0x00000a10


	//   ....[4]....
        /*0090*/ 	.word	0x00000a20


	//   ....[5]....
        /*0094*/ 	.word	0x00000a50


	//   ....[6]....
        /*0098*/ 	.word	0x00000a70


	//   ....[7]....
        /*009c*/ 	.word	0x00000a80


	//   ....[8]....
        /*00a0*/ 	.word	0x00000ab0


	//   ....[9]....
        /*00a4*/ 	.word	0x00000ac0


	//   ....[10]....
        /*00a8*/ 	.word	0x00002120


	//   ....[11]....
        /*00ac*/ 	.word	0x000021b0


	//   ....[12]....
        /*00b0*/ 	.word	0x00002220


	//   ....[13]....
        /*00b4*/ 	.word	0x00002280


	//   ....[14]....
        /*00b8*/ 	.word	0x000022f0


	//   ....[15]....
        /*00bc*/ 	.word	0x00002350


	//   ....[16]....
        /*00c0*/ 	.word	0x000023c0


	//   ....[17]....
        /*00c4*/ 	.word	0x00002420


	//   ....[18]....
        /*00c8*/ 	.word	0x00002490


	//   ....[19]....
        /*00cc*/ 	.word	0x000024f0


	//----- nvinfo : EIATTR_VRC_CTA_INIT_COUNT
	.align		4
.L_3889:
        /*00d0*/ 	.byte	0x02, 0x4a
	.zero		1
	.zero		1


	//----- nvinfo : EIATTR_EXIT_INSTR_OFFSETS
	.align		4
        /*00d4*/ 	.byte	0x04, 0x1c
        /*00d6*/ 	.short	(.L_3891 - .L_3890)


	//   ....[0]....
.L_3890:
        /*00d8*/ 	.word	0x000020b0


	//----- nvinfo : EIATTR_MAX_THREADS
	.align		4
.L_3891:
        /*00dc*/ 	.byte	0x04, 0x05
        /*00de*/ 	.short	(.L_3893 - .L_3892)
.L_3892:
        /*00e0*/ 	.word	0x00000080
        /*00e4*/ 	.word	0x00000001
        /*00e8*/ 	.word	0x00000001


	//----- nvinfo : EIATTR_CRS_STACK_SIZE
	.align		4
.L_3893:
        /*00ec*/ 	.byte	0x04, 0x1e
        /*00ee*/ 	.short	(.L_3895 - .L_3894)
.L_3894:
        /*00f0*/ 	.word	0x00000000


	//----- nvinfo : EIATTR_CBANK_PARAM_SIZE
	.align		4
.L_3895:
        /*00f4*/ 	.byte	0x03, 0x19
        /*00f6*/ 	.short	0x0128


	//----- nvinfo : EIATTR_PARAM_CBANK
	.align		4
        /*00f8*/ 	.byte	0x04, 0x0a
        /*00fa*/ 	.short	(.L_3897 - .L_3896)
	.align		4
.L_3896:
        /*00fc*/ 	.word	index@(.nv.constant0._ZN10layer_norm13ln_bwd_kernelINS_13Kernel_traitsIf6__halffS2_fjLj256ELj1ELj4ELj1ELj16ENS_18Kernel_traits_baseILj256EfS2_fS2_fjLj128EEEEELb1ELb0ELb0ELb1EEEvNS_9BwdParamsE)
        /*0100*/ 	.short	0x0380
        /*0102*/ 	.short	0x0128


	//----- nvinfo : EIATTR_SW_WAR
	.align		4
.L_3897:
        /*0104*/ 	.byte	0x04, 0x36
        /*0106*/ 	.short	(.L_3899 - .L_3898)
.L_3898:
        /*0108*/ 	.word	0x00000008
.L_3899:


//--------------------- .nv.info._ZN10layer_norm22ln_bwd_finalize_kernelINS_22Kernel_traits_finalizeILj256Ef6__halffS2_fjLb0ELj1024ELj4ENS_18Kernel_traits_baseILj256EfS2_fS2_fjLj1024EEEEELb0ELb0EEEvNS_9BwdParamsE --------------------------
	.section	.nv.info._ZN10layer_norm22ln_bwd_finalize_kernelINS_22Kernel_traits_finalizeILj256Ef6__halffS2_fjLb0ELj1024ELj4ENS_18Kernel_traits_baseILj256EfS2_fS2_fjLj1024EEEEELb0ELb0EEEvNS_9BwdParamsE,"",@"SHT_CUDA_INFO"
	.sectionflags	@""
	.align	4


	//----- nvinfo : EIATTR_CUDA_API_VERSION
	.align		4
        /*0000*/ 	.byte	0x04, 0x37
        /*0002*/ 	.short	(.L_3901 - .L_3900)
.L_3900:
        /*0004*/ 	.word	0x00000082


	//----- nvinfo : EIATTR_KPARAM_INFO
	.align		4
.L_3901:
        /*0008*/ 	.byte	0x04, 0x17
        /*000a*/ 	.short	(.L_3903 - .L_3902)
.L_3902:
        /*000c*/ 	.word	0x00000000
        /*0010*/ 	.short	0x0000
        /*0012*/ 	.short	0x0000
        /*0014*/ 	.byte	0x00, 0xf0, 0xa1, 0x04


	//----- nvinfo : EIATTR_SPARSE_MMA_MASK
	.align		4
.L_3903:
        /*0018*/ 	.byte	0x03, 0x50
        /*001a*/ 	.short	0x0000


	//----- nvinfo : EIATTR_MAXREG_COUNT
	.align		4
        /*001c*/ 	.byte	0x03, 0x1b
        /*001e*/ 	.short	0x0040


	//----- nvinfo : EIATTR_NUM_BARRIERS
	.align		4
        /*0020*/ 	.byte	0x02, 0x4c
        /*0022*/ 	.byte	0x01
	.zero		1


	//----- nvinfo : EIATTR_MERCURY_ISA_VERSION
	.align		4
        /*0024*/ 	.byte	0x03, 0x5f
        /*0026*/ 	.short	0x0101


	//----- nvinfo : EIATTR_COOP_GROUP_MASK_REGIDS
	.align		4
        /*0028*/ 	.byte	0x04, 0x29
        /*002a*/ 	.short	(.L_3905 - .L_3904)


	//   ....[0]....
.L_3904:
        /*002c*/ 	.word	0xffffffff


	//   ....[1]....
        /*0030*/ 	.word	0xffffffff


	//   ....[2]....
        /*0034*/ 	.word	0xffffffff


	//   ....[3]....
        /*0038*/ 	.word	0xffffffff


	//   ....[4]....
        /*003c*/ 	.word	0xffffffff


	//   ....[5]....
        /*0040*/ 	.word	0xffffffff


	//   ....[6]....
        /*0044*/ 	.word	0xffffffff


	//   ....[7]....
        /*0048*/ 	.word	0xffffffff


	//   ....[8]....
        /*004c*/ 	.word	0xffffffff


	//   ....[9]....
        /*0050*/ 	.word	0xffffffff


	//----- nvinfo : EIATTR_COOP_GROUP_INSTR_OFFSETS
	.align		4
.L_3905:
        /*0054*/ 	.byte	0x04, 0x28
        /*0056*/ 	.short	(.L_3907 - .L_3906)


	//   ....[0]....
.L_3906:
        /*0058*/ 	.word	0x00001550


	//   ....[1]....
        /*005c*/ 	.word	0x00001560


	//   ....[2]....
        /*0060*/ 	.word	0x00001590


	//   ....[3]....
        /*0064*/ 	.word	0x000015a0


	//   ....[4]....
        /*0068*/ 	.word	0x000015d0


	//   ....[5]....
        /*006c*/ 	.word	0x000015e0


	//   ....[6]....
        /*0070*/ 	.word	0x00001610


	//   ....[7]....
        /*0074*/ 	.word	0x00001630


	//   ....[8]....
        /*0078*/ 	.word	0x00001680


	//   ....[9]....
        /*007c*/ 	.word	0x00001690


	//----- nvinfo : EIATTR_VRC_CTA_INIT_COUNT
	.align		4
.L_3907:
        /*0080*/ 	.byte	0x02, 0x4a
	.zero		1
	.zero		1


	//----- nvinfo : EIATTR_EXIT_INSTR_OFFSETS
	.align		4
        /*0084*/ 	.byte	0x04, 0x1c
        /*0086*/ 	.short	(.L_3909 - .L_3908)


	//   ....[0]....
.L_3908:
        /*0088*/ 	.word	0x00000060


	//   ....[1]....
        /*008c*/ 	.word	0x000016f0


	//   ....[2]....
        /*0090*/ 	.word	0x00001720


	//   ....[3]....
        /*0094*/ 	.word	0x000017c0


	//----- nvinfo : EIATTR_MAX_THREADS
	.align		4
.L_3909:
        /*0098*/ 	.byte	0x04, 0x05
        /*009a*/ 	.short	(.L_3911 - .L_3910)
.L_3910:
        /*009c*/ 	.word	0x00000400
        /*00a0*/ 	.word	0x00000001
        /*00a4*/ 	.word	0x00000001


	//----- nvinfo : EIATTR_CRS_STACK_SIZE
	.align		4
.L_3911:
        /*00a8*/ 	.byte	0x04, 0x1e
        /*00aa*/ 	.short	(.L_3913 - .L_3912)
.L_3912:
        /*00ac*/ 	.word	0x00000000


	//----- nvinfo : EIATTR_CBANK_PARAM_SIZE
	.align		4
.L_3913:
        /*00b0*/ 	.byte	0x03, 0x19
        /*00b2*/ 	.short	0x0128


	//----- nvinfo : EIATTR_PARAM_CBANK
	.align		4
        /*00b4*/ 	.byte	0x04, 0x0a
        /*00b6*/ 	.short	(.L_3915 - .L_3914)
	.align		4
.L_3914:
        /*00b8*/ 	.word	index@(.nv.constant0._ZN10layer_norm22ln_bwd_finalize_kernelINS_22Kernel_traits_finalizeILj256Ef6__halffS2_fjLb0ELj1024ELj4ENS_18Kernel_traits_baseILj256EfS2_fS2_fjLj1024EEEEELb0ELb0EEEvNS_9BwdParamsE)
        /*00bc*/ 	.short	0x0380
        /*00be*/ 	.short	0x0128


	//----- nvinfo : EIATTR_SW_WAR
	.align		4
.L_3915:
        /*00c0*/ 	.byte	0x04, 0x36
        /*00c2*/ 	.short	(.L_3917 - .L_3916)
.L_3916:
        /*00c4*/ 	.word	0x00000008
.L_3917:


//--------------------- .nv.info._ZN10layer_norm13ln_bwd_kernelINS_13Kernel_traitsIf6__halffS2_fjLj256ELj1ELj4ELj1ELj16ENS_18Kernel_traits_baseILj256EfS2_fS2_fjLj128EEEEELb1ELb0ELb1ELb0EEEvNS_9BwdParamsE --------------------------
	.section	.nv.info._ZN10layer_norm13ln_bwd_kernelINS_13Kernel_traitsIf6__halffS2_fjLj256ELj1ELj4ELj1ELj16ENS_18Kernel_traits_baseILj256EfS2_fS2_fjLj128EEEEELb1ELb0ELb1ELb0EEEvNS_9BwdParamsE,"",@"SHT_CUDA_INFO"
	.sectionflags	@""
	.align	4


	//----- nvinfo : EIATTR_CUDA_API_VERSION
	.align		4
        /*0000*/ 	.byte	0x04, 0x37
        /*0002*/ 	.short	(.L_3919 - .L_3918)
.L_3918:
        /*0004*/ 	.word	0x00000082


	//----- nvinfo : EIATTR_KPARAM_INFO
	.align		4
.L_3919:
        /*0008*/ 	.byte	0x04, 0x17
        /*000a*/ 	.short	(.L_3921 - .L_3920)
.L_3920:
        /*000c*/ 	.word	0x00000000
        /*0010*/ 	.short	0x0000
        /*0012*/ 	.short	0x0000
        /*0014*/ 	.byte	0x00, 0xf0, 0xa1, 0x04


	//----- nvinfo : EIATTR_SPARSE_MMA_MASK
	.align		4
.L_3921:
        /*0018*/ 	.byte	0x03, 0x50
        /*001a*/ 	.short	0x0000


	//----- nvinfo : EIATTR_MAXREG_COUNT
	.align		4
        /*001c*/ 	.byte	0x03, 0x1b
        /*001e*/ 	.short	0x00ff


	//----- nvinfo : EIATTR_NUM_BARRIERS
	.align		4
        /*0020*/ 	.byte	0x02, 0x4c
        /*0022*/ 	.byte	0x01
	.zero		1


	//----- nvinfo : EIATTR_MERCURY_ISA_VERSION
	.align		4
        /*0024*/ 	.byte	0x03, 0x5f
        /*0026*/ 	.short	0x0101


	//----- nvinfo : EIATTR_COOP_GROUP_MASK_REGIDS
	.align		4
        /*0028*/ 	.byte	0x04, 0x29
        /*002a*/ 	.short	(.L_3923 - .L_3922)


	//   ....[0]....
.L_3922:
        /*002c*/ 	.word	0xffffffff


	//   ....[1]....
        /*0030*/ 	.word	0xffffffff


	//   ....[2]....
        /*0034*/ 	.word	0xffffffff


	//   ....[3]....
        /*0038*/ 	.word	0xffffffff


	//   ....[4]....
        /*003c*/ 	.word	0xffffffff


	//   ....[5]....
        /*0040*/ 	.word	0xffffffff


	//   ....[6]....
        /*0044*/ 	.word	0xffffffff


	//   ....[7]....
        /*0048*/ 	.word	0xffffffff


	//   ....[8]....
        /*004c*/ 	.word	0xffffffff


	//   ....[9]....
        /*0050*/ 	.word	0xffffffff


	//   ....[10]....
        /*0054*/ 	.word	0x0500004b


	//   ....[11]....
        /*0058*/ 	.word	0x0500004b


	//   ....[12]....
        /*005c*/ 	.word	0x0500004b


	//   ....[13]....
        /*0060*/ 	.word	0x0500004b


	//   ....[14]....
        /*0064*/ 	.word	0x0500004b


	//   ....[15]....
        /*0068*/ 	.word	0x0500004b


	//   ....[16]....
        /*006c*/ 	.word	0x0500004b


	//   ....[17]....
        /*0070*/ 	.word	0x0500004b


	//   ....[18]....
        /*0074*/ 	.word	0x0500004b


	//   ....[19]....
        /*0078*/ 	.word	0x0500004b


	//----- nvinfo : EIATTR_COOP_GROUP_INSTR_OFFSETS
	.align		4
.L_3923:
        /*007c*/ 	.byte	0x04, 0x28
        /*007e*/ 	.short	(.L_3925 - .L_3924)


	//   ....[0]....
.L_3924:
        /*0080*/ 	.word	0x00000d00


	//   ....[1]....
        /*0084*/ 	.word	0x00000d10


	//   ....[2]....
        /*0088*/ 	.word	0x00000d40


	//   ....[3]....
        /*008c*/ 	.word	0x00000d50


	//   ....[4]....
        /*0090*/ 	.word	0x00000d80


	//   ....[5]....
        /*0094*/ 	.word	0x00000d90


	//   ....[6]....
        /*0098*/ 	.word	0x00000dc0


	//   ....[7]....
        /*009c*/ 	.word	0x00000dd0


	//   ....[8]....
        /*00a0*/ 	.word	0x00000e00


	//   ....[9]....
        /*00a4*/ 	.word	0x00000e10


	//   ....[10]....
        /*00a8*/ 	.word	0x00002eb0


	//   ....[11]....
        /*00ac*/ 	.word	0x00002f40


	//   ....[12]....
        /*00b0*/ 	.word	0x00002fb0


	//   ....[13]....
        /*00b4*/ 	.word	0x00003010


	//   ....[14]....
        /*00b8*/ 	.word	0x00003080


	//   ....[15]....
        /*00bc*/ 	.word	0x000030e0


	//   ....[16]....
        /*00c0*/ 	.word	0x00003150


	//   ....[17]....
        /*00c4*/ 	.word	0x000031b0


	//   ....[18]....
        /*00c8*/ 	.word	0x00003220


	//   ....[19]....
        /*00cc*/ 	.word	0x00003280


	//----- nvinfo : EIATTR_VRC_CTA_INIT_COUNT
	.align		4
.L_3925:
        /*00d0*/ 	.byte	0x02, 0x4a
	.zero		1
	.zero		1


	//----- nvinfo : EIATTR_EXIT_INSTR_OFFSETS
	.align		4
        /*00d4*/ 	.byte	0x04, 0x1c
        /*00d6*/ 	.short	(.L_3927 - .L_3926)


	//   ....[0]....
.L_3926:
        /*00d8*/ 	.word	0x00002e10


	//   ....[1]....
        /*00dc*/ 	.word	0x00002e40


	//----- nvinfo : EIATTR_MAX_THREADS
	.align		4
.L_3927:
        /*00e0*/ 	.byte	0x04, 0x05
        /*00e2*/ 	.short	(.L_3929 - .L_3928)
.L_3928:
        /*00e4*/ 	.word	0x00000080
        /*00e8*/ 	.word	0x00000001
        /*00ec*/ 	.word	0x00000001


	//----- nvinfo : EIATTR_CRS_STACK_SIZE
	.align		4
.L_3929:
        /*00f0*/ 	.byte	0x04, 0x1e
        /*00f2*/ 	.short	(.L_3931 - .L_3930)
.L_3930:
        /*00f4*/ 	.word	0x00000000


	//----- nvinfo : EIATTR_CBANK_PARAM_SIZE
	.align		4
.L_3931:
        /*00f8*/ 	.byte	0x03, 0x19
        /*00fa*/ 	.short	0x0128


	//----- nvinfo : EIATTR_PARAM_CBANK
	.align		4
        /*00fc*/ 	.byte	0x04, 0x0a
        /*00fe*/ 	.short	(.L_3933 - .L_3932)
	.align		4
.L_3932:
        /*0100*/ 	.word	index@(.nv.constant0._ZN10layer_norm13ln_bwd_kernelINS_13Kernel_traitsIf6__halffS2_fjLj256ELj1ELj4ELj1ELj16ENS_18Kernel_traits_baseILj256EfS2_fS2_fjLj128EEEEELb1ELb0ELb1ELb0EEEvNS_9BwdParamsE)
        /*0104*/ 	.short	0x0380
        /*0106*/ 	.short	0x0128


	//----- nvinfo : EIATTR_SW_WAR
	.align		4
.L_3933:
        /*0108*/ 	.byte	0x04, 0x36
        /*010a*/ 	.short	(.L_3935 - .L_3934)
.L_3934:
        /*010c*/ 	.word	0x00000008
.L_3935:


//--------------------- .nv.info._ZN10layer_norm22ln_bwd_finalize_kernelINS_22Kernel_traits_finalizeILj256Ef6__halffS2_fjLb0ELj1024ELj4ENS_18Kernel_traits_baseILj256EfS2_fS2_fjLj1024EEEEELb0ELb1EEEvNS_9BwdParamsE --------------------------
	.section	.nv.info._ZN10layer_norm22ln_bwd_finalize_kernelINS_22Kernel_traits_finalizeILj256Ef6__halffS2_fjLb0ELj1024ELj4ENS_18Kernel_traits_baseILj256EfS2_fS2_fjLj1024EEEEELb0ELb1EEEvNS_9BwdParamsE,"",@"SHT_CUDA_INFO"
	.sectionflags	@""
	.align	4


	//----- nvinfo : EIATTR_CUDA_API_VERSION
	.align		4
        /*0000*/ 	.byte	0x04, 0x37
        /*0002*/ 	.short	(.L_3937 - .L_3936)
.L_3936:
        /*0004*/ 	.word	0x00000082


	//----- nvinfo : EIATTR_KPARAM_INFO
	.align		4
.L_3937:
        /*0008*/ 	.byte	0x04, 0x17
        /*000a*/ 	.short	(.L_3939 - .L_3938)
.L_3938:
        /*000c*/ 	.word	0x00000000
        /*0010*/ 	.short	0x0000
        /*0012*/ 	.short	0x0000
        /*0014*/ 	.byte	0x00, 0xf0, 0xa1, 0x04


	//----- nvinfo : EIATTR_SPARSE_MMA_MASK
	.align		4
.L_3939:
        /*0018*/ 	.byte	0x03, 0x50
        /*001a*/ 	.short	0x0000


	//----- nvinfo : EIATTR_MAXREG_COUNT
	.align		4
        /*001c*/ 	.byte	0x03, 0x1b
        /*001e*/ 	.short	0x0040


	//----- nvinfo : EIATTR_NUM_BARRIERS
	.align		4
        /*0020*/ 	.byte	0x02, 0x4c
        /*0022*/ 	.byte	0x01
	.zero		1


	//----- nvinfo : EIATTR_MERCURY_ISA_VERSION
	.align		4
        /*0024*/ 	.byte	0x03, 0x5f
        /*0026*/ 	.short	0x0101


	//----- nvinfo : EIATTR_COOP_GROUP_MASK_REGIDS
	.align		4
        /*0028*/ 	.byte	0x04, 0x29
        /*002a*/ 	.short	(.L_3941 - .L_3940)


	//   ....[0]....
.L_3940:
        /*002c*/ 	.word	0xffffffff


	//   ....[1]....
        /*0030*/ 	.word	0xffffffff


	//   ....[2]....
        /*0034*/ 	.word	0xffffffff


	//   ....[3]....
        /*0038*/ 	.word	0xffffffff


	//   ....[4]....
        /*003c*/ 	.word	0xffffffff


	//   ....[5]....
        /*0040*/ 	.word	0xffffffff


	//   ....[6]....
        /*0044*/ 	.word	0xffffffff


	//   ....[7]....
        /*0048*/ 	.word	0xffffffff


	//   ....[8]....
        /*004c*/ 	.word	0xffffffff


	//   ....[9]....
        /*0050*/ 	.word	0xffffffff


	//----- nvinfo : EIATTR_COOP_GROUP_INSTR_OFFSETS
	.align		4
.L_3941:
        /*0054*/ 	.byte	0x04, 0x28
        /*0056*/ 	.short	(.L_3943 - .L_3942)


	//   ....[0]....
.L_3942:
        /*0058*/ 	.word	0x00001560


	//   ....[1]....
        /*005c*/ 	.word	0x00001570


	//   ....[2]....
        /*0060*/ 	.word	0x000015a0


	//   ....[3]....
        /*0064*/ 	.word	0x000015b0


	//   ....[4]....
        /*0068*/ 	.word	0x000015e0


	//   ....[5]....
        /*006c*/ 	.word	0x000015f0


	//   ....[6]....
        /*0070*/ 	.word	0x00001620


	//   ....[7]....
        /*0074*/ 	.word	0x00001640


	//   ....[8]....
        /*0078*/ 	.word	0x00001670


	//   ....[9]....
        /*007c*/ 	.word	0x00001680


	//----- nvinfo : EIATTR_VRC_CTA_INIT_COUNT
	.align		4
.L_3943:
        /*0080*/ 	.byte	0x02, 0x4a
	.zero		1
	.zero		1


	//----- nvinfo : EIATTR_EXIT_INSTR_OFFSETS
	.align		4
        /*0084*/ 	.byte	0x04, 0x1c
        /*0086*/ 	.short	(.L_3945 - .L_3944)


	//   ....[0]....
.L_3944:
        /*0088*/ 	.word	0x00000060


	//   ....[1]....
        /*008c*/ 	.word	0x000016e0


	//   ....[2]....
        /*0090*/ 	.word	0x000017b0


	//----- nvinfo : EIATTR_MAX_THREADS
	.align		4
.L_3945:
        /*0094*/ 	.byte	0x04, 0x05
        /*0096*/ 	.short	(.L_3947 - .L_3946)
.L_3946:
        /*0098*/ 	.word	0x00000400
        /*009c*/ 	.word	0x00000001
        /*00a0*/ 	.word	0x00000001


	//----- nvinfo : EIATTR_CRS_STACK_SIZE
	.align		4
.L_3947:
        /*00a4*/ 	.byte	0x04, 0x1e
        /*00a6*/ 	.short	(.L_3949 - .L_3948)
.L_3948:
        /*00a8*/ 	.word	0x00000000


	//----- nvinfo : EIATTR_CBANK_PARAM_SIZE
	.align		4
.L_3949:
        /*00ac*/ 	.byte	0x03, 0x19
        /*00ae*/ 	.short	0x0128


	//----- nvinfo : EIATTR_PARAM_CBANK
	.align		4
        /*00b0*/ 	.byte	0x04, 0x0a
        /*00b2*/ 	.short	(.L_3951 - .L_3950)
	.align		4
.L_3950:
        /*00b4*/ 	.word	index@(.nv.constant0._ZN10layer_norm22ln_bwd_finalize_kernelINS_22Kernel_traits_finalizeILj256Ef6__halffS2_fjLb0ELj1024ELj4ENS_18Kernel_traits_baseILj256EfS2_fS2_fjLj1024EEEEELb0ELb1EEEvNS_9BwdParamsE)
        /*00b8*/ 	.short	0x0380
        /*00ba*/ 	.short	0x0128


	//----- nvinfo : EIATTR_SW_WAR
	.align		4
.L_3951:
        /*00bc*/ 	.byte	0x04, 0x36
        /*00be*/ 	.short	(.L_3953 - .L_3952)
.L_3952:
        /*00c0*/ 	.word	0x00000008
.L_3953:


//--------------------- .nv.info._ZN10layer_norm13ln_bwd_kernelINS_13Kernel_traitsIf6__halffS2_fjLj256ELj1ELj4ELj1ELj16ENS_18Kernel_traits_baseILj256EfS2_fS2_fjLj128EEEEELb1ELb0ELb1ELb1EEEvNS_9BwdParamsE --------------------------
	.section	.nv.info._ZN10layer_norm13ln_bwd_kernelINS_13Kernel_traitsIf6__halffS2_fjLj256ELj1ELj4ELj1ELj16ENS_18Kernel_traits_baseILj256EfS2_fS2_fjLj128EEEEELb1ELb0ELb1ELb1EEEvNS_9BwdParamsE,"",@"SHT_CUDA_INFO"
	.sectionflags	@""
	.align	4


	//----- nvinfo : EIATTR_CUDA_API_VERSION
	.align		4
        /*0000*/ 	.byte	0x04, 0x37
        /*0002*/ 	.short	(.L_3955 - .L_3954)
.L_3954:
        /*0004*/ 	.word	0x00000082


	//----- nvinfo : EIATTR_KPARAM_INFO
	.align		4
.L_3955:
        /*0008*/ 	.byte	0x04, 0x17
        /*000a*/ 	.short	(.L_3957 - .L_3956)
.L_3956:
        /*000c*/ 	.word	0x00000000
        /*0010*/ 	.short	0x0000
        /*0012*/ 	.short	0x0000
        /*0014*/ 	.byte	0x00, 0xf0, 0xa1, 0x04


	//----- nvinfo : EIATTR_SPARSE_MMA_MASK
	.align		4
.L_3957:
        /*0018*/ 	.byte	0x03, 0x50
        /*001a*/ 	.short	0x0000


	//----- nvinfo : EIATTR_MAXREG_COUNT
	.align		4
        /*001c*/ 	.byte	0x03, 0x1b
        /*001e*/ 	.short	0x00ff


	//----- nvinfo : EIATTR_NUM_BARRIERS
	.align		4
        /*0020*/ 	.byte	0x02, 0x4c
        /*0022*/ 	.byte	0x01
	.zero		1


	//----- nvinfo : EIATTR_MERCURY_ISA_VERSION
	.align		4
        /*0024*/ 	.byte	0x03, 0x5f
        /*0026*/ 	.short	0x0101


	//----- nvinfo : EIATTR_COOP_GROUP_MASK_REGIDS
	.align		4
        /*0028*/ 	.byte	0x04, 0x29
        /*002a*/ 	.short	(.L_3959 - .L_3958)


	//   ....[0]....
.L_3958:
        /*002c*/ 	.word	0xffffffff


	//   ....[1]....
        /*0030*/ 	.word	0xffffffff


	//   ....[2]....
        /*0034*/ 	.word	0xffffffff


	//   ....[3]....
        /*0038*/ 	.word	0xffffffff


	//   ....[4]....
        /*003c*/ 	.word	0xffffffff


	//   ....[5]....
        /*0040*/ 	.word	0xffffffff


	//   ....[6]....
        /*0044*/ 	.word	0xffffffff


	//   ....[7]....
        /*0048*/ 	.word	0xffffffff


	//   ....[8]....
        /*004c*/ 	.word	0xffffffff


	//   ....[9]....
        /*0050*/ 	.word	0xffffffff


	//   ....[10]....
        /*0054*/ 	.word	0x05000050


	//   ....[11]....
        /*0058*/ 	.word	0x05000050


	//   ....[12]....
        /*005c*/ 	.word	0x05000050


	//   ....[13]....
        /*0060*/ 	.word	0x05000050


	//   ....[14]....
        /*0064*/ 	.word	0x05000050


	//   ....[15]....
        /*0068*/ 	.word	0x05000050


	//   ....[16]....
        /*006c*/ 	.word	0x05000050


	//   ....[17]....
        /*0070*/ 	.word	0x05000050


	//   ....[18]....
        /*0074*/ 	.word	0x05000050


	//   ....[19]....
        /*0078*/ 	.word	0x05000050


	//----- nvinfo : EIATTR_COOP_GROUP_INSTR_OFFSETS
	.align		4
.L_3959:
        /*007c*/ 	.byte	0x04, 0x28
        /*007e*/ 	.short	(.L_3961 - .L_3960)


	//   ....[0]....
.L_3960:
        /*0080*/ 	.word	0x00000bd0


	//   ....[1]....
        /*0084*/ 	.word	0x00000be0


	//   ....[2]....
        /*0088*/ 	.word	0x00000c10


	//   ....[3]....
        /*008c*/ 	.word	0x00000c20


	//   ....[4]....
        /*0090*/ 	.word	0x00000c50


	//   ....[5]....
        /*0094*/ 	.word	0x00000c60


	//   ....[6]....
        /*0098*/ 	.word	0x00000c90


	//   ....[7]....
        /*009c*/ 	.word	0x00000ca0


	//   ....[8]....
        /*00a0*/ 	.word	0x00000cd0


	//   ....[9]....
        /*00a4*/ 	.word	0x00000ce0


	//   ....[10]....
        /*00a8*/ 	.word	0x00002c70


	//   ....[11]....
        /*00ac*/ 	.word	0x00002d00


	//   ....[12]....
        /*00b0*/ 	.word	0x00002d70


	//   ....[13]....
        /*00b4*/ 	.word	0x00002dd0


	//   ....[14]....
        /*00b8*/ 	.word	0x00002e40


	//   ....[15]....
        /*00bc*/ 	.word	0x00002ea0


	//   ....[16]....
        /*00c0*/ 	.word	0x00002f10


	//   ....[17]....
        /*00c4*/ 	.word	0x00002f70


	//   ....[18]....
        /*00c8*/ 	.word	0x00002fe0


	//   ....[19]....
        /*00cc*/ 	.word	0x00003040


	//----- nvinfo : EIATTR_VRC_CTA_INIT_COUNT
	.align		4
.L_3961:
        /*00d0*/ 	.byte	0x02, 0x4a
	.zero		1
	.zero		1


	//----- nvinfo : EIATTR_EXIT_INSTR_OFFSETS
	.align		4
        /*00d4*/ 	.byte	0x04, 0x1c
        /*00d6*/ 	.short	(.L_3963 - .L_3962)


	//   ....[0]....
.L_3962:
        /*00d8*/ 	.word	0x00002c00


	//----- nvinfo : EIATTR_MAX_THREADS
	.align		4
.L_3963:
        /*00dc*/ 	.byte	0x04, 0x05
        /*00de*/ 	.short	(.L_3965 - .L_3964)
.L_3964:
        /*00e0*/ 	.word	0x00000080
        /*00e4*/ 	.word	0x00000001
        /*00e8*/ 	.word	0x00000001


	//----- nvinfo : EIATTR_CRS_STACK_SIZE
	.align		4
.L_3965:
        /*00ec*/ 	.byte	0x04, 0x1e
        /*00ee*/ 	.short	(.L_3967 - .L_3966)
.L_3966:
        /*00f0*/ 	.word	0x00000000


	//----- nvinfo : EIATTR_CBANK_PARAM_SIZE
	.align		4
.L_3967:
        /*00f4*/ 	.byte	0x03, 0x19
        /*00f6*/ 	.short	0x0128


	//----- nvinfo : EIATTR_PARAM_CBANK
	.align		4
        /*00f8*/ 	.byte	0x04, 0x0a
        /*00fa*/ 	.short	(.L_3969 - .L_3968)
	.align		4
.L_3968:
        /*00fc*/ 	.word	index@(.nv.constant0._ZN10layer_norm13ln_bwd_kernelINS_13Kernel_traitsIf6__halffS2_fjLj256ELj1ELj4ELj1ELj16ENS_18Kernel_traits_baseILj256EfS2_fS2_fjLj128EEEEELb1ELb0ELb1ELb1EEEvNS_9BwdParamsE)
        /*0100*/ 	.short	0x0380
        /*0102*/ 	.short	0x0128


	//----- nvinfo : EIATTR_SW_WAR
	.align		4
.L_3969:
        /*0104*/ 	.byte	0x04, 0x36
        /*0106*/ 	.short	(.L_3971 - .L_3970)
.L_3970:
        /*0108*/ 	.word	0x00000008
.L_3971:


//--------------------- .nv.info._ZN10layer_norm13ln_bwd_kernelINS_13Kernel_traitsIf6__halffS2_fjLj256ELj1ELj4ELj1ELj16ENS_18Kernel_traits_baseILj256EfS2_fS2_fjLj128EEEEELb1ELb1ELb0ELb0EEEvNS_9BwdParamsE --------------------------
	.section	.nv.info._ZN10layer_norm13ln_bwd_kernelINS_13Kernel_traitsIf6__halffS2_fjLj256ELj1ELj4ELj1ELj16ENS_18Kernel_traits_baseILj256EfS2_fS2_fjLj128EEEEELb1ELb1ELb0ELb0EEEvNS_9BwdParamsE,"",@"SHT_CUDA_INFO"
	.sectionflags	@""
	.align	4


	//----- nvinfo : EIATTR_CUDA_API_VERSION
	.align		4
        /*0000*/ 	.byte	0x04, 0x37
        /*0002*/ 	.short	(.L_3973 - .L_3972)
.L_3972:
        /*0004*/ 	.word	0x00000082


	//----- nvinfo : EIATTR_KPARAM_INFO
	.align		4
.L_3973:
        /*0008*/ 	.byte	0x04, 0x17
        /*000a*/ 	.short	(.L_3975 - .L_3974)
.L_3974:
        /*000c*/ 	.word	0x00000000
        /*0010*/ 	.short	0x0000
        /*0012*/ 	.short	0x0000
        /*0014*/ 	.byte	0x00, 0xf0, 0xa1, 0x04


	//----- nvinfo : EIATTR_SPARSE_MMA_MASK
	.align		4
.L_3975:
        /*0018*/ 	.byte	0x03, 0x50
        /*001a*/ 	.short	0x0000


	//----- nvinfo : EIATTR_MAXREG_COUNT
	.align		4
        /*001c*/ 	.byte	0x03, 0x1b
        /*001e*/ 	.short	0x00ff


	//----- nvinfo : EIATTR_NUM_BARRIERS
	.align		4
        /*0020*/ 	.byte	0x02, 0x4c
        /*0022*/ 	.byte	0x01
	.zero		1


	//----- nvinfo : EIATTR_MERCURY_ISA_VERSION
	.align		4
        /*0024*/ 	.byte	0x03, 0x5f
        /*0026*/ 	.short	0x0101


	//----- nvinfo : EIATTR_COOP_GROUP_MASK_REGIDS
	.align		4
        /*0028*/ 	.byte	0x04, 0x29
        /*002a*/ 	.short	(.L_3977 - .L_3976)


	//   ....[0]....
.L_3976:
        /*002c*/ 	.word	0xffffffff


	//   ....[1]....
        /*0030*/ 	.word	0xffffffff


	//   ....[2]....
        /*0034*/ 	.word	0xffffffff


	//   ....[3]....
        /*0038*/ 	.word	0xffffffff


	//   ....[4]....
        /*003c*/ 	.word	0xffffffff


	//   ....[5]....
        /*0040*/ 	.word	0xffffffff


	//   ....[6]....
        /*0044*/ 	.word	0xffffffff


	//   ....[7]....
        /*0048*/ 	.word	0xffffffff


	//   ....[8]....
        /*004c*/ 	.word	0xffffffff


	//   ....[9]....
        /*0050*/ 	.word	0xffffffff


	//   ....[10]....
        /*0054*/ 	.word	0x05000061


	//   ....[11]....
        /*0058*/ 	.word	0x05000061


	//   ....[12]....
        /*005c*/ 	.word	0x05000061


	//   ....[13]....
        /*0060*/ 	.word	0x05000061


	//   ....[14]....
        /*0064*/ 	.word	0x05000061


	//   ....[15]....
        /*0068*/ 	.word	0x05000061


	//   ....[16]....
        /*006c*/ 	.word	0x05000061


	//   ....[17]....
        /*0070*/ 	.word	0x05000061


	//   ....[18]....
        /*0074*/ 	.word	0x05000061


	//   ....[19]....
        /*0078*/ 	.word	0x05000061


	//----- nvinfo : EIATTR_COOP_GROUP_INSTR_OFFSETS
	.align		4
.L_3977:
        /*007c*/ 	.byte	0x04, 0x28
        /*007e*/ 	.short	(.L_3979 - .L_3978)


	//   ....[0]....
.L_3978:
        /*0080*/ 	.word	0x00000a60


	//   ....[1]....
        /*0084*/ 	.word	0x00000a70


	//   ....[2]....
        /*0088*/ 	.word	0x00000aa0


	//   ....[3]....
        /*008c*/ 	.word	0x00000ab0


	//   ....[4]....
        /*0090*/ 	.word	0x00000ae0


	//   ....[5]....
        /*0094*/ 	.word	0x00000af0


	//   ....[6]....
        /*0098*/ 	.word	0x00000b20


	//   ....[7]....
        /*009c*/ 	.word	0x00000b30


	//   ....[8]....
        /*00a0*/ 	.word	0x00000b60


	//   ....[9]....
        /*00a4*/ 	.word	0x00000b70


	//   ....[10]....
        /*00a8*/ 	.word	0x00002e40


	//   ....[11]....
        /*00ac*/ 	.word	0x00002ed0


	//   ....[12]....
        /*00b0*/ 	.word	0x00002f40


	//   ....[13]....
        /*00b4*/ 	.word	0x00002fa0


	//   ....[14]....
        /*00b8*/ 	.word	0x00003010


	//   ....[15]....
        /*00bc*/ 	.word	0x00003070


	//   ....[16]....
        /*00c0*/ 	.word	0x000030e0


	//   ....[17]....
        /*00c4*/ 	.word	0x00003140


	//   ....[18]....
        /*00c8*/ 	.word	0x000031b0


	//   ....[19]....
        /*00cc*/ 	.word	0x00003210


	//----- nvinfo : EIATTR_VRC_CTA_INIT_COUNT
	.align		4
.L_3979:
        /*00d0*/ 	.byte	0x02, 0x4a
	.zero		1
	.zero		1


	//----- nvinfo : EIATTR_EXIT_INSTR_OFFSETS
	.align		4
        /*00d4*/ 	.byte	0x04, 0x1c
        /*00d6*/ 	.short	(.L_3981 - .L_3980)


	//   ....[0]....
.L_3980:
        /*00d8*/ 	.word	0x00002d50


	//   ....[1]....
        /*00dc*/ 	.word	0x00002dd0


	//----- nvinfo : EIATTR_MAX_THREADS
	.align		4
.L_3981:
        /*00e0*/ 	.byte	0x04, 0x05
        /*00e2*/ 	.short	(.L_3983 - .L_3982)
.L_3982:
        /*00e4*/ 	.word	0x00000080
        /*00e8*/ 	.word	0x00000001
        /*00ec*/ 	.word	0x00000001


	//----- nvinfo : EIATTR_CRS_STACK_SIZE
	.align		4
.L_3983:
        /*00f0*/ 	.byte	0x04, 0x1e
        /*00f2*/ 	.short	(.L_3985 - .L_3984)
.L_3984:
        /*00f4*/ 	.word	0x00000000


	//----- nvinfo : EIATTR_CBANK_PARAM_SIZE
	.align		4
.L_3985:
        /*00f8*/ 	.byte	0x03, 0x19
        /*00fa*/ 	.short	0x0128


	//----- nvinfo : EIATTR_PARAM_CBANK
	.align		4
        /*00fc*/ 	.byte	0x04, 0x0a
        /*00fe*/ 	.short	(.L_3987 - .L_3986)
	.align		4
.L_3986:
        /*0100*/ 	.word	index@(.nv.constant0._ZN10layer_norm13ln_bwd_kernelINS_13Kernel_traitsIf6__halffS2_fjLj256ELj1ELj4ELj1ELj16ENS_18Kernel_traits_baseILj256EfS2_fS2_fjLj128EEEEELb1ELb1ELb0ELb0EEEvNS_9BwdParamsE)
        /*0104*/ 	.short	0x0380
        /*0106*/ 	.short	0x0128


	//----- nvinfo : EIATTR_SW_WAR
	.align		4
.L_3987:
        /*0108*/ 	.byte	0x04, 0x36
        /*010a*/ 	.short	(.L_3989 - .L_3988)
.L_3988:
        /*010c*/ 	.word	0x00000008
.L_3989:


//--------------------- .nv.info._ZN10layer_norm13ln_bwd_kernelINS_13Kernel_traitsIf6__halffS2_fjLj256ELj1ELj4ELj1ELj16ENS_18Kernel_traits_baseILj256EfS2_fS2_fjLj128EEEEELb1ELb1ELb0ELb1EEEvNS_9BwdParamsE --------------------------
	.section	.nv.info._ZN10layer_norm13ln_bwd_kernelINS_13Kernel_traitsIf6__halffS2_fjLj256ELj1ELj4ELj1ELj16ENS_18Kernel_traits_baseILj256EfS2_fS2_fjLj128EEEEELb1ELb1ELb0ELb1EEEvNS_9BwdParamsE,"",@"SHT_CUDA_INFO"
	.sectionflags	@""
	.align	4


	//----- nvinfo : EIATTR_CUDA_API_VERSION
	.align		4
        /*0000*/ 	.byte	0x04, 0x37
        /*0002*/ 	.short	(.L_3991 - .L_3990)
.L_3990:
        /*0004*/ 	.word	0x00000082


	//----- nvinfo : EIATTR_KPARAM_INFO
	.align		4
.L_3991:
        /*0008*/ 	.byte	0x04, 0x17
        /*000a*/ 	.short	(.L_3993 - .L_3992)
.L_3992:
        /*000c*/ 	.word	0x00000000
        /*0010*/ 	.short	0x0000
        /*0012*/ 	.short	0x0000
        /*0014*/ 	.byte	0x00, 0xf0, 0xa1, 0x04


	//----- nvinfo : EIATTR_SPARSE_MMA_MASK
	.align		4
.L_3993:
        /*0018*/ 	.byte	0x03, 0x50
        /*001a*/ 	.short	0x0000


	//----- nvinfo : EIATTR_MAXREG_COUNT
	.align		4
        /*001c*/ 	.byte	0x03, 0x1b
        /*001e*/ 	.short	0x00ff


	//----- nvinfo : EIATTR_NUM_BARRIERS
	.align		4
        /*0020*/ 	.byte	0x02, 0x4c
        /*0022*/ 	.byte	0x01
	.zero		1


	//----- nvinfo : EIATTR_MERCURY_ISA_VERSION
	.align		4
        /*0024*/ 	.byte	0x03, 0x5f
        /*0026*/ 	.short	0x0101


	//----- nvinfo : EIATTR_COOP_GROUP_MASK_REGIDS
	.align		4
        /*0028*/ 	.byte	0x04, 0x29
        /*002a*/ 	.short	(.L_3995 - .L_3994)


	//   ....[0]....
.L_3994:
        /*002c*/ 	.word	0xffffffff


	//   ....[1]....
        /*0030*/ 	.word	0xffffffff


	//   ....[2]....
        /*0034*/ 	.word	0xffffffff


	//   ....[3]....
        /*0038*/ 	.word	0xffffffff


	//   ....[4]....
        /*003c*/ 	.word	0xffffffff


	//   ....[5]....
        /*0040*/ 	.word	0xffffffff


	//   ....[6]....
        /*0044*/ 	.word	0xffffffff


	//   ....[7]....
        /*0048*/ 	.word	0xffffffff


	//   ....[8]....
        /*004c*/ 	.word	0xffffffff


	//   ....[9]....
        /*0050*/ 	.word	0xffffffff


	//   ....[10]....
        /*0054*/ 	.word	0x05000059


	//   ....[11]....
        /*0058*/ 	.word	0x05000059


	//   ....[12]....
        /*005c*/ 	.word	0x05000059


	//   ....[13]....
        /*0060*/ 	.word	0x05000059


	//   ....[14]....
        /*0064*/ 	.word	0x05000059


	//   ....[15]....
        /*0068*/ 	.word	0x05000059


	//   ....[16]....
        /*006c*/ 	.word	0x05000059


	//   ....[17]....
        /*0070*/ 	.word	0x05000059


	//   ....[18]....
        /*0074*/ 	.word	0x05000059


	//   ....[19]....
        /*0078*/ 	.word	0x05000059


	//----- nvinfo : EIATTR_COOP_GROUP_INSTR_OFFSETS
	.align		4
.L_3995:
        /*007c*/ 	.byte	0x04, 0x28
        /*007e*/ 	.short	(.L_3997 - .L_3996)


	//   ....[0]....
.L_3996:
        /*0080*/ 	.word	0x00000a80


	//   ....[1]....
        /*0084*/ 	.word	0x00000a90


	//   ....[2]....
        /*0088*/ 	.word	0x00000ac0


	//   ....[3]....
        /*008c*/ 	.word	0x00000ad0


	//   ....[4]....
        /*0090*/ 	.word	0x00000b00


	//   ....[5]....
        /*0094*/ 	.word	0x00000b10


	//   ....[6]....
        /*0098*/ 	.word	0x00000b40


	//   ....[7]....
        /*009c*/ 	.word	0x00000b60


	//   ....[8]....
        /*00a0*/ 	.word	0x00000b70


	//   ....[9]....
        /*00a4*/ 	.word	0x00000b90


	//   ....[10]....
        /*00a8*/ 	.word	0x00002cc0


	//   ....[11]....
        /*00ac*/ 	.word	0x00002d50


	//   ....[12]....
        /*00b0*/ 	.word	0x00002dc0


	//   ....[13]....
        /*00b4*/ 	.word	0x00002e20


	//   ....[14]....
        /*00b8*/ 	.word	0x00002e80


	//   ....[15]....
        /*00bc*/ 	.word	0x00002ee0


	//   ....[16]....
        /*00c0*/ 	.word	0x00002f40


	//   ....[17]....
        /*00c4*/ 	.word	0x00002f90


	//   ....[18]....
        /*00c8*/ 	.word	0x00002ff0


	//   ....[19]....
        /*00cc*/ 	.word	0x00003040


	//----- nvinfo : EIATTR_VRC_CTA_INIT_COUNT
	.align		4
.L_3997:
        /*00d0*/ 	.byte	0x02, 0x4a
	.zero		1
	.zero		1


	//----- nvinfo : EIATTR_EXIT_INSTR_OFFSETS
	.align		4
        /*00d4*/ 	.byte	0x04, 0x1c
        /*00d6*/ 	.short	(.L_3999 - .L_3998)


	//   ....[0]....
.L_3998:
        /*00d8*/ 	.word	0x00002c50


	//----- nvinfo : EIATTR_MAX_THREADS
	.align		4
.L_3999:
        /*00dc*/ 	.byte	0x04, 0x05
        /*00de*/ 	.short	(.L_4001 - .L_4000)
.L_4000:
        /*00e0*/ 	.word	0x00000080
        /*00e4*/ 	.word	0x00000001
        /*00e8*/ 	.word	0x00000001


	//----- nvinfo : EIATTR_CRS_STACK_SIZE
	.align		4
.L_4001:
        /*00ec*/ 	.byte	0x04, 0x1e
        /*00ee*/ 	.short	(.L_4003 - .L_4002)
.L_4002:
        /*00f0*/ 	.word	0x00000000


	//----- nvinfo : EIATTR_CBANK_PARAM_SIZE
	.align		4
.L_4003:
        /*00f4*/ 	.byte	0x03, 0x19
        /*00f6*/ 	.short	0x0128


	//----- nvinfo : EIATTR_PARAM_CBANK
	.align		4
        /*00f8*/ 	.byte	0x04, 0x0a
        /*00fa*/ 	.short	(.L_4005 - .L_4004)
	.align		4
.L_4004:
        /*00fc*/ 	.word	index@(.nv.constant0._ZN10layer_norm13ln_bwd_kernelINS_13Kernel_traitsIf6__halffS2_fjLj256ELj1ELj4ELj1ELj16ENS_18Kernel_traits_baseILj256EfS2_fS2_fjLj128EEEEELb1ELb1ELb0ELb1EEEvNS_9BwdParamsE)
        /*0100*/ 	.short	0x0380
        /*0102*/ 	.short	0x0128


	//----- nvinfo : EIATTR_SW_WAR
	.align		4
.L_4005:
        /*0104*/ 	.byte	0x04, 0x36
        /*0106*/ 	.short	(.L_4007 - .L_4006)
.L_4006:
        /*0108*/ 	.word	0x00000008
.L_4007:


//--------------------- .nv.info._ZN10layer_norm22ln_bwd_finalize_kernelINS_22Kernel_traits_finalizeILj256Ef6__halffS2_fjLb1ELj1024ELj4ENS_18Kernel_traits_baseILj256EfS2_fS2_fjLj1024EEEEELb1ELb0EEEvNS_9BwdParamsE --------------------------
	.section	.nv.info._ZN10layer_norm22ln_bwd_finalize_kernelINS_22Kernel_traits_finalizeILj256Ef6__halffS2_fjLb1ELj1024ELj4ENS_18Kernel_traits_baseILj256EfS2_fS2_fjLj1024EEEEELb1ELb0EEEvNS_9BwdParamsE,"",@"SHT_CUDA_INFO"
	.sectionflags	@""
	.align	4


	//----- nvinfo : EIATTR_CUDA_API_VERSION
	.align		4
        /*0000*/ 	.byte	0x04, 0x37
        /*0002*/ 	.short	(.L_4009 - .L_4008)
.L_4008:
        /*0004*/ 	.word	0x00000082


	//----- nvinfo : EIATTR_KPARAM_INFO
	.align		4
.L_4009:
        /*0008*/ 	.byte	0x04, 0x17
        /*000a*/ 	.short	(.L_4011 - .L_4010)
.L_4010:
        /*000c*/ 	.word	0x00000000
        /*0010*/ 	.short	0x0000
        /*0012*/ 	.short	0x0000
        /*0014*/ 	.byte	0x00, 0xf0, 0xa1, 0x04


	//----- nvinfo : EIATTR_SPARSE_MMA_MASK
	.align		4
.L_4011:
        /*0018*/ 	.byte	0x03, 0x50
        /*001a*/ 	.short	0x0000


	//----- nvinfo : EIATTR_MAXREG_COUNT
	.align		4
        /*001c*/ 	.byte	0x03, 0x1b
        /*001e*/ 	.short	0x0040


	//----- nvinfo : EIATTR_NUM_BARRIERS
	.align		4
        /*0020*/ 	.byte	0x02, 0x4c
        /*0022*/ 	.byte	0x01
	.zero		1


	//----- nvinfo : EIATTR_MERCURY_ISA_VERSION
	.align		4
        /*0024*/ 	.byte	0x03, 0x5f
        /*0026*/ 	.short	0x0101


	//----- nvinfo : EIATTR_COOP_GROUP_MASK_REGIDS
	.align		4
        /*0028*/ 	.byte	0x04, 0x29
        /*002a*/ 	.short	(.L_4013 - .L_4012)


	//   ....[0]....
.L_4012:
        /*002c*/ 	.word	0xffffffff


	//   ....[1]....
        /*0030*/ 	.word	0xffffffff


	//   ....[2]....
        /*0034*/ 	.word	0xffffffff


	//   ....[3]....
        /*0038*/ 	.word	0xffffffff


	//   ....[4]....
        /*003c*/ 	.word	0xffffffff


	//   ....[5]....
        /*0040*/ 	.word	0xffffffff


	//   ....[6]....
        /*0044*/ 	.word	0xffffffff


	//   ....[7]....
        /*0048*/ 	.word	0xffffffff


	//   ....[8]....
        /*004c*/ 	.word	0xffffffff


	//   ....[9]....
        /*0050*/ 	.word	0xffffffff


	//   ....[10]....
        /*0054*/ 	.word	0xffffffff


	//   ....[11]....
        /*0058*/ 	.word	0xffffffff


	//   ....[12]....
        /*005c*/ 	.word	0xffffffff


	//   ....[13]....
        /*0060*/ 	.word	0xffffffff


	//   ....[14]....
        /*0064*/ 	.word	0xffffffff


	//----- nvinfo : EIATTR_COOP_GROUP_INSTR_OFFSETS
	.align		4
.L_4013:
        /*0068*/ 	.byte	0x04, 0x28
        /*006a*/ 	.short	(.L_4015 - .L_4014)


	//   ....[0]....
.L_4014:
        /*006c*/ 	.word	0x00001030


	//   ....[1]....
        /*0070*/ 	.word	0x00001040


	//   ....[2]....
        /*0074*/ 	.word	0x00001050


	//   ....[3]....
        /*0078*/ 	.word	0x00001090


	//   ....[4]....
        /*007c*/ 	.word	0x000010a0


	//   ....[5]....
        /*0080*/ 	.word	0x000010b0


	//   ....[6]....
        /*0084*/ 	.word	0x000010e0


	//   ....[7]....
        /*0088*/ 	.word	0x00001100


	//   ....[8]....
        /*008c*/ 	.word	0x00001120


	//   ....[9]....
        /*0090*/ 	.word	0x00001160


	//   ....[10]....
        /*0094*/ 	.word	0x00001180


	//   ....[11]....
        /*0098*/ 	.word	0x00001190


	//   ....[12]....
        /*009c*/ 	.word	0x000011e0


	//   ....[13]....
        /*00a0*/ 	.word	0x00001210


	//   ....[14]....
        /*00a4*/ 	.word	0x00001220


	//----- nvinfo : EIATTR_VRC_CTA_INIT_COUNT
	.align		4
.L_4015:
        /*00a8*/ 	.byte	0x02, 0x4a
	.zero		1
	.zero		1


	//----- nvinfo : EIATTR_EXIT_INSTR_OFFSETS
	.align		4
        /*00ac*/ 	.byte	0x04, 0x1c
        /*00ae*/ 	.short	(.L_4017 - .L_4016)


	//   ....[0]....
.L_4016:
        /*00b0*/ 	.word	0x00000060


	//   ....[1]....
        /*00b4*/ 	.word	0x000012a0


	//   ....[2]....
        /*00b8*/ 	.word	0x000012d0


	//   ....[3]....
        /*00bc*/ 	.word	0x000013b0


	//----- nvinfo : EIATTR_MAX_THREADS
	.align		4
.L_4017:
        /*00c0*/ 	.byte	0x04, 0x05
        /*00c2*/ 	.short	(.L_4019 - .L_4018)
.L_4018:
        /*00c4*/ 	.word	0x00000400
        /*00c8*/ 	.word	0x00000001
        /*00cc*/ 	.word	0x00000001


	//----- nvinfo : EIATTR_CRS_STACK_SIZE
	.align		4
.L_4019:
        /*00d0*/ 	.byte	0x04, 0x1e
        /*00d2*/ 	.short	(.L_4021 - .L_4020)
.L_4020:
        /*00d4*/ 	.word	0x00000000


	//----- nvinfo : EIATTR_CBANK_PARAM_SIZE
	.align		4
.L_4021:
        /*00d8*/ 	.byte	0x03, 0x19
        /*00da*/ 	.short	0x0128


	//----- nvinfo : EIATTR_PARAM_CBANK
	.align		4
        /*00dc*/ 	.byte	0x04, 0x0a
        /*00de*/ 	.short	(.L_4023 - .L_4022)
	.align		4
.L_4022:
        /*00e0*/ 	.word	index@(.nv.constant0._ZN10layer_norm22ln_bwd_finalize_kernelINS_22Kernel_traits_finalizeILj256Ef6__halffS2_fjLb1ELj1024ELj4ENS_18Kernel_traits_baseILj256EfS2_fS2_fjLj1024EEEEELb1ELb0EEEvNS_9BwdParamsE)
        /*00e4*/ 	.short	0x0380
        /*00e6*/ 	.short	0x0128


	//----- nvinfo : EIATTR_SW_WAR
	.align		4
.L_4023:
        /*00e8*/ 	.byte	0x04, 0x36
        /*00ea*/ 	.short	(.L_4025 - .L_4024)
.L_4024:
        /*00ec*/ 	.word	0x00000008
.L_4025:


//--------------------- .nv.info._ZN10layer_norm13ln_bwd_kernelINS_13Kernel_traitsIf6__halffS2_fjLj256ELj1ELj4ELj1ELj16ENS_18Kernel_traits_baseILj256EfS2_fS2_fjLj128EEEEELb1ELb1ELb1ELb0EEEvNS_9BwdParamsE --------------------------
	.section	.nv.info._ZN10layer_norm13ln_bwd_kernelINS_13Kernel_traitsIf6__halffS2_fjLj256ELj1ELj4ELj1ELj16ENS_18Kernel_traits_baseILj256EfS2_fS2_fjLj128EEEEELb1ELb1ELb1ELb0EEEvNS_9BwdParamsE,"",@"SHT_CUDA_INFO"
	.sectionflags	@""
	.align	4


	//----- nvinfo : EIATTR_CUDA_API_VERSION
	.align		4
        /*0000*/ 	.byte	0x04, 0x37
        /*0002*/ 	.short	(.L_4027 - .L_4026)
.L_4026:
        /*0004*/ 	.word	0x00000082


	//----- nvinfo : EIATTR_KPARAM_INFO
	.align		4
.L_4027:
        /*0008*/ 	.byte	0x04, 0x17
        /*000a*/ 	.short	(.L_4029 - .L_4028)
.L_4028:
        /*000c*/ 	.word	0x00000000
        /*0010*/ 	.short	0x0000
        /*0012*/ 	.short	0x0000
        /*0014*/ 	.byte	0x00, 0xf0, 0xa1, 0x04


	//----- nvinfo : EIATTR_SPARSE_MMA_MASK
	.align		4
.L_4029:
        /*0018*/ 	.byte	0x03, 0x50
        /*001a*/ 	.short	0x0000


	//----- nvinfo : EIATTR_MAXREG_COUNT
	.align		4
        /*001c*/ 	.byte	0x03, 0x1b
        /*001e*/ 	.short	0x00ff


	//----- nvinfo : EIATTR_NUM_BARRIERS
	.align		4
        /*0020*/ 	.byte	0x02, 0x4c
        /*0022*/ 	.byte	0x01
	.zero		1


	//----- nvinfo : EIATTR_MERCURY_ISA_VERSION
	.align		4
        /*0024*/ 	.byte	0x03, 0x5f
        /*0026*/ 	.short	0x0101


	//----- nvinfo : EIATTR_COOP_GROUP_MASK_REGIDS
	.align		4
        /*0028*/ 	.byte	0x04, 0x29
        /*002a*/ 	.short	(.L_4031 - .L_4030)


	//   ....[0]....
.L_4030:
        /*002c*/ 	.word	0xffffffff


	//   ....[1]....
        /*0030*/ 	.word	0xffffffff


	//   ....[2]....
        /*0034*/ 	.word	0xffffffff


	//   ....[3]....
        /*0038*/ 	.word	0xffffffff


	//   ....[4]....
        /*003c*/ 	.word	0xffffffff


	//   ....[5]....
        /*0040*/ 	.word	0xffffffff


	//   ....[6]....
        /*0044*/ 	.word	0xffffffff


	//   ....[7]....
        /*0048*/ 	.word	0xffffffff


	//   ....[8]....
        /*004c*/ 	.word	0xffffffff


	//   ....[9]....
        /*0050*/ 	.word	0xffffffff


	//   ....[10]....
        /*0054*/ 	.word	0x05000068


	//   ....[11]....
        /*0058*/ 	.word	0x05000068


	//   ....[12]....
        /*005c*/ 	.word	0x05000068


	//   ....[13]....
        /*0060*/ 	.word	0x05000068


	//   ....[14]....
        /*0064*/ 	.word	0x05000068


	//   ....[15]....
        /*0068*/ 	.word	0x05000068


	//   ....[16]....
        /*006c*/ 	.word	0x05000068


	//   ....[17]....
        /*0070*/ 	.word	0x05000068


	//   ....[18]....
        /*0074*/ 	.word	0x05000068


	//   ....[19]....
        /*0078*/ 	.word	0x05000068


	//----- nvinfo : EIATTR_COOP_GROUP_INSTR_OFFSETS
	.align		4
.L_4031:
        /*007c*/ 	.byte	0x04, 0x28
        /*007e*/ 	.short	(.L_4033 - .L_4032)


	//   ....[0]....
.L_4032:
        /*0080*/ 	.word	0x00000d90


	//   ....[1]....
        /*0084*/ 	.word	0x00000da0


	//   ....[2]....
        /*0088*/ 	.word	0x00000dd0


	//   ....[3]....
        /*008c*/ 	.word	0x00000de0


	//   ....[4]....
        /*0090*/ 	.word	0x00000e10


	//   ....[5]....
        /*0094*/ 	.word	0x00000e20


	//   ....[6]....
        /*0098*/ 	.word	0x00000e50


	//   ....[7]....
        /*009c*/ 	.word	0x00000e60


	//   ....[8]....
        /*00a0*/ 	.word	0x00000e90


	//   ....[9]....
        /*00a4*/ 	.word	0x00000ea0


	//   ....[10]....
        /*00a8*/ 	.word	0x000035b0


	//   ....[11]....
        /*00ac*/ 	.word	0x00003640


	//   ....[12]....
        /*00b0*/ 	.word	0x000036b0


	//   ....[13]....
        /*00b4*/ 	.word	0x00003710


	//   ....[14]....
        /*00b8*/ 	.word	0x00003780


	//   ....[15]....
        /*00bc*/ 	.word	0x000037e0


	//   ....[16]....
        /*00c0*/ 	.word	0x00003850


	//   ....[17]....
        /*00c4*/ 	.word	0x000038b0


	//   ....[18]....
        /*00c8*/ 	.word	0x00003920


	//   ....[19]....
        /*00cc*/ 	.word	0x00003980


	//----- nvinfo : EIATTR_VRC_CTA_INIT_COUNT
	.align		4
.L_4033:
        /*00d0*/ 	.byte	0x02, 0x4a
	.zero		1
	.zero		1


	//----- nvinfo : EIATTR_EXIT_INSTR_OFFSETS
	.align		4
        /*00d4*/ 	.byte	0x04, 0x1c
        /*00d6*/ 	.short	(.L_4035 - .L_4034)


	//   ....[0]....
.L_4034:
        /*00d8*/ 	.word	0x000034c0


	//   ....[1]....
        /*00dc*/ 	.word	0x00003540


	//----- nvinfo : EIATTR_MAX_THREADS
	.align		4
.L_4035:
        /*00e0*/ 	.byte	0x04, 0x05
        /*00e2*/ 	.short	(.L_4037 - .L_4036)
.L_4036:
        /*00e4*/ 	.word	0x00000080
        /*00e8*/ 	.word	0x00000001
        /*00ec*/ 	.word	0x00000001


	//----- nvinfo : EIATTR_CRS_STACK_SIZE
	.align		4
.L_4037:
        /*00f0*/ 	.byte	0x04, 0x1e
        /*00f2*/ 	.short	(.L_4039 - .L_4038)
.L_4038:
        /*00f4*/ 	.word	0x00000000


	//----- nvinfo : EIATTR_CBANK_PARAM_SIZE
	.align		4
.L_4039:
        /*00f8*/ 	.byte	0x03, 0x19
        /*00fa*/ 	.short	0x0128


	//----- nvinfo : EIATTR_PARAM_CBANK
	.align		4
        /*00fc*/ 	.byte	0x04, 0x0a
        /*00fe*/ 	.short	(.L_4041 - .L_4040)
	.align		4
.L_4040:
        /*0100*/ 	.word	index@(.nv.constant0._ZN10layer_norm13ln_bwd_kernelINS_13Kernel_traitsIf6__halffS2_fjLj256ELj1ELj4ELj1ELj16ENS_18Kernel_traits_baseILj256EfS2_fS2_fjLj128EEEEELb1ELb1ELb1ELb0EEEvNS_9BwdParamsE)
        /*0104*/ 	.short	0x0380
        /*0106*/ 	.short	0x0128


	//----- nvinfo : EIATTR_SW_WAR
	.align		4
.L_4041:
        /*0108*/ 	.byte	0x04, 0x36
        /*010a*/ 	.short	(.L_4043 - .L_4042)
.L_4042:
        /*010c*/ 	.word	0x00000008
.L_4043:


//--------------------- .nv.info._ZN10layer_norm22ln_bwd_finalize_kernelINS_22Kernel_traits_finalizeILj256Ef6__halffS2_fjLb1ELj1024ELj4ENS_18Kernel_traits_baseILj256EfS2_fS2_fjLj1024EEEEELb1ELb1EEEvNS_9BwdParamsE --------------------------
	.section	.nv.info._ZN10layer_norm22ln_bwd_finalize_kernelINS_22Kernel_traits_finalizeILj256Ef6__halffS2_fjLb1ELj1024ELj4ENS_18Kernel_traits_baseILj256EfS2_fS2_fjLj1024EEEEELb1ELb1EEEvNS_9BwdParamsE,"",@"SHT_CUDA_INFO"
	.sectionflags	@""
	.align	4


	//----- nvinfo : EIATTR_CUDA_API_VERSION
	.align		4
        /*0000*/ 	.byte	0x04, 0x37
        /*0002*/ 	.short	(.L_4045 - .L_4044)
.L_4044:
        /*0004*/ 	.word	0x00000082


	//----- nvinfo : EIATTR_KPARAM_INFO
	.align		4
.L_4045:
        /*0008*/ 	.byte	0x04, 0x17
        /*000a*/ 	.short	(.L_4047 - .L_4046)
.L_4046:
        /*000c*/ 	.word	0x00000000
        /*0010*/ 	.short	0x0000
        /*0012*/ 	.short	0x0000
        /*0014*/ 	.byte	0x00, 0xf0, 0xa1, 0x04


	//----- nvinfo : EIATTR_SPARSE_MMA_MASK
	.align		4
.L_4047:
        /*0018*/ 	.byte	0x03, 0x50
        /*001a*/ 	.short	0x0000


	//----- nvinfo : EIATTR_MAXREG_COUNT
	.align		4
        /*001c*/ 	.byte	0x03, 0x1b
        /*001e*/ 	.short	0x0040


	//----- nvinfo : EIATTR_NUM_BARRIERS
	.align		4
        /*0020*/ 	.byte	0x02, 0x4c
        /*0022*/ 	.byte	0x01
	.zero		1


	//----- nvinfo : EIATTR_MERCURY_ISA_VERSION
	.align		4
        /*0024*/ 	.byte	0x03, 0x5f
        /*0026*/ 	.short	0x0101


	//----- nvinfo : EIATTR_COOP_GROUP_MASK_REGIDS
	.align		4
        /*0028*/ 	.byte	0x04, 0x29
        /*002a*/ 	.short	(.L_4049 - .L_4048)


	//   ....[0]....
.L_4048:
        /*002c*/ 	.word	0xffffffff


	//   ....[1]....
        /*0030*/ 	.word	0xffffffff


	//   ....[2]....
        /*0034*/ 	.word	0xffffffff


	//   ....[3]....
        /*0038*/ 	.word	0xffffffff


	//   ....[4]....
        /*003c*/ 	.word	0xffffffff


	//   ....[5]....
        /*0040*/ 	.word	0xffffffff


	//   ....[6]....
        /*0044*/ 	.word	0xffffffff


	//   ....[7]....
        /*0048*/ 	.word	0xffffffff


	//   ....[8]....
        /*004c*/ 	.word	0xffffffff


	//   ....[9]....
        /*0050*/ 	.word	0xffffffff


	//   ....[10]....
        /*0054*/ 	.word	0xffffffff


	//   ....[11]....
        /*0058*/ 	.word	0xffffffff


	//   ....[12]....
        /*005c*/ 	.word	0xffffffff


	//   ....[13]....
        /*0060*/ 	.word	0xffffffff


	//   ....[14]....
        /*0064*/ 	.word	0xffffffff


	//----- nvinfo : EIATTR_COOP_GROUP_INSTR_OFFSETS
	.align		4
.L_4049:
        /*0068*/ 	.byte	0x04, 0x28
        /*006a*/ 	.short	(.L_4051 - .L_4050)


	//   ....[0]....
.L_4050:
        /*006c*/ 	.word	0x00001070


	//   ....[1]....
        /*0070*/ 	.word	0x00001080


	//   ....[2]....
        /*0074*/ 	.word	0x00001090


	//   ....[3]....
        /*0078*/ 	.word	0x000010c0


	//   ....[4]....
        /*007c*/ 	.word	0x000010e0


	//   ....[5]....
        /*0080*/ 	.word	0x000010f0


	//   ....[6]....
        /*0084*/ 	.word	0x00001120


	//   ....[7]....
        /*0088*/ 	.word	0x00001140


	//   ....[8]....
        /*008c*/ 	.word	0x00001150


	//   ....[9]....
        /*0090*/ 	.word	0x00001180


	//   ....[10]....
        /*0094*/ 	.word	0x000011a0


	//   ....[11]....
        /*0098*/ 	.word	0x000011b0


	//   ....[12]....
        /*009c*/ 	.word	0x000011e0


	//   ....[13]....
        /*00a0*/ 	.word	0x00001200


	//   ....[14]....
        /*00a4*/ 	.word	0x00001210


	//----- nvinfo : EIATTR_VRC_CTA_INIT_COUNT
	.align		4
.L_4051:
        /*00a8*/ 	.byte	0x02, 0x4a
	.zero		1
	.zero		1


	//----- nvinfo : EIATTR_EXIT_INSTR_OFFSETS
	.align		4
        /*00ac*/ 	.byte	0x04, 0x1c
        /*00ae*/ 	.short	(.L_4053 - .L_4052)


	//   ....[0]....
.L_4052:
        /*00b0*/ 	.word	0x00000060


	//   ....[1]....
        /*00b4*/ 	.word	0x00001290


	//   ....[2]....
        /*00b8*/ 	.word	0x000013a0


	//----- nvinfo : EIATTR_MAX_THREADS
	.align		4
.L_4053:
        /*00bc*/ 	.byte	0x04, 0x05
        /*00be*/ 	.short	(.L_4055 - .L_4054)
.L_4054:
        /*00c0*/ 	.word	0x00000400
        /*00c4*/ 	.word	0x00000001
        /*00c8*/ 	.word	0x00000001


	//----- nvinfo : EIATTR_CRS_STACK_SIZE
	.align		4
.L_4055:
        /*00cc*/ 	.byte	0x04, 0x1e
        /*00ce*/ 	.short	(.L_4057 - .L_4056)
.L_4056:
        /*00d0*/ 	.word	0x00000000


	//----- nvinfo : EIATTR_CBANK_PARAM_SIZE
	.align		4
.L_4057:
        /*00d4*/ 	.byte	0x03, 0x19
        /*00d6*/ 	.short	0x0128


	//----- nvinfo : EIATTR_PARAM_CBANK
	.align		4
        /*00d8*/ 	.byte	0x04, 0x0a
        /*00da*/ 	.short	(.L_4059 - .L_4058)
	.align		4
.L_4058:
        /*00dc*/ 	.word	index@(.nv.constant0._ZN10layer_norm22ln_bwd_finalize_kernelINS_22Kernel_traits_finalizeILj256Ef6__halffS2_fjLb1ELj1024ELj4ENS_18Kernel_traits_baseILj256EfS2_fS2_fjLj1024EEEEELb1ELb1EEEvNS_9BwdParamsE)
        /*00e0*/ 	.short	0x0380
        /*00e2*/ 	.short	0x0128


	//----- nvinfo : EIATTR_SW_WAR
	.align		4
.L_4059:
        /*00e4*/ 	.byte	0x04, 0x36
        /*00e6*/ 	.short	(.L_4061 - .L_4060)
.L_4060:
        /*00e8*/ 	.word	0x00000008
.L_4061:


//--------------------- .nv.info._ZN10layer_norm13ln_bwd_kernelINS_13Kernel_traitsIf6__halffS2_fjLj256ELj1ELj4ELj1ELj16ENS_18Kernel_traits_baseILj256EfS2_fS2_fjLj128EEEEELb1ELb1ELb1ELb1EEEvNS_9BwdParamsE --------------------------
	.section	.nv.info._ZN10layer_norm13ln_bwd_kernelINS_13Kernel_traitsIf6__halffS2_fjLj256ELj1ELj4ELj1ELj16ENS_18Kernel_traits_baseILj256EfS2_fS2_fjLj128EEEEELb1ELb1ELb1ELb1EEEvNS_9BwdParamsE,"",@"SHT_CUDA_INFO"
	.sectionflags	@""
	.align	4


	//----- nvinfo : EIATTR_CUDA_API_VERSION
	.align		4
        /*0000*/ 	.byte	0x04, 0x37
        /*0002*/ 	.short	(.L_4063 - .L_4062)
.L_4062:
        /*0004*/ 	.word	0x00000082


	//----- nvinfo : EIATTR_KPARAM_INFO
	.align		4
.L_4063:
        /*0008*/ 	.byte	0x04, 0x17
        /*000a*/ 	.short	(.L_4065 - .L_4064)
.L_4064:
        /*000c*/ 	.word	0x00000000
        /*0010*/ 	.short	0x0000
        /*0012*/ 	.short	0x0000
        /*0014*/ 	.byte	0x00, 0xf0, 0xa1, 0x04


	//----- nvinfo : EIATTR_SPARSE_MMA_MASK
	.align		4
.L_4065:
        /*0018*/ 	.byte	0x03, 0x50
        /*001a*/ 	.short	0x0000


	//----- nvinfo : EIATTR_MAXREG_COUNT
	.align		4
        /*001c*/ 	.byte	0x03, 0x1b
        /*001e*/ 	.short	0x00ff


	//----- nvinfo : EIATTR_NUM_BARRIERS
	.align		4
        /*0020*/ 	.byte	0x02, 0x4c
        /*0022*/ 	.byte	0x01
	.zero		1


	//----- nvinfo : EIATTR_MERCURY_ISA_VERSION
	.align		4
        /*0024*/ 	.byte	0x03, 0x5f
        /*0026*/ 	.short	0x0101


	//----- nvinfo : EIATTR_COOP_GROUP_MASK_REGIDS
	.align		4
        /*0028*/ 	.byte	0x04, 0x29
        /*002a*/ 	.short	(.L_4067 - .L_4066)


	//   ....[0]....
.L_4066:
        /*002c*/ 	.word	0xffffffff


	//   ....[1]....
        /*0030*/ 	.word	0xffffffff


	//   ....[2]....
        /*0034*/ 	.word	0xffffffff


	//   ....[3]....
        /*0038*/ 	.word	0xffffffff


	//   ....[4]....
        /*003c*/ 	.word	0xffffffff


	//   ....[5]....
        /*0040*/ 	.word	0xffffffff


	//   ....[6]....
        /*0044*/ 	.word	0xffffffff


	//   ....[7]....
        /*0048*/ 	.word	0xffffffff


	//   ....[8]....
        /*004c*/ 	.word	0xffffffff


	//   ....[9]....
        /*0050*/ 	.word	0xffffffff


	//   ....[10]....
        /*0054*/ 	.word	0x0500006a


	//   ....[11]....
        /*0058*/ 	.word	0x0500006a


	//   ....[12]....
        /*005c*/ 	.word	0x0500006a


	//   ....[13]....
        /*0060*/ 	.word	0x0500006a


	//   ....[14]....
        /*0064*/ 	.word	0x0500006a


	//   ....[15]....
        /*0068*/ 	.word	0x0500006a


	//   ....[16]....
        /*006c*/ 	.word	0x0500006a


	//   ....[17]....
        /*0070*/ 	.word	0x0500006a


	//   ....[18]....
        /*0074*/ 	.word	0x0500006a


	//   ....[19]....
        /*0078*/ 	.word	0x0500006a


	//----- nvinfo : EIATTR_COOP_GROUP_INSTR_OFFSETS
	.align		4
.L_4067:
        /*007c*/ 	.byte	0x04, 0x28
        /*007e*/ 	.short	(.L_4069 - .L_4068)


	//   ....[0]....
.L_4068:
        /*0080*/ 	.word	0x00000c70


	//   ....[1]....
        /*0084*/ 	.word	0x00000c80


	//   ....[2]....
        /*0088*/ 	.word	0x00000cb0


	//   ....[3]....
        /*008c*/ 	.word	0x00000cc0


	//   ....[4]....
        /*0090*/ 	.word	0x00000cf0


	//   ....[5]....
        /*0094*/ 	.word	0x00000d00


	//   ....[6]....
        /*0098*/ 	.word	0x00000d30


	//   ....[7]....
        /*009c*/ 	.word	0x00000d40


	//   ....[8]....
        /*00a0*/ 	.word	0x00000d70


	//   ....[9]....
        /*00a4*/ 	.word	0x00000d80


	//   ....[10]....
        /*00a8*/ 	.word	0x00003350


	//   ....[11]....
        /*00ac*/ 	.word	0x000033e0


	//   ....[12]....
        /*00b0*/ 	.word	0x00003450


	//   ....[13]....
        /*00b4*/ 	.word	0x000034b0


	//   ....[14]....
        /*00b8*/ 	.word	0x00003520


	//   ....[15]....
        /*00bc*/ 	.word	0x00003580


	//   ....[16]....
        /*00c0*/ 	.word	0x000035f0


	//   ....[17]....
        /*00c4*/ 	.word	0x00003650


	//   ....[18]....
        /*00c8*/ 	.word	0x000036c0


	//   ....[19]....
        /*00cc*/ 	.word	0x00003720


	//----- nvinfo : EIATTR_VRC_CTA_INIT_COUNT
	.align		4
.L_4069:
        /*00d0*/ 	.byte	0x02, 0x4a
	.zero		1
	.zero		1


	//----- nvinfo : EIATTR_EXIT_INSTR_OFFSETS
	.align		4
        /*00d4*/ 	.byte	0x04, 0x1c
        /*00d6*/ 	.short	(.L_4071 - .L_4070)


	//   ....[0]....
.L_4070:
        /*00d8*/ 	.word	0x000032e0


	//----- nvinfo : EIATTR_MAX_THREADS
	.align		4
.L_4071:
        /*00dc*/ 	.byte	0x04, 0x05
        /*00de*/ 	.short	(.L_4073 - .L_4072)
.L_4072:
        /*00e0*/ 	.word	0x00000080
        /*00e4*/ 	.word	0x00000001
        /*00e8*/ 	.word	0x00000001


	//----- nvinfo : EIATTR_CRS_STACK_SIZE
	.align		4
.L_4073:
        /*00ec*/ 	.byte	0x04, 0x1e
        /*00ee*/ 	.short	(.L_4075 - .L_4074)
.L_4074:
        /*00f0*/ 	.word	0x00000000


	//----- nvinfo : EIATTR_CBANK_PARAM_SIZE
	.align		4
.L_4075:
        /*00f4*/ 	.byte	0x03, 0x19
        /*00f6*/ 	.short	0x0128


	//----- nvinfo : EIATTR_PARAM_CBANK
	.align		4
        /*00f8*/ 	.byte	0x04, 0x0a
        /*00fa*/ 	.short	(.L_4077 - .L_4076)
	.align		4
.L_4076:
        /*00fc*/ 	.word	index@(.nv.constant0._ZN10layer_norm13ln_bwd_kernelINS_13Kernel_traitsIf6__halffS2_fjLj256ELj1ELj4ELj1ELj16ENS_18Kernel_traits_baseILj256EfS2_fS2_fjLj128EEEEELb1ELb1ELb1ELb1EEEvNS_9BwdParamsE)
        /*0100*/ 	.short	0x0380
        /*0102*/ 	.short	0x0128


	//----- nvinfo : EIATTR_SW_WAR
	.align		4
.L_4077:
        /*0104*/ 	.byte	0x04, 0x36
        /*0106*/ 	.short	(.L_4079 - .L_4078)
.L_4078:
        /*0108*/ 	.word	0x00000008
.L_4079:


//--------------------- .nv.info._ZN10layer_norm13ln_bwd_kernelINS_13Kernel_traitsI6__halfffffjLj256ELj1ELj4ELj1ELj16ENS_18Kernel_traits_baseILj256ES2_ffffjLj128EEEEELb0ELb0ELb0ELb0EEEvNS_9BwdParamsE --------------------------
	.section	.nv.info._ZN10layer_norm13ln_bwd_kernelINS_13Kernel_traitsI6__halfffffjLj256ELj1ELj4ELj1ELj16ENS_18Kernel_traits_baseILj256ES2_ffffjLj128EEEEELb0ELb0ELb0ELb0EEEvNS_9BwdParamsE,"",@"SHT_CUDA_INFO"
	.sectionflags	@""
	.align	4


	//----- nvinfo : EIATTR_CUDA_API_VERSION
	.align		4
        /*0000*/ 	.byte	0x04, 0x37
        /*0002*/ 	.short	(.L_4081 - .L_4080)
.L_4080:
        /*0004*/ 	.word	0x00000082


	//----- nvinfo : EIATTR_KPARAM_INFO
	.align		4
.L_4081:
        /*0008*/ 	.byte	0x04, 0x17
        /*000a*/ 	.short	(.L_4083 - .L_4082)
.L_4082:
        /*000c*/ 	.word	0x00000000
        /*0010*/ 	.short	0x0000
        /*0012*/ 	.short	0x0000
        /*0014*/ 	.byte	0x00, 0xf0, 0xa1, 0x04


	//----- nvinfo : EIATTR_SPARSE_MMA_MASK
	.align		4
.L_4083:
        /*0018*/ 	.byte	0x03, 0x50
        /*001a*/ 	.short	0x0000


	//----- nvinfo : EIATTR_MAXREG_COUNT
	.align		4
        /*001c*/ 	.byte	0x03, 0x1b
        /*001e*/ 	.short	0x00ff


	//----- nvinfo : EIATTR_NUM_BARRIERS
	.align		4
        /*0020*/ 	.byte	0x02, 0x4c
        /*0022*/ 	.byte	0x01
	.zero		1


	//----- nvinfo : EIATTR_MERCURY_ISA_VERSION
	.align		4
        /*0024*/ 	.byte	0x03, 0x5f
        /*0026*/ 	.short	0x0101


	//----- nvinfo : EIATTR_COOP_GROUP_MASK_REGIDS
	.align		4
        /*0028*/ 	.byte	0x04, 0x29
        /*002a*/ 	.short	(.L_4085 - .L_4084)


	//   ....[0]....
.L_4084:
        /*002c*/ 	.word	0xffffffff


	//   ....[1]....
        /*0030*/ 	.word	0xffffffff


	//   ....[2]....
        /*0034*/ 	.word	0xffffffff


	//   ....[3]....
        /*0038*/ 	.word	0xffffffff


	//   ....[4]....
        /*003c*/ 	.word	0xffffffff


	//   ....[5]....
        /*0040*/ 	.word	0xffffffff


	//   ....[6]....
        /*0044*/ 	.word	0xffffffff


	//   ....[7]....
        /*0048*/ 	.word	0xffffffff


	//   ....[8]....
        /*004c*/ 	.word	0xffffffff


	//   ....[9]....
        /*0050*/ 	.word	0xffffffff


	//   ....[10]....
        /*0054*/ 	.word	0x05000028


	//   ....[11]....
        /*0058*/ 	.word	0x05000028


	//   ....[12]....
        /*005c*/ 	.word	0x05000028


	//   ....[13]....
        /*0060*/ 	.word	0x05000028


	//   ....[14]....
        /*0064*/ 	.word	0x05000028


	//   ....[15]....
        /*0068*/ 	.word	0x05000028


	//   ....[16]....
        /*006c*/ 	.word	0x05000028


	//   ....[17]....
        /*0070*/ 	.word	0x05000028


	//   ....[18]....
        /*0074*/ 	.word	0x05000028


	//   ....[19]....
        /*0078*/ 	.word	0x05000028


	//----- nvinfo : EIATTR_COOP_GROUP_INSTR_OFFSETS
	.align		4
.L_4085:
        /*007c*/ 	.byte	0x04, 0x28
        /*007e*/ 	.short	(.L_4087 - .L_4086)


	//   ....[0]....
.L_4086:
        /*0080*/ 	.word	0x00001080


	//   ....[1]....
        /*0084*/ 	.word	0x00001090


	//   ....[2]....
        /*0088*/ 	.word	0x000010c0


	//   ....[3]....
        /*008c*/ 	.word	0x000010d0


	//   ....[4]....
        /*0090*/ 	.word	0x00001100


	//   ....[5]....
        /*0094*/ 	.word	0x00001110


	//   ....[6]....
        /*0098*/ 	.word	0x00001140


	//   ....[7]....
        /*009c*/ 	.word	0x00001150


	//   ....[8]....
        /*00a0*/ 	.word	0x00001180


	//   ....[9]....
        /*00a4*/ 	.word	0x00001190


	//   ....[10]....
        /*00a8*/ 	.word	0x00002370


	//   ....[11]....
        /*00ac*/ 	.word	0x00002400


	//   ....[12]....
        /*00b0*/ 	.word	0x00002460


	//   ....[13]....
        /*00b4*/ 	.word	0x000024c0


	//   ....[14]....
        /*00b8*/ 	.word	0x00002520


	//   ....[15]....
        /*00bc*/ 	.word	0x00002580


	//   ....[16]....
        /*00c0*/ 	.word	0x000025e0


	//   ....[17]....
        /*00c4*/ 	.word	0x00002640


	//   ....[18]....
        /*00c8*/ 	.word	0x000026a0


	//   ....[19]....
        /*00cc*/ 	.word	0x00002700


	//----- nvinfo : EIATTR_VRC_CTA_INIT_COUNT
	.align		4
.L_4087:
        /*00d0*/ 	.byte	0x02, 0x4a
	.zero		1
	.zero		1


	//----- nvinfo : EIATTR_EXIT_INSTR_OFFSETS
	.align		4
        /*00d4*/ 	.byte	0x04, 0x1c
        /*00d6*/ 	.short	(.L_4089 - .L_4088)


	//   ....[0]....
.L_4088:
        /*00d8*/ 	.word	0x000022e0


	//   ....[1]....
        /*00dc*/ 	.word	0x00002310


	//----- nvinfo : EIATTR_MAX_THREADS
	.align		4
.L_4089:
        /*00e0*/ 	.byte	0x04, 0x05
        /*00e2*/ 	.short	(.L_4091 - .L_4090)
.L_4090:
        /*00e4*/ 	.word	0x00000080
        /*00e8*/ 	.word	0x00000001
        /*00ec*/ 	.word	0x00000001


	//----- nvinfo : EIATTR_CRS_STACK_SIZE
	.align		4
.L_4091:
        /*00f0*/ 	.byte	0x04, 0x1e
        /*00f2*/ 	.short	(.L_4093 - .L_4092)
.L_4092:
        /*00f4*/ 	.word	0x00000000


	//----- nvinfo : EIATTR_CBANK_PARAM_SIZE
	.align		4
.L_4093:
        /*00f8*/ 	.byte	0x03, 0x19
        /*00fa*/ 	.short	0x0128


	//----- nvinfo : EIATTR_PARAM_CBANK
	.align		4
        /*00fc*/ 	.byte	0x04, 0x0a
        /*00fe*/ 	.short	(.L_4095 - .L_4094)
	.align		4
.L_4094:
        /*0100*/ 	.word	index@(.nv.constant0._ZN10layer_norm13ln_bwd_kernelINS_13Kernel_traitsI6__halfffffjLj256ELj1ELj4ELj1ELj16ENS_18Kernel_traits_baseILj256ES2_ffffjLj128EEEEELb0ELb0ELb0ELb0EEEvNS_9BwdParamsE)
        /*0104*/ 	.short	0x0380
        /*0106*/ 	.short	0x0128


	//----- nvinfo : EIATTR_SW_WAR
	.align		4
.L_4095:
        /*0108*/ 	.byte	0x04, 0x36
        /*010a*/ 	.short	(.L_4097 - .L_4096)
.L_4096:
        /*010c*/ 	.word	0x00000008
.L_4097:


//--------------------- .nv.info._ZN10layer_norm13ln_bwd_kernelINS_13Kernel_traitsI6__halfffffjLj256ELj1ELj4ELj1ELj16ENS_18Kernel_traits_baseILj256ES2_ffffjLj128EEEEELb0ELb0ELb0ELb1EEEvNS_9BwdParamsE --------------------------
	.section	.nv.info._ZN10layer_norm13ln_bwd_kernelINS_13Kernel_traitsI6__halfffffjLj256ELj1ELj4ELj1ELj16ENS_18Kernel_traits_baseILj256ES2_ffffjLj128EEEEELb0ELb0ELb0ELb1EEEvNS_9BwdParamsE,"",@"SHT_CUDA_INFO"
	.sectionflags	@""
	.align	4


	//----- nvinfo : EIATTR_CUDA_API_VERSION
	.align		4
        /*0000*/ 	.byte	0x04, 0x37
        /*0002*/ 	.short	(.L_4099 - .L_4098)
.L_4098:
        /*0004*/ 	.word	0x00000082


	//----- nvinfo : EIATTR_KPARAM_INFO
	.align		4
.L_4099:
        /*0008*/ 	.byte	0x04, 0x17
        /*000a*/ 	.short	(.L_4101 - .L_4100)
.L_4100:
        /*000c*/ 	.word	0x00000000
        /*0010*/ 	.short	0x0000
        /*0012*/ 	.short	0x0000
        /*0014*/ 	.byte	0x00, 0xf0, 0xa1, 0x04


	//----- nvinfo : EIATTR_SPARSE_MMA_MASK
	.align		4
.L_4101:
        /*0018*/ 	.byte	0x03, 0x50
        /*001a*/ 	.short	0x0000


	//----- nvinfo : EIATTR_MAXREG_COUNT
	.align		4
        /*001c*/ 	.byte	0x03, 0x1b
        /*001e*/ 	.short	0x00ff


	//----- nvinfo : EIATTR_NUM_BARRIERS
	.align		4
        /*0020*/ 	.byte	0x02, 0x4c
        /*0022*/ 	.byte	0x01
	.zero		1


	//----- nvinfo : EIATTR_MERCURY_ISA_VERSION
	.align		4
        /*0024*/ 	.byte	0x03, 0x5f
        /*0026*/ 	.short	0x0101


	//----- nvinfo : EIATTR_COOP_GROUP_MASK_REGIDS
	.align		4
        /*0028*/ 	.byte	0x04, 0x29
        /*002a*/ 	.short	(.L_4103 - .L_4102)


	//   ....[0]....
.L_4102:
        /*002c*/ 	.word	0xffffffff


	//   ....[1]....
        /*0030*/ 	.word	0xffffffff


	//   ....[2]....
        /*0034*/ 	.word	0xffffffff


	//   ....[3]....
        /*0038*/ 	.word	0xffffffff


	//   ....[4]....
        /*003c*/ 	.word	0xffffffff


	//   ....[5]....
        /*0040*/ 	.word	0xffffffff


	//   ....[6]....
        /*0044*/ 	.word	0xffffffff


	//   ....[7]....
        /*0048*/ 	.word	0xffffffff


	//   ....[8]....
        /*004c*/ 	.word	0xffffffff


	//   ....[9]....
        /*0050*/ 	.word	0xffffffff


	//   ....[10]....
        /*0054*/ 	.word	0x0500001c


	//   ....[11]....
        /*0058*/ 	.word	0x0500001c


	//   ....[12]....
        /*005c*/ 	.word	0x0500001c


	//   ....[13]....
        /*0060*/ 	.word	0x0500001c


	//   ....[14]....
        /*0064*/ 	.word	0x0500001c


	//   ....[15]....
        /*0068*/ 	.word	0x0500001c


	//   ....[16]....
        /*006c*/ 	.word	0x0500001c


	//   ....[17]....
        /*0070*/ 	.word	0x0500001c


	//   ....[18]....
        /*0074*/ 	.word	0x0500001c


	//   ....[19]....
        /*0078*/ 	.word	0x0500001c


	//----- nvinfo : EIATTR_COOP_GROUP_INSTR_OFFSETS
	.align		4
.L_4103:
        /*007c*/ 	.byte	0x04, 0x28
        /*007e*/ 	.short	(.L_4105 - .L_4104)


	//   ....[0]....
.L_4104:
        /*0080*/ 	.word	0x00000e30


	//   ....[1]....
        /*0084*/ 	.word	0x00000e40


	//   ....[2]....
        /*0088*/ 	.word	0x00000e70


	//   ....[3]....
        /*008c*/ 	.word	0x00000e80


	//   ....[4]....
        /*0090*/ 	.word	0x00000eb0


	//   ....[5]....
        /*0094*/ 	.word	0x00000ec0


	//   ....[6]....
        /*0098*/ 	.word	0x00000ef0


	//   ....[7]....
        /*009c*/ 	.word	0x00000f00


	//   ....[8]....
        /*00a0*/ 	.word	0x00000f30


	//   ....[9]....
        /*00a4*/ 	.word	0x00000f40


	//   ....[10]....
        /*00a8*/ 	.word	0x00001ff0


	//   ....[11]....
        /*00ac*/ 	.word	0x00002080


	//   ....[12]....
        /*00b0*/ 	.word	0x000020f0


	//   ....[13]....
        /*00b4*/ 	.word	0x00002140


	//   ....[14]....
        /*00b8*/ 	.word	0x000021b0


	//   ....[15]....
        /*00bc*/ 	.word	0x00002200


	//   ....[16]....
        /*00c0*/ 	.word	0x00002270


	//   ....[17]....
        /*00c4*/ 	.word	0x000022c0


	//   ....[18]....
        /*00c8*/ 	.word	0x00002330


	//   ....[19]....
        /*00cc*/ 	.word	0x00002380


	//----- nvinfo : EIATTR_VRC_CTA_INIT_COUNT
	.align		4
.L_4105:
        /*00d0*/ 	.byte	0x02, 0x4a
	.zero		1
	.zero		1


	//----- nvinfo : EIATTR_EXIT_INSTR_OFFSETS
	.align		4
        /*00d4*/ 	.byte	0x04, 0x1c
        /*00d6*/ 	.short	(.L_4107 - .L_4106)


	//   ....[0]....
.L_4106:
        /*00d8*/ 	.word	0x00001f80


	//----- nvinfo : EIATTR_MAX_THREADS
	.align		4
.L_4107:
        /*00dc*/ 	.byte	0x04, 0x05
        /*00de*/ 	.short	(.L_4109 - .L_4108)
.L_4108:
        /*00e0*/ 	.word	0x00000080
        /*00e4*/ 	.word	0x00000001
        /*00e8*/ 	.word	0x00000001


	//----- nvinfo : EIATTR_CRS_STACK_SIZE
	.align		4
.L_4109:
        /*00ec*/ 	.byte	0x04, 0x1e
        /*00ee*/ 	.short	(.L_4111 - .L_4110)
.L_4110:
        /*00f0*/ 	.word	0x00000000


	//----- nvinfo : EIATTR_CBANK_PARAM_SIZE
	.align		4
.L_4111:
        /*00f4*/ 	.byte	0x03, 0x19
        /*00f6*/ 	.short	0x0128


	//----- nvinfo : EIATTR_PARAM_CBANK
	.align		4
        /*00f8*/ 	.byte	0x04, 0x0a
        /*00fa*/ 	.short	(.L_4113 - .L_4112)
	.align		4
.L_4112:
        /*00fc*/ 	.word	index@(.nv.constant0._ZN10layer_norm13ln_bwd_kernelINS_13Kernel_traitsI6__halfffffjLj256ELj1ELj4ELj1ELj16ENS_18Kernel_traits_baseILj256ES2_ffffjLj128EEEEELb0ELb0ELb0ELb1EEEvNS_9BwdParamsE)
        /*0100*/ 	.short	0x0380
        /*0102*/ 	.short	0x0128


	//----- nvinfo : EIATTR_SW_WAR
	.align		4
.L_4113:
        /*0104*/ 	.byte	0x04, 0x36
        /*0106*/ 	.short	(.L_4115 - .L_4114)
.L_4114:
        /*0108*/ 	.word	0x00000008
.L_4115:


//--------------------- .nv.info._ZN10layer_norm13ln_bwd_kernelINS_13Kernel_traitsI6__halfffffjLj256ELj1ELj4ELj1ELj16ENS_18Kernel_traits_baseILj256ES2_ffffjLj128EEEEELb0ELb0ELb1ELb0EEEvNS_9BwdParamsE --------------------------
	.section	.nv.info._ZN10layer_norm13ln_bwd_kernelINS_13Kernel_traitsI6__halfffffjLj256ELj1ELj4ELj1ELj16ENS_18Kernel_traits_baseILj256ES2_ffffjLj128EEEEELb0ELb0ELb1ELb0EEEvNS_9BwdParamsE,"",@"SHT_CUDA_INFO"
	.sectionflags	@""
	.align	4


	//----- nvinfo : EIATTR_CUDA_API_VERSION
	.align		4
        /*0000*/ 	.byte	0x04, 0x37
        /*0002*/ 	.short	(.L_4117 - .L_4116)
.L_4116:
        /*0004*/ 	.word	0x00000082


	//----- nvinfo : EIATTR_KPARAM_INFO
	.align		4
.L_4117:
        /*0008*/ 	.byte	0x04, 0x17
        /*000a*/ 	.short	(.L_4119 - .L_4118)
.L_4118:
        /*000c*/ 	.word	0x00000000
        /*0010*/ 	.short	0x0000
        /*0012*/ 	.short	0x0000
        /*0014*/ 	.byte	0x00, 0xf0, 0xa1, 0x04


	//----- nvinfo : EIATTR_SPARSE_MMA_MASK
	.align		4
.L_4119:
        /*0018*/ 	.byte	0x03, 0x50
        /*001a*/ 	.short	0x0000


	//----- nvinfo : EIATTR_MAXREG_COUNT
	.align		4
        /*001c*/ 	.byte	0x03, 0x1b
        /*001e*/ 	.short	0x00ff


	//----- nvinfo : EIATTR_NUM_BARRIERS
	.align		4
        /*0020*/ 	.byte	0x02, 0x4c
        /*0022*/ 	.byte	0x01
	.zero		1


	//----- nvinfo : EIATTR_MERCURY_ISA_VERSION
	.align		4
        /*0024*/ 	.byte	0x03, 0x5f
        /*0026*/ 	.short	0x0101


	//----- nvinfo : EIATTR_COOP_GROUP_MASK_REGIDS
	.align		4
        /*0028*/ 	.byte	0x04, 0x29
        /*002a*/ 	.short	(.L_4121 - .L_4120)


	//   ....[0]....
.L_4120:
        /*002c*/ 	.word	0xffffffff


	//   ....[1]....
        /*0030*/ 	.word	0xffffffff


	//   ....[2]....
        /*0034*/ 	.word	0xffffffff


	//   ....[3]....
        /*0038*/ 	.word	0xffffffff


	//   ....[4]....
        /*003c*/ 	.word	0xffffffff


	//   ....[5]....
        /*0040*/ 	.word	0xffffffff


	//   ....[6]....
        /*0044*/ 	.word	0xffffffff


	//   ....[7]....
        /*0048*/ 	.word	0xffffffff


	//   ....[8]....
        /*004c*/ 	.word	0xffffffff


	//   ....[9]....
        /*0050*/ 	.word	0xffffffff


	//   ....[10]....
        /*0054*/ 	.word	0x05000000


	//   ....[11]....
        /*0058*/ 	.word	0x05000000


	//   ....[12]....
        /*005c*/ 	.word	0x05000000


	//   ....[13]....
        /*0060*/ 	.word	0x05000000


	//   ....[14]....
        /*0064*/ 	.word	0x05000000


	//   ....[15]....
        /*0068*/ 	.word	0x05000000


	//   ....[16]....
        /*006c*/ 	.word	0x05000000


	//   ....[17]....
        /*0070*/ 	.word	0x05000000


	//   ....[18]....
        /*0074*/ 	.word	0x05000000


	//   ....[19]....
        /*0078*/ 	.word	0x05000000


	//----- nvinfo : EIATTR_COOP_GROUP_INSTR_OFFSETS
	.align		4
.L_4121:
        /*007c*/ 	.byte	0x04, 0x28
        /*007e*/ 	.short	(.L_4123 - .L_4122)


	//   ....[0]....
.L_4122:
        /*0080*/ 	.word	0x00000d10


	//   ....[1]....
        /*0084*/ 	.word	0x00000d20


	//   ....[2]....
        /*0088*/ 	.word	0x00000d50


	//   ....[3]....
        /*008c*/ 	.word	0x00000d60


	//   ....[4]....
        /*0090*/ 	.word	0x00000d90


	//   ....[5]....
        /*0094*/ 	.word	0x00000da0


	//   ....[6]....
        /*0098*/ 	.word	0x00000dd0


	//   ....[7]....
        /*009c*/ 	.word	0x00000de0


	//   ....[8]....
        /*00a0*/ 	.word	0x00000e10


	//   ....[9]....
        /*00a4*/ 	.word	0x00000e20


	//   ....[10]....
        /*00a8*/ 	.word	0x00002540


	//   ....[11]....
        /*00ac*/ 	.word	0x000025d0


	//   ....[12]....
        /*00b0*/ 	.word	0x00002630


	//   ....[13]....
        /*00b4*/ 	.word	0x00002690


	//   ....[14]....
        /*00b8*/ 	.word	0x000026f0


	//   ....[15]....
        /*00bc*/ 	.word	0x00002750


	//   ....[16]....
        /*00c0*/ 	.word	0x000027b0


	//   ....[17]....
        /*00c4*/ 	.word	0x00002810


	//   ....[18]....
        /*00c8*/ 	.word	0x00002870


	//   ....[19]....
        /*00cc*/ 	.word	0x000028d0


	//----- nvinfo : EIATTR_VRC_CTA_INIT_COUNT
	.align		4
.L_4123:
        /*00d0*/ 	.byte	0x02, 0x4a
	.zero		1
	.zero		1


	//----- nvinfo : EIATTR_EXIT_INSTR_OFFSETS
	.align		4
        /*00d4*/ 	.byte	0x04, 0x1c
        /*00d6*/ 	.short	(.L_4125 - .L_4124)


	//   ....[0]....
.L_4124:
        /*00d8*/ 	.word	0x000024b0


	//   ....[1]....
        /*00dc*/ 	.word	0x000024e0


	//----- nvinfo : EIATTR_MAX_THREADS
	.align		4
.L_4125:
        /*00e0*/ 	.byte	0x04, 0x05
        /*00e2*/ 	.short	(.L_4127 - .L_4126)
.L_4126:
        /*00e4*/ 	.word	0x00000080
        /*00e8*/ 	.word	0x00000001
        /*00ec*/ 	.word	0x00000001


	//----- nvinfo : EIATTR_CRS_STACK_SIZE
	.align		4
.L_4127:
        /*00f0*/ 	.byte	0x04, 0x1e
        /*00f2*/ 	.short	(.L_4129 - .L_4128)
.L_4128:
        /*00f4*/ 	.word	0x00000000


	//----- nvinfo : EIATTR_CBANK_PARAM_SIZE
	.align		4
.L_4129:
        /*00f8*/ 	.byte	0x03, 0x19
        /*00fa*/ 	.short	0x0128


	//----- nvinfo : EIATTR_PARAM_CBANK
	.align		4
        /*00fc*/ 	.byte	0x04, 0x0a
        /*00fe*/ 	.short	(.L_4131 - .L_4130)
	.align		4
.L_4130:
        /*0100*/ 	.word	index@(.nv.constant0._ZN10layer_norm13ln_bwd_kernelINS_13Kernel_traitsI6__halfffffjLj256ELj1ELj4ELj1ELj16ENS_18Kernel_traits_baseILj256ES2_ffffjLj128EEEEELb0ELb0ELb1ELb0EEEvNS_9BwdParamsE)
        /*0104*/ 	.short	0x0380
        /*0106*/ 	.short	0x0128


	//----- nvinfo : EIATTR_SW_WAR
	.align		4
.L_4131:
        /*0108*/ 	.byte	0x04, 0x36
        /*010a*/ 	.short	(.L_4133 - .L_4132)
.L_4132:
        /*010c*/ 	.word	0x00000008
.L_4133:


//--------------------- .nv.info._ZN10layer_norm13ln_bwd_kernelINS_13Kernel_traitsI6__halfffffjLj256ELj1ELj4ELj1ELj16ENS_18Kernel_traits_baseILj256ES2_ffffjLj128EEEEELb0ELb0ELb1ELb1EEEvNS_9BwdParamsE --------------------------
	.section	.nv.info._ZN10layer_norm13ln_bwd_kernelINS_13Kernel_traitsI6__halfffffjLj256ELj1ELj4ELj1ELj16ENS_18Kernel_traits_baseILj256ES2_ffffjLj128EEEEELb0ELb0ELb1ELb1EEEvNS_9BwdParamsE,"",@"SHT_CUDA_INFO"
	.sectionflags	@""
	.align	4


	//----- nvinfo : EIATTR_CUDA_API_VERSION
	.align		4
        /*0000*/ 	.byte	0x04, 0x37
        /*0002*/ 	.short	(.L_4135 - .L_4134)
.L_4134:
        /*0004*/ 	.word	0x00000082


	//----- nvinfo : EIATTR_KPARAM_INFO
	.align		4
.L_4135:
        /*0008*/ 	.byte	0x04, 0x17
        /*000a*/ 	.short	(.L_4137 - .L_4136)
.L_4136:
        /*000c*/ 	.word	0x00000000
        /*0010*/ 	.short	0x0000
        /*0012*/ 	.short	0x0000
        /*0014*/ 	.byte	0x00, 0xf0, 0xa1, 0x04


	//----- nvinfo : EIATTR_SPARSE_MMA_MASK
	.align		4
.L_4137:
        /*0018*/ 	.byte	0x03, 0x50
        /*001a*/ 	.short	0x0000


	//----- nvinfo : EIATTR_MAXREG_COUNT
	.align		4
        /*001c*/ 	.byte	0x03, 0x1b
        /*001e*/ 	.short	0x00ff


	//----- nvinfo : EIATTR_NUM_BARRIERS
	.align		4
        /*0020*/ 	.byte	0x02, 0x4c
        /*0022*/ 	.byte	0x01
	.zero		1


	//----- nvinfo : EIATTR_MERCURY_ISA_VERSION
	.align		4
        /*0024*/ 	.byte	0x03, 0x5f
        /*0026*/ 	.short	0x0101


	//----- nvinfo : EIATTR_COOP_GROUP_MASK_REGIDS
	.align		4
        /*0028*/ 	.byte	0x04, 0x29
        /*002a*/ 	.short	(.L_4139 - .L_4138)


	//   ....[0]....
.L_4138:
        /*002c*/ 	.word	0xffffffff


	//   ....[1]....
        /*0030*/ 	.word	0xffffffff


	//   ....[2]....
        /*0034*/ 	.word	0xffffffff


	//   ....[3]....
        /*0038*/ 	.word	0xffffffff


	//   ....[4]....
        /*003c*/ 	.word	0xffffffff


	//   ....[5]....
        /*0040*/ 	.word	0xffffffff


	//   ....[6]....
        /*0044*/ 	.word	0xffffffff


	//   ....[7]....
        /*0048*/ 	.word	0xffffffff


	//   ....[8]....
        /*004c*/ 	.word	0xffffffff


	//   ....[9]....
        /*0050*/ 	.word	0xffffffff


	//   ....[10]....
        /*0054*/ 	.word	0x0500003e


	//   ....[11]....
        /*0058*/ 	.word	0x0500003e


	//   ....[12]....
        /*005c*/ 	.word	0x0500003e


	//   ....[13]....
        /*0060*/ 	.word	0x0500003e


	//   ....[14]....
        /*0064*/ 	.word	0x0500003e


	//   ....[15]....
        /*0068*/ 	.word	0x0500003e


	//   ....[16]....
        /*006c*/ 	.word	0x0500003e


	//   ....[17]....
        /*0070*/ 	.word	0x0500003e


	//   ....[18]....
        /*0074*/ 	.word	0x0500003e


	//   ....[19]....
        /*0078*/ 	.word	0x0500003e


	//----- nvinfo : EIATTR_COOP_GROUP_INSTR_OFFSETS
	.align		4
.L_4139:
        /*007c*/ 	.byte	0x04, 0x28
        /*007e*/ 	.short	(.L_4141 - .L_4140)


	//   ....[0]....
.L_4140:
        /*0080*/ 	.word	0x00000ac0


	//   ....[1]....
        /*0084*/ 	.word	0x00000ad0


	//   ....[2]....
        /*0088*/ 	.word	0x00000b00


	//   ....[3]....
        /*008c*/ 	.word	0x00000b10


	//   ....[4]....
        /*0090*/ 	.word	0x00000b40


	//   ....[5]....
        /*0094*/ 	.word	0x00000b50


	//   ....[6]....
        /*0098*/ 	.word	0x00000b80


	//   ....[7]....
        /*009c*/ 	.word	0x00000b90


	//   ....[8]....
        /*00a0*/ 	.word	0x00000bc0


	//   ....[9]....
        /*00a4*/ 	.word	0x00000bd0


	//   ....[10]....
        /*00a8*/ 	.word	0x000020d0


	//   ....[11]....
        /*00ac*/ 	.word	0x00002160


	//   ....[12]....
        /*00b0*/ 	.word	0x000021c0


	//   ....[13]....
        /*00b4*/ 	.word	0x00002220


	//   ....[14]....
        /*00b8*/ 	.word	0x00002280


	//   ....[15]....
        /*00bc*/ 	.word	0x000022e0


	//   ....[16]....
        /*00c0*/ 	.word	0x00002340


	//   ....[17]....
        /*00c4*/ 	.word	0x000023a0


	//   ....[18]....
        /*00c8*/ 	.word	0x00002400


	//   ....[19]....
        /*00cc*/ 	.word	0x00002460


	//----- nvinfo : EIATTR_VRC_CTA_INIT_COUNT
	.align		4
.L_4141:
        /*00d0*/ 	.byte	0x02, 0x4a
	.zero		1
	.zero		1


	//----- nvinfo : EIATTR_EXIT_INSTR_OFFSETS
	.align		4
        /*00d4*/ 	.byte	0x04, 0x1c
        /*00d6*/ 	.short	(.L_4143 - .L_4142)


	//   ....[0]....
.L_4142:
        /*00d8*/ 	.word	0x00002070


	//----- nvinfo : EIATTR_MAX_THREADS
	.align		4
.L_4143:
        /*00dc*/ 	.byte	0x04, 0x05
        /*00de*/ 	.short	(.L_4145 - .L_4144)
.L_4144:
        /*00e0*/ 	.word	0x00000080
        /*00e4*/ 	.word	0x00000001
        /*00e8*/ 	.word	0x00000001


	//----- nvinfo : EIATTR_CRS_STACK_SIZE
	.align		4
.L_4145:
        /*00ec*/ 	.byte	0x04, 0x1e
        /*00ee*/ 	.short	(.L_4147 - .L_4146)
.L_4146:
        /*00f0*/ 	.word	0x00000000


	//----- nvinfo : EIATTR_CBANK_PARAM_SIZE
	.align		4
.L_4147:
        /*00f4*/ 	.byte	0x03, 0x19
        /*00f6*/ 	.short	0x0128


	//----- nvinfo : EIATTR_PARAM_CBANK
	.align		4
        /*00f8*/ 	.byte	0x04, 0x0a
        /*00fa*/ 	.short	(.L_4149 - .L_4148)
	.align		4
.L_4148:
        /*00fc*/ 	.word	index@(.nv.constant0._ZN10layer_norm13ln_bwd_kernelINS_13Kernel_traitsI6__halfffffjLj256ELj1ELj4ELj1ELj16ENS_18Kernel_traits_baseILj256ES2_ffffjLj128EEEEELb0ELb0ELb1ELb1EEEvNS_9BwdParamsE)
        /*0100*/ 	.short	0x0380
        /*0102*/ 	.short	0x0128


	//----- nvinfo : EIATTR_SW_WAR
	.align		4
.L_4149:
        /*0104*/ 	.byte	0x04, 0x36
        /*0106*/ 	.short	(.L_4151 - .L_4150)
.L_4150:
        /*0108*/ 	.word	0x00000008
.L_4151:


//--------------------- .nv.info._ZN10layer_norm13ln_bwd_kernelINS_13Kernel_traitsI6__halfffffjLj256ELj1ELj4ELj1ELj16ENS_18Kernel_traits_baseILj256ES2_ffffjLj128EEEEELb0ELb1ELb0ELb0EEEvNS_9BwdParamsE --------------------------
	.section	.nv.info._ZN10layer_norm13ln_bwd_kernelINS_13Kernel_traitsI6__halfffffjLj256ELj1ELj4ELj1ELj16ENS_18Kernel_traits_baseILj256ES2_ffffjLj128EEEEELb0ELb1ELb0ELb0EEEvNS_9BwdParamsE,"",@"SHT_CUDA_INFO"
	.sectionflags	@""
	.align	4


	//----- nvinfo : EIATTR_CUDA_API_VERSION
	.align		4
        /*0000*/ 	.byte	0x04, 0x37
        /*0002*/ 	.short	(.L_4153 - .L_4152)
.L_4152:
        /*0004*/ 	.word	0x00000082


	//----- nvinfo : EIATTR_KPARAM_INFO
	.align		4
.L_4153:
        /*0008*/ 	.byte	0x04, 0x17
        /*000a*/ 	.short	(.L_4155 - .L_4154)
.L_4154:
        /*000c*/ 	.word	0x00000000
        /*0010*/ 	.short	0x0000
        /*0012*/ 	.short	0x0000
        /*0014*/ 	.byte	0x00, 0xf0, 0xa1, 0x04


	//----- nvinfo : EIATTR_SPARSE_MMA_MASK
	.align		4
.L_4155:
        /*0018*/ 	.byte	0x03, 0x50
        /*001a*/ 	.short	0x0000


	//----- nvinfo : EIATTR_MAXREG_COUNT
	.align		4
        /*001c*/ 	.byte	0x03, 0x1b
        /*001e*/ 	.short	0x00ff


	//----- nvinfo : EIATTR_NUM_BARRIERS
	.align		4
        /*0020*/ 	.byte	0x02, 0x4c
        /*0022*/ 	.byte	0x01
	.zero		1


	//----- nvinfo : EIATTR_ANNOTATIONS
	.align		4
        /*0024*/ 	.byte	0x04, 0x55
        /*0026*/ 	.short	(.L_4157 - .L_4156)


	//   ....[0]....
.L_4156:
        /*0028*/ 	.word	0x00000001
        /*002c*/ 	.byte	0x80, 0x03, 0x00, 0x00, 0x01, 0x00, 0x00, 0x00, 0xc0, 0x03, 0x00, 0x00, 0x01, 0x00, 0x00, 0x00
        /*003c*/ 	.byte	0x90, 0x07, 0x00, 0x00, 0x01, 0x00, 0x00, 0x00, 0xa0, 0x07, 0x00, 0x00, 0x01, 0x00, 0x00, 0x00
        /*004c*/ 	.byte	0x00, 0x0d, 0x00, 0x00, 0x01, 0x00, 0x00, 0x00, 0x40, 0x0d, 0x00, 0x00


	//----- nvinfo : EIATTR_MERCURY_ISA_VERSION
	.align		4
.L_4157:
        /*0058*/ 	.byte	0x03, 0x5f
        /*005a*/ 	.short	0x0101


	//----- nvinfo : EIATTR_COOP_GROUP_MASK_REGIDS
	.align		4
        /*005c*/ 	.byte	0x04, 0x29
        /*005e*/ 	.short	(.L_4159 - .L_4158)


	//   ....[0]....
.L_4158:
        /*0060*/ 	.word	0xffffffff


	//   ....[1]....
        /*0064*/ 	.word	0xffffffff


	//   ....[2]....
        /*0068*/ 	.word	0xffffffff


	//   ....[3]....
        /*006c*/ 	.word	0xffffffff


	//   ....[4]....
        /*0070*/ 	.word	0xffffffff


	//   ....[5]....
        /*0074*/ 	.word	0xffffffff


	//   ....[6]....
        /*0078*/ 	.word	0xffffffff


	//   ....[7]....
        /*007c*/ 	.word	0xffffffff


	//   ....[8]....
        /*0080*/ 	.word	0xffffffff


	//   ....[9]....
        /*0084*/ 	.word	0xffffffff


	//   ....[10]....
        /*0088*/ 	.word	0x0500000a


	//   ....[11]....
        /*008c*/ 	.word	0x0500000a


	//   ....[12]....
        /*0090*/ 	.word	0x0500000a


	//   ....[13]....
        /*0094*/ 	.word	0x0500000a


	//   ....[14]....
        /*0098*/ 	.word	0x0500000a


	//   ....[15]....
        /*009c*/ 	.word	0x0500000a


	//   ....[16]....
        /*00a0*/ 	.word	0x0500000a


	//   ....[17]....
        /*00a4*/ 	.word	0x0500000a


	//   ....[18]....
        /*00a8*/ 	.word	0x0500000a


	//   ....[19]....
        /*00ac*/ 	.word	0x0500000a


	//----- nvinfo : EIATTR_COOP_GROUP_INSTR_OFFSETS
	.align		4
.L_4159:
        /*00b0*/ 	.byte	0x04, 0x28
        /*00b2*/ 	.short	(.L_4161 - .L_4160)


	//   ....[0]....
.L_4160:
        /*00b4*/ 	.word	0x000012d0


	//   ....[1]....
        /*00b8*/ 	.word	0x000012e0


	//   ....[2]....
        /*00bc*/ 	.word	0x00001310


	//   ....[3]....
        /*00c0*/ 	.word	0x00001320


	//   ....[4]....
        /*00c4*/ 	.word	0x00001350


	//   ....[5]....
        /*00c8*/ 	.word	0x00001360


	//   ....[6]....
        /*00cc*/ 	.word	0x00001390


	//   ....[7]....
        /*00d0*/ 	.word	0x000013a0


	//   ....[8]....
        /*00d4*/ 	.word	0x000013d0


	//   ....[9]....
        /*00d8*/ 	.word	0x000013e0


	//   ....[10]....
        /*00dc*/ 	.word	0x00002f80


	//   ....[11]....
        /*00e0*/ 	.word	0x00003020


	//   ....[12]....
        /*00e4*/ 	.word	0x00003080


	//   ....[13]....
        /*00e8*/ 	.word	0x000030f0


	//   ....[14]....
        /*00ec*/ 	.word	0x00003150


	//   ....[15]....
        /*00f0*/ 	.word	0x000031c0


	//   ....[16]....
        /*00f4*/ 	.word	0x00003220


	//   ....[17]....
        /*00f8*/ 	.word	0x00003290


	//   ....[18]....
        /*00fc*/ 	.word	0x000032f0


	//   ....[19]....
        /*0100*/ 	.word	0x00003340


	//----- nvinfo : EIATTR_VRC_CTA_INIT_COUNT
	.align		4
.L_4161:
        /*0104*/ 	.byte	0x02, 0x4a
	.zero		1
	.zero		1


	//----- nvinfo : EIATTR_EXIT_INSTR_OFFSETS
	.align		4
        /*0108*/ 	.byte	0x04, 0x1c
        /*010a*/ 	.short	(.L_4163 - .L_4162)


	//   ....[0]....
.L_4162:
        /*010c*/ 	.word	0x00002e90


	//   ....[1]....
        /*0110*/ 	.word	0x00002f10


	//----- nvinfo : EIATTR_MAX_THREADS
	.align		4
.L_4163:
        /*0114*/ 	.byte	0x04, 0x05
        /*0116*/ 	.short	(.L_4165 - .L_4164)
.L_4164:
        /*0118*/ 	.word	0x00000080
        /*011c*/ 	.word	0x00000001
        /*0120*/ 	.word	0x00000001


	//----- nvinfo : EIATTR_CRS_STACK_SIZE
	.align		4
.L_4165:
        /*0124*/ 	.byte	0x04, 0x1e
        /*0126*/ 	.short	(.L_4167 - .L_4166)
.L_4166:
        /*0128*/ 	.word	0x00000000


	//----- nvinfo : EIATTR_CBANK_PARAM_SIZE
	.align		4
.L_4167:
        /*012c*/ 	.byte	0x03, 0x19
        /*012e*/ 	.short	0x0128


	//----- nvinfo : EIATTR_PARAM_CBANK
	.align		4
        /*0130*/ 	.byte	0x04, 0x0a
        /*0132*/ 	.short	(.L_4169 - .L_4168)
	.align		4
.L_4168:
        /*0134*/ 	.word	index@(.nv.constant0._ZN10layer_norm13ln_bwd_kernelINS_13Kernel_traitsI6__halfffffjLj256ELj1ELj4ELj1ELj16ENS_18Kernel_traits_baseILj256ES2_ffffjLj128EEEEELb0ELb1ELb0ELb0EEEvNS_9BwdParamsE)
        /*0138*/ 	.short	0x0380
        /*013a*/ 	.short	0x0128


	//----- nvinfo : EIATTR_SW_WAR
	.align		4
.L_4169:
        /*013c*/ 	.byte	0x04, 0x36
        /*013e*/ 	.short	(.L_4171 - .L_4170)
.L_4170:
        /*0140*/ 	.word	0x00000008
.L_4171:


//--------------------- .nv.info._ZN10layer_norm13ln_bwd_kernelINS_13Kernel_traitsI6__halfffffjLj256ELj1ELj4ELj1ELj16ENS_18Kernel_traits_baseILj256ES2_ffffjLj128EEEEELb0ELb1ELb0ELb1EEEvNS_9BwdParamsE --------------------------
	.section	.nv.info._ZN10layer_norm13ln_bwd_kernelINS_13Kernel_traitsI6__halfffffjLj256ELj1ELj4ELj1ELj16ENS_18Kernel_traits_baseILj256ES2_ffffjLj128EEEEELb0ELb1ELb0ELb1EEEvNS_9BwdParamsE,"",@"SHT_CUDA_INFO"
	.sectionflags	@""
	.align	4


	//----- nvinfo : EIATTR_CUDA_API_VERSION
	.align		4
        /*0000*/ 	.byte	0x04, 0x37
        /*0002*/ 	.short	(.L_4173 - .L_4172)
.L_4172:
        /*0004*/ 	.word	0x00000082


	//----- nvinfo : EIATTR_KPARAM_INFO
	.align		4
.L_4173:
        /*0008*/ 	.byte	0x04, 0x17
        /*000a*/ 	.short	(.L_4175 - .L_4174)
.L_4174:
        /*000c*/ 	.word	0x00000000
        /*0010*/ 	.short	0x0000
        /*0012*/ 	.short	0x0000
        /*0014*/ 	.byte	0x00, 0xf0, 0xa1, 0x04


	//----- nvinfo : EIATTR_SPARSE_MMA_MASK
	.align		4
.L_4175:
        /*0018*/ 	.byte	0x03, 0x50
        /*001a*/ 	.short	0x0000


	//----- nvinfo : EIATTR_MAXREG_COUNT
	.align		4
        /*001c*/ 	.byte	0x03, 0x1b
        /*001e*/ 	.short	0x00ff


	//----- nvinfo : EIATTR_NUM_BARRIERS
	.align		4
        /*0020*/ 	.byte	0x02, 0x4c
        /*0022*/ 	.byte	0x01
	.zero		1


	//----- nvinfo : EIATTR_MERCURY_ISA_VERSION
	.align		4
        /*0024*/ 	.byte	0x03, 0x5f
        /*0026*/ 	.short	0x0101


	//----- nvinfo : EIATTR_COOP_GROUP_MASK_REGIDS
	.align		4
        /*0028*/ 	.byte	0x04, 0x29
        /*002a*/ 	.short	(.L_4177 - .L_4176)


	//   ....[0]....
.L_4176:
        /*002c*/ 	.word	0xffffffff


	//   ....[1]....
        /*0030*/ 	.word	0xffffffff


	//   ....[2]....
        /*0034*/ 	.word	0xffffffff


	//   ....[3]....
        /*0038*/ 	.word	0xffffffff


	//   ....[4]....
        /*003c*/ 	.word	0xffffffff


	//   ....[5]....
        /*0040*/ 	.word	0xffffffff


	//   ....[6]....
        /*0044*/ 	.word	0xffffffff


	//   ....[7]....
        /*0048*/ 	.word	0xffffffff


	//   ....[8]....
        /*004c*/ 	.word	0xffffffff


	//   ....[9]....
        /*0050*/ 	.word	0xffffffff


	//   ....[10]....
        /*0054*/ 	.word	0x0500004d


	//   ....[11]....
        /*0058*/ 	.word	0x0500004d


	//   ....[12]....
        /*005c*/ 	.word	0x0500004d


	//   ....[13]....
        /*0060*/ 	.word	0x0500004d


	//   ....[14]....
        /*0064*/ 	.word	0x0500004d


	//   ....[15]....
        /*0068*/ 	.word	0x0500004d


	//   ....[16]....
        /*006c*/ 	.word	0x0500004d


	//   ....[17]....
        /*0070*/ 	.word	0x0500004d


	//   ....[18]....
        /*0074*/ 	.word	0x0500004d


	//   ....[19]....
        /*0078*/ 	.word	0x0500004d


	//----- nvinfo : EIATTR_COOP_GROUP_INSTR_OFFSETS
	.align		4
.L_4177:
        /*007c*/ 	.byte	0x04, 0x28
        /*007e*/ 	.short	(.L_4179 - .L_4178)


	//   ....[0]....
.L_4178:
        /*0080*/ 	.word	0x00000f50


	//   ....[1]....
        /*0084*/ 	.word	0x00000f60


	//   ....[2]....
        /*0088*/ 	.word	0x00000f90


	//   ....[3]....
        /*008c*/ 	.word	0x00000fa0


	//   ....[4]....
        /*0090*/ 	.word	0x00000fd0


	//   ....[5]....
        /*0094*/ 	.word	0x00000fe0


	//   ....[6]....
        /*0098*/ 	.word	0x00001010


	//   ....[7]....
        /*009c*/ 	.word	0x00001020


	//   ....[8]....
        /*00a0*/ 	.word	0x00001050


	//   ....[9]....
        /*00a4*/ 	.word	0x00001060


	//   ....[10]....
        /*00a8*/ 	.word	0x000029f0


	//   ....[11]....
        /*00ac*/ 	.word	0x00002a80


	//   ....[12]....
        /*00b0*/ 	.word	0x00002af0


	//   ....[13]....
        /*00b4*/ 	.word	0x00002b50


	//   ....[14]....
        /*00b8*/ 	.word	0x00002bc0


	//   ....[15]....
        /*00bc*/ 	.word	0x00002c20


	//   ....[16]....
        /*00c0*/ 	.word	0x00002c90


	//   ....[17]....
        /*00c4*/ 	.word	0x00002cf0


	//   ....[18]....
        /*00c8*/ 	.word	0x00002d60


	//   ....[19]....
        /*00cc*/ 	.word	0x00002dc0


	//----- nvinfo : EIATTR_VRC_CTA_INIT_COUNT
	.align		4
.L_4179:
        /*00d0*/ 	.byte	0x02, 0x4a
	.zero		1
	.zero		1


	//----- nvinfo : EIATTR_EXIT_INSTR_OFFSETS
	.align		4
        /*00d4*/ 	.byte	0x04, 0x1c
        /*00d6*/ 	.short	(.L_4181 - .L_4180)


	//   ....[0]....
.L_4180:
        /*00d8*/ 	.word	0x00002980


	//----- nvinfo : EIATTR_MAX_THREADS
	.align		4
.L_4181:
        /*00dc*/ 	.byte	0x04, 0x05
        /*00de*/ 	.short	(.L_4183 - .L_4182)
.L_4182:
        /*00e0*/ 	.word	0x00000080
        /*00e4*/ 	.word	0x00000001
        /*00e8*/ 	.word	0x00000001


	//----- nvinfo : EIATTR_CRS_STACK_SIZE
	.align		4
.L_4183:
        /*00ec*/ 	.byte	0x04, 0x1e
        /*00ee*/ 	.short	(.L_4185 - .L_4184)
.L_4184:
        /*00f0*/ 	.word	0x00000000


	//----- nvinfo : EIATTR_CBANK_PARAM_SIZE
	.align		4
.L_4185:
        /*00f4*/ 	.byte	0x03, 0x19
        /*00f6*/ 	.short	0x0128


	//----- nvinfo : EIATTR_PARAM_CBANK
	.align		4
        /*00f8*/ 	.byte	0x04, 0x0a
        /*00fa*/ 	.short	(.L_4187 - .L_4186)
	.align		4
.L_4186:
        /*00fc*/ 	.word	index@(.nv.constant0._ZN10layer_norm13ln_bwd_kernelINS_13Kernel_traitsI6__halfffffjLj256ELj1ELj4ELj1ELj16ENS_18Kernel_traits_baseILj256ES2_ffffjLj128EEEEELb0ELb1ELb0ELb1EEEvNS_9BwdParamsE)
        /*0100*/ 	.short	0x0380
        /*0102*/ 	.short	0x0128


	//----- nvinfo : EIATTR_SW_WAR
	.align		4
.L_4187:
        /*0104*/ 	.byte	0x04, 0x36
        /*0106*/ 	.short	(.L_4189 - .L_4188)
.L_4188:
        /*0108*/ 	.word	0x00000008
.L_4189:


//--------------------- .nv.info._ZN10layer_norm13ln_bwd_kernelINS_13Kernel_traitsI6__halfffffjLj256ELj1ELj4ELj1ELj16ENS_18Kernel_traits_baseILj256ES2_ffffjLj128EEEEELb0ELb1ELb1ELb0EEEvNS_9BwdParamsE --------------------------
	.section	.nv.info._ZN10layer_norm13ln_bwd_kernelINS_13Kernel_traitsI6__halfffffjLj256ELj1ELj4ELj1ELj16ENS_18Kernel_traits_baseILj256ES2_ffffjLj128EEEEELb0ELb1ELb1ELb0EEEvNS_9BwdParamsE,"",@"SHT_CUDA_INFO"
	.sectionflags	@""
	.align	4


	//----- nvinfo : EIATTR_CUDA_API_VERSION
	.align		4
        /*0000*/ 	.byte	0x04, 0x37
        /*0002*/ 	.short	(.L_4191 - .L_4190)
.L_4190:
        /*0004*/ 	.word	0x00000082


	//----- nvinfo : EIATTR_KPARAM_INFO
	.align		4
.L_4191:
        /*0008*/ 	.byte	0x04, 0x17
        /*000a*/ 	.short	(.L_4193 - .L_4192)
.L_4192:
        /*000c*/ 	.word	0x00000000
        /*0010*/ 	.short	0x0000
        /*0012*/ 	.short	0x0000
        /*0014*/ 	.byte	0x00, 0xf0, 0xa1, 0x04


	//----- nvinfo : EIATTR_SPARSE_MMA_MASK
	.align		4
.L_4193:
        /*0018*/ 	.byte	0x03, 0x50
        /*001a*/ 	.short	0x0000


	//----- nvinfo : EIATTR_MAXREG_COUNT
	.align		4
        /*001c*/ 	.byte	0x03, 0x1b
        /*001e*/ 	.short	0x00ff


	//----- nvinfo : EIATTR_NUM_BARRIERS
	.align		4
        /*0020*/ 	.byte	0x02, 0x4c
        /*0022*/ 	.byte	0x01
	.zero		1


	//----- nvinfo : EIATTR_MERCURY_ISA_VERSION
	.align		4
        /*0024*/ 	.byte	0x03, 0x5f
        /*0026*/ 	.short	0x0101


	//----- nvinfo : EIATTR_COOP_GROUP_MASK_REGIDS
	.align		4
        /*0028*/ 	.byte	0x04, 0x29
        /*002a*/ 	.short	(.L_4195 - .L_4194)


	//   ....[0]....
.L_4194:
        /*002c*/ 	.word	0xffffffff


	//   ....[1]....
        /*0030*/ 	.word	0xffffffff


	//   ....[2]....
        /*0034*/ 	.word	0xffffffff


	//   ....[3]....
        /*0038*/ 	.word	0xffffffff


	//   ....[4]....
        /*003c*/ 	.word	0xffffffff


	//   ....[5]....
        /*0040*/ 	.word	0xffffffff


	//   ....[6]....
        /*0044*/ 	.word	0xffffffff


	//   ....[7]....
        /*0048*/ 	.word	0xffffffff


	//   ....[8]....
        /*004c*/ 	.word	0xffffffff


	//   ....[9]....
        /*0050*/ 	.word	0xffffffff


	//   ....[10]....
        /*0054*/ 	.word	0x05000030


	//   ....[11]....
        /*0058*/ 	.word	0x05000030


	//   ....[12]....
        /*005c*/ 	.word	0x05000030


	//   ....[13]....
        /*0060*/ 	.word	0x05000030


	//   ....[14]....
        /*0064*/ 	.word	0x05000030


	//   ....[15]....
        /*0068*/ 	.word	0x05000030


	//   ....[16]....
        /*006c*/ 	.word	0x05000030


	//   ....[17]....
        /*0070*/ 	.word	0x05000030


	//   ....[18]....
        /*0074*/ 	.word	0x05000030


	//   ....[19]....
        /*0078*/ 	.word	0x05000030


	//----- nvinfo : EIATTR_COOP_GROUP_INSTR_OFFSETS
	.align		4
.L_4195:
        /*007c*/ 	.byte	0x04, 0x28
        /*007e*/ 	.short	(.L_4197 - .L_4196)


	//   ....[0]....
.L_4196:
        /*0080*/ 	.word	0x00000f20


	//   ....[1]....
        /*0084*/ 	.word	0x00000f30


	//   ....[2]....
        /*0088*/ 	.word	0x00000f60


	//   ....[3]....
        /*008c*/ 	.word	0x00000f70


	//   ....[4]....
        /*0090*/ 	.word	0x00000fa0


	//   ....[5]....
        /*0094*/ 	.word	0x00000fb0


	//   ....[6]....
        /*0098*/ 	.word	0x00000fe0


	//   ....[7]....
        /*009c*/ 	.word	0x00000ff0


	//   ....[8]....
        /*00a0*/ 	.word	0x00001020


	//   ....[9]....
        /*00a4*/ 	.word	0x00001030


	//   ....[10]....
        /*00a8*/ 	.word	0x00003280


	//   ....[11]....
        /*00ac*/ 	.word	0x00003310


	//   ....[12]....
        /*00b0*/ 	.word	0x00003370


	//   ....[13]....
        /*00b4*/ 	.word	0x000033d0


	//   ....[14]....
        /*00b8*/ 	.word	0x00003430


	//   ....[15]....
        /*00bc*/ 	.word	0x00003490


	//   ....[16]....
        /*00c0*/ 	.word	0x000034f0


	//   ....[17]....
        /*00c4*/ 	.word	0x00003550


	//   ....[18]....
        /*00c8*/ 	.word	0x000035b0


	//   ....[19]....
        /*00cc*/ 	.word	0x00003610


	//----- nvinfo : EIATTR_VRC_CTA_INIT_COUNT
	.align		4
.L_4197:
        /*00d0*/ 	.byte	0x02, 0x4a
	.zero		1
	.zero		1


	//----- nvinfo : EIATTR_EXIT_INSTR_OFFSETS
	.align		4
        /*00d4*/ 	.byte	0x04, 0x1c
        /*00d6*/ 	.short	(.L_4199 - .L_4198)


	//   ....[0]....
.L_4198:
        /*00d8*/ 	.word	0x000031a0


	//   ....[1]....
        /*00dc*/ 	.word	0x00003220


	//----- nvinfo : EIATTR_MAX_THREADS
	.align		4
.L_4199:
        /*00e0*/ 	.byte	0x04, 0x05
        /*00e2*/ 	.short	(.L_4201 - .L_4200)
.L_4200:
        /*00e4*/ 	.word	0x00000080
        /*00e8*/ 	.word	0x00000001
        /*00ec*/ 	.word	0x00000001


	//----- nvinfo : EIATTR_CRS_STACK_SIZE
	.align		4
.L_4201:
        /*00f0*/ 	.byte	0x04, 0x1e
        /*00f2*/ 	.short	(.L_4203 - .L_4202)
.L_4202:
        /*00f4*/ 	.word	0x00000000


	//----- nvinfo : EIATTR_CBANK_PARAM_SIZE
	.align		4
.L_4203:
        /*00f8*/ 	.byte	0x03, 0x19
        /*00fa*/ 	.short	0x0128


	//----- nvinfo : EIATTR_PARAM_CBANK
	.align		4
        /*00fc*/ 	.byte	0x04, 0x0a
        /*00fe*/ 	.short	(.L_4205 - .L_4204)
	.align		4
.L_4204:
        /*0100*/ 	.word	index@(.nv.constant0._ZN10layer_norm13ln_bwd_kernelINS_13Kernel_traitsI6__halfffffjLj256ELj1ELj4ELj1ELj16ENS_18Kernel_traits_baseILj256ES2_ffffjLj128EEEEELb0ELb1ELb1ELb0EEEvNS_9BwdParamsE)
        /*0104*/ 	.short	0x0380
        /*0106*/ 	.short	0x0128


	//----- nvinfo : EIATTR_SW_WAR
	.align		4
.L_4205:
        /*0108*/ 	.byte	0x04, 0x36
        /*010a*/ 	.short	(.L_4207 - .L_4206)
.L_4206:
        /*010c*/ 	.word	0x00000008
.L_4207:


//--------------------- .nv.info._ZN10layer_norm13ln_bwd_kernelINS_13Kernel_traitsI6__halfffffjLj256ELj1ELj4ELj1ELj16ENS_18Kernel_traits_baseILj256ES2_ffffjLj128EEEEELb0ELb1ELb1ELb1EEEvNS_9BwdParamsE --------------------------
	.section	.nv.info._ZN10layer_norm13ln_bwd_kernelINS_13Kernel_traitsI6__halfffffjLj256ELj1ELj4ELj1ELj16ENS_18Kernel_traits_baseILj256ES2_ffffjLj128EEEEELb0ELb1ELb1ELb1EEEvNS_9BwdParamsE,"",@"SHT_CUDA_INFO"
	.sectionflags	@""
	.align	4


	//----- nvinfo : EIATTR_CUDA_API_VERSION
	.align		4
        /*0000*/ 	.byte	0x04, 0x37
        /*0002*/ 	.short	(.L_4209 - .L_4208)
.L_4208:
        /*0004*/ 	.word	0x00000082


	//----- nvinfo : EIATTR_KPARAM_INFO
	.align		4
.L_4209:
        /*0008*/ 	.byte	0x04, 0x17
        /*000a*/ 	.short	(.L_4211 - .L_4210)
.L_4210:
        /*000c*/ 	.word	0x00000000
        /*0010*/ 	.short	0x0000
        /*0012*/ 	.short	0x0000
        /*0014*/ 	.byte	0x00, 0xf0, 0xa1, 0x04


	//----- nvinfo : EIATTR_SPARSE_MMA_MASK
	.align		4
.L_4211:
        /*0018*/ 	.byte	0x03, 0x50
        /*001a*/ 	.short	0x0000


	//----- nvinfo : EIATTR_MAXREG_COUNT
	.align		4
        /*001c*/ 	.byte	0x03, 0x1b
        /*001e*/ 	.short	0x00ff


	//----- nvinfo : EIATTR_NUM_BARRIERS
	.align		4
        /*0020*/ 	.byte	0x02, 0x4c
        /*0022*/ 	.byte	0x01
	.zero		1


	//----- nvinfo : EIATTR_MERCURY_ISA_VERSION
	.align		4
        /*0024*/ 	.byte	0x03, 0x5f
        /*0026*/ 	.short	0x0101


	//----- nvinfo : EIATTR_COOP_GROUP_MASK_REGIDS
	.align		4
        /*0028*/ 	.byte	0x04, 0x29
        /*002a*/ 	.short	(.L_4213 - .L_4212)


	//   ....[0]....
.L_4212:
        /*002c*/ 	.word	0xffffffff


	//   ....[1]....
        /*0030*/ 	.word	0xffffffff


	//   ....[2]....
        /*0034*/ 	.word	0xffffffff


	//   ....[3]....
        /*0038*/ 	.word	0xffffffff


	//   ....[4]....
        /*003c*/ 	.word	0xffffffff


	//   ....[5]....
        /*0040*/ 	.word	0xffffffff


	//   ....[6]....
        /*0044*/ 	.word	0xffffffff


	//   ....[7]....
        /*0048*/ 	.word	0xffffffff


	//   ....[8]....
        /*004c*/ 	.word	0xffffffff


	//   ....[9]....
        /*0050*/ 	.word	0xffffffff


	//   ....[10]....
        /*0054*/ 	.word	0x0500003c


	//   ....[11]....
        /*0058*/ 	.word	0x0500003c


	//   ....[12]....
        /*005c*/ 	.word	0x0500003c


	//   ....[13]....
        /*0060*/ 	.word	0x0500003c


	//   ....[14]....
        /*0064*/ 	.word	0x0500003c


	//   ....[15]....
        /*0068*/ 	.word	0x0500003c


	//   ....[16]....
        /*006c*/ 	.word	0x0500003c


	//   ....[17]....
        /*0070*/ 	.word	0x0500003c


	//   ....[18]....
        /*0074*/ 	.word	0x0500003c


	//   ....[19]....
        /*0078*/ 	.word	0x0500003c


	//----- nvinfo : EIATTR_COOP_GROUP_INSTR_OFFSETS
	.align		4
.L_4213:
        /*007c*/ 	.byte	0x04, 0x28
        /*007e*/ 	.short	(.L_4215 - .L_4214)


	//   ....[0]....
.L_4214:
        /*0080*/ 	.word	0x00000bf0


	//   ....[1]....
        /*0084*/ 	.word	0x00000c00


	//   ....[2]....
        /*0088*/ 	.word	0x00000c30


	//   ....[3]....
        /*008c*/ 	.word	0x00000c40


	//   ....[4]....
        /*0090*/ 	.word	0x00000c70


	//   ....[5]....
        /*0094*/ 	.word	0x00000c80


	//   ....[6]....
        /*0098*/ 	.word	0x00000cb0


	//   ....[7]....
        /*009c*/ 	.word	0x00000cc0


	//   ....[8]....
        /*00a0*/ 	.word	0x00000cf0


	//   ....[9]....
        /*00a4*/ 	.word	0x00000d00


	//   ....[10]....
        /*00a8*/ 	.word	0x00002b40


	//   ....[11]....
        /*00ac*/ 	.word	0x00002bd0


	//   ....[12]....
        /*00b0*/ 	.word	0x00002c30


	//   ....[13]....
        /*00b4*/ 	.word	0x00002c90


	//   ....[14]....
        /*00b8*/ 	.word	0x00002cf0


	//   ....[15]....
        /*00bc*/ 	.word	0x00002d50


	//   ....[16]....
        /*00c0*/ 	.word	0x00002db0


	//   ....[17]....
        /*00c4*/ 	.word	0x00002e10


	//   ....[18]....
        /*00c8*/ 	.word	0x00002e70


	//   ....[19]....
        /*00cc*/ 	.word	0x00002ed0


	//----- nvinfo : EIATTR_VRC_CTA_INIT_COUNT
	.align		4
.L_4215:
        /*00d0*/ 	.byte	0x02, 0x4a
	.zero		1
	.zero		1


	//----- nvinfo : EIATTR_EXIT_INSTR_OFFSETS
	.align		4
        /*00d4*/ 	.byte	0x04, 0x1c
        /*00d6*/ 	.short	(.L_4217 - .L_4216)


	//   ....[0]....
.L_4216:
        /*00d8*/ 	.word	0x00002ad0


	//----- nvinfo : EIATTR_MAX_THREADS
	.align		4
.L_4217:
        /*00dc*/ 	.byte	0x04, 0x05
        /*00de*/ 	.short	(.L_4219 - .L_4218)
.L_4218:
        /*00e0*/ 	.word	0x00000080
        /*00e4*/ 	.word	0x00000001
        /*00e8*/ 	.word	0x00000001


	//----- nvinfo : EIATTR_CRS_STACK_SIZE
	.align		4
.L_4219:
        /*00ec*/ 	.byte	0x04, 0x1e
        /*00ee*/ 	.short	(.L_4221 - .L_4220)
.L_4220:
        /*00f0*/ 	.word	0x00000000


	//----- nvinfo : EIATTR_CBANK_PARAM_SIZE
	.align		4
.L_4221:
        /*00f4*/ 	.byte	0x03, 0x19
        /*00f6*/ 	.short	0x0128


	//----- nvinfo : EIATTR_PARAM_CBANK
	.align		4
        /*00f8*/ 	.byte	0x04, 0x0a
        /*00fa*/ 	.short	(.L_4223 - .L_4222)
	.align		4
.L_4222:
        /*00fc*/ 	.word	index@(.nv.constant0._ZN10layer_norm13ln_bwd_kernelINS_13Kernel_traitsI6__halfffffjLj256ELj1ELj4ELj1ELj16ENS_18Kernel_traits_baseILj256ES2_ffffjLj128EEEEELb0ELb1ELb1ELb1EEEvNS_9BwdParamsE)
        /*0100*/ 	.short	0x0380
        /*0102*/ 	.short	0x0128


	//----- nvinfo : EIATTR_SW_WAR
	.align		4
.L_4223:
        /*0104*/ 	.byte	0x04, 0x36
        /*0106*/ 	.short	(.L_4225 - .L_4224)
.L_4224:
        /*0108*/ 	.word	0x00000008
.L_4225:


//--------------------- .nv.info._ZN10layer_norm13ln_bwd_kernelINS_13Kernel_traitsI6__halfffffjLj256ELj1ELj4ELj1ELj16ENS_18Kernel_traits_baseILj256ES2_ffffjLj128EEEEELb1ELb0ELb0ELb0EEEvNS_9BwdParamsE --------------------------
	.section	.nv.info._ZN10layer_norm13ln_bwd_kernelINS_13Kernel_traitsI6__halfffffjLj256ELj1ELj4ELj1ELj16ENS_18Kernel_traits_baseILj256ES2_ffffjLj128EEEEELb1ELb0ELb0ELb0EEEvNS_9BwdParamsE,"",@"SHT_CUDA_INFO"
	.sectionflags	@""
	.align	4


	//----- nvinfo : EIATTR_CUDA_API_VERSION
	.align		4
        /*0000*/ 	.byte	0x04, 0x37
        /*0002*/ 	.short	(.L_4227 - .L_4226)
.L_4226:
        /*0004*/ 	.word	0x00000082


	//----- nvinfo : EIATTR_KPARAM_INFO
	.align		4
.L_4227:
        /*0008*/ 	.byte	0x04, 0x17
        /*000a*/ 	.short	(.L_4229 - .L_4228)
.L_4228:
        /*000c*/ 	.word	0x00000000
        /*0010*/ 	.short	0x0000
        /*0012*/ 	.short	0x0000
        /*0014*/ 	.byte	0x00, 0xf0, 0xa1, 0x04


	//----- nvinfo : EIATTR_SPARSE_MMA_MASK
	.align		4
.L_4229:
        /*0018*/ 	.byte	0x03, 0x50
        /*001a*/ 	.short	0x0000


	//----- nvinfo : EIATTR_MAXREG_COUNT
	.align		4
        /*001c*/ 	.byte	0x03, 0x1b
        /*001e*/ 	.short	0x00ff


	//----- nvinfo : EIATTR_NUM_BARRIERS
	.align		4
        /*0020*/ 	.byte	0x02, 0x4c
        /*0022*/ 	.byte	0x01
	.zero		1


	//----- nvinfo : EIATTR_MERCURY_ISA_VERSION
	.align		4
        /*0024*/ 	.byte	0x03, 0x5f
        /*0026*/ 	.short	0x0101


	//----- nvinfo : EIATTR_COOP_GROUP_MASK_REGIDS
	.align		4
        /*0028*/ 	.byte	0x04, 0x29
        /*002a*/ 	.short	(.L_4231 - .L_4230)


	//   ....[0]....
.L_4230:
        /*002c*/ 	.word	0xffffffff


	//   ....[1]....
        /*0030*/ 	.word	0xffffffff


	//   ....[2]....
        /*0034*/ 	.word	0xffffffff


	//   ....[3]....
        /*0038*/ 	.word	0xffffffff


	//   ....[4]....
        /*003c*/ 	.word	0xffffffff


	//   ....[5]....
        /*0040*/ 	.word	0xffffffff


	//   ....[6]....
        /*0044*/ 	.word	0xffffffff


	//   ....[7]....
        /*0048*/ 	.word	0xffffffff


	//   ....[8]....
        /*004c*/ 	.word	0xffffffff


	//   ....[9]....
        /*0050*/ 	.word	0xffffffff


	//   ....[10]....
        /*0054*/ 	.word	0x05000024


	//   ....[11]....
        /*0058*/ 	.word	0x05000024


	//   ....[12]....
        /*005c*/ 	.word	0x05000024


	//   ....[13]....
        /*0060*/ 	.word	0x05000024


	//   ....[14]....
        /*0064*/ 	.word	0x05000024


	//   ....[15]....
        /*0068*/ 	.word	0x05000024


	//   ....[16]....
        /*006c*/ 	.word	0x05000024


	//   ....[17]....
        /*0070*/ 	.word	0x05000024


	//   ....[18]....
        /*0074*/ 	.word	0x05000024


	//   ....[19]....
        /*0078*/ 	.word	0x05000024


	//----- nvinfo : EIATTR_COOP_GROUP_INSTR_OFFSETS
	.align		4
.L_4231:
        /*007c*/ 	.byte	0x04, 0x28
        /*007e*/ 	.short	(.L_4233 - .L_4232)


	//   ....[0]....
.L_4232:
        /*0080*/ 	.word	0x00000ba0


	//   ....[1]....
        /*0084*/ 	.word	0x00000bb0


	//   ....[2]....
        /*0088*/ 	.word	0x00000be0


	//   ....[3]....
        /*008c*/ 	.word	0x00000bf0


	//   ....[4]....
        /*0090*/ 	.word	0x00000c20


	//   ....[5]....
        /*0094*/ 	.word	0x00000c30


	//   ....[6]....
        /*0098*/ 	.word	0x00000c60


	//   ....[7]....
        /*009c*/ 	.word	0x00000c70


	//   ....[8]....
        /*00a0*/ 	.word	0x00000ca0


	//   ....[9]....
        /*00a4*/ 	.word	0x00000cb0


	//   ....[10]....
        /*00a8*/ 	.word	0x00002520


	//   ....[11]....
        /*00ac*/ 	.word	0x000025b0


	//   ....[12]....
        /*00b0*/ 	.word	0x00002610


	//   ....[13]....
        /*00b4*/ 	.word	0x00002670


	//   ....[14]....
        /*00b8*/ 	.word	0x000026d0


	//   ....[15]....
        /*00bc*/ 	.word	0x00002730


	//   ....[16]....
        /*00c0*/ 	.word	0x00002790


	//   ....[17]....
        /*00c4*/ 	.word	0x000027f0


	//   ....[18]....
        /*00c8*/ 	.word	0x00002850


	//   ....[19]....
        /*00cc*/ 	.word	0x000028b0


	//----- nvinfo : EIATTR_VRC_CTA_INIT_COUNT
	.align		4
.L_4233:
        /*00d0*/ 	.byte	0x02, 0x4a
	.zero		1
	.zero		1


	//----- nvinfo : EIATTR_EXIT_INSTR_OFFSETS
	.align		4
        /*00d4*/ 	.byte	0x04, 0x1c
        /*00d6*/ 	.short	(.L_4235 - .L_4234)


	//   ....[0]....
.L_4234:
        /*00d8*/ 	.word	0x00002490


	//   ....[1]....
        /*00dc*/ 	.word	0x000024c0


	//----- nvinfo : EIATTR_MAX_THREADS
	.align		4
.L_4235:
        /*00e0*/ 	.byte	0x04, 0x05
        /*00e2*/ 	.short	(.L_4237 - .L_4236)
.L_4236:
        /*00e4*/ 	.word	0x00000080
        /*00e8*/ 	.word	0x00000001
        /*00ec*/ 	.word	0x00000001


	//----- nvinfo : EIATTR_CRS_STACK_SIZE
	.align		4
.L_4237:
        /*00f0*/ 	.byte	0x04, 0x1e
        /*00f2*/ 	.short	(.L_4239 - .L_4238)
.L_4238:
        /*00f4*/ 	.word	0x00000000


	//----- nvinfo : EIATTR_CBANK_PARAM_SIZE
	.align		4
.L_4239:
        /*00f8*/ 	.byte	0x03, 0x19
        /*00fa*/ 	.short	0x0128


	//----- nvinfo : EIATTR_PARAM_CBANK
	.align		4
        /*00fc*/ 	.byte	0x04, 0x0a
        /*00fe*/ 	.short	(.L_4241 - .L_4240)
	.align		4
.L_4240:
        /*0100*/ 	.word	index@(.nv.constant0._ZN10layer_norm13ln_bwd_kernelINS_13Kernel_traitsI6__halfffffjLj256ELj1ELj4ELj1ELj16ENS_18Kernel_traits_baseILj256ES2_ffffjLj128EEEEELb1ELb0ELb0ELb0EEEvNS_9BwdParamsE)
        /*0104*/ 	.short	0x0380
        /*0106*/ 	.short	0x0128


	//----- nvinfo : EIATTR_SW_WAR
	.align		4
.L_4241:
        /*0108*/ 	.byte	0x04, 0x36
        /*010a*/ 	.short	(.L_4243 - .L_4242)
.L_4242:
        /*010c*/ 	.word	0x00000008
.L_4243:


//--------------------- .nv.info._ZN10layer_norm13ln_bwd_kernelINS_13Kernel_traitsI6__halfffffjLj256ELj1ELj4ELj1ELj16ENS_18Kernel_traits_baseILj256ES2_ffffjLj128EEEEELb1ELb0ELb0ELb1EEEvNS_9BwdParamsE --------------------------
	.section	.nv.info._ZN10layer_norm13ln_bwd_kernelINS_13Kernel_traitsI6__halfffffjLj256ELj1ELj4ELj1ELj16ENS_18Kernel_traits_baseILj256ES2_ffffjLj128EEEEELb1ELb0ELb0ELb1EEEvNS_9BwdParamsE,"",@"SHT_CUDA_INFO"
	.sectionflags	@""
	.align	4


	//----- nvinfo : EIATTR_CUDA_API_VERSION
	.align		4
        /*0000*/ 	.byte	0x04, 0x37
        /*0002*/ 	.short	(.L_4245 - .L_4244)
.L_4244:
        /*0004*/ 	.word	0x00000082


	//----- nvinfo : EIATTR_KPARAM_INFO
	.align		4
.L_4245:
        /*0008*/ 	.byte	0x04, 0x17
        /*000a*/ 	.short	(.L_4247 - .L_4246)
.L_4246:
        /*000c*/ 	.word	0x00000000
        /*0010*/ 	.short	0x0000
        /*0012*/ 	.short	0x0000
        /*0014*/ 	.byte	0x00, 0xf0, 0xa1, 0x04


	//----- nvinfo : EIATTR_SPARSE_MMA_MASK
	.align		4
.L_4247:
        /*0018*/ 	.byte	0x03, 0x50
        /*001a*/ 	.short	0x0000


	//----- nvinfo : EIATTR_MAXREG_COUNT
	.align		4
        /*001c*/ 	.byte	0x03, 0x1b
        /*001e*/ 	.short	0x00ff


	//----- nvinfo : EIATTR_NUM_BARRIERS
	.align		4
        /*0020*/ 	.byte	0x02, 0x4c
        /*0022*/ 	.byte	0x01
	.zero		1


	//----- nvinfo : EIATTR_MERCURY_ISA_VERSION
	.align		4
        /*0024*/ 	.byte	0x03, 0x5f
        /*0026*/ 	.short	0x0101


	//----- nvinfo : EIATTR_COOP_GROUP_MASK_REGIDS
	.align		4
        /*0028*/ 	.byte	0x04, 0x29
        /*002a*/ 	.short	(.L_4249 - .L_4248)


	//   ....[0]....
.L_4248:
        /*002c*/ 	.word	0xffffffff


	//   ....[1]....
        /*0030*/ 	.word	0xffffffff


	//   ....[2]....
        /*0034*/ 	.word	0xffffffff


	//   ....[3]....
        /*0038*/ 	.word	0xffffffff


	//   ....[4]....
        /*003c*/ 	.word	0xffffffff


	//   ....[5]....
        /*0040*/ 	.word	0xffffffff


	//   ....[6]....
        /*0044*/ 	.word	0xffffffff


	//   ....[7]....
        /*0048*/ 	.word	0xffffffff


	//   ....[8]....
        /*004c*/ 	.word	0xffffffff


	//   ....[9]....
        /*0050*/ 	.word	0xffffffff


	//   ....[10]....
        /*0054*/ 	.word	0x0500003d


	//   ....[11]....
        /*0058*/ 	.word	0x0500003d


	//   ....[12]....
        /*005c*/ 	.word	0x0500003d


	//   ....[13]....
        /*0060*/ 	.word	0x0500003d


	//   ....[14]....
        /*0064*/ 	.word	0x0500003d


	//   ....[15]....
        /*0068*/ 	.word	0x0500003d


	//   ....[16]....
        /*006c*/ 	.word	0x0500003d


	//   ....[17]....
        /*0070*/ 	.word	0x0500003d


	//   ....[18]....
        /*0074*/ 	.word	0x0500003d


	//   ....[19]....
        /*0078*/ 	.word	0x0500003d


	//----- nvinfo : EIATTR_COOP_GROUP_INSTR_OFFSETS
	.align		4
.L_4249:
        /*007c*/ 	.byte	0x04, 0x28
        /*007e*/ 	.short	(.L_4251 - .L_4250)


	//   ....[0]....
.L_4250:
        /*0080*/ 	.word	0x00000f10


	//   ....[1]....
        /*0084*/ 	.word	0x00000f20


	//   ....[2]....
        /*0088*/ 	.word	0x00000f50


	//   ....[3]....
        /*008c*/ 	.word	0x00000f60


	//   ....[4]....
        /*0090*/ 	.word	0x00000f90


	//   ....[5]....
        /*0094*/ 	.word	0x00000fa0


	//   ....[6]....
        /*0098*/ 	.word	0x00000fd0


	//   ....[7]....
        /*009c*/ 	.word	0x00000fe0


	//   ....[8]....
        /*00a0*/ 	.word	0x00001010


	//   ....[9]....
        /*00a4*/ 	.word	0x00001020


	//   ....[10]....
        /*00a8*/ 	.word	0x00002690


	//   ....[11]....
        /*00ac*/ 	.word	0x00002730


	//   ....[12]....
        /*00b0*/ 	.word	0x00002790


	//   ....[13]....
        /*00b4*/ 	.word	0x000027f0


	//   ....[14]....
        /*00b8*/ 	.word	0x00002860


	//   ....[15]....
        /*00bc*/ 	.word	0x000028c0


	//   ....[16]....
        /*00c0*/ 	.word	0x00002930


	//   ....[17]....
        /*00c4*/ 	.word	0x00002990


	//   ....[18]....
        /*00c8*/ 	.word	0x00002a00


	//   ....[19]....
        /*00cc*/ 	.word	0x00002a50


	//----- nvinfo : EIATTR_VRC_CTA_INIT_COUNT
	.align		4
.L_4251:
        /*00d0*/ 	.byte	0x02, 0x4a
	.zero		1
	.zero		1


	//----- nvinfo : EIATTR_EXIT_INSTR_OFFSETS
	.align		4
        /*00d4*/ 	.byte	0x04, 0x1c
        /*00d6*/ 	.short	(.L_4253 - .L_4252)


	//   ....[0]....
.L_4252:
        /*00d8*/ 	.word	0x00002630


	//----- nvinfo : EIATTR_MAX_THREADS
	.align		4
.L_4253:
        /*00dc*/ 	.byte	0x04, 0x05
        /*00de*/ 	.short	(.L_4255 - .L_4254)
.L_4254:
        /*00e0*/ 	.word	0x00000080
        /*00e4*/ 	.word	0x00000001
        /*00e8*/ 	.word	0x00000001


	//----- nvinfo : EIATTR_CRS_STACK_SIZE
	.align		4
.L_4255:
        /*00ec*/ 	.byte	0x04, 0x1e
        /*00ee*/ 	.short	(.L_4257 - .L_4256)
.L_4256:
        /*00f0*/ 	.word	0x00000000


	//----- nvinfo : EIATTR_CBANK_PARAM_SIZE
	.align		4
.L_4257:
        /*00f4*/ 	.byte	0x03, 0x19
        /*00f6*/ 	.short	0x0128


	//----- nvinfo : EIATTR_PARAM_CBANK
	.align		4
        /*00f8*/ 	.byte	0x04, 0x0a
        /*00fa*/ 	.short	(.L_4259 - .L_4258)
	.align		4
.L_4258:
        /*00fc*/ 	.word	index@(.nv.constant0._ZN10layer_norm13ln_bwd_kernelINS_13Kernel_traitsI6__halfffffjLj256ELj1ELj4ELj1ELj16ENS_18Kernel_traits_baseILj256ES2_ffffjLj128EEEEELb1ELb0ELb0ELb1EEEvNS_9BwdParamsE)
        /*0100*/ 	.short	0x0380
        /*0102*/ 	.short	0x0128


	//----- nvinfo : EIATTR_SW_WAR
	.align		4
.L_4259:
        /*0104*/ 	.byte	0x04, 0x36
        /*0106*/ 	.short	(.L_4261 - .L_4260)
.L_4260:
        /*0108*/ 	.word	0x00000008
.L_4261:


//--------------------- .nv.info._ZN10layer_norm22ln_bwd_finalize_kernelINS_22Kernel_traits_finalizeILj256E6__halfffffjLb0ELj1024ELj4ENS_18Kernel_traits_baseILj256ES2_ffffjLj1024EEEEELb0ELb0EEEvNS_9BwdParamsE --------------------------
	.section	.nv.info._ZN10layer_norm22ln_bwd_finalize_kernelINS_22Kernel_traits_finalizeILj256E6__halfffffjLb0ELj1024ELj4ENS_18Kernel_traits_baseILj256ES2_ffffjLj1024EEEEELb0ELb0EEEvNS_9BwdParamsE,"",@"SHT_CUDA_INFO"
	.sectionflags	@""
	.align	4


	//----- nvinfo : EIATTR_CUDA_API_VERSION
	.align		4
        /*0000*/ 	.byte	0x04, 0x37
        /*0002*/ 	.short	(.L_4263 - .L_4262)
.L_4262:
        /*0004*/ 	.word	0x00000082


	//----- nvinfo : EIATTR_KPARAM_INFO
	.align		4
.L_4263:
        /*0008*/ 	.byte	0x04, 0x17
        /*000a*/ 	.short	(.L_4265 - .L_4264)
.L_4264:
        /*000c*/ 	.word	0x00000000
        /*0010*/ 	.short	0x0000
        /*0012*/ 	.short	0x0000
        /*0014*/ 	.byte	0x00, 0xf0, 0xa1, 0x04


	//----- nvinfo : EIATTR_SPARSE_MMA_MASK
	.align		4
.L_4265:
        /*0018*/ 	.byte	0x03, 0x50
        /*001a*/ 	.short	0x0000


	//----- nvinfo : EIATTR_MAXREG_COUNT
	.align		4
        /*001c*/ 	.byte	0x03, 0x1b
        /*001e*/ 	.short	0x0040


	//----- nvinfo : EIATTR_NUM_BARRIERS
	.align		4
        /*0020*/ 	.byte	0x02, 0x4c
        /*0022*/ 	.byte	0x01
	.zero		1


	//----- nvinfo : EIATTR_MERCURY_ISA_VERSION
	.align		4
        /*0024*/ 	.byte	0x03, 0x5f
        /*0026*/ 	.short	0x0101


	//----- nvinfo : EIATTR_COOP_GROUP_MASK_REGIDS
	.align		4
        /*0028*/ 	.byte	0x04, 0x29
        /*002a*/ 	.short	(.L_4267 - .L_4266)


	//   ....[0]....
.L_4266:
        /*002c*/ 	.word	0xffffffff


	//   ....[1]....
        /*0030*/ 	.word	0xffffffff


	//   ....[2]....
        /*0034*/ 	.word	0xffffffff


	//   ....[3]....
        /*0038*/ 	.word	0xffffffff


	//   ....[4]....
        /*003c*/ 	.word	0xffffffff


	//   ....[5]....
        /*0040*/ 	.word	0xffffffff


	//   ....[6]....
        /*0044*/ 	.word	0xffffffff


	//   ....[7]....
        /*0048*/ 	.word	0xffffffff


	//   ....[8]....
        /*004c*/ 	.word	0xffffffff


	//   ....[9]....
        /*0050*/ 	.word	0xffffffff


	//----- nvinfo : EIATTR_COOP_GROUP_INSTR_OFFSETS
	.align		4
.L_4267:
        /*0054*/ 	.byte	0x04, 0x28
        /*0056*/ 	.short	(.L_4269 - .L_4268)


	//   ....[0]....
.L_4268:
        /*0058*/ 	.word	0x00001540


	//   ....[1]....
        /*005c*/ 	.word	0x00001550


	//   ....[2]....
        /*0060*/ 	.word	0x00001580


	//   ....[3]....
        /*0064*/ 	.word	0x00001590


	//   ....[4]....
        /*0068*/ 	.word	0x000015c0


	//   ....[5]....
        /*006c*/ 	.word	0x000015d0


	//   ....[6]....
        /*0070*/ 	.word	0x00001610


	//   ....[7]....
        /*0074*/ 	.word	0x00001630


	//   ....[8]....
        /*0078*/ 	.word	0x00001680


	//   ....[9]....
        /*007c*/ 	.word	0x00001690


	//----- nvinfo : EIATTR_VRC_CTA_INIT_COUNT
	.align		4
.L_4269:
        /*0080*/ 	.byte	0x02, 0x4a
	.zero		1
	.zero		1


	//----- nvinfo : EIATTR_EXIT_INSTR_OFFSETS
	.align		4
        /*0084*/ 	.byte	0x04, 0x1c
        /*0086*/ 	.short	(.L_4271 - .L_4270)


	//   ....[0]....
.L_4270:
        /*0088*/ 	.word	0x00000060


	//   ....[1]....
        /*008c*/ 	.word	0x000016f0


	//   ....[2]....
        /*0090*/ 	.word	0x00001720


	//   ....[3]....
        /*0094*/ 	.word	0x000017e0


	//----- nvinfo : EIATTR_MAX_THREADS
	.align		4
.L_4271:
        /*0098*/ 	.byte	0x04, 0x05
        /*009a*/ 	.short	(.L_4273 - .L_4272)
.L_4272:
        /*009c*/ 	.word	0x00000400
        /*00a0*/ 	.word	0x00000001
        /*00a4*/ 	.word	0x00000001


	//----- nvinfo : EIATTR_CRS_STACK_SIZE
	.align		4
.L_4273:
        /*00a8*/ 	.byte	0x04, 0x1e
        /*00aa*/ 	.short	(.L_4275 - .L_4274)
.L_4274:
        /*00ac*/ 	.word	0x00000000


	//----- nvinfo : EIATTR_CBANK_PARAM_SIZE
	.align		4
.L_4275:
        /*00b0*/ 	.byte	0x03, 0x19
        /*00b2*/ 	.short	0x0128


	//----- nvinfo : EIATTR_PARAM_CBANK
	.align		4
        /*00b4*/ 	.byte	0x04, 0x0a
        /*00b6*/ 	.short	(.L_4277 - .L_4276)
	.align		4
.L_4276:
        /*00b8*/ 	.word	index@(.nv.constant0._ZN10layer_norm22ln_bwd_finalize_kernelINS_22Kernel_traits_finalizeILj256E6__halfffffjLb0ELj1024ELj4ENS_18Kernel_traits_baseILj256ES2_ffffjLj1024EEEEELb0ELb0EEEvNS_9BwdParamsE)
        /*00bc*/ 	.short	0x0380
        /*00be*/ 	.short	0x0128


	//----- nvinfo : EIATTR_SW_WAR
	.align		4
.L_4277:
        /*00c0*/ 	.byte	0x04, 0x36
        /*00c2*/ 	.short	(.L_4279 - .L_4278)
.L_4278:
        /*00c4*/ 	.word	0x00000008
.L_4279:


//--------------------- .nv.info._ZN10layer_norm13ln_bwd_kernelINS_13Kernel_traitsI6__halfffffjLj256ELj1ELj4ELj1ELj16ENS_18Kernel_traits_baseILj256ES2_ffffjLj128EEEEELb1ELb0ELb1ELb0EEEvNS_9BwdParamsE --------------------------
	.section	.nv.info._ZN10layer_norm13ln_bwd_kernelINS_13Kernel_traitsI6__halfffffjLj256ELj1ELj4ELj1ELj16ENS_18Kernel_traits_baseILj256ES2_ffffjLj128EEEEELb1ELb0ELb1ELb0EEEvNS_9BwdParamsE,"",@"SHT_CUDA_INFO"
	.sectionflags	@""
	.align	4


	//----- nvinfo : EIATTR_CUDA_API_VERSION
	.align		4
        /*0000*/ 	.byte	0x04, 0x37
        /*0002*/ 	.short	(.L_4281 - .L_4280)
.L_4280:
        /*0004*/ 	.word	0x00000082


	//----- nvinfo : EIATTR_KPARAM_INFO
	.align		4
.L_4281:
        /*0008*/ 	.byte	0x04, 0x17
        /*000a*/ 	.short	(.L_4283 - .L_4282)
.L_4282:
        /*000c*/ 	.word	0x00000000
        /*0010*/ 	.short	0x0000
        /*0012*/ 	.short	0x0000
        /*0014*/ 	.byte	0x00, 0xf0, 0xa1, 0x04


	//----- nvinfo : EIATTR_SPARSE_MMA_MASK
	.align		4
.L_4283:
        /*0018*/ 	.byte	0x03, 0x50
        /*001a*/ 	.short	0x0000


	//----- nvinfo : EIATTR_MAXREG_COUNT
	.align		4
        /*001c*/ 	.byte	0x03, 0x1b
        /*001e*/ 	.short	0x00ff


	//----- nvinfo : EIATTR_NUM_BARRIERS
	.align		4
        /*0020*/ 	.byte	0x02, 0x4c
        /*0022*/ 	.byte	0x01
	.zero		1


	//----- nvinfo : EIATTR_MERCURY_ISA_VERSION
	.align		4
        /*0024*/ 	.byte	0x03, 0x5f
        /*0026*/ 	.short	0x0101


	//----- nvinfo : EIATTR_COOP_GROUP_MASK_REGIDS
	.align		4
        /*0028*/ 	.byte	0x04, 0x29
        /*002a*/ 	.short	(.L_4285 - .L_4284)


	//   ....[0]....
.L_4284:
        /*002c*/ 	.word	0xffffffff


	//   ....[1]....
        /*0030*/ 	.word	0xffffffff


	//   ....[2]....
        /*0034*/ 	.word	0xffffffff


	//   ....[3]....
        /*0038*/ 	.word	0xffffffff


	//   ....[4]....
        /*003c*/ 	.word	0xffffffff


	//   ....[5]....
        /*0040*/ 	.word	0xffffffff


	//   ....[6]....
        /*0044*/ 	.word	0xffffffff


	//   ....[7]....
        /*0048*/ 	.word	0xffffffff


	//   ....[8]....
        /*004c*/ 	.word	0xffffffff


	//   ....[9]....
        /*0050*/ 	.word	0xffffffff


	//   ....[10]....
        /*0054*/ 	.word	0x0500002c


	//   ....[11]....
        /*0058*/ 	.word	0x0500002c


	//   ....[12]....
        /*005c*/ 	.word	0x0500002c


	//   ....[13]....
        /*0060*/ 	.word	0x0500002c


	//   ....[14]....
        /*0064*/ 	.word	0x0500002c


	//   ....[15]....
        /*0068*/ 	.word	0x0500002c


	//   ....[16]....
        /*006c*/ 	.word	0x0500002c


	//   ....[17]....
        /*0070*/ 	.word	0x0500002c


	//   ....[18]....
        /*0074*/ 	.word	0x0500002c


	//   ....[19]....
        /*0078*/ 	.word	0x0500002c


	//----- nvinfo : EIATTR_COOP_GROUP_INSTR_OFFSETS
	.align		4
.L_4285:
        /*007c*/ 	.byte	0x04, 0x28
        /*007e*/ 	.short	(.L_4287 - .L_4286)


	//   ....[0]....
.L_4286:
        /*0080*/ 	.word	0x00000f80


	//   ....[1]....
        /*0084*/ 	.word	0x00000f90


	//   ....[2]....
        /*0088*/ 	.word	0x00000fc0


	//   ....[3]....
        /*008c*/ 	.word	0x00000fd0


	//   ....[4]....
        /*0090*/ 	.word	0x00001000


	//   ....[5]....
        /*0094*/ 	.word	0x00001010


	//   ....[6]....
        /*0098*/ 	.word	0x00001040


	//   ....[7]....
        /*009c*/ 	.word	0x00001050


	//   ....[8]....
        /*00a0*/ 	.word	0x00001080


	//   ....[9]....
        /*00a4*/ 	.word	0x00001090


	//   ....[10]....
        /*00a8*/ 	.word	0x00002e20


	//   ....[11]....
        /*00ac*/ 	.word	0x00002eb0


	//   ....[12]....
        /*00b0*/ 	.word	0x00002f10


	//   ....[13]....
        /*00b4*/ 	.word	0x00002f70


	//   ....[14]....
        /*00b8*/ 	.word	0x00002fd0


	//   ....[15]....
        /*00bc*/ 	.word	0x00003030


	//   ....[16]....
        /*00c0*/ 	.word	0x00003090


	//   ....[17]....
        /*00c4*/ 	.word	0x000030f0


	//   ....[18]....
        /*00c8*/ 	.word	0x00003150


	//   ....[19]....
        /*00cc*/ 	.word	0x000031b0


	//----- nvinfo : EIATTR_VRC_CTA_INIT_COUNT
	.align		4
.L_4287:
        /*00d0*/ 	.byte	0x02, 0x4a
	.zero		1
	.zero		1


	//----- nvinfo : EIATTR_EXIT_INSTR_OFFSETS
	.align		4
        /*00d4*/ 	.byte	0x04, 0x1c
        /*00d6*/ 	.short	(.L_4289 - .L_4288)


	//   ....[0]....
.L_4288:
        /*00d8*/ 	.word	0x00002d90


	//   ....[1]....
        /*00dc*/ 	.word	0x00002dc0


	//----- nvinfo : EIATTR_MAX_THREADS
	.align		4
.L_4289:
        /*00e0*/ 	.byte	0x04, 0x05
        /*00e2*/ 	.short	(.L_4291 - .L_4290)
.L_4290:
        /*00e4*/ 	.word	0x00000080
        /*00e8*/ 	.word	0x00000001
        /*00ec*/ 	.word	0x00000001


	//----- nvinfo : EIATTR_CRS_STACK_SIZE
	.align		4
.L_4291:
        /*00f0*/ 	.byte	0x04, 0x1e
        /*00f2*/ 	.short	(.L_4293 - .L_4292)
.L_4292:
        /*00f4*/ 	.word	0x00000000


	//----- nvinfo : EIATTR_CBANK_PARAM_SIZE
	.align		4
.L_4293:
        /*00f8*/ 	.byte	0x03, 0x19
        /*00fa*/ 	.short	0x0128


	//----- nvinfo : EIATTR_PARAM_CBANK
	.align		4
        /*00fc*/ 	.byte	0x04, 0x0a
        /*00fe*/ 	.short	(.L_4295 - .L_4294)
	.align		4
.L_4294:
        /*0100*/ 	.word	index@(.nv.constant0._ZN10layer_norm13ln_bwd_kernelINS_13Kernel_traitsI6__halfffffjLj256ELj1ELj4ELj1ELj16ENS_18Kernel_traits_baseILj256ES2_ffffjLj128EEEEELb1ELb0ELb1ELb0EEEvNS_9BwdParamsE)
        /*0104*/ 	.short	0x0380
        /*0106*/ 	.short	0x0128


	//----- nvinfo : EIATTR_SW_WAR
	.align		4
.L_4295:
        /*0108*/ 	.byte	0x04, 0x36
        /*010a*/ 	.short	(.L_4297 - .L_4296)
.L_4296:
        /*010c*/ 	.word	0x00000008
.L_4297:


//--------------------- .nv.info._ZN10layer_norm22ln_bwd_finalize_kernelINS_22Kernel_traits_finalizeILj256E6__halfffffjLb0ELj1024ELj4ENS_18Kernel_traits_baseILj256ES2_ffffjLj1024EEEEELb0ELb1EEEvNS_9BwdParamsE --------------------------
	.section	.nv.info._ZN10layer_norm22ln_bwd_finalize_kernelINS_22Kernel_traits_finalizeILj256E6__halfffffjLb0ELj1024ELj4ENS_18Kernel_traits_baseILj256ES2_ffffjLj1024EEEEELb0ELb1EEEvNS_9BwdParamsE,"",@"SHT_CUDA_INFO"
	.sectionflags	@""
	.align	4


	//----- nvinfo : EIATTR_CUDA_API_VERSION
	.align		4
        /*0000*/ 	.byte	0x04, 0x37
        /*0002*/ 	.short	(.L_4299 - .L_4298)
.L_4298:
        /*0004*/ 	.word	0x00000082


	//----- nvinfo : EIATTR_KPARAM_INFO
	.align		4
.L_4299:
        /*0008*/ 	.byte	0x04, 0x17
        /*000a*/ 	.short	(.L_4301 - .L_4300)
.L_4300:
        /*000c*/ 	.word	0x00000000
        /*0010*/ 	.short	0x0000
        /*0012*/ 	.short	0x0000
        /*0014*/ 	.byte	0x00, 0xf0, 0xa1, 0x04


	//----- nvinfo : EIATTR_SPARSE_MMA_MASK
	.align		4
.L_4301:
        /*0018*/ 	.byte	0x03, 0x50
        /*001a*/ 	.short	0x0000


	//----- nvinfo : EIATTR_MAXREG_COUNT
	.align		4
        /*001c*/ 	.byte	0x03, 0x1b
        /*001e*/ 	.short	0x0040


	//----- nvinfo : EIATTR_NUM_BARRIERS
	.align		4
        /*0020*/ 	.byte	0x02, 0x4c
        /*0022*/ 	.byte	0x01
	.zero		1


	//----- nvinfo : EIATTR_MERCURY_ISA_VERSION
	.align		4
        /*0024*/ 	.byte	0x03, 0x5f
        /*0026*/ 	.short	0x0101


	//----- nvinfo : EIATTR_COOP_GROUP_MASK_REGIDS
	.align		4
        /*0028*/ 	.byte	0x04, 0x29
        /*002a*/ 	.short	(.L_4303 - .L_4302)


	//   ....[0]....
.L_4302:
        /*002c*/ 	.word	0xffffffff


	//   ....[1]....
        /*0030*/ 	.word	0xffffffff


	//   ....[2]....
        /*0034*/ 	.word	0xffffffff


	//   ....[3]....
        /*0038*/ 	.word	0xffffffff


	//   ....[4]....
        /*003c*/ 	.word	0xffffffff


	//   ....[5]....
        /*0040*/ 	.word	0xffffffff


	//   ....[6]....
        /*0044*/ 	.word	0xffffffff


	//   ....[7]....
        /*0048*/ 	.word	0xffffffff


	//   ....[8]....
        /*004c*/ 	.word	0xffffffff


	//   ....[9]....
        /*0050*/ 	.word	0xffffffff


	//----- nvinfo : EIATTR_COOP_GROUP_INSTR_OFFSETS
	.align		4
.L_4303:
        /*0054*/ 	.byte	0x04, 0x28
        /*0056*/ 	.short	(.L_4305 - .L_4304)


	//   ....[0]....
.L_4304:
        /*0058*/ 	.word	0x00001560


	//   ....[1]....
        /*005c*/ 	.word	0x00001570


	//   ....[2]....
        /*0060*/ 	.word	0x000015a0


	//   ....[3]....
        /*0064*/ 	.word	0x000015b0


	//   ....[4]....
        /*0068*/ 	.word	0x000015e0


	//   ....[5]....
        /*006c*/ 	.word	0x000015f0


	//   ....[6]....
        /*0070*/ 	.word	0x00001620


	//   ....[7]....
        /*0074*/ 	.word	0x00001640


	//   ....[8]....
        /*0078*/ 	.word	0x00001670


	//   ....[9]....
        /*007c*/ 	.word	0x00001680


	//----- nvinfo : EIATTR_VRC_CTA_INIT_COUNT
	.align		4
.L_4305:
        /*0080*/ 	.byte	0x02, 0x4a
	.zero		1
	.zero		1


	//----- nvinfo : EIATTR_EXIT_INSTR_OFFSETS
	.align		4
        /*0084*/ 	.byte	0x04, 0x1c
        /*0086*/ 	.short	(.L_4307 - .L_4306)


	//   ....[0]....
.L_4306:
        /*0088*/ 	.word	0x00000060


	//   ....[1]....
        /*008c*/ 	.word	0x000016e0


	//   ....[2]....
        /*0090*/ 	.word	0x000017d0


	//----- nvinfo : EIATTR_MAX_THREADS
	.align		4
.L_4307:
        /*0094*/ 	.byte	0x04, 0x05
        /*0096*/ 	.short	(.L_4309 - .L_4308)
.L_4308:
        /*0098*/ 	.word	0x00000400
        /*009c*/ 	.word	0x00000001
        /*00a0*/ 	.word	0x00000001


	//----- nvinfo : EIATTR_CRS_STACK_SIZE
	.align		4
.L_4309:
        /*00a4*/ 	.byte	0x04, 0x1e
        /*00a6*/ 	.short	(.L_4311 - .L_4310)
.L_4310:
        /*00a8*/ 	.word	0x00000000


	//----- nvinfo : EIATTR_CBANK_PARAM_SIZE
	.align		4
.L_4311:
        /*00ac*/ 	.byte	0x03, 0x19
        /*00ae*/ 	.short	0x0128


	//----- nvinfo : EIATTR_PARAM_CBANK
	.align		4
        /*00b0*/ 	.byte	0x04, 0x0a
        /*00b2*/ 	.short	(.L_4313 - .L_4312)
	.align		4
.L_4312:
        /*00b4*/ 	.word	index@(.nv.constant0._ZN10layer_norm22ln_bwd_finalize_kernelINS_22Kernel_traits_finalizeILj256E6__halfffffjLb0ELj1024ELj4ENS_18Kernel_traits_baseILj256ES2_ffffjLj1024EEEEELb0ELb1EEEvNS_9BwdParamsE)
        /*00b8*/ 	.short	0x0380
        /*00ba*/ 	.short	0x0128


	//----- nvinfo : EIATTR_SW_WAR
	.align		4
.L_4313:
        /*00bc*/ 	.byte	0x04, 0x36
        /*00be*/ 	.short	(.L_4315 - .L_4314)
.L_4314:
        /*00c0*/ 	.word	0x00000008
.L_4315:


//--------------------- .nv.info._ZN10layer_norm13ln_bwd_kernelINS_13Kernel_traitsI6__halfffffjLj256ELj1ELj4ELj1ELj16ENS_18Kernel_traits_baseILj256ES2_ffffjLj128EEEEELb1ELb0ELb1ELb1EEEvNS_9BwdParamsE --------------------------
	.section	.nv.info._ZN10layer_norm13ln_bwd_kernelINS_13Kernel_traitsI6__halfffffjLj256ELj1ELj4ELj1ELj16ENS_18Kernel_traits_baseILj256ES2_ffffjLj128EEEEELb1ELb0ELb1ELb1EEEvNS_9BwdParamsE,"",@"SHT_CUDA_INFO"
	.sectionflags	@""
	.align	4


	//----- nvinfo : EIATTR_CUDA_API_VERSION
	.align		4
        /*0000*/ 	.byte	0x04, 0x37
        /*0002*/ 	.short	(.L_4317 - .L_4316)
.L_4316:
        /*0004*/ 	.word	0x00000082


	//----- nvinfo : EIATTR_KPARAM_INFO
	.align		4
.L_4317:
        /*0008*/ 	.byte	0x04, 0x17
        /*000a*/ 	.short	(.L_4319 - .L_4318)
.L_4318:
        /*000c*/ 	.word	0x00000000
        /*0010*/ 	.short	0x0000
        /*0012*/ 	.short	0x0000
        /*0014*/ 	.byte	0x00, 0xf0, 0xa1, 0x04


	//----- nvinfo : EIATTR_SPARSE_MMA_MASK
	.align		4
.L_4319:
        /*0018*/ 	.byte	0x03, 0x50
        /*001a*/ 	.short	0x0000


	//----- nvinfo : EIATTR_MAXREG_COUNT
	.align		4
        /*001c*/ 	.byte	0x03, 0x1b
        /*001e*/ 	.short	0x00ff


	//----- nvinfo : EIATTR_NUM_BARRIERS
	.align		4
        /*0020*/ 	.byte	0x02, 0x4c
        /*0022*/ 	.byte	0x01
	.zero		1


	//----- nvinfo : EIATTR_MERCURY_ISA_VERSION
	.align		4
        /*0024*/ 	.byte	0x03, 0x5f
        /*0026*/ 	.short	0x0101


	//----- nvinfo : EIATTR_COOP_GROUP_MASK_REGIDS
	.align		4
        /*0028*/ 	.byte	0x04, 0x29
        /*002a*/ 	.short	(.L_4321 - .L_4320)


	//   ....[0]....
.L_4320:
        /*002c*/ 	.word	0xffffffff


	//   ....[1]....
        /*0030*/ 	.word	0xffffffff


	//   ....[2]....
        /*0034*/ 	.word	0xffffffff


	//   ....[3]....
        /*0038*/ 	.word	0xffffffff


	//   ....[4]....
        /*003c*/ 	.word	0xffffffff


	//   ....[5]....
        /*0040*/ 	.word	0xffffffff


	//   ....[6]....
        /*0044*/ 	.word	0xffffffff


	//   ....[7]....
        /*0048*/ 	.word	0xffffffff


	//   ....[8]....
        /*004c*/ 	.word	0xffffffff


	//   ....[9]....
        /*0050*/ 	.word	0xffffffff


	//   ....[10]....
        /*0054*/ 	.word	0x0500002e


	//   ....[11]....
        /*0058*/ 	.word	0x0500002e


	//   ....[12]....
        /*005c*/ 	.word	0x0500002e


	//   ....[13]....
        /*0060*/ 	.word	0x0500002e


	//   ....[14]....
        /*0064*/ 	.word	0x0500002e


	//   ....[15]....
        /*0068*/ 	.word	0x0500002e


	//   ....[16]....
        /*006c*/ 	.word	0x0500002e


	//   ....[17]....
        /*0070*/ 	.word	0x0500002e


	//   ....[18]....
        /*0074*/ 	.word	0x0500002e


	//   ....[19]....
        /*0078*/ 	.word	0x0500002e


	//----- nvinfo : EIATTR_COOP_GROUP_INSTR_OFFSETS
	.align		4
.L_4321:
        /*007c*/ 	.byte	0x04, 0x28
        /*007e*/ 	.short	(.L_4323 - .L_4322)


	//   ....[0]....
.L_4322:
        /*0080*/ 	.word	0x00000c50


	//   ....[1]....
        /*0084*/ 	.word	0x00000c60


	//   ....[2]....
        /*0088*/ 	.word	0x00000c90


	//   ....[3]....
        /*008c*/ 	.word	0x00000ca0


	//   ....[4]....
        /*0090*/ 	.word	0x00000cd0


	//   ....[5]....
        /*0094*/ 	.word	0x00000ce0


	//   ....[6]....
        /*0098*/ 	.word	0x00000d10


	//   ....[7]....
        /*009c*/ 	.word	0x00000d20


	//   ....[8]....
        /*00a0*/ 	.word	0x00000d50


	//   ....[9]....
        /*00a4*/ 	.word	0x00000d60


	//   ....[10]....
        /*00a8*/ 	.word	0x00002960


	//   ....[11]....
        /*00ac*/ 	.word	0x000029f0


	//   ....[12]....
        /*00b0*/ 	.word	0x00002a50


	//   ....[13]....
        /*00b4*/ 	.word	0x00002ab0


	//   ....[14]....
        /*00b8*/ 	.word	0x00002b10


	//   ....[15]....
        /*00bc*/ 	.word	0x00002b70


	//   ....[16]....
        /*00c0*/ 	.word	0x00002bd0


	//   ....[17]....
        /*00c4*/ 	.word	0x00002c30


	//   ....[18]....
        /*00c8*/ 	.word	0x00002c90


	//   ....[19]....
        /*00cc*/ 	.word	0x00002cf0


	//----- nvinfo : EIATTR_VRC_CTA_INIT_COUNT
	.align		4
.L_4323:
        /*00d0*/ 	.byte	0x02, 0x4a
	.zero		1
	.zero		1


	//----- nvinfo : EIATTR_EXIT_INSTR_OFFSETS
	.align		4
        /*00d4*/ 	.byte	0x04, 0x1c
        /*00d6*/ 	.short	(.L_4325 - .L_4324)


	//   ....[0]....
.L_4324:
        /*00d8*/ 	.word	0x000028f0


	//----- nvinfo : EIATTR_MAX_THREADS
	.align		4
.L_4325:
        /*00dc*/ 	.byte	0x04, 0x05
        /*00de*/ 	.short	(.L_4327 - .L_4326)
.L_4326:
        /*00e0*/ 	.word	0x00000080
        /*00e4*/ 	.word	0x00000001
        /*00e8*/ 	.word	0x00000001


	//----- nvinfo : EIATTR_CRS_STACK_SIZE
	.align		4
.L_4327:
        /*00ec*/ 	.byte	0x04, 0x1e
        /*00ee*/ 	.short	(.L_4329 - .L_4328)
.L_4328:
        /*00f0*/ 	.word	0x00000000


	//----- nvinfo : EIATTR_CBANK_PARAM_SIZE
	.align		4
.L_4329:
        /*00f4*/ 	.byte	0x03, 0x19
        /*00f6*/ 	.short	0x0128


	//----- nvinfo : EIATTR_PARAM_CBANK
	.align		4
        /*00f8*/ 	.byte	0x04, 0x0a
        /*00fa*/ 	.short	(.L_4331 - .L_4330)
	.align		4
.L_4330:
        /*00fc*/ 	.word	index@(.nv.constant0._ZN10layer_norm13ln_bwd_kernelINS_13Kernel_traitsI6__halfffffjLj256ELj1ELj4ELj1ELj16ENS_18Kernel_traits_baseILj256ES2_ffffjLj128EEEEELb1ELb0ELb1ELb1EEEvNS_9BwdParamsE)
        /*0100*/ 	.short	0x0380
        /*0102*/ 	.short	0x0128


	//----- nvinfo : EIATTR_SW_WAR
	.align		4
.L_4331:
        /*0104*/ 	.byte	0x04, 0x36
        /*0106*/ 	.short	(.L_4333 - .L_4332)
.L_4332:
        /*0108*/ 	.word	0x00000008
.L_4333:


//--------------------- .nv.info._ZN10layer_norm13ln_bwd_kernelINS_13Kernel_traitsI6__halfffffjLj256ELj1ELj4ELj1ELj16ENS_18Kernel_traits_baseILj256ES2_ffffjLj128EEEEELb1ELb1ELb0ELb0EEEvNS_9BwdParamsE --------------------------
	.section	.nv.info._ZN10layer_norm13ln_bwd_kernelINS_13Kernel_traitsI6__halfffffjLj256ELj1ELj4ELj1ELj16ENS_18Kernel_traits_baseILj256ES2_ffffjLj128EEEEELb1ELb1ELb0ELb0EEEvNS_9BwdParamsE,"",@"SHT_CUDA_INFO"
	.sectionflags	@""
	.align	4


	//----- nvinfo : EIATTR_CUDA_API_VERSION
	.align		4
        /*0000*/ 	.byte	0x04, 0x37
        /*0002*/ 	.short	(.L_4335 - .L_4334)
.L_4334:
        /*0004*/ 	.word	0x00000082


	//----- nvinfo : EIATTR_KPARAM_INFO
	.align		4
.L_4335:
        /*0008*/ 	.byte	0x04, 0x17
        /*000a*/ 	.short	(.L_4337 - .L_4336)
.L_4336:
        /*000c*/ 	.word	0x00000000
        /*0010*/ 	.short	0x0000
        /*0012*/ 	.short	0x0000
        /*0014*/ 	.byte	0x00, 0xf0, 0xa1, 0x04


	//----- nvinfo : EIATTR_SPARSE_MMA_MASK
	.align		4
.L_4337:
        /*0018*/ 	.byte	0x03, 0x50
        /*001a*/ 	.short	0x0000


	//----- nvinfo : EIATTR_MAXREG_COUNT
	.align		4
        /*001c*/ 	.byte	0x03, 0x1b
        /*001e*/ 	.short	0x00ff


	//----- nvinfo : EIATTR_NUM_BARRIERS
	.align		4
        /*0020*/ 	.byte	0x02, 0x4c
        /*0022*/ 	.byte	0x01
	.zero		1


	//----- nvinfo : EIATTR_MERCURY_ISA_VERSION
	.align		4
        /*0024*/ 	.byte	0x03, 0x5f
        /*0026*/ 	.short	0x0101


	//----- nvinfo : EIATTR_COOP_GROUP_MASK_REGIDS
	.align		4
        /*0028*/ 	.byte	0x04, 0x29
        /*002a*/ 	.short	(.L_4339 - .L_4338)


	//   ....[0]....
.L_4338:
        /*002c*/ 	.word	0xffffffff


	//   ....[1]....
        /*0030*/ 	.word	0xffffffff


	//   ....[2]....
        /*0034*/ 	.word	0xffffffff


	//   ....[3]....
        /*0038*/ 	.word	0xffffffff


	//   ....[4]....
        /*003c*/ 	.word	0xffffffff


	//   ....[5]....
        /*0040*/ 	.word	0xffffffff


	//   ....[6]....
        /*0044*/ 	.word	0xffffffff


	//   ....[7]....
        /*0048*/ 	.word	0xffffffff


	//   ....[8]....
        /*004c*/ 	.word	0xffffffff


	//   ....[9]....
        /*0050*/ 	.word	0xffffffff


	//   ....[10]....
        /*0054*/ 	.word	0x05000034


	//   ....[11]....
        /*0058*/ 	.word	0x05000034


	//   ....[12]....
        /*005c*/ 	.word	0x05000034


	//   ....[13]....
        /*0060*/ 	.word	0x05000034


	//   ....[14]....
        /*0064*/ 	.word	0x05000034


	//   ....[15]....
        /*0068*/ 	.word	0x05000034


	//   ....[16]....
        /*006c*/ 	.word	0x05000034


	//   ....[17]....
        /*0070*/ 	.word	0x05000034


	//   ....[18]....
        /*0074*/ 	.word	0x05000034


	//   ....[19]....
        /*0078*/ 	.word	0x05000034


	//----- nvinfo : EIATTR_COOP_GROUP_INSTR_OFFSETS
	.align		4
.L_4339:
        /*007c*/ 	.byte	0x04, 0x28
        /*007e*/ 	.short	(.L_4341 - .L_4340)


	//   ....[0]....
.L_4340:
        /*0080*/ 	.word	0x00000d90


	//   ....[1]....
        /*0084*/ 	.word	0x00000da0


	//   ....[2]....
        /*0088*/ 	.word	0x00000dd0


	//   ....[3]....
        /*008c*/ 	.word	0x00000de0


	//   ....[4]....
        /*0090*/ 	.word	0x00000e10


	//   ....[5]....
        /*0094*/ 	.word	0x00000e20


	//   ....[6]....
        /*0098*/ 	.word	0x00000e50


	//   ....[7]....
        /*009c*/ 	.word	0x00000e60


	//   ....[8]....
        /*00a0*/ 	.word	0x00000e90


	//   ....[9]....
        /*00a4*/ 	.word	0x00000ea0


	//   ....[10]....
        /*00a8*/ 	.word	0x00003400


	//   ....[11]....
        /*00ac*/ 	.word	0x00003490


	//   ....[12]....
        /*00b0*/ 	.word	0x00003500


	//   ....[13]....
        /*00b4*/ 	.word	0x00003560


	//   ....[14]....
        /*00b8*/ 	.word	0x000035d0


	//   ....[15]....
        /*00bc*/ 	.word	0x00003630


	//   ....[16]....
        /*00c0*/ 	.word	0x000036a0


	//   ....[17]....
        /*00c4*/ 	.word	0x00003700


	//   ....[18]....
        /*00c8*/ 	.word	0x00003770


	//   ....[19]....
        /*00cc*/ 	.word	0x000037d0


	//----- nvinfo : EIATTR_VRC_CTA_INIT_COUNT
	.align		4
.L_4341:
        /*00d0*/ 	.byte	0x02, 0x4a
	.zero		1
	.zero		1


	//----- nvinfo : EIATTR_EXIT_INSTR_OFFSETS
	.align		4
        /*00d4*/ 	.byte	0x04, 0x1c
        /*00d6*/ 	.short	(.L_4343 - .L_4342)


	//   ....[0]....
.L_4342:
        /*00d8*/ 	.word	0x00003310


	//   ....[1]....
        /*00dc*/ 	.word	0x00003390


	//----- nvinfo : EIATTR_MAX_THREADS
	.align		4
.L_4343:
        /*00e0*/ 	.byte	0x04, 0x05
        /*00e2*/ 	.short	(.L_4345 - .L_4344)
.L_4344:
        /*00e4*/ 	.word	0x00000080
        /*00e8*/ 	.word	0x00000001
        /*00ec*/ 	.word	0x00000001


	//----- nvinfo : EIATTR_CRS_STACK_SIZE
	.align		4
.L_4345:
        /*00f0*/ 	.byte	0x04, 0x1e
        /*00f2*/ 	.short	(.L_4347 - .L_4346)
.L_4346:
        /*00f4*/ 	.word	0x00000000


	//----- nvinfo : EIATTR_CBANK_PARAM_SIZE
	.align		4
.L_4347:
        /*00f8*/ 	.byte	0x03, 0x19
        /*00fa*/ 	.short	0x0128


	//----- nvinfo : EIATTR_PARAM_CBANK
	.align		4
        /*00fc*/ 	.byte	0x04, 0x0a
        /*00fe*/ 	.short	(.L_4349 - .L_4348)
	.align		4
.L_4348:
        /*0100*/ 	.word	index@(.nv.constant0._ZN10layer_norm13ln_bwd_kernelINS_13Kernel_traitsI6__halfffffjLj256ELj1ELj4ELj1ELj16ENS_18Kernel_traits_baseILj256ES2_ffffjLj128EEEEELb1ELb1ELb0ELb0EEEvNS_9BwdParamsE)
        /*0104*/ 	.short	0x0380
        /*0106*/ 	.short	0x0128


	//----- nvinfo : EIATTR_SW_WAR
	.align		4
.L_4349:
        /*0108*/ 	.byte	0x04, 0x36
        /*010a*/ 	.short	(.L_4351 - .L_4350)
.L_4350:
        /*010c*/ 	.word	0x00000008
.L_4351:


//--------------------- .nv.info._ZN10layer_norm13ln_bwd_kernelINS_13Kernel_traitsI6__halfffffjLj256ELj1ELj4ELj1ELj16ENS_18Kernel_traits_baseILj256ES2_ffffjLj128EEEEELb1ELb1ELb0ELb1EEEvNS_9BwdParamsE --------------------------
	.section	.nv.info._ZN10layer_norm13ln_bwd_kernelINS_13Kernel_traitsI6__halfffffjLj256ELj1ELj4ELj1ELj16ENS_18Kernel_traits_baseILj256ES2_ffffjLj128EEEEELb1ELb1ELb0ELb1EEEvNS_9BwdParamsE,"",@"SHT_CUDA_INFO"
	.sectionflags	@""
	.align	4


	//----- nvinfo : EIATTR_CUDA_API_VERSION
	.align		4
        /*0000*/ 	.byte	0x04, 0x37
        /*0002*/ 	.short	(.L_4353 - .L_4352)
.L_4352:
        /*0004*/ 	.word	0x00000082


	//----- nvinfo : EIATTR_KPARAM_INFO
	.align		4
.L_4353:
        /*0008*/ 	.byte	0x04, 0x17
        /*000a*/ 	.short	(.L_4355 - .L_4354)
.L_4354:
        /*000c*/ 	.word	0x00000000
        /*0010*/ 	.short	0x0000
        /*0012*/ 	.short	0x0000
        /*0014*/ 	.byte	0x00, 0xf0, 0xa1, 0x04


	//----- nvinfo : EIATTR_SPARSE_MMA_MASK
	.align		4
.L_4355:
        /*0018*/ 	.byte	0x03, 0x50
        /*001a*/ 	.short	0x0000


	//----- nvinfo : EIATTR_MAXREG_COUNT
	.align		4
        /*001c*/ 	.byte	0x03, 0x1b
        /*001e*/ 	.short	0x00ff


	//----- nvinfo : EIATTR_NUM_BARRIERS
	.align		4
        /*0020*/ 	.byte	0x02, 0x4c
        /*0022*/ 	.byte	0x01
	.zero		1


	//----- nvinfo : EIATTR_MERCURY_ISA_VERSION
	.align		4
        /*0024*/ 	.byte	0x03, 0x5f
        /*0026*/ 	.short	0x0101


	//----- nvinfo : EIATTR_COOP_GROUP_MASK_REGIDS
	.align		4
        /*0028*/ 	.byte	0x04, 0x29
        /*002a*/ 	.short	(.L_4357 - .L_4356)


	//   ....[0]....
.L_4356:
        /*002c*/ 	.word	0xffffffff


	//   ....[1]....
        /*0030*/ 	.word	0xffffffff


	//   ....[2]....
        /*0034*/ 	.word	0xffffffff


	//   ....[3]....
        /*0038*/ 	.word	0xffffffff


	//   ....[4]....
        /*003c*/ 	.word	0xffffffff


	//   ....[5]....
        /*0040*/ 	.word	0xffffffff


	//   ....[6]....
        /*0044*/ 	.word	0xffffffff


	//   ....[7]....
        /*0048*/ 	.word	0xffffffff


	//   ....[8]....
        /*004c*/ 	.word	0xffffffff


	//   ....[9]....
        /*0050*/ 	.word	0xffffffff


	//   ....[10]....
        /*0054*/ 	.word	0x05000048


	//   ....[11]....
        /*0058*/ 	.word	0x05000048


	//   ....[12]....
        /*005c*/ 	.word	0x05000048


	//   ....[13]....
        /*0060*/ 	.word	0x05000048


	//   ....[14]....
        /*0064*/ 	.word	0x05000048


	//   ....[15]....
        /*0068*/ 	.word	0x05000048


	//   ....[16]....
        /*006c*/ 	.word	0x05000048


	//   ....[17]....
        /*0070*/ 	.word	0x05000048


	//   ....[18]....
        /*0074*/ 	.word	0x05000048


	//   ....[19]....
        /*0078*/ 	.word	0x05000048


	//----- nvinfo : EIATTR_COOP_GROUP_INSTR_OFFSETS
	.align		4
.L_4357:
        /*007c*/ 	.byte	0x04, 0x28
        /*007e*/ 	.short	(.L_4359 - .L_4358)


	//   ....[0]....
.L_4358:
        /*0080*/ 	.word	0x00000ff0


	//   ....[1]....
        /*0084*/ 	.word	0x00001000


	//   ....[2]....
        /*0088*/ 	.word	0x00001030


	//   ....[3]....
        /*008c*/ 	.word	0x00001040


	//   ....[4]....
        /*0090*/ 	.word	0x00001070


	//   ....[5]....
        /*0094*/ 	.word	0x00001080


	//   ....[6]....
        /*0098*/ 	.word	0x000010b0


	//   ....[7]....
        /*009c*/ 	.word	0x000010c0


	//   ....[8]....
        /*00a0*/ 	.word	0x000010f0


	//   ....[9]....
        /*00a4*/ 	.word	0x00001100


	//   ....[10]....
        /*00a8*/ 	.word	0x000032d0


	//   ....[11]....
        /*00ac*/ 	.word	0x00003370


	//   ....[12]....
        /*00b0*/ 	.word	0x000033d0


	//   ....[13]....
        /*00b4*/ 	.word	0x00003430


	//   ....[14]....
        /*00b8*/ 	.word	0x000034a0


	//   ....[15]....
        /*00bc*/ 	.word	0x00003500


	//   ....[16]....
        /*00c0*/ 	.word	0x00003570


	//   ....[17]....
        /*00c4*/ 	.word	0x000035d0


	//   ....[18]....
        /*00c8*/ 	.word	0x00003640


	//   ....[19]....
        /*00cc*/ 	.word	0x000036a0


	//----- nvinfo : EIATTR_VRC_CTA_INIT_COUNT
	.align		4
.L_4359:
        /*00d0*/ 	.byte	0x02, 0x4a
	.zero		1
	.zero		1


	//----- nvinfo : EIATTR_EXIT_INSTR_OFFSETS
	.align		4
        /*00d4*/ 	.byte	0x04, 0x1c
        /*00d6*/ 	.short	(.L_4361 - .L_4360)


	//   ....[0]....
.L_4360:
        /*00d8*/ 	.word	0x00003270


	//----- nvinfo : EIATTR_MAX_THREADS
	.align		4
.L_4361:
        /*00dc*/ 	.byte	0x04, 0x05
        /*00de*/ 	.short	(.L_4363 - .L_4362)
.L_4362:
        /*00e0*/ 	.word	0x00000080
        /*00e4*/ 	.word	0x00000001
        /*00e8*/ 	.word	0x00000001


	//----- nvinfo : EIATTR_CRS_STACK_SIZE
	.align		4
.L_4363:
        /*00ec*/ 	.byte	0x04, 0x1e
        /*00ee*/ 	.short	(.L_4365 - .L_4364)
.L_4364:
        /*00f0*/ 	.word	0x00000000


	//----- nvinfo : EIATTR_CBANK_PARAM_SIZE
	.align		4
.L_4365:
        /*00f4*/ 	.byte	0x03, 0x19
        /*00f6*/ 	.short	0x0128


	//----- nvinfo : EIATTR_PARAM_CBANK
	.align		4
        /*00f8*/ 	.byte	0x04, 0x0a
        /*00fa*/ 	.short	(.L_4367 - .L_4366)
	.align		4
.L_4366:
        /*00fc*/ 	.word	index@(.nv.constant0._ZN10layer_norm13ln_bwd_kernelINS_13Kernel_traitsI6__halfffffjLj256ELj1ELj4ELj1ELj16ENS_18Kernel_traits_baseILj256ES2_ffffjLj128EEEEELb1ELb1ELb0ELb1EEEvNS_9BwdParamsE)
        /*0100*/ 	.short	0x0380
        /*0102*/ 	.short	0x0128


	//----- nvinfo : EIATTR_SW_WAR
	.align		4
.L_4367:
        /*0104*/ 	.byte	0x04, 0x36
        /*0106*/ 	.short	(.L_4369 - .L_4368)
.L_4368:
        /*0108*/ 	.word	0x00000008
.L_4369:


//--------------------- .nv.info._ZN10layer_norm22ln_bwd_finalize_kernelINS_22Kernel_traits_finalizeILj256E6__halfffffjLb1ELj1024ELj4ENS_18Kernel_traits_baseILj256ES2_ffffjLj1024EEEEELb1ELb0EEEvNS_9BwdParamsE --------------------------
	.section	.nv.info._ZN10layer_norm22ln_bwd_finalize_kernelINS_22Kernel_traits_finalizeILj256E6__halfffffjLb1ELj1024ELj4ENS_18Kernel_traits_baseILj256ES2_ffffjLj1024EEEEELb1ELb0EEEvNS_9BwdParamsE,"",@"SHT_CUDA_INFO"
	.sectionflags	@""
	.align	4


	//----- nvinfo : EIATTR_CUDA_API_VERSION
	.align		4
        /*0000*/ 	.byte	0x04, 0x37
        /*0002*/ 	.short	(.L_4371 - .L_4370)
.L_4370:
        /*0004*/ 	.word	0x00000082


	//----- nvinfo : EIATTR_KPARAM_INFO
	.align		4
.L_4371:
        /*0008*/ 	.byte	0x04, 0x17
        /*000a*/ 	.short	(.L_4373 - .L_4372)
.L_4372:
        /*000c*/ 	.word	0x00000000
        /*0010*/ 	.short	0x0000
        /*0012*/ 	.short	0x0000
        /*0014*/ 	.byte	0x00, 0xf0, 0xa1, 0x04


	//----- nvinfo : EIATTR_SPARSE_MMA_MASK
	.align		4
.L_4373:
        /*0018*/ 	.byte	0x03, 0x50
        /*001a*/ 	.short	0x0000


	//----- nvinfo : EIATTR_MAXREG_COUNT
	.align		4
        /*001c*/ 	.byte	0x03, 0x1b
        /*001e*/ 	.short	0x0040


	//----- nvinfo : EIATTR_NUM_BARRIERS
	.align		4
        /*0020*/ 	.byte	0x02, 0x4c
        /*0022*/ 	.byte	0x01
	.zero		1


	//----- nvinfo : EIATTR_MERCURY_ISA_VERSION
	.align		4
        /*0024*/ 	.byte	0x03, 0x5f
        /*0026*/ 	.short	0x0101


	//----- nvinfo : EIATTR_COOP_GROUP_MASK_REGIDS
	.align		4
        /*0028*/ 	.byte	0x04, 0x29
        /*002a*/ 	.short	(.L_4375 - .L_4374)


	//   ....[0]....
.L_4374:
        /*002c*/ 	.word	0xffffffff


	//   ....[1]....
        /*0030*/ 	.word	0xffffffff


	//   ....[2]....
        /*0034*/ 	.word	0xffffffff


	//   ....[3]....
        /*0038*/ 	.word	0xffffffff


	//   ....[4]....
        /*003c*/ 	.word	0xffffffff


	//   ....[5]....
        /*0040*/ 	.word	0xffffffff


	//   ....[6]....
        /*0044*/ 	.word	0xffffffff


	//   ....[7]....
        /*0048*/ 	.word	0xffffffff


	//   ....[8]....
        /*004c*/ 	.word	0xffffffff


	//   ....[9]....
        /*0050*/ 	.word	0xffffffff


	//   ....[10]....
        /*0054*/ 	.word	0xffffffff


	//   ....[11]....
        /*0058*/ 	.word	0xffffffff


	//   ....[12]....
        /*005c*/ 	.word	0xffffffff


	//   ....[13]....
        /*0060*/ 	.word	0xffffffff


	//   ....[14]....
        /*0064*/ 	.word	0xffffffff


	//----- nvinfo : EIATTR_COOP_GROUP_INSTR_OFFSETS
	.align		4
.L_4375:
        /*0068*/ 	.byte	0x04, 0x28
        /*006a*/ 	.short	(.L_4377 - .L_4376)


	//   ....[0]....
.L_4376:
        /*006c*/ 	.word	0x00001030


	//   ....[1]....
        /*0070*/ 	.word	0x00001040


	//   ....[2]....
        /*0074*/ 	.word	0x00001050


	//   ....[3]....
        /*0078*/ 	.word	0x00001080


	//   ....[4]....
        /*007c*/ 	.word	0x000010a0


	//   ....[5]....
        /*0080*/ 	.word	0x000010b0


	//   ....[6]....
        /*0084*/ 	.word	0x000010f0


	//   ....[7]....
        /*0088*/ 	.word	0x00001100


	//   ....[8]....
        /*008c*/ 	.word	0x00001110


	//   ....[9]....
        /*0090*/ 	.word	0x00001140


	//   ....[10]....
        /*0094*/ 	.word	0x00001170


	//   ....[11]....
        /*0098*/ 	.word	0x00001190


	//   ....[12]....
        /*009c*/ 	.word	0x000011c0


	//   ....[13]....
        /*00a0*/ 	.word	0x000011f0


	//   ....[14]....
        /*00a4*/ 	.word	0x00001220


	//----- nvinfo : EIATTR_VRC_CTA_INIT_COUNT
	.align		4
.L_4377:
        /*00a8*/ 	.byte	0x02, 0x4a
	.zero		1
	.zero		1


	//----- nvinfo : EIATTR_EXIT_INSTR_OFFSETS
	.align		4
        /*00ac*/ 	.byte	0x04, 0x1c
        /*00ae*/ 	.short	(.L_4379 - .L_4378)


	//   ....[0]....
.L_4378:
        /*00b0*/ 	.word	0x00000060


	//   ....[1]....
        /*00b4*/ 	.word	0x000012a0


	//   ....[2]....
        /*00b8*/ 	.word	0x000012d0


	//   ....[3]....
        /*00bc*/ 	.word	0x000013e0


	//----- nvinfo : EIATTR_MAX_THREADS
	.align		4
.L_4379:
        /*00c0*/ 	.byte	0x04, 0x05
        /*00c2*/ 	.short	(.L_4381 - .L_4380)
.L_4380:
        /*00c4*/ 	.word	0x00000400
        /*00c8*/ 	.word	0x00000001
        /*00cc*/ 	.word	0x00000001


	//----- nvinfo : EIATTR_CRS_STACK_SIZE
	.align		4
.L_4381:
        /*00d0*/ 	.byte	0x04, 0x1e
        /*00d2*/ 	.short	(.L_4383 - .L_4382)
.L_4382:
        /*00d4*/ 	.word	0x00000000


	//----- nvinfo : EIATTR_CBANK_PARAM_SIZE
	.align		4
.L_4383:
        /*00d8*/ 	.byte	0x03, 0x19
        /*00da*/ 	.short	0x0128


	//----- nvinfo : EIATTR_PARAM_CBANK
	.align		4
        /*00dc*/ 	.byte	0x04, 0x0a
        /*00de*/ 	.short	(.L_4385 - .L_4384)
	.align		4
.L_4384:
        /*00e0*/ 	.word	index@(.nv.constant0._ZN10layer_norm22ln_bwd_finalize_kernelINS_22Kernel_traits_finalizeILj256E6__halfffffjLb1ELj1024ELj4ENS_18Kernel_traits_baseILj256ES2_ffffjLj1024EEEEELb1ELb0EEEvNS_9BwdParamsE)
        /*00e4*/ 	.short	0x0380
        /*00e6*/ 	.short	0x0128


	//----- nvinfo : EIATTR_SW_WAR
	.align		4
.L_4385:
        /*00e8*/ 	.byte	0x04, 0x36
        /*00ea*/ 	.short	(.L_4387 - .L_4386)
.L_4386:
        /*00ec*/ 	.word	0x00000008
.L_4387:


//--------------------- .nv.info._ZN10layer_norm13ln_bwd_kernelINS_13Kernel_traitsI6__halfffffjLj256ELj1ELj4ELj1ELj16ENS_18Kernel_traits_baseILj256ES2_ffffjLj128EEEEELb1ELb1ELb1ELb0EEEvNS_9BwdParamsE --------------------------
	.section	.nv.info._ZN10layer_norm13ln_bwd_kernelINS_13Kernel_traitsI6__halfffffjLj256ELj1ELj4ELj1ELj16ENS_18Kernel_traits_baseILj256ES2_ffffjLj128EEEEELb1ELb1ELb1ELb0EEEvNS_9BwdParamsE,"",@"SHT_CUDA_INFO"
	.sectionflags	@""
	.align	4


	//----- nvinfo : EIATTR_CUDA_API_VERSION
	.align		4
        /*0000*/ 	.byte	0x04, 0x37
        /*0002*/ 	.short	(.L_4389 - .L_4388)
.L_4388:
        /*0004*/ 	.word	0x00000082


	//----- nvinfo : EIATTR_KPARAM_INFO
	.align		4
.L_4389:
        /*0008*/ 	.byte	0x04, 0x17
        /*000a*/ 	.short	(.L_4391 - .L_4390)
.L_4390:
        /*000c*/ 	.word	0x00000000
        /*0010*/ 	.short	0x0000
        /*0012*/ 	.short	0x0000
        /*0014*/ 	.byte	0x00, 0xf0, 0xa1, 0x04


	//----- nvinfo : EIATTR_SPARSE_MMA_MASK
	.align		4
.L_4391:
        /*0018*/ 	.byte	0x03, 0x50
        /*001a*/ 	.short	0x0000


	//----- nvinfo : EIATTR_MAXREG_COUNT
	.align		4
        /*001c*/ 	.byte	0x03, 0x1b
        /*001e*/ 	.short	0x00ff


	//----- nvinfo : EIATTR_NUM_BARRIERS
	.align		4
        /*0020*/ 	.byte	0x02, 0x4c
        /*0022*/ 	.byte	0x01
	.zero		1


	//----- nvinfo : EIATTR_MERCURY_ISA_VERSION
	.align		4
        /*0024*/ 	.byte	0x03, 0x5f
        /*0026*/ 	.short	0x0101


	//----- nvinfo : EIATTR_COOP_GROUP_MASK_REGIDS
	.align		4
        /*0028*/ 	.byte	0x04, 0x29
        /*002a*/ 	.short	(.L_4393 - .L_4392)


	//   ....[0]....
.L_4392:
        /*002c*/ 	.word	0xffffffff


	//   ....[1]....
        /*0030*/ 	.word	0xffffffff


	//   ....[2]....
        /*0034*/ 	.word	0xffffffff


	//   ....[3]....
        /*0038*/ 	.word	0xffffffff


	//   ....[4]....
        /*003c*/ 	.word	0xffffffff


	//   ....[5]....
        /*0040*/ 	.word	0xffffffff


	//   ....[6]....
        /*0044*/ 	.word	0xffffffff


	//   ....[7]....
        /*0048*/ 	.word	0xffffffff


	//   ....[8]....
        /*004c*/ 	.word	0xffffffff


	//   ....[9]....
        /*0050*/ 	.word	0xffffffff


	//   ....[10]....
        /*0054*/ 	.word	0x05000038


	//   ....[11]....
        /*0058*/ 	.word	0x05000038


	//   ....[12]....
        /*005c*/ 	.word	0x05000038


	//   ....[13]....
        /*0060*/ 	.word	0x05000038


	//   ....[14]....
        /*0064*/ 	.word	0x05000038


	//   ....[15]....
        /*0068*/ 	.word	0x05000038


	//   ....[16]....
        /*006c*/ 	.word	0x05000038


	//   ....[17]....
        /*0070*/ 	.word	0x05000038


	//   ....[18]....
        /*0074*/ 	.word	0x05000038


	//   ....[19]....
        /*0078*/ 	.word	0x05000038


	//----- nvinfo : EIATTR_COOP_GROUP_INSTR_OFFSETS
	.align		4
.L_4393:
        /*007c*/ 	.byte	0x04, 0x28
        /*007e*/ 	.short	(.L_4395 - .L_4394)


	//   ....[0]....
.L_4394:
        /*0080*/ 	.word	0x000010d0


	//   ....[1]....
        /*0084*/ 	.word	0x000010e0


	//   ....[2]....
        /*0088*/ 	.word	0x00001110


	//   ....[3]....
        /*008c*/ 	.word	0x00001120


	//   ....[4]....
        /*0090*/ 	.word	0x00001150


	//   ....[5]....
        /*0094*/ 	.word	0x00001160


	//   ....[6]....
        /*0098*/ 	.word	0x00001190


	//   ....[7]....
        /*009c*/ 	.word	0x000011a0


	//   ....[8]....
        /*00a0*/ 	.word	0x000011d0


	//   ....[9]....
        /*00a4*/ 	.word	0x000011e0


	//   ....[10]....
        /*00a8*/ 	.word	0x00004020


	//   ....[11]....
        /*00ac*/ 	.word	0x000040b0


	//   ....[12]....
        /*00b0*/ 	.word	0x00004110


	//   ....[13]....
        /*00b4*/ 	.word	0x00004170


	//   ....[14]....
        /*00b8*/ 	.word	0x000041d0


	//   ....[15]....
        /*00bc*/ 	.word	0x00004230


	//   ....[16]....
        /*00c0*/ 	.word	0x00004290


	//   ....[17]....
        /*00c4*/ 	.word	0x000042f0


	//   ....[18]....
        /*00c8*/ 	.word	0x00004350


	//   ....[19]....
        /*00cc*/ 	.word	0x000043b0


	//----- nvinfo : EIATTR_VRC_CTA_INIT_COUNT
	.align		4
.L_4395:
        /*00d0*/ 	.byte	0x02, 0x4a
	.zero		1
	.zero		1


	//----- nvinfo : EIATTR_EXIT_INSTR_OFFSETS
	.align		4
        /*00d4*/ 	.byte	0x04, 0x1c
        /*00d6*/ 	.short	(.L_4397 - .L_4396)


	//   ....[0]....
.L_4396:
        /*00d8*/ 	.word	0x00003f30


	//   ....[1]....
        /*00dc*/ 	.word	0x00003fb0


	//----- nvinfo : EIATTR_MAX_THREADS
	.align		4
.L_4397:
        /*00e0*/ 	.byte	0x04, 0x05
        /*00e2*/ 	.short	(.L_4399 - .L_4398)
.L_4398:
        /*00e4*/ 	.word	0x00000080
        /*00e8*/ 	.word	0x00000001
        /*00ec*/ 	.word	0x00000001


	//----- nvinfo : EIATTR_CRS_STACK_SIZE
	.align		4
.L_4399:
        /*00f0*/ 	.byte	0x04, 0x1e
        /*00f2*/ 	.short	(.L_4401 - .L_4400)
.L_4400:
        /*00f4*/ 	.word	0x00000000


	//----- nvinfo : EIATTR_CBANK_PARAM_SIZE
	.align		4
.L_4401:
        /*00f8*/ 	.byte	0x03, 0x19
        /*00fa*/ 	.short	0x0128


	//----- nvinfo : EIATTR_PARAM_CBANK
	.align		4
        /*00fc*/ 	.byte	0x04, 0x0a
        /*00fe*/ 	.short	(.L_4403 - .L_4402)
	.align		4
.L_4402:
        /*0100*/ 	.word	index@(.nv.constant0._ZN10layer_norm13ln_bwd_kernelINS_13Kernel_traitsI6__halfffffjLj256ELj1ELj4ELj1ELj16ENS_18Kernel_traits_baseILj256ES2_ffffjLj128EEEEELb1ELb1ELb1ELb0EEEvNS_9BwdParamsE)
        /*0104*/ 	.short	0x0380
        /*0106*/ 	.short	0x0128


	//----- nvinfo : EIATTR_SW_WAR
	.align		4
.L_4403:
        /*0108*/ 	.byte	0x04, 0x36
        /*010a*/ 	.short	(.L_4405 - .L_4404)
.L_4404:
        /*010c*/ 	.word	0x00000008
.L_4405:


//--------------------- .nv.info._ZN10layer_norm22ln_bwd_finalize_kernelINS_22Kernel_traits_finalizeILj256E6__halfffffjLb1ELj1024ELj4ENS_18Kernel_traits_baseILj256ES2_ffffjLj1024EEEEELb1ELb1EEEvNS_9BwdParamsE --------------------------
	.section	.nv.info._ZN10layer_norm22ln_bwd_finalize_kernelINS_22Kernel_traits_finalizeILj256E6__halfffffjLb1ELj1024ELj4ENS_18Kernel_traits_baseILj256ES2_ffffjLj1024EEEEELb1ELb1EEEvNS_9BwdParamsE,"",@"SHT_CUDA_INFO"
	.sectionflags	@""
	.align	4


	//----- nvinfo : EIATTR_CUDA_API_VERSION
	.align		4
        /*0000*/ 	.byte	0x04, 0x37
        /*0002*/ 	.short	(.L_4407 - .L_4406)
.L_4406:
        /*0004*/ 	.word	0x00000082


	//----- nvinfo : EIATTR_KPARAM_INFO
	.align		4
.L_4407:
        /*0008*/ 	.byte	0x04, 0x17
        /*000a*/ 	.short	(.L_4409 - .L_4408)
.L_4408:
        /*000c*/ 	.word	0x00000000
        /*0010*/ 	.short	0x0000
        /*0012*/ 	.short	0x0000
        /*0014*/ 	.byte	0x00, 0xf0, 0xa1, 0x04


	//----- nvinfo : EIATTR_SPARSE_MMA_MASK
	.align		4
.L_4409:
        /*0018*/ 	.byte	0x03, 0x50
        /*001a*/ 	.short	0x0000


	//----- nvinfo : EIATTR_MAXREG_COUNT
	.align		4
        /*001c*/ 	.byte	0x03, 0x1b
        /*001e*/ 	.short	0x0040


	//----- nvinfo : EIATTR_NUM_BARRIERS
	.align		4
        /*0020*/ 	.byte	0x02, 0x4c
        /*0022*/ 	.byte	0x01
	.zero		1


	//----- nvinfo : EIATTR_MERCURY_ISA_VERSION
	.align		4
        /*0024*/ 	.byte	0x03, 0x5f
        /*0026*/ 	.short	0x0101


	//----- nvinfo : EIATTR_COOP_GROUP_MASK_REGIDS
	.align		4
        /*0028*/ 	.byte	0x04, 0x29
        /*002a*/ 	.short	(.L_4411 - .L_4410)


	//   ....[0]....
.L_4410:
        /*002c*/ 	.word	0xffffffff


	//   ....[1]....
        /*0030*/ 	.word	0xffffffff


	//   ....[2]....
        /*0034*/ 	.word	0xffffffff


	//   ....[3]....
        /*0038*/ 	.word	0xffffffff


	//   ....[4]....
        /*003c*/ 	.word	0xffffffff


	//   ....[5]....
        /*0040*/ 	.word	0xffffffff


	//   ....[6]....
        /*0044*/ 	.word	0xffffffff


	//   ....[7]....
        /*0048*/ 	.word	0xffffffff


	//   ....[8]....
        /*004c*/ 	.word	0xffffffff


	//   ....[9]....
        /*0050*/ 	.word	0xffffffff


	//   ....[10]....
        /*0054*/ 	.word	0xffffffff


	//   ....[11]....
        /*0058*/ 	.word	0xffffffff


	//   ....[12]....
        /*005c*/ 	.word	0xffffffff


	//   ....[13]....
        /*0060*/ 	.word	0xffffffff


	//   ....[14]....
        /*0064*/ 	.word	0xffffffff


	//----- nvinfo : EIATTR_COOP_GROUP_INSTR_OFFSETS
	.align		4
.L_4411:
        /*0068*/ 	.byte	0x04, 0x28
        /*006a*/ 	.short	(.L_4413 - .L_4412)


	//   ....[0]....
.L_4412:
        /*006c*/ 	.word	0x00001060


	//   ....[1]....
        /*0070*/ 	.word	0x00001070


	//   ....[2]....
        /*0074*/ 	.word	0x00001080


	//   ....[3]....
        /*0078*/ 	.word	0x000010b0


	//   ....[4]....
        /*007c*/ 	.word	0x000010d0


	//   ....[5]....
        /*0080*/ 	.word	0x000010e0


	//   ....[6]....
        /*0084*/ 	.word	0x00001120


	//   ....[7]....
        /*0088*/ 	.word	0x00001140


	//   ....[8]....
        /*008c*/ 	.word	0x00001150


	//   ....[9]....
        /*0090*/ 	.word	0x00001180


	//   ....[10]....
        /*0094*/ 	.word	0x000011a0


	//   ....[11]....
        /*0098*/ 	.word	0x000011b0


	//   ....[12]....
        /*009c*/ 	.word	0x000011f0


	//   ....[13]....
        /*00a0*/ 	.word	0x00001200


	//   ....[14]....
        /*00a4*/ 	.word	0x00001210


	//----- nvinfo : EIATTR_VRC_CTA_INIT_COUNT
	.align		4
.L_4413:
        /*00a8*/ 	.byte	0x02, 0x4a
	.zero		1
	.zero		1


	//----- nvinfo : EIATTR_EXIT_INSTR_OFFSETS
	.align		4
        /*00ac*/ 	.byte	0x04, 0x1c
        /*00ae*/ 	.short	(.L_4415 - .L_4414)


	//   ....[0]....
.L_4414:
        /*00b0*/ 	.word	0x00000060


	//   ....[1]....
        /*00b4*/ 	.word	0x00001290


	//   ....[2]....
        /*00b8*/ 	.word	0x000013d0


	//----- nvinfo : EIATTR_MAX_THREADS
	.align		4
.L_4415:
        /*00bc*/ 	.byte	0x04, 0x05
        /*00be*/ 	.short	(.L_4417 - .L_4416)
.L_4416:
        /*00c0*/ 	.word	0x00000400
        /*00c4*/ 	.word	0x00000001
        /*00c8*/ 	.word	0x00000001


	//----- nvinfo : EIATTR_CRS_STACK_SIZE
	.align		4
.L_4417:
        /*00cc*/ 	.byte	0x04, 0x1e
        /*00ce*/ 	.short	(.L_4419 - .L_4418)
.L_4418:
        /*00d0*/ 	.word	0x00000000


	//----- nvinfo : EIATTR_CBANK_PARAM_SIZE
	.align		4
.L_4419:
        /*00d4*/ 	.byte	0x03, 0x19
        /*00d6*/ 	.short	0x0128


	//----- nvinfo : EIATTR_PARAM_CBANK
	.align		4
        /*00d8*/ 	.byte	0x04, 0x0a
        /*00da*/ 	.short	(.L_4421 - .L_4420)
	.align		4
.L_4420:
        /*00dc*/ 	.word	index@(.nv.constant0._ZN10layer_norm22ln_bwd_finalize_kernelINS_22Kernel_traits_finalizeILj256E6__halfffffjLb1ELj1024ELj4ENS_18Kernel_traits_baseILj256ES2_ffffjLj1024EEEEELb1ELb1EEEvNS_9BwdParamsE)
        /*00e0*/ 	.short	0x0380
        /*00e2*/ 	.short	0x0128


	//----- nvinfo : EIATTR_SW_WAR
	.align		4
.L_4421:
        /*00e4*/ 	.byte	0x04, 0x36
        /*00e6*/ 	.short	(.L_4423 - .L_4422)
.L_4422:
        /*00e8*/ 	.word	0x00000008
.L_4423:


//--------------------- .nv.info._ZN10layer_norm13ln_bwd_kernelINS_13Kernel_traitsI6__halfffffjLj256ELj1ELj4ELj1ELj16ENS_18Kernel_traits_baseILj256ES2_ffffjLj128EEEEELb1ELb1ELb1ELb1EEEvNS_9BwdParamsE --------------------------
	.section	.nv.info._ZN10layer_norm13ln_bwd_kernelINS_13Kernel_traitsI6__halfffffjLj256ELj1ELj4ELj1ELj16ENS_18Kernel_traits_baseILj256ES2_ffffjLj128EEEEELb1ELb1ELb1ELb1EEEvNS_9BwdParamsE,"",@"SHT_CUDA_INFO"
	.sectionflags	@""
	.align	4


	//----- nvinfo : EIATTR_CUDA_API_VERSION
	.align		4
        /*0000*/ 	.byte	0x04, 0x37
        /*0002*/ 	.short	(.L_4425 - .L_4424)
.L_4424:
        /*0004*/ 	.word	0x00000082


	//----- nvinfo : EIATTR_KPARAM_INFO
	.align		4
.L_4425:
        /*0008*/ 	.byte	0x04, 0x17
        /*000a*/ 	.short	(.L_4427 - .L_4426)
.L_4426:
        /*000c*/ 	.word	0x00000000
        /*0010*/ 	.short	0x0000
        /*0012*/ 	.short	0x0000
        /*0014*/ 	.byte	0x00, 0xf0, 0xa1, 0x04


	//----- nvinfo : EIATTR_SPARSE_MMA_MASK
	.align		4
.L_4427:
        /*0018*/ 	.byte	0x03, 0x50
        /*001a*/ 	.short	0x0000


	//----- nvinfo : EIATTR_MAXREG_COUNT
	.align		4
        /*001c*/ 	.byte	0x03, 0x1b
        /*001e*/ 	.short	0x00ff


	//----- nvinfo : EIATTR_NUM_BARRIERS
	.align		4
        /*0020*/ 	.byte	0x02, 0x4c
        /*0022*/ 	.byte	0x01
	.zero		1


	//----- nvinfo : EIATTR_MERCURY_ISA_VERSION
	.align		4
        /*0024*/ 	.byte	0x03, 0x5f
        /*0026*/ 	.short	0x0101


	//----- nvinfo : EIATTR_COOP_GROUP_MASK_REGIDS
	.align		4
        /*0028*/ 	.byte	0x04, 0x29
        /*002a*/ 	.short	(.L_4429 - .L_4428)


	//   ....[0]....
.L_4428:
        /*002c*/ 	.word	0xffffffff


	//   ....[1]....
        /*0030*/ 	.word	0xffffffff


	//   ....[2]....
        /*0034*/ 	.word	0xffffffff


	//   ....[3]....
        /*0038*/ 	.word	0xffffffff


	//   ....[4]....
        /*003c*/ 	.word	0xffffffff


	//   ....[5]....
        /*0040*/ 	.word	0xffffffff


	//   ....[6]....
        /*0044*/ 	.word	0xffffffff


	//   ....[7]....
        /*0048*/ 	.word	0xffffffff


	//   ....[8]....
        /*004c*/ 	.word	0xffffffff


	//   ....[9]....
        /*0050*/ 	.word	0xffffffff


	//   ....[10]....
        /*0054*/ 	.word	0x0500003e


	//   ....[11]....
        /*0058*/ 	.word	0x0500003e


	//   ....[12]....
        /*005c*/ 	.word	0x0500003e


	//   ....[13]....
        /*0060*/ 	.word	0x0500003e


	//   ....[14]....
        /*0064*/ 	.word	0x0500003e


	//   ....[15]....
        /*0068*/ 	.word	0x0500003e


	//   ....[16]....
        /*006c*/ 	.word	0x0500003e


	//   ....[17]....
        /*0070*/ 	.word	0x0500003e


	//   ....[18]....
        /*0074*/ 	.word	0x0500003e


	//   ....[19]....
        /*0078*/ 	.word	0x0500003e


	//----- nvinfo : EIATTR_COOP_GROUP_INSTR_OFFSETS
	.align		4
.L_4429:
        /*007c*/ 	.byte	0x04, 0x28
        /*007e*/ 	.short	(.L_4431 - .L_4430)


	//   ....[0]....
.L_4430:
        /*0080*/ 	.word	0x00000d90


	//   ....[1]....
        /*0084*/ 	.word	0x00000da0


	//   ....[2]....
        /*0088*/ 	.word	0x00000dd0


	//   ....[3]....
        /*008c*/ 	.word	0x00000de0


	//   ....[4]....
        /*0090*/ 	.word	0x00000e10


	//   ....[5]....
        /*0094*/ 	.word	0x00000e20


	//   ....[6]....
        /*0098*/ 	.word	0x00000e50


	//   ....[7]....
        /*009c*/ 	.word	0x00000e60


	//   ....[8]....
        /*00a0*/ 	.word	0x00000e90


	//   ....[9]....
        /*00a4*/ 	.word	0x00000ea0


	//   ....[10]....
        /*00a8*/ 	.word	0x00003b10


	//   ....[11]....
        /*00ac*/ 	.word	0x00003ba0


	//   ....[12]....
        /*00b0*/ 	.word	0x00003c00


	//   ....[13]....
        /*00b4*/ 	.word	0x00003c60


	//   ....[14]....
        /*00b8*/ 	.word	0x00003cc0


	//   ....[15]....
        /*00bc*/ 	.word	0x00003d20


	//   ....[16]....
        /*00c0*/ 	.word	0x00003d80


	//   ....[17]....
        /*00c4*/ 	.word	0x00003de0


	//   ....[18]....
        /*00c8*/ 	.word	0x00003e40


	//   ....[19]....
        /*00cc*/ 	.word	0x00003ea0


	//----- nvinfo : EIATTR_VRC_CTA_INIT_COUNT
	.align		4
.L_4431:
        /*00d0*/ 	.byte	0x02, 0x4a
	.zero		1
	.zero		1


	//----- nvinfo : EIATTR_EXIT_INSTR_OFFSETS
	.align		4
        /*00d4*/ 	.byte	0x04, 0x1c
        /*00d6*/ 	.short	(.L_4433 - .L_4432)


	//   ....[0]....
.L_4432:
        /*00d8*/ 	.word	0x00003ab0


	//----- nvinfo : EIATTR_MAX_THREADS
	.align		4
.L_4433:
        /*00dc*/ 	.byte	0x04, 0x05
        /*00de*/ 	.short	(.L_4435 - .L_4434)
.L_4434:
        /*00e0*/ 	.word	0x00000080
        /*00e4*/ 	.word	0x00000001
        /*00e8*/ 	.word	0x00000001


	//----- nvinfo : EIATTR_CRS_STACK_SIZE
	.align		4
.L_4435:
        /*00ec*/ 	.byte	0x04, 0x1e
        /*00ee*/ 	.short	(.L_4437 - .L_4436)
.L_4436:
        /*00f0*/ 	.word	0x00000000


	//----- nvinfo : EIATTR_CBANK_PARAM_SIZE
	.align		4
.L_4437:
        /*00f4*/ 	.byte	0x03, 0x19
        /*00f6*/ 	.short	0x0128


	//----- nvinfo : EIATTR_PARAM_CBANK
	.align		4
        /*00f8*/ 	.byte	0x04, 0x0a
        /*00fa*/ 	.short	(.L_4439 - .L_4438)
	.align		4
.L_4438:
        /*00fc*/ 	.word	index@(.nv.constant0._ZN10layer_norm13ln_bwd_kernelINS_13Kernel_traitsI6__halfffffjLj256ELj1ELj4ELj1ELj16ENS_18Kernel_traits_baseILj256ES2_ffffjLj128EEEEELb1ELb1ELb1ELb1EEEvNS_9BwdParamsE)
        /*0100*/ 	.short	0x0380
        /*0102*/ 	.short	0x0128


	//----- nvinfo : EIATTR_SW_WAR
	.align		4
.L_4439:
        /*0104*/ 	.byte	0x04, 0x36
        /*0106*/ 	.short	(.L_4441 - .L_4440)
.L_4440:
        /*0108*/ 	.word	0x00000008
.L_4441:


//--------------------- .nv.info._ZN10layer_norm13ln_bwd_kernelINS_13Kernel_traitsIfffffjLj256ELj1ELj4ELj1ELj16ENS_18Kernel_traits_baseILj256EfffffjLj128EEEEELb0ELb0ELb0ELb0EEEvNS_9BwdParamsE --------------------------
	.section	.nv.info._ZN10layer_norm13ln_bwd_kernelINS_13Kernel_traitsIfffffjLj256ELj1ELj4ELj1ELj16ENS_18Kernel_traits_baseILj256EfffffjLj128EEEEELb0ELb0ELb0ELb0EEEvNS_9BwdParamsE,"",@"SHT_CUDA_INFO"
	.sectionflags	@""
	.align	4


	//----- nvinfo : EIATTR_CUDA_API_VERSION
	.align		4
        /*0000*/ 	.byte	0x04, 0x37
        /*0002*/ 	.short	(.L_4443 - .L_4442)
.L_4442:
        /*0004*/ 	.word	0x00000082


	//----- nvinfo : EIATTR_KPARAM_INFO
	.align		4
.L_4443:
        /*0008*/ 	.byte	0x04, 0x17
        /*000a*/ 	.short	(.L_4445 - .L_4444)
.L_4444:
        /*000c*/ 	.word	0x00000000
        /*0010*/ 	.short	0x0000
        /*0012*/ 	.short	0x0000
        /*0014*/ 	.byte	0x00, 0xf0, 0xa1, 0x04


	//----- nvinfo : EIATTR_SPARSE_MMA_MASK
	.align		4
.L_4445:
        /*0018*/ 	.byte	0x03, 0x50
        /*001a*/ 	.short	0x0000


	//----- nvinfo : EIATTR_MAXREG_COUNT
	.align		4
        /*001c*/ 	.byte	0x03, 0x1b
        /*001e*/ 	.short	0x00ff


	//----- nvinfo : EIATTR_NUM_BARRIERS
	.align		4
        /*0020*/ 	.byte	0x02, 0x4c
        /*0022*/ 	.byte	0x01
	.zero		1


	//----- nvinfo : EIATTR_MERCURY_ISA_VERSION
	.align		4
        /*0024*/ 	.byte	0x03, 0x5f
        /*0026*/ 	.short	0x0101


	//----- nvinfo : EIATTR_COOP_GROUP_MASK_REGIDS
	.align		4
        /*0028*/ 	.byte	0x04, 0x29
        /*002a*/ 	.short	(.L_4447 - .L_4446)


	//   ....[0]....
.L_4446:
        /*002c*/ 	.word	0xffffffff


	//   ....[1]....
        /*0030*/ 	.word	0xffffffff


	//   ....[2]....
        /*0034*/ 	.word	0xffffffff


	//   ....[3]....
        /*0038*/ 	.word	0xffffffff


	//   ....[4]....
        /*003c*/ 	.word	0xffffffff


	//   ....[5]....
        /*0040*/ 	.word	0xffffffff


	//   ....[6]....
        /*0044*/ 	.word	0xffffffff


	//   ....[7]....
        /*0048*/ 	.word	0xffffffff


	//   ....[8]....
        /*004c*/ 	.word	0xffffffff


	//   ....[9]....
        /*0050*/ 	.word	0xffffffff


	//   ....[10]....
        /*0054*/ 	.word	0x05000003


	//   ....[11]....
        /*0058*/ 	.word	0x05000003


	//   ....[12]....
        /*005c*/ 	.word	0x05000003


	//   ....[13]....
        /*0060*/ 	.word	0x05000003


	//   ....[14]....
        /*0064*/ 	.word	0x05000003


	//   ....[15]....
        /*0068*/ 	.word	0x05000003


	//   ....[16]....
        /*006c*/ 	.word	0x05000003


	//   ....[17]....
        /*0070*/ 	.word	0x05000003


	//   ....[18]....
        /*0074*/ 	.word	0x05000003


	//   ....[19]....
        /*0078*/ 	.word	0x05000003


	//----- nvinfo : EIATTR_COOP_GROUP_INSTR_OFFSETS
	.align		4
.L_4447:
        /*007c*/ 	.byte	0x04, 0x28
        /*007e*/ 	.short	(.L_4449 - .L_4448)


	//   ....[0]....
.L_4448:
        /*0080*/ 	.word	0x00000ef0


	//   ....[1]....
        /*0084*/ 	.word	0x00000f00


	//   ....[2]....
        /*0088*/ 	.word	0x00000f30


	//   ....[3]....
        /*008c*/ 	.word	0x00000f40


	//   ....[4]....
        /*0090*/ 	.word	0x00000f70


	//   ....[5]....
        /*0094*/ 	.word	0x00000f80


	//   ....[6]....
        /*0098*/ 	.word	0x00000fb0


	//   ....[7]....
        /*009c*/ 	.word	0x00000fc0


	//   ....[8]....
        /*00a0*/ 	.word	0x00000ff0


	//   ....[9]....
        /*00a4*/ 	.word	0x00001000


	//   ....[10]....
        /*00a8*/ 	.word	0x000021e0


	//   ....[11]....
        /*00ac*/ 	.word	0x00002270


	//   ....[12]....
        /*00b0*/ 	.word	0x000022d0


	//   ....[13]....
        /*00b4*/ 	.word	0x00002330


	//   ....[14]....
        /*00b8*/ 	.word	0x00002390


	//   ....[15]....
        /*00bc*/ 	.word	0x000023f0


	//   ....[16]....
        /*00c0*/ 	.word	0x00002450


	//   ....[17]....
        /*00c4*/ 	.word	0x000024b0


	//   ....[18]....
        /*00c8*/ 	.word	0x00002510


	//   ....[19]....
        /*00cc*/ 	.word	0x00002570


	//----- nvinfo : EIATTR_VRC_CTA_INIT_COUNT
	.align		4
.L_4449:
        /*00d0*/ 	.byte	0x02, 0x4a
	.zero		1
	.zero		1


	//----- nvinfo : EIATTR_EXIT_INSTR_OFFSETS
	.align		4
        /*00d4*/ 	.byte	0x04, 0x1c
        /*00d6*/ 	.short	(.L_4451 - .L_4450)


	//   ....[0]....
.L_4450:
        /*00d8*/ 	.word	0x00002150


	//   ....[1]....
        /*00dc*/ 	.word	0x00002180


	//----- nvinfo : EIATTR_MAX_THREADS
	.align		4
.L_4451:
        /*00e0*/ 	.byte	0x04, 0x05
        /*00e2*/ 	.short	(.L_4453 - .L_4452)
.L_4452:
        /*00e4*/ 	.word	0x00000080
        /*00e8*/ 	.word	0x00000001
        /*00ec*/ 	.word	0x00000001


	//----- nvinfo : EIATTR_CRS_STACK_SIZE
	.align		4
.L_4453:
        /*00f0*/ 	.byte	0x04, 0x1e
        /*00f2*/ 	.short	(.L_4455 - .L_4454)
.L_4454:
        /*00f4*/ 	.word	0x00000000


	//----- nvinfo : EIATTR_CBANK_PARAM_SIZE
	.align		4
.L_4455:
        /*00f8*/ 	.byte	0x03, 0x19
        /*00fa*/ 	.short	0x0128


	//----- nvinfo : EIATTR_PARAM_CBANK
	.align		4
        /*00fc*/ 	.byte	0x04, 0x0a
        /*00fe*/ 	.short	(.L_4457 - .L_4456)
	.align		4
.L_4456:
        /*0100*/ 	.word	index@(.nv.constant0._ZN10layer_norm13ln_bwd_kernelINS_13Kernel_traitsIfffffjLj256ELj1ELj4ELj1ELj16ENS_18Kernel_traits_baseILj256EfffffjLj128EEEEELb0ELb0ELb0ELb0EEEvNS_9BwdParamsE)
        /*0104*/ 	.short	0x0380
        /*0106*/ 	.short	0x0128


	//----- nvinfo : EIATTR_SW_WAR
	.align		4
.L_4457:
        /*0108*/ 	.byte	0x04, 0x36
        /*010a*/ 	.short	(.L_4459 - .L_4458)
.L_4458:
        /*010c*/ 	.word	0x00000008
.L_4459:


//--------------------- .nv.info._ZN10layer_norm13ln_bwd_kernelINS_13Kernel_traitsIfffffjLj256ELj1ELj4ELj1ELj16ENS_18Kernel_traits_baseILj256EfffffjLj128EEEEELb0ELb0ELb0ELb1EEEvNS_9BwdParamsE --------------------------
	.section	.nv.info._ZN10layer_norm13ln_bwd_kernelINS_13Kernel_traitsIfffffjLj256ELj1ELj4ELj1ELj16ENS_18Kernel_traits_baseILj256EfffffjLj128EEEEELb0ELb0ELb0ELb1EEEvNS_9BwdParamsE,"",@"SHT_CUDA_INFO"
	.sectionflags	@""
	.align	4


	//----- nvinfo : EIATTR_CUDA_API_VERSION
	.align		4
        /*0000*/ 	.byte	0x04, 0x37
        /*0002*/ 	.short	(.L_4461 - .L_4460)
.L_4460:
        /*0004*/ 	.word	0x00000082


	//----- nvinfo : EIATTR_KPARAM_INFO
	.align		4
.L_4461:
        /*0008*/ 	.byte	0x04, 0x17
        /*000a*/ 	.short	(.L_4463 - .L_4462)
.L_4462:
        /*000c*/ 	.word	0x00000000
        /*0010*/ 	.short	0x0000
        /*0012*/ 	.short	0x0000
        /*0014*/ 	.byte	0x00, 0xf0, 0xa1, 0x04


	//----- nvinfo : EIATTR_SPARSE_MMA_MASK
	.align		4
.L_4463:
        /*0018*/ 	.byte	0x03, 0x50
        /*001a*/ 	.short	0x0000


	//----- nvinfo : EIATTR_MAXREG_COUNT
	.align		4
        /*001c*/ 	.byte	0x03, 0x1b
        /*001e*/ 	.short	0x00ff


	//----- nvinfo : EIATTR_NUM_BARRIERS
	.align		4
        /*0020*/ 	.byte	0x02, 0x4c
        /*0022*/ 	.byte	0x01
	.zero		1


	//----- nvinfo : EIATTR_MERCURY_ISA_VERSION
	.align		4
        /*0024*/ 	.byte	0x03, 0x5f
        /*0026*/ 	.short	0x0101


	//----- nvinfo : EIATTR_COOP_GROUP_MASK_REGIDS
	.align		4
        /*0028*/ 	.byte	0x04, 0x29
        /*002a*/ 	.short	(.L_4465 - .L_4464)


	//   ....[0]....
.L_4464:
        /*002c*/ 	.word	0xffffffff


	//   ....[1]....
        /*0030*/ 	.word	0xffffffff


	//   ....[2]....
        /*0034*/ 	.word	0xffffffff


	//   ....[3]....
        /*0038*/ 	.word	0xffffffff


	//   ....[4]....
        /*003c*/ 	.word	0xffffffff


	//   ....[5]....
        /*0040*/ 	.word	0xffffffff


	//   ....[6]....
        /*0044*/ 	.word	0xffffffff


	//   ....[7]....
        /*0048*/ 	.word	0xffffffff


	//   ....[8]....
        /*004c*/ 	.word	0xffffffff


	//   ....[9]....
        /*0050*/ 	.word	0xffffffff


	//   ....[10]....
        /*0054*/ 	.word	0x0500003a


	//   ....[11]....
        /*0058*/ 	.word	0x0500003a


	//   ....[12]....
        /*005c*/ 	.word	0x0500003a


	//   ....[13]....
        /*0060*/ 	.word	0x0500003a


	//   ....[14]....
        /*0064*/ 	.word	0x0500003a


	//   ....[15]....
        /*0068*/ 	.word	0x0500003a


	//   ....[16]....
        /*006c*/ 	.word	0x0500003a


	//   ....[17]....
        /*0070*/ 	.word	0x0500003a


	//   ....[18]....
        /*0074*/ 	.word	0x0500003a


	//   ....[19]....
        /*0078*/ 	.word	0x0500003a


	//----- nvinfo : EIATTR_COOP_GROUP_INSTR_OFFSETS
	.align		4
.L_4465:
        /*007c*/ 	.byte	0x04, 0x28
        /*007e*/ 	.short	(.L_4467 - .L_4466)


	//   ....[0]....
.L_4466:
        /*0080*/ 	.word	0x00000cc0


	//   ....[1]....
        /*0084*/ 	.word	0x00000cd0


	//   ....[2]....
        /*0088*/ 	.word	0x00000d00


	//   ....[3]....
        /*008c*/ 	.word	0x00000d10


	//   ....[4]....
        /*0090*/ 	.word	0x00000d40


	//   ....[5]....
        /*0094*/ 	.word	0x00000d50


	//   ....[6]....
        /*0098*/ 	.word	0x00000d80


	//   ....[7]....
        /*009c*/ 	.word	0x00000d90


	//   ....[8]....
        /*00a0*/ 	.word	0x00000dc0


	//   ....[9]....
        /*00a4*/ 	.word	0x00000dd0


	//   ....[10]....
        /*00a8*/ 	.word	0x00001e70


	//   ....[11]....
        /*00ac*/ 	.word	0x00001f00


	//   ....[12]....
        /*00b0*/ 	.word	0x00001f70


	//   ....[13]....
        /*00b4*/ 	.word	0x00001fd0


	//   ....[14]....
        /*00b8*/ 	.word	0x00002040


	//   ....[15]....
        /*00bc*/ 	.word	0x000020a0


	//   ....[16]....
        /*00c0*/ 	.word	0x00002110


	//   ....[17]....
        /*00c4*/ 	.word	0x00002170


	//   ....[18]....
        /*00c8*/ 	.word	0x000021e0


	//   ....[19]....
        /*00cc*/ 	.word	0x00002240


	//----- nvinfo : EIATTR_VRC_CTA_INIT_COUNT
	.align		4
.L_4467:
        /*00d0*/ 	.byte	0x02, 0x4a
	.zero		1
	.zero		1


	//----- nvinfo : EIATTR_EXIT_INSTR_OFFSETS
	.align		4
        /*00d4*/ 	.byte	0x04, 0x1c
        /*00d6*/ 	.short	(.L_4469 - .L_4468)


	//   ....[0]....
.L_4468:
        /*00d8*/ 	.word	0x00001e00


	//----- nvinfo : EIATTR_MAX_THREADS
	.align		4
.L_4469:
        /*00dc*/ 	.byte	0x04, 0x05
        /*00de*/ 	.short	(.L_4471 - .L_4470)
.L_4470:
        /*00e0*/ 	.word	0x00000080
        /*00e4*/ 	.word	0x00000001
        /*00e8*/ 	.word	0x00000001


	//----- nvinfo : EIATTR_CRS_STACK_SIZE
	.align		4
.L_4471:
        /*00ec*/ 	.byte	0x04, 0x1e
        /*00ee*/ 	.short	(.L_4473 - .L_4472)
.L_4472:
        /*00f0*/ 	.word	0x00000000


	//----- nvinfo : EIATTR_CBANK_PARAM_SIZE
	.align		4
.L_4473:
        /*00f4*/ 	.byte	0x03, 0x19
        /*00f6*/ 	.short	0x0128


	//----- nvinfo : EIATTR_PARAM_CBANK
	.align		4
        /*00f8*/ 	.byte	0x04, 0x0a
        /*00fa*/ 	.short	(.L_4475 - .L_4474)
	.align		4
.L_4474:
        /*00fc*/ 	.word	index@(.nv.constant0._ZN10layer_norm13ln_bwd_kernelINS_13Kernel_traitsIfffffjLj256ELj1ELj4ELj1ELj16ENS_18Kernel_traits_baseILj256EfffffjLj128EEEEELb0ELb0ELb0ELb1EEEvNS_9BwdParamsE)
        /*0100*/ 	.short	0x0380
        /*0102*/ 	.short	0x0128


	//----- nvinfo : EIATTR_SW_WAR
	.align		4
.L_4475:
        /*0104*/ 	.byte	0x04, 0x36
        /*0106*/ 	.short	(.L_4477 - .L_4476)
.L_4476:
        /*0108*/ 	.word	0x00000008
.L_4477:


//--------------------- .nv.info._ZN10layer_norm13ln_bwd_kernelINS_13Kernel_traitsIfffffjLj256ELj1ELj4ELj1ELj16ENS_18Kernel_traits_baseILj256EfffffjLj128EEEEELb0ELb0ELb1ELb0EEEvNS_9BwdParamsE --------------------------
	.section	.nv.info._ZN10layer_norm13ln_bwd_kernelINS_13Kernel_traitsIfffffjLj256ELj1ELj4ELj1ELj16ENS_18Kernel_traits_baseILj256EfffffjLj128EEEEELb0ELb0ELb1ELb0EEEvNS_9BwdParamsE,"",@"SHT_CUDA_INFO"
	.sectionflags	@""
	.align	4


	//----- nvinfo : EIATTR_CUDA_API_VERSION
	.align		4
        /*0000*/ 	.byte	0x04, 0x37
        /*0002*/ 	.short	(.L_4479 - .L_4478)
.L_4478:
        /*0004*/ 	.word	0x00000082


	//----- nvinfo : EIATTR_KPARAM_INFO
	.align		4
.L_4479:
        /*0008*/ 	.byte	0x04, 0x17
        /*000a*/ 	.short	(.L_4481 - .L_4480)
.L_4480:
        /*000c*/ 	.word	0x00000000
        /*0010*/ 	.short	0x0000
        /*0012*/ 	.short	0x0000
        /*0014*/ 	.byte	0x00, 0xf0, 0xa1, 0x04


	//----- nvinfo : EIATTR_SPARSE_MMA_MASK
	.align		4
.L_4481:
        /*0018*/ 	.byte	0x03, 0x50
        /*001a*/ 	.short	0x0000


	//----- nvinfo : EIATTR_MAXREG_COUNT
	.align		4
        /*001c*/ 	.byte	0x03, 0x1b
        /*001e*/ 	.short	0x00ff


	//----- nvinfo : EIATTR_NUM_BARRIERS
	.align		4
        /*0020*/ 	.byte	0x02, 0x4c
        /*0022*/ 	.byte	0x01
	.zero		1


	//----- nvinfo : EIATTR_ANNOTATIONS
	.align		4
        /*0024*/ 	.byte	0x04, 0x55
        /*0026*/ 	.short	(.L_4483 - .L_4482)


	//   ....[0]....
.L_4482:
        /*0028*/ 	.word	0x00000001
        /*002c*/ 	.byte	0x40, 0x00, 0x00, 0x00, 0x01, 0x00, 0x00, 0x00, 0x60, 0x00, 0x00, 0x00, 0x01, 0x00, 0x00, 0x00
        /*003c*/ 	.byte	0xb0, 0x02, 0x00, 0x00, 0x01, 0x00, 0x00, 0x00, 0xc0, 0x02, 0x00, 0x00, 0x01, 0x00, 0x00, 0x00
        /*004c*/ 	.byte	0xe0, 0x05, 0x00, 0x00, 0x01, 0x00, 0x00, 0x00, 0xf0, 0x05, 0x00, 0x00, 0x01, 0x00, 0x00, 0x00
        /*005c*/ 	.byte	0x10, 0x06, 0x00, 0x00, 0x01, 0x00, 0x00, 0x00, 0x20, 0x06, 0x00, 0x00


	//----- nvinfo : EIATTR_MERCURY_ISA_VERSION
	.align		4
.L_4483:
        /*0068*/ 	.byte	0x03, 0x5f
        /*006a*/ 	.short	0x0101


	//----- nvinfo : EIATTR_COOP_GROUP_MASK_REGIDS
	.align		4
        /*006c*/ 	.byte	0x04, 0x29
        /*006e*/ 	.short	(.L_4485 - .L_4484)


	//   ....[0]....
.L_4484:
        /*0070*/ 	.word	0xffffffff


	//   ....[1]....
        /*0074*/ 	.word	0xffffffff


	//   ....[2]....
        /*0078*/ 	.word	0xffffffff


	//   ....[3]....
        /*007c*/ 	.word	0xffffffff


	//   ....[4]....
        /*0080*/ 	.word	0xffffffff


	//   ....[5]....
        /*0084*/ 	.word	0xffffffff


	//   ....[6]....
        /*0088*/ 	.word	0xffffffff


	//   ....[7]....
        /*008c*/ 	.word	0xffffffff


	//   ....[8]....
        /*0090*/ 	.word	0xffffffff


	//   ....[9]....
        /*0094*/ 	.word	0xffffffff


	//   ....[10]....
        /*0098*/ 	.word	0x0500002c


	//   ....[11]....
        /*009c*/ 	.word	0x0500002c


	//   ....[12]....
        /*00a0*/ 	.word	0x0500002c


	//   ....[13]....
        /*00a4*/ 	.word	0x0500002c


	//   ....[14]....
        /*00a8*/ 	.word	0x0500002c


	//   ....[15]....
        /*00ac*/ 	.word	0x0500002c


	//   ....[16]....
        /*00b0*/ 	.word	0x0500002c


	//   ....[17]....
        /*00b4*/ 	.word	0x0500002c


	//   ....[18]....
        /*00b8*/ 	.word	0x0500002c


	//   ....[19]....
        /*00bc*/ 	.word	0x0500002c


	//----- nvinfo : EIATTR_COOP_GROUP_INSTR_OFFSETS
	.align		4
.L_4485:
        /*00c0*/ 	.byte	0x04, 0x28
        /*00c2*/ 	.short	(.L_4487 - .L_4486)


	//   ....[0]....
.L_4486:
        /*00c4*/ 	.word	0x00000ca0


	//   ....[1]....
        /*00c8*/ 	.word	0x00000cb0


	//   ....[2]....
        /*00cc*/ 	.word	0x00000ce0


	//   ....[3]....
        /*00d0*/ 	.word	0x00000cf0


	//   ....[4]....
        /*00d4*/ 	.word	0x00000d20


	//   ....[5]....
        /*00d8*/ 	.word	0x00000d30


	//   ....[6]....
        /*00dc*/ 	.word	0x00000d60


	//   ....[7]....
        /*00e0*/ 	.word	0x00000d70


	//   ....[8]....
        /*00e4*/ 	.word	0x00000da0


	//   ....[9]....
        /*00e8*/ 	.word	0x00000db0


	//   ....[10]....
        /*00ec*/ 	.word	0x000024f0


	//   ....[11]....
        /*00f0*/ 	.word	0x00002590


	//   ....[12]....
        /*00f4*/ 	.word	0x000025f0


	//   ....[13]....
        /*00f8*/ 	.word	0x00002650


	//   ....[14]....
        /*00fc*/ 	.word	0x000026c0


	//   ....[15]....
        /*0100*/ 	.word	0x00002720


	//   ....[16]....
        /*0104*/ 	.word	0x00002790


	//   ....[17]....
        /*0108*/ 	.word	0x000027f0


	//   ....[18]....
        /*010c*/ 	.word	0x00002860


	//   ....[19]....
        /*0110*/ 	.word	0x000028c0


	//----- nvinfo : EIATTR_VRC_CTA_INIT_COUNT
	.align		4
.L_4487:
        /*0114*/ 	.byte	0x02, 0x4a
	.zero		1
	.zero		1


	//----- nvinfo : EIATTR_EXIT_INSTR_OFFSETS
	.align		4
        /*0118*/ 	.byte	0x04, 0x1c
        /*011a*/ 	.short	(.L_4489 - .L_4488)


	//   ....[0]....
.L_4488:
        /*011c*/ 	.word	0x00002460


	//   ....[1]....
        /*0120*/ 	.word	0x00002490


	//----- nvinfo : EIATTR_MAX_THREADS
	.align		4
.L_4489:
        /*0124*/ 	.byte	0x04, 0x05
        /*0126*/ 	.short	(.L_4491 - .L_4490)
.L_4490:
        /*0128*/ 	.word	0x00000080
        /*012c*/ 	.word	0x00000001
        /*0130*/ 	.word	0x00000001


	//----- nvinfo : EIATTR_CRS_STACK_SIZE
	.align		4
.L_4491:
        /*0134*/ 	.byte	0x04, 0x1e
        /*0136*/ 	.short	(.L_4493 - .L_4492)
.L_4492:
        /*0138*/ 	.word	0x00000000


	//----- nvinfo : EIATTR_CBANK_PARAM_SIZE
	.align		4
.L_4493:
        /*013c*/ 	.byte	0x03, 0x19
        /*013e*/ 	.short	0x0128


	//----- nvinfo : EIATTR_PARAM_CBANK
	.align		4
        /*0140*/ 	.byte	0x04, 0x0a
        /*0142*/ 	.short	(.L_4495 - .L_4494)
	.align		4
.L_4494:
        /*0144*/ 	.word	index@(.nv.constant0._ZN10layer_norm13ln_bwd_kernelINS_13Kernel_traitsIfffffjLj256ELj1ELj4ELj1ELj16ENS_18Kernel_traits_baseILj256EfffffjLj128EEEEELb0ELb0ELb1ELb0EEEvNS_9BwdParamsE)
        /*0148*/ 	.short	0x0380
        /*014a*/ 	.short	0x0128


	//----- nvinfo : EIATTR_SW_WAR
	.align		4
.L_4495:
        /*014c*/ 	.byte	0x04, 0x36
        /*014e*/ 	.short	(.L_4497 - .L_4496)
.L_4496:
        /*0150*/ 	.word	0x00000008
.L_4497:


//--------------------- .nv.info._ZN10layer_norm13ln_bwd_kernelINS_13Kernel_traitsIfffffjLj256ELj1ELj4ELj1ELj16ENS_18Kernel_traits_baseILj256EfffffjLj128EEEEELb0ELb0ELb1ELb1EEEvNS_9BwdParamsE --------------------------
	.section	.nv.info._ZN10layer_norm13ln_bwd_kernelINS_13Kernel_traitsIfffffjLj256ELj1ELj4ELj1ELj16ENS_18Kernel_traits_baseILj256EfffffjLj128EEEEELb0ELb0ELb1ELb1EEEvNS_9BwdParamsE,"",@"SHT_CUDA_INFO"
	.sectionflags	@""
	.align	4


	//----- nvinfo : EIATTR_CUDA_API_VERSION
	.align		4
        /*0000*/ 	.byte	0x04, 0x37
        /*0002*/ 	.short	(.L_4499 - .L_4498)
.L_4498:
        /*0004*/ 	.word	0x00000082


	//----- nvinfo : EIATTR_KPARAM_INFO
	.align		4
.L_4499:
        /*0008*/ 	.byte	0x04, 0x17
        /*000a*/ 	.short	(.L_4501 - .L_4500)
.L_4500:
        /*000c*/ 	.word	0x00000000
        /*0010*/ 	.short	0x0000
        /*0012*/ 	.short	0x0000
        /*0014*/ 	.byte	0x00, 0xf0, 0xa1, 0x04


	//----- nvinfo : EIATTR_SPARSE_MMA_MASK
	.align		4
.L_4501:
        /*0018*/ 	.byte	0x03, 0x50
        /*001a*/ 	.short	0x0000


	//----- nvinfo : EIATTR_MAXREG_COUNT
	.align		4
        /*001c*/ 	.byte	0x03, 0x1b
        /*001e*/ 	.short	0x00ff


	//----- nvinfo : EIATTR_NUM_BARRIERS
	.align		4
        /*0020*/ 	.byte	0x02, 0x4c
        /*0022*/ 	.byte	0x01
	.zero		1


	//----- nvinfo : EIATTR_MERCURY_ISA_VERSION
	.align		4
        /*0024*/ 	.byte	0x03, 0x5f
        /*0026*/ 	.short	0x0101


	//----- nvinfo : EIATTR_COOP_GROUP_MASK_REGIDS
	.align		4
        /*0028*/ 	.byte	0x04, 0x29
        /*002a*/ 	.short	(.L_4503 - .L_4502)


	//   ....[0]....
.L_4502:
        /*002c*/ 	.word	0xffffffff


	//   ....[1]....
        /*0030*/ 	.word	0xffffffff


	//   ....[2]....
        /*0034*/ 	.word	0xffffffff


	//   ....[3]....
        /*0038*/ 	.word	0xffffffff


	//   ....[4]....
        /*003c*/ 	.word	0xffffffff


	//   ....[5]....
        /*0040*/ 	.word	0xffffffff


	//   ....[6]....
        /*0044*/ 	.word	0xffffffff


	//   ....[7]....
        /*0048*/ 	.word	0xffffffff


	//   ....[8]....
        /*004c*/ 	.word	0xffffffff


	//   ....[9]....
        /*0050*/ 	.word	0xffffffff


	//   ....[10]....
        /*0054*/ 	.word	0x0500003a


	//   ....[11]....
        /*0058*/ 	.word	0x0500003a


	//   ....[12]....
        /*005c*/ 	.word	0x0500003a


	//   ....[13]....
        /*0060*/ 	.word	0x0500003a


	//   ....[14]....
        /*0064*/ 	.word	0x0500003a


	//   ....[15]....
        /*0068*/ 	.word	0x0500003a


	//   ....[16]....
        /*006c*/ 	.word	0x0500003a


	//   ....[17]....
        /*0070*/ 	.word	0x0500003a


	//   ....[18]....
        /*0074*/ 	.word	0x0500003a


	//   ....[19]....
        /*0078*/ 	.word	0x0500003a


	//----- nvinfo : EIATTR_COOP_GROUP_INSTR_OFFSETS
	.align		4
.L_4503:
        /*007c*/ 	.byte	0x04, 0x28
        /*007e*/ 	.short	(.L_4505 - .L_4504)


	//   ....[0]....
.L_4504:
        /*0080*/ 	.word	0x00000a00


	//   ....[1]....
        /*0084*/ 	.word	0x00000a10


	//   ....[2]....
        /*0088*/ 	.word	0x00000a40


	//   ....[3]....
        /*008c*/ 	.word	0x00000a50


	//   ....[4]....
        /*0090*/ 	.word	0x00000a80


	//   ....[5]....
        /*0094*/ 	.word	0x00000a90


	//   ....[6]....
        /*0098*/ 	.word	0x00000ac0


	//   ....[7]....
        /*009c*/ 	.word	0x00000ad0


	//   ....[8]....
        /*00a0*/ 	.word	0x00000b00


	//   ....[9]....
        /*00a4*/ 	.word	0x00000b10


	//   ....[10]....
        /*00a8*/ 	.word	0x00001fc0


	//   ....[11]....
        /*00ac*/ 	.word	0x00002060


	//   ....[12]....
        /*00b0*/ 	.word	0x000020c0


	//   ....[13]....
        /*00b4*/ 	.word	0x00002120


	//   ....[14]....
        /*00b8*/ 	.word	0x00002190


	//   ....[15]....
        /*00bc*/ 	.word	0x000021f0


	//   ....[16]....
        /*00c0*/ 	.word	0x00002260


	//   ....[17]....
        /*00c4*/ 	.word	0x000022c0


	//   ....[18]....
        /*00c8*/ 	.word	0x00002330


	//   ....[19]....
        /*00cc*/ 	.word	0x00002390


	//----- nvinfo : EIATTR_VRC_CTA_INIT_COUNT
	.align		4
.L_4505:
        /*00d0*/ 	.byte	0x02, 0x4a
	.zero		1
	.zero		1


	//----- nvinfo : EIATTR_EXIT_INSTR_OFFSETS
	.align		4
        /*00d4*/ 	.byte	0x04, 0x1c
        /*00d6*/ 	.short	(.L_4507 - .L_4506)


	//   ....[0]....
.L_4506:
        /*00d8*/ 	.word	0x00001f50


	//----- nvinfo : EIATTR_MAX_THREADS
	.align		4
.L_4507:
        /*00dc*/ 	.byte	0x04, 0x05
        /*00de*/ 	.short	(.L_4509 - .L_4508)
.L_4508:
        /*00e0*/ 	.word	0x00000080
        /*00e4*/ 	.word	0x00000001
        /*00e8*/ 	.word	0x00000001


	//----- nvinfo : EIATTR_CRS_STACK_SIZE
	.align		4
.L_4509:
        /*00ec*/ 	.byte	0x04, 0x1e
        /*00ee*/ 	.short	(.L_4511 - .L_4510)
.L_4510:
        /*00f0*/ 	.word	0x00000000


	//----- nvinfo : EIATTR_CBANK_PARAM_SIZE
	.align		4
.L_4511:
        /*00f4*/ 	.byte	0x03, 0x19
        /*00f6*/ 	.short	0x0128


	//----- nvinfo : EIATTR_PARAM_CBANK
	.align		4
        /*00f8*/ 	.byte	0x04, 0x0a
        /*00fa*/ 	.short	(.L_4513 - .L_4512)
	.align		4
.L_4512:
        /*00fc*/ 	.word	index@(.nv.constant0._ZN10layer_norm13ln_bwd_kernelINS_13Kernel_traitsIfffffjLj256ELj1ELj4ELj1ELj16ENS_18Kernel_traits_baseILj256EfffffjLj128EEEEELb0ELb0ELb1ELb1EEEvNS_9BwdParamsE)
        /*0100*/ 	.short	0x0380
        /*0102*/ 	.short	0x0128


	//----- nvinfo : EIATTR_SW_WAR
	.align		4
.L_4513:
        /*0104*/ 	.byte	0x04, 0x36
        /*0106*/ 	.short	(.L_4515 - .L_4514)
.L_4514:
        /*0108*/ 	.word	0x00000008
.L_4515:


//--------------------- .nv.info._ZN10layer_norm13ln_bwd_kernelINS_13Kernel_traitsIfffffjLj256ELj1ELj4ELj1ELj16ENS_18Kernel_traits_baseILj256EfffffjLj128EEEEELb0ELb1ELb0ELb0EEEvNS_9BwdParamsE --------------------------
	.section	.nv.info._ZN10layer_norm13ln_bwd_kernelINS_13Kernel_traitsIfffffjLj256ELj1ELj4ELj1ELj16ENS_18Kernel_traits_baseILj256EfffffjLj128EEEEELb0ELb1ELb0ELb0EEEvNS_9BwdParamsE,"",@"SHT_CUDA_INFO"
	.sectionflags	@""
	.align	4


	//----- nvinfo : EIATTR_CUDA_API_VERSION
	.align		4
        /*0000*/ 	.byte	0x04, 0x37
        /*0002*/ 	.short	(.L_4517 - .L_4516)
.L_4516:
        /*0004*/ 	.word	0x00000082


	//----- nvinfo : EIATTR_KPARAM_INFO
	.align		4
.L_4517:
        /*0008*/ 	.byte	0x04, 0x17
        /*000a*/ 	.short	(.L_4519 - .L_4518)
.L_4518:
        /*000c*/ 	.word	0x00000000
        /*0010*/ 	.short	0x0000
        /*0012*/ 	.short	0x0000
        /*0014*/ 	.byte	0x00, 0xf0, 0xa1, 0x04


	//----- nvinfo : EIATTR_SPARSE_MMA_MASK
	.align		4
.L_4519:
        /*0018*/ 	.byte	0x03, 0x50
        /*001a*/ 	.short	0x0000


	//----- nvinfo : EIATTR_MAXREG_COUNT
	.align		4
        /*001c*/ 	.byte	0x03, 0x1b
        /*001e*/ 	.short	0x00ff


	//----- nvinfo : EIATTR_NUM_BARRIERS
	.align		4
        /*0020*/ 	.byte	0x02, 0x4c
        /*0022*/ 	.byte	0x01
	.zero		1


	//----- nvinfo : EIATTR_MERCURY_ISA_VERSION
	.align		4
        /*0024*/ 	.byte	0x03, 0x5f
        /*0026*/ 	.short	0x0101


	//----- nvinfo : EIATTR_COOP_GROUP_MASK_REGIDS
	.align		4
        /*0028*/ 	.byte	0x04, 0x29
        /*002a*/ 	.short	(.L_4521 - .L_4520)


	//   ....[0]....
.L_4520:
        /*002c*/ 	.word	0xffffffff


	//   ....[1]....
        /*0030*/ 	.word	0xffffffff


	//   ....[2]....
        /*0034*/ 	.word	0xffffffff


	//   ....[3]....
        /*0038*/ 	.word	0xffffffff


	//   ....[4]....
        /*003c*/ 	.word	0xffffffff


	//   ....[5]....
        /*0040*/ 	.word	0xffffffff


	//   ....[6]....
        /*0044*/ 	.word	0xffffffff


	//   ....[7]....
        /*0048*/ 	.word	0xffffffff


	//   ....[8]....
        /*004c*/ 	.word	0xffffffff


	//   ....[9]....
        /*0050*/ 	.word	0xffffffff


	//   ....[10]....
        /*0054*/ 	.word	0x05000053


	//   ....[11]....
        /*0058*/ 	.word	0x05000053


	//   ....[12]....
        /*005c*/ 	.word	0x05000053


	//   ....[13]....
        /*0060*/ 	.word	0x05000053


	//   ....[14]....
        /*0064*/ 	.word	0x05000053


	//   ....[15]....
        /*0068*/ 	.word	0x05000053


	//   ....[16]....
        /*006c*/ 	.word	0x05000053


	//   ....[17]....
        /*0070*/ 	.word	0x05000053


	//   ....[18]....
        /*0074*/ 	.word	0x05000053


	//   ....[19]....
        /*0078*/ 	.word	0x05000053


	//----- nvinfo : EIATTR_COOP_GROUP_INSTR_OFFSETS
	.align		4
.L_4521:
        /*007c*/ 	.byte	0x04, 0x28
        /*007e*/ 	.short	(.L_4523 - .L_4522)


	//   ....[0]....
.L_4522:
        /*0080*/ 	.word	0x00000fe0


	//   ....[1]....
        /*0084*/ 	.word	0x00000ff0


	//   ....[2]....
        /*0088*/ 	.word	0x00001020


	//   ....[3]....
        /*008c*/ 	.word	0x00001030


	//   ....[4]....
        /*0090*/ 	.word	0x00001060


	//   ....[5]....
        /*0094*/ 	.word	0x00001070


	//   ....[6]....
        /*0098*/ 	.word	0x000010a0


	//   ....[7]....
        /*009c*/ 	.word	0x000010b0


	//   ....[8]....
        /*00a0*/ 	.word	0x000010e0


	//   ....[9]....
        /*00a4*/ 	.word	0x000010f0


	//   ....[10]....
        /*00a8*/ 	.word	0x00002900


	//   ....[11]....
        /*00ac*/ 	.word	0x00002990


	//   ....[12]....
        /*00b0*/ 	.word	0x00002a00


	//   ....[13]....
        /*00b4*/ 	.word	0x00002a60


	//   ....[14]....
        /*00b8*/ 	.word	0x00002ad0


	//   ....[15]....
        /*00bc*/ 	.word	0x00002b30


	//   ....[16]....
        /*00c0*/ 	.word	0x00002ba0


	//   ....[17]....
        /*00c4*/ 	.word	0x00002c00


	//   ....[18]....
        /*00c8*/ 	.word	0x00002c70


	//   ....[19]....
        /*00cc*/ 	.word	0x00002cd0


	//----- nvinfo : EIATTR_VRC_CTA_INIT_COUNT
	.align		4
.L_4523:
        /*00d0*/ 	.byte	0x02, 0x4a
	.zero		1
	.zero		1


	//----- nvinfo : EIATTR_EXIT_INSTR_OFFSETS
	.align		4
        /*00d4*/ 	.byte	0x04, 0x1c
        /*00d6*/ 	.short	(.L_4525 - .L_4524)


	//   ....[0]....
.L_4524:
        /*00d8*/ 	.word	0x00002810


	//   ....[1]....
        /*00dc*/ 	.word	0x00002890


	//----- nvinfo : EIATTR_MAX_THREADS
	.align		4
.L_4525:
        /*00e0*/ 	.byte	0x04, 0x05
        /*00e2*/ 	.short	(.L_4527 - .L_4526)
.L_4526:
        /*00e4*/ 	.word	0x00000080
        /*00e8*/ 	.word	0x00000001
        /*00ec*/ 	.word	0x00000001


	//----- nvinfo : EIATTR_CRS_STACK_SIZE
	.align		4
.L_4527:
        /*00f0*/ 	.byte	0x04, 0x1e
        /*00f2*/ 	.short	(.L_4529 - .L_4528)
.L_4528:
        /*00f4*/ 	.word	0x00000000


	//----- nvinfo : EIATTR_CBANK_PARAM_SIZE
	.align		4
.L_4529:
        /*00f8*/ 	.byte	0x03, 0x19
        /*00fa*/ 	.short	0x0128


	//----- nvinfo : EIATTR_PARAM_CBANK
	.align		4
        /*00fc*/ 	.byte	0x04, 0x0a
        /*00fe*/ 	.short	(.L_4531 - .L_4530)
	.align		4
.L_4530:
        /*0100*/ 	.word	index@(.nv.constant0._ZN10layer_norm13ln_bwd_kernelINS_13Kernel_traitsIfffffjLj256ELj1ELj4ELj1ELj16ENS_18Kernel_traits_baseILj256EfffffjLj128EEEEELb0ELb1ELb0ELb0EEEvNS_9BwdParamsE)
        /*0104*/ 	.short	0x0380
        /*0106*/ 	.short	0x0128


	//----- nvinfo : EIATTR_SW_WAR
	.align		4
.L_4531:
        /*0108*/ 	.byte	0x04, 0x36
        /*010a*/ 	.short	(.L_4533 - .L_4532)
.L_4532:
        /*010c*/ 	.word	0x00000008
.L_4533:


//--------------------- .nv.info._ZN10layer_norm13ln_bwd_kernelINS_13Kernel_traitsIfffffjLj256ELj1ELj4ELj1ELj16ENS_18Kernel_traits_baseILj256EfffffjLj128EEEEELb0ELb1ELb0ELb1EEEvNS_9BwdParamsE --------------------------
	.section	.nv.info._ZN10layer_norm13ln_bwd_kernelINS_13Kernel_traitsIfffffjLj256ELj1ELj4ELj1ELj16ENS_18Kernel_traits_baseILj256EfffffjLj128EEEEELb0ELb1ELb0ELb1EEEvNS_9BwdParamsE,"",@"SHT_CUDA_INFO"
	.sectionflags	@""
	.align	4


	//----- nvinfo : EIATTR_CUDA_API_VERSION
	.align		4
        /*0000*/ 	.byte	0x04, 0x37
        /*0002*/ 	.short	(.L_4535 - .L_4534)
.L_4534:
        /*0004*/ 	.word	0x00000082


	//----- nvinfo : EIATTR_KPARAM_INFO
	.align		4
.L_4535:
        /*0008*/ 	.byte	0x04, 0x17
        /*000a*/ 	.short	(.L_4537 - .L_4536)
.L_4536:
        /*000c*/ 	.word	0x00000000
        /*0010*/ 	.short	0x0000
        /*0012*/ 	.short	0x0000
        /*0014*/ 	.byte	0x00, 0xf0, 0xa1, 0x04


	//----- nvinfo : EIATTR_SPARSE_MMA_MASK
	.align		4
.L_4537:
        /*0018*/ 	.byte	0x03, 0x50
        /*001a*/ 	.short	0x0000


	//----- nvinfo : EIATTR_MAXREG_COUNT
	.align		4
        /*001c*/ 	.byte	0x03, 0x1b
        /*001e*/ 	.short	0x00ff


	//----- nvinfo : EIATTR_NUM_BARRIERS
	.align		4
        /*0020*/ 	.byte	0x02, 0x4c
        /*0022*/ 	.byte	0x01
	.zero		1


	//----- nvinfo : EIATTR_MERCURY_ISA_VERSION
	.align		4
        /*0024*/ 	.byte	0x03, 0x5f
        /*0026*/ 	.short	0x0101


	//----- nvinfo : EIATTR_COOP_GROUP_MASK_REGIDS
	.align		4
        /*0028*/ 	.byte	0x04, 0x29
        /*002a*/ 	.short	(.L_4539 - .L_4538)


	//   ....[0]....
.L_4538:
        /*002c*/ 	.word	0xffffffff


	//   ....[1]....
        /*0030*/ 	.word	0xffffffff


	//   ....[2]....
        /*0034*/ 	.word	0xffffffff


	//   ....[3]....
        /*0038*/ 	.word	0xffffffff


	//   ....[4]....
        /*003c*/ 	.word	0xffffffff


	//   ....[5]....
        /*0040*/ 	.word	0xffffffff


	//   ....[6]....
        /*0044*/ 	.word	0xffffffff


	//   ....[7]....
        /*0048*/ 	.word	0xffffffff


	//   ....[8]....
        /*004c*/ 	.word	0xffffffff


	//   ....[9]....
        /*0050*/ 	.word	0xffffffff


	//   ....[10]....
        /*0054*/ 	.word	0x05000055


	//   ....[11]....
        /*0058*/ 	.word	0x05000055


	//   ....[12]....
        /*005c*/ 	.word	0x05000055


	//   ....[13]....
        /*0060*/ 	.word	0x05000055


	//   ....[14]....
        /*0064*/ 	.word	0x05000055


	//   ....[15]....
        /*0068*/ 	.word	0x05000055


	//   ....[16]....
        /*006c*/ 	.word	0x05000055


	//   ....[17]....
        /*0070*/ 	.word	0x05000055


	//   ....[18]....
        /*0074*/ 	.word	0x05000055


	//   ....[19]....
        /*0078*/ 	.word	0x05000055


	//----- nvinfo : EIATTR_COOP_GROUP_INSTR_OFFSETS
	.align		4
.L_4539:
        /*007c*/ 	.byte	0x04, 0x28
        /*007e*/ 	.short	(.L_4541 - .L_4540)


	//   ....[0]....
.L_4540:
        /*0080*/ 	.word	0x00000da0


	//   ....[1]....
        /*0084*/ 	.word	0x00000db0


	//   ....[2]....
        /*0088*/ 	.word	0x00000de0


	//   ....[3]....
        /*008c*/ 	.word	0x00000df0


	//   ....[4]....
        /*0090*/ 	.word	0x00000e20


	//   ....[5]....
        /*0094*/ 	.word	0x00000e30


	//   ....[6]....
        /*0098*/ 	.word	0x00000e60


	//   ....[7]....
        /*009c*/ 	.word	0x00000e70


	//   ....[8]....
        /*00a0*/ 	.word	0x00000ea0


	//   ....[9]....
        /*00a4*/ 	.word	0x00000eb0


	//   ....[10]....
        /*00a8*/ 	.word	0x00002670


	//   ....[11]....
        /*00ac*/ 	.word	0x00002710


	//   ....[12]....
        /*00b0*/ 	.word	0x00002770


	//   ....[13]....
        /*00b4*/ 	.word	0x000027d0


	//   ....[14]....
        /*00b8*/ 	.word	0x00002840


	//   ....[15]....
        /*00bc*/ 	.word	0x000028a0


	//   ....[16]....
        /*00c0*/ 	.word	0x00002910


	//   ....[17]....
        /*00c4*/ 	.word	0x00002970


	//   ....[18]....
        /*00c8*/ 	.word	0x000029e0


	//   ....[19]....
        /*00cc*/ 	.word	0x00002a40


	//----- nvinfo : EIATTR_VRC_CTA_INIT_COUNT
	.align		4
.L_4541:
        /*00d0*/ 	.byte	0x02, 0x4a
	.zero		1
	.zero		1


	//----- nvinfo : EIATTR_EXIT_INSTR_OFFSETS
	.align		4
        /*00d4*/ 	.byte	0x04, 0x1c
        /*00d6*/ 	.short	(.L_4543 - .L_4542)


	//   ....[0]....
.L_4542:
        /*00d8*/ 	.word	0x00002610


	//----- nvinfo : EIATTR_MAX_THREADS
	.align		4
.L_4543:
        /*00dc*/ 	.byte	0x04, 0x05
        /*00de*/ 	.short	(.L_4545 - .L_4544)
.L_4544:
        /*00e0*/ 	.word	0x00000080
        /*00e4*/ 	.word	0x00000001
        /*00e8*/ 	.word	0x00000001


	//----- nvinfo : EIATTR_CRS_STACK_SIZE
	.align		4
.L_4545:
        /*00ec*/ 	.byte	0x04, 0x1e
        /*00ee*/ 	.short	(.L_4547 - .L_4546)
.L_4546:
        /*00f0*/ 	.word	0x00000000


	//----- nvinfo : EIATTR_CBANK_PARAM_SIZE
	.align		4
.L_4547:
        /*00f4*/ 	.byte	0x03, 0x19
        /*00f6*/ 	.short	0x0128


	//----- nvinfo : EIATTR_PARAM_CBANK
	.align		4
        /*00f8*/ 	.byte	0x04, 0x0a
        /*00fa*/ 	.short	(.L_4549 - .L_4548)
	.align		4
.L_4548:
        /*00fc*/ 	.word	index@(.nv.constant0._ZN10layer_norm13ln_bwd_kernelINS_13Kernel_traitsIfffffjLj256ELj1ELj4ELj1ELj16ENS_18Kernel_traits_baseILj256EfffffjLj128EEEEELb0ELb1ELb0ELb1EEEvNS_9BwdParamsE)
        /*0100*/ 	.short	0x0380
        /*0102*/ 	.short	0x0128


	//----- nvinfo : EIATTR_SW_WAR
	.align		4
.L_4549:
        /*0104*/ 	.byte	0x04, 0x36
        /*0106*/ 	.short	(.L_4551 - .L_4550)
.L_4550:
        /*0108*/ 	.word	0x00000008
.L_4551:


//--------------------- .nv.info._ZN10layer_norm13ln_bwd_kernelINS_13Kernel_traitsIfffffjLj256ELj1ELj4ELj1ELj16ENS_18Kernel_traits_baseILj256EfffffjLj128EEEEELb0ELb1ELb1ELb0EEEvNS_9BwdParamsE --------------------------
	.section	.nv.info._ZN10layer_norm13ln_bwd_kernelINS_13Kernel_traitsIfffffjLj256ELj1ELj4ELj1ELj16ENS_18Kernel_traits_baseILj256EfffffjLj128EEEEELb0ELb1ELb1ELb0EEEvNS_9BwdParamsE,"",@"SHT_CUDA_INFO"
	.sectionflags	@""
	.align	4


	//----- nvinfo : EIATTR_CUDA_API_VERSION
	.align		4
        /*0000*/ 	.byte	0x04, 0x37
        /*0002*/ 	.short	(.L_4553 - .L_4552)
.L_4552:
        /*0004*/ 	.word	0x00000082


	//----- nvinfo : EIATTR_KPARAM_INFO
	.align		4
.L_4553:
        /*0008*/ 	.byte	0x04, 0x17
        /*000a*/ 	.short	(.L_4555 - .L_4554)
.L_4554:
        /*000c*/ 	.word	0x00000000
        /*0010*/ 	.short	0x0000
        /*0012*/ 	.short	0x0000
        /*0014*/ 	.byte	0x00, 0xf0, 0xa1, 0x04


	//----- nvinfo : EIATTR_SPARSE_MMA_MASK
	.align		4
.L_4555:
        /*0018*/ 	.byte	0x03, 0x50
        /*001a*/ 	.short	0x0000


	//----- nvinfo : EIATTR_MAXREG_COUNT
	.align		4
        /*001c*/ 	.byte	0x03, 0x1b
        /*001e*/ 	.short	0x00ff


	//----- nvinfo : EIATTR_NUM_BARRIERS
	.align		4
        /*0020*/ 	.byte	0x02, 0x4c
        /*0022*/ 	.byte	0x01
	.zero		1


	//----- nvinfo : EIATTR_MERCURY_ISA_VERSION
	.align		4
        /*0024*/ 	.byte	0x03, 0x5f
        /*0026*/ 	.short	0x0101


	//----- nvinfo : EIATTR_COOP_GROUP_MASK_REGIDS
	.align		4
        /*0028*/ 	.byte	0x04, 0x29
        /*002a*/ 	.short	(.L_4557 - .L_4556)


	//   ....[0]....
.L_4556:
        /*002c*/ 	.word	0xffffffff


	//   ....[1]....
        /*0030*/ 	.word	0xffffffff


	//   ....[2]....
        /*0034*/ 	.word	0xffffffff


	//   ....[3]....
        /*0038*/ 	.word	0xffffffff


	//   ....[4]....
        /*003c*/ 	.word	0xffffffff


	//   ....[5]....
        /*0040*/ 	.word	0xffffffff


	//   ....[6]....
        /*0044*/ 	.word	0xffffffff


	//   ....[7]....
        /*0048*/ 	.word	0xffffffff


	//   ....[8]....
        /*004c*/ 	.word	0xffffffff


	//   ....[9]....
        /*0050*/ 	.word	0xffffffff


	//   ....[10]....
        /*0054*/ 	.word	0x05000044


	//   ....[11]....
        /*0058*/ 	.word	0x05000044


	//   ....[12]....
        /*005c*/ 	.word	0x05000044


	//   ....[13]....
        /*0060*/ 	.word	0x05000044


	//   ....[14]....
        /*0064*/ 	.word	0x05000044


	//   ....[15]....
        /*0068*/ 	.word	0x05000044


	//   ....[16]....
        /*006c*/ 	.word	0x05000044


	//   ....[17]....
        /*0070*/ 	.word	0x05000044


	//   ....[18]....
        /*0074*/ 	.word	0x05000044


	//   ....[19]....
        /*0078*/ 	.word	0x05000044


	//----- nvinfo : EIATTR_COOP_GROUP_INSTR_OFFSETS
	.align		4
.L_4557:
        /*007c*/ 	.byte	0x04, 0x28
        /*007e*/ 	.short	(.L_4559 - .L_4558)


	//   ....[0]....
.L_4558:
        /*0080*/ 	.word	0x00000d20


	//   ....[1]....
        /*0084*/ 	.word	0x00000d30


	//   ....[2]....
        /*0088*/ 	.word	0x00000d60


	//   ....[3]....
        /*008c*/ 	.word	0x00000d70


	//   ....[4]....
        /*0090*/ 	.word	0x00000da0


	//   ....[5]....
        /*0094*/ 	.word	0x00000db0


	//   ....[6]....
        /*0098*/ 	.word	0x00000de0


	//   ....[7]....
        /*009c*/ 	.word	0x00000df0


	//   ....[8]....
        /*00a0*/ 	.word	0x00000e20


	//   ....[9]....
        /*00a4*/ 	.word	0x00000e30


	//   ....[10]....
        /*00a8*/ 	.word	0x00002e60


	//   ....[11]....
        /*00ac*/ 	.word	0x00002ef0


	//   ....[12]....
        /*00b0*/ 	.word	0x00002f50


	//   ....[13]....
        /*00b4*/ 	.word	0x00002fb0


	//   ....[14]....
        /*00b8*/ 	.word	0x00003010


	//   ....[15]....
        /*00bc*/ 	.word	0x00003070


	//   ....[16]....
        /*00c0*/ 	.word	0x000030d0


	//   ....[17]....
        /*00c4*/ 	.word	0x00003130


	//   ....[18]....
        /*00c8*/ 	.word	0x00003190


	//   ....[19]....
        /*00cc*/ 	.word	0x000031f0


	//----- nvinfo : EIATTR_VRC_CTA_INIT_COUNT
	.align		4
.L_4559:
        /*00d0*/ 	.byte	0x02, 0x4a
	.zero		1
	.zero		1


	//----- nvinfo : EIATTR_EXIT_INSTR_OFFSETS
	.align		4
        /*00d4*/ 	.byte	0x04, 0x1c
        /*00d6*/ 	.short	(.L_4561 - .L_4560)


	//   ....[0]....
.L_4560:
        /*00d8*/ 	.word	0x00002d80


	//   ....[1]....
        /*00dc*/ 	.word	0x00002e00


	//----- nvinfo : EIATTR_MAX_THREADS
	.align		4
.L_4561:
        /*00e0*/ 	.byte	0x04, 0x05
        /*00e2*/ 	.short	(.L_4563 - .L_4562)
.L_4562:
        /*00e4*/ 	.word	0x00000080
        /*00e8*/ 	.word	0x00000001
        /*00ec*/ 	.word	0x00000001


	//----- nvinfo : EIATTR_CRS_STACK_SIZE
	.align		4
.L_4563:
        /*00f0*/ 	.byte	0x04, 0x1e
        /*00f2*/ 	.short	(.L_4565 - .L_4564)
.L_4564:
        /*00f4*/ 	.word	0x00000000


	//----- nvinfo : EIATTR_CBANK_PARAM_SIZE
	.align		4
.L_4565:
        /*00f8*/ 	.byte	0x03, 0x19
        /*00fa*/ 	.short	0x0128


	//----- nvinfo : EIATTR_PARAM_CBANK
	.align		4
        /*00fc*/ 	.byte	0x04, 0x0a
        /*00fe*/ 	.short	(.L_4567 - .L_4566)
	.align		4
.L_4566:
        /*0100*/ 	.word	index@(.nv.constant0._ZN10layer_norm13ln_bwd_kernelINS_13Kernel_traitsIfffffjLj256ELj1ELj4ELj1ELj16ENS_18Kernel_traits_baseILj256EfffffjLj128EEEEELb0ELb1ELb1ELb0EEEvNS_9BwdParamsE)
        /*0104*/ 	.short	0x0380
        /*0106*/ 	.short	0x0128


	//----- nvinfo : EIATTR_SW_WAR
	.align		4
.L_4567:
        /*0108*/ 	.byte	0x04, 0x36
        /*010a*/ 	.short	(.L_4569 - .L_4568)
.L_4568:
        /*010c*/ 	.word	0x00000008
.L_4569:


//--------------------- .nv.info._ZN10layer_norm13ln_bwd_kernelINS_13Kernel_traitsIfffffjLj256ELj1ELj4ELj1ELj16ENS_18Kernel_traits_baseILj256EfffffjLj128EEEEELb0ELb1ELb1ELb1EEEvNS_9BwdParamsE --------------------------
	.section	.nv.info._ZN10layer_norm13ln_bwd_kernelINS_13Kernel_traitsIfffffjLj256ELj1ELj4ELj1ELj16ENS_18Kernel_traits_baseILj256EfffffjLj128EEEEELb0ELb1ELb1ELb1EEEvNS_9BwdParamsE,"",@"SHT_CUDA_INFO"
	.sectionflags	@""
	.align	4


	//----- nvinfo : EIATTR_CUDA_API_VERSION
	.align		4
        /*0000*/ 	.byte	0x04, 0x37
        /*0002*/ 	.short	(.L_4571 - .L_4570)
.L_4570:
        /*0004*/ 	.word	0x00000082


	//----- nvinfo : EIATTR_KPARAM_INFO
	.align		4
.L_4571:
        /*0008*/ 	.byte	0x04, 0x17
        /*000a*/ 	.short	(.L_4573 - .L_4572)
.L_4572:
        /*000c*/ 	.word	0x00000000
        /*0010*/ 	.short	0x0000
        /*0012*/ 	.short	0x0000
        /*0014*/ 	.byte	0x00, 0xf0, 0xa1, 0x04


	//----- nvinfo : EIATTR_SPARSE_MMA_MASK
	.align		4
.L_4573:
        /*0018*/ 	.byte	0x03, 0x50
        /*001a*/ 	.short	0x0000


	//----- nvinfo : EIATTR_MAXREG_COUNT
	.align		4
        /*001c*/ 	.byte	0x03, 0x1b
        /*001e*/ 	.short	0x00ff


	//----- nvinfo : EIATTR_NUM_BARRIERS
	.align		4
        /*0020*/ 	.byte	0x02, 0x4c
        /*0022*/ 	.byte	0x01
	.zero		1


	//----- nvinfo : EIATTR_MERCURY_ISA_VERSION
	.align		4
        /*0024*/ 	.byte	0x03, 0x5f
        /*0026*/ 	.short	0x0101


	//----- nvinfo : EIATTR_COOP_GROUP_MASK_REGIDS
	.align		4
        /*0028*/ 	.byte	0x04, 0x29
        /*002a*/ 	.short	(.L_4575 - .L_4574)


	//   ....[0]....
.L_4574:
        /*002c*/ 	.word	0xffffffff


	//   ....[1]....
        /*0030*/ 	.word	0xffffffff


	//   ....[2]....
        /*0034*/ 	.word	0xffffffff


	//   ....[3]....
        /*0038*/ 	.word	0xffffffff


	//   ....[4]....
        /*003c*/ 	.word	0xffffffff


	//   ....[5]....
        /*0040*/ 	.word	0xffffffff


	//   ....[6]....
        /*0044*/ 	.word	0xffffffff


	//   ....[7]....
        /*0048*/ 	.word	0xffffffff


	//   ....[8]....
        /*004c*/ 	.word	0xffffffff


	//   ....[9]....
        /*0050*/ 	.word	0xffffffff


	//   ....[10]....
        /*0054*/ 	.word	0x0500004a


	//   ....[11]....
        /*0058*/ 	.word	0x0500004a


	//   ....[12]....
        /*005c*/ 	.word	0x0500004a


	//   ....[13]....
        /*0060*/ 	.word	0x0500004a


	//   ....[14]....
        /*0064*/ 	.word	0x0500004a


	//   ....[15]....
        /*0068*/ 	.word	0x0500004a


	//   ....[16]....
        /*006c*/ 	.word	0x0500004a


	//   ....[17]....
        /*0070*/ 	.word	0x0500004a


	//   ....[18]....
        /*0074*/ 	.word	0x0500004a


	//   ....[19]....
        /*0078*/ 	.word	0x0500004a


	//----- nvinfo : EIATTR_COOP_GROUP_INSTR_OFFSETS
	.align		4
.L_4575:
        /*007c*/ 	.byte	0x04, 0x28
        /*007e*/ 	.short	(.L_4577 - .L_4576)


	//   ....[0]....
.L_4576:
        /*0080*/ 	.word	0x00000ab0


	//   ....[1]....
        /*0084*/ 	.word	0x00000ac0


	//   ....[2]....
        /*0088*/ 	.word	0x00000af0


	//   ....[3]....
        /*008c*/ 	.word	0x00000b00


	//   ....[4]....
        /*0090*/ 	.word	0x00000b30


	//   ....[5]....
        /*0094*/ 	.word	0x00000b40


	//   ....[6]....
        /*0098*/ 	.word	0x00000b70


	//   ....[7]....
        /*009c*/ 	.word	0x00000b80


	//   ....[8]....
        /*00a0*/ 	.word	0x00000bb0


	//   ....[9]....
        /*00a4*/ 	.word	0x00000bc0


	//   ....[10]....
        /*00a8*/ 	.word	0x000027f0


	//   ....[11]....
        /*00ac*/ 	.word	0x00002880


	//   ....[12]....
        /*00b0*/ 	.word	0x000028e0


	//   ....[13]....
        /*00b4*/ 	.word	0x00002940


	//   ....[14]....
        /*00b8*/ 	.word	0x000029a0


	//   ....[15]....
        /*00bc*/ 	.word	0x00002a00


	//   ....[16]....
        /*00c0*/ 	.word	0x00002a60


	//   ....[17]....
        /*00c4*/ 	.word	0x00002ac0


	//   ....[18]....
        /*00c8*/ 	.word	0x00002b20


	//   ....[19]....
        /*00cc*/ 	.word	0x00002b80


	//----- nvinfo : EIATTR_VRC_CTA_INIT_COUNT
	.align		4
.L_4577:
        /*00d0*/ 	.byte	0x02, 0x4a
	.zero		1
	.zero		1


	//----- nvinfo : EIATTR_EXIT_INSTR_OFFSETS
	.align		4
        /*00d4*/ 	.byte	0x04, 0x1c
        /*00d6*/ 	.short	(.L_4579 - .L_4578)


	//   ....[0]....
.L_4578:
        /*00d8*/ 	.word	0x00002790


	//----- nvinfo : EIATTR_MAX_THREADS
	.align		4
.L_4579:
        /*00dc*/ 	.byte	0x04, 0x05
        /*00de*/ 	.short	(.L_4581 - .L_4580)
.L_4580:
        /*00e0*/ 	.word	0x00000080
        /*00e4*/ 	.word	0x00000001
        /*00e8*/ 	.word	0x00000001


	//----- nvinfo : EIATTR_CRS_STACK_SIZE
	.align		4
.L_4581:
        /*00ec*/ 	.byte	0x04, 0x1e
        /*00ee*/ 	.short	(.L_4583 - .L_4582)
.L_4582:
        /*00f0*/ 	.word	0x00000000


	//----- nvinfo : EIATTR_CBANK_PARAM_SIZE
	.align		4
.L_4583:
        /*00f4*/ 	.byte	0x03, 0x19
        /*00f6*/ 	.short	0x0128


	//----- nvinfo : EIATTR_PARAM_CBANK
	.align		4
        /*00f8*/ 	.byte	0x04, 0x0a
        /*00fa*/ 	.short	(.L_4585 - .L_4584)
	.align		4
.L_4584:
        /*00fc*/ 	.word	index@(.nv.constant0._ZN10layer_norm13ln_bwd_kernelINS_13Kernel_traitsIfffffjLj256ELj1ELj4ELj1ELj16ENS_18Kernel_traits_baseILj256EfffffjLj128EEEEELb0ELb1ELb1ELb1EEEvNS_9BwdParamsE)
        /*0100*/ 	.short	0x0380
        /*0102*/ 	.short	0x0128


	//----- nvinfo : EIATTR_SW_WAR
	.align		4
.L_4585:
        /*0104*/ 	.byte	0x04, 0x36
        /*0106*/ 	.short	(.L_4587 - .L_4586)
.L_4586:
        /*0108*/ 	.word	0x00000008
.L_4587:


//--------------------- .nv.info._ZN10layer_norm13ln_bwd_kernelINS_13Kernel_traitsIfffffjLj256ELj1ELj4ELj1ELj16ENS_18Kernel_traits_baseILj256EfffffjLj128EEEEELb1ELb0ELb0ELb0EEEvNS_9BwdParamsE --------------------------
	.section	.nv.info._ZN10layer_norm13ln_bwd_kernelINS_13Kernel_traitsIfffffjLj256ELj1ELj4ELj1ELj16ENS_18Kernel_traits_baseILj256EfffffjLj128EEEEELb1ELb0ELb0ELb0EEEvNS_9BwdParamsE,"",@"SHT_CUDA_INFO"
	.sectionflags	@""
	.align	4


	//----- nvinfo : EIATTR_CUDA_API_VERSION
	.align		4
        /*0000*/ 	.byte	0x04, 0x37
        /*0002*/ 	.short	(.L_4589 - .L_4588)
.L_4588:
        /*0004*/ 	.word	0x00000082


	//----- nvinfo : EIATTR_KPARAM_INFO
	.align		4
.L_4589:
        /*0008*/ 	.byte	0x04, 0x17
        /*000a*/ 	.short	(.L_4591 - .L_4590)
.L_4590:
        /*000c*/ 	.word	0x00000000
        /*0010*/ 	.short	0x0000
        /*0012*/ 	.short	0x0000
        /*0014*/ 	.byte	0x00, 0xf0, 0xa1, 0x04


	//----- nvinfo : EIATTR_SPARSE_MMA_MASK
	.align		4
.L_4591:
        /*0018*/ 	.byte	0x03, 0x50
        /*001a*/ 	.short	0x0000


	//----- nvinfo : EIATTR_MAXREG_COUNT
	.align		4
        /*001c*/ 	.byte	0x03, 0x1b
        /*001e*/ 	.short	0x00ff


	//----- nvinfo : EIATTR_NUM_BARRIERS
	.align		4
        /*0020*/ 	.byte	0x02, 0x4c
        /*0022*/ 	.byte	0x01
	.zero		1


	//----- nvinfo : EIATTR_MERCURY_ISA_VERSION
	.align		4
        /*0024*/ 	.byte	0x03, 0x5f
        /*0026*/ 	.short	0x0101


	//----- nvinfo : EIATTR_COOP_GROUP_MASK_REGIDS
	.align		4
        /*0028*/ 	.byte	0x04, 0x29
        /*002a*/ 	.short	(.L_4593 - .L_4592)


	//   ....[0]....
.L_4592:
        /*002c*/ 	.word	0xffffffff


	//   ....[1]....
        /*0030*/ 	.word	0xffffffff


	//   ....[2]....
        /*0034*/ 	.word	0xffffffff


	//   ....[3]....
        /*0038*/ 	.word	0xffffffff


	//   ....[4]....
        /*003c*/ 	.word	0xffffffff


	//   ....[5]....
        /*0040*/ 	.word	0xffffffff


	//   ....[6]....
        /*0044*/ 	.word	0xffffffff


	//   ....[7]....
        /*0048*/ 	.word	0xffffffff


	//   ....[8]....
        /*004c*/ 	.word	0xffffffff


	//   ....[9]....
        /*0050*/ 	.word	0xffffffff


	//   ....[10]....
        /*0054*/ 	.word	0x05000028


	//   ....[11]....
        /*0058*/ 	.word	0x05000028


	//   ....[12]....
        /*005c*/ 	.word	0x05000028


	//   ....[13]....
        /*0060*/ 	.word	0x05000028


	//   ....[14]....
        /*0064*/ 	.word	0x05000028


	//   ....[15]....
        /*0068*/ 	.word	0x05000028


	//   ....[16]....
        /*006c*/ 	.word	0x05000028


	//   ....[17]....
        /*0070*/ 	.word	0x05000028


	//   ....[18]....
        /*0074*/ 	.word	0x05000028


	//   ....[19]....
        /*0078*/ 	.word	0x05000028


	//----- nvinfo : EIATTR_COOP_GROUP_INSTR_OFFSETS
	.align		4
.L_4593:
        /*007c*/ 	.byte	0x04, 0x28
        /*007e*/ 	.short	(.L_4595 - .L_4594)


	//   ....[0]....
.L_4594:
        /*0080*/ 	.word	0x00000aa0


	//   ....[1]....
        /*0084*/ 	.word	0x00000ab0


	//   ....[2]....
        /*0088*/ 	.word	0x00000ae0


	//   ....[3]....
        /*008c*/ 	.word	0x00000af0


	//   ....[4]....
        /*0090*/ 	.word	0x00000b20


	//   ....[5]....
        /*0094*/ 	.word	0x00000b30


	//   ....[6]....
        /*0098*/ 	.word	0x00000b60


	//   ....[7]....
        /*009c*/ 	.word	0x00000b70


	//   ....[8]....
        /*00a0*/ 	.word	0x00000ba0


	//   ....[9]....
        /*00a4*/ 	.word	0x00000bb0


	//   ....[10]....
        /*00a8*/ 	.word	0x00002430


	//   ....[11]....
        /*00ac*/ 	.word	0x000024c0


	//   ....[12]....
        /*00b0*/ 	.word	0x00002520


	//   ....[13]....
        /*00b4*/ 	.word	0x00002580


	//   ....[14]....
        /*00b8*/ 	.word	0x000025e0


	//   ....[15]....
        /*00bc*/ 	.word	0x00002640


	//   ....[16]....
        /*00c0*/ 	.word	0x000026a0


	//   ....[17]....
        /*00c4*/ 	.word	0x00002700


	//   ....[18]....
        /*00c8*/ 	.word	0x00002760


	//   ....[19]....
        /*00cc*/ 	.word	0x000027c0


	//----- nvinfo : EIATTR_VRC_CTA_INIT_COUNT
	.align		4
.L_4595:
        /*00d0*/ 	.byte	0x02, 0x4a
	.zero		1
	.zero		1


	//----- nvinfo : EIATTR_EXIT_INSTR_OFFSETS
	.align		4
        /*00d4*/ 	.byte	0x04, 0x1c
        /*00d6*/ 	.short	(.L_4597 - .L_4596)


	//   ....[0]....
.L_4596:
        /*00d8*/ 	.word	0x00002390


	//   ....[1]....
        /*00dc*/ 	.word	0x000023c0


	//----- nvinfo : EIATTR_MAX_THREADS
	.align		4
.L_4597:
        /*00e0*/ 	.byte	0x04, 0x05
        /*00e2*/ 	.short	(.L_4599 - .L_4598)
.L_4598:
        /*00e4*/ 	.word	0x00000080
        /*00e8*/ 	.word	0x00000001
        /*00ec*/ 	.word	0x00000001


	//----- nvinfo : EIATTR_CRS_STACK_SIZE
	.align		4
.L_4599:
        /*00f0*/ 	.byte	0x04, 0x1e
        /*00f2*/ 	.short	(.L_4601 - .L_4600)
.L_4600:
        /*00f4*/ 	.word	0x00000000


	//----- nvinfo : EIATTR_CBANK_PARAM_SIZE
	.align		4
.L_4601:
        /*00f8*/ 	.byte	0x03, 0x19
        /*00fa*/ 	.short	0x0128


	//----- nvinfo : EIATTR_PARAM_CBANK
	.align		4
        /*00fc*/ 	.byte	0x04, 0x0a
        /*00fe*/ 	.short	(.L_4603 - .L_4602)
	.align		4
.L_4602:
        /*0100*/ 	.word	index@(.nv.constant0._ZN10layer_norm13ln_bwd_kernelINS_13Kernel_traitsIfffffjLj256ELj1ELj4ELj1ELj16ENS_18Kernel_traits_baseILj256EfffffjLj128EEEEELb1ELb0ELb0ELb0EEEvNS_9BwdParamsE)
        /*0104*/ 	.short	0x0380
        /*0106*/ 	.short	0x0128


	//----- nvinfo : EIATTR_SW_WAR
	.align		4
.L_4603:
        /*0108*/ 	.byte	0x04, 0x36
        /*010a*/ 	.short	(.L_4605 - .L_4604)
.L_4604:
        /*010c*/ 	.word	0x00000008
.L_4605:


//--------------------- .nv.info._ZN10layer_norm13ln_bwd_kernelINS_13Kernel_traitsIfffffjLj256ELj1ELj4ELj1ELj16ENS_18Kernel_traits_baseILj256EfffffjLj128EEEEELb1ELb0ELb0ELb1EEEvNS_9BwdParamsE --------------------------
	.section	.nv.info._ZN10layer_norm13ln_bwd_kernelINS_13Kernel_traitsIfffffjLj256ELj1ELj4ELj1ELj16ENS_18Kernel_traits_baseILj256EfffffjLj128EEEEELb1ELb0ELb0ELb1EEEvNS_9BwdParamsE,"",@"SHT_CUDA_INFO"
	.sectionflags	@""
	.align	4


	//----- nvinfo : EIATTR_CUDA_API_VERSION
	.align		4
        /*0000*/ 	.byte	0x04, 0x37
        /*0002*/ 	.short	(.L_4607 - .L_4606)
.L_4606:
        /*0004*/ 	.word	0x00000082


	//----- nvinfo : EIATTR_KPARAM_INFO
	.align		4
.L_4607:
        /*0008*/ 	.byte	0x04, 0x17
        /*000a*/ 	.short	(.L_4609 - .L_4608)
.L_4608:
        /*000c*/ 	.word	0x00000000
        /*0010*/ 	.short	0x0000
        /*0012*/ 	.short	0x0000
        /*0014*/ 	.byte	0x00, 0xf0, 0xa1, 0x04


	//----- nvinfo : EIATTR_SPARSE_MMA_MASK
	.align		4
.L_4609:
        /*0018*/ 	.byte	0x03, 0x50
        /*001a*/ 	.short	0x0000


	//----- nvinfo : EIATTR_MAXREG_COUNT
	.align		4
        /*001c*/ 	.byte	0x03, 0x1b
        /*001e*/ 	.short	0x00ff


	//----- nvinfo : EIATTR_NUM_BARRIERS
	.align		4
        /*0020*/ 	.byte	0x02, 0x4c
        /*0022*/ 	.byte	0x01
	.zero		1


	//----- nvinfo : EIATTR_MERCURY_ISA_VERSION
	.align		4
        /*0024*/ 	.byte	0x03, 0x5f
        /*0026*/ 	.short	0x0101


	//----- nvinfo : EIATTR_COOP_GROUP_MASK_REGIDS
	.align		4
        /*0028*/ 	.byte	0x04, 0x29
        /*002a*/ 	.short	(.L_4611 - .L_4610)


	//   ....[0]....
.L_4610:
        /*002c*/ 	.word	0xffffffff


	//   ....[1]....
        /*0030*/ 	.word	0xffffffff


	//   ....[2]....
        /*0034*/ 	.word	0xffffffff


	//   ....[3]....
        /*0038*/ 	.word	0xffffffff


	//   ....[4]....
        /*003c*/ 	.word	0xffffffff


	//   ....[5]....
        /*0040*/ 	.word	0xffffffff


	//   ....[6]....
        /*0044*/ 	.word	0xffffffff


	//   ....[7]....
        /*0048*/ 	.word	0xffffffff


	//   ....[8]....
        /*004c*/ 	.word	0xffffffff


	//   ....[9]....
        /*0050*/ 	.word	0xffffffff


	//   ....[10]....
        /*0054*/ 	.word	0x0500001a


	//   ....[11]....
        /*0058*/ 	.word	0x0500001a


	//   ....[12]....
        /*005c*/ 	.word	0x0500001a


	//   ....[13]....
        /*0060*/ 	.word	0x0500001a


	//   ....[14]....
        /*0064*/ 	.word	0x0500001a


	//   ....[15]....
        /*0068*/ 	.word	0x0500001a


	//   ....[16]....
        /*006c*/ 	.word	0x0500001a


	//   ....[17]....
        /*0070*/ 	.word	0x0500001a


	//   ....[18]....
        /*0074*/ 	.word	0x0500001a


	//   ....[19]....
        /*0078*/ 	.word	0x0500001a


	//----- nvinfo : EIATTR_COOP_GROUP_INSTR_OFFSETS
	.align		4
.L_4611:
        /*007c*/ 	.byte	0x04, 0x28
        /*007e*/ 	.short	(.L_4613 - .L_4612)


	//   ....[0]....
.L_4612:
        /*0080*/ 	.word	0x00000da0


	//   ....[1]....
        /*0084*/ 	.word	0x00000dd0


	//   ....[2]....
        /*0088*/ 	.word	0x00000e00


	//   ....[3]....
        /*008c*/ 	.word	0x00000e10


	//   ....[4]....
        /*0090*/ 	.word	0x00000e40


	//   ....[5]....
        /*0094*/ 	.word	0x00000e50


	//   ....[6]....
        /*0098*/ 	.word	0x00000e80


	//   ....[7]....
        /*009c*/ 	.word	0x00000e90


	//   ....[8]....
        /*00a0*/ 	.word	0x00000ec0


	//   ....[9]....
        /*00a4*/ 	.word	0x00000ed0


	//   ....[10]....
        /*00a8*/ 	.word	0x00002570


	//   ....[11]....
        /*00ac*/ 	.word	0x00002600


	//   ....[12]....
        /*00b0*/ 	.word	0x00002670


	//   ....[13]....
        /*00b4*/ 	.word	0x000026d0


	//   ....[14]....
        /*00b8*/ 	.word	0x00002740


	//   ....[15]....
        /*00bc*/ 	.word	0x000027a0


	//   ....[16]....
        /*00c0*/ 	.word	0x00002810


	//   ....[17]....
        /*00c4*/ 	.word	0x00002870


	//   ....[18]....
        /*00c8*/ 	.word	0x000028e0


	//   ....[19]....
        /*00cc*/ 	.word	0x00002940


	//----- nvinfo : EIATTR_VRC_CTA_INIT_COUNT
	.align		4
.L_4613:
        /*00d0*/ 	.byte	0x02, 0x4a
	.zero		1
	.zero		1


	//----- nvinfo : EIATTR_EXIT_INSTR_OFFSETS
	.align		4
        /*00d4*/ 	.byte	0x04, 0x1c
        /*00d6*/ 	.short	(.L_4615 - .L_4614)


	//   ....[0]....
.L_4614:
        /*00d8*/ 	.word	0x00002500


	//----- nvinfo : EIATTR_MAX_THREADS
	.align		4
.L_4615:
        /*00dc*/ 	.byte	0x04, 0x05
        /*00de*/ 	.short	(.L_4617 - .L_4616)
.L_4616:
        /*00e0*/ 	.word	0x00000080
        /*00e4*/ 	.word	0x00000001
        /*00e8*/ 	.word	0x00000001


	//----- nvinfo : EIATTR_CRS_STACK_SIZE
	.align		4
.L_4617:
        /*00ec*/ 	.byte	0x04, 0x1e
        /*00ee*/ 	.short	(.L_4619 - .L_4618)
.L_4618:
        /*00f0*/ 	.word	0x00000000


	//----- nvinfo : EIATTR_CBANK_PARAM_SIZE
	.align		4
.L_4619:
        /*00f4*/ 	.byte	0x03, 0x19
        /*00f6*/ 	.short	0x0128


	//----- nvinfo : EIATTR_PARAM_CBANK
	.align		4
        /*00f8*/ 	.byte	0x04, 0x0a
        /*00fa*/ 	.short	(.L_4621 - .L_4620)
	.align		4
.L_4620:
        /*00fc*/ 	.word	index@(.nv.constant0._ZN10layer_norm13ln_bwd_kernelINS_13Kernel_traitsIfffffjLj256ELj1ELj4ELj1ELj16ENS_18Kernel_traits_baseILj256EfffffjLj128EEEEELb1ELb0ELb0ELb1EEEvNS_9BwdParamsE)
        /*0100*/ 	.short	0x0380
        /*0102*/ 	.short	0x0128


	//----- nvinfo : EIATTR_SW_WAR
	.align		4
.L_4621:
        /*0104*/ 	.byte	0x04, 0x36
        /*0106*/ 	.short	(.L_4623 - .L_4622)
.L_4622:
        /*0108*/ 	.word	0x00000008
.L_4623:


//--------------------- .nv.info._ZN10layer_norm22ln_bwd_finalize_kernelINS_22Kernel_traits_finalizeILj256EfffffjLb0ELj1024ELj4ENS_18Kernel_traits_baseILj256EfffffjLj1024EEEEELb0ELb0EEEvNS_9BwdParamsE --------------------------
	.section	.nv.info._ZN10layer_norm22ln_bwd_finalize_kernelINS_22Kernel_traits_finalizeILj256EfffffjLb0ELj1024ELj4ENS_18Kernel_traits_baseILj256EfffffjLj1024EEEEELb0ELb0EEEvNS_9BwdParamsE,"",@"SHT_CUDA_INFO"
	.sectionflags	@""
	.align	4


	//----- nvinfo : EIATTR_CUDA_API_VERSION
	.align		4
        /*0000*/ 	.byte	0x04, 0x37
        /*0002*/ 	.short	(.L_4625 - .L_4624)
.L_4624:
        /*0004*/ 	.word	0x00000082


	//----- nvinfo : EIATTR_KPARAM_INFO
	.align		4
.L_4625:
        /*0008*/ 	.byte	0x04, 0x17
        /*000a*/ 	.short	(.L_4627 - .L_4626)
.L_4626:
        /*000c*/ 	.word	0x00000000
        /*0010*/ 	.short	0x0000
        /*0012*/ 	.short	0x0000
        /*0014*/ 	.byte	0x00, 0xf0, 0xa1, 0x04


	//----- nvinfo : EIATTR_SPARSE_MMA_MASK
	.align		4
.L_4627:
        /*0018*/ 	.byte	0x03, 0x50
        /*001a*/ 	.short	0x0000


	//----- nvinfo : EIATTR_MAXREG_COUNT
	.align		4
        /*001c*/ 	.byte	0x03, 0x1b
        /*001e*/ 	.short	0x0040


	//----- nvinfo : EIATTR_NUM_BARRIERS
	.align		4
        /*0020*/ 	.byte	0x02, 0x4c
        /*0022*/ 	.byte	0x01
	.zero		1


	//----- nvinfo : EIATTR_MERCURY_ISA_VERSION
	.align		4
        /*0024*/ 	.byte	0x03, 0x5f
        /*0026*/ 	.short	0x0101


	//----- nvinfo : EIATTR_COOP_GROUP_MASK_REGIDS
	.align		4
        /*0028*/ 	.byte	0x04, 0x29
        /*002a*/ 	.short	(.L_4629 - .L_4628)


	//   ....[0]....
.L_4628:
        /*002c*/ 	.word	0xffffffff


	//   ....[1]....
        /*0030*/ 	.word	0xffffffff


	//   ....[2]....
        /*0034*/ 	.word	0xffffffff


	//   ....[3]....
        /*0038*/ 	.word	0xffffffff


	//   ....[4]....
        /*003c*/ 	.word	0xffffffff


	//   ....[5]....
        /*0040*/ 	.word	0xffffffff


	//   ....[6]....
        /*0044*/ 	.word	0xffffffff


	//   ....[7]....
        /*0048*/ 	.word	0xffffffff


	//   ....[8]....
        /*004c*/ 	.word	0xffffffff


	//   ....[9]....
        /*0050*/ 	.word	0xffffffff


	//----- nvinfo : EIATTR_COOP_GROUP_INSTR_OFFSETS
	.align		4
.L_4629:
        /*0054*/ 	.byte	0x04, 0x28
        /*0056*/ 	.short	(.L_4631 - .L_4630)


	//   ....[0]....
.L_4630:
        /*0058*/ 	.word	0x00001550


	//   ....[1]....
        /*005c*/ 	.word	0x00001560


	//   ....[2]....
        /*0060*/ 	.word	0x00001590


	//   ....[3]....
        /*0064*/ 	.word	0x000015a0


	//   ....[4]....
        /*0068*/ 	.word	0x000015d0


	//   ....[5]....
        /*006c*/ 	.word	0x000015e0


	//   ....[6]....
        /*0070*/ 	.word	0x00001610


	//   ....[7]....
        /*0074*/ 	.word	0x00001630


	//   ....[8]....
        /*0078*/ 	.word	0x00001680


	//   ....[9]....
        /*007c*/ 	.word	0x00001690


	//----- nvinfo : EIATTR_VRC_CTA_INIT_COUNT
	.align		4
.L_4631:
        /*0080*/ 	.byte	0x02, 0x4a
	.zero		1
	.zero		1


	//----- nvinfo : EIATTR_EXIT_INSTR_OFFSETS
	.align		4
        /*0084*/ 	.byte	0x04, 0x1c
        /*0086*/ 	.short	(.L_4633 - .L_4632)


	//   ....[0]....
.L_4632:
        /*0088*/ 	.word	0x00000060


	//   ....[1]....
        /*008c*/ 	.word	0x000016f0


	//   ....[2]....
        /*0090*/ 	.word	0x00001720


	//   ....[3]....
        /*0094*/ 	.word	0x000017c0


	//----- nvinfo : EIATTR_MAX_THREADS
	.align		4
.L_4633:
        /*0098*/ 	.byte	0x04, 0x05
        /*009a*/ 	.short	(.L_4635 - .L_4634)
.L_4634:
        /*009c*/ 	.word	0x00000400
        /*00a0*/ 	.word	0x00000001
        /*00a4*/ 	.word	0x00000001


	//----- nvinfo : EIATTR_CRS_STACK_SIZE
	.align		4
.L_4635:
        /*00a8*/ 	.byte	0x04, 0x1e
        /*00aa*/ 	.short	(.L_4637 - .L_4636)
.L_4636:
        /*00ac*/ 	.word	0x00000000


	//----- nvinfo : EIATTR_CBANK_PARAM_SIZE
	.align		4
.L_4637:
        /*00b0*/ 	.byte	0x03, 0x19
        /*00b2*/ 	.short	0x0128


	//----- nvinfo : EIATTR_PARAM_CBANK
	.align		4
        /*00b4*/ 	.byte	0x04, 0x0a
        /*00b6*/ 	.short	(.L_4639 - .L_4638)
	.align		4
.L_4638:
        /*00b8*/ 	.word	index@(.nv.constant0._ZN10layer_norm22ln_bwd_finalize_kernelINS_22Kernel_traits_finalizeILj256EfffffjLb0ELj1024ELj4ENS_18Kernel_traits_baseILj256EfffffjLj1024EEEEELb0ELb0EEEvNS_9BwdParamsE)
        /*00bc*/ 	.short	0x0380
        /*00be*/ 	.short	0x0128


	//----- nvinfo : EIATTR_SW_WAR
	.align		4
.L_4639:
        /*00c0*/ 	.byte	0x04, 0x36
        /*00c2*/ 	.short	(.L_4641 - .L_4640)
.L_4640:
        /*00c4*/ 	.word	0x00000008
.L_4641:


//--------------------- .nv.info._ZN10layer_norm13ln_bwd_kernelINS_13Kernel_traitsIfffffjLj256ELj1ELj4ELj1ELj16ENS_18Kernel_traits_baseILj256EfffffjLj128EEEEELb1ELb0ELb1ELb0EEEvNS_9BwdParamsE --------------------------
	.section	.nv.info._ZN10layer_norm13ln_bwd_kernelINS_13Kernel_traitsIfffffjLj256ELj1ELj4ELj1ELj16ENS_18Kernel_traits_baseILj256EfffffjLj128EEEEELb1ELb0ELb1ELb0EEEvNS_9BwdParamsE,"",@"SHT_CUDA_INFO"
	.sectionflags	@""
	.align	4


	//----- nvinfo : EIATTR_CUDA_API_VERSION
	.align		4
        /*0000*/ 	.byte	0x04, 0x37
        /*0002*/ 	.short	(.L_4643 - .L_4642)
.L_4642:
        /*0004*/ 	.word	0x00000082


	//----- nvinfo : EIATTR_KPARAM_INFO
	.align		4
.L_4643:
        /*0008*/ 	.byte	0x04, 0x17
        /*000a*/ 	.short	(.L_4645 - .L_4644)
.L_4644:
        /*000c*/ 	.word	0x00000000
        /*0010*/ 	.short	0x0000
        /*0012*/ 	.short	0x0000
        /*0014*/ 	.byte	0x00, 0xf0, 0xa1, 0x04


	//----- nvinfo : EIATTR_SPARSE_MMA_MASK
	.align		4
.L_4645:
        /*0018*/ 	.byte	0x03, 0x50
        /*001a*/ 	.short	0x0000


	//----- nvinfo : EIATTR_MAXREG_COUNT
	.align		4
        /*001c*/ 	.byte	0x03, 0x1b
        /*001e*/ 	.short	0x00ff


	//----- nvinfo : EIATTR_NUM_BARRIERS
	.align		4
        /*0020*/ 	.byte	0x02, 0x4c
        /*0022*/ 	.byte	0x01
	.zero		1


	//----- nvinfo : EIATTR_MERCURY_ISA_VERSION
	.align		4
        /*0024*/ 	.byte	0x03, 0x5f
        /*0026*/ 	.short	0x0101


	//----- nvinfo : EIATTR_COOP_GROUP_MASK_REGIDS
	.align		4
        /*0028*/ 	.byte	0x04, 0x29
        /*002a*/ 	.short	(.L_4647 - .L_4646)


	//   ....[0]....
.L_4646:
        /*002c*/ 	.word	0xffffffff


	//   ....[1]....
        /*0030*/ 	.word	0xffffffff


	//   ....[2]....
        /*0034*/ 	.word	0xffffffff


	//   ....[3]....
        /*0038*/ 	.word	0xffffffff


	//   ....[4]....
        /*003c*/ 	.word	0xffffffff


	//   ....[5]....
        /*0040*/ 	.word	0xffffffff


	//   ....[6]....
        /*0044*/ 	.word	0xffffffff


	//   ....[7]....
        /*0048*/ 	.word	0xffffffff


	//   ....[8]....
        /*004c*/ 	.word	0xffffffff


	//   ....[9]....
        /*0050*/ 	.word	0xffffffff


	//   ....[10]....
        /*0054*/ 	.word	0x05000030


	//   ....[11]....
        /*0058*/ 	.word	0x05000030


	//   ....[12]....
        /*005c*/ 	.word	0x05000030


	//   ....[13]....
        /*0060*/ 	.word	0x05000030


	//   ....[14]....
        /*0064*/ 	.word	0x05000030


	//   ....[15]....
        /*0068*/ 	.word	0x05000030


	//   ....[16]....
        /*006c*/ 	.word	0x05000030


	//   ....[17]....
        /*0070*/ 	.word	0x05000030


	//   ....[18]....
        /*0074*/ 	.word	0x05000030


	//   ....[19]....
        /*0078*/ 	.word	0x05000030


	//----- nvinfo : EIATTR_COOP_GROUP_INSTR_OFFSETS
	.align		4
.L_4647:
        /*007c*/ 	.byte	0x04, 0x28
        /*007e*/ 	.short	(.L_4649 - .L_4648)


	//   ....[0]....
.L_4648:
        /*0080*/ 	.word	0x00000e90


	//   ....[1]....
        /*0084*/ 	.word	0x00000ea0


	//   ....[2]....
        /*0088*/ 	.word	0x00000ed0


	//   ....[3]....
        /*008c*/ 	.word	0x00000ee0


	//   ....[4]....
        /*0090*/ 	.word	0x00000f10


	//   ....[5]....
        /*0094*/ 	.word	0x00000f20


	//   ....[6]....
        /*0098*/ 	.word	0x00000f50


	//   ....[7]....
        /*009c*/ 	.word	0x00000f60


	//   ....[8]....
        /*00a0*/ 	.word	0x00000f90


	//   ....[9]....
        /*00a4*/ 	.word	0x00000fa0


	//   ....[10]....
        /*00a8*/ 	.word	0x00002d30


	//   ....[11]....
        /*00ac*/ 	.word	0x00002dc0


	//   ....[12]....
        /*00b0*/ 	.word	0x00002e20


	//   ....[13]....
        /*00b4*/ 	.word	0x00002e80


	//   ....[14]....
        /*00b8*/ 	.word	0x00002ee0


	//   ....[15]....
        /*00bc*/ 	.word	0x00002f40


	//   ....[16]....
        /*00c0*/ 	.word	0x00002fa0


	//   ....[17]....
        /*00c4*/ 	.word	0x00003000


	//   ....[18]....
        /*00c8*/ 	.word	0x00003060


	//   ....[19]....
        /*00cc*/ 	.word	0x000030c0


	//----- nvinfo : EIATTR_VRC_CTA_INIT_COUNT
	.align		4
.L_4649:
        /*00d0*/ 	.byte	0x02, 0x4a
	.zero		1
	.zero		1


	//----- nvinfo : EIATTR_EXIT_INSTR_OFFSETS
	.align		4
        /*00d4*/ 	.byte	0x04, 0x1c
        /*00d6*/ 	.short	(.L_4651 - .L_4650)


	//   ....[0]....
.L_4650:
        /*00d8*/ 	.word	0x00002c90


	//   ....[1]....
        /*00dc*/ 	.word	0x00002cc0


	//----- nvinfo : EIATTR_MAX_THREADS
	.align		4
.L_4651:
        /*00e0*/ 	.byte	0x04, 0x05
        /*00e2*/ 	.short	(.L_4653 - .L_4652)
.L_4652:
        /*00e4*/ 	.word	0x00000080
        /*00e8*/ 	.word	0x00000001
        /*00ec*/ 	.word	0x00000001


	//----- nvinfo : EIATTR_CRS_STACK_SIZE
	.align		4
.L_4653:
        /*00f0*/ 	.byte	0x04, 0x1e
        /*00f2*/ 	.short	(.L_4655 - .L_4654)
.L_4654:
        /*00f4*/ 	.word	0x00000000


	//----- nvinfo : EIATTR_CBANK_PARAM_SIZE
	.align		4
.L_4655:
        /*00f8*/ 	.byte	0x03, 0x19
        /*00fa*/ 	.short	0x0128


	//----- nvinfo : EIATTR_PARAM_CBANK
	.align		4
        /*00fc*/ 	.byte	0x04, 0x0a
        /*00fe*/ 	.short	(.L_4657 - .L_4656)
	.align		4
.L_4656:
        /*0100*/ 	.word	index@(.nv.constant0._ZN10layer_norm13ln_bwd_kernelINS_13Kernel_traitsIfffffjLj256ELj1ELj4ELj1ELj16ENS_18Kernel_traits_baseILj256EfffffjLj128EEEEELb1ELb0ELb1ELb0EEEvNS_9BwdParamsE)
        /*0104*/ 	.short	0x0380
        /*0106*/ 	.short	0x0128


	//----- nvinfo : EIATTR_SW_WAR
	.align		4
.L_4657:
        /*0108*/ 	.byte	0x04, 0x36
        /*010a*/ 	.short	(.L_4659 - .L_4658)
.L_4658:
        /*010c*/ 	.word	0x00000008
.L_4659:


//--------------------- .nv.info._ZN10layer_norm22ln_bwd_finalize_kernelINS_22Kernel_traits_finalizeILj256EfffffjLb0ELj1024ELj4ENS_18Kernel_traits_baseILj256EfffffjLj1024EEEEELb0ELb1EEEvNS_9BwdParamsE --------------------------
	.section	.nv.info._ZN10layer_norm22ln_bwd_finalize_kernelINS_22Kernel_traits_finalizeILj256EfffffjLb0ELj1024ELj4ENS_18Kernel_traits_baseILj256EfffffjLj1024EEEEELb0ELb1EEEvNS_9BwdParamsE,"",@"SHT_CUDA_INFO"
	.sectionflags	@""
	.align	4


	//----- nvinfo : EIATTR_CUDA_API_VERSION
	.align		4
        /*0000*/ 	.byte	0x04, 0x37
        /*0002*/ 	.short	(.L_4661 - .L_4660)
.L_4660:
        /*0004*/ 	.word	0x00000082


	//----- nvinfo : EIATTR_KPARAM_INFO
	.align		4
.L_4661:
        /*0008*/ 	.byte	0x04, 0x17
        /*000a*/ 	.short	(.L_4663 - .L_4662)
.L_4662:
        /*000c*/ 	.word	0x00000000
        /*0010*/ 	.short	0x0000
        /*0012*/ 	.short	0x0000
        /*0014*/ 	.byte	0x00, 0xf0, 0xa1, 0x04


	//----- nvinfo : EIATTR_SPARSE_MMA_MASK
	.align		4
.L_4663:
        /*0018*/ 	.byte	0x03, 0x50
        /*001a*/ 	.short	0x0000


	//----- nvinfo : EIATTR_MAXREG_COUNT
	.align		4
        /*001c*/ 	.byte	0x03, 0x1b
        /*001e*/ 	.short	0x0040


	//----- nvinfo : EIATTR_NUM_BARRIERS
	.align		4
        /*0020*/ 	.byte	0x02, 0x4c
        /*0022*/ 	.byte	0x01
	.zero		1


	//----- nvinfo : EIATTR_MERCURY_ISA_VERSION
	.align		4
        /*0024*/ 	.byte	0x03, 0x5f
        /*0026*/ 	.short	0x0101


	//----- nvinfo : EIATTR_COOP_GROUP_MASK_REGIDS
	.align		4
        /*0028*/ 	.byte	0x04, 0x29
        /*002a*/ 	.short	(.L_4665 - .L_4664)


	//   ....[0]....
.L_4664:
        /*002c*/ 	.word	0xffffffff


	//   ....[1]....
        /*0030*/ 	.word	0xffffffff


	//   ....[2]....
        /*0034*/ 	.word	0xffffffff


	//   ....[3]....
        /*0038*/ 	.word	0xffffffff


	//   ....[4]....
        /*003c*/ 	.word	0xffffffff


	//   ....[5]....
        /*0040*/ 	.word	0xffffffff


	//   ....[6]....
        /*0044*/ 	.word	0xffffffff


	//   ....[7]....
        /*0048*/ 	.word	0xffffffff


	//   ....[8]....
        /*004c*/ 	.word	0xffffffff


	//   ....[9]....
        /*0050*/ 	.word	0xffffffff


	//----- nvinfo : EIATTR_COOP_GROUP_INSTR_OFFSETS
	.align		4
.L_4665:
        /*0054*/ 	.byte	0x04, 0x28
        /*0056*/ 	.short	(.L_4667 - .L_4666)


	//   ....[0]....
.L_4666:
        /*0058*/ 	.word	0x00001560


	//   ....[1]....
        /*005c*/ 	.word	0x00001570


	//   ....[2]....
        /*0060*/ 	.word	0x000015a0


	//   ....[3]....
        /*0064*/ 	.word	0x000015b0


	//   ....[4]....
        /*0068*/ 	.word	0x000015e0


	//   ....[5]....
        /*006c*/ 	.word	0x000015f0


	//   ....[6]....
        /*0070*/ 	.word	0x00001620


	//   ....[7]....
        /*0074*/ 	.word	0x00001640


	//   ....[8]....
        /*0078*/ 	.word	0x00001670


	//   ....[9]....
        /*007c*/ 	.word	0x00001680


	//----- nvinfo : EIATTR_VRC_CTA_INIT_COUNT
	.align		4
.L_4667:
        /*0080*/ 	.byte	0x02, 0x4a
	.zero		1
	.zero		1


	//----- nvinfo : EIATTR_EXIT_INSTR_OFFSETS
	.align		4
        /*0084*/ 	.byte	0x04, 0x1c
        /*0086*/ 	.short	(.L_4669 - .L_4668)


	//   ....[0]....
.L_4668:
        /*0088*/ 	.word	0x00000060


	//   ....[1]....
        /*008c*/ 	.word	0x000016e0


	//   ....[2]....
        /*0090*/ 	.word	0x000017b0


	//----- nvinfo : EIATTR_MAX_THREADS
	.align		4
.L_4669:
        /*0094*/ 	.byte	0x04, 0x05
        /*0096*/ 	.short	(.L_4671 - .L_4670)
.L_4670:
        /*0098*/ 	.word	0x00000400
        /*009c*/ 	.word	0x00000001
        /*00a0*/ 	.word	0x00000001


	//----- nvinfo : EIATTR_CRS_STACK_SIZE
	.align		4
.L_4671:
        /*00a4*/ 	.byte	0x04, 0x1e
        /*00a6*/ 	.short	(.L_4673 - .L_4672)
.L_4672:
        /*00a8*/ 	.word	0x00000000


	//----- nvinfo : EIATTR_CBANK_PARAM_SIZE
	.align		4
.L_4673:
        /*00ac*/ 	.byte	0x03, 0x19
        /*00ae*/ 	.short	0x0128


	//----- nvinfo : EIATTR_PARAM_CBANK
	.align		4
        /*00b0*/ 	.byte	0x04, 0x0a
        /*00b2*/ 	.short	(.L_4675 - .L_4674)
	.align		4
.L_4674:
        /*00b4*/ 	.word	index@(.nv.constant0._ZN10layer_norm22ln_bwd_finalize_kernelINS_22Kernel_traits_finalizeILj256EfffffjLb0ELj1024ELj4ENS_18Kernel_traits_baseILj256EfffffjLj1024EEEEELb0ELb1EEEvNS_9BwdParamsE)
        /*00b8*/ 	.short	0x0380
        /*00ba*/ 	.short	0x0128


	//----- nvinfo : EIATTR_SW_WAR
	.align		4
.L_4675:
        /*00bc*/ 	.byte	0x04, 0x36
        /*00be*/ 	.short	(.L_4677 - .L_4676)
.L_4676:
        /*00c0*/ 	.word	0x00000008
.L_4677:


//--------------------- .nv.info._ZN10layer_norm13ln_bwd_kernelINS_13Kernel_traitsIfffffjLj256ELj1ELj4ELj1ELj16ENS_18Kernel_traits_baseILj256EfffffjLj128EEEEELb1ELb0ELb1ELb1EEEvNS_9BwdParamsE --------------------------
	.section	.nv.info._ZN10layer_norm13ln_bwd_kernelINS_13Kernel_traitsIfffffjLj256ELj1ELj4ELj1ELj16ENS_18Kernel_traits_baseILj256EfffffjLj128EEEEELb1ELb0ELb1ELb1EEEvNS_9BwdParamsE,"",@"SHT_CUDA_INFO"
	.sectionflags	@""
	.align	4


	//----- nvinfo : EIATTR_CUDA_API_VERSION
	.align		4
        /*0000*/ 	.byte	0x04, 0x37
        /*0002*/ 	.short	(.L_4679 - .L_4678)
.L_4678:
        /*0004*/ 	.word	0x00000082


	//----- nvinfo : EIATTR_KPARAM_INFO
	.align		4
.L_4679:
        /*0008*/ 	.byte	0x04, 0x17
        /*000a*/ 	.short	(.L_4681 - .L_4680)
.L_4680:
        /*000c*/ 	.word	0x00000000
        /*0010*/ 	.short	0x0000
        /*0012*/ 	.short	0x0000
        /*0014*/ 	.byte	0x00, 0xf0, 0xa1, 0x04


	//----- nvinfo : EIATTR_SPARSE_MMA_MASK
	.align		4
.L_4681:
        /*0018*/ 	.byte	0x03, 0x50
        /*001a*/ 	.short	0x0000


	//----- nvinfo : EIATTR_MAXREG_COUNT
	.align		4
        /*001c*/ 	.byte	0x03, 0x1b
        /*001e*/ 	.short	0x00ff


	//----- nvinfo : EIATTR_NUM_BARRIERS
	.align		4
        /*0020*/ 	.byte	0x02, 0x4c
        /*0022*/ 	.byte	0x01
	.zero		1


	//----- nvinfo : EIATTR_MERCURY_ISA_VERSION
	.align		4
        /*0024*/ 	.byte	0x03, 0x5f
        /*0026*/ 	.short	0x0101


	//----- nvinfo : EIATTR_COOP_GROUP_MASK_REGIDS
	.align		4
        /*0028*/ 	.byte	0x04, 0x29
        /*002a*/ 	.short	(.L_4683 - .L_4682)


	//   ....[0]....
.L_4682:
        /*002c*/ 	.word	0xffffffff


	//   ....[1]....
        /*0030*/ 	.word	0xffffffff


	//   ....[2]....
        /*0034*/ 	.word	0xffffffff


	//   ....[3]....
        /*0038*/ 	.word	0xffffffff


	//   ....[4]....
        /*003c*/ 	.word	0xffffffff


	//   ....[5]....
        /*0040*/ 	.word	0xffffffff


	//   ....[6]....
        /*0044*/ 	.word	0xffffffff


	//   ....[7]....
        /*0048*/ 	.word	0xffffffff


	//   ....[8]....
        /*004c*/ 	.word	0xffffffff


	//   ....[9]....
        /*0050*/ 	.word	0xffffffff


	//   ....[10]....
        /*0054*/ 	.word	0x05000038


	//   ....[11]....
        /*0058*/ 	.word	0x05000038


	//   ....[12]....
        /*005c*/ 	.word	0x05000038


	//   ....[13]....
        /*0060*/ 	.word	0x05000038


	//   ....[14]....
        /*0064*/ 	.word	0x05000038


	//   ....[15]....
        /*0068*/ 	.word	0x05000038


	//   ....[16]....
        /*006c*/ 	.word	0x05000038


	//   ....[17]....
        /*0070*/ 	.word	0x05000038


	//   ....[18]....
        /*0074*/ 	.word	0x05000038


	//   ....[19]....
        /*0078*/ 	.word	0x05000038


	//----- nvinfo : EIATTR_COOP_GROUP_INSTR_OFFSETS
	.align		4
.L_4683:
        /*007c*/ 	.byte	0x04, 0x28
        /*007e*/ 	.short	(.L_4685 - .L_4684)


	//   ....[0]....
.L_4684:
        /*0080*/ 	.word	0x00000b70


	//   ....[1]....
        /*0084*/ 	.word	0x00000b80


	//   ....[2]....
        /*0088*/ 	.word	0x00000bb0


	//   ....[3]....
        /*008c*/ 	.word	0x00000bc0


	//   ....[4]....
        /*0090*/ 	.word	0x00000bf0


	//   ....[5]....
        /*0094*/ 	.word	0x00000c00


	//   ....[6]....
        /*0098*/ 	.word	0x00000c30


	//   ....[7]....
        /*009c*/ 	.word	0x00000c40


	//   ....[8]....
        /*00a0*/ 	.word	0x00000c70


	//   ....[9]....
        /*00a4*/ 	.word	0x00000c80


	//   ....[10]....
        /*00a8*/ 	.word	0x00002870


	//   ....[11]....
        /*00ac*/ 	.word	0x00002900


	//   ....[12]....
        /*00b0*/ 	.word	0x00002960


	//   ....[13]....
        /*00b4*/ 	.word	0x000029c0


	//   ....[14]....
        /*00b8*/ 	.word	0x00002a20


	//   ....[15]....
        /*00bc*/ 	.word	0x00002a80


	//   ....[16]....
        /*00c0*/ 	.word	0x00002ae0


	//   ....[17]....
        /*00c4*/ 	.word	0x00002b40


	//   ....[18]....
        /*00c8*/ 	.word	0x00002ba0


	//   ....[19]....
        /*00cc*/ 	.word	0x00002c00


	//----- nvinfo : EIATTR_VRC_CTA_INIT_COUNT
	.align		4
.L_4685:
        /*00d0*/ 	.byte	0x02, 0x4a
	.zero		1
	.zero		1


	//----- nvinfo : EIATTR_EXIT_INSTR_OFFSETS
	.align		4
        /*00d4*/ 	.byte	0x04, 0x1c
        /*00d6*/ 	.short	(.L_4687 - .L_4686)


	//   ....[0]....
.L_4686:
        /*00d8*/ 	.word	0x00002810


	//----- nvinfo : EIATTR_MAX_THREADS
	.align		4
.L_4687:
        /*00dc*/ 	.byte	0x04, 0x05
        /*00de*/ 	.short	(.L_4689 - .L_4688)
.L_4688:
        /*00e0*/ 	.word	0x00000080
        /*00e4*/ 	.word	0x00000001
        /*00e8*/ 	.word	0x00000001


	//----- nvinfo : EIATTR_CRS_STACK_SIZE
	.align		4
.L_4689:
        /*00ec*/ 	.byte	0x04, 0x1e
        /*00ee*/ 	.short	(.L_4691 - .L_4690)
.L_4690:
        /*00f0*/ 	.word	0x00000000


	//----- nvinfo : EIATTR_CBANK_PARAM_SIZE
	.align		4
.L_4691:
        /*00f4*/ 	.byte	0x03, 0x19
        /*00f6*/ 	.short	0x0128


	//----- nvinfo : EIATTR_PARAM_CBANK
	.align		4
        /*00f8*/ 	.byte	0x04, 0x0a
        /*00fa*/ 	.short	(.L_4693 - .L_4692)
	.align		4
.L_4692:
        /*00fc*/ 	.word	index@(.nv.constant0._ZN10layer_norm13ln_bwd_kernelINS_13Kernel_traitsIfffffjLj256ELj1ELj4ELj1ELj16ENS_18Kernel_traits_baseILj256EfffffjLj128EEEEELb1ELb0ELb1ELb1EEEvNS_9BwdParamsE)
        /*0100*/ 	.short	0x0380
        /*0102*/ 	.short	0x0128


	//----- nvinfo : EIATTR_SW_WAR
	.align		4
.L_4693:
        /*0104*/ 	.byte	0x04, 0x36
        /*0106*/ 	.short	(.L_4695 - .L_4694)
.L_4694:
        /*0108*/ 	.word	0x00000008
.L_4695:


//--------------------- .nv.info._ZN10layer_norm13ln_bwd_kernelINS_13Kernel_traitsIfffffjLj256ELj1ELj4ELj1ELj16ENS_18Kernel_traits_baseILj256EfffffjLj128EEEEELb1ELb1ELb0ELb0EEEvNS_9BwdParamsE --------------------------
	.section	.nv.info._ZN10layer_norm13ln_bwd_kernelINS_13Kernel_traitsIfffffjLj256ELj1ELj4ELj1ELj16ENS_18Kernel_traits_baseILj256EfffffjLj128EEEEELb1ELb1ELb0ELb0EEEvNS_9BwdParamsE,"",@"SHT_CUDA_INFO"
	.sectionflags	@""
	.align	4


	//----- nvinfo : EIATTR_CUDA_API_VERSION
	.align		4
        /*0000*/ 	.byte	0x04, 0x37
        /*0002*/ 	.short	(.L_4697 - .L_4696)
.L_4696:
        /*0004*/ 	.word	0x00000082


	//----- nvinfo : EIATTR_KPARAM_INFO
	.align		4
.L_4697:
        /*0008*/ 	.byte	0x04, 0x17
        /*000a*/ 	.short	(.L_4699 - .L_4698)
.L_4698:
        /*000c*/ 	.word	0x00000000
        /*0010*/ 	.short	0x0000
        /*0012*/ 	.short	0x0000
        /*0014*/ 	.byte	0x00, 0xf0, 0xa1, 0x04


	//----- nvinfo : EIATTR_SPARSE_MMA_MASK
	.align		4
.L_4699:
        /*0018*/ 	.byte	0x03, 0x50
        /*001a*/ 	.short	0x0000


	//----- nvinfo : EIATTR_MAXREG_COUNT
	.align		4
        /*001c*/ 	.byte	0x03, 0x1b
        /*001e*/ 	.short	0x00ff


	//----- nvinfo : EIATTR_NUM_BARRIERS
	.align		4
        /*0020*/ 	.byte	0x02, 0x4c
        /*0022*/ 	.byte	0x01
	.zero		1


	//----- nvinfo : EIATTR_MERCURY_ISA_VERSION
	.align		4
        /*0024*/ 	.byte	0x03, 0x5f
        /*0026*/ 	.short	0x0101


	//----- nvinfo : EIATTR_COOP_GROUP_MASK_REGIDS
	.align		4
        /*0028*/ 	.byte	0x04, 0x29
        /*002a*/ 	.short	(.L_4701 - .L_4700)


	//   ....[0]....
.L_4700:
        /*002c*/ 	.word	0xffffffff


	//   ....[1]....
        /*0030*/ 	.word	0xffffffff


	//   ....[2]....
        /*0034*/ 	.word	0xffffffff


	//   ....[3]....
        /*0038*/ 	.word	0xffffffff


	//   ....[4]....
        /*003c*/ 	.word	0xffffffff


	//   ....[5]....
        /*0040*/ 	.word	0xffffffff


	//   ....[6]....
        /*0044*/ 	.word	0xffffffff


	//   ....[7]....
        /*0048*/ 	.word	0xffffffff


	//   ....[8]....
        /*004c*/ 	.word	0xffffffff


	//   ....[9]....
        /*0050*/ 	.word	0xffffffff


	//   ....[10]....
        /*0054*/ 	.word	0x05000056


	//   ....[11]....
        /*0058*/ 	.word	0x05000056


	//   ....[12]....
        /*005c*/ 	.word	0x05000056


	//   ....[13]....
        /*0060*/ 	.word	0x05000056


	//   ....[14]....
        /*0064*/ 	.word	0x05000056


	//   ....[15]....
        /*0068*/ 	.word	0x05000056


	//   ....[16]....
        /*006c*/ 	.word	0x05000056


	//   ....[17]....
        /*0070*/ 	.word	0x05000056


	//   ....[18]....
        /*0074*/ 	.word	0x05000056


	//   ....[19]....
        /*0078*/ 	.word	0x05000056


	//----- nvinfo : EIATTR_COOP_GROUP_INSTR_OFFSETS
	.align		4
.L_4701:
        /*007c*/ 	.byte	0x04, 0x28
        /*007e*/ 	.short	(.L_4703 - .L_4702)


	//   ....[0]....
.L_4702:
        /*0080*/ 	.word	0x00000b90


	//   ....[1]....
        /*0084*/ 	.word	0x00000ba0


	//   ....[2]....
        /*0088*/ 	.word	0x00000bd0


	//   ....[3]....
        /*008c*/ 	.word	0x00000be0


	//   ....[4]....
        /*0090*/ 	.word	0x00000c10


	//   ....[5]....
        /*0094*/ 	.word	0x00000c20


	//   ....[6]....
        /*0098*/ 	.word	0x00000c50


	//   ....[7]....
        /*009c*/ 	.word	0x00000c60


	//   ....[8]....
        /*00a0*/ 	.word	0x00000c90


	//   ....[9]....
        /*00a4*/ 	.word	0x00000ca0


	//   ....[10]....
        /*00a8*/ 	.word	0x00003050


	//   ....[11]....
        /*00ac*/ 	.word	0x000030f0


	//   ....[12]....
        /*00b0*/ 	.word	0x00003150


	//   ....[13]....
        /*00b4*/ 	.word	0x000031b0


	//   ....[14]....
        /*00b8*/ 	.word	0x00003220


	//   ....[15]....
        /*00bc*/ 	.word	0x00003280


	//   ....[16]....
        /*00c0*/ 	.word	0x000032f0


	//   ....[17]....
        /*00c4*/ 	.word	0x00003350


	//   ....[18]....
        /*00c8*/ 	.word	0x000033c0


	//   ....[19]....
        /*00cc*/ 	.word	0x00003420


	//----- nvinfo : EIATTR_VRC_CTA_INIT_COUNT
	.align		4
.L_4703:
        /*00d0*/ 	.byte	0x02, 0x4a
	.zero		1
	.zero		1


	//----- nvinfo : EIATTR_EXIT_INSTR_OFFSETS
	.align		4
        /*00d4*/ 	.byte	0x04, 0x1c
        /*00d6*/ 	.short	(.L_4705 - .L_4704)


	//   ....[0]....
.L_4704:
        /*00d8*/ 	.word	0x00002f70


	//   ....[1]....
        /*00dc*/ 	.word	0x00002ff0


	//----- nvinfo : EIATTR_MAX_THREADS
	.align		4
.L_4705:
        /*00e0*/ 	.byte	0x04, 0x05
        /*00e2*/ 	.short	(.L_4707 - .L_4706)
.L_4706:
        /*00e4*/ 	.word	0x00000080
        /*00e8*/ 	.word	0x00000001
        /*00ec*/ 	.word	0x00000001


	//----- nvinfo : EIATTR_CRS_STACK_SIZE
	.align		4
.L_4707:
        /*00f0*/ 	.byte	0x04, 0x1e
        /*00f2*/ 	.short	(.L_4709 - .L_4708)
.L_4708:
        /*00f4*/ 	.word	0x00000000


	//----- nvinfo : EIATTR_CBANK_PARAM_SIZE
	.align		4
.L_4709:
        /*00f8*/ 	.byte	0x03, 0x19
        /*00fa*/ 	.short	0x0128


	//----- nvinfo : EIATTR_PARAM_CBANK
	.align		4
        /*00fc*/ 	.byte	0x04, 0x0a
        /*00fe*/ 	.short	(.L_4711 - .L_4710)
	.align		4
.L_4710:
        /*0100*/ 	.word	index@(.nv.constant0._ZN10layer_norm13ln_bwd_kernelINS_13Kernel_traitsIfffffjLj256ELj1ELj4ELj1ELj16ENS_18Kernel_traits_baseILj256EfffffjLj128EEEEELb1ELb1ELb0ELb0EEEvNS_9BwdParamsE)
        /*0104*/ 	.short	0x0380
        /*0106*/ 	.short	0x0128


	//----- nvinfo : EIATTR_SW_WAR
	.align		4
.L_4711:
        /*0108*/ 	.byte	0x04, 0x36
        /*010a*/ 	.short	(.L_4713 - .L_4712)
.L_4712:
        /*010c*/ 	.word	0x00000008
.L_4713:


//--------------------- .nv.info._ZN10layer_norm13ln_bwd_kernelINS_13Kernel_traitsIfffffjLj256ELj1ELj4ELj1ELj16ENS_18Kernel_traits_baseILj256EfffffjLj128EEEEELb1ELb1ELb0ELb1EEEvNS_9BwdParamsE --------------------------
	.section	.nv.info._ZN10layer_norm13ln_bwd_kernelINS_13Kernel_traitsIfffffjLj256ELj1ELj4ELj1ELj16ENS_18Kernel_traits_baseILj256EfffffjLj128EEEEELb1ELb1ELb0ELb1EEEvNS_9BwdParamsE,"",@"SHT_CUDA_INFO"
	.sectionflags	@""
	.align	4


	//----- nvinfo : EIATTR_CUDA_API_VERSION
	.align		4
        /*0000*/ 	.byte	0x04, 0x37
        /*0002*/ 	.short	(.L_4715 - .L_4714)
.L_4714:
        /*0004*/ 	.word	0x00000082


	//----- nvinfo : EIATTR_KPARAM_INFO
	.align		4
.L_4715:
        /*0008*/ 	.byte	0x04, 0x17
        /*000a*/ 	.short	(.L_4717 - .L_4716)
.L_4716:
        /*000c*/ 	.word	0x00000000
        /*0010*/ 	.short	0x0000
        /*0012*/ 	.short	0x0000
        /*0014*/ 	.byte	0x00, 0xf0, 0xa1, 0x04


	//----- nvinfo : EIATTR_SPARSE_MMA_MASK
	.align		4
.L_4717:
        /*0018*/ 	.byte	0x03, 0x50
        /*001a*/ 	.short	0x0000


	//----- nvinfo : EIATTR_MAXREG_COUNT
	.align		4
        /*001c*/ 	.byte	0x03, 0x1b
        /*001e*/ 	.short	0x00ff


	//----- nvinfo : EIATTR_NUM_BARRIERS
	.align		4
        /*0020*/ 	.byte	0x02, 0x4c
        /*0022*/ 	.byte	0x01
	.zero		1


	//----- nvinfo : EIATTR_MERCURY_ISA_VERSION
	.align		4
        /*0024*/ 	.byte	0x03, 0x5f
        /*0026*/ 	.short	0x0101


	//----- nvinfo : EIATTR_COOP_GROUP_MASK_REGIDS
	.align		4
        /*0028*/ 	.byte	0x04, 0x29
        /*002a*/ 	.short	(.L_4719 - .L_4718)


	//   ....[0]....
.L_4718:
        /*002c*/ 	.word	0xffffffff


	//   ....[1]....
        /*0030*/ 	.word	0xffffffff


	//   ....[2]....
        /*0034*/ 	.word	0xffffffff


	//   ....[3]....
        /*0038*/ 	.word	0xffffffff


	//   ....[4]....
        /*003c*/ 	.word	0xffffffff


	//   ....[5]....
        /*0040*/ 	.word	0xffffffff


	//   ....[6]....
        /*0044*/ 	.word	0xffffffff


	//   ....[7]....
        /*0048*/ 	.word	0xffffffff


	//   ....[8]....
        /*004c*/ 	.word	0xffffffff


	//   ....[9]....
        /*0050*/ 	.word	0xffffffff


	//   ....[10]....
        /*0054*/ 	.word	0x05000018


	//   ....[11]....
        /*0058*/ 	.word	0x05000018


	//   ....[12]....
        /*005c*/ 	.word	0x05000018


	//   ....[13]....
        /*0060*/ 	.word	0x05000018


	//   ....[14]....
        /*0064*/ 	.word	0x05000018


	//   ....[15]....
        /*0068*/ 	.word	0x05000018


	//   ....[16]....
        /*006c*/ 	.word	0x05000018


	//   ....[17]....
        /*0070*/ 	.word	0x05000018


	//   ....[18]....
        /*0074*/ 	.word	0x05000018


	//   ....[19]....
        /*0078*/ 	.word	0x05000018


	//----- nvinfo : EIATTR_COOP_GROUP_INSTR_OFFSETS
	.align		4
.L_4719:
        /*007c*/ 	.byte	0x04, 0x28
        /*007e*/ 	.short	(.L_4721 - .L_4720)


	//   ....[0]....
.L_4720:
        /*0080*/ 	.word	0x00000e40


	//   ....[1]....
        /*0084*/ 	.word	0x00000e50


	//   ....[2]....
        /*0088*/ 	.word	0x00000e80


	//   ....[3]....
        /*008c*/ 	.word	0x00000e90


	//   ....[4]....
        /*0090*/ 	.word	0x00000ec0


	//   ....[5]....
        /*0094*/ 	.word	0x00000ed0


	//   ....[6]....
        /*0098*/ 	.word	0x00000f00


	//   ....[7]....
        /*009c*/ 	.word	0x00000f10


	//   ....[8]....
        /*00a0*/ 	.word	0x00000f40


	//   ....[9]....
        /*00a4*/ 	.word	0x00000f50


	//   ....[10]....
        /*00a8*/ 	.word	0x00002f20


	//   ....[11]....
        /*00ac*/ 	.word	0x00002fb0


	//   ....[12]....
        /*00b0*/ 	.word	0x00003020


	//   ....[13]....
        /*00b4*/ 	.word	0x00003080


	//   ....[14]....
        /*00b8*/ 	.word	0x000030f0


	//   ....[15]....
        /*00bc*/ 	.word	0x00003150


	//   ....[16]....
        /*00c0*/ 	.word	0x000031c0


	//   ....[17]....
        /*00c4*/ 	.word	0x00003220


	//   ....[18]....
        /*00c8*/ 	.word	0x00003290


	//   ....[19]....
        /*00cc*/ 	.word	0x000032f0


	//----- nvinfo : EIATTR_VRC_CTA_INIT_COUNT
	.align		4
.L_4721:
        /*00d0*/ 	.byte	0x02, 0x4a
	.zero		1
	.zero		1


	//----- nvinfo : EIATTR_EXIT_INSTR_OFFSETS
	.align		4
        /*00d4*/ 	.byte	0x04, 0x1c
        /*00d6*/ 	.short	(.L_4723 - .L_4722)


	//   ....[0]....
.L_4722:
        /*00d8*/ 	.word	0x00002eb0


	//----- nvinfo : EIATTR_MAX_THREADS
	.align		4
.L_4723:
        /*00dc*/ 	.byte	0x04, 0x05
        /*00de*/ 	.short	(.L_4725 - .L_4724)
.L_4724:
        /*00e0*/ 	.word	0x00000080
        /*00e4*/ 	.word	0x00000001
        /*00e8*/ 	.word	0x00000001


	//----- nvinfo : EIATTR_CRS_STACK_SIZE
	.align		4
.L_4725:
        /*00ec*/ 	.byte	0x04, 0x1e
        /*00ee*/ 	.short	(.L_4727 - .L_4726)
.L_4726:
        /*00f0*/ 	.word	0x00000000


	//----- nvinfo : EIATTR_CBANK_PARAM_SIZE
	.align		4
.L_4727:
        /*00f4*/ 	.byte	0x03, 0x19
        /*00f6*/ 	.short	0x0128


	//----- nvinfo : EIATTR_PARAM_CBANK
	.align		4
        /*00f8*/ 	.byte	0x04, 0x0a
        /*00fa*/ 	.short	(.L_4729 - .L_4728)
	.align		4
.L_4728:
        /*00fc*/ 	.word	index@(.nv.constant0._ZN10layer_norm13ln_bwd_kernelINS_13Kernel_traitsIfffffjLj256ELj1ELj4ELj1ELj16ENS_18Kernel_traits_baseILj256EfffffjLj128EEEEELb1ELb1ELb0ELb1EEEvNS_9BwdParamsE)
        /*0100*/ 	.short	0x0380
        /*0102*/ 	.short	0x0128


	//----- nvinfo : EIATTR_SW_WAR
	.align		4
.L_4729:
        /*0104*/ 	.byte	0x04, 0x36
        /*0106*/ 	.short	(.L_4731 - .L_4730)
.L_4730:
        /*0108*/ 	.word	0x00000008
.L_4731:


//--------------------- .nv.info._ZN10layer_norm22ln_bwd_finalize_kernelINS_22Kernel_traits_finalizeILj256EfffffjLb1ELj1024ELj4ENS_18Kernel_traits_baseILj256EfffffjLj1024EEEEELb1ELb0EEEvNS_9BwdParamsE --------------------------
	.section	.nv.info._ZN10layer_norm22ln_bwd_finalize_kernelINS_22Kernel_traits_finalizeILj256EfffffjLb1ELj1024ELj4ENS_18Kernel_traits_baseILj256EfffffjLj1024EEEEELb1ELb0EEEvNS_9BwdParamsE,"",@"SHT_CUDA_INFO"
	.sectionflags	@""
	.align	4


	//----- nvinfo : EIATTR_CUDA_API_VERSION
	.align		4
        /*0000*/ 	.byte	0x04, 0x37
        /*0002*/ 	.short	(.L_4733 - .L_4732)
.L_4732:
        /*0004*/ 	.word	0x00000082


	//----- nvinfo : EIATTR_KPARAM_INFO
	.align		4
.L_4733:
        /*0008*/ 	.byte	0x04, 0x17
        /*000a*/ 	.short	(.L_4735 - .L_4734)
.L_4734:
        /*000c*/ 	.word	0x00000000
        /*0010*/ 	.short	0x0000
        /*0012*/ 	.short	0x0000
        /*0014*/ 	.byte	0x00, 0xf0, 0xa1, 0x04


	//----- nvinfo : EIATTR_SPARSE_MMA_MASK
	.align		4
.L_4735:
        /*0018*/ 	.byte	0x03, 0x50
        /*001a*/ 	.short	0x0000


	//----- nvinfo : EIATTR_MAXREG_COUNT
	.align		4
        /*001c*/ 	.byte	0x03, 0x1b
        /*001e*/ 	.short	0x0040


	//----- nvinfo : EIATTR_NUM_BARRIERS
	.align		4
        /*0020*/ 	.byte	0x02, 0x4c
        /*0022*/ 	.byte	0x01
	.zero		1


	//----- nvinfo : EIATTR_MERCURY_ISA_VERSION
	.align		4
        /*0024*/ 	.byte	0x03, 0x5f
        /*0026*/ 	.short	0x0101


	//----- nvinfo : EIATTR_COOP_GROUP_MASK_REGIDS
	.align		4
        /*0028*/ 	.byte	0x04, 0x29
        /*002a*/ 	.short	(.L_4737 - .L_4736)


	//   ....[0]....
.L_4736:
        /*002c*/ 	.word	0xffffffff


	//   ....[1]....
        /*0030*/ 	.word	0xffffffff


	//   ....[2]....
        /*0034*/ 	.word	0xffffffff


	//   ....[3]....
        /*0038*/ 	.word	0xffffffff


	//   ....[4]....
        /*003c*/ 	.word	0xffffffff


	//   ....[5]....
        /*0040*/ 	.word	0xffffffff


	//   ....[6]....
        /*0044*/ 	.word	0xffffffff


	//   ....[7]....
        /*0048*/ 	.word	0xffffffff


	//   ....[8]....
        /*004c*/ 	.word	0xffffffff


	//   ....[9]....
        /*0050*/ 	.word	0xffffffff


	//   ....[10]....
        /*0054*/ 	.word	0xffffffff


	//   ....[11]....
        /*0058*/ 	.word	0xffffffff


	//   ....[12]....
        /*005c*/ 	.word	0xffffffff


	//   ....[13]....
        /*0060*/ 	.word	0xffffffff


	//   ....[14]....
        /*0064*/ 	.word	0xffffffff


	//----- nvinfo : EIATTR_COOP_GROUP_INSTR_OFFSETS
	.align		4
.L_4737:
        /*0068*/ 	.byte	0x04, 0x28
        /*006a*/ 	.short	(.L_4739 - .L_4738)


	//   ....[0]....
.L_4738:
        /*006c*/ 	.word	0x00001030


	//   ....[1]....
        /*0070*/ 	.word	0x00001040


	//   ....[2]....
        /*0074*/ 	.word	0x00001050


	//   ....[3]....
        /*0078*/ 	.word	0x00001090


	//   ....[4]....
        /*007c*/ 	.word	0x000010a0


	//   ....[5]....
        /*0080*/ 	.word	0x000010b0


	//   ....[6]....
        /*0084*/ 	.word	0x000010e0


	//   ....[7]....
        /*0088*/ 	.word	0x00001100


	//   ....[8]....
        /*008c*/ 	.word	0x00001120


	//   ....[9]....
        /*0090*/ 	.word	0x00001160


	//   ....[10]....
        /*0094*/ 	.word	0x00001180


	//   ....[11]....
        /*0098*/ 	.word	0x00001190


	//   ....[12]....
        /*009c*/ 	.word	0x000011e0


	//   ....[13]....
        /*00a0*/ 	.word	0x00001210


	//   ....[14]....
        /*00a4*/ 	.word	0x00001220


	//----- nvinfo : EIATTR_VRC_CTA_INIT_COUNT
	.align		4
.L_4739:
        /*00a8*/ 	.byte	0x02, 0x4a
	.zero		1
	.zero		1


	//----- nvinfo : EIATTR_EXIT_INSTR_OFFSETS
	.align		4
        /*00ac*/ 	.byte	0x04, 0x1c
        /*00ae*/ 	.short	(.L_4741 - .L_4740)


	//   ....[0]....
.L_4740:
        /*00b0*/ 	.word	0x00000060


	//   ....[1]....
        /*00b4*/ 	.word	0x000012a0


	//   ....[2]....
        /*00b8*/ 	.word	0x000012d0


	//   ....[3]....
        /*00bc*/ 	.word	0x000013b0


	//----- nvinfo : EIATTR_MAX_THREADS
	.align		4
.L_4741:
        /*00c0*/ 	.byte	0x04, 0x05
        /*00c2*/ 	.short	(.L_4743 - .L_4742)
.L_4742:
        /*00c4*/ 	.word	0x00000400
        /*00c8*/ 	.word	0x00000001
        /*00cc*/ 	.word	0x00000001


	//----- nvinfo : EIATTR_CRS_STACK_SIZE
	.align		4
.L_4743:
        /*00d0*/ 	.byte	0x04, 0x1e
        /*00d2*/ 	.short	(.L_4745 - .L_4744)
.L_4744:
        /*00d4*/ 	.word	0x00000000


	//----- nvinfo : EIATTR_CBANK_PARAM_SIZE
	.align		4
.L_4745:
        /*00d8*/ 	.byte	0x03, 0x19
        /*00da*/ 	.short	0x0128


	//----- nvinfo : EIATTR_PARAM_CBANK
	.align		4
        /*00dc*/ 	.byte	0x04, 0x0a
        /*00de*/ 	.short	(.L_4747 - .L_4746)
	.align		4
.L_4746:
        /*00e0*/ 	.word	index@(.nv.constant0._ZN10layer_norm22ln_bwd_finalize_kernelINS_22Kernel_traits_finalizeILj256EfffffjLb1ELj1024ELj4ENS_18Kernel_traits_baseILj256EfffffjLj1024EEEEELb1ELb0EEEvNS_9BwdParamsE)
        /*00e4*/ 	.short	0x0380
        /*00e6*/ 	.short	0x0128


	//----- nvinfo : EIATTR_SW_WAR
	.align		4
.L_4747:
        /*00e8*/ 	.byte	0x04, 0x36
        /*00ea*/ 	.short	(.L_4749 - .L_4748)
.L_4748:
        /*00ec*/ 	.word	0x00000008
.L_4749:


//--------------------- .nv.info._ZN10layer_norm13ln_bwd_kernelINS_13Kernel_traitsIfffffjLj256ELj1ELj4ELj1ELj16ENS_18Kernel_traits_baseILj256EfffffjLj128EEEEELb1ELb1ELb1ELb0EEEvNS_9BwdParamsE --------------------------
	.section	.nv.info._ZN10layer_norm13ln_bwd_kernelINS_13Kernel_traitsIfffffjLj256ELj1ELj4ELj1ELj16ENS_18Kernel_traits_baseILj256EfffffjLj128EEEEELb1ELb1ELb1ELb0EEEvNS_9BwdParamsE,"",@"SHT_CUDA_INFO"
	.sectionflags	@""
	.align	4


	//----- nvinfo : EIATTR_CUDA_API_VERSION
	.align		4
        /*0000*/ 	.byte	0x04, 0x37
        /*0002*/ 	.short	(.L_4751 - .L_4750)
.L_4750:
        /*0004*/ 	.word	0x00000082


	//----- nvinfo : EIATTR_KPARAM_INFO
	.align		4
.L_4751:
        /*0008*/ 	.byte	0x04, 0x17
        /*000a*/ 	.short	(.L_4753 - .L_4752)
.L_4752:
        /*000c*/ 	.word	0x00000000
        /*0010*/ 	.short	0x0000
        /*0012*/ 	.short	0x0000
        /*0014*/ 	.byte	0x00, 0xf0, 0xa1, 0x04


	//----- nvinfo : EIATTR_SPARSE_MMA_MASK
	.align		4
.L_4753:
        /*0018*/ 	.byte	0x03, 0x50
        /*001a*/ 	.short	0x0000


	//----- nvinfo : EIATTR_MAXREG_COUNT
	.align		4
        /*001c*/ 	.byte	0x03, 0x1b
        /*001e*/ 	.short	0x00ff


	//----- nvinfo : EIATTR_NUM_BARRIERS
	.align		4
        /*0020*/ 	.byte	0x02, 0x4c
        /*0022*/ 	.byte	0x01
	.zero		1


	//----- nvinfo : EIATTR_MERCURY_ISA_VERSION
	.align		4
        /*0024*/ 	.byte	0x03, 0x5f
        /*0026*/ 	.short	0x0101


	//----- nvinfo : EIATTR_COOP_GROUP_MASK_REGIDS
	.align		4
        /*0028*/ 	.byte	0x04, 0x29
        /*002a*/ 	.short	(.L_4755 - .L_4754)


	//   ....[0]....
.L_4754:
        /*002c*/ 	.word	0xffffffff


	//   ....[1]....
        /*0030*/ 	.word	0xffffffff


	//   ....[2]....
        /*0034*/ 	.word	0xffffffff


	//   ....[3]....
        /*0038*/ 	.word	0xffffffff


	//   ....[4]....
        /*003c*/ 	.word	0xffffffff


	//   ....[5]....
        /*0040*/ 	.word	0xffffffff


	//   ....[6]....
        /*0044*/ 	.word	0xffffffff


	//   ....[7]....
        /*0048*/ 	.word	0xffffffff


	//   ....[8]....
        /*004c*/ 	.word	0xffffffff


	//   ....[9]....
        /*0050*/ 	.word	0xffffffff


	//   ....[10]....
        /*0054*/ 	.word	0x05000062


	//   ....[11]....
        /*0058*/ 	.word	0x05000062


	//   ....[12]....
        /*005c*/ 	.word	0x05000062


	//   ....[13]....
        /*0060*/ 	.word	0x05000062


	//   ....[14]....
        /*0064*/ 	.word	0x05000062


	//   ....[15]....
        /*0068*/ 	.word	0x05000062


	//   ....[16]....
        /*006c*/ 	.word	0x05000062


	//   ....[17]....
        /*0070*/ 	.word	0x05000062


	//   ....[18]....
        /*0074*/ 	.word	0x05000062


	//   ....[19]....
        /*0078*/ 	.word	0x05000062


	//----- nvinfo : EIATTR_COOP_GROUP_INSTR_OFFSETS
	.align		4
.L_4755:
        /*007c*/ 	.byte	0x04, 0x28
        /*007e*/ 	.short	(.L_4757 - .L_4756)


	//   ....[0]....
.L_4756:
        /*0080*/ 	.word	0x00000f80


	//   ....[1]....
        /*0084*/ 	.word	0x00000f90


	//   ....[2]....
        /*0088*/ 	.word	0x00000fc0


	//   ....[3]....
        /*008c*/ 	.word	0x00000fd0


	//   ....[4]....
        /*0090*/ 	.word	0x00001000


	//   ....[5]....
        /*0094*/ 	.word	0x00001010


	//   ....[6]....
        /*0098*/ 	.word	0x00001040


	//   ....[7]....
        /*009c*/ 	.word	0x00001050


	//   ....[8]....
        /*00a0*/ 	.word	0x00001080


	//   ....[9]....
        /*00a4*/ 	.word	0x00001090


	//   ....[10]....
        /*00a8*/ 	.word	0x00003b70


	//   ....[11]....
        /*00ac*/ 	.word	0x00003c10


	//   ....[12]....
        /*00b0*/ 	.word	0x00003c70


	//   ....[13]....
        /*00b4*/ 	.word	0x00003cd0


	//   ....[14]....
        /*00b8*/ 	.word	0x00003d40


	//   ....[15]....
        /*00bc*/ 	.word	0x00003da0


	//   ....[16]....
        /*00c0*/ 	.word	0x00003e10


	//   ....[17]....
        /*00c4*/ 	.word	0x00003e70


	//   ....[18]....
        /*00c8*/ 	.word	0x00003ee0


	//   ....[19]....
        /*00cc*/ 	.word	0x00003f40


	//----- nvinfo : EIATTR_VRC_CTA_INIT_COUNT
	.align		4
.L_4757:
        /*00d0*/ 	.byte	0x02, 0x4a
	.zero		1
	.zero		1


	//----- nvinfo : EIATTR_EXIT_INSTR_OFFSETS
	.align		4
        /*00d4*/ 	.byte	0x04, 0x1c
        /*00d6*/ 	.short	(.L_4759 - .L_4758)


	//   ....[0]....
.L_4758:
        /*00d8*/ 	.word	0x00003a90


	//   ....[1]....
        /*00dc*/ 	.word	0x00003b10


	//----- nvinfo : EIATTR_MAX_THREADS
	.align		4
.L_4759:
        /*00e0*/ 	.byte	0x04, 0x05
        /*00e2*/ 	.short	(.L_4761 - .L_4760)
.L_4760:
        /*00e4*/ 	.word	0x00000080
        /*00e8*/ 	.word	0x00000001
        /*00ec*/ 	.word	0x00000001


	//----- nvinfo : EIATTR_CRS_STACK_SIZE
	.align		4
.L_4761:
        /*00f0*/ 	.byte	0x04, 0x1e
        /*00f2*/ 	.short	(.L_4763 - .L_4762)
.L_4762:
        /*00f4*/ 	.word	0x00000000


	//----- nvinfo : EIATTR_CBANK_PARAM_SIZE
	.align		4
.L_4763:
        /*00f8*/ 	.byte	0x03, 0x19
        /*00fa*/ 	.short	0x0128


	//----- nvinfo : EIATTR_PARAM_CBANK
	.align		4
        /*00fc*/ 	.byte	0x04, 0x0a
        /*00fe*/ 	.short	(.L_4765 - .L_4764)
	.align		4
.L_4764:
        /*0100*/ 	.word	index@(.nv.constant0._ZN10layer_norm13ln_bwd_kernelINS_13Kernel_traitsIfffffjLj256ELj1ELj4ELj1ELj16ENS_18Kernel_traits_baseILj256EfffffjLj128EEEEELb1ELb1ELb1ELb0EEEvNS_9BwdParamsE)
        /*0104*/ 	.short	0x0380
        /*0106*/ 	.short	0x0128


	//----- nvinfo : EIATTR_SW_WAR
	.align		4
.L_4765:
        /*0108*/ 	.byte	0x04, 0x36
        /*010a*/ 	.short	(.L_4767 - .L_4766)
.L_4766:
        /*010c*/ 	.word	0x00000008
.L_4767:


//--------------------- .nv.info._ZN10layer_norm22ln_bwd_finalize_kernelINS_22Kernel_traits_finalizeILj256EfffffjLb1ELj1024ELj4ENS_18Kernel_traits_baseILj256EfffffjLj1024EEEEELb1ELb1EEEvNS_9BwdParamsE --------------------------
	.section	.nv.info._ZN10layer_norm22ln_bwd_finalize_kernelINS_22Kernel_traits_finalizeILj256EfffffjLb1ELj1024ELj4ENS_18Kernel_traits_baseILj256EfffffjLj1024EEEEELb1ELb1EEEvNS_9BwdParamsE,"",@"SHT_CUDA_INFO"
	.sectionflags	@""
	.align	4


	//----- nvinfo : EIATTR_CUDA_API_VERSION
	.align		4
        /*0000*/ 	.byte	0x04, 0x37
        /*0002*/ 	.short	(.L_4769 - .L_4768)
.L_4768:
        /*0004*/ 	.word	0x00000082


	//----- nvinfo : EIATTR_KPARAM_INFO
	.align		4
.L_4769:
        /*0008*/ 	.byte	0x04, 0x17
        /*000a*/ 	.short	(.L_4771 - .L_4770)
.L_4770:
        /*000c*/ 	.word	0x00000000
        /*0010*/ 	.short	0x0000
        /*0012*/ 	.short	0x0000
        /*0014*/ 	.byte	0x00, 0xf0, 0xa1, 0x04


	//----- nvinfo : EIATTR_SPARSE_MMA_MASK
	.align		4
.L_4771:
        /*0018*/ 	.byte	0x03, 0x50
        /*001a*/ 	.short	0x0000


	//----- nvinfo : EIATTR_MAXREG_COUNT
	.align		4
        /*001c*/ 	.byte	0x03, 0x1b
        /*001e*/ 	.short	0x0040


	//----- nvinfo : EIATTR_NUM_BARRIERS
	.align		4
        /*0020*/ 	.byte	0x02, 0x4c
        /*0022*/ 	.byte	0x01
	.zero		1


	//----- nvinfo : EIATTR_MERCURY_ISA_VERSION
	.align		4
        /*0024*/ 	.byte	0x03, 0x5f
        /*0026*/ 	.short	0x0101


	//----- nvinfo : EIATTR_COOP_GROUP_MASK_REGIDS
	.align		4
        /*0028*/ 	.byte	0x04, 0x29
        /*002a*/ 	.short	(.L_4773 - .L_4772)


	//   ....[0]....
.L_4772:
        /*002c*/ 	.word	0xffffffff


	//   ....[1]....
        /*0030*/ 	.word	0xffffffff


	//   ....[2]....
        /*0034*/ 	.word	0xffffffff


	//   ....[3]....
        /*0038*/ 	.word	0xffffffff


	//   ....[4]....
        /*003c*/ 	.word	0xffffffff


	//   ....[5]....
        /*0040*/ 	.word	0xffffffff


	//   ....[6]....
        /*0044*/ 	.word	0xffffffff


	//   ....[7]....
        /*0048*/ 	.word	0xffffffff


	//   ....[8]....
        /*004c*/ 	.word	0xffffffff


	//   ....[9]....
        /*0050*/ 	.word	0xffffffff


	//   ....[10]....
        /*0054*/ 	.word	0xffffffff


	//   ....[11]....
        /*0058*/ 	.word	0xffffffff


	//   ....[12]....
        /*005c*/ 	.word	0xffffffff


	//   ....[13]....
        /*0060*/ 	.word	0xffffffff


	//   ....[14]....
        /*0064*/ 	.word	0xffffffff


	//----- nvinfo : EIATTR_COOP_GROUP_INSTR_OFFSETS
	.align		4
.L_4773:
        /*0068*/ 	.byte	0x04, 0x28
        /*006a*/ 	.short	(.L_4775 - .L_4774)


	//   ....[0]....
.L_4774:
        /*006c*/ 	.word	0x00001070


	//   ....[1]....
        /*0070*/ 	.word	0x00001080


	//   ....[2]....
        /*0074*/ 	.word	0x00001090


	//   ....[3]....
        /*0078*/ 	.word	0x000010c0


	//   ....[4]....
        /*007c*/ 	.word	0x000010e0


	//   ....[5]....
        /*0080*/ 	.word	0x000010f0


	//   ....[6]....
        /*0084*/ 	.word	0x00001120


	//   ....[7]....
        /*0088*/ 	.word	0x00001140


	//   ....[8]....
        /*008c*/ 	.word	0x00001150


	//   ....[9]....
        /*0090*/ 	.word	0x00001180


	//   ....[10]....
        /*0094*/ 	.word	0x000011a0


	//   ....[11]....
        /*0098*/ 	.word	0x000011b0


	//   ....[12]....
        /*009c*/ 	.word	0x000011e0


	//   ....[13]....
        /*00a0*/ 	.word	0x00001200


	//   ....[14]....
        /*00a4*/ 	.word	0x00001210


	//----- nvinfo : EIATTR_VRC_CTA_INIT_COUNT
	.align		4
.L_4775:
        /*00a8*/ 	.byte	0x02, 0x4a
	.zero		1
	.zero		1


	//----- nvinfo : EIATTR_EXIT_INSTR_OFFSETS
	.align		4
        /*00ac*/ 	.byte	0x04, 0x1c
        /*00ae*/ 	.short	(.L_4777 - .L_4776)


	//   ....[0]....
.L_4776:
        /*00b0*/ 	.word	0x00000060


	//   ....[1]....
        /*00b4*/ 	.word	0x00001290


	//   ....[2]....
        /*00b8*/ 	.word	0x000013a0


	//----- nvinfo : EIATTR_MAX_THREADS
	.align		4
.L_4777:
        /*00bc*/ 	.byte	0x04, 0x05
        /*00be*/ 	.short	(.L_4779 - .L_4778)
.L_4778:
        /*00c0*/ 	.word	0x00000400
        /*00c4*/ 	.word	0x00000001
        /*00c8*/ 	.word	0x00000001


	//----- nvinfo : EIATTR_CRS_STACK_SIZE
	.align		4
.L_4779:
        /*00cc*/ 	.byte	0x04, 0x1e
        /*00ce*/ 	.short	(.L_4781 - .L_4780)
.L_4780:
        /*00d0*/ 	.word	0x00000000


	//----- nvinfo : EIATTR_CBANK_PARAM_SIZE
	.align		4
.L_4781:
        /*00d4*/ 	.byte	0x03, 0x19
        /*00d6*/ 	.short	0x0128


	//----- nvinfo : EIATTR_PARAM_CBANK
	.align		4
        /*00d8*/ 	.byte	0x04, 0x0a
        /*00da*/ 	.short	(.L_4783 - .L_4782)
	.align		4
.L_4782:
        /*00dc*/ 	.word	index@(.nv.constant0._ZN10layer_norm22ln_bwd_finalize_kernelINS_22Kernel_traits_finalizeILj256EfffffjLb1ELj1024ELj4ENS_18Kernel_traits_baseILj256EfffffjLj1024EEEEELb1ELb1EEEvNS_9BwdParamsE)
        /*00e0*/ 	.short	0x0380
        /*00e2*/ 	.short	0x0128


	//----- nvinfo : EIATTR_SW_WAR
	.align		4
.L_4783:
        /*00e4*/ 	.byte	0x04, 0x36
        /*00e6*/ 	.short	(.L_4785 - .L_4784)
.L_4784:
        /*00e8*/ 	.word	0x00000008
.L_4785:


//--------------------- .nv.info._ZN10layer_norm13ln_bwd_kernelINS_13Kernel_traitsIfffffjLj256ELj1ELj4ELj1ELj16ENS_18Kernel_traits_baseILj256EfffffjLj128EEEEELb1ELb1ELb1ELb1EEEvNS_9BwdParamsE --------------------------
	.section	.nv.info._ZN10layer_norm13ln_bwd_kernelINS_13Kernel_traitsIfffffjLj256ELj1ELj4ELj1ELj16ENS_18Kernel_traits_baseILj256EfffffjLj128EEEEELb1ELb1ELb1ELb1EEEvNS_9BwdParamsE,"",@"SHT_CUDA_INFO"
	.sectionflags	@""
	.align	4


	//----- nvinfo : EIATTR_CUDA_API_VERSION
	.align		4
        /*0000*/ 	.byte	0x04, 0x37
        /*0002*/ 	.short	(.L_4787 - .L_4786)
.L_4786:
        /*0004*/ 	.word	0x00000082


	//----- nvinfo : EIATTR_KPARAM_INFO
	.align		4
.L_4787:
        /*0008*/ 	.byte	0x04, 0x17
        /*000a*/ 	.short	(.L_4789 - .L_4788)
.L_4788:
        /*000c*/ 	.word	0x00000000
        /*0010*/ 	.short	0x0000
        /*0012*/ 	.short	0x0000
        /*0014*/ 	.byte	0x00, 0xf0, 0xa1, 0x04


	//----- nvinfo : EIATTR_SPARSE_MMA_MASK
	.align		4
.L_4789:
        /*0018*/ 	.byte	0x03, 0x50
        /*001a*/ 	.short	0x0000


	//----- nvinfo : EIATTR_MAXREG_COUNT
	.align		4
        /*001c*/ 	.byte	0x03, 0x1b
        /*001e*/ 	.short	0x00ff


	//----- nvinfo : EIATTR_NUM_BARRIERS
	.align		4
        /*0020*/ 	.byte	0x02, 0x4c
        /*0022*/ 	.byte	0x01
	.zero		1


	//----- nvinfo : EIATTR_MERCURY_ISA_VERSION
	.align		4
        /*0024*/ 	.byte	0x03, 0x5f
        /*0026*/ 	.short	0x0101


	//----- nvinfo : EIATTR_COOP_GROUP_MASK_REGIDS
	.align		4
        /*0028*/ 	.byte	0x04, 0x29
        /*002a*/ 	.short	(.L_4791 - .L_4790)


	//   ....[0]....
.L_4790:
        /*002c*/ 	.word	0xffffffff


	//   ....[1]....
        /*0030*/ 	.word	0xffffffff


	//   ....[2]....
        /*0034*/ 	.word	0xffffffff


	//   ....[3]....
        /*0038*/ 	.word	0xffffffff


	//   ....[4]....
        /*003c*/ 	.word	0xffffffff


	//   ....[5]....
        /*0040*/ 	.word	0xffffffff


	//   ....[6]....
        /*0044*/ 	.word	0xffffffff


	//   ....[7]....
        /*0048*/ 	.word	0xffffffff


	//   ....[8]....
        /*004c*/ 	.word	0xffffffff


	//   ....[9]....
        /*0050*/ 	.word	0xffffffff


	//   ....[10]....
        /*0054*/ 	.word	0x05000048


	//   ....[11]....
        /*0058*/ 	.word	0x05000048


	//   ....[12]....
        /*005c*/ 	.word	0x05000048


	//   ....[13]....
        /*0060*/ 	.word	0x05000048


	//   ....[14]....
        /*0064*/ 	.word	0x05000048


	//   ....[15]....
        /*0068*/ 	.word	0x05000048


	//   ....[16]....
        /*006c*/ 	.word	0x05000048


	//   ....[17]....
        /*0070*/ 	.word	0x05000048


	//   ....[18]....
        /*0074*/ 	.word	0x05000048


	//   ....[19]....
        /*0078*/ 	.word	0x05000048


	//----- nvinfo : EIATTR_COOP_GROUP_INSTR_OFFSETS
	.align		4
.L_4791:
        /*007c*/ 	.byte	0x04, 0x28
        /*007e*/ 	.short	(.L_4793 - .L_4792)


	//   ....[0]....
.L_4792:
        /*0080*/ 	.word	0x00000c50


	//   ....[1]....
        /*0084*/ 	.word	0x00000c60


	//   ....[2]....
        /*0088*/ 	.word	0x00000c90


	//   ....[3]....
        /*008c*/ 	.word	0x00000ca0


	//   ....[4]....
        /*0090*/ 	.word	0x00000cd0


	//   ....[5]....
        /*0094*/ 	.word	0x00000ce0


	//   ....[6]....
        /*0098*/ 	.word	0x00000d10


	//   ....[7]....
        /*009c*/ 	.word	0x00000d20


	//   ....[8]....
        /*00a0*/ 	.word	0x00000d50


	//   ....[9]....
        /*00a4*/ 	.word	0x00000d60


	//   ....[10]....
        /*00a8*/ 	.word	0x000037c0


	//   ....[11]....
        /*00ac*/ 	.word	0x00003850


	//   ....[12]....
        /*00b0*/ 	.word	0x000038b0


	//   ....[13]....
        /*00b4*/ 	.word	0x00003910


	//   ....[14]....
        /*00b8*/ 	.word	0x00003970


	//   ....[15]....
        /*00bc*/ 	.word	0x000039d0


	//   ....[16]....
        /*00c0*/ 	.word	0x00003a30


	//   ....[17]....
        /*00c4*/ 	.word	0x00003a90


	//   ....[18]....
        /*00c8*/ 	.word	0x00003af0


	//   ....[19]....
        /*00cc*/ 	.word	0x00003b50


	//----- nvinfo : EIATTR_VRC_CTA_INIT_COUNT
	.align		4
.L_4793:
        /*00d0*/ 	.byte	0x02, 0x4a
	.zero		1
	.zero		1


	//----- nvinfo : EIATTR_EXIT_INSTR_OFFSETS
	.align		4
        /*00d4*/ 	.byte	0x04, 0x1c
        /*00d6*/ 	.short	(.L_4795 - .L_4794)


	//   ....[0]....
.L_4794:
        /*00d8*/ 	.word	0x00003760


	//----- nvinfo : EIATTR_MAX_THREADS
	.align		4
.L_4795:
        /*00dc*/ 	.byte	0x04, 0x05
        /*00de*/ 	.short	(.L_4797 - .L_4796)
.L_4796:
        /*00e0*/ 	.word	0x00000080
        /*00e4*/ 	.word	0x00000001
        /*00e8*/ 	.word	0x00000001


	//----- nvinfo : EIATTR_CRS_STACK_SIZE
	.align		4
.L_4797:
        /*00ec*/ 	.byte	0x04, 0x1e
        /*00ee*/ 	.short	(.L_4799 - .L_4798)
.L_4798:
        /*00f0*/ 	.word	0x00000000


	//----- nvinfo : EIATTR_CBANK_PARAM_SIZE
	.align		4
.L_4799:
        /*00f4*/ 	.byte	0x03, 0x19
        /*00f6*/ 	.short	0x0128


	//----- nvinfo : EIATTR_PARAM_CBANK
	.align		4
        /*00f8*/ 	.byte	0x04, 0x0a
        /*00fa*/ 	.short	(.L_4801 - .L_4800)
	.align		4
.L_4800:
        /*00fc*/ 	.word	index@(.nv.constant0._ZN10layer_norm13ln_bwd_kernelINS_13Kernel_traitsIfffffjLj256ELj1ELj4ELj1ELj16ENS_18Kernel_traits_baseILj256EfffffjLj128EEEEELb1ELb1ELb1ELb1EEEvNS_9BwdParamsE)
        /*0100*/ 	.short	0x0380
        /*0102*/ 	.short	0x0128


	//----- nvinfo : EIATTR_SW_WAR
	.align		4
.L_4801:
        /*0104*/ 	.byte	0x04, 0x36
        /*0106*/ 	.short	(.L_4803 - .L_4802)
.L_4802:
        /*0108*/ 	.word	0x00000008
.L_4803:


//--------------------- .nv.callgraph             --------------------------
	.section	.nv.callgraph,"",@"SHT_CUDA_CALLGRAPH"
	.align	4
	.sectionentsize	8
	.align		4
        /*0000*/ 	.word	0x00000000
	.align		4
        /*0004*/ 	.word	0xffffffff
	.align		4
        /*0008*/ 	.word	0x00000000
	.align		4
        /*000c*/ 	.word	0xfffffffe
	.align		4
        /*0010*/ 	.word	0x00000000
	.align		4
        /*0014*/ 	.word	0xfffffffd
	.align		4
        /*0018*/ 	.word	0x00000000
	.align		4
        /*001c*/ 	.word	0xfffffffc


//--------------------- .text._ZN10layer_norm13ln_bwd_kernelINS_13Kernel_traitsI13__nv_bfloat16S2_S2_S2_fjLj256ELj1ELj4ELj1ELj16ENS_18Kernel_traits_baseILj256ES2_S2_S2_S2_fjLj128EEEEELb0ELb0ELb0ELb0EEEvNS_9BwdParamsE --------------------------
	.section	.text._ZN10layer_norm13ln_bwd_kernelINS_13Kernel_traitsI13__nv_bfloat16S2_S2_S2_fjLj256ELj1ELj4ELj1ELj16ENS_18Kernel_traits_baseILj256ES2_S2_S2_S2_fjLj128EEEEELb0ELb0ELb0ELb0EEEvNS_9BwdParamsE,"ax",@progbits
	.align	128
        .global         _ZN10layer_norm13ln_bwd_kernelINS_13Kernel_traitsI13__nv_bfloat16S2_S2_S2_fjLj256ELj1ELj4ELj1ELj16ENS_18Kernel_traits_baseILj256ES2_S2_S2_S2_fjLj128EEEEELb0ELb0ELb0ELb0EEEvNS_9BwdParamsE
        .type           _ZN10layer_norm13ln_bwd_kernelINS_13Kernel_traitsI13__nv_bfloat16S2_S2_S2_fjLj256ELj1ELj4ELj1ELj16ENS_18Kernel_traits_baseILj256ES2_S2_S2_S2_fjLj128EEEEELb0ELb0ELb0ELb0EEEvNS_9BwdParamsE,@function
        .size           _ZN10layer_norm13ln_bwd_kernelINS_13Kernel_traitsI13__nv_bfloat16S2_S2_S2_fjLj256ELj1ELj4ELj1ELj16ENS_18Kernel_traits_baseILj256ES2_S2_S2_S2_fjLj128EEEEELb0ELb0ELb0ELb0EEEvNS_9BwdParamsE,(.L_x_6336 - _ZN10layer_norm13ln_bwd_kernelINS_13Kernel_traitsI13__nv_bfloat16S2_S2_S2_fjLj256ELj1ELj4ELj1ELj16ENS_18Kernel_traits_baseILj256ES2_S2_S2_S2_fjLj128EEEEELb0ELb0ELb0ELb0EEEvNS_9BwdParamsE)
        .other          _ZN10layer_norm13ln_bwd_kernelINS_13Kernel_traitsI13__nv_bfloat16S2_S2_S2_fjLj256ELj1ELj4ELj1ELj16ENS_18Kernel_traits_baseILj256ES2_S2_S2_S2_fjLj128EEEEELb0ELb0ELb0ELb0EEEvNS_9BwdParamsE,@"STO_CUDA_ENTRY STV_DEFAULT"
_ZN10layer_norm13ln_bwd_kernelINS_13Kernel_traitsI13__nv_bfloat16S2_S2_S2_fjLj256ELj1ELj4ELj1ELj16ENS_18Kernel_traits_baseILj256ES2_S2_S2_S2_fjLj128EEEEELb0ELb0ELb0ELb0EEEvNS_9BwdParamsE:
.text._ZN10layer_norm13ln_bwd_kernelINS_13Kernel_traitsI13__nv_bfloat16S2_S2_S2_fjLj256ELj1ELj4ELj1ELj16ENS_18Kernel_traits_baseILj256ES2_S2_S2_S2_fjLj128EEEEELb0ELb0ELb0ELb0EEEvNS_9BwdParamsE:
[----:B------:R-:W-:Y:S01]  /*0000*/  LDC R1, c[0x0][0x37c] ;  /* 0x0000df00ff017b82 */ /* 0x000fe20000000800 */
[----:B------:R-:W0:Y:S01]  /*0010*/  S2R R0, SR_TID.X ;  /* 0x0000000000007919 */ /* 0x000e220000002100 */
[----:B------:R-:W1:Y:S06]  /*0020*/  LDCU UR4, c[0x0][0x388] ;  /* 0x00007100ff0477ac */ /* 0x000e6c0008000800 */
[----:B------:R-:W2:Y:S01]  /*0030*/  S2UR UR7, SR_CTAID.X ;  /* 0x00000000000779c3 */ /* 0x000ea20000002500 */
[----:B------:R-:W3:Y:S01]  /*0040*/  LDCU.64 UR8, c[0x0][0x358] ;  /* 0x00006b00ff0877ac */ /* 0x000ee20008000a00 */
[----:B------:R-:W4:Y:S01]  /*0050*/  LDCU UR10, c[0x0][0x384] ;  /* 0x00007080ff0a77ac */ /* 0x000f220008000800 */
[----:B------:R-:W0:Y:S01]  /*0060*/  LDCU UR15, c[0x0][0x388] ;  /* 0x00007100ff0f77ac */ /* 0x000e220008000800 */
[----:B------:R-:W0:Y:S01]  /*0070*/  LDCU UR14, c[0x0][0x400] ;  /* 0x00008000ff0e77ac */ /* 0x000e220008000800 */
[----:B-1----:R-:W-:Y:S01]  /*0080*/  MOV R2, UR4 ;  /* 0x0000000400027c02 */ /* 0x002fe20008000f00 */
[----:B------:R-:W-:Y:S01]  /*0090*/  BSSY B0, `(.L_x_0) ;  /* 0x0000183000007945 */ /* 0x000fe20003800000 */
[----:B------:R-:W1:Y:S02]  /*00a0*/  LDCU.64 UR12, c[0x0][0x438] ;  /* 0x00008700ff0c77ac */ /* 0x000e640008000a00 */
[----:B------:R-:W-:Y:S01]  /*00b0*/  SHF.R.S32.HI R3, RZ, 0x1f, R2 ;  /* 0x0000001fff037819 */ /* 0x000fe20000011402 */
[----:B------:R-:W1:Y:S03]  /*00c0*/  LDCU.64 UR4, c[0x0][0x478] ;  /* 0x00008f00ff0477ac */ /* 0x000e660008000a00 */
[----:B------:R-:W-:-:S04]  /*00d0*/  LEA.HI R4, R3, R2, RZ, 0x3 ;  /* 0x0000000203047211 */ /* 0x000fc800078f18ff */
[----:B------:R-:W-:Y:S02]  /*00e0*/  SHF.R.S32.HI R4, RZ, 0x3, R4 ;  /* 0x00000003ff047819 */ /* 0x000fe40000011404 */
[----:B0-----:R-:W-:-:S04]  /*00f0*/  LOP3.LUT R3, R0, 0x1f, RZ, 0xc0, !PT ;  /* 0x0000001f00037812 */ /* 0x001fc800078ec0ff */
[----:B------:R-:W-:-:S04]  /*0100*/  IADD3 R4, PT, PT, R3, -R4, RZ ;  /* 0x8000000403047210 */ /* 0x000fc80007ffe0ff */
[----:B------:R-:W-:-:S13]  /*0110*/  ISETP.GE.U32.AND P0, PT, R4, 0x20, PT ;  /* 0x000000200400780c */ /* 0x000fda0003f06070 */
[----:B------:R-:W0:Y:S01]  /*0120*/  @P0 LDC.64 R6, c[0x0][0x3d0] ;  /* 0x0000f400ff060b82 */ /* 0x000e220000000a00 */
[----:B--2---:R-:W-:Y:S01]  /*0130*/  USHF.L.U32 UR6, UR7, 0x2, URZ ;  /* 0x0000000207067899 */ /* 0x004fe200080006ff */
[----:B0-----:R-:W-:-:S05]  /*0140*/  @P0 IMAD.WIDE.U32 R6, R3, 0x10, R6 ;  /* 0x0000001003060825 */ /* 0x001fca00078e0006 */
[----:B---3--:R0:W5:Y:S01]  /*0150*/  @P0 LDG.E.128 R28, desc[UR8][R6.64] ;  /* 0x00000008061c0981 */ /* 0x008162000c1e1d00 */
[----:B------:R-:W-:Y:S02]  /*0160*/  CS2R R24, SRZ ;  /* 0x0000000000187805 */ /* 0x000fe4000001ff00 */
[----:B------:R-:W-:Y:S02]  /*0170*/  CS2R R26, SRZ ;  /* 0x00000000001a7805 */ /* 0x000fe4000001ff00 */
[----:B------:R-:W-:Y:S02]  /*0180*/  CS2R R20, SRZ ;  /* 0x0000000000147805 */ /* 0x000fe4000001ff00 */
[----:B------:R-:W-:Y:S02]  /*0190*/  CS2R R22, SRZ ;  /* 0x0000000000167805 */ /* 0x000fe4000001ff00 */
[----:B------:R-:W-:Y:S02]  /*01a0*/  CS2R R18, SRZ ;  /* 0x0000000000127805 */ /* 0x000fe4000001ff00 */
[----:B------:R-:W-:-:S02]  /*01b0*/  CS2R R16, SRZ ;  /* 0x0000000000107805 */ /* 0x000fc4000001ff00 */
[----:B------:R-:W-:Y:S02]  /*01c0*/  CS2R R14, SRZ ;  /* 0x00000000000e7805 */ /* 0x000fe4000001ff00 */
[----:B------:R-:W-:Y:S02]  /*01d0*/  CS2R R12, SRZ ;  /* 0x00000000000c7805 */ /* 0x000fe4000001ff00 */
[----:B0-----:R-:W-:-:S04]  /*01e0*/  SHF.R.U32.HI R7, RZ, 0x5, R0 ;  /* 0x00000005ff077819 */ /* 0x001fc80000011600 */
[----:B------:R-:W-:-:S04]  /*01f0*/  LOP3.LUT R7, R7, UR6, RZ, 0xfc, !PT ;  /* 0x0000000607077c12 */ /* 0x000fc8000f8efcff */
[----:B----4-:R-:W-:-:S13]  /*0200*/  ISETP.GE.AND P0, PT, R7, UR10, PT ;  /* 0x0000000a07007c0c */ /* 0x010fda000bf06270 */
[----:B-1----:R-:W-:Y:S05]  /*0210*/  @P0 BRA `(.L_x_1) ;  /* 0x0000001400a80947 */ /* 0x002fea0003800000 */
[----:B------:R-:W0:Y:S01]  /*0220*/  LDCU.64 UR10, c[0x0][0x3e0] ;  /* 0x00007c00ff0a77ac */ /* 0x000e220008000a00 */
[----:B------:R-:W1:Y:S01]  /*0230*/  LDC.U8 R5, c[0x0][0x410] ;  /* 0x00010400ff057b82 */ /* 0x000e620000000000 */
[----:B------:R-:W-:Y:S01]  /*0240*/  HFMA2 R24, -RZ, RZ, 0, 0 ;  /* 0x00000000ff187431 */ /* 0x000fe200000001ff */
[----:B0-----:R-:W-:-:S04]  /*0250*/  ISETP.NE.U32.AND P0, PT, RZ, UR10, PT ;  /* 0x0000000aff007c0c */ /* 0x001fc8000bf05070 */
[----:B------:R-:W-:-:S13]  /*0260*/  ISETP.NE.AND.EX P0, PT, RZ, UR11, PT, P0 ;  /* 0x0000000bff007c0c */ /* 0x000fda000bf05300 */
.L_x_11:
[----:B0-----:R-:W0:Y:S08]  /*0270*/  @P0 LDC.64 R38, c[0x0][0x3e0] ;  /* 0x0000f800ff260b82 */ /* 0x001e300000000a00 */
[----:B------:R-:W2:Y:S01]  /*0280*/  LDC.64 R36, c[0x0][0x3c8] ;  /* 0x0000f200ff247b82 */ /* 0x000ea20000000a00 */
[----:B0-----:R-:W-:-:S06]  /*0290*/  @P0 IMAD.WIDE R38, R7, 0x2, R38 ;  /* 0x0000000207260825 */ /* 0x001fcc00078e0226 */
[----:B------:R0:W3:Y:S01]  /*02a0*/  @P0 LDG.E.U16 R38, desc[UR8][R38.64] ;  /* 0x0000000826260981 */ /* 0x0000e2000c1e1500 */
[C---:B--2---:R-:W-:Y:S02]  /*02b0*/  IMAD.WIDE R48, R7.reuse, 0x4, R36 ;  /* 0x0000000407307825 */ /* 0x044fe400078e0224 */
[----:B------:R-:W2:Y:S01]  /*02c0*/  LDC.64 R36, c[0x0][0x3c0] ;  /* 0x0000f000ff247b82 */ /* 0x000ea20000000a00 */
[----:B------:R-:W-:Y:S02]  /*02d0*/  MOV R2, UR15 ;  /* 0x0000000f00027c02 */ /* 0x000fe40008000f00 */
[----:B------:R-:W-:Y:S01]  /*02e0*/  ISETP.GE.U32.AND P2, PT, R4, 0x20, PT ;  /* 0x000000200400780c */ /* 0x000fe20003f46070 */
[----:B------:R-:W-:Y:S01]  /*02f0*/  BSSY.RECONVERGENT B1, `(.L_x_2) ;  /* 0x0000077000017945 */ /* 0x000fe20003800200 */
[----:B------:R-:W-:Y:S01]  /*0300*/  MOV R46, 0x3f800000 ;  /* 0x3f800000002e7802 */ /* 0x000fe20000000f00 */
[----:B------:R-:W-:Y:S01]  /*0310*/  IMAD R6, R7, R2, RZ ;  /* 0x0000000207067224 */ /* 0x000fe200078e02ff */
[----:B0-----:R-:W-:Y:S01]  /*0320*/  LOP3.LUT R39, R0, 0x1f, RZ, 0xc0, !PT ;  /* 0x0000001f00277812 */ /* 0x001fe200078ec0ff */
[----:B-----5:R0:W5:Y:S03]  /*0330*/  LDG.E R47, desc[UR8][R48.64] ;  /* 0x00000008302f7981 */ /* 0x020166000c1e1900 */
[----:B------:R-:W-:-:S04]  /*0340*/  SHF.R.S32.HI R59, RZ, 0x1f, R6 ;  /* 0x0000001fff3b7819 */ /* 0x000fc80000011406 */
[----:B------:R-:W-:Y:S02]  /*0350*/  LEA.HI R6, R59, R6, RZ, 0x3 ;  /* 0x000000063b067211 */ /* 0x000fe400078f18ff */
[----:B0-----:R-:W-:Y:S02]  /*0360*/  MOV R48, RZ ;  /* 0x000000ff00307202 */ /* 0x001fe40000000f00 */
[----:B------:R-:W-:Y:S02]  /*0370*/  LEA.HI.SX32 R6, R6, R39, 0x1d ;  /* 0x0000002706067211 */ /* 0x000fe400078feaff */
[----:B---3--:R-:W-:Y:S02]  /*0380*/  @P0 SHF.L.U32 R46, R38, 0x10, RZ ;  /* 0x00000010262e0819 */ /* 0x008fe400000006ff */
[----:B------:R-:W-:Y:S01]  /*0390*/  MOV R38, RZ ;  /* 0x000000ff00267202 */ /* 0x000fe20000000f00 */
[----:B--2---:R-:W-:Y:S06]  /*03a0*/  @!P2 BRA `(.L_x_3) ;  /* 0x0000000400aca947 */ /* 0x004fec0003800000 */
[----:B------:R-:W0:Y:S01]  /*03b0*/  LDC.64 R40, c[0x0][0x3a8] ;  /* 0x0000ea00ff287b82 */ /* 0x000e220000000a00 */
[----:B------:R-:W-:-:S06]  /*03c0*/  IMAD.WIDE R44, R7, 0x4, R36 ;  /* 0x00000004072c7825 */ /* 0x000fcc00078e0224 */
[----:B------:R-:W2:Y:S01]  /*03d0*/  LDG.E R44, desc[UR8][R44.64] ;  /* 0x000000082c2c7981 */ /* 0x000ea2000c1e1900 */
[----:B------:R-:W3:Y:S01]  /*03e0*/  LDC.64 R38, c[0x0][0x428] ;  /* 0x00010a00ff267b82 */ /* 0x000ee20000000a00 */
[----:B0-----:R-:W-:-:S06]  /*03f0*/  IMAD.WIDE.U32 R40, R6, 0x10, R40 ;  /* 0x0000001006287825 */ /* 0x001fcc00078e0028 */
[----:B------:R-:W4:Y:S01]  /*0400*/  LDG.E.128 R40, desc[UR8][R40.64] ;  /* 0x0000000828287981 */ /* 0x000f22000c1e1d00 */
[----:B---3--:R-:W-:-:S06]  /*0410*/  IMAD.WIDE.U32 R36, R6, 0x10, R38 ;  /* 0x0000001006247825 */ /* 0x008fcc00078e0026 */
[----:B------:R-:W3:Y:S01]  /*0420*/  LDG.E.128 R36, desc[UR8][R36.64] ;  /* 0x0000000824247981 */ /* 0x000ee2000c1e1d00 */
[----:B------:R-:W-:-:S04]  /*0430*/  ISETP.NE.U32.AND P1, PT, RZ, UR12, PT ;  /* 0x0000000cff007c0c */ /* 0x000fc8000bf25070 */
[----:B------:R-:W-:-:S13]  /*0440*/  ISETP.NE.AND.EX P1, PT, RZ, UR13, PT, P1 ;  /* 0x0000000dff007c0c */ /* 0x000fda000bf25310 */
[----:B------:R-:W0:Y:S02]  /*0450*/  @P1 LDC.64 R48, c[0x0][0x438] ;  /* 0x00010e00ff301b82 */ /* 0x000e240000000a00 */
[----:B0-----:R-:W-:-:S05]  /*0460*/  @P1 IMAD.WIDE.U32 R48, R6, 0x10, R48 ;  /* 0x0000001006301825 */ /* 0x001fca00078e0030 */
[----:B------:R0:W5:Y:S01]  /*0470*/  @P1 LDG.E.128 R8, desc[UR8][R48.64] ;  /* 0x0000000830081981 */ /* 0x000162000c1e1d00 */
[----:B-1----:R-:W-:Y:S02]  /*0480*/  ISETP.NE.AND P1, PT, R5, RZ, PT ;  /* 0x000000ff0500720c */ /* 0x002fe40003f25270 */
[----:B------:R-:W-:-:S04]  /*0490*/  PRMT R57, R31, 0x7632, R57 ;  /* 0x000076321f397816 */ /* 0x000fc80000000039 */
[----:B------:R-:W-:Y:S02]  /*04a0*/  SHF.L.U32 R57, R57, 0x10, RZ ;  /* 0x0000001039397819 */ /* 0x000fe400000006ff */
[----:B--2---:R-:W-:Y:S02]  /*04b0*/  FSEL R58, R44, RZ, !P1 ;  /* 0x000000ff2c3a7208 */ /* 0x004fe40004800000 */
[----:B------:R-:W-:Y:S02]  /*04c0*/  SHF.L.U32 R44, R28, 0x10, RZ ;  /* 0x000000101c2c7819 */ /* 0x000fe400000006ff */
[C---:B----4-:R-:W-:Y:S02]  /*04d0*/  SHF.L.U32 R45, R40.reuse, 0x10, RZ ;  /* 0x00000010282d7819 */ /* 0x050fe400000006ff */
[----:B------:R-:W-:Y:S02]  /*04e0*/  PRMT R3, R40, 0x7632, R3 ;  /* 0x0000763228037816 */ /* 0x000fe40000000003 */
[----:B------:R-:W-:-:S02]  /*04f0*/  PRMT R40, R41, 0x7632, R40 ;  /* 0x0000763229287816 */ /* 0x000fc40000000028 */
[----:B------:R-:W-:Y:S02]  /*0500*/  PRMT R50, R42, 0x7632, R50 ;  /* 0x000076322a327816 */ /* 0x000fe40000000032 */
[C---:B------:R-:W-:Y:S01]  /*0510*/  PRMT R52, R43.reuse, 0x7632, R52 ;  /* 0x000076322b347816 */ /* 0x040fe20000000034 */
[----:B------:R-:W-:Y:S01]  /*0520*/  FADD.FTZ R56, -R58, R45 ;  /* 0x0000002d3a387221 */ /* 0x000fe20000010100 */
[----:B------:R-:W-:Y:S02]  /*0530*/  SHF.L.U32 R55, R43, 0x10, RZ ;  /* 0x000000102b377819 */ /* 0x000fe400000006ff */
[----:B------:R-:W-:Y:S02]  /*0540*/  SHF.L.U32 R51, R41, 0x10, RZ ;  /* 0x0000001029337819 */ /* 0x000fe400000006ff */
[----:B------:R-:W-:Y:S02]  /*0550*/  SHF.L.U32 R53, R42, 0x10, RZ ;  /* 0x000000102a357819 */ /* 0x000fe400000006ff */
[----:B------:R-:W-:-:S02]  /*0560*/  SHF.L.U32 R3, R3, 0x10, RZ ;  /* 0x0000001003037819 */ /* 0x000fc400000006ff */
[----:B------:R-:W-:Y:S02]  /*0570*/  SHF.L.U32 R43, R40, 0x10, RZ ;  /* 0x00000010282b7819 */ /* 0x000fe400000006ff */
[----:B------:R-:W-:Y:S02]  /*0580*/  SHF.L.U32 R45, R50, 0x10, RZ ;  /* 0x00000010322d7819 */ /* 0x000fe400000006ff */
[----:B0-----:R-:W-:Y:S01]  /*0590*/  SHF.L.U32 R49, R52, 0x10, RZ ;  /* 0x0000001034317819 */ /* 0x001fe200000006ff */
[C---:B------:R-:W-:Y:S01]  /*05a0*/  FADD.FTZ R42, -R58.reuse, R51 ;  /* 0x000000333a2a7221 */ /* 0x040fe20000010100 */
[C---:B------:R-:W-:Y:S01]  /*05b0*/  FADD.FTZ R40, -R58.reuse, R53 ;  /* 0x000000353a287221 */ /* 0x040fe20000010100 */
[C---:B------:R-:W-:Y:S01]  /*05c0*/  FADD.FTZ R48, -R58.reuse, R55 ;  /* 0x000000373a307221 */ /* 0x040fe20000010100 */
[C---:B------:R-:W-:Y:S01]  /*05d0*/  FADD.FTZ R50, -R58.reuse, R3 ;  /* 0x000000033a327221 */ /* 0x040fe20000010100 */
[C---:B------:R-:W-:Y:S01]  /*05e0*/  FADD.FTZ R52, -R58.reuse, R43 ;  /* 0x0000002b3a347221 */ /* 0x040fe20000010100 */
[C---:B------:R-:W-:Y:S01]  /*05f0*/  FADD.FTZ R54, -R58.reuse, R45 ;  /* 0x0000002d3a367221 */ /* 0x040fe20000010100 */
[----:B------:R-:W-:Y:S01]  /*0600*/  FADD.FTZ R58, -R58, R49 ;  /* 0x000000313a3a7221 */ /* 0x000fe20000010100 */
[----:B------:R-:W-:-:S02]  /*0610*/  SHF.L.U32 R45, R29, 0x10, RZ ;  /* 0x000000101d2d7819 */ /* 0x000fc400000006ff */
[----:B---3--:R-:W-:Y:S01]  /*0620*/  SHF.L.U32 R49, R37, 0x10, RZ ;  /* 0x0000001025317819 */ /* 0x008fe200000006ff */
[C---:B-----5:R-:W-:Y:S01]  /*0630*/  FMUL.FTZ R3, R47.reuse, R56 ;  /* 0x000000382f037220 */ /* 0x060fe20000410000 */
[----:B------:R-:W-:Y:S01]  /*0640*/  SHF.L.U32 R41, R36, 0x10, RZ ;  /* 0x0000001024297819 */ /* 0x000fe200000006ff */
[----:B------:R-:W-:Y:S01]  /*0650*/  FMUL.FTZ R43, R47, R42 ;  /* 0x0000002a2f2b7220 */ /* 0x000fe20000410000 */
[----:B------:R-:W-:Y:S01]  /*0660*/  SHF.L.U32 R51, R30, 0x10, RZ ;  /* 0x000000101e337819 */ /* 0x000fe200000006ff */
[----:B------:R-:W-:Y:S01]  /*0670*/  FMUL.FTZ R42, R45, R49 ;  /* 0x000000312d2a7220 */ /* 0x000fe20000410000 */
[----:B------:R-:W-:Y:S01]  /*0680*/  SHF.L.U32 R53, R38, 0x10, RZ ;  /* 0x0000001026357819 */ /* 0x000fe200000006ff */
[-C--:B------:R-:W-:Y:S01]  /*0690*/  FMUL.FTZ R44, R44, R41.reuse ;  /* 0x000000292c2c7220 */ /* 0x080fe20000410000 */
[----:B------:R-:W-:Y:S01]  /*06a0*/  FADD.FTZ R24, R24, R41 ;  /* 0x0000002918187221 */ /* 0x000fe20000010000 */
[----:B------:R-:W-:Y:S01]  /*06b0*/  FFMA.FTZ R12, R3, R41, R12 ;  /* 0x00000029030c7223 */ /* 0x000fe2000001000c */
[----:B------:R-:W-:Y:S01]  /*06c0*/  PRMT R45, R28, 0x7632, R45 ;  /* 0x000076321c2d7816 */ /* 0x000fe2000000002d */
[----:B------:R-:W-:Y:S01]  /*06d0*/  FMUL.FTZ R41, R47, R40 ;  /* 0x000000282f297220 */ /* 0x000fe20000410000 */
[----:B------:R-:W-:Y:S01]  /*06e0*/  PRMT R36, R36, 0x7632, R36 ;  /* 0x0000763224247816 */ /* 0x000fe20000000024 */
[----:B------:R-:W-:Y:S01]  /*06f0*/  FADD.FTZ R26, R26, R49 ;  /* 0x000000311a1a7221 */ /* 0x000fe20000010000 */
[----:B------:R-:W-:Y:S01]  /*0700*/  SHF.L.U32 R45, R45, 0x10, RZ ;  /* 0x000000102d2d7819 */ /* 0x000fe200000006ff */
[----:B------:R-:W-:Y:S01]  /*0710*/  FFMA.FTZ R14, R43, R49, R14 ;  /* 0x000000312b0e7223 */ /* 0x000fe2000001000e */
[----:B------:R-:W-:Y:S01]  /*0720*/  SHF.L.U32 R36, R36, 0x10, RZ ;  /* 0x0000001024247819 */ /* 0x000fe200000006ff */
[-C--:B------:R-:W-:Y:S01]  /*0730*/  FMUL.FTZ R40, R51, R53.reuse ;  /* 0x0000003533287220 */ /* 0x080fe20000410000 */
[--C-:B------:R-:W-:Y:S01]  /*0740*/  FADD.FTZ R20, R20, R53.reuse ;  /* 0x0000003514147221 */ /* 0x100fe20000010000 */
[----:B------:R-:W-:Y:S01]  /*0750*/  FFMA.FTZ R16, R41, R53, R16 ;  /* 0x0000003529107223 */ /* 0x000fe20000010010 */
[----:B------:R-:W-:Y:S01]  /*0760*/  FMUL.FTZ R50, R47, R50 ;  /* 0x000000322f327220 */ /* 0x000fe20000410000 */
[----:B------:R-:W-:-:S02]  /*0770*/  PRMT R53, R30, 0x7632, R53 ;  /* 0x000076321e357816 */ /* 0x000fc40000000035 */
[----:B------:R-:W-:Y:S01]  /*0780*/  PRMT R49, R38, 0x7632, R49 ;  /* 0x0000763226317816 */ /* 0x000fe20000000031 */
[-C--:B------:R-:W-:Y:S01]  /*0790*/  FMUL.FTZ R45, R45, R36.reuse ;  /* 0x000000242d2d7220 */ /* 0x080fe20000410000 */
[----:B------:R-:W-:Y:S01]  /*07a0*/  FADD.FTZ R25, R25, R36 ;  /* 0x0000002419197221 */ /* 0x000fe20000010000 */
[----:B------:R-:W-:Y:S01]  /*07b0*/  FFMA.FTZ R13, R50, R36, R13 ;  /* 0x00000024320d7223 */ /* 0x000fe2000001000d */
[----:B------:R-:W-:Y:S01]  /*07c0*/  PRMT R51, R29, 0x7632, R51 ;  /* 0x000076321d337816 */ /* 0x000fe20000000033 */
[----:B------:R-:W-:Y:S01]  /*07d0*/  FMUL.FTZ R54, R47, R54 ;  /* 0x000000362f367220 */ /* 0x000fe20000410000 */
[----:B------:R-:W-:Y:S02]  /*07e0*/  PRMT R37, R37, 0x7632, R37 ;  /* 0x0000763225257816 */ /* 0x000fe40000000025 */
[----:B------:R-:W-:Y:S02]  /*07f0*/  SHF.L.U32 R53, R53, 0x10, RZ ;  /* 0x0000001035357819 */ /* 0x000fe400000006ff */
[----:B------:R-:W-:Y:S01]  /*0800*/  SHF.L.U32 R36, R49, 0x10, RZ ;  /* 0x0000001031247819 */ /* 0x000fe200000006ff */
[----:B------:R-:W-:Y:S01]  /*0810*/  FMUL.FTZ R52, R47, R52 ;  /* 0x000000342f347220 */ /* 0x000fe20000410000 */
[----:B------:R-:W-:-:S02]  /*0820*/  SHF.L.U32 R51, R51, 0x10, RZ ;  /* 0x0000001033337819 */ /* 0x000fc400000006ff */
[----:B------:R-:W-:Y:S01]  /*0830*/  SHF.L.U32 R38, R37, 0x10, RZ ;  /* 0x0000001025267819 */ /* 0x000fe200000006ff */
[-C--:B------:R-:W-:Y:S01]  /*0840*/  FMUL.FTZ R53, R53, R36.reuse ;  /* 0x0000002435357220 */ /* 0x080fe20000410000 */
[----:B------:R-:W-:Y:S01]  /*0850*/  FADD.FTZ R21, R21, R36 ;  /* 0x0000002415157221 */ /* 0x000fe20000010000 */
[----:B------:R-:W-:Y:S01]  /*0860*/  FFMA.FTZ R17, R54, R36, R17 ;  /* 0x0000002436117223 */ /* 0x000fe20000010011 */
[----:B------:R-:W-:Y:S01]  /*0870*/  FADD.FTZ R36, RZ, R44 ;  /* 0x0000002cff247221 */ /* 0x000fe20000010000 */
[----:B------:R-:W-:Y:S01]  /*0880*/  FFMA.FTZ R37, R3, R44, RZ ;  /* 0x0000002c03257223 */ /* 0x000fe200000100ff */
[-C--:B------:R-:W-:Y:S01]  /*0890*/  FMUL.FTZ R51, R51, R38.reuse ;  /* 0x0000002633337220 */ /* 0x080fe20000410000 */
[----:B------:R-:W-:Y:S01]  /*08a0*/  FADD.FTZ R27, R27, R38 ;  /* 0x000000261b1b7221 */ /* 0x000fe20000010000 */
[----:B------:R-:W-:Y:S01]  /*08b0*/  FFMA.FTZ R15, R52, R38, R15 ;  /* 0x00000026340f7223 */ /* 0x000fe2000001000f */
[----:B------:R-:W-:Y:S01]  /*08c0*/  FADD.FTZ R49, R36, R45 ;  /* 0x0000002d24317221 */ /* 0x000fe20000010000 */
[----:B------:R-:W-:Y:S01]  /*08d0*/  FFMA.FTZ R38, R50, R45, R37 ;  /* 0x0000002d32267223 */ /* 0x000fe20000010025 */
[----:B------:R-:W-:-:S02]  /*08e0*/  PRMT R55, R39, 0x7632, R55 ;  /* 0x0000763227377816 */ /* 0x000fc40000000037 */
[----:B------:R-:W-:Y:S01]  /*08f0*/  FADD.FTZ R56, R49, R42 ;  /* 0x0000002a31387221 */ /* 0x000fe20000010000 */
[----:B------:R-:W-:Y:S01]  /*0900*/  FFMA.FTZ R37, R43, R42, R38 ;  /* 0x0000002a2b257223 */ /* 0x000fe20000010026 */
[----:B------:R-:W-:Y:S02]  /*0910*/  SHF.L.U32 R39, R39, 0x10, RZ ;  /* 0x0000001027277819 */ /* 0x000fe400000006ff */
[----:B------:R-:W-:Y:S01]  /*0920*/  FADD.FTZ R49, R56, R51 ;  /* 0x0000003338317221 */ /* 0x000fe20000010000 */
[----:B------:R-:W-:Y:S01]  /*0930*/  FFMA.FTZ R38, R52, R51, R37 ;  /* 0x0000003334267223 */ /* 0x000fe20000010025 */
[----:B------:R-:W-:Y:S01]  /*0940*/  SHF.L.U32 R36, R55, 0x10, RZ ;  /* 0x0000001037247819 */ /* 0x000fe200000006ff */
[----:B------:R-:W-:Y:S01]  /*0950*/  FMUL.FTZ R55, R47, R48 ;  /* 0x000000302f377220 */ /* 0x000fe20000410000 */
[----:B------:R-:W-:Y:S01]  /*0960*/  SHF.L.U32 R56, R31, 0x10, RZ ;  /* 0x000000101f387819 */ /* 0x000fe200000006ff */
[----:B------:R-:W-:Y:S01]  /*0970*/  FADD.FTZ R48, R49, R40 ;  /* 0x0000002831307221 */ /* 0x000fe20000010000 */
[----:B------:R-:W-:Y:S01]  /*0980*/  FFMA.FTZ R37, R41, R40, R38 ;  /* 0x0000002829257223 */ /* 0x000fe20000010026 */
[----:B------:R-:W-:Y:S01]  /*0990*/  FADD.FTZ R22, R22, R39 ;  /* 0x0000002716167221 */ /* 0x000fe20000010000 */
[-C--:B------:R-:W-:Y:S01]  /*09a0*/  FFMA.FTZ R18, R55, R39.reuse, R18 ;  /* 0x0000002737127223 */ /* 0x080fe20000010012 */
[----:B------:R-:W-:Y:S01]  /*09b0*/  FMUL.FTZ R56, R56, R39 ;  /* 0x0000002738387220 */ /* 0x000fe20000410000 */
[----:B------:R-:W-:Y:S01]  /*09c0*/  FADD.FTZ R39, R48, R53 ;  /* 0x0000003530277221 */ /* 0x000fe20000010000 */
[----:B------:R-:W-:Y:S01]  /*09d0*/  FFMA.FTZ R38, R54, R53, R37 ;  /* 0x0000003536267223 */ /* 0x000fe20000010025 */
[----:B------:R-:W-:Y:S01]  /*09e0*/  FMUL.FTZ R57, R57, R36 ;  /* 0x0000002439397220 */ /* 0x000fe20000410000 */
[----:B------:R-:W-:Y:S01]  /*09f0*/  FMUL.FTZ R58, R47, R58 ;  /* 0x0000003a2f3a7220 */ /* 0x000fe20000410000 */
[----:B------:R-:W-:Y:S01]  /*0a00*/  FADD.FTZ R48, R39, R56 ;  /* 0x0000003827307221 */ /* 0x000fe20000010000 */
[----:B------:R-:W-:Y:S01]  /*0a10*/  FFMA.FTZ R38, R55, R56, R38 ;  /* 0x0000003837267223 */ /* 0x000fe20000010026 */
[----:B------:R-:W-:Y:S01]  /*0a20*/  FADD.FTZ R23, R23, R36 ;  /* 0x0000002417177221 */ /* 0x000fe20000010000 */
[----:B------:R-:W-:Y:S01]  /*0a30*/  FFMA.FTZ R19, R58, R36, R19 ;  /* 0x000000243a137223 */ /* 0x000fe20000010013 */
[----:B------:R-:W-:Y:S01]  /*0a40*/  FADD.FTZ R48, R48, R57 ;  /* 0x0000003930307221 */ /* 0x000fe20000010000 */
[----:B------:R-:W-:-:S07]  /*0a50*/  FFMA.FTZ R38, R58, R57, R38 ;  /* 0x000000393a267223 */ /* 0x000fce0000010026 */
.L_x_3:
[----:B------:R-:W-:Y:S05]  /*0a60*/  BSYNC.RECONVERGENT B1 ;  /* 0x0000000000017941 */ /* 0x000fea0003800200 */
.L_x_2:
[----:B------:R-:W-:-:S03]  /*0a70*/  UMOV UR6, 0xffffffff ;  /* 0xffffffff00067882 */ /* 0x000fc60000000000 */
[----:B------:R-:W-:Y:S05]  /*0a80*/  BRA.DIV UR6, `(.L_x_4) ;  /* 0x0000001206cc7947 */ /* 0x000fea000b800000 */
[----:B------:R-:W0:Y:S04]  /*0a90*/  SHFL.BFLY PT, R49, R48, 0x1, 0x1f ;  /* 0x0c201f0030317f89 */ /* 0x000e2800000e0000 */
[----:B------:R-:W2:Y:S01]  /*0aa0*/  SHFL.BFLY PT, R61, R38, 0x1, 0x1f ;  /* 0x0c201f00263d7f89 */ /* 0x000ea200000e0000 */
[----:B0-----:R-:W-:Y:S01]  /*0ab0*/  FADD.FTZ R59, R49, R48 ;  /* 0x00000030313b7221 */ /* 0x001fe20000010000 */
[----:B--2---:R-:W-:-:S04]  /*0ac0*/  FADD.FTZ R60, R61, R38 ;  /* 0x000000263d3c7221 */ /* 0x004fc80000010000 */
        /* <DEDUP_REMOVED lines=12> */
[----:B------:R0:W2:Y:S04]  /*0b90*/  SHFL.BFLY PT, R60, R59, 0x10, 0x1f ;  /* 0x0e001f003b3c7f89 */ /* 0x0000a800000e0000 */
[----:B------:R0:W3:Y:S02]  /*0ba0*/  SHFL.BFLY PT, R49, R38, 0x10, 0x1f ;  /* 0x0e001f0026317f89 */ /* 0x0000e400000e0000 */
.L_x_23:
[----:B------:R-:W-:Y:S01]  /*0bb0*/  BSSY.RECONVERGENT B1, `(.L_x_5) ;  /* 0x00000cc000017945 */ /* 0x000fe20003800200 */
[----:B--2---:R-:W-:Y:S01]  /*0bc0*/  FADD.FTZ R60, R59, R60 ;  /* 0x0000003c3b3c7221 */ /* 0x004fe20000010000 */
[----:B---3--:R-:W-:Y:S02]  /*0bd0*/  FADD.FTZ R37, R38, R49 ;  /* 0x0000003126257221 */ /* 0x008fe40000010000 */
[----:B------:R-:W-:Y:S05]  /*0be0*/  @!P2 BRA `(.L_x_6) ;  /* 0x0000000c0020a947 */ /* 0x000fea0003800000 */
[----:B------:R-:W-:Y:S01]  /*0bf0*/  UISETP.NE.U32.AND UP0, UPT, UR12, URZ, UPT ;  /* 0x000000ff0c00728c */ /* 0x000fe2000bf05070 */
[----:B------:R-:W-:Y:S01]  /*0c00*/  FMUL.FTZ R49, R60, UR14 ;  /* 0x0000000e3c317c20 */ /* 0x000fe20008410000 */
[----:B-1----:R-:W-:Y:S01]  /*0c10*/  ISETP.NE.AND P1, PT, R5, RZ, PT ;  /* 0x000000ff0500720c */ /* 0x002fe20003f25270 */
[----:B------:R-:W-:Y:S01]  /*0c20*/  FMUL.FTZ R37, R37, UR14 ;  /* 0x0000000e25257c20 */ /* 0x000fe20008410000 */
[----:B------:R-:W-:Y:S02]  /*0c30*/  UISETP.NE.AND.EX UP0, UPT, UR13, URZ, UPT, UP0 ;  /* 0x000000ff0d00728c */ /* 0x000fe4000bf05300 */
[----:B------:R-:W-:-:S07]  /*0c40*/  FSEL R49, R49, RZ, !P1 ;  /* 0x000000ff31317208 */ /* 0x000fce0004800000 */
[----:B------:R-:W-:Y:S05]  /*0c50*/  BRA.U UP0, `(.L_x_7) ;  /* 0x0000000500447547 */ /* 0x000fea000b800000 */
[----:B------:R-:W-:-:S04]  /*0c60*/  UISETP.NE.U32.AND UP0, UPT, UR4, URZ, UPT ;  /* 0x000000ff0400728c */ /* 0x000fc8000bf05070 */
[----:B------:R-:W-:-:S09]  /*0c70*/  UISETP.NE.AND.EX UP0, UPT, UR5, URZ, UPT, UP0 ;  /* 0x000000ff0500728c */ /* 0x000fd2000bf05300 */
[----:B------:R-:W-:Y:S05]  /*0c80*/  BRA.U UP0, `(.L_x_8) ;  /* 0x0000000100947547 */ /* 0x000fea000b800000 */
[-CC-:B------:R-:W-:Y:S01]  /*0c90*/  FFMA.FTZ R60, R50, R37.reuse, R49.reuse ;  /* 0x00000025323c7223 */ /* 0x180fe20000010031 */
[-CC-:B------:R-:W-:Y:S01]  /*0ca0*/  FFMA.FTZ R48, R43, R37.reuse, R49.reuse ;  /* 0x000000252b307223 */ /* 0x180fe20000010031 */
[-CC-:B------:R-:W-:Y:S01]  /*0cb0*/  FFMA.FTZ R39, R3, R37.reuse, R49.reuse ;  /* 0x0000002503277223 */ /* 0x180fe20000010031 */
[-CC-:B0-----:R-:W-:Y:S01]  /*0cc0*/  FFMA.FTZ R38, R52, R37.reuse, R49.reuse ;  /* 0x0000002534267223 */ /* 0x181fe20000010031 */
[-CC-:B------:R-:W-:Y:S01]  /*0cd0*/  FFMA.FTZ R61, R41, R37.reuse, R49.reuse ;  /* 0x00000025293d7223 */ /* 0x180fe20000010031 */
[-CC-:B------:R-:W-:Y:S01]  /*0ce0*/  FFMA.FTZ R36, R54, R37.reuse, R49.reuse ;  /* 0x0000002536247223 */ /* 0x180fe20000010031 */
[-CC-:B------:R-:W-:Y:S01]  /*0cf0*/  FFMA.FTZ R59, R55, R37.reuse, R49.reuse ;  /* 0x00000025373b7223 */ /* 0x180fe20000010031 */
[----:B------:R-:W-:Y:S01]  /*0d00*/  FFMA.FTZ R49, R58, R37, R49 ;  /* 0x000000253a317223 */ /* 0x000fe20000010031 */
[----:B------:R-:W-:Y:S01]  /*0d10*/  FADD.FTZ R37, R45, -R60 ;  /* 0x8000003c2d257221 */ /* 0x000fe20000010000 */
[----:B------:R-:W-:Y:S01]  /*0d20*/  FADD.FTZ R48, R42, -R48 ;  /* 0x800000302a307221 */ /* 0x000fe20000010000 */
[----:B------:R-:W-:Y:S01]  /*0d30*/  FADD.FTZ R39, R44, -R39 ;  /* 0x800000272c277221 */ /* 0x000fe20000010000 */
[----:B------:R-:W-:Y:S01]  /*0d40*/  FADD.FTZ R38, R51, -R38 ;  /* 0x8000002633267221 */ /* 0x000fe20000010000 */
[----:B------:R-:W-:Y:S01]  /*0d50*/  FADD.FTZ R60, R40, -R61 ;  /* 0x8000003d283c7221 */ /* 0x000fe20000010000 */
[----:B------:R-:W-:Y:S01]  /*0d60*/  FADD.FTZ R36, R53, -R36 ;  /* 0x8000002435247221 */ /* 0x000fe20000010000 */
[----:B------:R-:W-:Y:S01]  /*0d70*/  FADD.FTZ R59, R56, -R59 ;  /* 0x8000003b383b7221 */ /* 0x000fe20000010000 */
[----:B------:R-:W-:Y:S01]  /*0d80*/  FADD.FTZ R49, R57, -R49 ;  /* 0x8000003139317221 */ /* 0x000fe20000010000 */
[C---:B-----5:R-:W-:Y:S01]  /*0d90*/  FMUL.FTZ R37, R47.reuse, R37 ;  /* 0x000000252f257220 */ /* 0x060fe20000410000 */
[C---:B------:R-:W-:Y:S01]  /*0da0*/  FMUL.FTZ R61, R47.reuse, R48 ;  /* 0x000000302f3d7220 */ /* 0x040fe20000410000 */
[C---:B------:R-:W-:Y:S01]  /*0db0*/  FMUL.FTZ R39, R47.reuse, R39 ;  /* 0x000000272f277220 */ /* 0x040fe20000410000 */
[C---:B------:R-:W-:Y:S01]  /*0dc0*/  FMUL.FTZ R38, R47.reuse, R38 ;  /* 0x000000262f267220 */ /* 0x040fe20000410000 */
[C---:B------:R-:W-:Y:S01]  /*0dd0*/  FMUL.FTZ R60, R47.reuse, R60 ;  /* 0x0000003c2f3c7220 */ /* 0x040fe20000410000 */
[C---:B------:R-:W-:Y:S01]  /*0de0*/  FMUL.FTZ R36, R47.reuse, R36 ;  /* 0x000000242f247220 */ /* 0x040fe20000410000 */
[C---:B------:R-:W-:Y:S01]  /*0df0*/  FMUL.FTZ R59, R47.reuse, R59 ;  /* 0x0000003b2f3b7220 */ /* 0x040fe20000410000 */
[----:B------:R-:W-:Y:S01]  /*0e00*/  FMUL.FTZ R49, R47, R49 ;  /* 0x000000312f317220 */ /* 0x000fe20000410000 */
[-C--:B------:R-:W-:Y:S01]  /*0e10*/  FMUL.FTZ R48, R37, R46.reuse ;  /* 0x0000002e25307220 */ /* 0x080fe20000410000 */
[-C--:B------:R-:W-:Y:S01]  /*0e20*/  FMUL.FTZ R37, R61, R46.reuse ;  /* 0x0000002e3d257220 */ /* 0x080fe20000410000 */
[-C--:B------:R-:W-:Y:S01]  /*0e30*/  FMUL.FTZ R47, R39, R46.reuse ;  /* 0x0000002e272f7220 */ /* 0x080fe20000410000 */
[-C--:B------:R-:W-:Y:S01]  /*0e40*/  FMUL.FTZ R61, R38, R46.reuse ;  /* 0x0000002e263d7220 */ /* 0x080fe20000410000 */
[-C--:B------:R-:W-:Y:S01]  /*0e50*/  FMUL.FTZ R38, R60, R46.reuse ;  /* 0x0000002e3c267220 */ /* 0x080fe20000410000 */
[-C--:B------:R-:W-:Y:S01]  /*0e60*/  FMUL.FTZ R36, R36, R46.reuse ;  /* 0x0000002e24247220 */ /* 0x080fe20000410000 */
[-C--:B------:R-:W-:Y:S01]  /*0e70*/  FMUL.FTZ R39, R59, R46.reuse ;  /* 0x0000002e3b277220 */ /* 0x080fe20000410000 */
[----:B------:R-:W-:Y:S01]  /*0e80*/  FMUL.FTZ R46, R49, R46 ;  /* 0x0000002e312e7220 */ /* 0x000fe20000410000 */
[----:B------:R-:W-:-:S02]  /*0e90*/  F2FP.BF16.F32.PACK_AB R37, R61, R37 ;  /* 0x000000253d25723e */ /* 0x000fc400000010ff */
[----:B------:R-:W-:Y:S02]  /*0ea0*/  F2FP.BF16.F32.PACK_AB R38, R36, R38 ;  /* 0x000000262426723e */ /* 0x000fe400000010ff */
[----:B------:R-:W-:Y:S02]  /*0eb0*/  F2FP.BF16.F32.PACK_AB R39, R46, R39 ;  /* 0x000000272e27723e */ /* 0x000fe400000010ff */
[----:B------:R-:W-:Y:S01]  /*0ec0*/  F2FP.BF16.F32.PACK_AB R36, R48, R47 ;  /* 0x0000002f3024723e */ /* 0x000fe200000010ff */
[----:B------:R-:W-:Y:S06]  /*0ed0*/  BRA `(.L_x_9) ;  /* 0x0000000800447947 */ /* 0x000fec0003800000 */
.L_x_8:
[-CC-:B------:R-:W-:Y:S01]  /*0ee0*/  FFMA.FTZ R34, R50, R37.reuse, R49.reuse ;  /* 0x0000002532227223 */ /* 0x180fe20000010031 */
[-CC-:B------:R-:W-:Y:S01]  /*0ef0*/  FFMA.FTZ R33, R3, R37.reuse, R49.reuse ;  /* 0x0000002503217223 */ /* 0x180fe20000010031 */
[-CC-:B------:R-:W-:Y:S01]  /*0f00*/  FFMA.FTZ R39, R41, R37.reuse, R49.reuse ;  /* 0x0000002529277223 */ /* 0x180fe20000010031 */
[-CC-:B------:R-:W-:Y:S01]  /*0f10*/  FFMA.FTZ R36, R54, R37.reuse, R49.reuse ;  /* 0x0000002536247223 */ /* 0x180fe20000010031 */
[-CC-:B0-----:R-:W-:Y:S01]  /*0f20*/  FFMA.FTZ R59, R43, R37.reuse, R49.reuse ;  /* 0x000000252b3b7223 */ /* 0x181fe20000010031 */
        /* <DEDUP_REMOVED lines=20> */
[----:B------:R-:W-:Y:S01]  /*1070*/  FMUL.FTZ R38, R34, R46 ;  /* 0x0000002e22267220 */ /* 0x000fe20000410000 */
[----:B------:R-:W-:Y:S01]  /*1080*/  F2FP.BF16.F32.PACK_AB R32, R49, R32 ;  /* 0x000000203120723e */ /* 0x000fe200000010ff */
[C---:B------:R-:W-:Y:S01]  /*1090*/  FMUL.FTZ R47, R39.reuse, R46 ;  /* 0x0000002e272f7220 */ /* 0x040fe20000410000 */
[----:B------:R-:W-:Y:S01]  /*10a0*/  F2FP.BF16.F32.PACK_AB R34, R39, R34 ;  /* 0x000000222722723e */ /* 0x000fe200000010ff */
        /* <DEDUP_REMOVED lines=8> */
[----:B------:R-:W-:Y:S02]  /*1130*/  F2FP.BF16.F32.PACK_AB R37, R48, R37 ;  /* 0x000000253025723e */ /* 0x000fe400000010ff */
[----:B------:R-:W-:Y:S02]  /*1140*/  F2FP.BF16.F32.PACK_AB R38, R47, R38 ;  /* 0x000000262f26723e */ /* 0x000fe400000010ff */
[----:B------:R-:W-:Y:S01]  /*1150*/  F2FP.BF16.F32.PACK_AB R39, R46, R39 ;  /* 0x000000272e27723e */ /* 0x000fe200000010ff */
[----:B------:R-:W-:Y:S06]  /*1160*/  BRA `(.L_x_9) ;  /* 0x0000000400a07947 */ /* 0x000fec0003800000 */
.L_x_7:
[----:B------:R-:W-:-:S04]  /*1170*/  UISETP.NE.U32.AND UP0, UPT, UR4, URZ, UPT ;  /* 0x000000ff0400728c */ /* 0x000fc8000bf05070 */
[----:B------:R-:W-:-:S09]  /*1180*/  UISETP.NE.AND.EX UP0, UPT, UR5, URZ, UPT, UP0 ;  /* 0x000000ff0500728c */ /* 0x000fd2000bf05300 */
[----:B------:R-:W-:Y:S05]  /*1190*/  BRA.U UP0, `(.L_x_10) ;  /* 0x0000000100c47547 */ /* 0x000fea000b800000 */
[-CC-:B0-----:R-:W-:Y:S01]  /*11a0*/  FFMA.FTZ R59, R3, R37.reuse, R49.reuse ;  /* 0x00000025033b7223 */ /* 0x181fe20000010031 */
[----:B------:R-:W-:Y:S01]  /*11b0*/  PRMT R36, R8, 0x7632, R36 ;  /* 0x0000763208247816 */ /* 0x000fe20000000024 */
[----:B------:R-:W-:Y:S01]  /*11c0*/  FFMA.FTZ R38, R50, R37, R49 ;  /* 0x0000002532267223 */ /* 0x000fe20000010031 */
[----:B------:R-:W-:Y:S01]  /*11d0*/  SHF.L.U32 R48, R8, 0x10, RZ ;  /* 0x0000001008307819 */ /* 0x000fe200000006ff */
[----:B------:R-:W-:Y:S01]  /*11e0*/  FADD.FTZ R59, R44, -R59 ;  /* 0x8000003b2c3b7221 */ /* 0x000fe20000010000 */
[----:B------:R-:W-:Y:S01]  /*11f0*/  SHF.L.U32 R36, R36, 0x10, RZ ;  /* 0x0000001024247819 */ /* 0x000fe200000006ff */
[----:B------:R-:W-:Y:S01]  /*1200*/  FADD.FTZ R38, R45, -R38 ;  /* 0x800000262d267221 */ /* 0x000fe20000010000 */
[----:B------:R-:W-:Y:S01]  /*1210*/  PRMT R60, R10, 0x7632, R60 ;  /* 0x000076320a3c7816 */ /* 0x000fe2000000003c */
[----:B-----5:R-:W-:Y:S01]  /*1220*/  FFMA.FTZ R48, R47, R59, R48 ;  /* 0x0000003b2f307223 */ /* 0x020fe20000010030 */
[-CC-:B------:R-:W-:Y:S01]  /*1230*/  FFMA.FTZ R59, R43, R37.reuse, R49.reuse ;  /* 0x000000252b3b7223 */ /* 0x180fe20000010031 */
[----:B------:R-:W-:Y:S01]  /*1240*/  FFMA.FTZ R39, R47, R38, R36 ;  /* 0x000000262f277223 */ /* 0x000fe20000010024 */
[----:B------:R-:W-:Y:S01]  /*1250*/  SHF.L.U32 R36, R9, 0x10, RZ ;  /* 0x0000001009247819 */ /* 0x000fe200000006ff */
[----:B------:R-:W-:Y:S01]  /*1260*/  FFMA.FTZ R38, R52, R37, R49 ;  /* 0x0000002534267223 */ /* 0x000fe20000010031 */
[----:B------:R-:W-:Y:S01]  /*1270*/  FADD.FTZ R59, R42, -R59 ;  /* 0x8000003b2a3b7221 */ /* 0x000fe20000010000 */
[----:B------:R-:W-:-:S02]  /*1280*/  SHF.L.U32 R60, R60, 0x10, RZ ;  /* 0x000000103c3c7819 */ /* 0x000fc400000006ff */
[----:B------:R-:W-:Y:S01]  /*1290*/  FADD.FTZ R38, R51, -R38 ;  /* 0x8000002633267221 */ /* 0x000fe20000010000 */
[--C-:B------:R-:W-:Y:S01]  /*12a0*/  FFMA.FTZ R59, R47, R59, R36.reuse ;  /* 0x0000003b2f3b7223 */ /* 0x100fe20000010024 */
[----:B------:R-:W-:-:S03]  /*12b0*/  PRMT R36, R9, 0x7632, R36 ;  /* 0x0000763209247816 */ /* 0x000fc60000000024 */
[----:B------:R-:W-:Y:S01]  /*12c0*/  FMUL.FTZ R59, R59, R46 ;  /* 0x0000002e3b3b7220 */ /* 0x000fe20000410000 */
[----:B------:R-:W-:-:S05]  /*12d0*/  SHF.L.U32 R36, R36, 0x10, RZ ;  /* 0x0000001024247819 */ /* 0x000fca00000006ff */
[----:B------:R-:W-:Y:S01]  /*12e0*/  FFMA.FTZ R61, R47, R38, R36 ;  /* 0x000000262f3d7223 */ /* 0x000fe20000010024 */
[----:B------:R-:W-:-:S04]  /*12f0*/  FFMA.FTZ R36, R41, R37, R49 ;  /* 0x0000002529247223 */ /* 0x000fc80000010031 */
[----:B------:R-:W-:Y:S01]  /*1300*/  FADD.FTZ R38, R40, -R36 ;  /* 0x8000002428267221 */ /* 0x000fe20000010000 */
[----:B------:R-:W-:-:S05]  /*1310*/  SHF.L.U32 R36, R10, 0x10, RZ ;  /* 0x000000100a247819 */ /* 0x000fca00000006ff */
[----:B------:R-:W-:Y:S01]  /*1320*/  FFMA.FTZ R36, R47, R38, R36 ;  /* 0x000000262f247223 */ /* 0x000fe20000010024 */
[----:B------:R-:W-:-:S03]  /*1330*/  FFMA.FTZ R38, R54, R37, R49 ;  /* 0x0000002536267223 */ /* 0x000fc60000010031 */
[----:B------:R-:W-:Y:S01]  /*1340*/  FMUL.FTZ R36, R36, R46 ;  /* 0x0000002e24247220 */ /* 0x000fe20000410000 */
[----:B------:R-:W-:-:S04]  /*1350*/  FADD.FTZ R38, R53, -R38 ;  /* 0x8000002635267221 */ /* 0x000fc80000010000 */
[----:B------:R-:W-:Y:S01]  /*1360*/  FFMA.FTZ R38, R47, R38, R60 ;  /* 0x000000262f267223 */ /* 0x000fe2000001003c */
[-CC-:B------:R-:W-:Y:S01]  /*1370*/  FFMA.FTZ R60, R55, R37.reuse, R49.reuse ;  /* 0x00000025373c7223 */ /* 0x180fe20000010031 */
[----:B------:R-:W-:-:S03]  /*1380*/  FFMA.FTZ R49, R58, R37, R49 ;  /* 0x000000253a317223 */ /* 0x000fc60000010031 */
[----:B------:R-:W-:Y:S01]  /*1390*/  FADD.FTZ R37, R56, -R60 ;  /* 0x8000003c38257221 */ /* 0x000fe20000010000 */
[----:B------:R-:W-:Y:S01]  /*13a0*/  SHF.L.U32 R60, R11, 0x10, RZ ;  /* 0x000000100b3c7819 */ /* 0x000fe200000006ff */
[----:B------:R-:W-:-:S04]  /*13b0*/  FADD.FTZ R49, R57, -R49 ;  /* 0x8000003139317221 */ /* 0x000fc80000010000 */
[--C-:B------:R-:W-:Y:S01]  /*13c0*/  FFMA.FTZ R37, R47, R37, R60.reuse ;  /* 0x000000252f257223 */ /* 0x100fe2000001003c */
[----:B------:R-:W-:-:S03]  /*13d0*/  PRMT R60, R11, 0x7632, R60 ;  /* 0x000076320b3c7816 */ /* 0x000fc6000000003c */
[----:B------:R-:W-:Y:S01]  /*13e0*/  FMUL.FTZ R37, R37, R46 ;  /* 0x0000002e25257220 */ /* 0x000fe20000410000 */
[----:B------:R-:W-:-:S05]  /*13f0*/  SHF.L.U32 R60, R60, 0x10, RZ ;  /* 0x000000103c3c7819 */ /* 0x000fca00000006ff */
[----:B------:R-:W-:Y:S01]  /*1400*/  FFMA.FTZ R49, R47, R49, R60 ;  /* 0x000000312f317223 */ /* 0x000fe2000001003c */
[-C--:B------:R-:W-:Y:S01]  /*1410*/  FMUL.FTZ R47, R48, R46.reuse ;  /* 0x0000002e302f7220 */ /* 0x080fe20000410000 */
[-C--:B------:R-:W-:Y:S01]  /*1420*/  FMUL.FTZ R60, R61, R46.reuse ;  /* 0x0000002e3d3c7220 */ /* 0x080fe20000410000 */
[-C--:B------:R-:W-:Y:S01]  /*1430*/  FMUL.FTZ R48, R39, R46.reuse ;  /* 0x0000002e27307220 */ /* 0x080fe20000410000 */
[-C--:B------:R-:W-:Y:S01]  /*1440*/  FMUL.FTZ R61, R38, R46.reuse ;  /* 0x0000002e263d7220 */ /* 0x080fe20000410000 */
[----:B------:R-:W-:-:S04]  /*1450*/  FMUL.FTZ R46, R49, R46 ;  /* 0x0000002e312e7220 */ /* 0x000fc80000410000 */
[----:B------:R-:W-:Y:S02]  /*1460*/  F2FP.BF16.F32.PACK_AB R38, R61, R36 ;  /* 0x000000243d26723e */ /* 0x000fe400000010ff */
[----:B------:R-:W-:Y:S02]  /*1470*/  F2FP.BF16.F32.PACK_AB R39, R46, R37 ;  /* 0x000000252e27723e */ /* 0x000fe400000010ff */
[----:B------:R-:W-:Y:S02]  /*1480*/  F2FP.BF16.F32.PACK_AB R37, R60, R59 ;  /* 0x0000003b3c25723e */ /* 0x000fe400000010ff */
[----:B------:R-:W-:Y:S01]  /*1490*/  F2FP.BF16.F32.PACK_AB R36, R48, R47 ;  /* 0x0000002f3024723e */ /* 0x000fe200000010ff */
[----:B------:R-:W-:Y:S06]  /*14a0*/  BRA `(.L_x_9) ;  /* 0x0000000000d07947 */ /* 0x000fec0003800000 */
.L_x_10:
[----:B------:R-:W-:Y:S01]  /*14b0*/  PRMT R32, R8, 0x7632, R32 ;  /* 0x0000763208207816 */ /* 0x000fe20000000020 */
[-C--:B------:R-:W-:Y:S01]  /*14c0*/  FFMA.FTZ R34, R50, R37.reuse, R49 ;  /* 0x0000002532227223 */ /* 0x080fe20000010031 */
[----:B------:R-:W-:Y:S01]  /*14d0*/  PRMT R33, R9, 0x7632, R33 ;  /* 0x0000763209217816 */ /* 0x000fe20000000021 */
[-CC-:B------:R-:W-:Y:S01]  /*14e0*/  FFMA.FTZ R36, R52, R37.reuse, R49.reuse ;  /* 0x0000002534247223 */ /* 0x180fe20000010031 */
[----:B------:R-:W-:Y:S01]  /*14f0*/  SHF.L.U32 R32, R32, 0x10, RZ ;  /* 0x0000001020207819 */ /* 0x000fe200000006ff */
[----:B------:R-:W-:Y:S01]  /*1500*/  FADD.FTZ R34, R45, -R34 ;  /* 0x800000222d227221 */ /* 0x000fe20000010000 */
[----:B------:R-:W-:Y:S01]  /*1510*/  SHF.L.U32 R61, R33, 0x10, RZ ;  /* 0x00000010213d7819 */ /* 0x000fe200000006ff */
[----:B------:R-:W-:Y:S01]  /*1520*/  FADD.FTZ R36, R51, -R36 ;  /* 0x8000002433247221 */ /* 0x000fe20000010000 */
[-CC-:B0-----:R-:W-:Y:S01]  /*1530*/  FFMA.FTZ R59, R41, R37.reuse, R49.reuse ;  /* 0x00000025293b7223 */ /* 0x181fe20000010031 */
[C-C-:B-----5:R-:W-:Y:S01]  /*1540*/  FFMA.FTZ R33, R47.reuse, R34, R32.reuse ;  /* 0x000000222f217223 */ /* 0x160fe20000010020 */
[-C--:B------:R-:W-:Y:S01]  /*1550*/  FFMA.FTZ R34, R54, R37.reuse, R49 ;  /* 0x0000002536227223 */ /* 0x080fe20000010031 */
[----:B------:R-:W-:Y:S01]  /*1560*/  PRMT R32, R10, 0x7632, R32 ;  /* 0x000076320a207816 */ /* 0x000fe20000000020 */
[----:B------:R-:W-:Y:S01]  /*1570*/  FFMA.FTZ R61, R47, R36, R61 ;  /* 0x000000242f3d7223 */ /* 0x000fe2000001003d */
[-CC-:B------:R-:W-:Y:S01]  /*1580*/  FFMA.FTZ R36, R3, R37.reuse, R49.reuse ;  /* 0x0000002503247223 */ /* 0x180fe20000010031 */
[----:B------:R-:W-:Y:S01]  /*1590*/  FADD.FTZ R38, R53, -R34 ;  /* 0x8000002235267221 */ /* 0x000fe20000010000 */
[----:B------:R-:W-:Y:S01]  /*15a0*/  SHF.L.U32 R48, R32, 0x10, RZ ;  /* 0x0000001020307819 */ /* 0x000fe200000006ff */
[-CC-:B------:R-:W-:Y:S01]  /*15b0*/  FFMA.FTZ R34, R43, R37.reuse, R49.reuse ;  /* 0x000000252b227223 */ /* 0x180fe20000010031 */
[-CC-:B------:R-:W-:Y:S01]  /*15c0*/  FFMA.FTZ R35, R55, R37.reuse, R49.reuse ;  /* 0x0000002537237223 */ /* 0x180fe20000010031 */
[----:B------:R-:W-:Y:S01]  /*15d0*/  FFMA.FTZ R32, R58, R37, R49 ;  /* 0x000000253a207223 */ /* 0x000fe20000010031 */
[----:B------:R-:W-:Y:S01]  /*15e0*/  SHF.L.U32 R49, R9, 0x10, RZ ;  /* 0x0000001009317819 */ /* 0x000fe200000006ff */
[----:B------:R-:W-:Y:S01]  /*15f0*/  FADD.FTZ R34, R42, -R34 ;  /* 0x800000222a227221 */ /* 0x000fe20000010000 */
[----:B------:R-:W-:Y:S01]  /*1600*/  FFMA.FTZ R39, R47, R38, R48 ;  /* 0x000000262f277223 */ /* 0x000fe20000010030 */
[----:B------:R-:W-:Y:S01]  /*1610*/  SHF.L.U32 R37, R8, 0x10, RZ ;  /* 0x0000001008257819 */ /* 0x000fe200000006ff */
[----:B------:R-:W-:Y:S01]  /*1620*/  FADD.FTZ R36, R44, -R36 ;  /* 0x800000242c247221 */ /* 0x000fe20000010000 */
[----:B------:R-:W-:Y:S01]  /*1630*/  PRMT R48, R11, 0x7632, R48 ;  /* 0x000076320b307816 */ /* 0x000fe20000000030 */
[C---:B------:R-:W-:Y:S01]  /*1640*/  FFMA.FTZ R38, R47.reuse, R34, R49 ;  /* 0x000000222f267223 */ /* 0x040fe20000010031 */
[----:B------:R-:W-:Y:S01]  /*1650*/  FADD.FTZ R34, R40, -R59 ;  /* 0x8000003b28227221 */ /* 0x000fe20000010000 */
[----:B------:R-:W-:Y:S01]  /*1660*/  SHF.L.U32 R49, R10, 0x10, RZ ;  /* 0x000000100a317819 */ /* 0x000fe200000006ff */
[----:B------:R-:W-:Y:S01]  /*1670*/  FFMA.FTZ R37, R47, R36, R37 ;  /* 0x000000242f257223 */ /* 0x000fe20000010025 */
[----:B------:R-:W-:Y:S01]  /*1680*/  SHF.L.U32 R59, R48, 0x10, RZ ;  /* 0x00000010303b7819 */ /* 0x000fe200000006ff */
[----:B------:R-:W-:Y:S01]  /*1690*/  FADD.FTZ R36, R56, -R35 ;  /* 0x8000002338247221 */ /* 0x000fe20000010000 */
[----:B------:R-:W-:Y:S01]  /*16a0*/  SHF.L.U32 R48, R11, 0x10, RZ ;  /* 0x000000100b307819 */ /* 0x000fe200000006ff */
[----:B------:R-:W-:Y:S01]  /*16b0*/  FADD.FTZ R32, R57, -R32 ;  /* 0x8000002039207221 */ /* 0x000fe20000010000 */
[----:B------:R-:W-:Y:S01]  /*16c0*/  FFMA.FTZ R34, R47, R34, R49 ;  /* 0x000000222f227223 */ /* 0x000fe20000010031 */
[----:B------:R-:W-:-:S02]  /*16d0*/  FMUL.FTZ R49, R33, R46 ;  /* 0x0000002e21317220 */ /* 0x000fc40000410000 */
[C---:B------:R-:W-:Y:S01]  /*16e0*/  FFMA.FTZ R35, R47.reuse, R36, R48 ;  /* 0x000000242f237223 */ /* 0x040fe20000010030 */
[----:B------:R-:W-:Y:S01]  /*16f0*/  FFMA.FTZ R59, R47, R32, R59 ;  /* 0x000000202f3b7223 */ /* 0x000fe2000001003b */
[-C--:B------:R-:W-:Y:S01]  /*1700*/  FMUL.FTZ R36, R37, R46.reuse ;  /* 0x0000002e25247220 */ /* 0x080fe20000410000 */
[----:B------:R-:W-:Y:S01]  /*1710*/  F2FP.BF16.F32.PACK_AB R32, R33, R37 ;  /* 0x000000252120723e */ /* 0x000fe200000010ff */
[----:B------:R-:W-:Y:S01]  /*1720*/  FMUL.FTZ R37, R38, R46 ;  /* 0x0000002e26257220 */ /* 0x000fe20000410000 */
[----:B------:R-:W-:Y:S01]  /*1730*/  F2FP.BF16.F32.PACK_AB R33, R61, R38 ;  /* 0x000000263d21723e */ /* 0x000fe200000010ff */
[----:B------:R-:W-:Y:S01]  /*1740*/  FMUL.FTZ R38, R34, R46 ;  /* 0x0000002e22267220 */ /* 0x000fe20000410000 */
[C---:B------:R-:W-:Y:S01]  /*1750*/  F2FP.BF16.F32.PACK_AB R34, R39.reuse, R34 ;  /* 0x000000222722723e */ /* 0x040fe200000010ff */
[-C--:B------:R-:W-:Y:S01]  /*1760*/  FMUL.FTZ R47, R39, R46.reuse ;  /* 0x0000002e272f7220 */ /* 0x080fe20000410000 */
[-C--:B------:R-:W-:Y:S01]  /*1770*/  FMUL.FTZ R48, R61, R46.reuse ;  /* 0x0000002e3d307220 */ /* 0x080fe20000410000 */
[-C--:B------:R-:W-:Y:S01]  /*1780*/  FMUL.FTZ R39, R35, R46.reuse ;  /* 0x0000002e23277220 */ /* 0x080fe20000410000 */
[C---:B------:R-:W-:Y:S01]  /*1790*/  FMUL.FTZ R46, R59.reuse, R46 ;  /* 0x0000002e3b2e7220 */ /* 0x040fe20000410000 */
[----:B------:R-:W-:-:S02]  /*17a0*/  F2FP.BF16.F32.PACK_AB R35, R59, R35 ;  /* 0x000000233b23723e */ /* 0x000fc400000010ff */
[----:B------:R-:W-:Y:S02]  /*17b0*/  F2FP.BF16.F32.PACK_AB R36, R49, R36 ;  /* 0x000000243124723e */ /* 0x000fe400000010ff */
[----:B------:R-:W-:Y:S02]  /*17c0*/  F2FP.BF16.F32.PACK_AB R37, R48, R37 ;  /* 0x000000253025723e */ /* 0x000fe400000010ff */
[----:B------:R-:W-:Y:S02]  /*17d0*/  F2FP.BF16.F32.PACK_AB R38, R47, R38 ;  /* 0x000000262f26723e */ /* 0x000fe400000010ff */
[----:B------:R-:W-:-:S07]  /*17e0*/  F2FP.BF16.F32.PACK_AB R39, R46, R39 ;  /* 0x000000272e27723e */ /* 0x000fce00000010ff */
.L_x_9:
[----:B------:R-:W-:Y:S01]  /*17f0*/  ISETP.NE.U32.AND P1, PT, RZ, UR4, PT ;  /* 0x00000004ff007c0c */ /* 0x000fe2000bf25070 */
[----:B------:R-:W0:Y:S03]  /*1800*/  LDC.64 R48, c[0x0][0x468] ;  /* 0x00011a00ff307b82 */ /* 0x000e260000000a00 */
[----:B------:R-:W-:-:S13]  /*1810*/  ISETP.NE.AND.EX P1, PT, RZ, UR5, PT, P1 ;  /* 0x00000005ff007c0c */ /* 0x000fda000bf25310 */
[----:B------:R-:W1:Y:S01]  /*1820*/  @P1 LDC.64 R46, c[0x0][0x478] ;  /* 0x00011e00ff2e1b82 */ /* 0x000e620000000a00 */
[----:B0-----:R-:W-:-:S04]  /*1830*/  IMAD.WIDE.U32 R48, R6, 0x10, R48 ;  /* 0x0000001006307825 */ /* 0x001fc800078e0030 */
[----:B-1----:R-:W-:-:S05]  /*1840*/  @P1 IMAD.WIDE.U32 R46, R6, 0x10, R46 ;  /* 0x00000010062e1825 */ /* 0x002fca00078e002e */
[----:B------:R2:W-:Y:S04]  /*1850*/  @P1 STG.E.128 desc[UR8][R46.64], R32 ;  /* 0x000000202e001986 */ /* 0x0005e8000c101d08 */
[----:B------:R2:W-:Y:S02]  /*1860*/  STG.E.128 desc[UR8][R48.64], R36 ;  /* 0x0000002430007986 */ /* 0x0005e4000c101d08 */
.L_x_6:
[----:B------:R-:W-:Y:S05]  /*1870*/  BSYNC.RECONVERGENT B1 ;  /* 0x0000000000017941 */ /* 0x000fea0003800200 */
.L_x_5:
[----:B--2---:R-:W2:Y:S02]  /*1880*/  LDC.64 R36, c[0x0][0x380] ;  /* 0x0000e000ff247b82 */ /* 0x004ea40000000a00 */
[----:B--2---:R-:W-:-:S04]  /*1890*/  LEA R7, R36, R7, 0x2 ;  /* 0x0000000724077211 */ /* 0x004fc800078e10ff */
[----:B------:R-:W-:-:S13]  /*18a0*/  ISETP.GE.AND P1, PT, R7, R37, PT ;  /* 0x000000250700720c */ /* 0x000fda0003f26270 */
[----:B------:R-:W-:Y:S05]  /*18b0*/  @!P1 BRA `(.L_x_11) ;  /* 0xffffffe8006c9947 */ /* 0x000fea000383ffff */
.L_x_1:
[----:B------:R-:W-:Y:S05]  /*18c0*/  BSYNC B0 ;  /* 0x0000000000007941 */ /* 0x000fea0003800000 */
.L_x_0:
[----:B-1----:R-:W1:Y:S01]  /*18d0*/  S2R R5, SR_CgaCtaId ;  /* 0x0000000000057919 */ /* 0x002e620000008800 */
[----:B------:R-:W-:Y:S01]  /*18e0*/  MOV R4, 0x400 ;  /* 0x0000040000047802 */ /* 0x000fe20000000f00 */
[----:B------:R-:W-:Y:S05]  /*18f0*/  WARPSYNC.ALL ;  /* 0x0000000000007948 */ /* 0x000fea0003800000 */
[C---:B------:R-:W-:Y:S01]  /*1900*/  LOP3.LUT R3, R0.reuse, 0x60, RZ, 0xc0, !PT ;  /* 0x0000006000037812 */ /* 0x040fe200078ec0ff */
[----:B------:R-:W2:Y:S01]  /*1910*/  LDCU.128 UR16, c[0x0][0x440] ;  /* 0x00008800ff1077ac */ /* 0x000ea20008000c00 */
[----:B-----5:R-:W-:Y:S02]  /*1920*/  LOP3.LUT R29, R0, 0x7f, RZ, 0x3c, !PT ;  /* 0x0000007f001d7812 */ /* 0x020fe400078e3cff */
[----:B------:R-:W-:-:S02]  /*1930*/  LOP3.LUT R3, R3, 0x1f, R0, 0xf8, !PT ;  /* 0x0000001f03037812 */ /* 0x000fc400078ef800 */
[----:B------:R-:W-:-:S04]  /*1940*/  IADD3 R29, PT, PT, R29, R2, RZ ;  /* 0x000000021d1d7210 */ /* 0x000fc80007ffe0ff */
[----:B------:R-:W-:Y:S02]  /*1950*/  ISETP.GE.U32.AND P0, PT, R29, 0x80, PT ;  /* 0x000000801d00780c */ /* 0x000fe40003f06070 */
[----:B-1----:R-:W-:-:S04]  /*1960*/  LEA R4, R5, R4, 0x18 ;  /* 0x0000000405047211 */ /* 0x002fc800078ec0ff */
[-C--:B------:R-:W-:Y:S02]  /*1970*/  LEA R3, R3, R4.reuse, 0x5 ;  /* 0x0000000403037211 */ /* 0x080fe400078e28ff */
[----:B------:R-:W-:-:S03]  /*1980*/  LEA R4, R0, R4, 0x2 ;  /* 0x0000000400047211 */ /* 0x000fc600078e10ff */
[----:B------:R-:W-:Y:S04]  /*1990*/  STS.128 [R3], R24 ;  /* 0x0000001803007388 */ /* 0x000fe80000000c00 */
[----:B------:R-:W-:Y:S01]  /*19a0*/  STS.128 [R3+0x10], R20 ;  /* 0x0000101403007388 */ /* 0x000fe20000000c00 */
[----:B------:R-:W-:Y:S06]  /*19b0*/  BAR.SYNC.DEFER_BLOCKING 0x0 ;  /* 0x0000000000007b1d */ /* 0x000fec0000010000 */
[----:B------:R-:W1:Y:S04]  /*19c0*/  LDS R5, [R4] ;  /* 0x0000000004057984 */ /* 0x000e680000000800 */
[----:B------:R-:W3:Y:S04]  /*19d0*/  LDS R8, [R4+0x400] ;  /* 0x0004000004087984 */ /* 0x000ee80000000800 */
[----:B------:R-:W4:Y:S04]  /*19e0*/  LDS R6, [R4+0x200] ;  /* 0x0002000004067984 */ /* 0x000f280000000800 */
[----:B------:R-:W0:Y:S04]  /*19f0*/  LDS R7, [R4+0x600] ;  /* 0x0006000004077984 */ /* 0x000e280000000800 */
[----:B------:R-:W2:Y:S04]  /*1a00*/  LDS R10, [R4+0x800] ;  /* 0x00080000040a7984 */ /* 0x000ea80000000800 */
[----:B------:R-:W2:Y:S04]  /*1a10*/  LDS R9, [R4+0xa00] ;  /* 0x000a000004097984 */ /* 0x000ea80000000800 */
[----:B------:R-:W2:Y:S04]  /*1a20*/  LDS R28, [R4+0xc00] ;  /* 0x000c0000041c7984 */ /* 0x000ea80000000800 */
[----:B------:R-:W2:Y:S01]  /*1a30*/  LDS R11, [R4+0xe00] ;  /* 0x000e0000040b7984 */ /* 0x000ea20000000800 */
[----:B------:R-:W-:Y:S01]  /*1a40*/  BAR.SYNC.DEFER_BLOCKING 0x0 ;  /* 0x0000000000007b1d */ /* 0x000fe20000010000 */
[----:B-1----:R-:W-:-:S04]  /*1a50*/  FADD.FTZ R5, RZ, R5 ;  /* 0x00000005ff057221 */ /* 0x002fc80000010000 */
[----:B---3--:R-:W-:Y:S01]  /*1a60*/  FADD.FTZ R5, R5, R8 ;  /* 0x0000000805057221 */ /* 0x008fe20000010000 */
[----:B----4-:R-:W-:-:S04]  /*1a70*/  FADD.FTZ R6, RZ, R6 ;  /* 0x00000006ff067221 */ /* 0x010fc80000010000 */
[----:B0-----:R-:W-:Y:S01]  /*1a80*/  FADD.FTZ R6, R6, R7 ;  /* 0x0000000706067221 */ /* 0x001fe20000010000 */
[----:B------:R0:W-:Y:S01]  /*1a90*/  STS.128 [R3], R12 ;  /* 0x0000000c03007388 */ /* 0x0001e20000000c00 */
[----:B--2---:R-:W-:-:S03]  /*1aa0*/  FADD.FTZ R5, R5, R10 ;  /* 0x0000000a05057221 */ /* 0x004fc60000010000 */
[----:B------:R1:W-:Y:S01]  /*1ab0*/  STS.128 [R3+0x10], R16 ;  /* 0x0000101003007388 */ /* 0x0003e20000000c00 */
[----:B------:R-:W-:Y:S01]  /*1ac0*/  FADD.FTZ R6, R6, R9 ;  /* 0x0000000906067221 */ /* 0x000fe20000010000 */
[----:B------:R-:W-:Y:S01]  /*1ad0*/  BAR.SYNC.DEFER_BLOCKING 0x0 ;  /* 0x0000000000007b1d */ /* 0x000fe20000010000 */
[----:B------:R-:W-:Y:S02]  /*1ae0*/  FADD.FTZ R7, R5, R28 ;  /* 0x0000001c05077221 */ /* 0x000fe40000010000 */
[----:B------:R-:W-:Y:S01]  /*1af0*/  FADD.FTZ R11, R6, R11 ;  /* 0x0000000b060b7221 */ /* 0x000fe20000010000 */
[----:B0-----:R-:W-:-:S05]  /*1b00*/  IMAD R13, R2, UR7, RZ ;  /* 0x00000007020d7c24 */ /* 0x001fca000f8e02ff */
[----:B------:R-:W-:-:S04]  /*1b10*/  IADD3 R13, P1, PT, R13, R0, RZ ;  /* 0x000000000d0d7210 */ /* 0x000fc80007f3e0ff */
[----:B------:R-:W-:Y:S02]  /*1b20*/  IADD3.X R2, PT, PT, RZ, RZ, RZ, P1, !PT ;  /* 0x000000ffff027210 */ /* 0x000fe40000ffe4ff */
[C---:B------:R-:W-:Y:S02]  /*1b30*/  SHF.L.U32 R0, R13.reuse, 0x2, RZ ;  /* 0x000000020d007819 */ /* 0x040fe400000006ff */
[----:B------:R-:W-:Y:S02]  /*1b40*/  SHF.L.U64.HI R13, R13, 0x2, R2 ;  /* 0x000000020d0d7819 */ /* 0x000fe40000010202 */
[C---:B------:R-:W-:Y:S01]  /*1b50*/  IADD3 R8, P2, PT, R0.reuse, UR18, RZ ;  /* 0x0000001200087c10 */ /* 0x040fe2000ff5e0ff */
[----:B------:R-:W0:Y:S01]  /*1b60*/  LDS R20, [R4] ;  /* 0x0000000004147984 */ /* 0x000e220000000800 */
[----:B------:R-:W-:Y:S02]  /*1b70*/  IADD3 R0, P3, PT, R0, UR16, RZ ;  /* 0x0000001000007c10 */ /* 0x000fe4000ff7e0ff */
[----:B------:R-:W-:Y:S01]  /*1b80*/  ISETP.GE.U32.AND P1, PT, R29, 0x100, PT ;  /* 0x000001001d00780c */ /* 0x000fe20003f26070 */
[----:B------:R-:W2:Y:S01]  /*1b90*/  LDS R23, [R4+0x400] ;  /* 0x0004000004177984 */ /* 0x000ea20000000800 */
[----:B------:R-:W-:-:S02]  /*1ba0*/  IADD3.X R15, PT, PT, R13, UR19, RZ, P2, !PT ;  /* 0x000000130d0f7c10 */ /* 0x000fc400097fe4ff */
[----:B------:R-:W-:Y:S01]  /*1bb0*/  IADD3.X R13, PT, PT, R13, UR17, RZ, P3, !PT ;  /* 0x000000110d0d7c10 */ /* 0x000fe20009ffe4ff */
[----:B------:R-:W3:Y:S01]  /*1bc0*/  LDS R25, [R4+0x800] ;  /* 0x0008000004197984 */ /* 0x000ee20000000800 */
[----:B------:R-:W-:Y:S02]  /*1bd0*/  @P0 MOV R2, R8 ;  /* 0x0000000800020202 */ /* 0x000fe40000000f00 */
[----:B-1----:R-:W-:Y:S01]  /*1be0*/  @P0 MOV R3, R15 ;  /* 0x0000000f00030202 */ /* 0x002fe20000000f00 */
[----:B------:R-:W1:Y:S01]  /*1bf0*/  LDS R21, [R4+0x200] ;  /* 0x0002000004157984 */ /* 0x000e620000000800 */
[----:B------:R-:W-:Y:S02]  /*1c00*/  @P0 MOV R5, R13 ;  /* 0x0000000d00050202 */ /* 0x000fe40000000f00 */
[----:B------:R-:W-:Y:S01]  /*1c10*/  @P0 IADD3 R8, P2, PT, R8, 0x200, RZ ;  /* 0x0000020008080810 */ /* 0x000fe20007f5e0ff */
[----:B------:R-:W4:Y:S03]  /*1c20*/  LDS R27, [R4+0xc00] ;  /* 0x000c0000041b7984 */ /* 0x000f260000000800 */
[----:B------:R-:W-:Y:S01]  /*1c30*/  @P0 IADD3.X R15, PT, PT, RZ, R15, RZ, P2, !PT ;  /* 0x0000000fff0f0210 */ /* 0x000fe200017fe4ff */
[----:B------:R-:W4:Y:S04]  /*1c40*/  LDS R22, [R4+0x600] ;  /* 0x0006000004167984 */ /* 0x000f280000000800 */
[----:B------:R-:W4:Y:S04]  /*1c50*/  LDS R24, [R4+0xa00] ;  /* 0x000a000004187984 */ /* 0x000f280000000800 */
[----:B------:R0:W4:Y:S02]  /*1c60*/  LDS R12, [R4+0xe00] ;  /* 0x000e0000040c7984 */ /* 0x0001240000000800 */
[----:B0-----:R-:W-:-:S02]  /*1c70*/  @P0 MOV R4, R0 ;  /* 0x0000000000040202 */ /* 0x001fc40000000f00 */
[----:B------:R-:W-:Y:S01]  /*1c80*/  @P0 IADD3 R0, P3, PT, R0, 0x200, RZ ;  /* 0x0000020000000810 */ /* 0x000fe20007f7e0ff */
[----:B------:R-:W-:-:S03]  /*1c90*/  FADD.FTZ R20, RZ, R20 ;  /* 0x00000014ff147221 */ /* 0x000fc60000010000 */
[----:B------:R-:W-:Y:S01]  /*1ca0*/  @P0 IADD3.X R13, PT, PT, RZ, R13, RZ, P3, !PT ;  /* 0x0000000dff0d0210 */ /* 0x000fe20001ffe4ff */
[----:B--2---:R-:W-:-:S04]  /*1cb0*/  FADD.FTZ R20, R20, R23 ;  /* 0x0000001714147221 */ /* 0x004fc80000010000 */
[----:B---3--:R-:W-:Y:S01]  /*1cc0*/  FADD.FTZ R20, R20, R25 ;  /* 0x0000001914147221 */ /* 0x008fe20000010000 */
[----:B-1----:R-:W-:-:S03]  /*1cd0*/  FADD.FTZ R21, RZ, R21 ;  /* 0x00000015ff157221 */ /* 0x002fc60000010000 */
[----:B----4-:R-:W-:Y:S01]  /*1ce0*/  FADD.FTZ R27, R20, R27 ;  /* 0x0000001b141b7221 */ /* 0x010fe20000010000 */
[----:B------:R-:W-:-:S04]  /*1cf0*/  FADD.FTZ R21, R21, R22 ;  /* 0x0000001615157221 */ /* 0x000fc80000010000 */
[----:B------:R0:W-:Y:S01]  /*1d00*/  @P0 STG.E desc[UR8][R2.64], R27 ;  /* 0x0000001b02000986 */ /* 0x0001e2000c101908 */
[----:B------:R-:W-:-:S03]  /*1d10*/  FADD.FTZ R21, R21, R24 ;  /* 0x0000001815157221 */ /* 0x000fc60000010000 */
[----:B------:R1:W-:Y:S01]  /*1d20*/  @P0 STG.E desc[UR8][R4.64], R7 ;  /* 0x0000000704000986 */ /* 0x0003e2000c101908 */
[----:B------:R-:W-:Y:S01]  /*1d30*/  FADD.FTZ R21, R21, R12 ;  /* 0x0000000c15157221 */ /* 0x000fe20000010000 */
[----:B0-----:R-:W-:Y:S02]  /*1d40*/  MOV R2, R8 ;  /* 0x0000000800027202 */ /* 0x001fe40000000f00 */
[----:B------:R-:W-:Y:S02]  /*1d50*/  MOV R3, R15 ;  /* 0x0000000f00037202 */ /* 0x000fe40000000f00 */
[----:B-1----:R-:W-:Y:S02]  /*1d60*/  MOV R4, R0 ;  /* 0x0000000000047202 */ /* 0x002fe40000000f00 */
[----:B------:R-:W-:Y:S01]  /*1d70*/  MOV R5, R13 ;  /* 0x0000000d00057202 */ /* 0x000fe20000000f00 */
[----:B------:R-:W-:Y:S06]  /*1d80*/  @!P1 EXIT ;  /* 0x000000000000994d */ /* 0x000fec0003800000 */
[----:B------:R-:W-:Y:S04]  /*1d90*/  STG.E desc[UR8][R2.64], R21 ;  /* 0x0000001502007986 */ /* 0x000fe8000c101908 */
[----:B------:R-:W-:Y:S01]  /*1da0*/  STG.E desc[UR8][R4.64], R11 ;  /* 0x0000000b04007986 */ /* 0x000fe2000c101908 */
[----:B------:R-:W-:Y:S05]  /*1db0*/  EXIT ;  /* 0x000000000000794d */ /* 0x000fea0003800000 */
.L_x_4:
[----:B------:R-:W-:Y:S01]  /*1dc0*/  HFMA2 R39, -RZ, RZ, 0, 5.9604644775390625e-08 ;  /* 0x00000001ff277431 */ /* 0x000fe200000001ff */
[----:B------:R-:W-:Y:S01]  /*1dd0*/  BSSY B1, `(.L_x_12) ;  /* 0x0000006000017945 */ /* 0x000fe20003800000 */
[----:B------:R-:W-:Y:S02]  /*1de0*/  MOV R37, 0x1f ;  /* 0x0000001f00257802 */ /* 0x000fe40000000f00 */
[----:B------:R-:W-:-:S07]  /*1df0*/  MOV R36, 0xffffffff ;  /* 0xffffffff00247802 */ /* 0x000fce0000000f00 */
[----:B-1---5:R-:W-:Y:S05]  /*1e00*/  WARPSYNC.COLLECTIVE R36, `(.L_x_13) ;  /* 0x0000000024087348 */ /* 0x022fea0003c00000 */
[----:B------:R0:W2:Y:S02]  /*1e10*/  SHFL.BFLY P1, R49, R48, R39, R37 ;  /* 0x0c00002730317389 */ /* 0x0000a40000020025 */
[----:B012--5:R-:W-:Y:S05]  /*1e20*/  ENDCOLLECTIVE ;  /* 0x000000000000791b */ /* 0x027fea0003800000 */
.L_x_13:
[----:B------:R-:W-:Y:S05]  /*1e30*/  BSYNC B1 ;  /* 0x0000000000017941 */ /* 0x000fea0003800000 */
.L_x_12:
[----:B------:R-:W-:Y:S02]  /*1e40*/  HFMA2 R39, -RZ, RZ, 0, 5.9604644775390625e-08 ;  /* 0x00000001ff277431 */ /* 0x000fe400000001ff */
[----:B------:R-:W-:Y:S01]  /*1e50*/  FADD.FTZ R59, R49, R48 ;  /* 0x00000030313b7221 */ /* 0x000fe20000010000 */
[----:B------:R-:W-:Y:S02]  /*1e60*/  MOV R48, R38 ;  /* 0x0000002600307202 */ /* 0x000fe40000000f00 */
[----:B------:R-:W-:Y:S02]  /*1e70*/  MOV R37, 0x1f ;  /* 0x0000001f00257802 */ /* 0x000fe40000000f00 */
[----:B------:R-:W-:-:S07]  /*1e80*/  MOV R36, 0xffffffff ;  /* 0xffffffff00247802 */ /* 0x000fce0000000f00 */
[----:B------:R-:W-:Y:S05]  /*1e90*/  WARPSYNC.COLLECTIVE R36, `(.L_x_14) ;  /* 0x0000000024087348 */ /* 0x000fea0003c00000 */
[----:B------:R0:W1:Y:S02]  /*1ea0*/  SHFL.BFLY P1, R49, R48, R39, R37 ;  /* 0x0c00002730317389 */ /* 0x0000640000020025 */
[----:B01----:R-:W-:Y:S05]  /*1eb0*/  ENDCOLLECTIVE ;  /* 0x000000000000791b */ /* 0x003fea0003800000 */
.L_x_14:
[----:B------:R-:W-:Y:S01]  /*1ec0*/  HFMA2 R39, -RZ, RZ, 0, 1.1920928955078125e-07 ;  /* 0x00000002ff277431 */ /* 0x000fe200000001ff */
[----:B------:R-:W-:Y:S02]  /*1ed0*/  MOV R48, R59 ;  /* 0x0000003b00307202 */ /* 0x000fe40000000f00 */
[----:B------:R-:W-:-:S07]  /*1ee0*/  MOV R61, R49 ;  /* 0x00000031003d7202 */ /* 0x000fce0000000f00 */
[----:B------:R-:W-:Y:S05]  /*1ef0*/  WARPSYNC.COLLECTIVE R36, `(.L_x_15) ;  /* 0x0000000024087348 */ /* 0x000fea0003c00000 */
[----:B------:R0:W1:Y:S02]  /*1f00*/  SHFL.BFLY P1, R49, R48, R39, R37 ;  /* 0x0c00002730317389 */ /* 0x0000640000020025 */
[----:B01----:R-:W-:Y:S05]  /*1f10*/  ENDCOLLECTIVE ;  /* 0x000000000000791b */ /* 0x003fea0003800000 */
.L_x_15:
[----:B------:R-:W-:-:S05]  /*1f20*/  FADD.FTZ R60, R61, R38 ;  /* 0x000000263d3c7221 */ /* 0x000fca0000010000 */
[----:B------:R-:W-:Y:S01]  /*1f30*/  MOV R48, R60 ;  /* 0x0000003c00307202 */ /* 0x000fe20000000f00 */
[----:B------:R-:W-:-:S07]  /*1f40*/  FADD.FTZ R61, R59, R49 ;  /* 0x000000313b3d7221 */ /* 0x000fce0000010000 */
[----:B------:R-:W-:Y:S05]  /*1f50*/  WARPSYNC.COLLECTIVE R36, `(.L_x_16) ;  /* 0x0000000024087348 */ /* 0x000fea0003c00000 */
[----:B------:R0:W1:Y:S02]  /*1f60*/  SHFL.BFLY P1, R49, R48, R39, R37 ;  /* 0x0c00002730317389 */ /* 0x0000640000020025 */
[----:B01----:R-:W-:Y:S05]  /*1f70*/  ENDCOLLECTIVE ;  /* 0x000000000000791b */ /* 0x003fea0003800000 */
.L_x_16:
[----:B------:R-:W-:Y:S01]  /*1f80*/  HFMA2 R39, -RZ, RZ, 0, 2.384185791015625e-07 ;  /* 0x00000004ff277431 */ /* 0x000fe200000001ff */
[----:B------:R-:W-:Y:S02]  /*1f90*/  MOV R48, R61 ;  /* 0x0000003d00307202 */ /* 0x000fe40000000f00 */
[----:B------:R-:W-:-:S07]  /*1fa0*/  MOV R38, R49 ;  /* 0x0000003100267202 */ /* 0x000fce0000000f00 */
[----:B------:R-:W-:Y:S05]  /*1fb0*/  WARPSYNC.COLLECTIVE R36, `(.L_x_17) ;  /* 0x0000000024087348 */ /* 0x000fea0003c00000 */
[----:B------:R0:W1:Y:S02]  /*1fc0*/  SHFL.BFLY P1, R49, R48, R39, R37 ;  /* 0x0c00002730317389 */ /* 0x0000640000020025 */
[----:B01----:R-:W-:Y:S05]  /*1fd0*/  ENDCOLLECTIVE ;  /* 0x000000000000791b */ /* 0x003fea0003800000 */
.L_x_17:
[----:B------:R-:W-:-:S05]  /*1fe0*/  FADD.FTZ R60, R60, R38 ;  /* 0x000000263c3c7221 */ /* 0x000fca0000010000 */
[----:B------:R-:W-:Y:S01]  /*1ff0*/  MOV R48, R60 ;  /* 0x0000003c00307202 */ /* 0x000fe20000000f00 */
[----:B------:R-:W-:-:S07]  /*2000*/  FADD.FTZ R61, R61, R49 ;  /* 0x000000313d3d7221 */ /* 0x000fce0000010000 */
[----:B------:R-:W-:Y:S05]  /*2010*/  WARPSYNC.COLLECTIVE R36, `(.L_x_18) ;  /* 0x0000000024087348 */ /* 0x000fea0003c00000 */
[----:B------:R0:W1:Y:S02]  /*2020*/  SHFL.BFLY P1, R49, R48, R39, R37 ;  /* 0x0c00002730317389 */ /* 0x0000640000020025 */
[----:B01----:R-:W-:Y:S05]  /*2030*/  ENDCOLLECTIVE ;  /* 0x000000000000791b */ /* 0x003fea0003800000 */
.L_x_18:
[----:B------:R-:W-:Y:S01]  /*2040*/  HFMA2 R39, -RZ, RZ, 0, 4.76837158203125e-07 ;  /* 0x00000008ff277431 */ /* 0x000fe200000001ff */
[----:B------:R-:W-:Y:S02]  /*2050*/  MOV R48, R61 ;  /* 0x0000003d00307202 */ /* 0x000fe40000000f00 */
[----:B------:R-:W-:-:S07]  /*2060*/  MOV R59, R49 ;  /* 0x00000031003b7202 */ /* 0x000fce0000000f00 */
[----:B------:R-:W-:Y:S05]  /*2070*/  WARPSYNC.COLLECTIVE R36, `(.L_x_19) ;  /* 0x0000000024087348 */ /* 0x000fea0003c00000 */
[----:B------:R0:W1:Y:S02]  /*2080*/  SHFL.BFLY P1, R49, R48, R39, R37 ;  /* 0x0c00002730317389 */ /* 0x0000640000020025 */
[----:B01----:R-:W-:Y:S05]  /*2090*/  ENDCOLLECTIVE ;  /* 0x000000000000791b */ /* 0x003fea0003800000 */
.L_x_19:
[----:B------:R-:W-:-:S05]  /*20a0*/  FADD.FTZ R38, R60, R59 ;  /* 0x0000003b3c267221 */ /* 0x000fca0000010000 */
[----:B------:R-:W-:Y:S01]  /*20b0*/  MOV R48, R38 ;  /* 0x0000002600307202 */ /* 0x000fe20000000f00 */
[----:B------:R-:W-:-:S07]  /*20c0*/  FADD.FTZ R59, R61, R49 ;  /* 0x000000313d3b7221 */ /* 0x000fce0000010000 */
[----:B------:R-:W-:Y:S05]  /*20d0*/  WARPSYNC.COLLECTIVE R36, `(.L_x_20) ;  /* 0x0000000024087348 */ /* 0x000fea0003c00000 */
[----:B------:R0:W1:Y:S02]  /*20e0*/  SHFL.BFLY P1, R49, R48, R39, R37 ;  /* 0x0c00002730317389 */ /* 0x0000640000020025 */
[----:B01----:R-:W-:Y:S05]  /*20f0*/  ENDCOLLECTIVE ;  /* 0x000000000000791b */ /* 0x003fea0003800000 */
.L_x_20:
[----:B------:R-:W-:Y:S01]  /*2100*/  HFMA2 R39, -RZ, RZ, 0, 9.5367431640625e-07 ;  /* 0x00000010ff277431 */ /* 0x000fe200000001ff */
[----:B------:R-:W-:Y:S02]  /*2110*/  MOV R48, R59 ;  /* 0x0000003b00307202 */ /* 0x000fe40000000f00 */
[----:B------:R-:W-:-:S07]  /*2120*/  MOV R60, R49 ;  /* 0x00000031003c7202 */ /* 0x000fce0000000f00 */
[----:B------:R-:W-:Y:S05]  /*2130*/  WARPSYNC.COLLECTIVE R36, `(.L_x_21) ;  /* 0x0000000024087348 */ /* 0x000fea0003c00000 */
[----:B------:R0:W1:Y:S02]  /*2140*/  SHFL.BFLY P1, R49, R48, R39, R37 ;  /* 0x0c00002730317389 */ /* 0x0000640000020025 */
[----:B01----:R-:W-:Y:S05]  /*2150*/  ENDCOLLECTIVE ;  /* 0x000000000000791b */ /* 0x003fea0003800000 */
.L_x_21:
[----:B------:R-:W-:-:S05]  /*2160*/  FADD.FTZ R38, R38, R60 ;  /* 0x0000003c26267221 */ /* 0x000fca0000010000 */
[----:B------:R-:W-:Y:S02]  /*2170*/  MOV R48, R38 ;  /* 0x0000002600307202 */ /* 0x000fe40000000f00 */
[----:B------:R-:W-:-:S07]  /*2180*/  MOV R60, R49 ;  /* 0x00000031003c7202 */ /* 0x000fce0000000f00 */
[----:B------:R-:W-:Y:S05]  /*2190*/  WARPSYNC.COLLECTIVE R36, `(.L_x_22) ;  /* 0x0000000024087348 */ /* 0x000fea0003c00000 */
[----:B------:R0:W1:Y:S02]  /*21a0*/  SHFL.BFLY P1, R49, R48, R39, R37 ;  /* 0x0c00002730317389 */ /* 0x0000640000020025 */
[----:B01----:R-:W-:Y:S05]  /*21b0*/  ENDCOLLECTIVE ;  /* 0x000000000000791b */ /* 0x003fea0003800000 */
.L_x_22:
[----:B------:R-:W-:Y:S05]  /*21c0*/  BRA `(.L_x_23) ;  /* 0xffffffe800787947 */ /* 0x000fea000383ffff */
.L_x_24:
[----:B------:R-:W-:-:S00]  /*21d0*/  BRA `(.L_x_24) ;  /* 0xfffffffc00fc7947 */ /* 0x000fc0000383ffff */
[----:B------:R-:W-:-:S00]  /*21e0*/  NOP ;  /* 0x0000000000007918 */ /* 0x000fc00000000000 */
        /* <DEDUP_REMOVED lines=9> */
.L_x_6336:


//--------------------- .text._ZN10layer_norm13ln_bwd_kernelINS_13Kernel_traitsI13__nv_bfloat16S2_S2_S2_fjLj256ELj1ELj4ELj1ELj16ENS_18Kernel_traits_baseILj256ES2_S2_S2_S2_fjLj128EEEEELb0ELb0ELb0ELb1EEEvNS_9BwdParamsE --------------------------
	.section	.text._ZN10layer_norm13ln_bwd_kernelINS_13Kernel_traitsI13__nv_bfloat16S2_S2_S2_fjLj256ELj1ELj4ELj1ELj16ENS_18Kernel_traits_baseILj256ES2_S2_S2_S2_fjLj128EEEEELb0ELb0ELb0ELb1EEEvNS_9BwdParamsE,"ax",@progbits
	.align	128
        .global         _ZN10layer_norm13ln_bwd_kernelINS_13Kernel_traitsI13__nv_bfloat16S2_S2_S2_fjLj256ELj1ELj4ELj1ELj16ENS_18Kernel_traits_baseILj256ES2_S2_S2_S2_fjLj128EEEEELb0ELb0ELb0ELb1EEEvNS_9BwdParamsE
        .type           _ZN10layer_norm13ln_bwd_kernelINS_13Kernel_traitsI13__nv_bfloat16S2_S2_S2_fjLj256ELj1ELj4ELj1ELj16ENS_18Kernel_traits_baseILj256ES2_S2_S2_S2_fjLj128EEEEELb0ELb0ELb0ELb1EEEvNS_9BwdParamsE,@function
        .size           _ZN10layer_norm13ln_bwd_kernelINS_13Kernel_traitsI13__nv_bfloat16S2_S2_S2_fjLj256ELj1ELj4ELj1ELj16ENS_18Kernel_traits_baseILj256ES2_S2_S2_S2_fjLj128EEEEELb0ELb0ELb0ELb1EEEvNS_9BwdParamsE,(.L_x_6337 - _ZN10layer_norm13ln_bwd_kernelINS_13Kernel_traitsI13__nv_bfloat16S2_S2_S2_fjLj256ELj1ELj4ELj1ELj16ENS_18Kernel_traits_baseILj256ES2_S2_S2_S2_fjLj128EEEEELb0ELb0ELb0ELb1EEEvNS_9BwdParamsE)
        .other          _ZN10layer_norm13ln_bwd_kernelINS_13Kernel_traitsI13__nv_bfloat16S2_S2_S2_fjLj256ELj1ELj4ELj1ELj16ENS_18Kernel_traits_baseILj256ES2_S2_S2_S2_fjLj128EEEEELb0ELb0ELb0ELb1EEEvNS_9BwdParamsE,@"STO_CUDA_ENTRY STV_DEFAULT"
_ZN10layer_norm13ln_bwd_kernelINS_13Kernel_traitsI13__nv_bfloat16S2_S2_S2_fjLj256ELj1ELj4ELj1ELj16ENS_18Kernel_traits_baseILj256ES2_S2_S2_S2_fjLj128EEEEELb0ELb0ELb0ELb1EEEvNS_9BwdParamsE:
.text._ZN10layer_norm13ln_bwd_kernelINS_13Kernel_traitsI13__nv_bfloat16S2_S2_S2_fjLj256ELj1ELj4ELj1ELj16ENS_18Kernel_traits_baseILj256ES2_S2_S2_S2_fjLj128EEEEELb0ELb0ELb0ELb1EEEvNS_9BwdParamsE:
[----:B------:R-:W-:Y:S01]  /*0000*/  LDC R1, c[0x0][0x37c] ;  /* 0x0000df00ff017b82 */ /* 0x000fe20000000800 */
[----:B------:R-:W0:Y:S07]  /*0010*/  S2R R10, SR_TID.X ;  /* 0x00000000000a7919 */ /* 0x000e2e0000002100 */
[----:B------:R-:W1:Y:S01]  /*0020*/  S2UR UR7, SR_CTAID.X ;  /* 0x00000000000779c3 */ /* 0x000e620000002500 */
[----:B------:R-:W2:Y:S01]  /*0030*/  LDCU UR10, c[0x0][0x384] ;  /* 0x00007080ff0a77ac */ /* 0x000ea20008000800 */
[----:B------:R-:W-:Y:S01]  /*0040*/  BSSY B0, `(.L_x_25) ;  /* 0x0000190000007945 */ /* 0x000fe20003800000 */
[----:B------:R-:W-:-:S02]  /*0050*/  CS2R R26, SRZ ;  /* 0x00000000001a7805 */ /* 0x000fc4000001ff00 */
[----:B------:R-:W-:Y:S01]  /*0060*/  CS2R R24, SRZ ;  /* 0x0000000000187805 */ /* 0x000fe2000001ff00 */
[----:B------:R-:W3:Y:S01]  /*0070*/  LDCU.64 UR8, c[0x0][0x358] ;  /* 0x00006b00ff0877ac */ /* 0x000ee20008000a00 */
[----:B------:R-:W-:Y:S02]  /*0080*/  CS2R R18, SRZ ;  /* 0x0000000000127805 */ /* 0x000fe4000001ff00 */
[----:B------:R-:W-:Y:S02]  /*0090*/  CS2R R16, SRZ ;  /* 0x0000000000107805 */ /* 0x000fe4000001ff00 */
[----:B------:R-:W-:Y:S01]  /*00a0*/  CS2R R22, SRZ ;  /* 0x0000000000167805 */ /* 0x000fe2000001ff00 */
[----:B------:R-:W4:Y:S01]  /*00b0*/  LDCU UR14, c[0x0][0x388] ;  /* 0x00007100ff0e77ac */ /* 0x000f220008000800 */
[----:B------:R-:W-:Y:S02]  /*00c0*/  CS2R R20, SRZ ;  /* 0x0000000000147805 */ /* 0x000fe4000001ff00 */
[----:B------:R-:W-:-:S02]  /*00d0*/  CS2R R14, SRZ ;  /* 0x00000000000e7805 */ /* 0x000fc4000001ff00 */
[----:B------:R-:W-:Y:S01]  /*00e0*/  CS2R R12, SRZ ;  /* 0x00000000000c7805 */ /* 0x000fe2000001ff00 */
[----:B------:R-:W3:Y:S01]  /*00f0*/  LDCU UR15, c[0x0][0x400] ;  /* 0x00008000ff0f77ac */ /* 0x000ee20008000800 */
[----:B------:R-:W3:Y:S01]  /*0100*/  LDCU.64 UR4, c[0x0][0x478] ;  /* 0x00008f00ff0477ac */ /* 0x000ee20008000a00 */
[----:B------:R-:W3:Y:S01]  /*0110*/  LDCU.64 UR12, c[0x0][0x438] ;  /* 0x00008700ff0c77ac */ /* 0x000ee20008000a00 */
[----:B-1----:R-:W-:Y:S01]  /*0120*/  USHF.L.U32 UR6, UR7, 0x2, URZ ;  /* 0x0000000207067899 */ /* 0x002fe200080006ff */
[----:B0-----:R-:W-:-:S05]  /*0130*/  SHF.R.U32.HI R0, RZ, 0x5, R10 ;  /* 0x00000005ff007819 */ /* 0x001fca000001160a */
[----:B------:R-:W-:-:S04]  /*0140*/  LOP3.LUT R41, R0, UR6, RZ, 0xfc, !PT ;  /* 0x0000000600297c12 */ /* 0x000fc8000f8efcff */
[----:B--2---:R-:W-:-:S13]  /*0150*/  ISETP.GE.AND P0, PT, R41, UR10, PT ;  /* 0x0000000a29007c0c */ /* 0x004fda000bf06270 */
[----:B---34-:R-:W-:Y:S05]  /*0160*/  @P0 BRA `(.L_x_26) ;  /* 0x0000001400f40947 */ /* 0x018fea0003800000 */
[----:B------:R-:W0:Y:S01]  /*0170*/  LDC.64 R2, c[0x0][0x3d0] ;  /* 0x0000f400ff027b82 */ /* 0x000e220000000a00 */
[----:B------:R-:W-:Y:S01]  /*0180*/  LOP3.LUT R5, R10, 0x1f, RZ, 0xc0, !PT ;  /* 0x0000001f0a057812 */ /* 0x000fe200078ec0ff */
[----:B------:R-:W1:Y:S06]  /*0190*/  LDCU.64 UR10, c[0x0][0x3e0] ;  /* 0x00007c00ff0a77ac */ /* 0x000e6c0008000a00 */
[----:B------:R-:W2:Y:S01]  /*01a0*/  LDC.U8 R40, c[0x0][0x410] ;  /* 0x00010400ff287b82 */ /* 0x000ea20000000000 */
[----:B0-----:R-:W-:-:S05]  /*01b0*/  IMAD.WIDE.U32 R2, R5, 0x10, R2 ;  /* 0x0000001005027825 */ /* 0x001fca00078e0002 */
[----:B------:R0:W3:Y:S01]  /*01c0*/  LDG.E.128 R4, desc[UR8][R2.64] ;  /* 0x0000000802047981 */ /* 0x0000e2000c1e1d00 */
[----:B-1----:R-:W-:Y:S01]  /*01d0*/  ISETP.NE.U32.AND P0, PT, RZ, UR10, PT ;  /* 0x0000000aff007c0c */ /* 0x002fe2000bf05070 */
[----:B------:R-:W-:Y:S01]  /*01e0*/  HFMA2 R11, -RZ, RZ, 0, 0 ;  /* 0x00000000ff0b7431 */ /* 0x000fe200000001ff */
[----:B------:R-:W-:Y:S01]  /*01f0*/  BSSY B1, `(.L_x_27) ;  /* 0x0000164000017945 */ /* 0x000fe20003800000 */
[----:B------:R-:W-:Y:S02]  /*0200*/  CS2R R8, SRZ ;  /* 0x0000000000087805 */ /* 0x000fe4000001ff00 */
[----:B------:R-:W-:Y:S02]  /*0210*/  ISETP.NE.AND.EX P0, PT, RZ, UR11, PT, P0 ;  /* 0x0000000bff007c0c */ /* 0x000fe4000bf05300 */
[----:B------:R-:W-:Y:S02]  /*0220*/  CS2R R28, SRZ ;  /* 0x00000000001c7805 */ /* 0x000fe4000001ff00 */
[----:B------:R-:W-:-:S02]  /*0230*/  CS2R R30, SRZ ;  /* 0x00000000001e7805 */ /* 0x000fc4000001ff00 */
[----:B------:R-:W-:Y:S02]  /*0240*/  CS2R R32, SRZ ;  /* 0x0000000000207805 */ /* 0x000fe4000001ff00 */
[----:B------:R-:W-:Y:S02]  /*0250*/  MOV R39, RZ ;  /* 0x000000ff00277202 */ /* 0x000fe40000000f00 */
[----:B0-----:R-:W-:Y:S02]  /*0260*/  CS2R R2, SRZ ;  /* 0x0000000000027805 */ /* 0x001fe4000001ff00 */
[----:B---3--:R-:W-:Y:S02]  /*0270*/  PRMT R38, R4, 0x7632, R38 ;  /* 0x0000763204267816 */ /* 0x008fe40000000026 */
[----:B------:R-:W-:Y:S02]  /*0280*/  PRMT R37, R5, 0x7632, R37 ;  /* 0x0000763205257816 */ /* 0x000fe40000000025 */
[----:B------:R-:W-:-:S02]  /*0290*/  PRMT R36, R6, 0x7632, R36 ;  /* 0x0000763206247816 */ /* 0x000fc40000000024 */
[----:B------:R-:W-:Y:S02]  /*02a0*/  PRMT R35, R7, 0x7632, R35 ;  /* 0x0000763207237816 */ /* 0x000fe40000000023 */
[----:B------:R-:W-:Y:S02]  /*02b0*/  SHF.L.U32 R45, R4, 0x10, RZ ;  /* 0x00000010042d7819 */ /* 0x000fe400000006ff */
[----:B------:R-:W-:Y:S02]  /*02c0*/  SHF.L.U32 R44, R5, 0x10, RZ ;  /* 0x00000010052c7819 */ /* 0x000fe400000006ff */
[----:B------:R-:W-:Y:S02]  /*02d0*/  CS2R R4, SRZ ;  /* 0x0000000000047805 */ /* 0x000fe4000001ff00 */
[----:B------:R-:W-:Y:S02]  /*02e0*/  SHF.L.U32 R43, R6, 0x10, RZ ;  /* 0x00000010062b7819 */ /* 0x000fe400000006ff */
[----:B------:R-:W-:-:S02]  /*02f0*/  SHF.L.U32 R42, R7, 0x10, RZ ;  /* 0x00000010072a7819 */ /* 0x000fc400000006ff */
[----:B------:R-:W-:Y:S02]  /*0300*/  CS2R R6, SRZ ;  /* 0x0000000000067805 */ /* 0x000fe4000001ff00 */
[----:B------:R-:W-:Y:S02]  /*0310*/  SHF.L.U32 R38, R38, 0x10, RZ ;  /* 0x0000001026267819 */ /* 0x000fe400000006ff */
[----:B------:R-:W-:Y:S02]  /*0320*/  SHF.L.U32 R37, R37, 0x10, RZ ;  /* 0x0000001025257819 */ /* 0x000fe400000006ff */
[----:B------:R-:W-:Y:S02]  /*0330*/  SHF.L.U32 R36, R36, 0x10, RZ ;  /* 0x0000001024247819 */ /* 0x000fe400000006ff */
[----:B--2---:R-:W-:-:S07]  /*0340*/  SHF.L.U32 R35, R35, 0x10, RZ ;  /* 0x0000001023237819 */ /* 0x004fce00000006ff */
.L_x_33:
[----:B0-----:R-:W0:Y:S01]  /*0350*/  @P0 LDC.64 R52, c[0x0][0x3e0] ;  /* 0x0000f800ff340b82 */ /* 0x001e220000000a00 */
[----:B------:R-:W-:Y:S01]  /*0360*/  IMAD R0, R41, UR14, RZ ;  /* 0x0000000e29007c24 */ /* 0x000fe2000f8e02ff */
[----:B------:R-:W-:-:S04]  /*0370*/  LOP3.LUT R34, R10, 0x1f, RZ, 0xc0, !PT ;  /* 0x0000001f0a227812 */ /* 0x000fc800078ec0ff */
[----:B------:R-:W-:Y:S02]  /*0380*/  SHF.R.S32.HI R23, RZ, 0x1f, R0 ;  /* 0x0000001fff177819 */ /* 0x000fe40000011400 */
[----:B------:R-:W1:Y:S02]  /*0390*/  LDC.64 R54, c[0x0][0x3c0] ;  /* 0x0000f000ff367b82 */ /* 0x000e640000000a00 */
[----:B------:R-:W-:-:S04]  /*03a0*/  LEA.HI R23, R23, R0, RZ, 0x3 ;  /* 0x0000000017177211 */ /* 0x000fc800078f18ff */
[----:B------:R-:W-:Y:S02]  /*03b0*/  LEA.HI.SX32 R34, R23, R34, 0x1d ;  /* 0x0000002217227211 */ /* 0x000fe400078feaff */
[----:B------:R-:W2:Y:S08]  /*03c0*/  LDC.64 R20, c[0x0][0x3a8] ;  /* 0x0000ea00ff147b82 */ /* 0x000eb00000000a00 */
[----:B------:R-:W3:Y:S01]  /*03d0*/  LDC.64 R24, c[0x0][0x428] ;  /* 0x00010a00ff187b82 */ /* 0x000ee20000000a00 */
[----:B0-----:R-:W-:-:S06]  /*03e0*/  @P0 IMAD.WIDE R52, R41, 0x2, R52 ;  /* 0x0000000229340825 */ /* 0x001fcc00078e0234 */
[----:B------:R-:W4:Y:S01]  /*03f0*/  @P0 LDG.E.U16 R52, desc[UR8][R52.64] ;  /* 0x0000000834340981 */ /* 0x000f22000c1e1500 */
[----:B------:R-:W0:Y:S01]  /*0400*/  LDC.64 R46, c[0x0][0x3c8] ;  /* 0x0000f200ff2e7b82 */ /* 0x000e220000000a00 */
[----:B-1----:R-:W-:-:S05]  /*0410*/  IMAD.WIDE R54, R41, 0x4, R54 ;  /* 0x0000000429367825 */ /* 0x002fca00078e0236 */
[----:B------:R-:W4:Y:S01]  /*0420*/  LDG.E R0, desc[UR8][R54.64] ;  /* 0x0000000836007981 */ /* 0x000f22000c1e1900 */
[----:B--2---:R-:W-:-:S06]  /*0430*/  IMAD.WIDE.U32 R20, R34, 0x10, R20 ;  /* 0x0000001022147825 */ /* 0x004fcc00078e0014 */
[----:B------:R-:W2:Y:S01]  /*0440*/  LDG.E.128 R20, desc[UR8][R20.64] ;  /* 0x0000000814147981 */ /* 0x000ea2000c1e1d00 */
[----:B---3--:R-:W-:-:S06]  /*0450*/  IMAD.WIDE.U32 R24, R34, 0x10, R24 ;  /* 0x0000001022187825 */ /* 0x008fcc00078e0018 */
[----:B------:R-:W3:Y:S01]  /*0460*/  LDG.E.128 R24, desc[UR8][R24.64] ;  /* 0x0000000818187981 */ /* 0x000ee2000c1e1d00 */
[----:B0-----:R-:W-:-:S05]  /*0470*/  IMAD.WIDE R50, R41, 0x4, R46 ;  /* 0x0000000429327825 */ /* 0x001fca00078e022e */
[----:B------:R-:W3:Y:S01]  /*0480*/  LDG.E R47, desc[UR8][R50.64] ;  /* 0x00000008322f7981 */ /* 0x000ee2000c1e1900 */
[----:B------:R-:W-:-:S04]  /*0490*/  ISETP.NE.U32.AND P1, PT, RZ, UR12, PT ;  /* 0x0000000cff007c0c */ /* 0x000fc8000bf25070 */
[----:B------:R-:W-:-:S13]  /*04a0*/  ISETP.NE.AND.EX P1, PT, RZ, UR13, PT, P1 ;  /* 0x0000000dff007c0c */ /* 0x000fda000bf25310 */
[----:B------:R-:W0:Y:S01]  /*04b0*/  @P1 LDC.64 R48, c[0x0][0x438] ;  /* 0x00010e00ff301b82 */ /* 0x000e220000000a00 */
[----:B------:R-:W-:Y:S02]  /*04c0*/  ISETP.NE.AND P2, PT, R40, RZ, PT ;  /* 0x000000ff2800720c */ /* 0x000fe40003f45270 */
[----:B------:R-:W-:Y:S01]  /*04d0*/  MOV R46, 0x3f800000 ;  /* 0x3f800000002e7802 */ /* 0x000fe20000000f00 */
[----:B0-----:R-:W-:-:S05]  /*04e0*/  @P1 IMAD.WIDE.U32 R48, R34, 0x10, R48 ;  /* 0x0000001022301825 */ /* 0x001fca00078e0030 */
[----:B-----5:R0:W5:Y:S01]  /*04f0*/  @P1 LDG.E.128 R12, desc[UR8][R48.64] ;  /* 0x00000008300c1981 */ /* 0x020162000c1e1d00 */
[----:B------:R-:W-:Y:S01]  /*0500*/  UMOV UR6, 0xffffffff ;  /* 0xffffffff00067882 */ /* 0x000fe20000000000 */
[----:B------:R-:W-:-:S04]  /*0510*/  ISETP.NE.U32.AND P1, PT, RZ, UR12, PT ;  /* 0x0000000cff007c0c */ /* 0x000fc8000bf25070 */
[----:B------:R-:W-:Y:S02]  /*0520*/  ISETP.NE.AND.EX P1, PT, RZ, UR13, PT, P1 ;  /* 0x0000000dff007c0c */ /* 0x000fe4000bf25310 */
[----:B----4-:R-:W-:Y:S02]  /*0530*/  @P0 SHF.L.U32 R46, R52, 0x10, RZ ;  /* 0x00000010342e0819 */ /* 0x010fe400000006ff */
[----:B------:R-:W-:Y:S02]  /*0540*/  FSEL R53, R0, RZ, !P2 ;  /* 0x000000ff00357208 */ /* 0x000fe40005000000 */
[C---:B--2---:R-:W-:Y:S02]  /*0550*/  PRMT R52, R20.reuse, 0x7632, R52 ;  /* 0x0000763214347816 */ /* 0x044fe40000000034 */
[----:B------:R-:W-:Y:S02]  /*0560*/  SHF.L.U32 R0, R20, 0x10, RZ ;  /* 0x0000001014007819 */ /* 0x000fe400000006ff */
[----:B------:R-:W-:-:S02]  /*0570*/  PRMT R20, R21, 0x7632, R20 ;  /* 0x0000763215147816 */ /* 0x000fc40000000014 */
[----:B------:R-:W-:Y:S02]  /*0580*/  SHF.L.U32 R56, R21, 0x10, RZ ;  /* 0x0000001015387819 */ /* 0x000fe400000006ff */
[C---:B------:R-:W-:Y:S02]  /*0590*/  PRMT R21, R22.reuse, 0x7632, R21 ;  /* 0x0000763216157816 */ /* 0x040fe40000000015 */
[----:B------:R-:W-:Y:S02]  /*05a0*/  SHF.L.U32 R22, R22, 0x10, RZ ;  /* 0x0000001016167819 */ /* 0x000fe400000006ff */
[----:B0-----:R-:W-:Y:S02]  /*05b0*/  PRMT R49, R23, 0x7632, R49 ;  /* 0x0000763217317816 */ /* 0x001fe40000000031 */
[----:B------:R-:W-:Y:S01]  /*05c0*/  SHF.L.U32 R20, R20, 0x10, RZ ;  /* 0x0000001014147819 */ /* 0x000fe200000006ff */
[----:B------:R-:W-:Y:S01]  /*05d0*/  FADD.FTZ R48, -R53, R22 ;  /* 0x0000001635307221 */ /* 0x000fe20000010100 */
[----:B------:R-:W-:-:S02]  /*05e0*/  SHF.L.U32 R60, R49, 0x10, RZ ;  /* 0x00000010313c7819 */ /* 0x000fc400000006ff */
[----:B------:R-:W-:Y:S02]  /*05f0*/  SHF.L.U32 R50, R23, 0x10, RZ ;  /* 0x0000001017327819 */ /* 0x000fe400000006ff */
[----:B------:R-:W-:Y:S02]  /*0600*/  SHF.L.U32 R58, R52, 0x10, RZ ;  /* 0x00000010343a7819 */ /* 0x000fe400000006ff */
[----:B------:R-:W-:Y:S01]  /*0610*/  SHF.L.U32 R22, R21, 0x10, RZ ;  /* 0x0000001015167819 */ /* 0x000fe200000006ff */
[C---:B------:R-:W-:Y:S01]  /*0620*/  FADD.FTZ R56, -R53.reuse, R56 ;  /* 0x0000003835387221 */ /* 0x040fe20000010100 */
[C---:B------:R-:W-:Y:S01]  /*0630*/  FADD.FTZ R54, -R53.reuse, R20 ;  /* 0x0000001435367221 */ /* 0x040fe20000010100 */
[C---:B---3--:R-:W-:Y:S01]  /*0640*/  PRMT R51, R24.reuse, 0x7632, R51 ;  /* 0x0000763218337816 */ /* 0x048fe20000000033 */
[----:B------:R-:W-:Y:S01]  /*0650*/  FADD.FTZ R20, -R53, R60 ;  /* 0x0000003c35147221 */ /* 0x000fe20000010100 */
[----:B------:R-:W-:Y:S01]  /*0660*/  PRMT R49, R25, 0x7632, R49 ;  /* 0x0000763219317816 */ /* 0x000fe20000000031 */
[C---:B------:R-:W-:Y:S01]  /*0670*/  FADD.FTZ R52, -R53.reuse, R50 ;  /* 0x0000003235347221 */ /* 0x040fe20000010100 */
[C---:B------:R-:W-:Y:S01]  /*0680*/  FADD.FTZ R58, -R53.reuse, R58 ;  /* 0x0000003a353a7221 */ /* 0x040fe20000010100 */
[----:B------:R-:W-:Y:S01]  /*0690*/  SHF.L.U32 R60, R24, 0x10, RZ ;  /* 0x00000010183c7819 */ /* 0x000fe200000006ff */
[C---:B------:R-:W-:Y:S01]  /*06a0*/  FADD.FTZ R0, -R53.reuse, R0 ;  /* 0x0000000035007221 */ /* 0x040fe20000010100 */
[----:B------:R-:W-:Y:S01]  /*06b0*/  FADD.FTZ R22, -R53, R22 ;  /* 0x0000001635167221 */ /* 0x000fe20000010100 */
[----:B------:R-:W-:Y:S01]  /*06c0*/  PRMT R21, R26, 0x7632, R21 ;  /* 0x000076321a157816 */ /* 0x000fe20000000015 */
[----:B------:R-:W-:Y:S01]  /*06d0*/  FMUL.FTZ R53, R47, R56 ;  /* 0x000000382f357220 */ /* 0x000fe20000410000 */
[----:B------:R-:W-:-:S02]  /*06e0*/  SHF.L.U32 R50, R25, 0x10, RZ ;  /* 0x0000001019327819 */ /* 0x000fc400000006ff */
[----:B------:R-:W-:Y:S02]  /*06f0*/  SHF.L.U32 R26, R26, 0x10, RZ ;  /* 0x000000101a1a7819 */ /* 0x000fe400000006ff */
[----:B------:R-:W-:Y:S01]  /*0700*/  SHF.L.U32 R24, R51, 0x10, RZ ;  /* 0x0000001033187819 */ /* 0x000fe200000006ff */
[----:B------:R-:W-:Y:S01]  /*0710*/  FMUL.FTZ R51, R47, R48 ;  /* 0x000000302f337220 */ /* 0x000fe20000410000 */
[C---:B------:R-:W-:Y:S02]  /*0720*/  PRMT R25, R27.reuse, 0x7632, R25 ;  /* 0x000076321b197816 */ /* 0x040fe40000000019 */
[----:B------:R-:W-:Y:S01]  /*0730*/  SHF.L.U32 R23, R27, 0x10, RZ ;  /* 0x000000101b177819 */ /* 0x000fe200000006ff */
[----:B------:R-:W-:Y:S01]  /*0740*/  FMUL.FTZ R27, R47, R58 ;  /* 0x0000003a2f1b7220 */ /* 0x000fe20000410000 */
[----:B------:R-:W-:Y:S01]  /*0750*/  SHF.L.U32 R56, R49, 0x10, RZ ;  /* 0x0000001031387819 */ /* 0x000fe200000006ff */
[----:B------:R-:W-:Y:S01]  /*0760*/  FMUL.FTZ R49, R47, R52 ;  /* 0x000000342f317220 */ /* 0x000fe20000410000 */
[----:B------:R-:W-:Y:S01]  /*0770*/  FMUL.FTZ R55, R45, R60 ;  /* 0x0000003c2d377220 */ /* 0x000fe20000410000 */
[----:B------:R-:W-:Y:S01]  /*0780*/  FMUL.FTZ R0, R47, R0 ;  /* 0x000000002f007220 */ /* 0x000fe20000410000 */
[----:B------:R-:W-:Y:S01]  /*0790*/  FADD.FTZ R6, R26, R6 ;  /* 0x000000061a067221 */ /* 0x000fe20000010000 */
[-C--:B------:R-:W-:Y:S01]  /*07a0*/  FFMA.FTZ R2, R51, R26.reuse, R2 ;  /* 0x0000001a33027223 */ /* 0x080fe20000010002 */
[----:B------:R-:W-:Y:S01]  /*07b0*/  FMUL.FTZ R48, R43, R26 ;  /* 0x0000001a2b307220 */ /* 0x000fe20000410000 */
[----:B------:R-:W-:Y:S01]  /*07c0*/  SHF.L.U32 R52, R25, 0x10, RZ ;  /* 0x0000001019347819 */ /* 0x000fe200000006ff */
[----:B------:R-:W-:Y:S01]  /*07d0*/  FADD.FTZ R8, R23, R8 ;  /* 0x0000000817087221 */ /* 0x000fe20000010000 */
[-C--:B------:R-:W-:Y:S01]  /*07e0*/  FFMA.FTZ R4, R49, R23.reuse, R4 ;  /* 0x0000001731047223 */ /* 0x080fe20000010004 */
[----:B------:R-:W-:Y:S01]  /*07f0*/  FMUL.FTZ R26, R42, R23 ;  /* 0x000000172a1a7220 */ /* 0x000fe20000410000 */
[----:B------:R-:W-:Y:S01]  /*0800*/  FADD.FTZ R31, R24, R31 ;  /* 0x0000001f181f7221 */ /* 0x000fe20000010000 */
[-C--:B------:R-:W-:Y:S01]  /*0810*/  FFMA.FTZ R32, R27, R24.reuse, R32 ;  /* 0x000000181b207223 */ /* 0x080fe20000010020 */
[----:B------:R-:W-:Y:S01]  /*0820*/  FMUL.FTZ R24, R38, R24 ;  /* 0x0000001826187220 */ /* 0x000fe20000410000 */
[----:B------:R-:W-:Y:S01]  /*0830*/  FMUL.FTZ R25, R47, R54 ;  /* 0x000000362f197220 */ /* 0x000fe20000410000 */
[----:B------:R-:W-:Y:S01]  /*0840*/  FADD.FTZ R23, RZ, R55 ;  /* 0x00000037ff177221 */ /* 0x000fe20000010000 */
[----:B------:R-:W-:Y:S01]  /*0850*/  FFMA.FTZ R54, R0, R55, RZ ;  /* 0x0000003700367223 */ /* 0x000fe200000100ff */
[----:B------:R-:W-:Y:S01]  /*0860*/  FADD.FTZ R29, R50, R29 ;  /* 0x0000001d321d7221 */ /* 0x000fe20000010000 */
[-C--:B------:R-:W-:Y:S01]  /*0870*/  FFMA.FTZ R30, R53, R50.reuse, R30 ;  /* 0x00000032351e7223 */ /* 0x080fe2000001001e */
[----:B------:R-:W-:Y:S01]  /*0880*/  FMUL.FTZ R50, R44, R50 ;  /* 0x000000322c327220 */ /* 0x000fe20000410000 */
[----:B------:R-:W-:Y:S01]  /*0890*/  FADD.FTZ R57, R23, R24 ;  /* 0x0000001817397221 */ /* 0x000fe20000010000 */
[----:B------:R-:W-:Y:S01]  /*08a0*/  FFMA.FTZ R54, R27, R24, R54 ;  /* 0x000000181b367223 */ /* 0x000fe20000010036 */
[----:B------:R-:W-:Y:S01]  /*08b0*/  FADD.FTZ R11, R56, R11 ;  /* 0x0000000b380b7221 */ /* 0x000fe20000010000 */
[-C--:B------:R-:W-:Y:S01]  /*08c0*/  FFMA.FTZ R28, R25, R56.reuse, R28 ;  /* 0x00000038191c7223 */ /* 0x080fe2000001001c */
[----:B------:R-:W-:Y:S01]  /*08d0*/  FMUL.FTZ R23, R37, R56 ;  /* 0x0000003825177220 */ /* 0x000fe20000410000 */
[----:B------:R-:W-:Y:S01]  /*08e0*/  FADD.FTZ R56, R57, R50 ;  /* 0x0000003239387221 */ /* 0x000fe20000010000 */
[----:B------:R-:W-:Y:S01]  /*08f0*/  FFMA.FTZ R54, R53, R50, R54 ;  /* 0x0000003235367223 */ /* 0x000fe20000010036 */
[----:B------:R-:W-:Y:S01]  /*0900*/  SHF.L.U32 R21, R21, 0x10, RZ ;  /* 0x0000001015157819 */ /* 0x000fe200000006ff */
[----:B------:R-:W-:Y:S01]  /*0910*/  FMUL.FTZ R22, R47, R22 ;  /* 0x000000162f167220 */ /* 0x000fe20000410000 */
[----:B------:R-:W-:Y:S01]  /*0920*/  FADD.FTZ R57, R56, R23 ;  /* 0x0000001738397221 */ /* 0x000fe20000010000 */
[----:B------:R-:W-:-:S02]  /*0930*/  FFMA.FTZ R54, R25, R23, R54 ;  /* 0x0000001719367223 */ /* 0x000fc40000010036 */
[----:B------:R-:W-:Y:S01]  /*0940*/  FADD.FTZ R7, R21, R7 ;  /* 0x0000000715077221 */ /* 0x000fe20000010000 */
[-C--:B------:R-:W-:Y:S01]  /*0950*/  FFMA.FTZ R3, R22, R21.reuse, R3 ;  /* 0x0000001516037223 */ /* 0x080fe20000010003 */
[----:B------:R-:W-:Y:S01]  /*0960*/  FMUL.FTZ R21, R36, R21 ;  /* 0x0000001524157220 */ /* 0x000fe20000410000 */
[----:B------:R-:W-:Y:S01]  /*0970*/  FADD.FTZ R56, R57, R48 ;  /* 0x0000003039387221 */ /* 0x000fe20000010000 */
[----:B------:R-:W-:-:S03]  /*0980*/  FFMA.FTZ R57, R51, R48, R54 ;  /* 0x0000003033397223 */ /* 0x000fc60000010036 */
[----:B------:R-:W-:Y:S01]  /*0990*/  FADD.FTZ R59, R56, R21 ;  /* 0x00000015383b7221 */ /* 0x000fe20000010000 */
[----:B------:R-:W-:Y:S01]  /*09a0*/  FFMA.FTZ R54, R22, R21, R57 ;  /* 0x0000001516367223 */ /* 0x000fe20000010039 */
[----:B------:R-:W-:Y:S01]  /*09b0*/  FADD.FTZ R33, R60, R33 ;  /* 0x000000213c217221 */ /* 0x000fe20000010000 */
[----:B------:R-:W-:Y:S01]  /*09c0*/  FFMA.FTZ R39, R0, R60, R39 ;  /* 0x0000003c00277223 */ /* 0x000fe20000010027 */
[----:B------:R-:W-:Y:S01]  /*09d0*/  FADD.FTZ R60, R59, R26 ;  /* 0x0000001a3b3c7221 */ /* 0x000fe20000010000 */
[----:B------:R-:W-:Y:S01]  /*09e0*/  FMUL.FTZ R20, R47, R20 ;  /* 0x000000142f147220 */ /* 0x000fe20000410000 */
[----:B------:R-:W-:Y:S01]  /*09f0*/  FMUL.FTZ R57, R35, R52 ;  /* 0x0000003423397220 */ /* 0x000fe20000410000 */
[----:B------:R-:W-:Y:S01]  /*0a00*/  FFMA.FTZ R59, R49, R26, R54 ;  /* 0x0000001a313b7223 */ /* 0x000fe20000010036 */
[----:B------:R-:W-:Y:S01]  /*0a10*/  FADD.FTZ R9, R52, R9 ;  /* 0x0000000934097221 */ /* 0x000fe20000010000 */
[----:B------:R-:W-:Y:S01]  /*0a20*/  FFMA.FTZ R5, R20, R52, R5 ;  /* 0x0000003414057223 */ /* 0x000fe20000010005 */
[----:B------:R-:W-:Y:S01]  /*0a30*/  FADD.FTZ R60, R60, R57 ;  /* 0x000000393c3c7221 */ /* 0x000fe20000010000 */
[----:B------:R-:W-:Y:S01]  /*0a40*/  FFMA.FTZ R59, R20, R57, R59 ;  /* 0x00000039143b7223 */ /* 0x000fe2000001003b */
[----:B------:R-:W-:Y:S06]  /*0a50*/  BRA.DIV UR6, `(.L_x_28) ;  /* 0x0000001206b07947 */ /* 0x000fec000b800000 */
[----:B------:R-:W0:Y:S04]  /*0a60*/  SHFL.BFLY PT, R61, R60, 0x1, 0x1f ;  /* 0x0c201f003c3d7f89 */ /* 0x000e2800000e0000 */
[----:B------:R-:W1:Y:S01]  /*0a70*/  SHFL.BFLY PT, R52, R59, 0x1, 0x1f ;  /* 0x0c201f003b347f89 */ /* 0x000e6200000e0000 */
[----:B0-----:R-:W-:Y:S01]  /*0a80*/  FADD.FTZ R54, R60, R61 ;  /* 0x0000003d3c367221 */ /* 0x001fe20000010000 */
[----:B-1----:R-:W-:-:S04]  /*0a90*/  FADD.FTZ R59, R59, R52 ;  /* 0x000000343b3b7221 */ /* 0x002fc80000010000 */
        /* <DEDUP_REMOVED lines=12> */
[----:B------:R0:W1:Y:S04]  /*0b60*/  SHFL.BFLY PT, R59, R52, 0x10, 0x1f ;  /* 0x0e001f00343b7f89 */ /* 0x00006800000e0000 */
[----:B------:R0:W2:Y:S02]  /*0b70*/  SHFL.BFLY PT, R61, R54, 0x10, 0x1f ;  /* 0x0e001f00363d7f89 */ /* 0x0000a400000e0000 */
.L_x_45:
[----:B-1----:R-:W-:Y:S01]  /*0b80*/  FADD.FTZ R59, R52, R59 ;  /* 0x0000003b343b7221 */ /* 0x002fe20000010000 */
[----:B--2---:R-:W-:-:S03]  /*0b90*/  FADD.FTZ R61, R54, R61 ;  /* 0x0000003d363d7221 */ /* 0x004fc60000010000 */
[----:B0-----:R-:W-:Y:S01]  /*0ba0*/  FMUL.FTZ R52, R59, UR15 ;  /* 0x0000000f3b347c20 */ /* 0x001fe20008410000 */
[----:B------:R-:W-:-:S04]  /*0bb0*/  FMUL.FTZ R59, R61, UR15 ;  /* 0x0000000f3d3b7c20 */ /* 0x000fc80008410000 */
[----:B------:R-:W-:Y:S01]  /*0bc0*/  FSEL R52, R52, RZ, !P2 ;  /* 0x000000ff34347208 */ /* 0x000fe20005000000 */
[----:B------:R-:W-:Y:S06]  /*0bd0*/  @P1 BRA `(.L_x_29) ;  /* 0x0000000400441947 */ /* 0x000fec0003800000 */
[----:B------:R-:W-:-:S04]  /*0be0*/  UISETP.NE.U32.AND UP0, UPT, UR4, URZ, UPT ;  /* 0x000000ff0400728c */ /* 0x000fc8000bf05070 */
[----:B------:R-:W-:-:S09]  /*0bf0*/  UISETP.NE.AND.EX UP0, UPT, UR5, URZ, UPT, UP0 ;  /* 0x000000ff0500728c */ /* 0x000fd2000bf05300 */
[----:B------:R-:W-:Y:S05]  /*0c00*/  BRA.U UP0, `(.L_x_30) ;  /* 0x0000000100947547 */ /* 0x000fea000b800000 */
[-CC-:B------:R-:W-:Y:S01]  /*0c10*/  FFMA.FTZ R0, R0, R59.reuse, R52.reuse ;  /* 0x0000003b00007223 */ /* 0x180fe20000010034 */
[-CC-:B------:R-:W-:Y:S01]  /*0c20*/  FFMA.FTZ R27, R27, R59.reuse, R52.reuse ;  /* 0x0000003b1b1b7223 */ /* 0x180fe20000010034 */
[-CC-:B------:R-:W-:Y:S01]  /*0c30*/  FFMA.FTZ R53, R53, R59.reuse, R52.reuse ;  /* 0x0000003b35357223 */ /* 0x180fe20000010034 */
[-CC-:B------:R-:W-:Y:S01]  /*0c40*/  FFMA.FTZ R54, R25, R59.reuse, R52.reuse ;  /* 0x0000003b19367223 */ /* 0x180fe20000010034 */
        /* <DEDUP_REMOVED lines=12> */
[C---:B------:R-:W-:Y:S01]  /*0d10*/  FMUL.FTZ R21, R47.reuse, R0 ;  /* 0x000000002f157220 */ /* 0x040fe20000410000 */
        /* <DEDUP_REMOVED lines=14> */
[----:B------:R-:W-:-:S02]  /*0e00*/  FMUL.FTZ R25, R23, R46 ;  /* 0x0000002e17197220 */ /* 0x000fc40000410000 */
[----:B------:R-:W-:Y:S02]  /*0e10*/  F2FP.BF16.F32.PACK_AB R23, R24, R53 ;  /* 0x000000351817723e */ /* 0x000fe400000010ff */
[----:B------:R-:W-:Y:S02]  /*0e20*/  F2FP.BF16.F32.PACK_AB R22, R51, R22 ;  /* 0x000000163316723e */ /* 0x000fe400000010ff */
[----:B------:R-:W-:Y:S02]  /*0e30*/  F2FP.BF16.F32.PACK_AB R21, R0, R21 ;  /* 0x000000150015723e */ /* 0x000fe400000010ff */
[----:B------:R-:W-:Y:S01]  /*0e40*/  F2FP.BF16.F32.PACK_AB R20, R25, R20 ;  /* 0x000000141914723e */ /* 0x000fe200000010ff */
[----:B------:R-:W-:Y:S06]  /*0e50*/  BRA `(.L_x_31) ;  /* 0x0000000800447947 */ /* 0x000fec0003800000 */
.L_x_30:
        /* <DEDUP_REMOVED lines=25> */
[C---:B------:R-:W-:Y:S01]  /*0ff0*/  F2FP.BF16.F32.PACK_AB R19, R0.reuse, R19 ;  /* 0x000000130013723e */ /* 0x040fe200000010ff */
[-C--:B------:R-:W-:Y:S01]  /*1000*/  FMUL.FTZ R49, R0, R46.reuse ;  /* 0x0000002e00317220 */ /* 0x080fe20000410000 */
[-C--:B------:R-:W-:Y:S01]  /*1010*/  FMUL.FTZ R0, R17, R46.reuse ;  /* 0x0000002e11007220 */ /* 0x080fe20000410000 */
[----:B------:R-:W-:Y:S01]  /*1020*/  F2FP.BF16.F32.PACK_AB R18, R47, R23 ;  /* 0x000000172f12723e */ /* 0x000fe200000010ff */
[CC--:B------:R-:W-:Y:S01]  /*1030*/  FMUL.FTZ R27, R20.reuse, R46.reuse ;  /* 0x0000002e141b7220 */ /* 0x0c0fe20000410000 */
[----:B------:R-:W-:Y:S01]  /*1040*/  F2FP.BF16.F32.PACK_AB R17, R20, R17 ;  /* 0x000000111411723e */ /* 0x000fe200000010ff */
        /* <DEDUP_REMOVED lines=8> */
[----:B------:R-:W-:Y:S01]  /*10d0*/  F2FP.BF16.F32.PACK_AB R20, R25, R20 ;  /* 0x000000141914723e */ /* 0x000fe200000010ff */
[----:B------:R-:W-:Y:S06]  /*10e0*/  BRA `(.L_x_31) ;  /* 0x0000000400a07947 */ /* 0x000fec0003800000 */
.L_x_29:
[----:B------:R-:W-:-:S04]  /*10f0*/  UISETP.NE.U32.AND UP0, UPT, UR4, URZ, UPT ;  /* 0x000000ff0400728c */ /* 0x000fc8000bf05070 */
[----:B------:R-:W-:-:S09]  /*1100*/  UISETP.NE.AND.EX UP0, UPT, UR5, URZ, UPT, UP0 ;  /* 0x000000ff0500728c */ /* 0x000fd2000bf05300 */
[----:B------:R-:W-:Y:S05]  /*1110*/  BRA.U UP0, `(.L_x_32) ;  /* 0x0000000100c47547 */ /* 0x000fea000b800000 */
[-CC-:B------:R-:W-:Y:S01]  /*1120*/  FFMA.FTZ R54, R25, R59.reuse, R52.reuse ;  /* 0x0000003b19367223 */ /* 0x180fe20000010034 */
[-CC-:B------:R-:W-:Y:S01]  /*1130*/  FFMA.FTZ R22, R22, R59.reuse, R52.reuse ;  /* 0x0000003b16167223 */ /* 0x180fe20000010034 */
[-CC-:B------:R-:W-:Y:S01]  /*1140*/  FFMA.FTZ R0, R0, R59.reuse, R52.reuse ;  /* 0x0000003b00007223 */ /* 0x180fe20000010034 */
[-C--:B------:R-:W-:Y:S01]  /*1150*/  FFMA.FTZ R27, R27, R59.reuse, R52 ;  /* 0x0000003b1b1b7223 */ /* 0x080fe20000010034 */
[----:B------:R-:W-:Y:S01]  /*1160*/  FADD.FTZ R54, R23, -R54 ;  /* 0x8000003617367221 */ /* 0x000fe20000010000 */
[----:B-----5:R-:W-:Y:S01]  /*1170*/  PRMT R23, R12, 0x7632, R23 ;  /* 0x000076320c177816 */ /* 0x020fe20000000017 */
[-CC-:B------:R-:W-:Y:S01]  /*1180*/  FFMA.FTZ R53, R53, R59.reuse, R52.reuse ;  /* 0x0000003b35357223 */ /* 0x180fe20000010034 */
[-CC-:B------:R-:W-:Y:S01]  /*1190*/  FFMA.FTZ R51, R51, R59.reuse, R52.reuse ;  /* 0x0000003b33337223 */ /* 0x180fe20000010034 */
[-CC-:B------:R-:W-:Y:S01]  /*11a0*/  FFMA.FTZ R49, R49, R59.reuse, R52.reuse ;  /* 0x0000003b31317223 */ /* 0x180fe20000010034 */
[----:B------:R-:W-:Y:S01]  /*11b0*/  FFMA.FTZ R20, R20, R59, R52 ;  /* 0x0000003b14147223 */ /* 0x000fe20000010034 */
[----:B------:R-:W-:Y:S01]  /*11c0*/  FADD.FTZ R22, R21, -R22 ;  /* 0x8000001615167221 */ /* 0x000fe20000010000 */
[----:B------:R-:W-:Y:S01]  /*11d0*/  SHF.L.U32 R52, R12, 0x10, RZ ;  /* 0x000000100c347819 */ /* 0x000fe200000006ff */
[----:B------:R-:W-:Y:S01]  /*11e0*/  FADD.FTZ R0, R55, -R0 ;  /* 0x8000000037007221 */ /* 0x000fe20000010000 */
[----:B------:R-:W-:Y:S01]  /*11f0*/  SHF.L.U32 R21, R23, 0x10, RZ ;  /* 0x0000001017157819 */ /* 0x000fe200000006ff */
[--C-:B------:R-:W-:Y:S01]  /*1200*/  FADD.FTZ R24, R24, -R27.reuse ;  /* 0x8000001b18187221 */ /* 0x100fe20000010000 */
[----:B------:R-:W-:Y:S01]  /*1210*/  PRMT R27, R15, 0x7632, R27 ;  /* 0x000076320f1b7816 */ /* 0x000fe2000000001b */
[----:B------:R-:W-:Y:S01]  /*1220*/  FFMA.FTZ R23, R47, R0, R52 ;  /* 0x000000002f177223 */ /* 0x000fe20000010034 */
[----:B------:R-:W-:Y:S01]  /*1230*/  PRMT R0, R13, 0x7632, R0 ;  /* 0x000076320d007816 */ /* 0x000fe20000000000 */
[----:B------:R-:W-:Y:S01]  /*1240*/  FFMA.FTZ R21, R47, R24, R21 ;  /* 0x000000182f157223 */ /* 0x000fe20000010015 */
[----:B------:R-:W-:Y:S01]  /*1250*/  PRMT R24, R14, 0x7632, R24 ;  /* 0x000076320e187816 */ /* 0x000fe20000000018 */
[----:B------:R-:W-:Y:S01]  /*1260*/  FADD.FTZ R50, R50, -R53 ;  /* 0x8000003532327221 */ /* 0x000fe20000010000 */
[----:B------:R-:W-:Y:S01]  /*1270*/  FADD.FTZ R48, R48, -R51 ;  /* 0x8000003330307221 */ /* 0x000fe20000010000 */
[----:B------:R-:W-:Y:S01]  /*1280*/  FADD.FTZ R26, R26, -R49 ;  /* 0x800000311a1a7221 */ /* 0x000fe20000010000 */
[----:B------:R-:W-:Y:S01]  /*1290*/  SHF.L.U32 R25, R13, 0x10, RZ ;  /* 0x000000100d197819 */ /* 0x000fe200000006ff */
[----:B------:R-:W-:Y:S01]  /*12a0*/  FADD.FTZ R20, R57, -R20 ;  /* 0x8000001439147221 */ /* 0x000fe20000010000 */
[----:B------:R-:W-:-:S02]  /*12b0*/  SHF.L.U32 R0, R0, 0x10, RZ ;  /* 0x0000001000007819 */ /* 0x000fc400000006ff */
[----:B------:R-:W-:Y:S01]  /*12c0*/  SHF.L.U32 R49, R14, 0x10, RZ ;  /* 0x000000100e317819 */ /* 0x000fe200000006ff */
[----:B------:R-:W-:Y:S01]  /*12d0*/  FFMA.FTZ R25, R47, R50, R25 ;  /* 0x000000322f197223 */ /* 0x000fe20000010019 */
[----:B------:R-:W-:Y:S02]  /*12e0*/  SHF.L.U32 R51, R24, 0x10, RZ ;  /* 0x0000001018337819 */ /* 0x000fe400000006ff */
[----:B------:R-:W-:Y:S01]  /*12f0*/  SHF.L.U32 R53, R15, 0x10, RZ ;  /* 0x000000100f357819 */ /* 0x000fe200000006ff */
[----:B------:R-:W-:Y:S01]  /*1300*/  FFMA.FTZ R49, R47, R48, R49 ;  /* 0x000000302f317223 */ /* 0x000fe20000010031 */
[----:B------:R-:W-:Y:S01]  /*1310*/  SHF.L.U32 R55, R27, 0x10, RZ ;  /* 0x000000101b377819 */ /* 0x000fe200000006ff */
[C---:B------:R-:W-:Y:S01]  /*1320*/  FFMA.FTZ R27, R47.reuse, R54, R0 ;  /* 0x000000362f1b7223 */ /* 0x040fe20000010000 */
[C---:B------:R-:W-:Y:S01]  /*1330*/  FFMA.FTZ R51, R47.reuse, R22, R51 ;  /* 0x000000162f337223 */ /* 0x040fe20000010033 */
[----:B------:R-:W-:Y:S01]  /*1340*/  FFMA.FTZ R53, R47, R26, R53 ;  /* 0x0000001a2f357223 */ /* 0x000fe20000010035 */
[----:B------:R-:W-:Y:S01]  /*1350*/  FMUL.FTZ R0, R25, R46 ;  /* 0x0000002e19007220 */ /* 0x000fe20000410000 */
[----:B------:R-:W-:Y:S01]  /*1360*/  FFMA.FTZ R55, R47, R20, R55 ;  /* 0x000000142f377223 */ /* 0x000fe20000010037 */
        /* <DEDUP_REMOVED lines=12> */
.L_x_32:
[-CC-:B------:R-:W-:Y:S01]  /*1430*/  FFMA.FTZ R0, R0, R59.reuse, R52.reuse ;  /* 0x0000003b00007223 */ /* 0x180fe20000010034 */
[----:B-----5:R-:W-:Y:S01]  /*1440*/  PRMT R17, R12, 0x7632, R17 ;  /* 0x000076320c117816 */ /* 0x020fe20000000011 */
[-CC-:B------:R-:W-:Y:S01]  /*1450*/  FFMA.FTZ R27, R27, R59.reuse, R52.reuse ;  /* 0x0000003b1b1b7223 */ /* 0x180fe20000010034 */
[-CC-:B------:R-:W-:Y:S01]  /*1460*/  FFMA.FTZ R53, R53, R59.reuse, R52.reuse ;  /* 0x0000003b35357223 */ /* 0x180fe20000010034 */
[-CC-:B------:R-:W-:Y:S01]  /*1470*/  FFMA.FTZ R18, R25, R59.reuse, R52.reuse ;  /* 0x0000003b19127223 */ /* 0x180fe20000010034 */
[-CC-:B------:R-:W-:Y:S01]  /*1480*/  FFMA.FTZ R51, R51, R59.reuse, R52.reuse ;  /* 0x0000003b33337223 */ /* 0x180fe20000010034 */
[-CC-:B------:R-:W-:Y:S01]  /*1490*/  FFMA.FTZ R22, R22, R59.reuse, R52.reuse ;  /* 0x0000003b16167223 */ /* 0x180fe20000010034 */
[-CC-:B------:R-:W-:Y:S01]  /*14a0*/  FFMA.FTZ R49, R49, R59.reuse, R52.reuse ;  /* 0x0000003b31317223 */ /* 0x180fe20000010034 */
[----:B------:R-:W-:Y:S01]  /*14b0*/  FFMA.FTZ R52, R20, R59, R52 ;  /* 0x0000003b14347223 */ /* 0x000fe20000010034 */
[----:B------:R-:W-:Y:S01]  /*14c0*/  SHF.L.U32 R20, R12, 0x10, RZ ;  /* 0x000000100c147819 */ /* 0x000fe200000006ff */
[----:B------:R-:W-:Y:S01]  /*14d0*/  FADD.FTZ R16, R55, -R0 ;  /* 0x8000000037107221 */ /* 0x000fe20000010000 */
[----:B------:R-:W-:Y:S01]  /*14e0*/  SHF.L.U32 R17, R17, 0x10, RZ ;  /* 0x0000001011117819 */ /* 0x000fe200000006ff */
[----:B------:R-:W-:Y:S01]  /*14f0*/  FADD.FTZ R24, R24, -R27 ;  /* 0x8000001b18187221 */ /* 0x000fe20000010000 */
[----:B------:R-:W-:Y:S01]  /*1500*/  SHF.L.U32 R19, R13, 0x10, RZ ;  /* 0x000000100d137819 */ /* 0x000fe200000006ff */
[----:B------:R-:W-:Y:S01]  /*1510*/  FADD.FTZ R50, R50, -R53 ;  /* 0x8000003532327221 */ /* 0x000fe20000010000 */
[----:B------:R-:W-:Y:S01]  /*1520*/  FADD.FTZ R0, R23, -R18 ;  /* 0x8000001217007221 */ /* 0x000fe20000010000 */
[----:B------:R-:W-:Y:S01]  /*1530*/  FADD.FTZ R18, R21, -R22 ;  /* 0x8000001615127221 */ /* 0x000fe20000010000 */
[C---:B------:R-:W-:Y:S01]  /*1540*/  FFMA.FTZ R21, R47.reuse, R16, R20 ;  /* 0x000000102f157223 */ /* 0x040fe20000010014 */
[C---:B------:R-:W-:Y:S01]  /*1550*/  FFMA.FTZ R16, R47.reuse, R24, R17 ;  /* 0x000000182f107223 */ /* 0x040fe20000010011 */
[----:B------:R-:W-:Y:S01]  /*1560*/  FFMA.FTZ R17, R47, R50, R19 ;  /* 0x000000322f117223 */ /* 0x000fe20000010013 */
[----:B------:R-:W-:Y:S01]  /*1570*/  PRMT R22, R15, 0x7632, R22 ;  /* 0x000076320f167816 */ /* 0x000fe20000000016 */
[----:B------:R-:W-:Y:S01]  /*1580*/  FADD.FTZ R26, R26, -R49 ;  /* 0x800000311a1a7221 */ /* 0x000fe20000010000 */
[----:B------:R-:W-:Y:S01]  /*1590*/  PRMT R19, R13, 0x7632, R19 ;  /* 0x000076320d137816 */ /* 0x000fe20000000013 */
[----:B------:R-:W-:Y:S01]  /*15a0*/  FADD.FTZ R52, R57, -R52 ;  /* 0x8000003439347221 */ /* 0x000fe20000010000 */
[----:B------:R-:W-:Y:S01]  /*15b0*/  PRMT R20, R14, 0x7632, R20 ;  /* 0x000076320e147816 */ /* 0x000fe20000000014 */
[----:B------:R-:W-:Y:S01]  /*15c0*/  FADD.FTZ R48, R48, -R51 ;  /* 0x8000003330307221 */ /* 0x000fe20000010000 */
[----:B------:R-:W-:-:S02]  /*15d0*/  SHF.L.U32 R24, R15, 0x10, RZ ;  /* 0x000000100f187819 */ /* 0x000fc400000006ff */
[----:B------:R-:W-:Y:S02]  /*15e0*/  SHF.L.U32 R49, R22, 0x10, RZ ;  /* 0x0000001016317819 */ /* 0x000fe400000006ff */
[----:B------:R-:W-:Y:S01]  /*15f0*/  SHF.L.U32 R19, R19, 0x10, RZ ;  /* 0x0000001013137819 */ /* 0x000fe200000006ff */
[C---:B------:R-:W-:Y:S01]  /*1600*/  FFMA.FTZ R27, R47.reuse, R26, R24 ;  /* 0x0000001a2f1b7223 */ /* 0x040fe20000010018 */
[----:B------:R-:W-:Y:S01]  /*1610*/  SHF.L.U32 R23, R14, 0x10, RZ ;  /* 0x000000100e177819 */ /* 0x000fe200000006ff */
[C---:B------:R-:W-:Y:S01]  /*1620*/  FFMA.FTZ R49, R47.reuse, R52, R49 ;  /* 0x000000342f317223 */ /* 0x040fe20000010031 */
[----:B------:R-:W-:Y:S01]  /*1630*/  SHF.L.U32 R25, R20, 0x10, RZ ;  /* 0x0000001014197819 */ /* 0x000fe200000006ff */
[----:B------:R-:W-:Y:S01]  /*1640*/  FFMA.FTZ R20, R47, R0, R19 ;  /* 0x000000002f147223 */ /* 0x000fe20000010013 */
[----:B------:R-:W-:Y:S01]  /*1650*/  FMUL.FTZ R24, R27, R46 ;  /* 0x0000002e1b187220 */ /* 0x000fe20000410000 */
[----:B------:R-:W-:Y:S01]  /*1660*/  FFMA.FTZ R23, R47, R48, R23 ;  /* 0x000000302f177223 */ /* 0x000fe20000010017 */
[----:B------:R-:W-:Y:S01]  /*1670*/  F2FP.BF16.F32.PACK_AB R19, R49, R27 ;  /* 0x0000001b3113723e */ /* 0x000fe200000010ff */
[----:B------:R-:W-:Y:S01]  /*1680*/  FFMA.FTZ R25, R47, R18, R25 ;  /* 0x000000122f197223 */ /* 0x000fe20000010019 */
[-C--:B------:R-:W-:Y:S01]  /*1690*/  FMUL.FTZ R0, R17, R46.reuse ;  /* 0x0000002e11007220 */ /* 0x080fe20000410000 */
[C---:B------:R-:W-:Y:S01]  /*16a0*/  F2FP.BF16.F32.PACK_AB R17, R20.reuse, R17 ;  /* 0x000000111411723e */ /* 0x040fe200000010ff */
[-C--:B------:R-:W-:Y:S01]  /*16b0*/  FMUL.FTZ R27, R20, R46.reuse ;  /* 0x0000002e141b7220 */ /* 0x080fe20000410000 */
        /* <DEDUP_REMOVED lines=11> */
.L_x_31:
[----:B------:R-:W-:Y:S01]  /*1770*/  ISETP.NE.U32.AND P1, PT, RZ, UR4, PT ;  /* 0x00000004ff007c0c */ /* 0x000fe2000bf25070 */
[----:B------:R-:W0:Y:S03]  /*1780*/  LDC.64 R26, c[0x0][0x468] ;  /* 0x00011a00ff1a7b82 */ /* 0x000e260000000a00 */
[----:B------:R-:W-:-:S05]  /*1790*/  ISETP.NE.AND.EX P1, PT, RZ, UR5, PT, P1 ;  /* 0x00000005ff007c0c */ /* 0x000fca000bf25310 */
[----:B------:R-:W1:Y:S08]  /*17a0*/  LDC.64 R24, c[0x0][0x380] ;  /* 0x0000e000ff187b82 */ /* 0x000e700000000a00 */
[----:B------:R-:W2:Y:S01]  /*17b0*/  @P1 LDC.64 R46, c[0x0][0x478] ;  /* 0x00011e00ff2e1b82 */ /* 0x000ea20000000a00 */
[----:B0-----:R-:W-:Y:S01]  /*17c0*/  IMAD.WIDE.U32 R26, R34, 0x10, R26 ;  /* 0x00000010221a7825 */ /* 0x001fe200078e001a */
[----:B-1----:R-:W-:-:S03]  /*17d0*/  LEA R41, R24, R41, 0x2 ;  /* 0x0000002918297211 */ /* 0x002fc600078e10ff */
[----:B--2---:R-:W-:-:S05]  /*17e0*/  @P1 IMAD.WIDE.U32 R46, R34, 0x10, R46 ;  /* 0x00000010222e1825 */ /* 0x004fca00078e002e */
[----:B------:R0:W-:Y:S01]  /*17f0*/  @P1 STG.E.128 desc[UR8][R46.64], R16 ;  /* 0x000000102e001986 */ /* 0x0001e2000c101d08 */
[----:B------:R-:W-:-:S03]  /*1800*/  ISETP.GE.AND P1, PT, R41, R25, PT ;  /* 0x000000192900720c */ /* 0x000fc60003f26270 */
[----:B------:R0:W-:Y:S10]  /*1810*/  STG.E.128 desc[UR8][R26.64], R20 ;  /* 0x000000141a007986 */ /* 0x0001f4000c101d08 */
[----:B------:R-:W-:Y:S05]  /*1820*/  @!P1 BRA `(.L_x_33) ;  /* 0xffffffe800c89947 */ /* 0x000fea000383ffff */
[----:B------:R-:W-:Y:S05]  /*1830*/  BSYNC B1 ;  /* 0x0000000000017941 */ /* 0x000fea0003800000 */
.L_x_27:
[----:B-----5:R-:W-:Y:S02]  /*1840*/  MOV R12, R39 ;  /* 0x00000027000c7202 */ /* 0x020fe40000000f00 */
[----:B0-----:R-:W-:Y:S02]  /*1850*/  MOV R16, R33 ;  /* 0x0000002100107202 */ /* 0x001fe40000000f00 */
[----:B------:R-:W-:Y:S02]  /*1860*/  MOV R13, R32 ;  /* 0x00000020000d7202 */ /* 0x000fe40000000f00 */
[----:B------:R-:W-:Y:S02]  /*1870*/  MOV R17, R31 ;  /* 0x0000001f00117202 */ /* 0x000fe40000000f00 */
[----:B------:R-:W-:Y:S02]  /*1880*/  MOV R14, R30 ;  /* 0x0000001e000e7202 */ /* 0x000fe40000000f00 */
[----:B------:R-:W-:-:S02]  /*1890*/  MOV R18, R29 ;  /* 0x0000001d00127202 */ /* 0x000fc40000000f00 */
[----:B------:R-:W-:Y:S02]  /*18a0*/  MOV R15, R28 ;  /* 0x0000001c000f7202 */ /* 0x000fe40000000f00 */
[----:B------:R-:W-:Y:S02]  /*18b0*/  MOV R19, R11 ;  /* 0x0000000b00137202 */ /* 0x000fe40000000f00 */
[----:B------:R-:W-:Y:S02]  /*18c0*/  MOV R20, R2 ;  /* 0x0000000200147202 */ /* 0x000fe40000000f00 */
[----:B------:R-:W-:Y:S02]  /*18d0*/  MOV R24, R6 ;  /* 0x0000000600187202 */ /* 0x000fe40000000f00 */
[----:B------:R-:W-:Y:S02]  /*18e0*/  MOV R21, R3 ;  /* 0x0000000300157202 */ /* 0x000fe40000000f00 */
[----:B------:R-:W-:-:S02]  /*18f0*/  MOV R25, R7 ;  /* 0x0000000700197202 */ /* 0x000fc40000000f00 */
[----:B------:R-:W-:Y:S02]  /*1900*/  MOV R22, R4 ;  /* 0x0000000400167202 */ /* 0x000fe40000000f00 */
[----:B------:R-:W-:Y:S02]  /*1910*/  MOV R26, R8 ;  /* 0x00000008001a7202 */ /* 0x000fe40000000f00 */
[----:B------:R-:W-:Y:S02]  /*1920*/  MOV R23, R5 ;  /* 0x0000000500177202 */ /* 0x000fe40000000f00 */
[----:B------:R-:W-:-:S07]  /*1930*/  MOV R27, R9 ;  /* 0x00000009001b7202 */ /* 0x000fce0000000f00 */
.L_x_26:
[----:B------:R-:W-:Y:S05]  /*1940*/  BSYNC B0 ;  /* 0x0000000000007941 */ /* 0x000fea0003800000 */
.L_x_25:
[----:B------:R-:W0:Y:S01]  /*1950*/  S2R R3, SR_CgaCtaId ;  /* 0x0000000000037919 */ /* 0x000e220000008800 */
[----:B------:R-:W-:Y:S01]  /*1960*/  MOV R0, 0x400 ;  /* 0x0000040000007802 */ /* 0x000fe20000000f00 */
[----:B------:R-:W-:Y:S05]  /*1970*/  WARPSYNC.ALL ;  /* 0x0000000000007948 */ /* 0x000fea0003800000 */
[----:B------:R-:W1:Y:S01]  /*1980*/  LDCU.128 UR16, c[0x0][0x440] ;  /* 0x00008800ff1077ac */ /* 0x000e620008000c00 */
[----:B0-----:R-:W-:-:S04]  /*1990*/  LEA R3, R3, R0, 0x18 ;  /* 0x0000000003037211 */ /* 0x001fc800078ec0ff */
[CC--:B------:R-:W-:Y:S02]  /*19a0*/  LEA R0, R10.reuse, R3.reuse, 0x5 ;  /* 0x000000030a007211 */ /* 0x0c0fe400078e28ff */
[----:B------:R-:W-:-:S03]  /*19b0*/  LEA R3, R10, R3, 0x2 ;  /* 0x000000030a037211 */ /* 0x000fc600078e10ff */
[----:B------:R0:W-:Y:S04]  /*19c0*/  STS.128 [R0], R16 ;  /* 0x0000001000007388 */ /* 0x0001e80000000c00 */
[----:B------:R-:W-:Y:S01]  /*19d0*/  STS.128 [R0+0x10], R24 ;  /* 0x0000101800007388 */ /* 0x000fe20000000c00 */
[----:B------:R-:W-:Y:S08]  /*19e0*/  BAR.SYNC.DEFER_BLOCKING 0x0 ;  /* 0x0000000000007b1d */ /* 0x000ff00000010000 */
[----:B0-----:R-:W0:Y:S01]  /*19f0*/  LDC R18, c[0x0][0x388] ;  /* 0x0000e200ff127b82 */ /* 0x001e220000000800 */
[----:B------:R-:W2:Y:S04]  /*1a00*/  LDS R2, [R3] ;  /* 0x0000000003027984 */ /* 0x000ea80000000800 */
[----:B------:R-:W3:Y:S04]  /*1a10*/  LDS R4, [R3+0x200] ;  /* 0x0002000003047984 */ /* 0x000ee80000000800 */
[----:B------:R-:W4:Y:S04]  /*1a20*/  LDS R5, [R3+0x400] ;  /* 0x0004000003057984 */ /* 0x000f280000000800 */
[----:B------:R-:W5:Y:S04]  /*1a30*/  LDS R7, [R3+0x600] ;  /* 0x0006000003077984 */ /* 0x000f680000000800 */
[----:B------:R-:W1:Y:S04]  /*1a40*/  LDS R9, [R3+0x800] ;  /* 0x0008000003097984 */ /* 0x000e680000000800 */
[----:B------:R-:W1:Y:S04]  /*1a50*/  LDS R11, [R3+0xa00] ;  /* 0x000a0000030b7984 */ /* 0x000e680000000800 */
[----:B------:R-:W1:Y:S04]  /*1a60*/  LDS R29, [R3+0xc00] ;  /* 0x000c0000031d7984 */ /* 0x000e680000000800 */
[----:B------:R-:W1:Y:S01]  /*1a70*/  LDS R6, [R3+0xe00] ;  /* 0x000e000003067984 */ /* 0x000e620000000800 */
[----:B------:R-:W-:Y:S01]  /*1a80*/  BAR.SYNC.DEFER_BLOCKING 0x0 ;  /* 0x0000000000007b1d */ /* 0x000fe20000010000 */
[----:B--2---:R-:W-:Y:S01]  /*1a90*/  FADD.FTZ R2, RZ, R2 ;  /* 0x00000002ff027221 */ /* 0x004fe20000010000 */
[----:B---3--:R-:W-:-:S03]  /*1aa0*/  FADD.FTZ R4, RZ, R4 ;  /* 0x00000004ff047221 */ /* 0x008fc60000010000 */
[----:B----4-:R-:W-:Y:S01]  /*1ab0*/  FADD.FTZ R2, R2, R5 ;  /* 0x0000000502027221 */ /* 0x010fe20000010000 */
[----:B0-----:R-:W-:Y:S02]  /*1ac0*/  IMAD R5, R18, UR7, RZ ;  /* 0x0000000712057c24 */ /* 0x001fe4000f8e02ff */
[----:B-----5:R-:W-:Y:S01]  /*1ad0*/  FADD.FTZ R4, R4, R7 ;  /* 0x0000000704047221 */ /* 0x020fe20000010000 */
[----:B------:R-:W-:Y:S01]  /*1ae0*/  STS.128 [R0], R12 ;  /* 0x0000000c00007388 */ /* 0x000fe20000000c00 */
[----:B-1----:R-:W-:-:S03]  /*1af0*/  FADD.FTZ R2, R2, R9 ;  /* 0x0000000902027221 */ /* 0x002fc60000010000 */
[----:B------:R0:W-:Y:S01]  /*1b00*/  STS.128 [R0+0x10], R20 ;  /* 0x0000101400007388 */ /* 0x0001e20000000c00 */
[----:B------:R-:W-:Y:S01]  /*1b10*/  FADD.FTZ R11, R4, R11 ;  /* 0x0000000b040b7221 */ /* 0x000fe20000010000 */
[----:B------:R-:W-:Y:S01]  /*1b20*/  BAR.SYNC.DEFER_BLOCKING 0x0 ;  /* 0x0000000000007b1d */ /* 0x000fe20000010000 */
[----:B------:R-:W-:Y:S02]  /*1b30*/  FADD.FTZ R29, R2, R29 ;  /* 0x0000001d021d7221 */ /* 0x000fe40000010000 */
[----:B------:R-:W-:Y:S01]  /*1b40*/  FADD.FTZ R11, R11, R6 ;  /* 0x000000060b0b7221 */ /* 0x000fe20000010000 */
[----:B0-----:R-:W-:-:S04]  /*1b50*/  IADD3 R0, P0, PT, R5, R10, RZ ;  /* 0x0000000a05007210 */ /* 0x001fc80007f1e0ff */
[----:B------:R-:W-:Y:S01]  /*1b60*/  SHF.L.U32 R4, R0, 0x2, RZ ;  /* 0x0000000200047819 */ /* 0x000fe200000006ff */
[----:B------:R-:W0:Y:S04]  /*1b70*/  LDS R8, [R3] ;  /* 0x0000000003087984 */ /* 0x000e280000000800 */
[----:B------:R-:W1:Y:S04]  /*1b80*/  LDS R16, [R3+0x200] ;  /* 0x0002000003107984 */ /* 0x000e680000000800 */
[----:B------:R-:W2:Y:S04]  /*1b90*/  LDS R17, [R3+0x400] ;  /* 0x0004000003117984 */ /* 0x000ea80000000800 */
[----:B------:R-:W3:Y:S04]  /*1ba0*/  LDS R19, [R3+0x600] ;  /* 0x0006000003137984 */ /* 0x000ee80000000800 */
[----:B------:R-:W4:Y:S04]  /*1bb0*/  LDS R25, [R3+0x800] ;  /* 0x0008000003197984 */ /* 0x000f280000000800 */
[----:B------:R-:W5:Y:S04]  /*1bc0*/  LDS R27, [R3+0xa00] ;  /* 0x000a0000031b7984 */ /* 0x000f680000000800 */
[----:B------:R-:W5:Y:S04]  /*1bd0*/  LDS R31, [R3+0xc00] ;  /* 0x000c0000031f7984 */ /* 0x000f680000000800 */
[----:B------:R0:W5:Y:S02]  /*1be0*/  LDS R13, [R3+0xe00] ;  /* 0x000e0000030d7984 */ /* 0x0001640000000800 */
[----:B0-----:R-:W-:-:S02]  /*1bf0*/  IADD3.X R3, PT, PT, RZ, RZ, RZ, P0, !PT ;  /* 0x000000ffff037210 */ /* 0x001fc400007fe4ff */
[----:B------:R-:W-:Y:S01]  /*1c00*/  IADD3 R2, P0, PT, R4, UR18, RZ ;  /* 0x0000001204027c10 */ /* 0x000fe2000ff1e0ff */
[----:B------:R-:W-:Y:S01]  /*1c10*/  FADD.FTZ R8, RZ, R8 ;  /* 0x00000008ff087221 */ /* 0x000fe20000010000 */
[----:B------:R-:W-:Y:S02]  /*1c20*/  SHF.L.U64.HI R0, R0, 0x2, R3 ;  /* 0x0000000200007819 */ /* 0x000fe40000010203 */
[----:B------:R-:W-:Y:S01]  /*1c30*/  IADD3 R4, P1, PT, R4, UR16, RZ ;  /* 0x0000001004047c10 */ /* 0x000fe2000ff3e0ff */
[----:B-1----:R-:W-:Y:S01]  /*1c40*/  FADD.FTZ R16, RZ, R16 ;  /* 0x00000010ff107221 */ /* 0x002fe20000010000 */
[C---:B------:R-:W-:Y:S02]  /*1c50*/  IADD3.X R3, PT, PT, R0.reuse, UR19, RZ, P0, !PT ;  /* 0x0000001300037c10 */ /* 0x040fe400087fe4ff */
[----:B------:R-:W-:Y:S01]  /*1c60*/  IADD3.X R5, PT, PT, R0, UR17, RZ, P1, !PT ;  /* 0x0000001100057c10 */ /* 0x000fe20008ffe4ff */
[----:B--2---:R-:W-:Y:S01]  /*1c70*/  FADD.FTZ R8, R8, R17 ;  /* 0x0000001108087221 */ /* 0x004fe20000010000 */
[----:B---3--:R-:W-:-:S03]  /*1c80*/  FADD.FTZ R16, R16, R19 ;  /* 0x0000001310107221 */ /* 0x008fc60000010000 */
[----:B----4-:R-:W-:Y:S01]  /*1c90*/  FADD.FTZ R8, R8, R25 ;  /* 0x0000001908087221 */ /* 0x010fe20000010000 */
[----:B-----5:R-:W-:-:S03]  /*1ca0*/  FADD.FTZ R16, R16, R27 ;  /* 0x0000001b10107221 */ /* 0x020fc60000010000 */
[----:B------:R-:W-:Y:S01]  /*1cb0*/  FADD.FTZ R31, R8, R31 ;  /* 0x0000001f081f7221 */ /* 0x000fe20000010000 */
[----:B------:R-:W-:-:S04]  /*1cc0*/  FADD.FTZ R13, R16, R13 ;  /* 0x0000000d100d7221 */ /* 0x000fc80000010000 */
[----:B------:R-:W-:Y:S04]  /*1cd0*/  STG.E desc[UR8][R2.64], R31 ;  /* 0x0000001f02007986 */ /* 0x000fe8000c101908 */
[----:B------:R-:W-:Y:S04]  /*1ce0*/  STG.E desc[UR8][R4.64], R29 ;  /* 0x0000001d04007986 */ /* 0x000fe8000c101908 */
[----:B------:R-:W-:Y:S04]  /*1cf0*/  STG.E desc[UR8][R2.64+0x200], R13 ;  /* 0x0002000d02007986 */ /* 0x000fe8000c101908 */
[----:B------:R-:W-:Y:S01]  /*1d00*/  STG.E desc[UR8][R4.64+0x200], R11 ;  /* 0x0002000b04007986 */ /* 0x000fe2000c101908 */
[----:B------:R-:W-:Y:S05]  /*1d10*/  EXIT ;  /* 0x000000000000794d */ /* 0x000fea0003800000 */
.L_x_28:
[----:B------:R-:W-:Y:S01]  /*1d20*/  HFMA2 R61, -RZ, RZ, 0, 5.9604644775390625e-08 ;  /* 0x00000001ff3d7431 */ /* 0x000fe200000001ff */
[----:B------:R-:W-:Y:S01]  /*1d30*/  BSSY B2, `(.L_x_34) ;  /* 0x0000006000027945 */ /* 0x000fe20003800000 */
[----:B------:R-:W-:Y:S02]  /*1d40*/  MOV R58, 0x1f ;  /* 0x0000001f003a7802 */ /* 0x000fe40000000f00 */
[----:B------:R-:W-:-:S07]  /*1d50*/  MOV R56, 0xffffffff ;  /* 0xffffffff00387802 */ /* 0x000fce0000000f00 */
[----:B-----5:R-:W-:Y:S05]  /*1d60*/  WARPSYNC.COLLECTIVE R56, `(.L_x_35) ;  /* 0x0000000038087348 */ /* 0x020fea0003c00000 */
[----:B------:R0:W1:Y:S02]  /*1d70*/  SHFL.BFLY P3, R61, R60, R61, R58 ;  /* 0x0c00003d3c3d7389 */ /* 0x000064000006003a */
[----:B01---5:R-:W-:Y:S05]  /*1d80*/  ENDCOLLECTIVE ;  /* 0x000000000000791b */ /* 0x023fea0003800000 */
.L_x_35:
[----:B------:R-:W-:Y:S05]  /*1d90*/  BSYNC B2 ;  /* 0x0000000000027941 */ /* 0x000fea0003800000 */
.L_x_34:
[----:B------:R-:W-:Y:S01]  /*1da0*/  FADD.FTZ R54, R60, R61 ;  /* 0x0000003d3c367221 */ /* 0x000fe20000010000 */
[----:B------:R-:W-:Y:S01]  /*1db0*/  HFMA2 R61, -RZ, RZ, 0, 5.9604644775390625e-08 ;  /* 0x00000001ff3d7431 */ /* 0x000fe200000001ff */
[----:B------:R-:W-:Y:S02]  /*1dc0*/  MOV R60, R59 ;  /* 0x0000003b003c7202 */ /* 0x000fe40000000f00 */
[----:B------:R-:W-:Y:S02]  /*1dd0*/  MOV R58, 0x1f ;  /* 0x0000001f003a7802 */ /* 0x000fe40000000f00 */
[----:B------:R-:W-:-:S07]  /*1de0*/  MOV R56, 0xffffffff ;  /* 0xffffffff00387802 */ /* 0x000fce0000000f00 */
[----:B------:R-:W-:Y:S05]  /*1df0*/  WARPSYNC.COLLECTIVE R56, `(.L_x_36) ;  /* 0x0000000038087348 */ /* 0x000fea0003c00000 */
[----:B------:R0:W1:Y:S02]  /*1e00*/  SHFL.BFLY P3, R61, R60, R61, R58 ;  /* 0x0c00003d3c3d7389 */ /* 0x000064000006003a */
[----:B01----:R-:W-:Y:S05]  /*1e10*/  ENDCOLLECTIVE ;  /* 0x000000000000791b */ /* 0x003fea0003800000 */
.L_x_36:
[----:B------:R-:W-:Y:S02]  /*1e20*/  MOV R60, R54 ;  /* 0x00000036003c7202 */ /* 0x000fe40000000f00 */
[----:B------:R-:W-:Y:S01]  /*1e30*/  MOV R52, R61 ;  /* 0x0000003d00347202 */ /* 0x000fe20000000f00 */
[----:B------:R-:W-:-:S04]  /*1e40*/  HFMA2 R61, -RZ, RZ, 0, 1.1920928955078125e-07 ;  /* 0x00000002ff3d7431 */ /* 0x000fc800000001ff */
[----:B------:R-:W-:-:S07]  /*1e50*/  FADD.FTZ R59, R59, R52 ;  /* 0x000000343b3b7221 */ /* 0x000fce0000010000 */
[----:B------:R-:W-:Y:S05]  /*1e60*/  WARPSYNC.COLLECTIVE R56, `(.L_x_37) ;  /* 0x0000000038087348 */ /* 0x000fea0003c00000 */
[----:B------:R0:W1:Y:S02]  /*1e70*/  SHFL.BFLY P3, R61, R60, R61, R58 ;  /* 0x0c00003d3c3d7389 */ /* 0x000064000006003a */
[----:B01----:R-:W-:Y:S05]  /*1e80*/  ENDCOLLECTIVE ;  /* 0x000000000000791b */ /* 0x003fea0003800000 */
.L_x_37:
[----:B------:R-:W-:Y:S02]  /*1e90*/  MOV R60, R59 ;  /* 0x0000003b003c7202 */ /* 0x000fe40000000f00 */
[----:B------:R-:W-:Y:S01]  /*1ea0*/  MOV R52, R61 ;  /* 0x0000003d00347202 */ /* 0x000fe20000000f00 */
[----:B------:R-:W-:-:S04]  /*1eb0*/  HFMA2 R61, -RZ, RZ, 0, 1.1920928955078125e-07 ;  /* 0x00000002ff3d7431 */ /* 0x000fc800000001ff */
[----:B------:R-:W-:-:S07]  /*1ec0*/  FADD.FTZ R52, R54, R52 ;  /* 0x0000003436347221 */ /* 0x000fce0000010000 */
[----:B------:R-:W-:Y:S05]  /*1ed0*/  WARPSYNC.COLLECTIVE R56, `(.L_x_38) ;  /* 0x0000000038087348 */ /* 0x000fea0003c00000 */
[----:B------:R0:W1:Y:S02]  /*1ee0*/  SHFL.BFLY P3, R61, R60, R61, R58 ;  /* 0x0c00003d3c3d7389 */ /* 0x000064000006003a */
[----:B01----:R-:W-:Y:S05]  /*1ef0*/  ENDCOLLECTIVE ;  /* 0x000000000000791b */ /* 0x003fea0003800000 */
.L_x_38:
[----:B------:R-:W-:Y:S01]  /*1f00*/  MOV R60, R52 ;  /* 0x00000034003c7202 */ /* 0x000fe20000000f00 */
[----:B------:R-:W-:Y:S01]  /*1f10*/  FADD.FTZ R59, R59, R61 ;  /* 0x0000003d3b3b7221 */ /* 0x000fe20000010000 */
[----:B------:R-:W-:-:S07]  /*1f20*/  HFMA2 R61, -RZ, RZ, 0, 2.384185791015625e-07 ;  /* 0x00000004ff3d7431 */ /* 0x000fce00000001ff */
[----:B------:R-:W-:Y:S05]  /*1f30*/  WARPSYNC.COLLECTIVE R56, `(.L_x_39) ;  /* 0x0000000038087348 */ /* 0x000fea0003c00000 */
[----:B------:R0:W1:Y:S02]  /*1f40*/  SHFL.BFLY P3, R61, R60, R61, R58 ;  /* 0x0c00003d3c3d7389 */ /* 0x000064000006003a */
[----:B01----:R-:W-:Y:S05]  /*1f50*/  ENDCOLLECTIVE ;  /* 0x000000000000791b */ /* 0x003fea0003800000 */
.L_x_39:
[----:B------:R-:W-:Y:S02]  /*1f60*/  MOV R60, R59 ;  /* 0x0000003b003c7202 */ /* 0x000fe40000000f00 */
[----:B------:R-:W-:Y:S01]  /*1f70*/  MOV R54, R61 ;  /* 0x0000003d00367202 */ /* 0x000fe20000000f00 */
[----:B------:R-:W-:-:S04]  /*1f80*/  HFMA2 R61, -RZ, RZ, 0, 2.384185791015625e-07 ;  /* 0x00000004ff3d7431 */ /* 0x000fc800000001ff */
[----:B------:R-:W-:-:S07]  /*1f90*/  FADD.FTZ R52, R52, R54 ;  /* 0x0000003634347221 */ /* 0x000fce0000010000 */
[----:B------:R-:W-:Y:S05]  /*1fa0*/  WARPSYNC.COLLECTIVE R56, `(.L_x_40) ;  /* 0x0000000038087348 */ /* 0x000fea0003c00000 */
[----:B------:R0:W1:Y:S02]  /*1fb0*/  SHFL.BFLY P3, R61, R60, R61, R58 ;  /* 0x0c00003d3c3d7389 */ /* 0x000064000006003a */
[----:B01----:R-:W-:Y:S05]  /*1fc0*/  ENDCOLLECTIVE ;  /* 0x000000000000791b */ /* 0x003fea0003800000 */
.L_x_40:
[----:B------:R-:W-:Y:S01]  /*1fd0*/  MOV R60, R52 ;  /* 0x00000034003c7202 */ /* 0x000fe20000000f00 */
[----:B------:R-:W-:Y:S01]  /*1fe0*/  FADD.FTZ R54, R59, R61 ;  /* 0x0000003d3b367221 */ /* 0x000fe20000010000 */
[----:B------:R-:W-:-:S07]  /*1ff0*/  HFMA2 R61, -RZ, RZ, 0, 4.76837158203125e-07 ;  /* 0x00000008ff3d7431 */ /* 0x000fce00000001ff */
[----:B------:R-:W-:Y:S05]  /*2000*/  WARPSYNC.COLLECTIVE R56, `(.L_x_41) ;  /* 0x0000000038087348 */ /* 0x000fea0003c00000 */
[----:B------:R0:W1:Y:S02]  /*2010*/  SHFL.BFLY P3, R61, R60, R61, R58 ;  /* 0x0c00003d3c3d7389 */ /* 0x000064000006003a */
[----:B01----:R-:W-:Y:S05]  /*2020*/  ENDCOLLECTIVE ;  /* 0x000000000000791b */ /* 0x003fea0003800000 */
.L_x_41:
[----:B------:R-:W-:Y:S01]  /*2030*/  MOV R60, R54 ;  /* 0x00000036003c7202 */ /* 0x000fe20000000f00 */
[----:B------:R-:W-:Y:S01]  /*2040*/  FADD.FTZ R52, R52, R61 ;  /* 0x0000003d34347221 */ /* 0x000fe20000010000 */
[----:B------:R-:W-:-:S07]  /*2050*/  HFMA2 R61, -RZ, RZ, 0, 4.76837158203125e-07 ;  /* 0x00000008ff3d7431 */ /* 0x000fce00000001ff */
[----:B------:R-:W-:Y:S05]  /*2060*/  WARPSYNC.COLLECTIVE R56, `(.L_x_42) ;  /* 0x0000000038087348 */ /* 0x000fea0003c00000 */
[----:B------:R0:W1:Y:S02]  /*2070*/  SHFL.BFLY P3, R61, R60, R61, R58 ;  /* 0x0c00003d3c3d7389 */ /* 0x000064000006003a */
[----:B01----:R-:W-:Y:S05]  /*2080*/  ENDCOLLECTIVE ;  /* 0x000000000000791b */ /* 0x003fea0003800000 */
.L_x_42:
[----:B------:R-:W-:Y:S02]  /*2090*/  MOV R60, R52 ;  /* 0x00000034003c7202 */ /* 0x000fe40000000f00 */
[----:B------:R-:W-:Y:S01]  /*20a0*/  MOV R59, R61 ;  /* 0x0000003d003b7202 */ /* 0x000fe20000000f00 */
[----:B------:R-:W-:-:S04]  /*20b0*/  HFMA2 R61, -RZ, RZ, 0, 9.5367431640625e-07 ;  /* 0x00000010ff3d7431 */ /* 0x000fc800000001ff */
[----:B------:R-:W-:-:S07]  /*20c0*/  FADD.FTZ R54, R54, R59 ;  /* 0x0000003b36367221 */ /* 0x000fce0000010000 */
[----:B------:R-:W-:Y:S05]  /*20d0*/  WARPSYNC.COLLECTIVE R56, `(.L_x_43) ;  /* 0x0000000038087348 */ /* 0x000fea0003c00000 */
[----:B------:R0:W1:Y:S02]  /*20e0*/  SHFL.BFLY P3, R61, R60, R61, R58 ;  /* 0x0c00003d3c3d7389 */ /* 0x000064000006003a */
[----:B01----:R-:W-:Y:S05]  /*20f0*/  ENDCOLLECTIVE ;  /* 0x000000000000791b */ /* 0x003fea0003800000 */
.L_x_43:
[----:B------:R-:W-:Y:S02]  /*2100*/  MOV R60, R54 ;  /* 0x00000036003c7202 */ /* 0x000fe40000000f00 */
[----:B------:R-:W-:Y:S01]  /*2110*/  MOV R59, R61 ;  /* 0x0000003d003b7202 */ /* 0x000fe20000000f00 */
[----:B------:R-:W-:-:S07]  /*2120*/  HFMA2 R61, -RZ, RZ, 0, 9.5367431640625e-07 ;  /* 0x00000010ff3d7431 */ /* 0x000fce00000001ff */
[----:B------:R-:W-:Y:S05]  /*2130*/  WARPSYNC.COLLECTIVE R56, `(.L_x_44) ;  /* 0x0000000038087348 */ /* 0x000fea0003c00000 */
[----:B------:R0:W1:Y:S02]  /*2140*/  SHFL.BFLY P3, R61, R60, R61, R58 ;  /* 0x0c00003d3c3d7389 */ /* 0x000064000006003a */
[----:B01----:R-:W-:Y:S05]  /*2150*/  ENDCOLLECTIVE ;  /* 0x000000000000791b */ /* 0x003fea0003800000 */
.L_x_44:
[----:B------:R-:W-:Y:S05]  /*2160*/  BRA `(.L_x_45) ;  /* 0xffffffe800847947 */ /* 0x000fea000383ffff */
.L_x_46:
        /* <DEDUP_REMOVED lines=9> */
.L_x_6337:


//--------------------- .text._ZN10layer_norm13ln_bwd_kernelINS_13Kernel_traitsI13__nv_bfloat16S2_S2_S2_fjLj256ELj1ELj4ELj1ELj16ENS_18Kernel_traits_baseILj256ES2_S2_S2_S2_fjLj128EEEEELb0ELb0ELb1ELb0EEEvNS_9BwdParamsE --------------------------
	.section	.text._ZN10layer_norm13ln_bwd_kernelINS_13Kernel_traitsI13__nv_bfloat16S2_S2_S2_fjLj256ELj1ELj4ELj1ELj16ENS_18Kernel_traits_baseILj256ES2_S2_S2_S2_fjLj128EEEEELb0ELb0ELb1ELb0EEEvNS_9BwdParamsE,"ax",@progbits
	.align	128
        .global         _ZN10layer_norm13ln_bwd_kernelINS_13Kernel_traitsI13__nv_bfloat16S2_S2_S2_fjLj256ELj1ELj4ELj1ELj16ENS_18Kernel_traits_baseILj256ES2_S2_S2_S2_fjLj128EEEEELb0ELb0ELb1ELb0EEEvNS_9BwdParamsE
        .type           _ZN10layer_norm13ln_bwd_kernelINS_13Kernel_traitsI13__nv_bfloat16S2_S2_S2_fjLj256ELj1ELj4ELj1ELj16ENS_18Kernel_traits_baseILj256ES2_S2_S2_S2_fjLj128EEEEELb0ELb0ELb1ELb0EEEvNS_9BwdParamsE,@function
        .size           _ZN10layer_norm13ln_bwd_kernelINS_13Kernel_traitsI13__nv_bfloat16S2_S2_S2_fjLj256ELj1ELj4ELj1ELj16ENS_18Kernel_traits_baseILj256ES2_S2_S2_S2_fjLj128EEEEELb0ELb0ELb1ELb0EEEvNS_9BwdParamsE,(.L_x_6338 - _ZN10layer_norm13ln_bwd_kernelINS_13Kernel_traitsI13__nv_bfloat16S2_S2_S2_fjLj256ELj1ELj4ELj1ELj16ENS_18Kernel_traits_baseILj256ES2_S2_S2_S2_fjLj128EEEEELb0ELb0ELb1ELb0EEEvNS_9BwdParamsE)
        .other          _ZN10layer_norm13ln_bwd_kernelINS_13Kernel_traitsI13__nv_bfloat16S2_S2_S2_fjLj256ELj1ELj4ELj1ELj16ENS_18Kernel_traits_baseILj256ES2_S2_S2_S2_fjLj128EEEEELb0ELb0ELb1ELb0EEEvNS_9BwdParamsE,@"STO_CUDA_ENTRY STV_DEFAULT"
_ZN10layer_norm13ln_bwd_kernelINS_13Kernel_traitsI13__nv_bfloat16S2_S2_S2_fjLj256ELj1ELj4ELj1ELj16ENS_18Kernel_traits_baseILj256ES2_S2_S2_S2_fjLj128EEEEELb0ELb0ELb1ELb0EEEvNS_9BwdParamsE:
.text._ZN10layer_norm13ln_bwd_kernelINS_13Kernel_traitsI13__nv_bfloat16S2_S2_S2_fjLj256ELj1ELj4ELj1ELj16ENS_18Kernel_traits_baseILj256ES2_S2_S2_S2_fjLj128EEEEELb0ELb0ELb1ELb0EEEvNS_9BwdParamsE:
[----:B------:R-:W-:Y:S01]  /*0000*/  LDC R1, c[0x0][0x37c] ;  /* 0x0000df00ff017b82 */ /* 0x000fe20000000800 */
[----:B------:R-:W0:Y:S01]  /*0010*/  S2R R55, SR_TID.X ;  /* 0x0000000000377919 */ /* 0x000e220000002100 */
[----:B------:R-:W1:Y:S01]  /*0020*/  LDCU UR5, c[0x0][0x388] ;  /* 0x00007100ff0577ac */ /* 0x000e620008000800 */
[----:B------:R-:W2:Y:S01]  /*0030*/  LDCU.64 UR6, c[0x0][0x358] ;  /* 0x00006b00ff0677ac */ /* 0x000ea20008000a00 */
[----:B------:R-:W3:Y:S01]  /*0040*/  LDCU UR10, c[0x0][0x388] ;  /* 0x00007100ff0a77ac */ /* 0x000ee20008000800 */
[----:B------:R-:W4:Y:S01]  /*0050*/  LDCU UR11, c[0x0][0x40c] ;  /* 0x00008180ff0b77ac */ /* 0x000f220008000800 */
[----:B------:R-:W0:Y:S01]  /*0060*/  LDCU.U8 UR8, c[0x0][0x410] ;  /* 0x00008200ff0877ac */ /* 0x000e220008000000 */
[----:B-1----:R-:W-:Y:S01]  /*0070*/  USHF.R.S32.HI UR4, URZ, 0x1f, UR5 ;  /* 0x0000001fff047899 */ /* 0x002fe20008011405 */
[----:B------:R-:W1:Y:S03]  /*0080*/  LDCU UR9, c[0x0][0x400] ;  /* 0x00008000ff0977ac */ /* 0x000e660008000800 */
[----:B------:R-:W-:Y:S01]  /*0090*/  ULEA.HI UR4, UR4, UR5, URZ, 0x3 ;  /* 0x0000000504047291 */ /* 0x000fe2000f8f18ff */
[----:B------:R-:W3:Y:S01]  /*00a0*/  LDCU UR5, c[0x0][0x384] ;  /* 0x00007080ff0577ac */ /* 0x000ee20008000800 */
[----:B0-----:R-:W-:-:S02]  /*00b0*/  LOP3.LUT R0, R55, 0x1f, RZ, 0xc0, !PT ;  /* 0x0000001f37007812 */ /* 0x001fc400078ec0ff */
[----:B------:R-:W-:Y:S01]  /*00c0*/  USHF.R.S32.HI UR4, URZ, 0x3, UR4 ;  /* 0x00000003ff047899 */ /* 0x000fe20008011404 */
[----:B------:R-:W0:Y:S05]  /*00d0*/  LDCU.64 UR16, c[0x0][0x438] ;  /* 0x00008700ff1077ac */ /* 0x000e2a0008000a00 */
[----:B------:R-:W-:Y:S01]  /*00e0*/  IADD3 R2, PT, PT, R0, -UR4, RZ ;  /* 0x8000000400027c10 */ /* 0x000fe2000fffe0ff */
[----:B------:R-:W0:Y:S03]  /*00f0*/  LDCU.64 UR18, c[0x0][0x478] ;  /* 0x00008f00ff1277ac */ /* 0x000e260008000a00 */
[----:B------:R-:W-:Y:S01]  /*0100*/  ISETP.GE.U32.AND P0, PT, R2, 0x20, PT ;  /* 0x000000200200780c */ /* 0x000fe20003f06070 */
[----:B------:R-:W2:-:S12]  /*0110*/  S2UR UR4, SR_CTAID.X ;  /* 0x00000000000479c3 */ /* 0x000e980000002500 */
[----:B------:R-:W4:Y:S01]  /*0120*/  @P0 LDC.64 R4, c[0x0][0x3d0] ;  /* 0x0000f400ff040b82 */ /* 0x000f220000000a00 */
[----:B--2---:R-:W-:Y:S01]  /*0130*/  USHF.L.U32 UR4, UR4, 0x2, URZ ;  /* 0x0000000204047899 */ /* 0x004fe200080006ff */
[----:B----4-:R-:W-:-:S05]  /*0140*/  @P0 IMAD.WIDE.U32 R4, R0, 0x10, R4 ;  /* 0x0000001000040825 */ /* 0x010fca00078e0004 */
[----:B------:R2:W5:Y:S01]  /*0150*/  @P0 LDG.E.128 R32, desc[UR6][R4.64] ;  /* 0x0000000604200981 */ /* 0x000562000c1e1d00 */
[----:B------:R-:W-:Y:S01]  /*0160*/  BSSY B0, `(.L_x_47) ;  /* 0x000020f000007945 */ /* 0x000fe20003800000 */
[----:B------:R-:W-:Y:S02]  /*0170*/  CS2R R28, SRZ ;  /* 0x00000000001c7805 */ /* 0x000fe4000001ff00 */
[----:B------:R-:W-:Y:S02]  /*0180*/  CS2R R30, SRZ ;  /* 0x00000000001e7805 */ /* 0x000fe4000001ff00 */
[----:B------:R-:W-:Y:S02]  /*0190*/  CS2R R24, SRZ ;  /* 0x0000000000187805 */ /* 0x000fe4000001ff00 */
[----:B------:R-:W-:Y:S02]  /*01a0*/  CS2R R26, SRZ ;  /* 0x00000000001a7805 */ /* 0x000fe4000001ff00 */
[----:B------:R-:W-:-:S02]  /*01b0*/  CS2R R22, SRZ ;  /* 0x0000000000167805 */ /* 0x000fc4000001ff00 */
[----:B------:R-:W-:Y:S02]  /*01c0*/  CS2R R20, SRZ ;  /* 0x0000000000147805 */ /* 0x000fe4000001ff00 */
[----:B------:R-:W-:Y:S02]  /*01d0*/  CS2R R18, SRZ ;  /* 0x0000000000127805 */ /* 0x000fe4000001ff00 */
[----:B------:R-:W-:Y:S02]  /*01e0*/  CS2R R16, SRZ ;  /* 0x0000000000107805 */ /* 0x000fe4000001ff00 */
[----:B--2---:R-:W-:-:S04]  /*01f0*/  SHF.R.U32.HI R4, RZ, 0x5, R55 ;  /* 0x00000005ff047819 */ /* 0x004fc80000011637 */
[----:B------:R-:W-:-:S04]  /*0200*/  LOP3.LUT R4, R4, UR4, RZ, 0xfc, !PT ;  /* 0x0000000404047c12 */ /* 0x000fc8000f8efcff */
[----:B---3--:R-:W-:-:S13]  /*0210*/  ISETP.GE.AND P0, PT, R4, UR5, PT ;  /* 0x0000000504007c0c */ /* 0x008fda000bf06270 */
[----:B01----:R-:W-:Y:S05]  /*0220*/  @P0 BRA `(.L_x_48) ;  /* 0x0000002000080947 */ /* 0x003fea0003800000 */
[----:B------:R-:W0:Y:S01]  /*0230*/  LDCU.64 UR4, c[0x0][0x438] ;  /* 0x00008700ff0477ac */ /* 0x000e220008000a00 */
[----:B------:R-:W-:Y:S01]  /*0240*/  HFMA2 R28, -RZ, RZ, 0, 0 ;  /* 0x00000000ff1c7431 */ /* 0x000fe200000001ff */
[----:B0-----:R-:W-:-:S04]  /*0250*/  ISETP.NE.U32.AND P0, PT, RZ, UR4, PT ;  /* 0x00000004ff007c0c */ /* 0x001fc8000bf05070 */
[----:B------:R-:W-:-:S04]  /*0260*/  ISETP.NE.AND.EX P0, PT, RZ, UR5, PT, P0 ;  /* 0x00000005ff007c0c */ /* 0x000fc8000bf05300 */
[----:B------:R-:W-:-:S13]  /*0270*/  ISETP.LT.U32.OR P0, PT, R2, 0x20, !P0 ;  /* 0x000000200200780c */ /* 0x000fda0004701470 */
.L_x_61:
[----:B------:R-:W0:Y:S08]  /*0280*/  LDC.64 R54, c[0x0][0x3f8] ;  /* 0x0000fe00ff367b82 */ /* 0x000e300000000a00 */
[----:B-1----:R-:W1:Y:S08]  /*0290*/  LDC.64 R52, c[0x0][0x3f0] ;  /* 0x0000fc00ff347b82 */ /* 0x002e700000000a00 */
[----:B------:R-:W2:Y:S01]  /*02a0*/  LDC.64 R50, c[0x0][0x3c8] ;  /* 0x0000f200ff327b82 */ /* 0x000ea20000000a00 */
[----:B0-----:R-:W-:-:S07]  /*02b0*/  IMAD.WIDE R54, R4, 0x4, R54 ;  /* 0x0000000404367825 */ /* 0x001fce00078e0236 */
[----:B------:R-:W0:Y:S01]  /*02c0*/  LDC.64 R60, c[0x0][0x3c0] ;  /* 0x0000f000ff3c7b82 */ /* 0x000e220000000a00 */
[----:B------:R-:W3:Y:S01]  /*02d0*/  LDG.E R54, desc[UR6][R54.64] ;  /* 0x0000000636367981 */ /* 0x000ee2000c1e1900 */
[----:B-1----:R-:W-:-:S06]  /*02e0*/  IMAD.WIDE R52, R4, 0x4, R52 ;  /* 0x0000000404347825 */ /* 0x002fcc00078e0234 */
[----:B-----5:R1:W5:Y:S01]  /*02f0*/  LDG.E R52, desc[UR6][R52.64] ;  /* 0x0000000634347981 */ /* 0x020362000c1e1900 */
[----:B--2---:R-:W-:-:S05]  /*0300*/  IMAD.WIDE R50, R4, 0x4, R50 ;  /* 0x0000000404327825 */ /* 0x004fca00078e0232 */
[----:B------:R1:W5:Y:S01]  /*0310*/  LDG.E R57, desc[UR6][R50.64] ;  /* 0x0000000632397981 */ /* 0x000362000c1e1900 */
[----:B------:R-:W-:Y:S01]  /*0320*/  BSSY.RECONVERGENT B1, `(.L_x_49) ;  /* 0x0000084000017945 */ /* 0x000fe20003800200 */
[----:B------:R-:W-:Y:S01]  /*0330*/  IMAD.MOV.U32 R59, RZ, RZ, RZ ;  /* 0x000000ffff3b7224 */ /* 0x000fe200078e00ff */
[----:B------:R-:W-:Y:S02]  /*0340*/  MOV R62, RZ ;  /* 0x000000ff003e7202 */ /* 0x000fe40000000f00 */
[----:B---3--:R-:W-:-:S13]  /*0350*/  ISETP.GE.AND P3, PT, R54, 0x1, PT ;  /* 0x000000013600780c */ /* 0x008fda0003f66270 */
[----:B01----:R-:W-:Y:S05]  /*0360*/  @!P3 BRA `(.L_x_50) ;  /* 0x0000000400dcb947 */ /* 0x003fea0003800000 */
[----:B------:R-:W-:-:S13]  /*0370*/  ISETP.GE.U32.AND P1, PT, R2, 0x20, PT ;  /* 0x000000200200780c */ /* 0x000fda0003f26070 */
[----:B------:R-:W-:Y:S05]  /*0380*/  @!P1 BRA `(.L_x_51) ;  /* 0x0000000400f49947 */ /* 0x000fea0003800000 */
[----:B------:R-:W0:Y:S01]  /*0390*/  LDC.64 R44, c[0x0][0x3a8] ;  /* 0x0000ea00ff2c7b82 */ /* 0x000e220000000a00 */
[C---:B------:R-:W-:Y:S02]  /*03a0*/  IMAD R3, R4.reuse, UR10, RZ ;  /* 0x0000000a04037c24 */ /* 0x040fe4000f8e02ff */
[----:B------:R-:W-:-:S03]  /*03b0*/  IMAD.WIDE R60, R4, 0x4, R60 ;  /* 0x00000004043c7825 */ /* 0x000fc600078e023c */
[----:B------:R-:W-:Y:S02]  /*03c0*/  SHF.R.S32.HI R6, RZ, 0x1f, R3 ;  /* 0x0000001fff067819 */ /* 0x000fe40000011403 */
[----:B------:R-:W2:Y:S02]  /*03d0*/  LDG.E R58, desc[UR6][R60.64] ;  /* 0x000000063c3a7981 */ /* 0x000ea4000c1e1900 */
[----:B------:R-:W-:Y:S02]  /*03e0*/  LEA.HI R3, R6, R3, RZ, 0x3 ;  /* 0x0000000306037211 */ /* 0x000fe400078f18ff */
[----:B------:R-:W1:Y:S02]  /*03f0*/  LDC.64 R6, c[0x0][0x428] ;  /* 0x00010a00ff067b82 */ /* 0x000e640000000a00 */
[----:B------:R-:W-:Y:S02]  /*0400*/  LEA.HI.SX32 R5, R3, R0, 0x1d ;  /* 0x0000000003057211 */ /* 0x000fe400078feaff */
[----:B------:R-:W-:-:S05]  /*0410*/  IADD3 R3, PT, PT, R54, -0x1, RZ ;  /* 0xffffffff36037810 */ /* 0x000fca0007ffe0ff */
[----:B------:R-:W-:Y:S02]  /*0420*/  IMAD R3, R3, UR10, RZ ;  /* 0x0000000a03037c24 */ /* 0x000fe4000f8e02ff */
[----:B0-----:R-:W-:-:S03]  /*0430*/  IMAD.WIDE.U32 R44, R5, 0x10, R44 ;  /* 0x00000010052c7825 */ /* 0x001fc600078e002c */
[----:B------:R-:W-:-:S04]  /*0440*/  SHF.R.S32.HI R8, RZ, 0x1f, R3 ;  /* 0x0000001fff087819 */ /* 0x000fc80000011403 */
[----:B------:R-:W-:Y:S01]  /*0450*/  LEA.HI R3, R8, R3, RZ, 0x3 ;  /* 0x0000000308037211 */ /* 0x000fe200078f18ff */
[----:B------:R-:W3:Y:S03]  /*0460*/  LDG.E.128 R44, desc[UR6][R44.64] ;  /* 0x000000062c2c7981 */ /* 0x000ee6000c1e1d00 */
[----:B------:R-:W-:-:S05]  /*0470*/  LEA.HI.SX32 R3, R3, R0, 0x1d ;  /* 0x0000000003037211 */ /* 0x000fca00078feaff */
[----:B-1----:R-:W-:-:S05]  /*0480*/  IMAD.WIDE.U32 R6, R3, 0x10, R6 ;  /* 0x0000001003067825 */ /* 0x002fca00078e0006 */
[----:B------:R0:W4:Y:S01]  /*0490*/  LDG.E.128 R8, desc[UR6][R6.64] ;  /* 0x0000000606087981 */ /* 0x000122000c1e1d00 */
[----:B------:R-:W-:-:S04]  /*04a0*/  ISETP.NE.U32.AND P1, PT, RZ, UR16, PT ;  /* 0x00000010ff007c0c */ /* 0x000fc8000bf25070 */
[----:B------:R-:W-:-:S13]  /*04b0*/  ISETP.NE.AND.EX P1, PT, RZ, UR17, PT, P1 ;  /* 0x00000011ff007c0c */ /* 0x000fda000bf25310 */
[----:B------:R-:W1:Y:S02]  /*04c0*/  @P1 LDC.64 R48, c[0x0][0x438] ;  /* 0x00010e00ff301b82 */ /* 0x000e640000000a00 */
[----:B-1----:R-:W-:-:S05]  /*04d0*/  @P1 IMAD.WIDE.U32 R48, R5, 0x10, R48 ;  /* 0x0000001005301825 */ /* 0x002fca00078e0030 */
[----:B------:R1:W5:Y:S01]  /*04e0*/  @P1 LDG.E.128 R12, desc[UR6][R48.64] ;  /* 0x00000006300c1981 */ /* 0x000362000c1e1d00 */
[----:B------:R-:W-:Y:S02]  /*04f0*/  ISETP.NE.AND P1, PT, RZ, UR8, PT ;  /* 0x00000008ff007c0c */ /* 0x000fe4000bf25270 */
[----:B------:R-:W-:Y:S02]  /*0500*/  PRMT R53, R32, 0x7632, R53 ;  /* 0x0000763220357816 */ /* 0x000fe40000000035 */
[----:B------:R-:W-:-:S04]  /*0510*/  PRMT R55, R34, 0x7632, R55 ;  /* 0x0000763222377816 */ /* 0x000fc80000000037 */
[----:B------:R-:W-:Y:S02]  /*0520*/  SHF.L.U32 R55, R55, 0x10, RZ ;  /* 0x0000001037377819 */ /* 0x000fe400000006ff */
[----:B--2---:R-:W-:Y:S02]  /*0530*/  FSEL R58, R58, RZ, !P1 ;  /* 0x000000ff3a3a7208 */ /* 0x004fe40004800000 */
[C---:B---3--:R-:W-:Y:S01]  /*0540*/  PRMT R5, R45.reuse, 0x7632, R5 ;  /* 0x000076322d057816 */ /* 0x048fe20000000005 */
[C---:B------:R-:W-:Y:S01]  /*0550*/  IMAD.U32 R3, R44.reuse, 0x10000, RZ ;  /* 0x000100002c037824 */ /* 0x040fe200078e00ff */
[----:B------:R-:W-:Y:S02]  /*0560*/  SHF.L.U32 R45, R45, 0x10, RZ ;  /* 0x000000102d2d7819 */ /* 0x000fe400000006ff */
[----:B------:R-:W-:Y:S02]  /*0570*/  PRMT R0, R44, 0x7632, R0 ;  /* 0x000076322c007816 */ /* 0x000fe40000000000 */
[----:B0-----:R-:W-:-:S02]  /*0580*/  PRMT R7, R46, 0x7632, R7 ;  /* 0x000076322e077816 */ /* 0x001fc40000000007 */
[----:B------:R-:W-:Y:S02]  /*0590*/  SHF.L.U32 R51, R46, 0x10, RZ ;  /* 0x000000102e337819 */ /* 0x000fe400000006ff */
[----:B------:R-:W-:Y:S01]  /*05a0*/  PRMT R46, R47, 0x7632, R46 ;  /* 0x000076322f2e7816 */ /* 0x000fe2000000002e */
[----:B------:R-:W-:Y:S01]  /*05b0*/  FADD.FTZ R6, -R58, R3 ;  /* 0x000000033a067221 */ /* 0x000fe20000010100 */
[----:B------:R-:W-:Y:S01]  /*05c0*/  SHF.L.U32 R3, R0, 0x10, RZ ;  /* 0x0000001000037819 */ /* 0x000fe200000006ff */
[----:B------:R-:W-:Y:S01]  /*05d0*/  FADD.FTZ R60, -R58, R45 ;  /* 0x0000002d3a3c7221 */ /* 0x000fe20000010100 */
[----:B------:R-:W-:Y:S01]  /*05e0*/  SHF.L.U32 R5, R5, 0x10, RZ ;  /* 0x0000001005057819 */ /* 0x000fe200000006ff */
[----:B------:R-:W-:Y:S01]  /*05f0*/  IMAD.U32 R47, R47, 0x10000, RZ ;  /* 0x000100002f2f7824 */ /* 0x000fe200078e00ff */
[----:B------:R-:W-:Y:S01]  /*0600*/  SHF.L.U32 R45, R46, 0x10, RZ ;  /* 0x000000102e2d7819 */ /* 0x000fe200000006ff */
[----:B------:R-:W-:Y:S02]  /*0610*/  IMAD.U32 R7, R7, 0x10000, RZ ;  /* 0x0001000007077824 */ /* 0x000fe400078e00ff */
[C---:B------:R-:W-:Y:S01]  /*0620*/  FADD.FTZ R44, -R58.reuse, R51 ;  /* 0x000000333a2c7221 */ /* 0x040fe20000010100 */
[C---:B------:R-:W-:Y:S01]  /*0630*/  FADD.FTZ R50, -R58.reuse, R47 ;  /* 0x0000002f3a327221 */ /* 0x040fe20000010100 */
[C---:B------:R-:W-:Y:S01]  /*0640*/  FADD.FTZ R46, -R58.reuse, R3 ;  /* 0x000000033a2e7221 */ /* 0x040fe20000010100 */
[C---:B-1----:R-:W-:Y:S01]  /*0650*/  FADD.FTZ R48, -R58.reuse, R5 ;  /* 0x000000053a307221 */ /* 0x042fe20000010100 */
[C---:B------:R-:W-:Y:S01]  /*0660*/  FADD.FTZ R56, -R58.reuse, R7 ;  /* 0x000000073a387221 */ /* 0x040fe20000010100 */
[----:B------:R-:W-:Y:S01]  /*0670*/  FADD.FTZ R58, -R58, R45 ;  /* 0x0000002d3a3a7221 */ /* 0x000fe20000010100 */
[----:B------:R-:W-:-:S02]  /*0680*/  SHF.L.U32 R5, R32, 0x10, RZ ;  /* 0x0000001020057819 */ /* 0x000fc400000006ff */
[C---:B----4-:R-:W-:Y:S01]  /*0690*/  PRMT R49, R8.reuse, 0x7632, R49 ;  /* 0x0000763208317816 */ /* 0x050fe20000000031 */
[----:B------:R-:W-:Y:S01]  /*06a0*/  IMAD.U32 R8, R8, 0x10000, RZ ;  /* 0x0001000008087824 */ /* 0x000fe200078e00ff */
[----:B------:R-:W-:Y:S01]  /*06b0*/  PRMT R45, R9, 0x7632, R45 ;  /* 0x00007632092d7816 */ /* 0x000fe2000000002d */
[----:B-----5:R-:W-:Y:S01]  /*06c0*/  FMUL.FTZ R3, R57, R6 ;  /* 0x0000000639037220 */ /* 0x020fe20000410000 */
[----:B------:R-:W-:Y:S01]  /*06d0*/  SHF.L.U32 R9, R9, 0x10, RZ ;  /* 0x0000001009097819 */ /* 0x000fe200000006ff */
[----:B------:R-:W-:Y:S02]  /*06e0*/  IMAD.U32 R7, R33, 0x10000, RZ ;  /* 0x0001000021077824 */ /* 0x000fe400078e00ff */
[-C--:B------:R-:W-:Y:S01]  /*06f0*/  FMUL.FTZ R6, R5, R8.reuse ;  /* 0x0000000805067220 */ /* 0x080fe20000410000 */
[----:B------:R-:W-:Y:S01]  /*0700*/  PRMT R0, R10, 0x7632, R0 ;  /* 0x000076320a007816 */ /* 0x000fe20000000000 */
[----:B------:R-:W-:Y:S01]  /*0710*/  FADD.FTZ R28, R28, R8 ;  /* 0x000000081c1c7221 */ /* 0x000fe20000010000 */
[----:B------:R-:W-:Y:S01]  /*0720*/  SHF.L.U32 R51, R10, 0x10, RZ ;  /* 0x000000100a337819 */ /* 0x000fe200000006ff */
[----:B------:R-:W-:Y:S01]  /*0730*/  FFMA.FTZ R16, R3, R8, R16 ;  /* 0x0000000803107223 */ /* 0x000fe20000010010 */
[----:B------:R-:W-:Y:S01]  /*0740*/  FMUL.FTZ R5, R57, R60 ;  /* 0x0000003c39057220 */ /* 0x000fe20000410000 */
[----:B------:R-:W-:Y:S01]  /*0750*/  SHF.L.U32 R10, R34, 0x10, RZ ;  /* 0x00000010220a7819 */ /* 0x000fe200000006ff */
[-C--:B------:R-:W-:Y:S01]  /*0760*/  FMUL.FTZ R8, R7, R9.reuse ;  /* 0x0000000907087220 */ /* 0x080fe20000410000 */
[----:B------:R-:W-:Y:S01]  /*0770*/  FMUL.FTZ R7, R57, R44 ;  /* 0x0000002c39077220 */ /* 0x000fe20000410000 */
[C---:B------:R-:W-:Y:S01]  /*0780*/  PRMT R47, R11.reuse, 0x7632, R47 ;  /* 0x000076320b2f7816 */ /* 0x040fe2000000002f */
[----:B------:R-:W-:Y:S01]  /*0790*/  FADD.FTZ R30, R30, R9 ;  /* 0x000000091e1e7221 */ /* 0x000fe20000010000 */
[----:B------:R-:W-:Y:S01]  /*07a0*/  SHF.L.U32 R11, R11, 0x10, RZ ;  /* 0x000000100b0b7819 */ /* 0x000fe200000006ff */
[----:B------:R-:W-:Y:S01]  /*07b0*/  FFMA.FTZ R18, R5, R9, R18 ;  /* 0x0000000905127223 */ /* 0x000fe20000010012 */
[----:B------:R-:W-:Y:S01]  /*07c0*/  SHF.L.U32 R44, R35, 0x10, RZ ;  /* 0x00000010232c7819 */ /* 0x000fe200000006ff */
[----:B------:R-:W-:Y:S01]  /*07d0*/  FMUL.FTZ R9, R57, R50 ;  /* 0x0000003239097220 */ /* 0x000fe20000410000 */
[-C--:B------:R-:W-:Y:S01]  /*07e0*/  FMUL.FTZ R10, R10, R51.reuse ;  /* 0x000000330a0a7220 */ /* 0x080fe20000410000 */
[--C-:B------:R-:W-:Y:S01]  /*07f0*/  FADD.FTZ R24, R24, R51.reuse ;  /* 0x0000003318187221 */ /* 0x100fe20000010000 */
[----:B------:R-:W-:Y:S01]  /*0800*/  FFMA.FTZ R20, R7, R51, R20 ;  /* 0x0000003307147223 */ /* 0x000fe20000010014 */
[----:B------:R-:W-:Y:S01]  /*0810*/  PRMT R51, R33, 0x7632, R51 ;  /* 0x0000763221337816 */ /* 0x000fe20000000033 */
[-C--:B------:R-:W-:Y:S01]  /*0820*/  FMUL.FTZ R44, R44, R11.reuse ;  /* 0x0000000b2c2c7220 */ /* 0x080fe20000410000 */
[----:B------:R-:W-:Y:S01]  /*0830*/  FADD.FTZ R26, R26, R11 ;  /* 0x0000000b1a1a7221 */ /* 0x000fe20000010000 */
[----:B------:R-:W-:Y:S01]  /*0840*/  FFMA.FTZ R22, R9, R11, R22 ;  /* 0x0000000b09167223 */ /* 0x000fe20000010016 */
[----:B------:R-:W-:Y:S01]  /*0850*/  SHF.L.U32 R11, R53, 0x10, RZ ;  /* 0x00000010350b7819 */ /* 0x000fe200000006ff */
[----:B------:R-:W-:Y:S01]  /*0860*/  IMAD.U32 R50, R49, 0x10000, RZ ;  /* 0x0001000031327824 */ /* 0x000fe200078e00ff */
[----:B------:R-:W-:Y:S01]  /*0870*/  SHF.L.U32 R49, R51, 0x10, RZ ;  /* 0x0000001033317819 */ /* 0x000fe200000006ff */
[----:B------:R-:W-:Y:S01]  /*0880*/  FMUL.FTZ R46, R57, R46 ;  /* 0x0000002e392e7220 */ /* 0x000fe20000410000 */
[----:B------:R-:W-:Y:S01]  /*0890*/  SHF.L.U32 R60, R45, 0x10, RZ ;  /* 0x000000102d3c7819 */ /* 0x000fe200000006ff */
[-C--:B------:R-:W-:Y:S01]  /*08a0*/  FMUL.FTZ R11, R11, R50.reuse ;  /* 0x000000320b0b7220 */ /* 0x080fe20000410000 */
[----:B------:R-:W-:Y:S01]  /*08b0*/  FADD.FTZ R29, R29, R50 ;  /* 0x000000321d1d7221 */ /* 0x000fe20000010000 */
[----:B------:R-:W-:Y:S01]  /*08c0*/  FFMA.FTZ R17, R46, R50, R17 ;  /* 0x000000322e117223 */ /* 0x000fe20000010011 */
[----:B------:R-:W-:Y:S01]  /*08d0*/  FADD.FTZ R50, RZ, R6 ;  /* 0x00000006ff327221 */ /* 0x000fe20000010000 */
[----:B------:R-:W-:Y:S01]  /*08e0*/  FMUL.FTZ R45, R49, R60 ;  /* 0x0000003c312d7220 */ /* 0x000fe20000410000 */
[----:B------:R-:W-:Y:S01]  /*08f0*/  FFMA.FTZ R49, R3, R6, RZ ;  /* 0x0000000603317223 */ /* 0x000fe200000100ff */
[----:B------:R-:W-:Y:S01]  /*0900*/  FMUL.FTZ R48, R57, R48 ;  /* 0x0000003039307220 */ /* 0x000fe20000410000 */
[----:B------:R-:W-:-:S02]  /*0910*/  FADD.FTZ R51, R50, R11 ;  /* 0x0000000b32337221 */ /* 0x000fc40000010000 */
[----:B------:R-:W-:Y:S01]  /*0920*/  FFMA.FTZ R50, R46, R11, R49 ;  /* 0x0000000b2e327223 */ /* 0x000fe20000010031 */
[----:B------:R-:W-:Y:S01]  /*0930*/  FADD.FTZ R31, R31, R60 ;  /* 0x0000003c1f1f7221 */ /* 0x000fe20000010000 */
[----:B------:R-:W-:Y:S01]  /*0940*/  FFMA.FTZ R19, R48, R60, R19 ;  /* 0x0000003c30137223 */ /* 0x000fe20000010013 */
[----:B------:R-:W-:Y:S01]  /*0950*/  PRMT R53, R35, 0x7632, R53 ;  /* 0x0000763223357816 */ /* 0x000fe20000000035 */
[----:B------:R-:W-:Y:S01]  /*0960*/  FADD.FTZ R60, R51, R8 ;  /* 0x00000008333c7221 */ /* 0x000fe20000010000 */
[----:B------:R-:W-:Y:S01]  /*0970*/  FFMA.FTZ R51, R5, R8, R50 ;  /* 0x0000000805337223 */ /* 0x000fe20000010032 */
[----:B------:R-:W-:Y:S02]  /*0980*/  SHF.L.U32 R62, R0, 0x10, RZ ;  /* 0x00000010003e7819 */ /* 0x000fe400000006ff */
[----:B------:R-:W-:Y:S02]  /*0990*/  IMAD.U32 R49, R53, 0x10000, RZ ;  /* 0x0001000035317824 */ /* 0x000fe400078e00ff */
[----:B------:R-:W-:Y:S01]  /*09a0*/  FADD.FTZ R53, R60, R45 ;  /* 0x0000002d3c357221 */ /* 0x000fe20000010000 */
[----:B------:R-:W-:Y:S01]  /*09b0*/  FFMA.FTZ R0, R48, R45, R51 ;  /* 0x0000002d30007223 */ /* 0x000fe20000010033 */
[----:B------:R-:W-:Y:S01]  /*09c0*/  SHF.L.U32 R64, R47, 0x10, RZ ;  /* 0x000000102f407819 */ /* 0x000fe200000006ff */
[----:B------:R-:W-:Y:S01]  /*09d0*/  FMUL.FTZ R56, R57, R56 ;  /* 0x0000003839387220 */ /* 0x000fe20000410000 */
[----:B------:R-:W-:Y:S01]  /*09e0*/  FMUL.FTZ R47, R55, R62 ;  /* 0x0000003e372f7220 */ /* 0x000fe20000410000 */
[----:B------:R-:W-:Y:S01]  /*09f0*/  FADD.FTZ R50, R53, R10 ;  /* 0x0000000a35327221 */ /* 0x000fe20000010000 */
[----:B------:R-:W-:-:S03]  /*0a00*/  FFMA.FTZ R0, R7, R10, R0 ;  /* 0x0000000a07007223 */ /* 0x000fc60000010000 */
[----:B------:R-:W-:Y:S01]  /*0a10*/  FADD.FTZ R51, R50, R47 ;  /* 0x0000002f32337221 */ /* 0x000fe20000010000 */
[C---:B------:R-:W-:Y:S01]  /*0a20*/  FFMA.FTZ R0, R56.reuse, R47, R0 ;  /* 0x0000002f38007223 */ /* 0x040fe20000010000 */
[----:B------:R-:W-:Y:S01]  /*0a30*/  FMUL.FTZ R58, R57, R58 ;  /* 0x0000003a393a7220 */ /* 0x000fe20000410000 */
[----:B------:R-:W-:Y:S01]  /*0a40*/  FMUL.FTZ R49, R49, R64 ;  /* 0x0000004031317220 */ /* 0x000fe20000410000 */
[----:B------:R-:W-:Y:S01]  /*0a50*/  FADD.FTZ R50, R51, R44 ;  /* 0x0000002c33327221 */ /* 0x000fe20000010000 */
[----:B------:R-:W-:Y:S01]  /*0a60*/  FFMA.FTZ R0, R9, R44, R0 ;  /* 0x0000002c09007223 */ /* 0x000fe20000010000 */
[----:B------:R-:W-:Y:S01]  /*0a70*/  FADD.FTZ R25, R25, R62 ;  /* 0x0000003e19197221 */ /* 0x000fe20000010000 */
[----:B------:R-:W-:Y:S01]  /*0a80*/  FFMA.FTZ R21, R56, R62, R21 ;  /* 0x0000003e38157223 */ /* 0x000fe20000010015 */
[----:B------:R-:W-:Y:S01]  /*0a90*/  FADD.FTZ R27, R27, R64 ;  /* 0x000000401b1b7221 */ /* 0x000fe20000010000 */
[----:B------:R-:W-:Y:S01]  /*0aa0*/  FFMA.FTZ R23, R58, R64, R23 ;  /* 0x000000403a177223 */ /* 0x000fe20000010017 */
[----:B------:R-:W-:Y:S01]  /*0ab0*/  FADD.FTZ R59, R50, R49 ;  /* 0x00000031323b7221 */ /* 0x000fe20000010000 */
[----:B------:R-:W-:Y:S01]  /*0ac0*/  FFMA.FTZ R62, R58, R49, R0 ;  /* 0x000000313a3e7223 */ /* 0x000fe20000010000 */
[----:B------:R-:W-:Y:S06]  /*0ad0*/  BRA `(.L_x_51) ;  /* 0x0000000000207947 */ /* 0x000fec0003800000 */
.L_x_50:
[----:B------:R-:W-:Y:S05]  /*0ae0*/  @P0 BRA `(.L_x_51) ;  /* 0x00000000001c0947 */ /* 0x000fea0003800000 */
[----:B------:R-:W0:Y:S01]  /*0af0*/  LDC.64 R12, c[0x0][0x438] ;  /* 0x00010e00ff0c7b82 */ /* 0x000e220000000a00 */
[----:B------:R-:W-:-:S05]  /*0b00*/  IMAD R14, R4, UR10, RZ ;  /* 0x0000000a040e7c24 */ /* 0x000fca000f8e02ff */
[----:B------:R-:W-:-:S04]  /*0b10*/  SHF.R.S32.HI R15, RZ, 0x1f, R14 ;  /* 0x0000001fff0f7819 */ /* 0x000fc8000001140e */
[----:B------:R-:W-:-:S04]  /*0b20*/  LEA.HI R15, R15, R14, RZ, 0x3 ;  /* 0x0000000e0f0f7211 */ /* 0x000fc800078f18ff */
[----:B------:R-:W-:-:S05]  /*0b30*/  LEA.HI.SX32 R15, R15, R0, 0x1d ;  /* 0x000000000f0f7211 */ /* 0x000fca00078feaff */
[----:B0-----:R-:W-:-:S06]  /*0b40*/  IMAD.WIDE.U32 R12, R15, 0x10, R12 ;  /* 0x000000100f0c7825 */ /* 0x001fcc00078e000c */
[----:B------:R-:W5:Y:S02]  /*0b50*/  LDG.E.128 R12, desc[UR6][R12.64] ;  /* 0x000000060c0c7981 */ /* 0x000f64000c1e1d00 */
.L_x_51:
[----:B------:R-:W-:Y:S05]  /*0b60*/  BSYNC.RECONVERGENT B1 ;  /* 0x0000000000017941 */ /* 0x000fea0003800200 */
.L_x_49:
[----:B------:R-:W0:Y:S01]  /*0b70*/  S2R R55, SR_TID.X ;  /* 0x0000000000377919 */ /* 0x000e220000002100 */
[----:B------:R-:W-:Y:S01]  /*0b80*/  UMOV UR4, 0xffffffff ;  /* 0xffffffff00047882 */ /* 0x000fe20000000000 */
[----:B-----5:R-:W-:Y:S02]  /*0b90*/  ISETP.GE.AND P2, PT, R52, 0x1, PT ;  /* 0x000000013400780c */ /* 0x020fe40003f46270 */
[----:B0-----:R-:W-:Y:S01]  /*0ba0*/  LOP3.LUT R0, R55, 0x1f, RZ, 0xc0, !PT ;  /* 0x0000001f37007812 */ /* 0x001fe200078ec0ff */
[----:B------:R-:W-:Y:S10]  /*0bb0*/  BRA.DIV UR4, `(.L_x_52) ;  /* 0x0000001a04e47947 */ /* 0x000ff4000b800000 */
        /* <DEDUP_REMOVED lines=18> */
.L_x_73:
[----:B------:R-:W3:Y:S01]  /*0ce0*/  @P2 LDC R51, c[0x0][0x388] ;  /* 0x0000e200ff332b82 */ /* 0x000ee20000000800 */
[----:B------:R-:W-:Y:S01]  /*0cf0*/  @P2 IADD3 R52, PT, PT, R52, -0x1, RZ ;  /* 0xffffffff34342810 */ /* 0x000fe20007ffe0ff */
[----:B------:R-:W-:Y:S01]  /*0d00*/  BSSY.RECONVERGENT B1, `(.L_x_53) ;  /* 0x0000150000017945 */ /* 0x000fe20003800200 */
[----:B------:R-:W-:Y:S01]  /*0d10*/  ISETP.GE.U32.AND P1, PT, R2, 0x20, PT ;  /* 0x000000200200780c */ /* 0x000fe20003f26070 */
[----:B-1----:R-:W-:Y:S01]  /*0d20*/  FADD.FTZ R60, R53, R60 ;  /* 0x0000003c353c7221 */ /* 0x002fe20000010000 */
[----:B0-2---:R-:W-:Y:S01]  /*0d30*/  FADD.FTZ R53, R59, R62 ;  /* 0x0000003e3b357221 */ /* 0x005fe20000010000 */
[----:B---3--:R-:W-:-:S05]  /*0d40*/  @P2 IMAD R52, R52, R51, RZ ;  /* 0x0000003334342224 */ /* 0x008fca00078e02ff */
[----:B------:R-:W-:-:S04]  /*0d50*/  @P2 SHF.R.S32.HI R51, RZ, 0x1f, R52 ;  /* 0x0000001fff332819 */ /* 0x000fc80000011434 */
[----:B------:R-:W-:-:S04]  /*0d60*/  @P2 LEA.HI R51, R51, R52, RZ, 0x3 ;  /* 0x0000003433332211 */ /* 0x000fc800078f18ff */
[----:B------:R-:W-:Y:S02]  /*0d70*/  @P2 LEA.HI.SX32 R52, R51, R0, 0x1d ;  /* 0x0000000033342211 */ /* 0x000fe400078feaff */
[----:B------:R-:W-:Y:S02]  /*0d80*/  CS2R R50, SRZ ;  /* 0x0000000000327805 */ /* 0x000fe4000001ff00 */
[----:B------:R-:W-:Y:S01]  /*0d90*/  @P2 MOV R51, RZ ;  /* 0x000000ff00332202 */ /* 0x000fe20000000f00 */
[----:B------:R-:W-:Y:S01]  /*0da0*/  @P2 IMAD.MOV.U32 R50, RZ, RZ, R52 ;  /* 0x000000ffff322224 */ /* 0x000fe200078e0034 */
[----:B------:R-:W-:Y:S06]  /*0db0*/  @!P1 BRA `(.L_x_54) ;  /* 0x0000001400109947 */ /* 0x000fec0003800000 */
[----:B------:R-:W-:Y:S01]  /*0dc0*/  UISETP.NE.U32.AND UP0, UPT, UR16, URZ, UPT ;  /* 0x000000ff1000728c */ /* 0x000fe2000bf05070 */
[----:B------:R-:W-:Y:S01]  /*0dd0*/  FMUL.FTZ R52, R60, UR9 ;  /* 0x000000093c347c20 */ /* 0x000fe20008410000 */
[----:B------:R-:W-:Y:S01]  /*0de0*/  ISETP.NE.AND P1, PT, RZ, UR8, PT ;  /* 0x00000008ff007c0c */ /* 0x000fe2000bf25270 */
[----:B------:R-:W-:Y:S01]  /*0df0*/  BSSY.RECONVERGENT B2, `(.L_x_55) ;  /* 0x0000132000027945 */ /* 0x000fe20003800200 */
[----:B------:R-:W-:Y:S01]  /*0e00*/  UISETP.NE.AND.EX UP0, UPT, UR17, URZ, UPT, UP0 ;  /* 0x000000ff1100728c */ /* 0x000fe2000bf05300 */
[----:B------:R-:W-:Y:S01]  /*0e10*/  FMUL.FTZ R53, R53, UR9 ;  /* 0x0000000935357c20 */ /* 0x000fe20008410000 */
[----:B------:R-:W-:-:S07]  /*0e20*/  FSEL R52, R52, RZ, !P1 ;  /* 0x000000ff34347208 */ /* 0x000fce0004800000 */
[----:B------:R-:W-:Y:S05]  /*0e30*/  BRA.U UP0, `(.L_x_56) ;  /* 0x00000009004c7547 */ /* 0x000fea000b800000 */
[----:B------:R-:W-:Y:S02]  /*0e40*/  MOV R62, UR18 ;  /* 0x00000012003e7c02 */ /* 0x000fe40008000f00 */
[----:B------:R-:W-:Y:S02]  /*0e50*/  MOV R61, UR19 ;  /* 0x00000013003d7c02 */ /* 0x000fe40008000f00 */
[----:B------:R-:W-:-:S04]  /*0e60*/  ISETP.NE.U32.AND P1, PT, R62, RZ, PT ;  /* 0x000000ff3e00720c */ /* 0x000fc80003f25070 */
[----:B------:R-:W-:-:S13]  /*0e70*/  ISETP.NE.AND.EX P1, PT, R61, RZ, PT, P1 ;  /* 0x000000ff3d00720c */ /* 0x000fda0003f25310 */
[----:B------:R-:W-:Y:S05]  /*0e80*/  @P1 BRA `(.L_x_57) ;  /* 0x0000000400081947 */ /* 0x000fea0003800000 */
[----:B------:R-:W0:Y:S01]  /*0e90*/  @P2 LDC R59, c[0x0][0x40c] ;  /* 0x00010300ff3b2b82 */ /* 0x000e220000000800 */
[-CC-:B------:R-:W-:Y:S01]  /*0ea0*/  FFMA.FTZ R64, R46, R53.reuse, R52.reuse ;  /* 0x000000352e407223 */ /* 0x180fe20000010034 */
[-CC-:B------:R-:W-:Y:S01]  /*0eb0*/  FFMA.FTZ R63, R3, R53.reuse, R52.reuse ;  /* 0x00000035033f7223 */ /* 0x180fe20000010034 */
[----:B------:R-:W-:Y:S01]  /*0ec0*/  ISETP.GT.AND P1, PT, R54, RZ, PT ;  /* 0x000000ff3600720c */ /* 0x000fe20003f24270 */
[-C--:B------:R-:W-:Y:S01]  /*0ed0*/  FFMA.FTZ R66, R48, R53.reuse, R52 ;  /* 0x0000003530427223 */ /* 0x080fe20000010034 */
[----:B------:R-:W-:Y:S01]  /*0ee0*/  @P2 FADD.FTZ R64, R11, -R64 ;  /* 0x800000400b402221 */ /* 0x000fe20000010000 */
[----:B------:R-:W-:Y:S01]  /*0ef0*/  @P2 FADD.FTZ R54, R6, -R63 ;  /* 0x8000003f06362221 */ /* 0x000fe20000010000 */
[----:B------:R-:W-:Y:S01]  /*0f00*/  FFMA.FTZ R65, R5, R53, R52 ;  /* 0x0000003505417223 */ /* 0x000fe20000010034 */
[----:B------:R-:W1:Y:S01]  /*0f10*/  @P2 LDC R60, c[0x0][0x40c] ;  /* 0x00010300ff3c2b82 */ /* 0x000e620000000800 */
[C---:B------:R-:W-:Y:S01]  /*0f20*/  @P2 FMUL.FTZ R64, R57.reuse, R64 ;  /* 0x0000004039402220 */ /* 0x040fe20000410000 */
[----:B------:R-:W-:Y:S01]  /*0f30*/  @P2 FMUL.FTZ R54, R57, R54 ;  /* 0x0000003639362220 */ /* 0x000fe20000410000 */
[----:B------:R-:W-:-:S03]  /*0f40*/  @P2 FADD.FTZ R66, R45, -R66 ;  /* 0x800000422d422221 */ /* 0x000fc60000010000 */
[----:B------:R-:W-:Y:S01]  /*0f50*/  @P2 FSEL R64, R64, RZ, P1 ;  /* 0x000000ff40402208 */ /* 0x000fe20000800000 */
[----:B------:R-:W-:Y:S01]  /*0f60*/  @P2 FMUL.FTZ R66, R57, R66 ;  /* 0x0000004239422220 */ /* 0x000fe20000410000 */
[----:B------:R-:W-:Y:S02]  /*0f70*/  @P2 FSEL R63, R54, RZ, P1 ;  /* 0x000000ff363f2208 */ /* 0x000fe40000800000 */
[----:B------:R-:W2:Y:S01]  /*0f80*/  @P2 LDC R54, c[0x0][0x40c] ;  /* 0x00010300ff362b82 */ /* 0x000ea20000000800 */
[----:B0-----:R-:W-:Y:S01]  /*0f90*/  @P2 FMUL.FTZ R59, R64, R59 ;  /* 0x0000003b403b2220 */ /* 0x001fe20000410000 */
[----:B------:R-:W-:Y:S01]  /*0fa0*/  @P2 FADD.FTZ R64, R8, -R65 ;  /* 0x8000004108402221 */ /* 0x000fe20000010000 */
[----:B------:R-:W-:-:S03]  /*0fb0*/  FFMA.FTZ R65, R7, R53, R52 ;  /* 0x0000003507417223 */ /* 0x000fc60000010034 */
[----:B------:R-:W-:Y:S01]  /*0fc0*/  @P2 FMUL.FTZ R64, R57, R64 ;  /* 0x0000004039402220 */ /* 0x000fe20000410000 */
[----:B-1----:R-:W-:Y:S01]  /*0fd0*/  @P2 FMUL.FTZ R60, R63, R60 ;  /* 0x0000003c3f3c2220 */ /* 0x002fe20000410000 */
[----:B------:R-:W-:Y:S02]  /*0fe0*/  @P2 F2FP.BF16.F32.PACK_AB R63, RZ, R59 ;  /* 0x0000003bff3f223e */ /* 0x000fe400000010ff */
[----:B------:R-:W0:Y:S01]  /*0ff0*/  @P2 LDC R59, c[0x0][0x40c] ;  /* 0x00010300ff3b2b82 */ /* 0x000e220000000800 */
[----:B------:R-:W-:Y:S02]  /*1000*/  @P2 FSEL R64, R64, RZ, P1 ;  /* 0x000000ff40402208 */ /* 0x000fe40000800000 */
[----:B------:R-:W-:-:S04]  /*1010*/  @P2 F2FP.BF16.F32.PACK_AB R60, RZ, R60 ;  /* 0x0000003cff3c223e */ /* 0x000fc800000010ff */
[----:B------:R-:W-:Y:S02]  /*1020*/  @P2 PRMT R36, R60, 0x7610, R36 ;  /* 0x000076103c242816 */ /* 0x000fe40000000024 */
[----:B------:R-:W1:Y:S02]  /*1030*/  @P2 LDC R60, c[0x0][0x40c] ;  /* 0x00010300ff3c2b82 */ /* 0x000e640000000800 */
[----:B------:R-:W-:Y:S02]  /*1040*/  @P2 PRMT R36, R36, 0x5410, R63 ;  /* 0x0000541024242816 */ /* 0x000fe4000000003f */
[----:B------:R-:W-:Y:S01]  /*1050*/  @P2 FSEL R63, R66, RZ, P1 ;  /* 0x000000ff423f2208 */ /* 0x000fe20000800000 */
[----:B------:R-:W-:-:S04]  /*1060*/  FFMA.FTZ R66, R56, R53, R52 ;  /* 0x0000003538427223 */ /* 0x000fc80000010034 */
[----:B--2---:R-:W-:Y:S01]  /*1070*/  @P2 FMUL.FTZ R54, R63, R54 ;  /* 0x000000363f362220 */ /* 0x004fe20000410000 */
[----:B------:R-:W-:Y:S01]  /*1080*/  @P2 FADD.FTZ R66, R47, -R66 ;  /* 0x800000422f422221 */ /* 0x000fe20000010000 */
[----:B------:R-:W2:Y:S03]  /*1090*/  @P2 LDC R63, c[0x0][0x40c] ;  /* 0x00010300ff3f2b82 */ /* 0x000ea60000000800 */
[C---:B------:R-:W-:Y:S01]  /*10a0*/  @P2 FMUL.FTZ R66, R57.reuse, R66 ;  /* 0x0000004239422220 */ /* 0x040fe20000410000 */
[----:B0-----:R-:W-:Y:S01]  /*10b0*/  @P2 FMUL.FTZ R59, R64, R59 ;  /* 0x0000003b403b2220 */ /* 0x001fe20000410000 */
[----:B------:R-:W-:Y:S01]  /*10c0*/  @P2 FADD.FTZ R64, R10, -R65 ;  /* 0x800000410a402221 */ /* 0x000fe20000010000 */
[----:B------:R-:W-:Y:S02]  /*10d0*/  @P2 F2FP.BF16.F32.PACK_AB R54, RZ, R54 ;  /* 0x00000036ff36223e */ /* 0x000fe400000010ff */
[----:B------:R-:W-:Y:S01]  /*10e0*/  @P2 FSEL R66, R66, RZ, P1 ;  /* 0x000000ff42422208 */ /* 0x000fe20000800000 */
[----:B------:R-:W-:Y:S01]  /*10f0*/  @P2 FMUL.FTZ R64, R57, R64 ;  /* 0x0000004039402220 */ /* 0x000fe20000410000 */
[----:B------:R-:W-:-:S04]  /*1100*/  @P2 F2FP.BF16.F32.PACK_AB R59, RZ, R59 ;  /* 0x0000003bff3b223e */ /* 0x000fc800000010ff */
[----:B------:R-:W-:Y:S02]  /*1110*/  @P2 FSEL R65, R64, RZ, P1 ;  /* 0x000000ff40412208 */ /* 0x000fe40000800000 */
[----:B------:R-:W0:Y:S01]  /*1120*/  @P2 LDC R64, c[0x0][0x40c] ;  /* 0x00010300ff402b82 */ /* 0x000e220000000800 */
[----:B------:R-:W-:Y:S02]  /*1130*/  @P2 PRMT R37, R59, 0x7610, R37 ;  /* 0x000076103b252816 */ /* 0x000fe40000000025 */
[----:B-1----:R-:W-:Y:S01]  /*1140*/  @P2 FMUL.FTZ R60, R65, R60 ;  /* 0x0000003c413c2220 */ /* 0x002fe20000410000 */
[----:B------:R-:W-:Y:S01]  /*1150*/  FFMA.FTZ R65, R9, R53, R52 ;  /* 0x0000003509417223 */ /* 0x000fe20000010034 */
[----:B------:R-:W-:Y:S01]  /*1160*/  @P2 PRMT R37, R37, 0x5410, R54 ;  /* 0x0000541025252816 */ /* 0x000fe20000000036 */
[----:B--2---:R-:W-:Y:S02]  /*1170*/  @P2 FMUL.FTZ R63, R66, R63 ;  /* 0x0000003f423f2220 */ /* 0x004fe40000410000 */
[----:B------:R-:W-:Y:S01]  /*1180*/  @P2 FADD.FTZ R66, R44, -R65 ;  /* 0x800000412c422221 */ /* 0x000fe20000010000 */
[----:B------:R-:W-:-:S03]  /*1190*/  @P2 F2FP.BF16.F32.PACK_AB R60, RZ, R60 ;  /* 0x0000003cff3c223e */ /* 0x000fc600000010ff */
[----:B------:R-:W-:Y:S01]  /*11a0*/  @P2 FMUL.FTZ R66, R57, R66 ;  /* 0x0000004239422220 */ /* 0x000fe20000410000 */
[----:B------:R-:W-:Y:S02]  /*11b0*/  @P2 F2FP.BF16.F32.PACK_AB R63, RZ, R63 ;  /* 0x0000003fff3f223e */ /* 0x000fe400000010ff */
[----:B------:R-:W-:Y:S02]  /*11c0*/  @P2 PRMT R38, R60, 0x7610, R38 ;  /* 0x000076103c262816 */ /* 0x000fe40000000026 */
[----:B------:R-:W-:Y:S02]  /*11d0*/  @P2 FSEL R65, R66, RZ, P1 ;  /* 0x000000ff42412208 */ /* 0x000fe40000800000 */
[----:B------:R-:W-:-:S03]  /*11e0*/  @P2 PRMT R38, R38, 0x5410, R63 ;  /* 0x0000541026262816 */ /* 0x000fc6000000003f */
[----:B0-----:R-:W-:-:S05]  /*11f0*/  @P2 FMUL.FTZ R64, R65, R64 ;  /* 0x0000004041402220 */ /* 0x001fca0000410000 */
[----:B------:R-:W-:-:S04]  /*1200*/  @P2 F2FP.BF16.F32.PACK_AB R64, RZ, R64 ;  /* 0x00000040ff40223e */ /* 0x000fc800000010ff */
[----:B------:R-:W-:Y:S01]  /*1210*/  @P2 PRMT R39, R64, 0x7610, R39 ;  /* 0x0000761040272816 */ /* 0x000fe20000000027 */
[----:B------:R-:W-:Y:S06]  /*1220*/  @!P2 BRA `(.L_x_58) ;  /* 0x0000000c00b8a947 */ /* 0x000fec0003800000 */
[----:B------:R-:W-:-:S04]  /*1230*/  FFMA.FTZ R52, R58, R53, R52 ;  /* 0x000000353a347223 */ /* 0x000fc80000010034 */
[----:B------:R-:W-:-:S04]  /*1240*/  FADD.FTZ R52, R49, -R52 ;  /* 0x8000003431347221 */ /* 0x000fc80000010000 */
[----:B------:R-:W-:-:S05]  /*1250*/  FMUL.FTZ R52, R57, R52 ;  /* 0x0000003439347220 */ /* 0x000fca0000410000 */
[----:B------:R-:W-:-:S05]  /*1260*/  FSEL R52, R52, RZ, P1 ;  /* 0x000000ff34347208 */ /* 0x000fca0000800000 */
[----:B------:R-:W-:-:S05]  /*1270*/  FMUL.FTZ R52, R52, UR11 ;  /* 0x0000000b34347c20 */ /* 0x000fca0008410000 */
[----:B------:R-:W-:-:S04]  /*1280*/  F2FP.BF16.F32.PACK_AB R52, RZ, R52 ;  /* 0x00000034ff34723e */ /* 0x000fc800000010ff */
[----:B------:R-:W-:Y:S01]  /*1290*/  PRMT R39, R39, 0x5410, R52 ;  /* 0x0000541027277816 */ /* 0x000fe20000000034 */
[----:B------:R-:W-:Y:S06]  /*12a0*/  BRA `(.L_x_58) ;  /* 0x0000000c00987947 */ /* 0x000fec0003800000 */
.L_x_57:
[----:B------:R-:W0:Y:S01]  /*12b0*/  @P2 LDC R42, c[0x0][0x40c] ;  /* 0x00010300ff2a2b82 */ /* 0x000e220000000800 */
[-CC-:B------:R-:W-:Y:S01]  /*12c0*/  FFMA.FTZ R41, R3, R53.reuse, R52.reuse ;  /* 0x0000003503297223 */ /* 0x180fe20000010034 */
[----:B------:R-:W-:Y:S01]  /*12d0*/  ISETP.GT.AND P1, PT, R54, RZ, PT ;  /* 0x000000ff3600720c */ /* 0x000fe20003f24270 */
[-CC-:B------:R-:W-:Y:S01]  /*12e0*/  FFMA.FTZ R68, R46, R53.reuse, R52.reuse ;  /* 0x000000352e447223 */ /* 0x180fe20000010034 */
[-CC-:B------:R-:W-:Y:S01]  /*12f0*/  FFMA.FTZ R64, R48, R53.reuse, R52.reuse ;  /* 0x0000003530407223 */ /* 0x180fe20000010034 */
[----:B------:R-:W-:Y:S01]  /*1300*/  FADD.FTZ R54, R6, -R41 ;  /* 0x8000002906367221 */ /* 0x000fe20000010000 */
[-CC-:B------:R-:W-:Y:S01]  /*1310*/  FFMA.FTZ R41, R5, R53.reuse, R52.reuse ;  /* 0x0000003505297223 */ /* 0x180fe20000010034 */
[-CC-:B------:R-:W-:Y:S01]  /*1320*/  FFMA.FTZ R67, R7, R53.reuse, R52.reuse ;  /* 0x0000003507437223 */ /* 0x180fe20000010034 */
[----:B------:R-:W1:Y:S01]  /*1330*/  @P2 LDC R40, c[0x0][0x40c] ;  /* 0x00010300ff282b82 */ /* 0x000e620000000800 */
[----:B------:R-:W-:Y:S01]  /*1340*/  FMUL.FTZ R54, R57, R54 ;  /* 0x0000003639367220 */ /* 0x000fe20000410000 */
[-CC-:B------:R-:W-:Y:S01]  /*1350*/  FFMA.FTZ R66, R56, R53.reuse, R52.reuse ;  /* 0x0000003538427223 */ /* 0x180fe20000010034 */
[-CC-:B------:R-:W-:Y:S01]  /*1360*/  FFMA.FTZ R43, R9, R53.reuse, R52.reuse ;  /* 0x00000035092b7223 */ /* 0x180fe20000010034 */
[----:B------:R-:W-:Y:S01]  /*1370*/  FFMA.FTZ R60, R58, R53, R52 ;  /* 0x000000353a3c7223 */ /* 0x000fe20000010034 */
[----:B------:R-:W-:Y:S01]  /*1380*/  FADD.FTZ R68, R11, -R68 ;  /* 0x800000440b447221 */ /* 0x000fe20000010000 */
[----:B------:R-:W-:Y:S01]  /*1390*/  FSEL R53, R54, RZ, P1 ;  /* 0x000000ff36357208 */ /* 0x000fe20000800000 */
[----:B------:R-:W-:Y:S01]  /*13a0*/  FADD.FTZ R41, R8, -R41 ;  /* 0x8000002908297221 */ /* 0x000fe20000010000 */
[----:B------:R-:W2:Y:S01]  /*13b0*/  @P2 LDC R54, c[0x0][0x40c] ;  /* 0x00010300ff362b82 */ /* 0x000ea20000000800 */
[----:B------:R-:W-:Y:S01]  /*13c0*/  FMUL.FTZ R68, R57, R68 ;  /* 0x0000004439447220 */ /* 0x000fe20000410000 */
[----:B------:R-:W-:Y:S01]  /*13d0*/  FADD.FTZ R65, R45, -R64 ;  /* 0x800000402d417221 */ /* 0x000fe20000010000 */
[----:B------:R-:W-:Y:S01]  /*13e0*/  FMUL.FTZ R41, R57, R41 ;  /* 0x0000002939297220 */ /* 0x000fe20000410000 */
[----:B------:R-:W-:Y:S01]  /*13f0*/  FADD.FTZ R64, R44, -R43 ;  /* 0x8000002b2c407221 */ /* 0x000fe20000010000 */
[----:B------:R-:W-:Y:S01]  /*1400*/  FADD.FTZ R66, R47, -R66 ;  /* 0x800000422f427221 */ /* 0x000fe20000010000 */
[----:B------:R-:W-:Y:S01]  /*1410*/  FMUL.FTZ R65, R57, R65 ;  /* 0x0000004139417220 */ /* 0x000fe20000410000 */
[----:B------:R-:W-:Y:S01]  /*1420*/  FADD.FTZ R60, R49, -R60 ;  /* 0x8000003c313c7221 */ /* 0x000fe20000010000 */
[----:B0-----:R-:W-:Y:S01]  /*1430*/  @P2 FMUL.FTZ R52, R53, R42 ;  /* 0x0000002a35342220 */ /* 0x001fe20000410000 */
[----:B------:R-:W-:Y:S01]  /*1440*/  F2FP.BF16.F32.PACK_AB R42, RZ, R53 ;  /* 0x00000035ff2a723e */ /* 0x000fe200000010ff */
[----:B------:R-:W0:Y:S01]  /*1450*/  @P2 LDC R59, c[0x0][0x40c] ;  /* 0x00010300ff3b2b82 */ /* 0x000e220000000800 */
[----:B------:R-:W-:Y:S01]  /*1460*/  FSEL R53, R68, RZ, P1 ;  /* 0x000000ff44357208 */ /* 0x000fe20000800000 */
[----:B------:R-:W-:Y:S01]  /*1470*/  FADD.FTZ R68, R10, -R67 ;  /* 0x800000430a447221 */ /* 0x000fe20000010000 */
[----:B------:R-:W-:Y:S01]  /*1480*/  @P2 F2FP.BF16.F32.PACK_AB R52, RZ, R52 ;  /* 0x00000034ff34223e */ /* 0x000fe200000010ff */
[C---:B------:R-:W-:Y:S01]  /*1490*/  FMUL.FTZ R64, R57.reuse, R64 ;  /* 0x0000004039407220 */ /* 0x040fe20000410000 */
[----:B------:R-:W-:Y:S01]  /*14a0*/  FMUL.FTZ R66, R57, R66 ;  /* 0x0000004239427220 */ /* 0x000fe20000410000 */
[----:B-1----:R-:W-:Y:S01]  /*14b0*/  @P2 FMUL.FTZ R63, R53, R40 ;  /* 0x00000028353f2220 */ /* 0x002fe20000410000 */
[----:B------:R-:W-:Y:S01]  /*14c0*/  F2FP.BF16.F32.PACK_AB R40, RZ, R53 ;  /* 0x00000035ff28723e */ /* 0x000fe200000010ff */
[----:B------:R-:W1:Y:S01]  /*14d0*/  @P2 LDC R43, c[0x0][0x40c] ;  /* 0x00010300ff2b2b82 */ /* 0x000e620000000800 */
[----:B------:R-:W-:Y:S01]  /*14e0*/  FSEL R53, R41, RZ, P1 ;  /* 0x000000ff29357208 */ /* 0x000fe20000800000 */
[C---:B------:R-:W-:Y:S01]  /*14f0*/  FMUL.FTZ R68, R57.reuse, R68 ;  /* 0x0000004439447220 */ /* 0x040fe20000410000 */
[----:B------:R-:W-:Y:S01]  /*1500*/  @P2 PRMT R36, R52, 0x7610, R36 ;  /* 0x0000761034242816 */ /* 0x000fe20000000024 */
[----:B------:R-:W-:Y:S01]  /*1510*/  FMUL.FTZ R60, R57, R60 ;  /* 0x0000003c393c7220 */ /* 0x000fe20000410000 */
[----:B------:R-:W-:Y:S01]  /*1520*/  F2FP.BF16.F32.PACK_AB R41, RZ, R53 ;  /* 0x00000035ff29723e */ /* 0x000fe200000010ff */
[----:B--2---:R-:W-:Y:S01]  /*1530*/  @P2 FMUL.FTZ R54, R53, R54 ;  /* 0x0000003635362220 */ /* 0x004fe20000410000 */
[----:B------:R-:W-:Y:S01]  /*1540*/  @P2 F2FP.BF16.F32.PACK_AB R63, RZ, R63 ;  /* 0x0000003fff3f223e */ /* 0x000fe200000010ff */
[----:B------:R-:W2:Y:S01]  /*1550*/  @P2 LDC R53, c[0x0][0x40c] ;  /* 0x00010300ff352b82 */ /* 0x000ea20000000800 */
[----:B------:R-:W-:-:S02]  /*1560*/  FSEL R68, R68, RZ, P1 ;  /* 0x000000ff44447208 */ /* 0x000fc40000800000 */
[----:B------:R-:W-:Y:S02]  /*1570*/  FSEL R65, R65, RZ, P1 ;  /* 0x000000ff41417208 */ /* 0x000fe40000800000 */
[----:B------:R-:W-:Y:S02]  /*1580*/  FSEL R64, R64, RZ, P1 ;  /* 0x000000ff40407208 */ /* 0x000fe40000800000 */
[----:B------:R-:W-:Y:S01]  /*1590*/  @P2 PRMT R36, R36, 0x5410, R63 ;  /* 0x0000541024242816 */ /* 0x000fe2000000003f */
[----:B------:R-:W3:Y:S01]  /*15a0*/  @P2 LDC R52, c[0x0][0x40c] ;  /* 0x00010300ff342b82 */ /* 0x000ee20000000800 */
[----:B------:R-:W-:Y:S02]  /*15b0*/  FSEL R67, R66, RZ, P1 ;  /* 0x000000ff42437208 */ /* 0x000fe40000800000 */
[----:B------:R-:W-:Y:S01]  /*15c0*/  F2FP.BF16.F32.PACK_AB R57, RZ, R65 ;  /* 0x00000041ff39723e */ /* 0x000fe200000010ff */
[----:B0-----:R-:W-:Y:S01]  /*15d0*/  @P2 FMUL.FTZ R65, R65, R59 ;  /* 0x0000003b41412220 */ /* 0x001fe20000410000 */
[----:B------:R-:W-:-:S02]  /*15e0*/  @P2 F2FP.BF16.F32.PACK_AB R59, RZ, R54 ;  /* 0x00000036ff3b223e */ /* 0x000fc400000010ff */
[----:B------:R-:W-:Y:S01]  /*15f0*/  F2FP.BF16.F32.PACK_AB R54, RZ, R68 ;  /* 0x00000044ff36723e */ /* 0x000fe200000010ff */
[----:B-1----:R-:W-:Y:S01]  /*1600*/  @P2 FMUL.FTZ R43, R64, R43 ;  /* 0x0000002b402b2220 */ /* 0x002fe20000410000 */
[----:B------:R-:W-:Y:S02]  /*1610*/  @P2 PRMT R37, R59, 0x7610, R37 ;  /* 0x000076103b252816 */ /* 0x000fe40000000025 */
[----:B------:R-:W-:Y:S02]  /*1620*/  @P2 F2FP.BF16.F32.PACK_AB R65, RZ, R65 ;  /* 0x00000041ff41223e */ /* 0x000fe400000010ff */
[----:B------:R-:W-:Y:S02]  /*1630*/  @P2 F2FP.BF16.F32.PACK_AB R43, RZ, R43 ;  /* 0x0000002bff2b223e */ /* 0x000fe400000010ff */
[----:B------:R-:W-:Y:S01]  /*1640*/  FSEL R59, R60, RZ, P1 ;  /* 0x000000ff3c3b7208 */ /* 0x000fe20000800000 */
[----:B--2---:R-:W-:Y:S01]  /*1650*/  @P2 FMUL.FTZ R63, R68, R53 ;  /* 0x00000035443f2220 */ /* 0x004fe20000410000 */
[----:B------:R-:W-:-:S02]  /*1660*/  F2FP.BF16.F32.PACK_AB R53, RZ, R67 ;  /* 0x00000043ff35723e */ /* 0x000fc400000010ff */
[----:B------:R-:W-:Y:S02]  /*1670*/  @P2 PRMT R39, R43, 0x7610, R39 ;  /* 0x000076102b272816 */ /* 0x000fe40000000027 */
[----:B------:R-:W-:Y:S02]  /*1680*/  @P2 F2FP.BF16.F32.PACK_AB R63, RZ, R63 ;  /* 0x0000003fff3f223e */ /* 0x000fe400000010ff */
[----:B------:R-:W-:Y:S01]  /*1690*/  PRMT R40, R42, 0x5410, R40 ;  /* 0x000054102a287816 */ /* 0x000fe20000000028 */
[----:B---3--:R-:W-:Y:S01]  /*16a0*/  @P2 FMUL.FTZ R52, R67, R52 ;  /* 0x0000003443342220 */ /* 0x008fe20000410000 */
[----:B------:R-:W-:Y:S02]  /*16b0*/  @P2 PRMT R38, R63, 0x7610, R38 ;  /* 0x000076103f262816 */ /* 0x000fe40000000026 */
[----:B------:R-:W-:Y:S02]  /*16c0*/  @P2 PRMT R37, R37, 0x5410, R65 ;  /* 0x0000541025252816 */ /* 0x000fe40000000041 */
[----:B------:R-:W-:-:S02]  /*16d0*/  @P2 F2FP.BF16.F32.PACK_AB R52, RZ, R52 ;  /* 0x00000034ff34223e */ /* 0x000fc400000010ff */
[----:B------:R-:W-:Y:S02]  /*16e0*/  F2FP.BF16.F32.PACK_AB R43, R59, R64 ;  /* 0x000000403b2b723e */ /* 0x000fe400000010ff */
[----:B------:R-:W-:Y:S02]  /*16f0*/  @P2 PRMT R38, R38, 0x5410, R52 ;  /* 0x0000541026262816 */ /* 0x000fe40000000034 */
[----:B------:R-:W-:Y:S02]  /*1700*/  PRMT R41, R41, 0x5410, R57 ;  /* 0x0000541029297816 */ /* 0x000fe40000000039 */
[----:B------:R-:W-:Y:S01]  /*1710*/  PRMT R42, R54, 0x5410, R53 ;  /* 0x00005410362a7816 */ /* 0x000fe20000000035 */
[----:B------:R-:W-:Y:S06]  /*1720*/  @!P2 BRA `(.L_x_58) ;  /* 0x000000080078a947 */ /* 0x000fec0003800000 */
[----:B------:R-:W-:-:S05]  /*1730*/  FMUL.FTZ R52, R59, UR11 ;  /* 0x0000000b3b347c20 */ /* 0x000fca0008410000 */
[----:B------:R-:W-:-:S04]  /*1740*/  F2FP.BF16.F32.PACK_AB R52, RZ, R52 ;  /* 0x00000034ff34723e */ /* 0x000fc800000010ff */
[----:B------:R-:W-:Y:S01]  /*1750*/  PRMT R39, R39, 0x5410, R52 ;  /* 0x0000541027277816 */ /* 0x000fe20000000034 */
[----:B------:R-:W-:Y:S06]  /*1760*/  BRA `(.L_x_58) ;  /* 0x0000000800687947 */ /* 0x000fec0003800000 */
.L_x_56:
[----:B------:R-:W-:Y:S01]  /*1770*/  IMAD.U32 R62, RZ, RZ, UR18 ;  /* 0x00000012ff3e7e24 */ /* 0x000fe2000f8e00ff */
[----:B------:R-:W-:-:S04]  /*1780*/  MOV R61, UR19 ;  /* 0x00000013003d7c02 */ /* 0x000fc80008000f00 */
[----:B------:R-:W-:-:S04]  /*1790*/  ISETP.NE.U32.AND P1, PT, R62, RZ, PT ;  /* 0x000000ff3e00720c */ /* 0x000fc80003f25070 */
[----:B------:R-:W-:-:S13]  /*17a0*/  ISETP.NE.AND.EX P1, PT, R61, RZ, PT, P1 ;  /* 0x000000ff3d00720c */ /* 0x000fda0003f25310 */
[----:B------:R-:W-:Y:S05]  /*17b0*/  @P1 BRA `(.L_x_59) ;  /* 0x0000000400181947 */ /* 0x000fea0003800000 */
[----:B------:R-:W-:Y:S01]  /*17c0*/  ISETP.GT.AND P1, PT, R54, RZ, PT ;  /* 0x000000ff3600720c */ /* 0x000fe20003f24270 */
[----:B------:R-:W0:Y:S01]  /*17d0*/  @P2 LDC R63, c[0x0][0x40c] ;  /* 0x00010300ff3f2b82 */ /* 0x000e220000000800 */
[----:B------:R-:W-:-:S04]  /*17e0*/  PRMT R54, R12, 0x7632, R54 ;  /* 0x000076320c367816 */ /* 0x000fc80000000036 */
[----:B------:R-:W-:Y:S02]  /*17f0*/  SHF.L.U32 R60, R54, 0x10, RZ ;  /* 0x00000010363c7819 */ /* 0x000fe400000006ff */
[----:B------:R-:W-:Y:S01]  /*1800*/  SHF.L.U32 R54, R12, 0x10, RZ ;  /* 0x000000100c367819 */ /* 0x000fe200000006ff */
[----:B------:R-:W1:Y:S04]  /*1810*/  @P2 LDC R67, c[0x0][0x40c] ;  /* 0x00010300ff432b82 */ /* 0x000e680000000800 */
[-CC-:B------:R-:W-:Y:S01]  /*1820*/  @P1 FFMA.FTZ R59, R3, R53.reuse, R52.reuse ;  /* 0x00000035033b1223 */ /* 0x180fe20000010034 */
[-CC-:B------:R-:W-:Y:S01]  /*1830*/  @P1 FFMA.FTZ R64, R46, R53.reuse, R52.reuse ;  /* 0x000000352e401223 */ /* 0x180fe20000010034 */
[-CC-:B------:R-:W-:Y:S01]  /*1840*/  @P1 FFMA.FTZ R66, R48, R53.reuse, R52.reuse ;  /* 0x0000003530421223 */ /* 0x180fe20000010034 */
[----:B------:R-:W-:Y:S01]  /*1850*/  @P1 FFMA.FTZ R68, R56, R53, R52 ;  /* 0x0000003538441223 */ /* 0x000fe20000010034 */
[----:B------:R-:W-:Y:S01]  /*1860*/  @P1 FADD.FTZ R59, R6, -R59 ;  /* 0x8000003b063b1221 */ /* 0x000fe20000010000 */
[----:B------:R-:W-:Y:S01]  /*1870*/  @P1 FADD.FTZ R65, R11, -R64 ;  /* 0x800000400b411221 */ /* 0x000fe20000010000 */
[----:B------:R-:W-:Y:S01]  /*1880*/  SHF.L.U32 R64, R13, 0x10, RZ ;  /* 0x000000100d407819 */ /* 0x000fe200000006ff */
[----:B------:R-:W-:Y:S01]  /*1890*/  @P1 FADD.FTZ R68, R47, -R68 ;  /* 0x800000442f441221 */ /* 0x000fe20000010000 */
[----:B------:R-:W-:Y:S01]  /*18a0*/  @P1 FFMA.FTZ R54, R57, R59, R54 ;  /* 0x0000003b39361223 */ /* 0x000fe20000010036 */
[----:B------:R-:W-:Y:S01]  /*18b0*/  @P1 FFMA.FTZ R59, R5, R53, R52 ;  /* 0x00000035053b1223 */ /* 0x000fe20000010034 */
[----:B------:R-:W-:-:S02]  /*18c0*/  @P1 FFMA.FTZ R60, R57, R65, R60 ;  /* 0x00000041393c1223 */ /* 0x000fc4000001003c */
[----:B0-----:R-:W-:Y:S01]  /*18d0*/  @P2 FMUL.FTZ R54, R54, R63 ;  /* 0x0000003f36362220 */ /* 0x001fe20000410000 */
[----:B------:R-:W-:Y:S02]  /*18e0*/  @P1 FADD.FTZ R65, R8, -R59 ;  /* 0x8000003b08411221 */ /* 0x000fe40000010000 */
[----:B------:R-:W0:Y:S02]  /*18f0*/  @P2 LDC R59, c[0x0][0x40c] ;  /* 0x00010300ff3b2b82 */ /* 0x000e240000000800 */
[----:B------:R-:W-:Y:S01]  /*1900*/  @P2 F2FP.BF16.F32.PACK_AB R54, RZ, R54 ;  /* 0x00000036ff36223e */ /* 0x000fe200000010ff */
[----:B------:R-:W-:Y:S01]  /*1910*/  @P1 FFMA.FTZ R64, R57, R65, R64 ;  /* 0x0000004139401223 */ /* 0x000fe20000010040 */
[----:B------:R-:W-:Y:S01]  /*1920*/  @P1 FFMA.FTZ R65, R7, R53, R52 ;  /* 0x0000003507411223 */ /* 0x000fe20000010034 */
[----:B-1----:R-:W-:Y:S01]  /*1930*/  @P2 FMUL.FTZ R60, R60, R67 ;  /* 0x000000433c3c2220 */ /* 0x002fe20000410000 */
[----:B------:R-:W-:Y:S01]  /*1940*/  @P2 PRMT R36, R54, 0x7610, R36 ;  /* 0x0000761036242816 */ /* 0x000fe20000000024 */
[----:B------:R-:W-:Y:S01]  /*1950*/  @P1 FADD.FTZ R67, R45, -R66 ;  /* 0x800000422d431221 */ /* 0x000fe20000010000 */
[----:B------:R-:W-:Y:S01]  /*1960*/  SHF.L.U32 R66, R14, 0x10, RZ ;  /* 0x000000100e427819 */ /* 0x000fe200000006ff */
[----:B------:R-:W-:Y:S01]  /*1970*/  @P1 FADD.FTZ R65, R10, -R65 ;  /* 0x800000410a411221 */ /* 0x000fe20000010000 */
[----:B------:R-:W-:-:S02]  /*1980*/  @P2 F2FP.BF16.F32.PACK_AB R63, RZ, R60 ;  /* 0x0000003cff3f223e */ /* 0x000fc400000010ff */
[----:B------:R-:W-:Y:S01]  /*1990*/  PRMT R60, R13, 0x7632, R60 ;  /* 0x000076320d3c7816 */ /* 0x000fe2000000003c */
[----:B------:R-:W-:Y:S01]  /*19a0*/  @P1 FFMA.FTZ R66, R57, R65, R66 ;  /* 0x0000004139421223 */ /* 0x000fe20000010042 */
[----:B------:R-:W-:Y:S01]  /*19b0*/  @P2 PRMT R36, R36, 0x5410, R63 ;  /* 0x0000541024242816 */ /* 0x000fe2000000003f */
[----:B------:R-:W1:Y:S02]  /*19c0*/  @P2 LDC R65, c[0x0][0x40c] ;  /* 0x00010300ff412b82 */ /* 0x000e640000000800 */
[----:B------:R-:W-:-:S04]  /*19d0*/  IMAD.U32 R60, R60, 0x10000, RZ ;  /* 0x000100003c3c7824 */ /* 0x000fc800078e00ff */
[----:B------:R-:W-:Y:S02]  /*19e0*/  @P1 FFMA.FTZ R60, R57, R67, R60 ;  /* 0x00000043393c1223 */ /* 0x000fe4000001003c */
[----:B------:R-:W2:Y:S01]  /*19f0*/  @P2 LDC R63, c[0x0][0x40c] ;  /* 0x00010300ff3f2b82 */ /* 0x000ea20000000800 */
[----:B0-----:R-:W-:Y:S01]  /*1a00*/  @P2 FMUL.FTZ R54, R64, R59 ;  /* 0x0000003b40362220 */ /* 0x001fe20000410000 */
[----:B------:R-:W-:-:S04]  /*1a10*/  PRMT R64, R14, 0x7632, R64 ;  /* 0x000076320e407816 */ /* 0x000fc80000000040 */
[----:B------:R-:W-:Y:S02]  /*1a20*/  SHF.L.U32 R64, R64, 0x10, RZ ;  /* 0x0000001040407819 */ /* 0x000fe400000006ff */
[----:B------:R-:W0:Y:S01]  /*1a30*/  @P2 LDC R59, c[0x0][0x40c] ;  /* 0x00010300ff3b2b82 */ /* 0x000e220000000800 */
[----:B------:R-:W-:Y:S02]  /*1a40*/  @P2 F2FP.BF16.F32.PACK_AB R54, RZ, R54 ;  /* 0x00000036ff36223e */ /* 0x000fe400000010ff */
[----:B------:R-:W-:Y:S02]  /*1a50*/  @P1 FFMA.FTZ R64, R57, R68, R64 ;  /* 0x0000004439401223 */ /* 0x000fe40000010040 */
[----:B------:R-:W-:Y:S02]  /*1a60*/  @P2 PRMT R37, R54, 0x7610, R37 ;  /* 0x0000761036252816 */ /* 0x000fe40000000025 */
[----:B-1----:R-:W-:-:S05]  /*1a70*/  @P2 FMUL.FTZ R64, R64, R65 ;  /* 0x0000004140402220 */ /* 0x002fca0000410000 */
[----:B------:R-:W-:Y:S01]  /*1a80*/  @P2 F2FP.BF16.F32.PACK_AB R64, RZ, R64 ;  /* 0x00000040ff40223e */ /* 0x000fe200000010ff */
[----:B--2---:R-:W-:Y:S01]  /*1a90*/  @P2 FMUL.FTZ R63, R60, R63 ;  /* 0x0000003f3c3f2220 */ /* 0x004fe20000410000 */
[----:B------:R-:W-:-:S04]  /*1aa0*/  IMAD.U32 R60, R15, 0x10000, RZ ;  /* 0x000100000f3c7824 */ /* 0x000fc800078e00ff */
[----:B------:R-:W-:Y:S01]  /*1ab0*/  @P2 F2FP.BF16.F32.PACK_AB R63, RZ, R63 ;  /* 0x0000003fff3f223e */ /* 0x000fe200000010ff */
[----:B0-----:R-:W-:Y:S01]  /*1ac0*/  @P2 FMUL.FTZ R66, R66, R59 ;  /* 0x0000003b42422220 */ /* 0x001fe20000410000 */
[----:B------:R-:W-:Y:S02]  /*1ad0*/  @P1 FFMA.FTZ R59, R9, R53, R52 ;  /* 0x00000035093b1223 */ /* 0x000fe40000010034 */
[----:B------:R-:W-:Y:S02]  /*1ae0*/  @P2 PRMT R37, R37, 0x5410, R63 ;  /* 0x0000541025252816 */ /* 0x000fe4000000003f */
[----:B------:R-:W-:Y:S01]  /*1af0*/  @P1 FADD.FTZ R59, R44, -R59 ;  /* 0x8000003b2c3b1221 */ /* 0x000fe20000010000 */
[----:B------:R-:W-:-:S03]  /*1b00*/  @P2 F2FP.BF16.F32.PACK_AB R66, RZ, R66 ;  /* 0x00000042ff42223e */ /* 0x000fc600000010ff */
[----:B------:R-:W-:Y:S01]  /*1b10*/  @P1 FFMA.FTZ R60, R57, R59, R60 ;  /* 0x0000003b393c1223 */ /* 0x000fe2000001003c */
[----:B------:R-:W-:Y:S01]  /*1b20*/  @P2 PRMT R38, R66, 0x7610, R38 ;  /* 0x0000761042262816 */ /* 0x000fe20000000026 */
[----:B------:R-:W0:Y:S03]  /*1b30*/  @P2 LDC R59, c[0x0][0x40c] ;  /* 0x00010300ff3b2b82 */ /* 0x000e260000000800 */
[----:B------:R-:W-:Y:S01]  /*1b40*/  @P2 PRMT R38, R38, 0x5410, R64 ;  /* 0x0000541026262816 */ /* 0x000fe20000000040 */
[----:B0-----:R-:W-:-:S05]  /*1b50*/  @P2 FMUL.FTZ R60, R60, R59 ;  /* 0x0000003b3c3c2220 */ /* 0x001fca0000410000 */
[----:B------:R-:W-:-:S04]  /*1b60*/  @P2 F2FP.BF16.F32.PACK_AB R60, RZ, R60 ;  /* 0x0000003cff3c223e */ /* 0x000fc800000010ff */
[----:B------:R-:W-:Y:S01]  /*1b70*/  @P2 PRMT R39, R60, 0x7610, R39 ;  /* 0x000076103c272816 */ /* 0x000fe20000000027 */
[----:B------:R-:W-:Y:S06]  /*1b80*/  @!P2 BRA `(.L_x_58) ;  /* 0x000000040060a947 */ /* 0x000fec0003800000 */
[----:B------:R-:W-:Y:S01]  /*1b90*/  PRMT R54, R15, 0x7632, R54 ;  /* 0x000076320f367816 */ /* 0x000fe20000000036 */
[----:B------:R-:W-:-:S03]  /*1ba0*/  @P1 FFMA.FTZ R52, R58, R53, R52 ;  /* 0x000000353a341223 */ /* 0x000fc60000010034 */
[----:B------:R-:W-:Y:S01]  /*1bb0*/  SHF.L.U32 R54, R54, 0x10, RZ ;  /* 0x0000001036367819 */ /* 0x000fe200000006ff */
[----:B------:R-:W-:-:S04]  /*1bc0*/  @P1 FADD.FTZ R52, R49, -R52 ;  /* 0x8000003431341221 */ /* 0x000fc80000010000 */
[----:B------:R-:W-:-:S04]  /*1bd0*/  @P1 FFMA.FTZ R54, R57, R52, R54 ;  /* 0x0000003439361223 */ /* 0x000fc80000010036 */
[----:B------:R-:W-:-:S05]  /*1be0*/  FMUL.FTZ R54, R54, UR11 ;  /* 0x0000000b36367c20 */ /* 0x000fca0008410000 */
[----:B------:R-:W-:-:S04]  /*1bf0*/  F2FP.BF16.F32.PACK_AB R54, RZ, R54 ;  /* 0x00000036ff36723e */ /* 0x000fc800000010ff */
[----:B------:R-:W-:Y:S01]  /*1c00*/  PRMT R39, R39, 0x5410, R54 ;  /* 0x0000541027277816 */ /* 0x000fe20000000036 */
[----:B------:R-:W-:Y:S06]  /*1c10*/  BRA `(.L_x_58) ;  /* 0x00000004003c7947 */ /* 0x000fec0003800000 */
.L_x_59:
[----:B------:R-:W-:Y:S01]  /*1c20*/  ISETP.GT.AND P1, PT, R54, RZ, PT ;  /* 0x000000ff3600720c */ /* 0x000fe20003f24270 */
[----:B------:R-:W-:Y:S01]  /*1c30*/  @P3 FFMA.FTZ R41, R3, R53, R52 ;  /* 0x0000003503293223 */ /* 0x000fe20000010034 */
[C---:B------:R-:W-:Y:S01]  /*1c40*/  PRMT R64, R12.reuse, 0x7632, R64 ;  /* 0x000076320c407816 */ /* 0x040fe20000000040 */
[----:B------:R-:W0:Y:S01]  /*1c50*/  @P2 LDC R65, c[0x0][0x40c] ;  /* 0x00010300ff412b82 */ /* 0x000e220000000800 */
[----:B------:R-:W-:Y:S01]  /*1c60*/  SHF.L.U32 R40, R12, 0x10, RZ ;  /* 0x000000100c287819 */ /* 0x000fe200000006ff */
[----:B------:R-:W-:Y:S01]  /*1c70*/  @P3 FADD.FTZ R41, R6, -R41 ;  /* 0x8000002906293221 */ /* 0x000fe20000010000 */
[----:B------:R-:W-:Y:S01]  /*1c80*/  SHF.L.U32 R64, R64, 0x10, RZ ;  /* 0x0000001040407819 */ /* 0x000fe200000006ff */
[----:B------:R-:W-:Y:S01]  /*1c90*/  IMAD.U32 R68, R15, 0x10000, RZ ;  /* 0x000100000f447824 */ /* 0x000fe200078e00ff */
[----:B------:R-:W-:Y:S01]  /*1ca0*/  PRMT R66, R13, 0x7632, R66 ;  /* 0x000076320d427816 */ /* 0x000fe20000000042 */
[----:B------:R-:W-:Y:S01]  /*1cb0*/  @P3 FFMA.FTZ R40, R57, R41, R40 ;  /* 0x0000002939283223 */ /* 0x000fe20000010028 */
[----:B------:R-:W-:Y:S01]  /*1cc0*/  SHF.L.U32 R60, R13, 0x10, RZ ;  /* 0x000000100d3c7819 */ /* 0x000fe200000006ff */
[----:B------:R-:W1:Y:S02]  /*1cd0*/  @P2 LDC R69, c[0x0][0x40c] ;  /* 0x00010300ff452b82 */ /* 0x000e640000000800 */
[-CC-:B------:R-:W-:Y:S01]  /*1ce0*/  @P1 FFMA.FTZ R42, R46, R53.reuse, R52.reuse ;  /* 0x000000352e2a1223 */ /* 0x180fe20000010034 */
[----:B------:R-:W-:Y:S01]  /*1cf0*/  @P1 FFMA.FTZ R41, R5, R53, R52 ;  /* 0x0000003505291223 */ /* 0x000fe20000010034 */
[----:B------:R-:W-:-:S02]  /*1d00*/  IMAD.U32 R66, R66, 0x10000, RZ ;  /* 0x0001000042427824 */ /* 0x000fc400078e00ff */
[----:B------:R-:W-:Y:S01]  /*1d10*/  @P1 FADD.FTZ R43, R11, -R42 ;  /* 0x8000002a0b2b1221 */ /* 0x000fe20000010000 */
[----:B------:R-:W-:Y:S01]  /*1d20*/  @P1 FFMA.FTZ R42, R48, R53, R52 ;  /* 0x00000035302a1223 */ /* 0x000fe20000010034 */
[----:B------:R-:W-:Y:S01]  /*1d30*/  @P1 FADD.FTZ R41, R8, -R41 ;  /* 0x8000002908291221 */ /* 0x000fe20000010000 */
[----:B------:R-:W2:Y:S01]  /*1d40*/  @P2 LDC R63, c[0x0][0x40c] ;  /* 0x00010300ff3f2b82 */ /* 0x000ea20000000800 */
[----:B------:R-:W-:Y:S01]  /*1d50*/  @P1 FFMA.FTZ R64, R57, R43, R64 ;  /* 0x0000002b39401223 */ /* 0x000fe20000010040 */
[----:B------:R-:W-:Y:S01]  /*1d60*/  @P1 FADD.FTZ R43, R45, -R42 ;  /* 0x8000002a2d2b1221 */ /* 0x000fe20000010000 */
[----:B------:R-:W-:Y:S01]  /*1d70*/  @P1 FFMA.FTZ R60, R57, R41, R60 ;  /* 0x00000029393c1223 */ /* 0x000fe2000001003c */
[----:B------:R-:W-:Y:S01]  /*1d80*/  @P1 FFMA.FTZ R41, R7, R53, R52 ;  /* 0x0000003507291223 */ /* 0x000fe20000010034 */
[----:B------:R-:W-:Y:S01]  /*1d90*/  SHF.L.U32 R42, R14, 0x10, RZ ;  /* 0x000000100e2a7819 */ /* 0x000fe200000006ff */
[----:B------:R-:W-:Y:S01]  /*1da0*/  @P1 FFMA.FTZ R66, R57, R43, R66 ;  /* 0x0000002b39421223 */ /* 0x000fe20000010042 */
[----:B------:R-:W-:Y:S01]  /*1db0*/  F2FP.BF16.F32.PACK_AB R54, RZ, R64 ;  /* 0x00000040ff36723e */ /* 0x000fe200000010ff */
[----:B------:R-:W3:Y:S01]  /*1dc0*/  @P2 LDC R43, c[0x0][0x40c] ;  /* 0x00010300ff2b2b82 */ /* 0x000ee20000000800 */
[----:B------:R-:W-:Y:S01]  /*1dd0*/  @P1 FADD.FTZ R41, R10, -R41 ;  /* 0x800000290a291221 */ /* 0x000fe20000010000 */
[----:B------:R-:W-:-:S03]  /*1de0*/  F2FP.BF16.F32.PACK_AB R59, RZ, R60 ;  /* 0x0000003cff3b723e */ /* 0x000fc600000010ff */
[----:B------:R-:W-:Y:S01]  /*1df0*/  @P1 FFMA.FTZ R42, R57, R41, R42 ;  /* 0x00000029392a1223 */ /* 0x000fe2000001002a */
[----:B------:R-:W-:Y:S01]  /*1e00*/  F2FP.BF16.F32.PACK_AB R41, RZ, R66 ;  /* 0x00000042ff29723e */ /* 0x000fe200000010ff */
[----:B0-----:R-:W-:Y:S01]  /*1e10*/  @P2 FMUL.FTZ R66, R66, R65 ;  /* 0x0000004142422220 */ /* 0x001fe20000410000 */
[----:B------:R-:W0:Y:S01]  /*1e20*/  @P2 LDC R67, c[0x0][0x40c] ;  /* 0x00010300ff432b82 */ /* 0x000e220000000800 */
[----:B-1----:R-:W-:Y:S01]  /*1e30*/  @P2 FMUL.FTZ R65, R42, R69 ;  /* 0x000000452a412220 */ /* 0x002fe20000410000 */
[----:B------:R-:W-:Y:S02]  /*1e40*/  F2FP.BF16.F32.PACK_AB R42, RZ, R42 ;  /* 0x0000002aff2a723e */ /* 0x000fe400000010ff */
[----:B------:R-:W-:Y:S02]  /*1e50*/  @P2 F2FP.BF16.F32.PACK_AB R66, RZ, R66 ;  /* 0x00000042ff42223e */ /* 0x000fe400000010ff */
[----:B------:R-:W-:Y:S02]  /*1e60*/  @P2 F2FP.BF16.F32.PACK_AB R65, RZ, R65 ;  /* 0x00000041ff41223e */ /* 0x000fe400000010ff */
[----:B------:R-:W1:Y:S01]  /*1e70*/  @P2 LDC R69, c[0x0][0x40c] ;  /* 0x00010300ff452b82 */ /* 0x000e620000000800 */
[----:B--2---:R-:W-:Y:S01]  /*1e80*/  @P2 FMUL.FTZ R63, R64, R63 ;  /* 0x0000003f403f2220 */ /* 0x004fe20000410000 */
[----:B------:R-:W-:-:S02]  /*1e90*/  PRMT R64, R14, 0x7632, R64 ;  /* 0x000076320e407816 */ /* 0x000fc40000000040 */
[----:B------:R-:W-:Y:S02]  /*1ea0*/  @P2 PRMT R38, R65, 0x7610, R38 ;  /* 0x0000761041262816 */ /* 0x000fe40000000026 */
[----:B------:R-:W-:Y:S01]  /*1eb0*/  SHF.L.U32 R64, R64, 0x10, RZ ;  /* 0x0000001040407819 */ /* 0x000fe200000006ff */
[----:B---3--:R-:W-:Y:S01]  /*1ec0*/  @P2 FMUL.FTZ R43, R60, R43 ;  /* 0x0000002b3c2b2220 */ /* 0x008fe20000410000 */
[----:B------:R-:W-:Y:S01]  /*1ed0*/  @P1 FFMA.FTZ R60, R56, R53, R52 ;  /* 0x00000035383c1223 */ /* 0x000fe20000010034 */
[----:B------:R-:W-:Y:S02]  /*1ee0*/  @P2 F2FP.BF16.F32.PACK_AB R63, RZ, R63 ;  /* 0x0000003fff3f223e */ /* 0x000fe400000010ff */
[----:B------:R-:W-:Y:S01]  /*1ef0*/  PRMT R41, R59, 0x5410, R41 ;  /* 0x000054103b297816 */ /* 0x000fe20000000029 */
[----:B------:R-:W-:Y:S01]  /*1f00*/  @P1 FADD.FTZ R60, R47, -R60 ;  /* 0x8000003c2f3c1221 */ /* 0x000fe20000010000 */
[----:B0-----:R-:W-:-:S03]  /*1f10*/  @P2 FMUL.FTZ R67, R40, R67 ;  /* 0x0000004328432220 */ /* 0x001fc60000410000 */
[----:B------:R-:W-:Y:S01]  /*1f20*/  @P1 FFMA.FTZ R64, R57, R60, R64 ;  /* 0x0000003c39401223 */ /* 0x000fe20000010040 */
[----:B------:R-:W-:Y:S02]  /*1f30*/  F2FP.BF16.F32.PACK_AB R40, RZ, R40 ;  /* 0x00000028ff28723e */ /* 0x000fe400000010ff */
[----:B------:R-:W-:Y:S02]  /*1f40*/  @P2 F2FP.BF16.F32.PACK_AB R67, RZ, R67 ;  /* 0x00000043ff43223e */ /* 0x000fe400000010ff */
[----:B------:R-:W-:Y:S01]  /*1f50*/  F2FP.BF16.F32.PACK_AB R60, RZ, R64 ;  /* 0x00000040ff3c723e */ /* 0x000fe200000010ff */
[----:B-1----:R-:W-:Y:S01]  /*1f60*/  @P2 FMUL.FTZ R64, R64, R69 ;  /* 0x0000004540402220 */ /* 0x002fe20000410000 */
[-CC-:B------:R-:W-:Y:S01]  /*1f70*/  @P1 FFMA.FTZ R69, R9, R53.reuse, R52.reuse ;  /* 0x0000003509451223 */ /* 0x180fe20000010034 */
[--C-:B------:R-:W-:Y:S01]  /*1f80*/  @P1 FFMA.FTZ R53, R58, R53, R52.reuse ;  /* 0x000000353a351223 */ /* 0x100fe20000010034 */
[----:B------:R-:W-:Y:S02]  /*1f90*/  PRMT R52, R15, 0x7632, R52 ;  /* 0x000076320f347816 */ /* 0x000fe40000000034 */
[----:B------:R-:W-:Y:S01]  /*1fa0*/  @P1 FADD.FTZ R69, R44, -R69 ;  /* 0x800000452c451221 */ /* 0x000fe20000010000 */
[----:B------:R-:W-:Y:S01]  /*1fb0*/  @P1 FADD.FTZ R53, R49, -R53 ;  /* 0x8000003531351221 */ /* 0x000fe20000010000 */
[----:B------:R-:W-:-:S02]  /*1fc0*/  SHF.L.U32 R52, R52, 0x10, RZ ;  /* 0x0000001034347819 */ /* 0x000fc400000006ff */
[C---:B------:R-:W-:Y:S01]  /*1fd0*/  @P1 FFMA.FTZ R68, R57.reuse, R69, R68 ;  /* 0x0000004539441223 */ /* 0x040fe20000010044 */
[----:B------:R-:W-:Y:S02]  /*1fe0*/  @P2 F2FP.BF16.F32.PACK_AB R69, RZ, R43 ;  /* 0x0000002bff45223e */ /* 0x000fe400000010ff */
[----:B------:R-:W-:Y:S01]  /*1ff0*/  @P1 FFMA.FTZ R52, R57, R53, R52 ;  /* 0x0000003539341223 */ /* 0x000fe20000010034 */
[----:B------:R-:W-:Y:S01]  /*2000*/  @P2 F2FP.BF16.F32.PACK_AB R64, RZ, R64 ;  /* 0x00000040ff40223e */ /* 0x000fe200000010ff */
[----:B------:R-:W0:Y:S01]  /*2010*/  @P2 LDC R57, c[0x0][0x40c] ;  /* 0x00010300ff392b82 */ /* 0x000e220000000800 */
[----:B------:R-:W-:Y:S02]  /*2020*/  @P2 PRMT R36, R67, 0x7610, R36 ;  /* 0x0000761043242816 */ /* 0x000fe40000000024 */
[----:B------:R-:W-:Y:S02]  /*2030*/  @P2 PRMT R37, R69, 0x7610, R37 ;  /* 0x0000761045252816 */ /* 0x000fe40000000025 */
[----:B------:R-:W-:-:S02]  /*2040*/  F2FP.BF16.F32.PACK_AB R43, R52, R68 ;  /* 0x00000044342b723e */ /* 0x000fc400000010ff */
[----:B------:R-:W-:Y:S01]  /*2050*/  @P2 PRMT R36, R36, 0x5410, R63 ;  /* 0x0000541024242816 */ /* 0x000fe2000000003f */
[----:B------:R-:W1:Y:S01]  /*2060*/  @P2 LDC R53, c[0x0][0x40c] ;  /* 0x00010300ff352b82 */ /* 0x000e620000000800 */
[----:B------:R-:W-:Y:S02]  /*2070*/  @P2 PRMT R37, R37, 0x5410, R66 ;  /* 0x0000541025252816 */ /* 0x000fe40000000042 */
[----:B------:R-:W-:Y:S02]  /*2080*/  @P2 PRMT R38, R38, 0x5410, R64 ;  /* 0x0000541026262816 */ /* 0x000fe40000000040 */
[----:B------:R-:W-:Y:S02]  /*2090*/  PRMT R42, R42, 0x5410, R60 ;  /* 0x000054102a2a7816 */ /* 0x000fe4000000003c */
[----:B------:R-:W-:Y:S01]  /*20a0*/  PRMT R40, R40, 0x5410, R54 ;  /* 0x0000541028287816 */ /* 0x000fe20000000036 */
[----:B0-----:R-:W-:-:S05]  /*20b0*/  @P2 FMUL.FTZ R57, R68, R57 ;  /* 0x0000003944392220 */ /* 0x001fca0000410000 */
[----:B------:R-:W-:Y:S01]  /*20c0*/  @P2 F2FP.BF16.F32.PACK_AB R57, RZ, R57 ;  /* 0x00000039ff39223e */ /* 0x000fe200000010ff */
[----:B-1----:R-:W-:-:S03]  /*20d0*/  @P2 FMUL.FTZ R53, R52, R53 ;  /* 0x0000003534352220 */ /* 0x002fc60000410000 */
[----:B------:R-:W-:Y:S02]  /*20e0*/  @P2 PRMT R39, R57, 0x7610, R39 ;  /* 0x0000761039272816 */ /* 0x000fe40000000027 */
[----:B------:R-:W-:-:S04]  /*20f0*/  @P2 F2FP.BF16.F32.PACK_AB R53, RZ, R53 ;  /* 0x00000035ff35223e */ /* 0x000fc800000010ff */
[----:B------:R-:W-:-:S07]  /*2100*/  @P2 PRMT R39, R39, 0x5410, R53 ;  /* 0x0000541027272816 */ /* 0x000fce0000000035 */
.L_x_58:
[----:B------:R-:W-:Y:S05]  /*2110*/  BSYNC.RECONVERGENT B2 ;  /* 0x0000000000027941 */ /* 0x000fea0003800200 */
.L_x_55:
[----:B------:R-:W0:Y:S01]  /*2120*/  @P2 LDC.64 R52, c[0x0][0x468] ;  /* 0x00011a00ff342b82 */ /* 0x000e220000000a00 */
[----:B------:R-:W-:-:S04]  /*2130*/  ISETP.NE.U32.AND P1, PT, R62, RZ, PT ;  /* 0x000000ff3e00720c */ /* 0x000fc80003f25070 */
[----:B------:R-:W-:Y:S02]  /*2140*/  ISETP.NE.AND.EX P1, PT, R61, RZ, PT, P1 ;  /* 0x000000ff3d00720c */ /* 0x000fe40003f25310 */
[----:B0-----:R-:W-:-:S04]  /*2150*/  @P2 LEA R52, P3, R50, R52, 0x4 ;  /* 0x0000003432342211 */ /* 0x001fc800078620ff */
[----:B------:R-:W-:-:S07]  /*2160*/  @P2 LEA.HI.X R53, R50, R53, R51, 0x4, P3 ;  /* 0x0000003532352211 */ /* 0x000fce00018f2433 */
[----:B------:R-:W-:Y:S05]  /*2170*/  @!P1 BRA `(.L_x_60) ;  /* 0x00000000001c9947 */ /* 0x000fea0003800000 */
[----:B------:R-:W0:Y:S01]  /*2180*/  LDC.64 R50, c[0x0][0x478] ;  /* 0x00011e00ff327b82 */ /* 0x000e220000000a00 */
[----:B------:R-:W-:-:S05]  /*2190*/  IMAD R54, R4, UR10, RZ ;  /* 0x0000000a04367c24 */ /* 0x000fca000f8e02ff */
[----:B------:R-:W-:-:S04]  /*21a0*/  SHF.R.S32.HI R57, RZ, 0x1f, R54 ;  /* 0x0000001fff397819 */ /* 0x000fc80000011436 */
[----:B------:R-:W-:-:S04]  /*21b0*/  LEA.HI R57, R57, R54, RZ, 0x3 ;  /* 0x0000003639397211 */ /* 0x000fc800078f18ff */
[----:B------:R-:W-:-:S05]  /*21c0*/  LEA.HI.SX32 R57, R57, R0, 0x1d ;  /* 0x0000000039397211 */ /* 0x000fca00078feaff */
[----:B0-----:R-:W-:-:S05]  /*21d0*/  IMAD.WIDE.U32 R50, R57, 0x10, R50 ;  /* 0x0000001039327825 */ /* 0x001fca00078e0032 */
[----:B------:R0:W-:Y:S02]  /*21e0*/  STG.E.128 desc[UR6][R50.64], R40 ;  /* 0x0000002832007986 */ /* 0x0001e4000c101d06 */
.L_x_60:
[----:B------:R1:W-:Y:S02]  /*21f0*/  @P2 STG.E.128 desc[UR6][R52.64], R36 ;  /* 0x0000002434002986 */ /* 0x0003e4000c101d06 */
.L_x_54:
[----:B------:R-:W-:Y:S05]  /*2200*/  BSYNC.RECONVERGENT B1 ;  /* 0x0000000000017941 */ /* 0x000fea0003800200 */
.L_x_53:
[----:B0-----:R-:W0:Y:S02]  /*2210*/  LDC.64 R50, c[0x0][0x380] ;  /* 0x0000e000ff327b82 */ /* 0x001e240000000a00 */
[----:B0-----:R-:W-:-:S04]  /*2220*/  LEA R4, R50, R4, 0x2 ;  /* 0x0000000432047211 */ /* 0x001fc800078e10ff */
[----:B------:R-:W-:-:S13]  /*2230*/  ISETP.GE.AND P1, PT, R4, R51, PT ;  /* 0x000000330400720c */ /* 0x000fda0003f26270 */
[----:B------:R-:W-:Y:S05]  /*2240*/  @!P1 BRA `(.L_x_61) ;  /* 0xffffffe0000c9947 */ /* 0x000fea000383ffff */
.L_x_48:
[----:B------:R-:W-:Y:S05]  /*2250*/  BSYNC B0 ;  /* 0x0000000000007941 */ /* 0x000fea0003800000 */
.L_x_47:
[----:B------:R-:W0:Y:S01]  /*2260*/  S2R R3, SR_CgaCtaId ;  /* 0x0000000000037919 */ /* 0x000e220000008800 */
[----:B------:R-:W-:Y:S01]  /*2270*/  MOV R0, 0x400 ;  /* 0x0000040000007802 */ /* 0x000fe20000000f00 */
[----:B------:R-:W-:Y:S05]  /*2280*/  WARPSYNC.ALL ;  /* 0x0000000000007948 */ /* 0x000fea0003800000 */
[----:B-----5:R-:W2:Y:S01]  /*2290*/  S2R R32, SR_CTAID.X ;  /* 0x0000000000207919 */ /* 0x020ea20000002500 */
[----:B------:R-:W3:Y:S01]  /*22a0*/  LDCU UR4, c[0x0][0x388] ;  /* 0x00007100ff0477ac */ /* 0x000ee20008000800 */
[----:B------:R-:W-:Y:S01]  /*22b0*/  LOP3.LUT R15, R55, 0x7f, RZ, 0x3c, !PT ;  /* 0x0000007f370f7812 */ /* 0x000fe200078e3cff */
[----:B------:R-:W4:Y:S03]  /*22c0*/  LDCU.128 UR12, c[0x0][0x440] ;  /* 0x00008800ff0c77ac */ /* 0x000f260008000c00 */
[----:B---3--:R-:W-:-:S04]  /*22d0*/  IADD3 R15, PT, PT, R15, UR4, RZ ;  /* 0x000000040f0f7c10 */ /* 0x008fc8000fffe0ff */
[----:B------:R-:W-:Y:S02]  /*22e0*/  ISETP.GE.U32.AND P0, PT, R15, 0x80, PT ;  /* 0x000000800f00780c */ /* 0x000fe40003f06070 */
[----:B0-----:R-:W-:-:S04]  /*22f0*/  LEA R0, R3, R0, 0x18 ;  /* 0x0000000003007211 */ /* 0x001fc800078ec0ff */
[C---:B------:R-:W-:Y:S01]  /*2300*/  LEA R2, R55.reuse, R0, 0x5 ;  /* 0x0000000037027211 */ /* 0x040fe200078e28ff */
[----:B------:R-:W-:Y:S02]  /*2310*/  IMAD R0, R55, 0x4, R0 ;  /* 0x0000000437007824 */ /* 0x000fe400078e0200 */
[----:B--2---:R-:W-:Y:S02]  /*2320*/  IMAD R32, R32, UR4, RZ ;  /* 0x0000000420207c24 */ /* 0x004fe4000f8e02ff */
[----:B------:R-:W-:Y:S03]  /*2330*/  STS.128 [R2], R28 ;  /* 0x0000001c02007388 */ /* 0x000fe60000000c00 */
[----:B------:R-:W-:Y:S01]  /*2340*/  IADD3 R55, P1, PT, R32, R55, RZ ;  /* 0x0000003720377210 */ /* 0x000fe20007f3e0ff */
[----:B------:R-:W-:Y:S01]  /*2350*/  STS.128 [R2+0x10], R24 ;  /* 0x0000101802007388 */ /* 0x000fe20000000c00 */
[----:B------:R-:W-:Y:S06]  /*2360*/  BAR.SYNC.DEFER_BLOCKING 0x0 ;  /* 0x0000000000007b1d */ /* 0x000fec0000010000 */
[----:B------:R-:W0:Y:S04]  /*2370*/  LDS R3, [R0] ;  /* 0x0000000000037984 */ /* 0x000e280000000800 */
[----:B------:R-:W2:Y:S04]  /*2380*/  LDS R6, [R0+0x400] ;  /* 0x0004000000067984 */ /* 0x000ea80000000800 */
[----:B------:R-:W3:Y:S04]  /*2390*/  LDS R4, [R0+0x200] ;  /* 0x0002000000047984 */ /* 0x000ee80000000800 */
[----:B------:R-:W1:Y:S04]  /*23a0*/  LDS R5, [R0+0x600] ;  /* 0x0006000000057984 */ /* 0x000e680000000800 */
[----:B------:R-:W4:Y:S04]  /*23b0*/  LDS R8, [R0+0x800] ;  /* 0x0008000000087984 */ /* 0x000f280000000800 */
[----:B------:R-:W4:Y:S04]  /*23c0*/  LDS R7, [R0+0xa00] ;  /* 0x000a000000077984 */ /* 0x000f280000000800 */
[----:B------:R-:W-:Y:S04]  /*23d0*/  LDS R10, [R0+0xc00] ;  /* 0x000c0000000a7984 */ /* 0x000fe80000000800 */
[----:B------:R-:W4:Y:S01]  /*23e0*/  LDS R12, [R0+0xe00] ;  /* 0x000e0000000c7984 */ /* 0x000f220000000800 */
[----:B------:R-:W-:Y:S01]  /*23f0*/  BAR.SYNC.DEFER_BLOCKING 0x0 ;  /* 0x0000000000007b1d */ /* 0x000fe20000010000 */
[----:B0-----:R-:W-:-:S04]  /*2400*/  FADD.FTZ R3, RZ, R3 ;  /* 0x00000003ff037221 */ /* 0x001fc80000010000 */
[----:B--2---:R-:W-:Y:S01]  /*2410*/  FADD.FTZ R3, R3, R6 ;  /* 0x0000000603037221 */ /* 0x004fe20000010000 */
[----:B---3--:R-:W-:-:S04]  /*2420*/  FADD.FTZ R4, RZ, R4 ;  /* 0x00000004ff047221 */ /* 0x008fc80000010000 */
[----:B-1----:R-:W-:Y:S01]  /*2430*/  FADD.FTZ R4, R4, R5 ;  /* 0x0000000504047221 */ /* 0x002fe20000010000 */
[----:B------:R0:W-:Y:S01]  /*2440*/  STS.128 [R2], R16 ;  /* 0x0000001002007388 */ /* 0x0001e20000000c00 */
[----:B----4-:R-:W-:-:S03]  /*2450*/  FADD.FTZ R3, R3, R8 ;  /* 0x0000000803037221 */ /* 0x010fc60000010000 */
[----:B------:R1:W-:Y:S01]  /*2460*/  STS.128 [R2+0x10], R20 ;  /* 0x0000101402007388 */ /* 0x0003e20000000c00 */
[----:B------:R-:W-:Y:S01]  /*2470*/  FADD.FTZ R7, R4, R7 ;  /* 0x0000000704077221 */ /* 0x000fe20000010000 */
[----:B------:R-:W-:Y:S03]  /*2480*/  BAR.SYNC.DEFER_BLOCKING 0x0 ;  /* 0x0000000000007b1d */ /* 0x000fe60000010000 */
[----:B------:R-:W-:Y:S01]  /*2490*/  FADD.FTZ R7, R7, R12 ;  /* 0x0000000c07077221 */ /* 0x000fe20000010000 */
[----:B0-----:R-:W-:Y:S02]  /*24a0*/  IADD3.X R18, PT, PT, RZ, RZ, RZ, P1, !PT ;  /* 0x000000ffff127210 */ /* 0x001fe40000ffe4ff */
[----:B------:R-:W-:Y:S02]  /*24b0*/  ISETP.GE.U32.AND P1, PT, R15, 0x100, PT ;  /* 0x000001000f00780c */ /* 0x000fe40003f26070 */
[----:B-1----:R-:W-:-:S02]  /*24c0*/  SHF.L.U32 R2, R55, 0x2, RZ ;  /* 0x0000000237027819 */ /* 0x002fc400000006ff */
[----:B------:R-:W-:Y:S02]  /*24d0*/  SHF.L.U64.HI R15, R55, 0x2, R18 ;  /* 0x00000002370f7819 */ /* 0x000fe40000010212 */
[----:B------:R-:W-:-:S04]  /*24e0*/  IADD3 R6, P2, PT, R2, UR14, RZ ;  /* 0x0000000e02067c10 */ /* 0x000fc8000ff5e0ff */
[C---:B------:R-:W-:Y:S01]  /*24f0*/  IADD3.X R17, PT, PT, R15.reuse, UR15, RZ, P2, !PT ;  /* 0x0000000f0f117c10 */ /* 0x040fe200097fe4ff */
[----:B------:R-:W0:Y:S04]  /*2500*/  LDS R9, [R0] ;  /* 0x0000000000097984 */ /* 0x000e280000000800 */
[----:B------:R-:W1:Y:S04]  /*2510*/  LDS R14, [R0+0x400] ;  /* 0x00040000000e7984 */ /* 0x000e680000000800 */
[----:B------:R-:W2:Y:S04]  /*2520*/  LDS R26, [R0+0x800] ;  /* 0x00080000001a7984 */ /* 0x000ea80000000800 */
[----:B------:R-:W3:Y:S04]  /*2530*/  LDS R11, [R0+0x200] ;  /* 0x00020000000b7984 */ /* 0x000ee80000000800 */
[----:B------:R-:W4:Y:S04]  /*2540*/  LDS R13, [R0+0xc00] ;  /* 0x000c0000000d7984 */ /* 0x000f280000000800 */
[----:B------:R-:W4:Y:S04]  /*2550*/  LDS R24, [R0+0x600] ;  /* 0x0006000000187984 */ /* 0x000f280000000800 */
[----:B------:R-:W4:Y:S04]  /*2560*/  LDS R28, [R0+0xa00] ;  /* 0x000a0000001c7984 */ /* 0x000f280000000800 */
[----:B------:R0:W4:Y:S02]  /*2570*/  LDS R16, [R0+0xe00] ;  /* 0x000e000000107984 */ /* 0x0001240000000800 */
[----:B0-----:R-:W-:Y:S01]  /*2580*/  IADD3 R0, P3, PT, R2, UR12, RZ ;  /* 0x0000000c02007c10 */ /* 0x001fe2000ff7e0ff */
[----:B------:R-:W-:Y:S01]  /*2590*/  @P0 IMAD.MOV.U32 R2, RZ, RZ, R6 ;  /* 0x000000ffff020224 */ /* 0x000fe200078e0006 */
[----:B------:R-:W-:Y:S01]  /*25a0*/  @P0 IADD3 R6, P2, PT, R6, 0x200, RZ ;  /* 0x0000020006060810 */ /* 0x000fe20007f5e0ff */
[----:B------:R-:W-:Y:S01]  /*25b0*/  FADD.FTZ R9, RZ, R9 ;  /* 0x00000009ff097221 */ /* 0x000fe20000010000 */
[----:B------:R-:W-:-:S02]  /*25c0*/  IADD3.X R15, PT, PT, R15, UR13, RZ, P3, !PT ;  /* 0x0000000d0f0f7c10 */ /* 0x000fc40009ffe4ff */
[----:B------:R-:W-:Y:S01]  /*25d0*/  @P0 MOV R4, R0 ;  /* 0x0000000000040202 */ /* 0x000fe20000000f00 */
[----:B-1----:R-:W-:Y:S01]  /*25e0*/  FADD.FTZ R9, R9, R14 ;  /* 0x0000000e09097221 */ /* 0x002fe20000010000 */
[----:B------:R-:W-:Y:S02]  /*25f0*/  @P0 MOV R5, R15 ;  /* 0x0000000f00050202 */ /* 0x000fe40000000f00 */
[----:B------:R-:W-:Y:S01]  /*2600*/  @P0 IADD3 R0, P3, PT, R0, 0x200, RZ ;  /* 0x0000020000000810 */ /* 0x000fe20007f7e0ff */
[----:B--2---:R-:W-:Y:S01]  /*2610*/  FADD.FTZ R26, R9, R26 ;  /* 0x0000001a091a7221 */ /* 0x004fe20000010000 */
[----:B------:R-:W-:Y:S01]  /*2620*/  FADD.FTZ R9, R3, R10 ;  /* 0x0000000a03097221 */ /* 0x000fe20000010000 */
[----:B------:R-:W-:Y:S01]  /*2630*/  @P0 MOV R3, R17 ;  /* 0x0000001100030202 */ /* 0x000fe20000000f00 */
[----:B------:R-:W-:Y:S02]  /*2640*/  @P0 IMAD.X R17, RZ, RZ, R17, P2 ;  /* 0x000000ffff110224 */ /* 0x000fe400010e0611 */
[----:B---3--:R-:W-:Y:S01]  /*2650*/  FADD.FTZ R11, RZ, R11 ;  /* 0x0000000bff0b7221 */ /* 0x008fe20000010000 */
[----:B------:R-:W-:Y:S01]  /*2660*/  @P0 IADD3.X R15, PT, PT, RZ, R15, RZ, P3, !PT ;  /* 0x0000000fff0f0210 */ /* 0x000fe20001ffe4ff */
[----:B----4-:R-:W-:-:S02]  /*2670*/  FADD.FTZ R13, R26, R13 ;  /* 0x0000000d1a0d7221 */ /* 0x010fc40000010000 */
[----:B------:R-:W-:-:S03]  /*2680*/  FADD.FTZ R11, R11, R24 ;  /* 0x000000180b0b7221 */ /* 0x000fc60000010000 */
[----:B------:R0:W-:Y:S01]  /*2690*/  @P0 STG.E desc[UR6][R2.64], R13 ;  /* 0x0000000d02000986 */ /* 0x0001e2000c101906 */
[----:B------:R-:W-:-:S03]  /*26a0*/  FADD.FTZ R11, R11, R28 ;  /* 0x0000001c0b0b7221 */ /* 0x000fc60000010000 */
[----:B------:R1:W-:Y:S01]  /*26b0*/  @P0 STG.E desc[UR6][R4.64], R9 ;  /* 0x0000000904000986 */ /* 0x0003e2000c101906 */
[----:B------:R-:W-:Y:S01]  /*26c0*/  FADD.FTZ R11, R11, R16 ;  /* 0x000000100b0b7221 */ /* 0x000fe20000010000 */
[----:B0-----:R-:W-:Y:S02]  /*26d0*/  MOV R2, R6 ;  /* 0x0000000600027202 */ /* 0x001fe40000000f00 */
[----:B------:R-:W-:Y:S01]  /*26e0*/  MOV R3, R17 ;  /* 0x0000001100037202 */ /* 0x000fe20000000f00 */
[----:B-1----:R-:W-:Y:S01]  /*26f0*/  IMAD.MOV.U32 R4, RZ, RZ, R0 ;  /* 0x000000ffff047224 */ /* 0x002fe200078e0000 */
[----:B------:R-:W-:Y:S01]  /*2700*/  MOV R5, R15 ;  /* 0x0000000f00057202 */ /* 0x000fe20000000f00 */
[----:B------:R-:W-:Y:S06]  /*2710*/  @!P1 EXIT ;  /* 0x000000000000994d */ /* 0x000fec0003800000 */
[----:B------:R-:W-:Y:S04]  /*2720*/  STG.E desc[UR6][R2.64], R11 ;  /* 0x0000000b02007986 */ /* 0x000fe8000c101906 */
[----:B------:R-:W-:Y:S01]  /*2730*/  STG.E desc[UR6][R4.64], R7 ;  /* 0x0000000704007986 */ /* 0x000fe2000c101906 */
[----:B------:R-:W-:Y:S05]  /*2740*/  EXIT ;  /* 0x000000000000794d */ /* 0x000fea0003800000 */
.L_x_52:
[----:B------:R-:W-:Y:S01]  /*2750*/  HFMA2 R50, -RZ, RZ, 0, 5.9604644775390625e-08 ;  /* 0x00000001ff327431 */ /* 0x000fe200000001ff */
[----:B------:R-:W-:Y:S01]  /*2760*/  BSSY B1, `(.L_x_62) ;  /* 0x0000007000017945 */ /* 0x000fe20003800000 */
[----:B------:R-:W-:Y:S01]  /*2770*/  MOV R69, R59 ;  /* 0x0000003b00457202 */ /* 0x000fe20000000f00 */
[----:B------:R-:W-:Y:S01]  /*2780*/  IMAD.MOV.U32 R51, RZ, RZ, 0x1f ;  /* 0x0000001fff337424 */ /* 0x000fe200078e00ff */
[----:B------:R-:W-:-:S07]  /*2790*/  MOV R61, 0xffffffff ;  /* 0xffffffff003d7802 */ /* 0x000fce0000000f00 */
[----:B------:R-:W-:Y:S05]  /*27a0*/  WARPSYNC.COLLECTIVE R61, `(.L_x_63) ;  /* 0x000000003d087348 */ /* 0x000fea0003c00000 */
[----:B------:R0:W1:Y:S02]  /*27b0*/  SHFL.BFLY P1, R68, R69, R50, R51 ;  /* 0x0c00003245447389 */ /* 0x0000640000020033 */
[----:B01----:R-:W-:Y:S05]  /*27c0*/  ENDCOLLECTIVE ;  /* 0x000000000000791b */ /* 0x003fea0003800000 */
.L_x_63:
[----:B------:R-:W-:Y:S05]  /*27d0*/  BSYNC B1 ;  /* 0x0000000000017941 */ /* 0x000fea0003800000 */
.L_x_62:
[----:B------:R-:W-:Y:S01]  /*27e0*/  MOV R50, R68 ;  /* 0x0000004400327202 */ /* 0x000fe20000000f00 */
[----:B------:R-:W-:Y:S01]  /*27f0*/  HFMA2 R51, -RZ, RZ, 0, 1.847743988037109375e-06 ;  /* 0x0000001fff337431 */ /* 0x000fe200000001ff */
[----:B------:R-:W-:Y:S02]  /*2800*/  MOV R69, R62 ;  /* 0x0000003e00457202 */ /* 0x000fe40000000f00 */
[----:B------:R-:W-:Y:S01]  /*2810*/  MOV R61, 0xffffffff ;  /* 0xffffffff003d7802 */ /* 0x000fe20000000f00 */
[----:B------:R-:W-:Y:S01]  /*2820*/  FADD.FTZ R60, R50, R59 ;  /* 0x0000003b323c7221 */ /* 0x000fe20000010000 */
[----:B------:R-:W-:-:S07]  /*2830*/  IMAD.MOV.U32 R50, RZ, RZ, 0x1 ;  /* 0x00000001ff327424 */ /* 0x000fce00078e00ff */
[----:B------:R-:W-:Y:S05]  /*2840*/  WARPSYNC.COLLECTIVE R61, `(.L_x_64) ;  /* 0x000000003d087348 */ /* 0x000fea0003c00000 */
[----:B------:R0:W1:Y:S02]  /*2850*/  SHFL.BFLY P1, R68, R69, R50, R51 ;  /* 0x0c00003245447389 */ /* 0x0000640000020033 */
[----:B01----:R-:W-:Y:S05]  /*2860*/  ENDCOLLECTIVE ;  /* 0x000000000000791b */ /* 0x003fea0003800000 */
.L_x_64:
[----:B------:R-:W-:Y:S02]  /*2870*/  HFMA2 R50, -RZ, RZ, 0, 1.1920928955078125e-07 ;  /* 0x00000002ff327431 */ /* 0x000fe400000001ff */
[----:B------:R-:W-:Y:S01]  /*2880*/  IMAD.MOV.U32 R69, RZ, RZ, R60 ;  /* 0x000000ffff457224 */ /* 0x000fe200078e003c */
[----:B------:R-:W-:-:S07]  /*2890*/  MOV R53, R68 ;  /* 0x0000004400357202 */ /* 0x000fce0000000f00 */
[----:B------:R-:W-:Y:S05]  /*28a0*/  WARPSYNC.COLLECTIVE R61, `(.L_x_65) ;  /* 0x000000003d087348 */ /* 0x000fea0003c00000 */
[----:B------:R0:W1:Y:S02]  /*28b0*/  SHFL.BFLY P1, R68, R69, R50, R51 ;  /* 0x0c00003245447389 */ /* 0x0000640000020033 */
[----:B01----:R-:W-:Y:S05]  /*28c0*/  ENDCOLLECTIVE ;  /* 0x000000000000791b */ /* 0x003fea0003800000 */
.L_x_65:
[----:B------:R-:W-:-:S05]  /*28d0*/  FADD.FTZ R63, R53, R62 ;  /* 0x0000003e353f7221 */ /* 0x000fca0000010000 */
[----:B------:R-:W-:Y:S02]  /*28e0*/  MOV R69, R63 ;  /* 0x0000003f00457202 */ /* 0x000fe40000000f00 */
[----:B------:R-:W-:-:S07]  /*28f0*/  MOV R53, R68 ;  /* 0x0000004400357202 */ /* 0x000fce0000000f00 */
[----:B------:R-:W-:Y:S05]  /*2900*/  WARPSYNC.COLLECTIVE R61, `(.L_x_66) ;  /* 0x000000003d087348 */ /* 0x000fea0003c00000 */
[----:B------:R0:W1:Y:S02]  /*2910*/  SHFL.BFLY P1, R68, R69, R50, R51 ;  /* 0x0c00003245447389 */ /* 0x0000640000020033 */
[----:B01----:R-:W-:Y:S05]  /*2920*/  ENDCOLLECTIVE ;  /* 0x000000000000791b */ /* 0x003fea0003800000 */
.L_x_66:
[----:B------:R-:W-:Y:S01]  /*2930*/  FADD.FTZ R65, R60, R53 ;  /* 0x000000353c417221 */ /* 0x000fe20000010000 */
[----:B------:R-:W-:-:S04]  /*2940*/  HFMA2 R50, -RZ, RZ, 0, 2.384185791015625e-07 ;  /* 0x00000004ff327431 */ /* 0x000fc800000001ff */
[----:B------:R-:W-:Y:S01]  /*2950*/  MOV R69, R65 ;  /* 0x0000004100457202 */ /* 0x000fe20000000f00 */
[----:B------:R-:W-:-:S07]  /*2960*/  IMAD.MOV.U32 R64, RZ, RZ, R68 ;  /* 0x000000ffff407224 */ /* 0x000fce00078e0044 */
[----:B------:R-:W-:Y:S05]  /*2970*/  WARPSYNC.COLLECTIVE R61, `(.L_x_67) ;  /* 0x000000003d087348 */ /* 0x000fea0003c00000 */
[----:B------:R0:W1:Y:S02]  /*2980*/  SHFL.BFLY P1, R68, R69, R50, R51 ;  /* 0x0c00003245447389 */ /* 0x0000640000020033 */
[----:B01----:R-:W-:Y:S05]  /*2990*/  ENDCOLLECTIVE ;  /* 0x000000000000791b */ /* 0x003fea0003800000 */
.L_x_67:
[----:B------:R-:W-:-:S04]  /*29a0*/  FADD.FTZ R64, R63, R64 ;  /* 0x000000403f407221 */ /* 0x000fc80000010000 */
[----:B------:R-:W-:Y:S01]  /*29b0*/  IMAD.MOV.U32 R69, RZ, RZ, R64 ;  /* 0x000000ffff457224 */ /* 0x000fe200078e0040 */
[----:B------:R-:W-:-:S07]  /*29c0*/  MOV R66, R68 ;  /* 0x0000004400427202 */ /* 0x000fce0000000f00 */
[----:B------:R-:W-:Y:S05]  /*29d0*/  WARPSYNC.COLLECTIVE R61, `(.L_x_68) ;  /* 0x000000003d087348 */ /* 0x000fea0003c00000 */
[----:B------:R0:W1:Y:S02]  /*29e0*/  SHFL.BFLY P1, R68, R69, R50, R51 ;  /* 0x0c00003245447389 */ /* 0x0000640000020033 */
[----:B01----:R-:W-:Y:S05]  /*29f0*/  ENDCOLLECTIVE ;  /* 0x000000000000791b */ /* 0x003fea0003800000 */
.L_x_68:
[----:B------:R-:W-:Y:S01]  /*2a00*/  FADD.FTZ R66, R65, R66 ;  /* 0x0000004241427221 */ /* 0x000fe20000010000 */
[----:B------:R-:W-:-:S04]  /*2a10*/  HFMA2 R50, -RZ, RZ, 0, 4.76837158203125e-07 ;  /* 0x00000008ff327431 */ /* 0x000fc800000001ff */
[----:B------:R-:W-:Y:S02]  /*2a20*/  MOV R69, R66 ;  /* 0x0000004200457202 */ /* 0x000fe40000000f00 */
[----:B------:R-:W-:-:S07]  /*2a30*/  MOV R53, R68 ;  /* 0x0000004400357202 */ /* 0x000fce0000000f00 */
[----:B------:R-:W-:Y:S05]  /*2a40*/  WARPSYNC.COLLECTIVE R61, `(.L_x_69) ;  /* 0x000000003d087348 */ /* 0x000fea0003c00000 */
[----:B------:R0:W1:Y:S02]  /*2a50*/  SHFL.BFLY P1, R68, R69, R50, R51 ;  /* 0x0c00003245447389 */ /* 0x0000640000020033 */
[----:B01----:R-:W-:Y:S05]  /*2a60*/  ENDCOLLECTIVE ;  /* 0x000000000000791b */ /* 0x003fea0003800000 */
.L_x_69:
[----:B------:R-:W-:-:S05]  /*2a70*/  FADD.FTZ R67, R64, R53 ;  /* 0x0000003540437221 */ /* 0x000fca0000010000 */
[----:B------:R-:W-:Y:S01]  /*2a80*/  MOV R69, R67 ;  /* 0x0000004300457202 */ /* 0x000fe20000000f00 */
[----:B------:R-:W-:-:S07]  /*2a90*/  IMAD.MOV.U32 R53, RZ, RZ, R68 ;  /* 0x000000ffff357224 */ /* 0x000fce00078e0044 */
[----:B------:R-:W-:Y:S05]  /*2aa0*/  WARPSYNC.COLLECTIVE R61, `(.L_x_70) ;  /* 0x000000003d087348 */ /* 0x000fea0003c00000 */
[----:B------:R0:W1:Y:S02]  /*2ab0*/  SHFL.BFLY P1, R68, R69, R50, R51 ;  /* 0x0c00003245447389 */ /* 0x0000640000020033 */
[----:B01----:R-:W-:Y:S05]  /*2ac0*/  ENDCOLLECTIVE ;  /* 0x000000000000791b */ /* 0x003fea0003800000 */
.L_x_70:
[----:B------:R-:W-:-:S05]  /*2ad0*/  FADD.FTZ R53, R66, R53 ;  /* 0x0000003542357221 */ /* 0x000fca0000010000 */
[----:B------:R-:W-:Y:S01]  /*2ae0*/  MOV R69, R53 ;  /* 0x0000003500457202 */ /* 0x000fe20000000f00 */
[----:B------:R-:W-:Y:S01]  /*2af0*/  IMAD.MOV.U32 R50, RZ, RZ, 0x10 ;  /* 0x00000010ff327424 */ /* 0x000fe200078e00ff */
[----:B------:R-:W-:-:S07]  /*2b00*/  MOV R62, R68 ;  /* 0x00000044003e7202 */ /* 0x000fce0000000f00 */
[----:B------:R-:W-:Y:S05]  /*2b10*/  WARPSYNC.COLLECTIVE R61, `(.L_x_71) ;  /* 0x000000003d087348 */ /* 0x000fea0003c00000 */
[----:B------:R0:W1:Y:S02]  /*2b20*/  SHFL.BFLY P1, R68, R69, R50, R51 ;  /* 0x0c00003245447389 */ /* 0x0000640000020033 */
[----:B01----:R-:W-:Y:S05]  /*2b30*/  ENDCOLLECTIVE ;  /* 0x000000000000791b */ /* 0x003fea0003800000 */
.L_x_71:
[----:B------:R-:W-:-:S05]  /*2b40*/  FADD.FTZ R59, R67, R62 ;  /* 0x0000003e433b7221 */ /* 0x000fca0000010000 */
[----:B------:R-:W-:Y:S02]  /*2b50*/  MOV R69, R59 ;  /* 0x0000003b00457202 */ /* 0x000fe40000000f00 */
[----:B------:R-:W-:-:S07]  /*2b60*/  MOV R60, R68 ;  /* 0x00000044003c7202 */ /* 0x000fce0000000f00 */
[----:B------:R-:W-:Y:S05]  /*2b70*/  WARPSYNC.COLLECTIVE R61, `(.L_x_72) ;  /* 0x000000003d087348 */ /* 0x000fea0003c00000 */
[----:B------:R0:W1:Y:S02]  /*2b80*/  SHFL.BFLY P1, R68, R69, R50, R51 ;  /* 0x0c00003245447389 */ /* 0x0000640000020033 */
[----:B01----:R-:W-:Y:S05]  /*2b90*/  ENDCOLLECTIVE ;  /* 0x000000000000791b */ /* 0x003fea0003800000 */
.L_x_72:
[----:B------:R-:W-:Y:S01]  /*2ba0*/  MOV R62, R68 ;  /* 0x00000044003e7202 */ /* 0x000fe20000000f00 */
[----:B------:R-:W-:Y:S06]  /*2bb0*/  BRA `(.L_x_73) ;  /* 0xffffffe000487947 */ /* 0x000fec000383ffff */
.L_x_74:
        /* <DEDUP_REMOVED lines=12> */
.L_x_6338:


//--------------------- .text._ZN10layer_norm13ln_bwd_kernelINS_13Kernel_traitsI13__nv_bfloat16S2_S2_S2_fjLj256ELj1ELj4ELj1ELj16ENS_18Kernel_traits_baseILj256ES2_S2_S2_S2_fjLj128EEEEELb0ELb0ELb1ELb1EEEvNS_9BwdParamsE --------------------------
	.section	.text._ZN10layer_norm13ln_bwd_kernelINS_13Kernel_traitsI13__nv_bfloat16S2_S2_S2_fjLj256ELj1ELj4ELj1ELj16ENS_18Kernel_traits_baseILj256ES2_S2_S2_S2_fjLj128EEEEELb0ELb0ELb1ELb1EEEvNS_9BwdParamsE,"ax",@progbits
	.align	128
        .global         _ZN10layer_norm13ln_bwd_kernelINS_13Kernel_traitsI13__nv_bfloat16S2_S2_S2_fjLj256ELj1ELj4ELj1ELj16ENS_18Kernel_traits_baseILj256ES2_S2_S2_S2_fjLj128EEEEELb0ELb0ELb1ELb1EEEvNS_9BwdParamsE
        .type           _ZN10layer_norm13ln_bwd_kernelINS_13Kernel_traitsI13__nv_bfloat16S2_S2_S2_fjLj256ELj1ELj4ELj1ELj16ENS_18Kernel_traits_baseILj256ES2_S2_S2_S2_fjLj128EEEEELb0ELb0ELb1ELb1EEEvNS_9BwdParamsE,@function
        .size           _ZN10layer_norm13ln_bwd_kernelINS_13Kernel_traitsI13__nv_bfloat16S2_S2_S2_fjLj256ELj1ELj4ELj1ELj16ENS_18Kernel_traits_baseILj256ES2_S2_S2_S2_fjLj128EEEEELb0ELb0ELb1ELb1EEEvNS_9BwdParamsE,(.L_x_6339 - _ZN10layer_norm13ln_bwd_kernelINS_13Kernel_traitsI13__nv_bfloat16S2_S2_S2_fjLj256ELj1ELj4ELj1ELj16ENS_18Kernel_traits_baseILj256ES2_S2_S2_S2_fjLj128EEEEELb0ELb0ELb1ELb1EEEvNS_9BwdParamsE)
        .other          _ZN10layer_norm13ln_bwd_kernelINS_13Kernel_traitsI13__nv_bfloat16S2_S2_S2_fjLj256ELj1ELj4ELj1ELj16ENS_18Kernel_traits_baseILj256ES2_S2_S2_S2_fjLj128EEEEELb0ELb0ELb1ELb1EEEvNS_9BwdParamsE,@"STO_CUDA_ENTRY STV_DEFAULT"
_ZN10layer_norm13ln_bwd_kernelINS_13Kernel_traitsI13__nv_bfloat16S2_S2_S2_fjLj256ELj1ELj4ELj1ELj16ENS_18Kernel_traits_baseILj256ES2_S2_S2_S2_fjLj128EEEEELb0ELb0ELb1ELb1EEEvNS_9BwdParamsE:
.text._ZN10layer_norm13ln_bwd_kernelINS_13Kernel_traitsI13__nv_bfloat16S2_S2_S2_fjLj256ELj1ELj4ELj1ELj16ENS_18Kernel_traits_baseILj256ES2_S2_S2_S2_fjLj128EEEEELb0ELb0ELb1ELb1EEEvNS_9BwdParamsE:
        /* <DEDUP_REMOVED lines=16> */
[----:B------:R-:W3:Y:S01]  /*0100*/  LDCU.U8 UR9, c[0x0][0x410] ;  /* 0x00008200ff0977ac */ /* 0x000ee20008000000 */
[----:B------:R-:W3:Y:S01]  /*0110*/  LDCU UR10, c[0x0][0x400] ;  /* 0x00008000ff0a77ac */ /* 0x000ee20008000800 */
[----:B-1----:R-:W-:Y:S01]  /*0120*/  USHF.L.U32 UR4, UR4, 0x2, URZ ;  /* 0x0000000204047899 */ /* 0x002fe200080006ff */
[----:B------:R-:W1:Y:S01]  /*0130*/  LDCU.64 UR16, c[0x0][0x438] ;  /* 0x00008700ff1077ac */ /* 0x000e620008000a00 */
[----:B0-----:R-:W-:Y:S01]  /*0140*/  SHF.R.U32.HI R0, RZ, 0x5, R4 ;  /* 0x00000005ff007819 */ /* 0x001fe20000011604 */
[----:B------:R-:W0:Y:S03]  /*0150*/  LDCU.64 UR18, c[0x0][0x478] ;  /* 0x00008f00ff1277ac */ /* 0x000e260008000a00 */
[----:B------:R-:W-:-:S04]  /*0160*/  LOP3.LUT R2, R0, UR4, RZ, 0xfc, !PT ;  /* 0x0000000400027c12 */ /* 0x000fc8000f8efcff */
[----:B--2---:R-:W-:-:S13]  /*0170*/  ISETP.GE.AND P0, PT, R2, UR5, PT ;  /* 0x0000000502007c0c */ /* 0x004fda000bf06270 */
[----:B01-34-:R-:W-:Y:S05]  /*0180*/  @P0 BRA `(.L_x_76) ;  /* 0x0000002000080947 */ /* 0x01bfea0003800000 */
[----:B------:R-:W0:Y:S01]  /*0190*/  LDC.64 R12, c[0x0][0x3d0] ;  /* 0x0000f400ff0c7b82 */ /* 0x000e220000000a00 */
[----:B------:R-:W-:-:S05]  /*01a0*/  LOP3.LUT R49, R4, 0x1f, RZ, 0xc0, !PT ;  /* 0x0000001f04317812 */ /* 0x000fca00078ec0ff */
[----:B0-----:R-:W-:-:S06]  /*01b0*/  IMAD.WIDE.U32 R12, R49, 0x10, R12 ;  /* 0x00000010310c7825 */ /* 0x001fcc00078e000c */
[----:B------:R-:W2:Y:S01]  /*01c0*/  LDG.E.128 R12, desc[UR6][R12.64] ;  /* 0x000000060c0c7981 */ /* 0x000ea2000c1e1d00 */
[----:B------:R-:W-:Y:S01]  /*01d0*/  HFMA2 R31, -RZ, RZ, 0, 0 ;  /* 0x00000000ff1f7431 */ /* 0x000fe200000001ff */
[----:B--2---:R-:W-:Y:S02]  /*01e0*/  PRMT R69, R12, 0x7632, R69 ;  /* 0x000076320c457816 */ /* 0x004fe40000000045 */
[----:B------:R-:W-:Y:S02]  /*01f0*/  PRMT R59, R13, 0x7632, R59 ;  /* 0x000076320d3b7816 */ /* 0x000fe4000000003b */
[----:B------:R-:W-:Y:S02]  /*0200*/  PRMT R58, R14, 0x7632, R58 ;  /* 0x000076320e3a7816 */ /* 0x000fe4000000003a */
[----:B------:R-:W-:-:S07]  /*0210*/  PRMT R3, R15, 0x7632, R3 ;  /* 0x000076320f037816 */ /* 0x000fce0000000003 */
.L_x_86:
[----:B------:R-:W0:Y:S08]  /*0220*/  LDC.64 R42, c[0x0][0x3f8] ;  /* 0x0000fe00ff2a7b82 */ /* 0x000e300000000a00 */
[----:B------:R-:W1:Y:S08]  /*0230*/  LDC.64 R50, c[0x0][0x3c8] ;  /* 0x0000f200ff327b82 */ /* 0x000e700000000a00 */
[----:B------:R-:W2:Y:S01]  /*0240*/  LDC.64 R60, c[0x0][0x3f0] ;  /* 0x0000fc00ff3c7b82 */ /* 0x000ea20000000a00 */
[----:B0-----:R-:W-:-:S05]  /*0250*/  IMAD.WIDE R42, R2, 0x4, R42 ;  /* 0x00000004022a7825 */ /* 0x001fca00078e022a */
[----:B------:R1:W3:Y:S02]  /*0260*/  LDG.E R52, desc[UR6][R42.64] ;  /* 0x000000062a347981 */ /* 0x0002e4000c1e1900 */
[----:B-1----:R-:W-:-:S04]  /*0270*/  IMAD.WIDE R42, R2, 0x4, R50 ;  /* 0x00000004022a7825 */ /* 0x002fc800078e0232 */
[----:B--2---:R-:W-:Y:S01]  /*0280*/  IMAD.WIDE R50, R2, 0x4, R60 ;  /* 0x0000000402327825 */ /* 0x004fe200078e023c */
[----:B------:R0:W5:Y:S05]  /*0290*/  LDG.E R53, desc[UR6][R42.64] ;  /* 0x000000062a357981 */ /* 0x00016a000c1e1900 */
[----:B------:R1:W5:Y:S01]  /*02a0*/  LDG.E R50, desc[UR6][R50.64] ;  /* 0x0000000632327981 */ /* 0x000362000c1e1900 */
[----:B------:R-:W-:Y:S01]  /*02b0*/  BSSY.RECONVERGENT B1, `(.L_x_77) ;  /* 0x0000085000017945 */ /* 0x000fe20003800200 */
[----:B------:R-:W-:Y:S02]  /*02c0*/  MOV R62, RZ ;  /* 0x000000ff003e7202 */ /* 0x000fe40000000f00 */
[----:B------:R-:W-:Y:S01]  /*02d0*/  MOV R61, RZ ;  /* 0x000000ff003d7202 */ /* 0x000fe20000000f00 */
[----:B0-----:R-:W0:Y:S01]  /*02e0*/  LDC.64 R42, c[0x0][0x3c0] ;  /* 0x0000f000ff2a7b82 */ /* 0x001e220000000a00 */
[----:B---3--:R-:W-:-:S13]  /*02f0*/  ISETP.GE.AND P2, PT, R52, 0x1, PT ;  /* 0x000000013400780c */ /* 0x008fda0003f46270 */
[----:B01----:R-:W-:Y:S05]  /*0300*/  @!P2 BRA `(.L_x_78) ;  /* 0x0000000400cca947 */ /* 0x003fea0003800000 */
[----:B------:R-:W0:Y:S01]  /*0310*/  LDC.64 R4, c[0x0][0x3a8] ;  /* 0x0000ea00ff047b82 */ /* 0x000e220000000a00 */
[----:B------:R-:W-:Y:S01]  /*0320*/  IMAD R0, R2, UR8, RZ ;  /* 0x0000000802007c24 */ /* 0x000fe2000f8e02ff */
[----:B------:R-:W-:Y:S01]  /*0330*/  IADD3 R6, PT, PT, R52, -0x1, RZ ;  /* 0xffffffff34067810 */ /* 0x000fe20007ffe0ff */
[----:B------:R-:W-:-:S03]  /*0340*/  IMAD.WIDE R46, R2, 0x4, R42 ;  /* 0x00000004022e7825 */ /* 0x000fc600078e022a */
[----:B------:R-:W-:Y:S02]  /*0350*/  SHF.R.S32.HI R7, RZ, 0x1f, R0 ;  /* 0x0000001fff077819 */ /* 0x000fe40000011400 */
[----:B------:R-:W1:Y:S01]  /*0360*/  LDC.64 R40, c[0x0][0x428] ;  /* 0x00010a00ff287b82 */ /* 0x000e620000000a00 */
[----:B------:R2:W3:Y:S01]  /*0370*/  LDG.E R56, desc[UR6][R46.64] ;  /* 0x000000062e387981 */ /* 0x0004e2000c1e1900 */
[----:B------:R-:W-:-:S04]  /*0380*/  LEA.HI R0, R7, R0, RZ, 0x3 ;  /* 0x0000000007007211 */ /* 0x000fc800078f18ff */
[----:B------:R-:W-:Y:S01]  /*0390*/  LEA.HI.SX32 R45, R0, R49, 0x1d ;  /* 0x00000031002d7211 */ /* 0x000fe200078feaff */
[----:B------:R-:W-:-:S05]  /*03a0*/  IMAD R0, R6, UR8, RZ ;  /* 0x0000000806007c24 */ /* 0x000fca000f8e02ff */
[----:B------:R-:W-:-:S04]  /*03b0*/  SHF.R.S32.HI R43, RZ, 0x1f, R0 ;  /* 0x0000001fff2b7819 */ /* 0x000fc80000011400 */
[----:B------:R-:W-:Y:S01]  /*03c0*/  LEA.HI R0, R43, R0, RZ, 0x3 ;  /* 0x000000002b007211 */ /* 0x000fe200078f18ff */
[----:B0-----:R-:W-:-:S03]  /*03d0*/  IMAD.WIDE.U32 R4, R45, 0x10, R4 ;  /* 0x000000102d047825 */ /* 0x001fc600078e0004 */
[----:B------:R-:W-:-:S03]  /*03e0*/  LEA.HI.SX32 R49, R0, R49, 0x1d ;  /* 0x0000003100317211 */ /* 0x000fc600078feaff */
[----:B------:R-:W4:Y:S02]  /*03f0*/  LDG.E.128 R4, desc[UR6][R4.64] ;  /* 0x0000000604047981 */ /* 0x000f24000c1e1d00 */
[----:B-1----:R-:W-:-:S06]  /*0400*/  IMAD.WIDE.U32 R40, R49, 0x10, R40 ;  /* 0x0000001031287825 */ /* 0x002fcc00078e0028 */
[----:B------:R-:W4:Y:S01]  /*0410*/  LDG.E.128 R40, desc[UR6][R40.64] ;  /* 0x0000000628287981 */ /* 0x000f22000c1e1d00 */
[----:B------:R-:W-:Y:S01]  /*0420*/  IMAD.U32 R51, RZ, RZ, UR16 ;  /* 0x00000010ff337e24 */ /* 0x000fe2000f8e00ff */
[----:B------:R-:W-:-:S04]  /*0430*/  MOV R60, UR17 ;  /* 0x00000011003c7c02 */ /* 0x000fc80008000f00 */
[----:B------:R-:W-:-:S04]  /*0440*/  ISETP.NE.U32.AND P0, PT, R51, RZ, PT ;  /* 0x000000ff3300720c */ /* 0x000fc80003f05070 */
[----:B------:R-:W-:-:S13]  /*0450*/  ISETP.NE.AND.EX P0, PT, R60, RZ, PT, P0 ;  /* 0x000000ff3c00720c */ /* 0x000fda0003f05300 */
[----:B--2---:R-:W0:Y:S02]  /*0460*/  @P0 LDC.64 R46, c[0x0][0x438] ;  /* 0x00010e00ff2e0b82 */ /* 0x004e240000000a00 */
[----:B0-----:R-:W-:-:S05]  /*0470*/  @P0 IMAD.WIDE.U32 R44, R45, 0x10, R46 ;  /* 0x000000102d2c0825 */ /* 0x001fca00078e002e */
[----:B------:R0:W5:Y:S01]  /*0480*/  @P0 LDG.E.128 R8, desc[UR6][R44.64] ;  /* 0x000000062c080981 */ /* 0x000162000c1e1d00 */
[----:B------:R-:W-:-:S04]  /*0490*/  ISETP.NE.AND P0, PT, RZ, UR9, PT ;  /* 0x00000009ff007c0c */ /* 0x000fc8000bf05270 */
[----:B---3--:R-:W-:Y:S02]  /*04a0*/  FSEL R56, R56, RZ, !P0 ;  /* 0x000000ff38387208 */ /* 0x008fe40004000000 */
[C---:B----4-:R-:W-:Y:S02]  /*04b0*/  PRMT R0, R4.reuse, 0x7632, R0 ;  /* 0x0000763204007816 */ /* 0x050fe40000000000 */
[----:B------:R-:W-:Y:S02]  /*04c0*/  SHF.L.U32 R47, R4, 0x10, RZ ;  /* 0x00000010042f7819 */ /* 0x000fe400000006ff */
[----:B------:R-:W-:Y:S01]  /*04d0*/  PRMT R46, R5, 0x7632, R46 ;  /* 0x00007632052e7816 */ /* 0x000fe2000000002e */
[----:B------:R-:W-:Y:S01]  /*04e0*/  IMAD.U32 R55, R7, 0x10000, RZ ;  /* 0x0001000007377824 */ /* 0x000fe200078e00ff */
[----:B------:R-:W-:Y:S02]  /*04f0*/  SHF.L.U32 R5, R5, 0x10, RZ ;  /* 0x0000001005057819 */ /* 0x000fe400000006ff */
[----:B------:R-:W-:Y:S01]  /*0500*/  PRMT R54, R7, 0x7632, R54 ;  /* 0x0000763207367816 */ /* 0x000fe20000000036 */
[----:B------:R-:W-:Y:S01]  /*0510*/  FADD.FTZ R64, -R56, R47 ;  /* 0x0000002f38407221 */ /* 0x000fe20000010100 */
[----:B------:R-:W-:-:S02]  /*0520*/  PRMT R48, R6, 0x7632, R48 ;  /* 0x0000763206307816 */ /* 0x000fc40000000030 */
[----:B------:R-:W-:Y:S02]  /*0530*/  SHF.L.U32 R7, R0, 0x10, RZ ;  /* 0x0000001000077819 */ /* 0x000fe400000006ff */
[----:B0-----:R-:W-:Y:S02]  /*0540*/  SHF.L.U32 R45, R46, 0x10, RZ ;  /* 0x000000102e2d7819 */ /* 0x001fe400000006ff */
[----:B------:R-:W-:Y:S01]  /*0550*/  SHF.L.U32 R49, R6, 0x10, RZ ;  /* 0x0000001006317819 */ /* 0x000fe200000006ff */
[----:B------:R-:W-:Y:S01]  /*0560*/  FADD.FTZ R6, -R56, R5 ;  /* 0x0000000538067221 */ /* 0x000fe20000010100 */
[----:B------:R-:W-:Y:S01]  /*0570*/  SHF.L.U32 R4, R12, 0x10, RZ ;  /* 0x000000100c047819 */ /* 0x000fe200000006ff */
[----:B------:R-:W-:Y:S01]  /*0580*/  FADD.FTZ R46, -R56, R45 ;  /* 0x0000002d382e7221 */ /* 0x000fe20000010100 */
[----:B------:R-:W-:Y:S01]  /*0590*/  SHF.L.U32 R47, R48, 0x10, RZ ;  /* 0x00000010302f7819 */ /* 0x000fe200000006ff */
[----:B------:R-:W-:Y:S01]  /*05a0*/  FADD.FTZ R48, -R56, R7 ;  /* 0x0000000738307221 */ /* 0x000fe20000010100 */
[----:B------:R-:W-:Y:S01]  /*05b0*/  SHF.L.U32 R5, R40, 0x10, RZ ;  /* 0x0000001028057819 */ /* 0x000fe200000006ff */
[----:B-----5:R-:W-:Y:S01]  /*05c0*/  FMUL.FTZ R0, R53, R64 ;  /* 0x0000004035007220 */ /* 0x020fe20000410000 */
[----:B------:R-:W-:Y:S01]  /*05d0*/  FADD.FTZ R44, -R56, R49 ;  /* 0x00000031382c7221 */ /* 0x000fe20000010100 */
[----:B------:R-:W-:Y:S01]  /*05e0*/  SHF.L.U32 R7, R13, 0x10, RZ ;  /* 0x000000100d077819 */ /* 0x000fe200000006ff */
[----:B------:R-:W-:Y:S01]  /*05f0*/  IMAD.U32 R49, R54, 0x10000, RZ ;  /* 0x0001000036317824 */ /* 0x000fe200078e00ff */
[----:B------:R-:W-:Y:S01]  /*0600*/  SHF.L.U32 R45, R41, 0x10, RZ ;  /* 0x00000010292d7819 */ /* 0x000fe200000006ff */
[-C--:B------:R-:W-:Y:S01]  /*0610*/  FMUL.FTZ R4, R4, R5.reuse ;  /* 0x0000000504047220 */ /* 0x080fe20000410000 */
[----:B------:R-:W-:Y:S01]  /*0620*/  FADD.FTZ R24, R24, R5 ;  /* 0x0000000518187221 */ /* 0x000fe20000010000 */
[----:B------:R-:W-:Y:S01]  /*0630*/  FFMA.FTZ R16, R0, R5, R16 ;  /* 0x0000000500107223 */ /* 0x000fe20000010010 */
[C---:B------:R-:W-:Y:S01]  /*0640*/  FADD.FTZ R62, -R56.reuse, R55 ;  /* 0x00000037383e7221 */ /* 0x040fe20000010100 */
[C---:B------:R-:W-:Y:S01]  /*0650*/  FADD.FTZ R54, -R56.reuse, R47 ;  /* 0x0000002f38367221 */ /* 0x040fe20000010100 */
[----:B------:R-:W-:Y:S01]  /*0660*/  FMUL.FTZ R5, R53, R6 ;  /* 0x0000000635057220 */ /* 0x000fe20000410000 */
[----:B------:R-:W-:Y:S01]  /*0670*/  FADD.FTZ R56, -R56, R49 ;  /* 0x0000003138387221 */ /* 0x000fe20000010100 */
[----:B------:R-:W-:Y:S01]  /*0680*/  SHF.L.U32 R47, R14, 0x10, RZ ;  /* 0x000000100e2f7819 */ /* 0x000fe200000006ff */
[----:B------:R-:W-:Y:S01]  /*0690*/  FMUL.FTZ R6, R7, R45 ;  /* 0x0000002d07067220 */ /* 0x000fe20000410000 */
[----:B------:R-:W-:-:S02]  /*06a0*/  IMAD.U32 R49, R42, 0x10000, RZ ;  /* 0x000100002a317824 */ /* 0x000fc400078e00ff */
[----:B------:R-:W-:Y:S01]  /*06b0*/  FMUL.FTZ R7, R53, R44 ;  /* 0x0000002c35077220 */ /* 0x000fe20000410000 */
[----:B------:R-:W-:Y:S01]  /*06c0*/  PRMT R41, R40, 0x7632, R41 ;  /* 0x0000763228297816 */ /* 0x000fe20000000029 */
[----:B------:R-:W-:Y:S01]  /*06d0*/  FADD.FTZ R26, R26, R45 ;  /* 0x0000002d1a1a7221 */ /* 0x000fe20000010000 */
[----:B------:R-:W-:Y:S01]  /*06e0*/  FFMA.FTZ R18, R5, R45, R18 ;  /* 0x0000002d05127223 */ /* 0x000fe20000010012 */
[-C--:B------:R-:W-:Y:S01]  /*06f0*/  FMUL.FTZ R44, R47, R49.reuse ;  /* 0x000000312f2c7220 */ /* 0x080fe20000410000 */
[----:B------:R-:W-:Y:S01]  /*0700*/  FADD.FTZ R28, R28, R49 ;  /* 0x000000311c1c7221 */ /* 0x000fe20000010000 */
[----:B------:R-:W-:Y:S01]  /*0710*/  FFMA.FTZ R20, R7, R49, R20 ;  /* 0x0000003107147223 */ /* 0x000fe20000010014 */
[----:B------:R-:W-:Y:S01]  /*0720*/  FMUL.FTZ R45, R53, R62 ;  /* 0x0000003e352d7220 */ /* 0x000fe20000410000 */
[----:B------:R-:W-:Y:S02]  /*0730*/  SHF.L.U32 R55, R15, 0x10, RZ ;  /* 0x000000100f377819 */ /* 0x000fe400000006ff */
[----:B------:R-:W-:-:S02]  /*0740*/  SHF.L.U32 R57, R43, 0x10, RZ ;  /* 0x000000102b397819 */ /* 0x000fc400000006ff */
[----:B------:R-:W-:Y:S02]  /*0750*/  SHF.L.U32 R49, R69, 0x10, RZ ;  /* 0x0000001045317819 */ /* 0x000fe400000006ff */
[----:B------:R-:W-:Y:S01]  /*0760*/  SHF.L.U32 R62, R41, 0x10, RZ ;  /* 0x00000010293e7819 */ /* 0x000fe200000006ff */
[----:B------:R-:W-:Y:S01]  /*0770*/  FMUL.FTZ R47, R53, R46 ;  /* 0x0000002e352f7220 */ /* 0x000fe20000410000 */
[-C--:B------:R-:W-:Y:S01]  /*0780*/  FMUL.FTZ R40, R55, R57.reuse ;  /* 0x0000003937287220 */ /* 0x080fe20000410000 */
[----:B------:R-:W-:Y:S01]  /*0790*/  PRMT R42, R41, 0x7632, R42 ;  /* 0x00007632292a7816 */ /* 0x000fe2000000002a */
[----:B------:R-:W-:Y:S01]  /*07a0*/  FMUL.FTZ R48, R53, R48 ;  /* 0x0000003035307220 */ /* 0x000fe20000410000 */
[----:B------:R-:W-:Y:S01]  /*07b0*/  FMUL.FTZ R46, R49, R62 ;  /* 0x0000003e312e7220 */ /* 0x000fe20000410000 */
[----:B------:R-:W-:Y:S01]  /*07c0*/  FADD.FTZ R49, RZ, R4 ;  /* 0x00000004ff317221 */ /* 0x000fe20000010000 */
[----:B------:R-:W-:Y:S01]  /*07d0*/  FFMA.FTZ R55, R0, R4, RZ ;  /* 0x0000000400377223 */ /* 0x000fe200000100ff */
[--C-:B------:R-:W-:Y:S01]  /*07e0*/  FADD.FTZ R30, R30, R57.reuse ;  /* 0x000000391e1e7221 */ /* 0x100fe20000010000 */
[----:B------:R-:W-:Y:S01]  /*07f0*/  FFMA.FTZ R22, R45, R57, R22 ;  /* 0x000000392d167223 */ /* 0x000fe20000010016 */
[C---:B------:R-:W-:Y:S01]  /*0800*/  SHF.L.U32 R64, R42.reuse, 0x10, RZ ;  /* 0x000000102a407819 */ /* 0x040fe200000006ff */
[----:B------:R-:W-:Y:S01]  /*0810*/  IMAD.U32 R41, R59, 0x10000, RZ ;  /* 0x000100003b297824 */ /* 0x000fe200078e00ff */
[----:B------:R-:W-:Y:S01]  /*0820*/  PRMT R57, R42, 0x7632, R57 ;  /* 0x000076322a397816 */ /* 0x000fe20000000039 */
[----:B------:R-:W-:Y:S01]  /*0830*/  FADD.FTZ R49, R49, R46 ;  /* 0x0000002e31317221 */ /* 0x000fe20000010000 */
[C---:B------:R-:W-:Y:S01]  /*0840*/  FFMA.FTZ R42, R48.reuse, R46, R55 ;  /* 0x0000002e302a7223 */ /* 0x040fe20000010037 */
[----:B------:R-:W-:Y:S01]  /*0850*/  FADD.FTZ R25, R25, R62 ;  /* 0x0000003e19197221 */ /* 0x000fe20000010000 */
[----:B------:R-:W-:Y:S01]  /*0860*/  FFMA.FTZ R17, R48, R62, R17 ;  /* 0x0000003e30117223 */ /* 0x000fe20000010011 */
[-C--:B------:R-:W-:Y:S01]  /*0870*/  FMUL.FTZ R41, R41, R64.reuse ;  /* 0x0000004029297220 */ /* 0x080fe20000410000 */
[----:B------:R-:W-:Y:S01]  /*0880*/  FADD.FTZ R27, R27, R64 ;  /* 0x000000401b1b7221 */ /* 0x000fe20000010000 */
[----:B------:R-:W-:Y:S01]  /*0890*/  FFMA.FTZ R19, R47, R64, R19 ;  /* 0x000000402f137223 */ /* 0x000fe20000010013 */
[----:B------:R-:W-:Y:S01]  /*08a0*/  FADD.FTZ R62, R49, R6 ;  /* 0x00000006313e7221 */ /* 0x000fe20000010000 */
[----:B------:R-:W-:Y:S01]  /*08b0*/  FFMA.FTZ R42, R5, R6, R42 ;  /* 0x00000006052a7223 */ /* 0x000fe2000001002a */
[----:B------:R-:W-:Y:S01]  /*08c0*/  SHF.L.U32 R64, R57, 0x10, RZ ;  /* 0x0000001039407819 */ /* 0x000fe200000006ff */
[----:B------:R-:W-:Y:S01]  /*08d0*/  FMUL.FTZ R54, R53, R54 ;  /* 0x0000003635367220 */ /* 0x000fe20000410000 */
[----:B------:R-:W-:Y:S01]  /*08e0*/  SHF.L.U32 R55, R58, 0x10, RZ ;  /* 0x000000103a377819 */ /* 0x000fe200000006ff */
[----:B------:R-:W-:Y:S01]  /*08f0*/  FADD.FTZ R49, R62, R41 ;  /* 0x000000293e317221 */ /* 0x000fe20000010000 */
[----:B------:R-:W-:Y:S01]  /*0900*/  PRMT R43, R43, 0x7632, R43 ;  /* 0x000076322b2b7816 */ /* 0x000fe2000000002b */
[----:B------:R-:W-:Y:S01]  /*0910*/  FFMA.FTZ R42, R47, R41, R42 ;  /* 0x000000292f2a7223 */ /* 0x000fe2000001002a */
[----:B------:R-:W-:Y:S01]  /*0920*/  FADD.FTZ R29, R29, R64 ;  /* 0x000000401d1d7221 */ /* 0x000fe20000010000 */
[-C--:B------:R-:W-:Y:S01]  /*0930*/  FFMA.FTZ R21, R54, R64.reuse, R21 ;  /* 0x0000004036157223 */ /* 0x080fe20000010015 */
[----:B------:R-:W-:Y:S01]  /*0940*/  FMUL.FTZ R55, R55, R64 ;  /* 0x0000004037377220 */ /* 0x000fe20000410000 */
[----:B------:R-:W-:Y:S01]  /*0950*/  SHF.L.U32 R64, R43, 0x10, RZ ;  /* 0x000000102b407819 */ /* 0x000fe200000006ff */
[----:B------:R-:W-:Y:S01]  /*0960*/  FADD.FTZ R62, R49, R44 ;  /* 0x0000002c313e7221 */ /* 0x000fe20000010000 */
[----:B------:R-:W-:Y:S01]  /*0970*/  FFMA.FTZ R43, R7, R44, R42 ;  /* 0x0000002c072b7223 */ /* 0x000fe2000001002a */
[----:B------:R-:W-:-:S02]  /*0980*/  IMAD.U32 R57, R3, 0x10000, RZ ;  /* 0x0001000003397824 */ /* 0x000fc400078e00ff */
        /* <DEDUP_REMOVED lines=10> */
[----:B------:R-:W-:Y:S06]  /*0a30*/  BRA `(.L_x_79) ;  /* 0x0000000000307947 */ /* 0x000fec0003800000 */
.L_x_78:
[----:B------:R-:W-:Y:S02]  /*0a40*/  MOV R51, UR16 ;  /* 0x0000001000337c02 */ /* 0x000fe40008000f00 */
[----:B------:R-:W-:Y:S02]  /*0a50*/  MOV R60, UR17 ;  /* 0x00000011003c7c02 */ /* 0x000fe40008000f00 */
[----:B------:R-:W-:-:S04]  /*0a60*/  ISETP.NE.U32.AND P0, PT, R51, RZ, PT ;  /* 0x000000ff3300720c */ /* 0x000fc80003f05070 */
[----:B------:R-:W-:-:S13]  /*0a70*/  ISETP.NE.AND.EX P0, PT, R60, RZ, PT, P0 ;  /* 0x000000ff3c00720c */ /* 0x000fda0003f05300 */
[----:B------:R-:W-:Y:S05]  /*0a80*/  @!P0 BRA `(.L_x_79) ;  /* 0x00000000001c8947 */ /* 0x000fea0003800000 */
[----:B------:R-:W0:Y:S01]  /*0a90*/  LDC.64 R8, c[0x0][0x438] ;  /* 0x00010e00ff087b82 */ /* 0x000e220000000a00 */
[----:B------:R-:W-:-:S05]  /*0aa0*/  IMAD R10, R2, UR8, RZ ;  /* 0x00000008020a7c24 */ /* 0x000fca000f8e02ff */
[----:B------:R-:W-:-:S04]  /*0ab0*/  SHF.R.S32.HI R11, RZ, 0x1f, R10 ;  /* 0x0000001fff0b7819 */ /* 0x000fc8000001140a */
[----:B------:R-:W-:-:S04]  /*0ac0*/  LEA.HI R10, R11, R10, RZ, 0x3 ;  /* 0x0000000a0b0a7211 */ /* 0x000fc800078f18ff */
[----:B------:R-:W-:-:S05]  /*0ad0*/  LEA.HI.SX32 R49, R10, R49, 0x1d ;  /* 0x000000310a317211 */ /* 0x000fca00078feaff */
[----:B0-----:R-:W-:-:S06]  /*0ae0*/  IMAD.WIDE.U32 R8, R49, 0x10, R8 ;  /* 0x0000001031087825 */ /* 0x001fcc00078e0008 */
[----:B------:R-:W5:Y:S02]  /*0af0*/  LDG.E.128 R8, desc[UR6][R8.64] ;  /* 0x0000000608087981 */ /* 0x000f64000c1e1d00 */
.L_x_79:
[----:B------:R-:W-:Y:S05]  /*0b00*/  BSYNC.RECONVERGENT B1 ;  /* 0x0000000000017941 */ /* 0x000fea0003800200 */
.L_x_77:
        /* <DEDUP_REMOVED lines=23> */
.L_x_98:
[----:B------:R-:W3:Y:S01]  /*0c80*/  @P1 LDC R43, c[0x0][0x388] ;  /* 0x0000e200ff2b1b82 */ /* 0x000ee20000000800 */
[----:B------:R-:W-:Y:S01]  /*0c90*/  @P1 IADD3 R50, PT, PT, R50, -0x1, RZ ;  /* 0xffffffff32321810 */ /* 0x000fe20007ffe0ff */
[----:B-1----:R-:W-:Y:S01]  /*0ca0*/  FADD.FTZ R66, R61, R66 ;  /* 0x000000423d427221 */ /* 0x002fe20000010000 */
[----:B------:R-:W-:Y:S01]  /*0cb0*/  ISETP.NE.U32.AND P0, PT, R51, RZ, PT ;  /* 0x000000ff3300720c */ /* 0x000fe20003f05070 */
[----:B0-2---:R-:W-:Y:S01]  /*0cc0*/  FADD.FTZ R61, R65, R64 ;  /* 0x00000040413d7221 */ /* 0x005fe20000010000 */
[----:B------:R-:W-:Y:S01]  /*0cd0*/  ISETP.NE.AND P3, PT, RZ, UR9, PT ;  /* 0x00000009ff007c0c */ /* 0x000fe2000bf65270 */
[----:B------:R-:W-:Y:S01]  /*0ce0*/  BSSY.RECONVERGENT B1, `(.L_x_81) ;  /* 0x000013a000017945 */ /* 0x000fe20003800200 */
[----:B------:R-:W-:Y:S01]  /*0cf0*/  ISETP.NE.AND.EX P0, PT, R60, RZ, PT, P0 ;  /* 0x000000ff3c00720c */ /* 0x000fe20003f05300 */
[----:B------:R-:W-:Y:S01]  /*0d00*/  FMUL.FTZ R60, R66, UR10 ;  /* 0x0000000a423c7c20 */ /* 0x000fe20008410000 */
[----:B------:R-:W-:-:S04]  /*0d10*/  FMUL.FTZ R61, R61, UR10 ;  /* 0x0000000a3d3d7c20 */ /* 0x000fc80008410000 */
[----:B------:R-:W-:Y:S01]  /*0d20*/  FSEL R60, R60, RZ, !P3 ;  /* 0x000000ff3c3c7208 */ /* 0x000fe20005800000 */
[----:B---3--:R-:W-:-:S05]  /*0d30*/  @P1 IMAD R50, R50, R43, RZ ;  /* 0x0000002b32321224 */ /* 0x008fca00078e02ff */
[----:B------:R-:W-:-:S04]  /*0d40*/  @P1 SHF.R.S32.HI R43, RZ, 0x1f, R50 ;  /* 0x0000001fff2b1819 */ /* 0x000fc80000011432 */
[----:B------:R-:W-:Y:S02]  /*0d50*/  @P1 LEA.HI R50, R43, R50, RZ, 0x3 ;  /* 0x000000322b321211 */ /* 0x000fe400078f18ff */
[----:B------:R-:W-:Y:S02]  /*0d60*/  CS2R R42, SRZ ;  /* 0x00000000002a7805 */ /* 0x000fe4000001ff00 */
[----:B------:R-:W-:Y:S01]  /*0d70*/  @P1 IMAD.MOV.U32 R43, RZ, RZ, RZ ;  /* 0x000000ffff2b1224 */ /* 0x000fe200078e00ff */
[----:B------:R-:W-:-:S04]  /*0d80*/  @P1 LEA.HI.SX32 R50, R50, R49, 0x1d ;  /* 0x0000003132321211 */ /* 0x000fc800078feaff */
[----:B------:R-:W-:Y:S01]  /*0d90*/  @P1 MOV R42, R50 ;  /* 0x00000032002a1202 */ /* 0x000fe20000000f00 */
[----:B------:R-:W-:Y:S06]  /*0da0*/  @P0 BRA `(.L_x_82) ;  /* 0x00000008004c0947 */ /* 0x000fec0003800000 */
[----:B------:R-:W-:Y:S02]  /*0db0*/  MOV R50, UR18 ;  /* 0x0000001200327c02 */ /* 0x000fe40008000f00 */
[----:B------:R-:W-:Y:S02]  /*0dc0*/  MOV R51, UR19 ;  /* 0x0000001300337c02 */ /* 0x000fe40008000f00 */
[----:B------:R-:W-:-:S04]  /*0dd0*/  ISETP.NE.U32.AND P0, PT, R50, RZ, PT ;  /* 0x000000ff3200720c */ /* 0x000fc80003f05070 */
[----:B------:R-:W-:-:S13]  /*0de0*/  ISETP.NE.AND.EX P0, PT, R51, RZ, PT, P0 ;  /* 0x000000ff3300720c */ /* 0x000fda0003f05300 */
[----:B------:R-:W-:Y:S05]  /*0df0*/  @P0 BRA `(.L_x_83) ;  /* 0x0000000400080947 */ /* 0x000fea0003800000 */
[----:B------:R-:W0:Y:S01]  /*0e00*/  @P1 LDC R63, c[0x0][0x40c] ;  /* 0x00010300ff3f1b82 */ /* 0x000e220000000800 */
[----:B------:R-:W-:Y:S01]  /*0e10*/  FFMA.FTZ R65, R0, R61, R60 ;  /* 0x0000003d00417223 */ /* 0x000fe2000001003c */
[----:B------:R-:W-:-:S03]  /*0e20*/  ISETP.GT.AND P0, PT, R52, RZ, PT ;  /* 0x000000ff3400720c */ /* 0x000fc60003f04270 */
[----:B------:R-:W-:-:S03]  /*0e30*/  @P1 FADD.FTZ R62, R4, -R65 ;  /* 0x80000041043e1221 */ /* 0x000fc60000010000 */
[----:B------:R-:W1:Y:S01]  /*0e40*/  @P1 LDC R52, c[0x0][0x40c] ;  /* 0x00010300ff341b82 */ /* 0x000e620000000800 */
[----:B------:R-:W-:-:S05]  /*0e50*/  @P1 FMUL.FTZ R62, R53, R62 ;  /* 0x0000003e353e1220 */ /* 0x000fca0000410000 */
[----:B------:R-:W-:-:S05]  /*0e60*/  @P1 FSEL R62, R62, RZ, P0 ;  /* 0x000000ff3e3e1208 */ /* 0x000fca0000000000 */
[----:B0-----:R-:W-:Y:S01]  /*0e70*/  @P1 FMUL.FTZ R62, R62, R63 ;  /* 0x0000003f3e3e1220 */ /* 0x001fe20000410000 */
[----:B------:R-:W-:-:S04]  /*0e80*/  FFMA.FTZ R63, R48, R61, R60 ;  /* 0x0000003d303f7223 */ /* 0x000fc8000001003c */
[----:B------:R-:W-:Y:S01]  /*0e90*/  @P1 FADD.FTZ R64, R46, -R63 ;  /* 0x8000003f2e401221 */ /* 0x000fe20000010000 */
[----:B------:R-:W-:Y:S01]  /*0ea0*/  @P1 F2FP.BF16.F32.PACK_AB R62, RZ, R62 ;  /* 0x0000003eff3e123e */ /* 0x000fe200000010ff */
[----:B------:R-:W0:Y:S02]  /*0eb0*/  @P1 LDC R63, c[0x0][0x40c] ;  /* 0x00010300ff3f1b82 */ /* 0x000e240000000800 */
[----:B------:R-:W-:Y:S01]  /*0ec0*/  @P1 FMUL.FTZ R64, R53, R64 ;  /* 0x0000004035401220 */ /* 0x000fe20000410000 */
[----:B------:R-:W-:-:S04]  /*0ed0*/  @P1 PRMT R32, R62, 0x7610, R32 ;  /* 0x000076103e201816 */ /* 0x000fc80000000020 */
[----:B------:R-:W-:Y:S01]  /*0ee0*/  @P1 FSEL R65, R64, RZ, P0 ;  /* 0x000000ff40411208 */ /* 0x000fe20000000000 */
[----:B------:R-:W-:-:S04]  /*0ef0*/  FFMA.FTZ R64, R47, R61, R60 ;  /* 0x0000003d2f407223 */ /* 0x000fc8000001003c */
[----:B-1----:R-:W-:Y:S01]  /*0f00*/  @P1 FMUL.FTZ R62, R65, R52 ;  /* 0x00000034413e1220 */ /* 0x002fe20000410000 */
[----:B------:R-:W-:Y:S01]  /*0f10*/  FFMA.FTZ R65, R5, R61, R60 ;  /* 0x0000003d05417223 */ /* 0x000fe2000001003c */
[----:B------:R-:W-:-:S03]  /*0f20*/  @P1 FADD.FTZ R64, R41, -R64 ;  /* 0x8000004029401221 */ /* 0x000fc60000010000 */
[----:B------:R-:W-:Y:S01]  /*0f30*/  @P1 FADD.FTZ R52, R6, -R65 ;  /* 0x8000004106341221 */ /* 0x000fe20000010000 */
[C---:B------:R-:W-:Y:S01]  /*0f40*/  @P1 FMUL.FTZ R64, R53.reuse, R64 ;  /* 0x0000004035401220 */ /* 0x040fe20000410000 */
[----:B------:R-:W-:Y:S02]  /*0f50*/  @P1 F2FP.BF16.F32.PACK_AB R62, RZ, R62 ;  /* 0x0000003eff3e123e */ /* 0x000fe400000010ff */
[----:B------:R-:W-:Y:S02]  /*0f60*/  @P1 FMUL.FTZ R52, R53, R52 ;  /* 0x0000003435341220 */ /* 0x000fe40000410000 */
[----:B------:R-:W-:Y:S02]  /*0f70*/  @P1 FSEL R65, R64, RZ, P0 ;  /* 0x000000ff40411208 */ /* 0x000fe40000000000 */
[----:B------:R-:W-:Y:S02]  /*0f80*/  @P1 PRMT R32, R32, 0x5410, R62 ;  /* 0x0000541020201816 */ /* 0x000fe4000000003e */
[----:B------:R-:W-:-:S05]  /*0f90*/  @P1 FSEL R52, R52, RZ, P0 ;  /* 0x000000ff34341208 */ /* 0x000fca0000000000 */
[----:B0-----:R-:W-:Y:S02]  /*0fa0*/  @P1 FMUL.FTZ R63, R52, R63 ;  /* 0x0000003f343f1220 */ /* 0x001fe40000410000 */
[----:B------:R-:W0:Y:S03]  /*0fb0*/  @P1 LDC R52, c[0x0][0x40c] ;  /* 0x00010300ff341b82 */ /* 0x000e260000000800 */
[----:B------:R-:W-:-:S04]  /*0fc0*/  @P1 F2FP.BF16.F32.PACK_AB R63, RZ, R63 ;  /* 0x0000003fff3f123e */ /* 0x000fc800000010ff */
[----:B------:R-:W-:Y:S02]  /*0fd0*/  @P1 PRMT R33, R63, 0x7610, R33 ;  /* 0x000076103f211816 */ /* 0x000fe40000000021 */
[----:B------:R-:W1:Y:S01]  /*0fe0*/  @P1 LDC R63, c[0x0][0x40c] ;  /* 0x00010300ff3f1b82 */ /* 0x000e620000000800 */
[----:B0-----:R-:W-:Y:S01]  /*0ff0*/  @P1 FMUL.FTZ R52, R65, R52 ;  /* 0x0000003441341220 */ /* 0x001fe20000410000 */
[----:B------:R-:W-:-:S04]  /*1000*/  FFMA.FTZ R65, R7, R61, R60 ;  /* 0x0000003d07417223 */ /* 0x000fc8000001003c */
[----:B------:R-:W-:Y:S01]  /*1010*/  @P1 F2FP.BF16.F32.PACK_AB R64, RZ, R52 ;  /* 0x00000034ff40123e */ /* 0x000fe200000010ff */
[----:B------:R-:W-:Y:S01]  /*1020*/  @P1 FADD.FTZ R62, R44, -R65 ;  /* 0x800000412c3e1221 */ /* 0x000fe20000010000 */
[----:B------:R-:W0:Y:S02]  /*1030*/  @P1 LDC R52, c[0x0][0x40c] ;  /* 0x00010300ff341b82 */ /* 0x000e240000000800 */
[----:B------:R-:W-:Y:S01]  /*1040*/  @P1 PRMT R33, R33, 0x5410, R64 ;  /* 0x0000541021211816 */ /* 0x000fe20000000040 */
[----:B------:R-:W-:-:S05]  /*1050*/  @P1 FMUL.FTZ R62, R53, R62 ;  /* 0x0000003e353e1220 */ /* 0x000fca0000410000 */
[----:B------:R-:W-:-:S05]  /*1060*/  @P1 FSEL R65, R62, RZ, P0 ;  /* 0x000000ff3e411208 */ /* 0x000fca0000000000 */
[----:B0-----:R-:W-:Y:S01]  /*1070*/  @P1 FMUL.FTZ R62, R65, R52 ;  /* 0x00000034413e1220 */ /* 0x001fe20000410000 */
[-CC-:B------:R-:W-:Y:S01]  /*1080*/  FFMA.FTZ R52, R54, R61.reuse, R60.reuse ;  /* 0x0000003d36347223 */ /* 0x180fe2000001003c */
[----:B------:R-:W-:-:S03]  /*1090*/  FFMA.FTZ R65, R45, R61, R60 ;  /* 0x0000003d2d417223 */ /* 0x000fc6000001003c */
[----:B------:R-:W-:Y:S01]  /*10a0*/  @P1 FADD.FTZ R52, R55, -R52 ;  /* 0x8000003437341221 */ /* 0x000fe20000010000 */
[----:B------:R-:W-:Y:S01]  /*10b0*/  @P1 FADD.FTZ R64, R40, -R65 ;  /* 0x8000004128401221 */ /* 0x000fe20000010000 */
[----:B------:R-:W-:Y:S02]  /*10c0*/  @P1 F2FP.BF16.F32.PACK_AB R62, RZ, R62 ;  /* 0x0000003eff3e123e */ /* 0x000fe400000010ff */
[C---:B------:R-:W-:Y:S01]  /*10d0*/  @P1 FMUL.FTZ R52, R53.reuse, R52 ;  /* 0x0000003435341220 */ /* 0x040fe20000410000 */
[----:B------:R-:W-:Y:S01]  /*10e0*/  @P1 FMUL.FTZ R64, R53, R64 ;  /* 0x0000004035401220 */ /* 0x000fe20000410000 */
[----:B------:R-:W-:-:S03]  /*10f0*/  @P1 PRMT R34, R62, 0x7610, R34 ;  /* 0x000076103e221816 */ /* 0x000fc60000000022 */
[----:B------:R-:W-:Y:S02]  /*1100*/  @P1 FSEL R52, R52, RZ, P0 ;  /* 0x000000ff34341208 */ /* 0x000fe40000000000 */
[----:B------:R-:W-:-:S03]  /*1110*/  @P1 FSEL R65, R64, RZ, P0 ;  /* 0x000000ff40411208 */ /* 0x000fc60000000000 */
[----:B-1----:R-:W-:Y:S02]  /*1120*/  @P1 FMUL.FTZ R63, R52, R63 ;  /* 0x0000003f343f1220 */ /* 0x002fe40000410000 */
[----:B------:R-:W0:Y:S03]  /*1130*/  @P1 LDC R52, c[0x0][0x40c] ;  /* 0x00010300ff341b82 */ /* 0x000e260000000800 */
[----:B------:R-:W-:-:S04]  /*1140*/  @P1 F2FP.BF16.F32.PACK_AB R63, RZ, R63 ;  /* 0x0000003fff3f123e */ /* 0x000fc800000010ff */
[----:B------:R-:W-:Y:S01]  /*1150*/  @P1 PRMT R34, R34, 0x5410, R63 ;  /* 0x0000541022221816 */ /* 0x000fe2000000003f */
        /* <DEDUP_REMOVED lines=12> */
.L_x_83:
[----:B------:R-:W0:Y:S01]  /*1220*/  @P1 LDC R39, c[0x0][0x40c] ;  /* 0x00010300ff271b82 */ /* 0x000e220000000800 */
[-CC-:B------:R-:W-:Y:S01]  /*1230*/  FFMA.FTZ R37, R0, R61.reuse, R60.reuse ;  /* 0x0000003d00257223 */ /* 0x180fe2000001003c */
[----:B------:R-:W-:Y:S01]  /*1240*/  ISETP.GT.AND P0, PT, R52, RZ, PT ;  /* 0x000000ff3400720c */ /* 0x000fe20003f04270 */
[-CC-:B------:R-:W-:Y:S01]  /*1250*/  FFMA.FTZ R65, R7, R61.reuse, R60.reuse ;  /* 0x0000003d07417223 */ /* 0x180fe2000001003c */
[-CC-:B------:R-:W-:Y:S01]  /*1260*/  FFMA.FTZ R66, R56, R61.reuse, R60.reuse ;  /* 0x0000003d38427223 */ /* 0x180fe2000001003c */
[----:B------:R-:W-:Y:S01]  /*1270*/  FADD.FTZ R36, R4, -R37 ;  /* 0x8000002504247221 */ /* 0x000fe20000010000 */
[----:B------:R-:W-:Y:S02]  /*1280*/  FFMA.FTZ R37, R48, R61, R60 ;  /* 0x0000003d30257223 */ /* 0x000fe4000001003c */
[----:B------:R-:W-:Y:S01]  /*1290*/  FADD.FTZ R66, R57, -R66 ;  /* 0x8000004239427221 */ /* 0x000fe20000010000 */
[----:B------:R-:W-:Y:S01]  /*12a0*/  FMUL.FTZ R36, R53, R36 ;  /* 0x0000002435247220 */ /* 0x000fe20000410000 */
[----:B------:R-:W-:-:S02]  /*12b0*/  FADD.FTZ R52, R46, -R37 ;  /* 0x800000252e347221 */ /* 0x000fc40000010000 */
[----:B------:R-:W1:Y:S01]  /*12c0*/  @P1 LDC R37, c[0x0][0x40c] ;  /* 0x00010300ff251b82 */ /* 0x000e620000000800 */
[C---:B------:R-:W-:Y:S01]  /*12d0*/  FMUL.FTZ R66, R53.reuse, R66 ;  /* 0x0000004235427220 */ /* 0x040fe20000410000 */
[----:B------:R-:W-:Y:S01]  /*12e0*/  FSEL R36, R36, RZ, P0 ;  /* 0x000000ff24247208 */ /* 0x000fe20000000000 */
[----:B------:R-:W-:-:S03]  /*12f0*/  FMUL.FTZ R52, R53, R52 ;  /* 0x0000003435347220 */ /* 0x000fc60000410000 */
[----:B------:R-:W-:Y:S02]  /*1300*/  F2FP.BF16.F32.PACK_AB R62, RZ, R36 ;  /* 0x00000024ff3e723e */ /* 0x000fe400000010ff */
[----:B------:R-:W-:Y:S01]  /*1310*/  FSEL R63, R52, RZ, P0 ;  /* 0x000000ff343f7208 */ /* 0x000fe20000000000 */
[----:B0-----:R-:W-:Y:S01]  /*1320*/  @P1 FMUL.FTZ R38, R36, R39 ;  /* 0x0000002724261220 */ /* 0x001fe20000410000 */
[----:B------:R-:W-:Y:S01]  /*1330*/  FFMA.FTZ R39, R5, R61, R60 ;  /* 0x0000003d05277223 */ /* 0x000fe2000001003c */
[----:B------:R-:W0:Y:S03]  /*1340*/  @P1 LDC R36, c[0x0][0x40c] ;  /* 0x00010300ff241b82 */ /* 0x000e260000000800 */
[----:B------:R-:W-:Y:S01]  /*1350*/  FADD.FTZ R64, R6, -R39 ;  /* 0x8000002706407221 */ /* 0x000fe20000010000 */
[----:B------:R-:W-:-:S03]  /*1360*/  @P1 F2FP.BF16.F32.PACK_AB R38, RZ, R38 ;  /* 0x00000026ff26123e */ /* 0x000fc600000010ff */
[----:B------:R-:W-:Y:S01]  /*1370*/  FMUL.FTZ R64, R53, R64 ;  /* 0x0000004035407220 */ /* 0x000fe20000410000 */
[----:B------:R-:W-:-:S04]  /*1380*/  @P1 PRMT R32, R38, 0x7610, R32 ;  /* 0x0000761026201816 */ /* 0x000fc80000000020 */
[----:B------:R-:W-:-:S04]  /*1390*/  FSEL R64, R64, RZ, P0 ;  /* 0x000000ff40407208 */ /* 0x000fc80000000000 */
[----:B------:R-:W-:Y:S01]  /*13a0*/  F2FP.BF16.F32.PACK_AB R38, RZ, R64 ;  /* 0x00000040ff26723e */ /* 0x000fe200000010ff */
[----:B-1----:R-:W-:Y:S01]  /*13b0*/  @P1 FMUL.FTZ R37, R64, R37 ;  /* 0x0000002540251220 */ /* 0x002fe20000410000 */
[----:B------:R-:W-:-:S04]  /*13c0*/  FADD.FTZ R64, R44, -R65 ;  /* 0x800000412c407221 */ /* 0x000fc80000010000 */
[----:B------:R-:W-:Y:S01]  /*13d0*/  @P1 F2FP.BF16.F32.PACK_AB R37, RZ, R37 ;  /* 0x00000025ff25123e */ /* 0x000fe200000010ff */
[----:B------:R-:W-:Y:S01]  /*13e0*/  FMUL.FTZ R65, R53, R64 ;  /* 0x0000004035417220 */ /* 0x000fe20000410000 */
[----:B0-----:R-:W-:Y:S01]  /*13f0*/  @P1 FMUL.FTZ R39, R63, R36 ;  /* 0x000000243f271220 */ /* 0x001fe20000410000 */
[----:B------:R-:W-:Y:S01]  /*1400*/  F2FP.BF16.F32.PACK_AB R36, RZ, R63 ;  /* 0x0000003fff24723e */ /* 0x000fe200000010ff */
[----:B------:R-:W-:Y:S01]  /*1410*/  FFMA.FTZ R64, R54, R61, R60 ;  /* 0x0000003d36407223 */ /* 0x000fe2000001003c */
[----:B------:R-:W0:Y:S01]  /*1420*/  @P1 LDC R63, c[0x0][0x40c] ;  /* 0x00010300ff3f1b82 */ /* 0x000e220000000800 */
[----:B------:R-:W-:Y:S02]  /*1430*/  @P1 PRMT R33, R37, 0x7610, R33 ;  /* 0x0000761025211816 */ /* 0x000fe40000000021 */
[----:B------:R-:W-:Y:S01]  /*1440*/  @P1 F2FP.BF16.F32.PACK_AB R52, RZ, R39 ;  /* 0x00000027ff34123e */ /* 0x000fe200000010ff */
[----:B------:R-:W-:Y:S01]  /*1450*/  FADD.FTZ R64, R55, -R64 ;  /* 0x8000004037407221 */ /* 0x000fe20000010000 */
[----:B------:R-:W-:-:S02]  /*1460*/  FSEL R68, R65, RZ, P0 ;  /* 0x000000ff41447208 */ /* 0x000fc40000000000 */
[----:B------:R-:W-:Y:S01]  /*1470*/  @P1 PRMT R32, R32, 0x5410, R52 ;  /* 0x0000541020201816 */ /* 0x000fe20000000034 */
[----:B------:R-:W1:Y:S01]  /*1480*/  @P1 LDC R39, c[0x0][0x40c] ;  /* 0x00010300ff271b82 */ /* 0x000e620000000800 */
[----:B------:R-:W-:Y:S01]  /*1490*/  FFMA.FTZ R52, R47, R61, R60 ;  /* 0x0000003d2f347223 */ /* 0x000fe2000001003c */
[----:B------:R-:W-:Y:S01]  /*14a0*/  FMUL.FTZ R64, R53, R64 ;  /* 0x0000004035407220 */ /* 0x000fe20000410000 */
[----:B------:R-:W-:Y:S02]  /*14b0*/  PRMT R36, R62, 0x5410, R36 ;  /* 0x000054103e247816 */ /* 0x000fe40000000024 */
[----:B------:R-:W-:Y:S02]  /*14c0*/  FADD.FTZ R52, R41, -R52 ;  /* 0x8000003429347221 */ /* 0x000fe40000010000 */
[----:B------:R-:W-:Y:S01]  /*14d0*/  FSEL R64, R64, RZ, P0 ;  /* 0x000000ff40407208 */ /* 0x000fe20000000000 */
[----:B------:R-:W2:Y:S01]  /*14e0*/  @P1 LDC R65, c[0x0][0x40c] ;  /* 0x00010300ff411b82 */ /* 0x000ea20000000800 */
[----:B------:R-:W-:-:S05]  /*14f0*/  FMUL.FTZ R52, R53, R52 ;  /* 0x0000003435347220 */ /* 0x000fca0000410000 */
[----:B------:R-:W-:Y:S01]  /*1500*/  FSEL R52, R52, RZ, P0 ;  /* 0x000000ff34347208 */ /* 0x000fe20000000000 */
[----:B0-----:R-:W-:-:S03]  /*1510*/  @P1 FMUL.FTZ R63, R68, R63 ;  /* 0x0000003f443f1220 */ /* 0x001fc60000410000 */
[----:B------:R-:W-:Y:S02]  /*1520*/  F2FP.BF16.F32.PACK_AB R37, RZ, R52 ;  /* 0x00000034ff25723e */ /* 0x000fe400000010ff */
[----:B------:R-:W-:Y:S02]  /*1530*/  @P1 F2FP.BF16.F32.PACK_AB R63, RZ, R63 ;  /* 0x0000003fff3f123e */ /* 0x000fe400000010ff */
[----:B------:R-:W-:Y:S01]  /*1540*/  PRMT R37, R38, 0x5410, R37 ;  /* 0x0000541026257816 */ /* 0x000fe20000000025 */
[----:B-1----:R-:W-:Y:S01]  /*1550*/  @P1 FMUL.FTZ R52, R52, R39 ;  /* 0x0000002734341220 */ /* 0x002fe20000410000 */
[----:B------:R-:W-:Y:S01]  /*1560*/  FFMA.FTZ R39, R45, R61, R60 ;  /* 0x0000003d2d277223 */ /* 0x000fe2000001003c */
[----:B------:R-:W-:Y:S01]  /*1570*/  @P1 PRMT R34, R63, 0x7610, R34 ;  /* 0x000076103f221816 */ /* 0x000fe20000000022 */
[----:B------:R-:W0:Y:S01]  /*1580*/  @P1 LDC R61, c[0x0][0x40c] ;  /* 0x00010300ff3d1b82 */ /* 0x000e220000000800 */
[----:B------:R-:W-:Y:S02]  /*1590*/  FSEL R63, R66, RZ, P0 ;  /* 0x000000ff423f7208 */ /* 0x000fe40000000000 */
[----:B------:R-:W-:-:S02]  /*15a0*/  @P1 F2FP.BF16.F32.PACK_AB R60, RZ, R52 ;  /* 0x00000034ff3c123e */ /* 0x000fc400000010ff */
[----:B------:R-:W-:Y:S01]  /*15b0*/  F2FP.BF16.F32.PACK_AB R52, RZ, R68 ;  /* 0x00000044ff34723e */ /* 0x000fe200000010ff */
[----:B------:R-:W-:Y:S01]  /*15c0*/  FADD.FTZ R68, R40, -R39 ;  /* 0x8000002728447221 */ /* 0x000fe20000010000 */
[----:B------:R-:W-:-:S03]  /*15d0*/  @P1 PRMT R33, R33, 0x5410, R60 ;  /* 0x0000541021211816 */ /* 0x000fc6000000003c */
[----:B------:R-:W-:Y:S01]  /*15e0*/  FMUL.FTZ R68, R53, R68 ;  /* 0x0000004435447220 */ /* 0x000fe20000410000 */
[----:B------:R-:W-:-:S04]  /*15f0*/  F2FP.BF16.F32.PACK_AB R53, RZ, R64 ;  /* 0x00000040ff35723e */ /* 0x000fc800000010ff */
[----:B------:R-:W-:Y:S02]  /*1600*/  FSEL R68, R68, RZ, P0 ;  /* 0x000000ff44447208 */ /* 0x000fe40000000000 */
[----:B------:R-:W-:Y:S02]  /*1610*/  PRMT R38, R52, 0x5410, R53 ;  /* 0x0000541034267816 */ /* 0x000fe40000000035 */
[----:B------:R-:W-:Y:S01]  /*1620*/  F2FP.BF16.F32.PACK_AB R39, R63, R68 ;  /* 0x000000443f27723e */ /* 0x000fe200000010ff */
[----:B--2---:R-:W-:Y:S01]  /*1630*/  @P1 FMUL.FTZ R65, R68, R65 ;  /* 0x0000004144411220 */ /* 0x004fe20000410000 */
[----:B0-----:R-:W-:-:S04]  /*1640*/  @P1 FMUL.FTZ R61, R64, R61 ;  /* 0x0000003d403d1220 */ /* 0x001fc80000410000 */
[----:B------:R-:W-:Y:S02]  /*1650*/  @P1 F2FP.BF16.F32.PACK_AB R65, RZ, R65 ;  /* 0x00000041ff41123e */ /* 0x000fe400000010ff */
[----:B------:R-:W-:Y:S02]  /*1660*/  @P1 F2FP.BF16.F32.PACK_AB R61, RZ, R61 ;  /* 0x0000003dff3d123e */ /* 0x000fe400000010ff */
[----:B------:R-:W-:Y:S02]  /*1670*/  @P1 PRMT R35, R65, 0x7610, R35 ;  /* 0x0000761041231816 */ /* 0x000fe40000000023 */
[----:B------:R-:W-:Y:S01]  /*1680*/  @P1 PRMT R34, R34, 0x5410, R61 ;  /* 0x0000541022221816 */ /* 0x000fe2000000003d */
[----:B------:R-:W-:Y:S06]  /*1690*/  @!P1 BRA `(.L_x_84) ;  /* 0x0000000800789947 */ /* 0x000fec0003800000 */
[----:B------:R-:W-:-:S05]  /*16a0*/  FMUL.FTZ R52, R63, UR11 ;  /* 0x0000000b3f347c20 */ /* 0x000fca0008410000 */
[----:B------:R-:W-:-:S04]  /*16b0*/  F2FP.BF16.F32.PACK_AB R52, RZ, R52 ;  /* 0x00000034ff34723e */ /* 0x000fc800000010ff */
[----:B------:R-:W-:Y:S01]  /*16c0*/  PRMT R35, R35, 0x5410, R52 ;  /* 0x0000541023237816 */ /* 0x000fe20000000034 */
[----:B------:R-:W-:Y:S06]  /*16d0*/  BRA `(.L_x_84) ;  /* 0x0000000800687947 */ /* 0x000fec0003800000 */
.L_x_82:
[----:B------:R-:W-:Y:S02]  /*16e0*/  MOV R50, UR18 ;  /* 0x0000001200327c02 */ /* 0x000fe40008000f00 */
[----:B------:R-:W-:Y:S02]  /*16f0*/  MOV R51, UR19 ;  /* 0x0000001300337c02 */ /* 0x000fe40008000f00 */
[----:B------:R-:W-:-:S04]  /*1700*/  ISETP.NE.U32.AND P0, PT, R50, RZ, PT ;  /* 0x000000ff3200720c */ /* 0x000fc80003f05070 */
[----:B------:R-:W-:-:S13]  /*1710*/  ISETP.NE.AND.EX P0, PT, R51, RZ, PT, P0 ;  /* 0x000000ff3300720c */ /* 0x000fda0003f05300 */
[----:B------:R-:W-:Y:S05]  /*1720*/  @P0 BRA `(.L_x_85) ;  /* 0x0000000400180947 */ /* 0x000fea0003800000 */
[----:B------:R-:W-:Y:S01]  /*1730*/  ISETP.GT.AND P0, PT, R52, RZ, PT ;  /* 0x000000ff3400720c */ /* 0x000fe20003f04270 */
[----:B------:R-:W0:Y:S01]  /*1740*/  @P1 LDC R65, c[0x0][0x40c] ;  /* 0x00010300ff411b82 */ /* 0x000e220000000800 */
[----:B------:R-:W-:Y:S01]  /*1750*/  IMAD.U32 R52, R8, 0x10000, RZ ;  /* 0x0001000008347824 */ /* 0x000fe200078e00ff */
[----:B------:R-:W-:-:S10]  /*1760*/  SHF.L.U32 R62, R9, 0x10, RZ ;  /* 0x00000010093e7819 */ /* 0x000fd400000006ff */
[-CC-:B------:R-:W-:Y:S01]  /*1770*/  @P0 FFMA.FTZ R63, R0, R61.reuse, R60.reuse ;  /* 0x0000003d003f0223 */ /* 0x180fe2000001003c */
[----:B------:R-:W-:-:S03]  /*1780*/  @P0 FFMA.FTZ R66, R47, R61, R60 ;  /* 0x0000003d2f420223 */ /* 0x000fc6000001003c */
[----:B------:R-:W-:Y:S01]  /*1790*/  @P0 FADD.FTZ R63, R4, -R63 ;  /* 0x8000003f043f0221 */ /* 0x000fe20000010000 */
[----:B------:R-:W-:-:S03]  /*17a0*/  @P0 FADD.FTZ R66, R41, -R66 ;  /* 0x8000004229420221 */ /* 0x000fc60000010000 */
[----:B------:R-:W-:-:S04]  /*17b0*/  @P0 FFMA.FTZ R52, R53, R63, R52 ;  /* 0x0000003f35340223 */ /* 0x000fc80000010034 */
[----:B0-----:R-:W-:Y:S01]  /*17c0*/  @P1 FMUL.FTZ R63, R52, R65 ;  /* 0x00000041343f1220 */ /* 0x001fe20000410000 */
[----:B------:R-:W-:Y:S01]  /*17d0*/  PRMT R52, R8, 0x7632, R52 ;  /* 0x0000763208347816 */ /* 0x000fe20000000034 */
[----:B------:R-:W-:-:S03]  /*17e0*/  @P0 FFMA.FTZ R65, R48, R61, R60 ;  /* 0x0000003d30410223 */ /* 0x000fc6000001003c */
[----:B------:R-:W-:Y:S01]  /*17f0*/  SHF.L.U32 R52, R52, 0x10, RZ ;  /* 0x0000001034347819 */ /* 0x000fe200000006ff */
[----:B------:R-:W-:Y:S01]  /*1800*/  @P0 FADD.FTZ R65, R46, -R65 ;  /* 0x800000412e410221 */ /* 0x000fe20000010000 */
[----:B------:R-:W-:-:S03]  /*1810*/  @P1 F2FP.BF16.F32.PACK_AB R63, RZ, R63 ;  /* 0x0000003fff3f123e */ /* 0x000fc600000010ff */
[----:B------:R-:W-:Y:S01]  /*1820*/  @P0 FFMA.FTZ R52, R53, R65, R52 ;  /* 0x0000004135340223 */ /* 0x000fe20000010034 */
[----:B------:R-:W-:Y:S01]  /*1830*/  @P1 PRMT R32, R63, 0x7610, R32 ;  /* 0x000076103f201816 */ /* 0x000fe20000000020 */
[----:B------:R-:W0:Y:S01]  /*1840*/  @P1 LDC R65, c[0x0][0x40c] ;  /* 0x00010300ff411b82 */ /* 0x000e220000000800 */
[----:B------:R-:W-:-:S04]  /*1850*/  PRMT R63, R9, 0x7632, R63 ;  /* 0x00007632093f7816 */ /* 0x000fc8000000003f */
[----:B------:R-:W-:-:S03]  /*1860*/  SHF.L.U32 R64, R63, 0x10, RZ ;  /* 0x000000103f407819 */ /* 0x000fc600000006ff */
[----:B------:R-:W1:Y:S02]  /*1870*/  @P1 LDC R63, c[0x0][0x40c] ;  /* 0x00010300ff3f1b82 */ /* 0x000e640000000800 */
[----:B------:R-:W-:Y:S01]  /*1880*/  @P0 FFMA.FTZ R64, R53, R66, R64 ;  /* 0x0000004235400223 */ /* 0x000fe20000010040 */
[----:B0-----:R-:W-:Y:S01]  /*1890*/  @P1 FMUL.FTZ R52, R52, R65 ;  /* 0x0000004134341220 */ /* 0x001fe20000410000 */
[----:B------:R-:W-:-:S04]  /*18a0*/  @P0 FFMA.FTZ R65, R5, R61, R60 ;  /* 0x0000003d05410223 */ /* 0x000fc8000001003c */
[----:B------:R-:W-:Y:S01]  /*18b0*/  @P1 F2FP.BF16.F32.PACK_AB R52, RZ, R52 ;  /* 0x00000034ff34123e */ /* 0x000fe200000010ff */
[----:B------:R-:W-:Y:S01]  /*18c0*/  @P0 FADD.FTZ R65, R6, -R65 ;  /* 0x8000004106410221 */ /* 0x000fe20000010000 */
[----:B-1----:R-:W-:Y:S01]  /*18d0*/  @P1 FMUL.FTZ R64, R64, R63 ;  /* 0x0000003f40401220 */ /* 0x002fe20000410000 */
[----:B------:R-:W-:Y:S01]  /*18e0*/  @P0 FFMA.FTZ R63, R7, R61, R60 ;  /* 0x0000003d073f0223 */ /* 0x000fe2000001003c */
[----:B------:R-:W-:Y:S01]  /*18f0*/  @P1 PRMT R32, R32, 0x5410, R52 ;  /* 0x0000541020201816 */ /* 0x000fe20000000034 */
[C---:B------:R-:W-:Y:S01]  /*1900*/  @P0 FFMA.FTZ R62, R53.reuse, R65, R62 ;  /* 0x00000041353e0223 */ /* 0x040fe2000001003e */
[----:B------:R-:W-:Y:S01]  /*1910*/  SHF.L.U32 R52, R10, 0x10, RZ ;  /* 0x000000100a347819 */ /* 0x000fe200000006ff */
[----:B------:R-:W-:Y:S01]  /*1920*/  @P0 FADD.FTZ R63, R44, -R63 ;  /* 0x8000003f2c3f0221 */ /* 0x000fe20000010000 */
[----:B------:R-:W0:Y:S01]  /*1930*/  @P1 LDC R65, c[0x0][0x40c] ;  /* 0x00010300ff411b82 */ /* 0x000e220000000800 */
[----:B------:R-:W-:Y:S02]  /*1940*/  @P1 F2FP.BF16.F32.PACK_AB R64, RZ, R64 ;  /* 0x00000040ff40123e */ /* 0x000fe400000010ff */
[----:B------:R-:W-:-:S05]  /*1950*/  @P0 FFMA.FTZ R52, R53, R63, R52 ;  /* 0x0000003f35340223 */ /* 0x000fca0000010034 */
[----:B------:R-:W1:Y:S01]  /*1960*/  @P1 LDC R63, c[0x0][0x40c] ;  /* 0x00010300ff3f1b82 */ /* 0x000e620000000800 */
[----:B0-----:R-:W-:-:S05]  /*1970*/  @P1 FMUL.FTZ R62, R62, R65 ;  /* 0x000000413e3e1220 */ /* 0x001fca0000410000 */
[----:B------:R-:W-:Y:S01]  /*1980*/  @P1 F2FP.BF16.F32.PACK_AB R62, RZ, R62 ;  /* 0x0000003eff3e123e */ /* 0x000fe200000010ff */
[----:B-1----:R-:W-:-:S03]  /*1990*/  @P1 FMUL.FTZ R52, R52, R63 ;  /* 0x0000003f34341220 */ /* 0x002fc60000410000 */
[----:B------:R-:W-:Y:S01]  /*19a0*/  @P1 PRMT R33, R62, 0x7610, R33 ;  /* 0x000076103e211816 */ /* 0x000fe20000000021 */
[----:B------:R-:W0:Y:S01]  /*19b0*/  @P1 LDC R63, c[0x0][0x40c] ;  /* 0x00010300ff3f1b82 */ /* 0x000e220000000800 */
[----:B------:R-:W-:Y:S02]  /*19c0*/  PRMT R62, R10, 0x7632, R62 ;  /* 0x000076320a3e7816 */ /* 0x000fe4000000003e */
[----:B------:R-:W-:Y:S01]  /*19d0*/  @P1 PRMT R33, R33, 0x5410, R64 ;  /* 0x0000541021211816 */ /* 0x000fe20000000040 */
[----:B------:R-:W-:Y:S01]  /*19e0*/  @P0 FFMA.FTZ R64, R54, R61, R60 ;  /* 0x0000003d36400223 */ /* 0x000fe2000001003c */
[----:B------:R-:W-:Y:S01]  /*19f0*/  @P1 F2FP.BF16.F32.PACK_AB R52, RZ, R52 ;  /* 0x00000034ff34123e */ /* 0x000fe200000010ff */
[----:B------:R-:W-:Y:S02]  /*1a00*/  IMAD.U32 R62, R62, 0x10000, RZ ;  /* 0x000100003e3e7824 */ /* 0x000fe400078e00ff */
[----:B------:R-:W-:Y:S01]  /*1a10*/  @P0 FADD.FTZ R64, R55, -R64 ;  /* 0x8000004037400221 */ /* 0x000fe20000010000 */
[----:B------:R-:W-:-:S03]  /*1a20*/  @P1 PRMT R34, R52, 0x7610, R34 ;  /* 0x0000761034221816 */ /* 0x000fc60000000022 */
[----:B------:R-:W-:Y:S01]  /*1a30*/  @P0 FFMA.FTZ R62, R53, R64, R62 ;  /* 0x00000040353e0223 */ /* 0x000fe2000001003e */
[----:B------:R-:W-:-:S03]  /*1a40*/  SHF.L.U32 R64, R11, 0x10, RZ ;  /* 0x000000100b407819 */ /* 0x000fc600000006ff */
[----:B0-----:R-:W-:Y:S01]  /*1a50*/  @P1 FMUL.FTZ R62, R62, R63 ;  /* 0x0000003f3e3e1220 */ /* 0x001fe20000410000 */
[----:B------:R-:W-:-:S04]  /*1a60*/  @P0 FFMA.FTZ R63, R45, R61, R60 ;  /* 0x0000003d2d3f0223 */ /* 0x000fc8000001003c */
[----:B------:R-:W-:Y:S01]  /*1a70*/  @P0 FADD.FTZ R63, R40, -R63 ;  /* 0x8000003f283f0221 */ /* 0x000fe20000010000 */
[----:B------:R-:W-:-:S03]  /*1a80*/  @P1 F2FP.BF16.F32.PACK_AB R62, RZ, R62 ;  /* 0x0000003eff3e123e */ /* 0x000fc600000010ff */
[----:B------:R-:W-:Y:S01]  /*1a90*/  @P0 FFMA.FTZ R64, R53, R63, R64 ;  /* 0x0000003f35400223 */ /* 0x000fe20000010040 */
[----:B------:R-:W-:Y:S01]  /*1aa0*/  @P1 PRMT R34, R34, 0x5410, R62 ;  /* 0x0000541022221816 */ /* 0x000fe2000000003e */
[----:B------:R-:W0:Y:S02]  /*1ab0*/  @P1 LDC R63, c[0x0][0x40c] ;  /* 0x00010300ff3f1b82 */ /* 0x000e240000000800 */
        /* <DEDUP_REMOVED lines=13> */
.L_x_85:
[----:B------:R-:W-:Y:S01]  /*1b90*/  ISETP.GT.AND P0, PT, R52, RZ, PT ;  /* 0x000000ff3400720c */ /* 0x000fe20003f04270 */
[----:B------:R-:W-:Y:S01]  /*1ba0*/  @P2 FFMA.FTZ R37, R0, R61, R60 ;  /* 0x0000003d00252223 */ /* 0x000fe2000001003c */
[C---:B------:R-:W-:Y:S01]  /*1bb0*/  PRMT R66, R8.reuse, 0x7632, R66 ;  /* 0x0000763208427816 */ /* 0x040fe20000000042 */
[----:B------:R-:W-:Y:S01]  /*1bc0*/  IMAD.U32 R64, R9, 0x10000, RZ ;  /* 0x0001000009407824 */ /* 0x000fe200078e00ff */
[----:B------:R-:W-:Y:S01]  /*1bd0*/  SHF.L.U32 R52, R8, 0x10, RZ ;  /* 0x0000001008347819 */ /* 0x000fe200000006ff */
[----:B------:R-:W-:Y:S01]  /*1be0*/  @P2 FADD.FTZ R37, R4, -R37 ;  /* 0x8000002504252221 */ /* 0x000fe20000010000 */
[----:B------:R-:W-:Y:S01]  /*1bf0*/  SHF.L.U32 R66, R66, 0x10, RZ ;  /* 0x0000001042427819 */ /* 0x000fe200000006ff */
[----:B------:R-:W0:Y:S01]  /*1c00*/  @P1 LDC R65, c[0x0][0x40c] ;  /* 0x00010300ff411b82 */ /* 0x000e220000000800 */
[----:B------:R-:W-:Y:S01]  /*1c10*/  SHF.L.U32 R68, R10, 0x10, RZ ;  /* 0x000000100a447819 */ /* 0x000fe200000006ff */
[----:B------:R-:W-:Y:S01]  /*1c20*/  @P2 FFMA.FTZ R52, R53, R37, R52 ;  /* 0x0000002535342223 */ /* 0x000fe20000010034 */
[----:B------:R-:W-:-:S03]  /*1c30*/  PRMT R38, R9, 0x7632, R38 ;  /* 0x0000763209267816 */ /* 0x000fc60000000026 */
[-CC-:B------:R-:W-:Y:S01]  /*1c40*/  @P0 FFMA.FTZ R39, R48, R61.reuse, R60.reuse ;  /* 0x0000003d30270223 */ /* 0x180fe2000001003c */
[-CC-:B------:R-:W-:Y:S01]  /*1c50*/  @P0 FFMA.FTZ R63, R5, R61.reuse, R60.reuse ;  /* 0x0000003d053f0223 */ /* 0x180fe2000001003c */
[----:B------:R-:W1:Y:S01]  /*1c60*/  @P1 LDC R37, c[0x0][0x40c] ;  /* 0x00010300ff251b82 */ /* 0x000e620000000800 */
[----:B------:R-:W-:Y:S01]  /*1c70*/  @P0 FFMA.FTZ R36, R47, R61, R60 ;  /* 0x0000003d2f240223 */ /* 0x000fe2000001003c */
[----:B------:R-:W-:Y:S01]  /*1c80*/  @P0 FADD.FTZ R39, R46, -R39 ;  /* 0x800000272e270221 */ /* 0x000fe20000010000 */
[----:B------:R-:W-:Y:S01]  /*1c90*/  @P0 FADD.FTZ R63, R6, -R63 ;  /* 0x8000003f063f0221 */ /* 0x000fe20000010000 */
[----:B------:R-:W-:Y:S01]  /*1ca0*/  SHF.L.U32 R38, R38, 0x10, RZ ;  /* 0x0000001026267819 */ /* 0x000fe200000006ff */
[----:B------:R-:W-:Y:S01]  /*1cb0*/  @P0 FADD.FTZ R36, R41, -R36 ;  /* 0x8000002429240221 */ /* 0x000fe20000010000 */
[C---:B------:R-:W-:Y:S01]  /*1cc0*/  @P0 FFMA.FTZ R66, R53.reuse, R39, R66 ;  /* 0x0000002735420223 */ /* 0x040fe20000010042 */
[C---:B------:R-:W-:Y:S01]  /*1cd0*/  @P0 FFMA.FTZ R64, R53.reuse, R63, R64 ;  /* 0x0000003f35400223 */ /* 0x040fe20000010040 */
[----:B------:R-:W2:Y:S01]  /*1ce0*/  @P1 LDC R39, c[0x0][0x40c] ;  /* 0x00010300ff271b82 */ /* 0x000ea20000000800 */
[----:B------:R-:W-:-:S02]  /*1cf0*/  @P0 FFMA.FTZ R38, R53, R36, R38 ;  /* 0x0000002435260223 */ /* 0x000fc40000010026 */
[----:B------:R-:W-:Y:S02]  /*1d00*/  F2FP.BF16.F32.PACK_AB R36, RZ, R66 ;  /* 0x00000042ff24723e */ /* 0x000fe400000010ff */
[----:B------:R-:W-:-:S03]  /*1d10*/  F2FP.BF16.F32.PACK_AB R62, RZ, R64 ;  /* 0x00000040ff3e723e */ /* 0x000fc600000010ff */
[----:B------:R-:W3:Y:S01]  /*1d20*/  @P1 LDC R63, c[0x0][0x40c] ;  /* 0x00010300ff3f1b82 */ /* 0x000ee20000000800 */
[----:B0-----:R-:W-:-:S05]  /*1d30*/  @P1 FMUL.FTZ R65, R64, R65 ;  /* 0x0000004140411220 */ /* 0x001fca0000410000 */
[----:B------:R-:W-:Y:S01]  /*1d40*/  @P1 F2FP.BF16.F32.PACK_AB R65, RZ, R65 ;  /* 0x00000041ff41123e */ /* 0x000fe200000010ff */
[----:B-1----:R-:W-:Y:S01]  /*1d50*/  @P1 FMUL.FTZ R66, R66, R37 ;  /* 0x0000002542421220 */ /* 0x002fe20000410000 */
[----:B------:R-:W-:Y:S02]  /*1d60*/  F2FP.BF16.F32.PACK_AB R37, RZ, R38 ;  /* 0x00000026ff25723e */ /* 0x000fe400000010ff */
[----:B------:R-:W-:Y:S02]  /*1d70*/  @P1 PRMT R33, R65, 0x7610, R33 ;  /* 0x0000761041211816 */ /* 0x000fe40000000021 */
[----:B------:R-:W-:Y:S02]  /*1d80*/  @P1 F2FP.BF16.F32.PACK_AB R66, RZ, R66 ;  /* 0x00000042ff42123e */ /* 0x000fe400000010ff */
[----:B------:R-:W-:Y:S01]  /*1d90*/  PRMT R37, R62, 0x5410, R37 ;  /* 0x000054103e257816 */ /* 0x000fe20000000025 */
[----:B--2---:R-:W-:Y:S01]  /*1da0*/  @P1 FMUL.FTZ R39, R52, R39 ;  /* 0x0000002734271220 */ /* 0x004fe20000410000 */
[----:B------:R-:W-:-:S04]  /*1db0*/  F2FP.BF16.F32.PACK_AB R52, RZ, R52 ;  /* 0x00000034ff34723e */ /* 0x000fc800000010ff */
[----:B------:R-:W-:Y:S02]  /*1dc0*/  @P1 F2FP.BF16.F32.PACK_AB R39, RZ, R39 ;  /* 0x00000027ff27123e */ /* 0x000fe400000010ff */
[----:B------:R-:W-:Y:S01]  /*1dd0*/  PRMT R36, R52, 0x5410, R36 ;  /* 0x0000541034247816 */ /* 0x000fe20000000024 */
[----:B---3--:R-:W-:Y:S01]  /*1de0*/  @P1 FMUL.FTZ R64, R38, R63 ;  /* 0x0000003f26401220 */ /* 0x008fe20000410000 */
[----:B------:R-:W-:Y:S01]  /*1df0*/  @P1 PRMT R32, R39, 0x7610, R32 ;  /* 0x0000761027201816 */ /* 0x000fe20000000020 */
[----:B------:R-:W-:-:S03]  /*1e00*/  @P0 FFMA.FTZ R39, R7, R61, R60 ;  /* 0x0000003d07270223 */ /* 0x000fc6000001003c */
[----:B------:R-:W-:Y:S01]  /*1e10*/  @P1 F2FP.BF16.F32.PACK_AB R64, RZ, R64 ;  /* 0x00000040ff40123e */ /* 0x000fe200000010ff */
[----:B------:R-:W-:Y:S01]  /*1e20*/  @P0 FADD.FTZ R39, R44, -R39 ;  /* 0x800000272c270221 */ /* 0x000fe20000010000 */
[----:B------:R-:W-:Y:S02]  /*1e30*/  @P1 PRMT R32, R32, 0x5410, R66 ;  /* 0x0000541020201816 */ /* 0x000fe40000000042 */
[----:B------:R-:W-:Y:S01]  /*1e40*/  @P1 PRMT R33, R33, 0x5410, R64 ;  /* 0x0000541021211816 */ /* 0x000fe20000000040 */
[----:B------:R-:W-:Y:S02]  /*1e50*/  @P0 FFMA.FTZ R68, R53, R39, R68 ;  /* 0x0000002735440223 */ /* 0x000fe40000010044 */
[----:B------:R-:W0:Y:S03]  /*1e60*/  @P1 LDC R39, c[0x0][0x40c] ;  /* 0x00010300ff271b82 */ /* 0x000e260000000800 */
[----:B------:R-:W-:Y:S01]  /*1e70*/  F2FP.BF16.F32.PACK_AB R38, RZ, R68 ;  /* 0x00000044ff26723e */ /* 0x000fe200000010ff */
        /* <DEDUP_REMOVED lines=8> */
[----:B------:R-:W0:Y:S03]  /*1f00*/  @P1 LDC R39, c[0x0][0x40c] ;  /* 0x00010300ff271b82 */ /* 0x000e260000000800 */
[----:B------:R-:W-:-:S04]  /*1f10*/  F2FP.BF16.F32.PACK_AB R63, RZ, R68 ;  /* 0x00000044ff3f723e */ /* 0x000fc800000010ff */
[----:B------:R-:W-:Y:S01]  /*1f20*/  PRMT R38, R38, 0x5410, R63 ;  /* 0x0000541026267816 */ /* 0x000fe2000000003f */
[----:B0-----:R-:W-:Y:S01]  /*1f30*/  @P1 FMUL.FTZ R68, R68, R39 ;  /* 0x0000002744441220 */ /* 0x001fe20000410000 */
[-CC-:B------:R-:W-:Y:S01]  /*1f40*/  @P0 FFMA.FTZ R39, R45, R61.reuse, R60.reuse ;  /* 0x0000003d2d270223 */ /* 0x180fe2000001003c */
[----:B------:R-:W-:-:S03]  /*1f50*/  @P0 FFMA.FTZ R61, R56, R61, R60 ;  /* 0x0000003d383d0223 */ /* 0x000fc6000001003c */
[----:B------:R-:W-:Y:S01]  /*1f60*/  @P0 FADD.FTZ R60, R40, -R39 ;  /* 0x80000027283c0221 */ /* 0x000fe20000010000 */
[----:B------:R-:W-:Y:S01]  /*1f70*/  SHF.L.U32 R39, R11, 0x10, RZ ;  /* 0x000000100b277819 */ /* 0x000fe200000006ff */
[----:B------:R-:W-:Y:S01]  /*1f80*/  @P0 FADD.FTZ R61, R57, -R61 ;  /* 0x8000003d393d0221 */ /* 0x000fe20000010000 */
[----:B------:R-:W-:-:S03]  /*1f90*/  @P1 F2FP.BF16.F32.PACK_AB R68, RZ, R68 ;  /* 0x00000044ff44123e */ /* 0x000fc600000010ff */
[----:B------:R-:W-:Y:S01]  /*1fa0*/  @P0 FFMA.FTZ R39, R53, R60, R39 ;  /* 0x0000003c35270223 */ /* 0x000fe20000010027 */
[----:B------:R-:W-:Y:S02]  /*1fb0*/  PRMT R60, R11, 0x7632, R60 ;  /* 0x000076320b3c7816 */ /* 0x000fe4000000003c */
[----:B------:R-:W-:-:S03]  /*1fc0*/  @P1 PRMT R34, R34, 0x5410, R68 ;  /* 0x0000541022221816 */ /* 0x000fc60000000044 */
[----:B------:R-:W-:-:S04]  /*1fd0*/  IMAD.U32 R60, R60, 0x10000, RZ ;  /* 0x000100003c3c7824 */ /* 0x000fc800078e00ff */
[----:B------:R-:W-:Y:S02]  /*1fe0*/  @P0 FFMA.FTZ R60, R53, R61, R60 ;  /* 0x0000003d353c0223 */ /* 0x000fe4000001003c */
[----:B------:R-:W0:Y:S08]  /*1ff0*/  @P1 LDC R61, c[0x0][0x40c] ;  /* 0x00010300ff3d1b82 */ /* 0x000e300000000800 */
[----:B------:R-:W1:Y:S01]  /*2000*/  @P1 LDC R53, c[0x0][0x40c] ;  /* 0x00010300ff351b82 */ /* 0x000e620000000800 */
[----:B0-----:R-:W-:Y:S01]  /*2010*/  @P1 FMUL.FTZ R61, R39, R61 ;  /* 0x0000003d273d1220 */ /* 0x001fe20000410000 */
[----:B------:R-:W-:-:S04]  /*2020*/  F2FP.BF16.F32.PACK_AB R39, R60, R39 ;  /* 0x000000273c27723e */ /* 0x000fc800000010ff */
[----:B------:R-:W-:Y:S01]  /*2030*/  @P1 F2FP.BF16.F32.PACK_AB R61, RZ, R61 ;  /* 0x0000003dff3d123e */ /* 0x000fe200000010ff */
[----:B-1----:R-:W-:-:S03]  /*2040*/  @P1 FMUL.FTZ R53, R60, R53 ;  /* 0x000000353c351220 */ /* 0x002fc60000410000 */
[----:B------:R-:W-:Y:S02]  /*2050*/  @P1 PRMT R35, R61, 0x7610, R35 ;  /* 0x000076103d231816 */ /* 0x000fe40000000023 */
[----:B------:R-:W-:-:S04]  /*2060*/  @P1 F2FP.BF16.F32.PACK_AB R53, RZ, R53 ;  /* 0x00000035ff35123e */ /* 0x000fc800000010ff */
[----:B------:R-:W-:-:S07]  /*2070*/  @P1 PRMT R35, R35, 0x5410, R53 ;  /* 0x0000541023231816 */ /* 0x000fce0000000035 */
.L_x_84:
[----:B------:R-:W-:Y:S05]  /*2080*/  BSYNC.RECONVERGENT B1 ;  /* 0x0000000000017941 */ /* 0x000fea0003800200 */
.L_x_81:
[----:B------:R-:W-:-:S04]  /*2090*/  ISETP.NE.U32.AND P0, PT, R50, RZ, PT ;  /* 0x000000ff3200720c */ /* 0x000fc80003f05070 */
[----:B------:R-:W-:Y:S02]  /*20a0*/  ISETP.NE.AND.EX P0, PT, R51, RZ, PT, P0 ;  /* 0x000000ff3300720c */ /* 0x000fe40003f05300 */
[----:B------:R-:W0:Y:S11]  /*20b0*/  @P1 LDC.64 R50, c[0x0][0x468] ;  /* 0x00011a00ff321b82 */ /* 0x000e360000000a00 */
[----:B------:R-:W1:Y:S08]  /*20c0*/  @P0 LDC R61, c[0x0][0x388] ;  /* 0x0000e200ff3d0b82 */ /* 0x000e700000000800 */
[----:B------:R-:W2:Y:S01]  /*20d0*/  @P0 LDC.64 R52, c[0x0][0x478] ;  /* 0x00011e00ff340b82 */ /* 0x000ea20000000a00 */
[----:B0-----:R-:W-:-:S04]  /*20e0*/  @P1 LEA R50, P2, R42, R50, 0x4 ;  /* 0x000000322a321211 */ /* 0x001fc800078420ff */
[----:B------:R-:W-:Y:S01]  /*20f0*/  @P1 LEA.HI.X R51, R42, R51, R43, 0x4, P2 ;  /* 0x000000332a331211 */ /* 0x000fe200010f242b */
[----:B-1----:R-:W-:-:S05]  /*2100*/  @P0 IMAD R61, R2, R61, RZ ;  /* 0x0000003d023d0224 */ /* 0x002fca00078e02ff */
[----:B------:R-:W-:-:S04]  /*2110*/  @P0 SHF.R.S32.HI R42, RZ, 0x1f, R61 ;  /* 0x0000001fff2a0819 */ /* 0x000fc8000001143d */
[----:B------:R-:W-:Y:S02]  /*2120*/  @P0 LEA.HI R60, R42, R61, RZ, 0x3 ;  /* 0x0000003d2a3c0211 */ /* 0x000fe400078f18ff */
[----:B------:R-:W0:Y:S02]  /*2130*/  LDC.64 R42, c[0x0][0x380] ;  /* 0x0000e000ff2a7b82 */ /* 0x000e240000000a00 */
[----:B------:R-:W-:-:S05]  /*2140*/  @P0 LEA.HI.SX32 R61, R60, R49, 0x1d ;  /* 0x000000313c3d0211 */ /* 0x000fca00078feaff */
[----:B--2---:R-:W-:-:S05]  /*2150*/  @P0 IMAD.WIDE.U32 R52, R61, 0x10, R52 ;  /* 0x000000103d340825 */ /* 0x004fca00078e0034 */
[----:B------:R1:W-:Y:S04]  /*2160*/  @P0 STG.E.128 desc[UR6][R52.64], R36 ;  /* 0x0000002434000986 */ /* 0x0003e8000c101d06 */
[----:B------:R1:W-:Y:S01]  /*2170*/  @P1 STG.E.128 desc[UR6][R50.64], R32 ;  /* 0x0000002032001986 */ /* 0x0003e2000c101d06 */
[----:B0-----:R-:W-:-:S04]  /*2180*/  LEA R2, R42, R2, 0x2 ;  /* 0x000000022a027211 */ /* 0x001fc800078e10ff */
[----:B------:R-:W-:-:S13]  /*2190*/  ISETP.GE.AND P0, PT, R2, R43, PT ;  /* 0x0000002b0200720c */ /* 0x000fda0003f06270 */
[----:B-1----:R-:W-:Y:S05]  /*21a0*/  @!P0 BRA `(.L_x_86) ;  /* 0xffffffe0001c8947 */ /* 0x002fea000383ffff */
.L_x_76:
[----:B------:R-:W-:Y:S05]  /*21b0*/  BSYNC B0 ;  /* 0x0000000000007941 */ /* 0x000fea0003800000 */
.L_x_75:
[----:B------:R-:W0:Y:S01]  /*21c0*/  S2R R3, SR_CgaCtaId ;  /* 0x0000000000037919 */ /* 0x000e220000008800 */
[----:B------:R-:W-:Y:S01]  /*21d0*/  MOV R0, 0x400 ;  /* 0x0000040000007802 */ /* 0x000fe20000000f00 */
[----:B------:R-:W-:Y:S05]  /*21e0*/  WARPSYNC.ALL ;  /* 0x0000000000007948 */ /* 0x000fea0003800000 */
[----:B------:R-:W1:Y:S01]  /*21f0*/  S2R R42, SR_TID.X ;  /* 0x00000000002a7919 */ /* 0x000e620000002100 */
[----:B------:R-:W2:Y:S01]  /*2200*/  LDC R9, c[0x0][0x388] ;  /* 0x0000e200ff097b82 */ /* 0x000ea20000000800 */
[----:B------:R-:W3:Y:S07]  /*2210*/  LDCU.128 UR12, c[0x0][0x440] ;  /* 0x00008800ff0c77ac */ /* 0x000eee0008000c00 */
[----:B------:R-:W2:Y:S01]  /*2220*/  S2UR UR4, SR_CTAID.X ;  /* 0x00000000000479c3 */ /* 0x000ea20000002500 */
[----:B0-----:R-:W-:-:S04]  /*2230*/  LEA R0, R3, R0, 0x18 ;  /* 0x0000000003007211 */ /* 0x001fc800078ec0ff */
[CC--:B-1----:R-:W-:Y:S02]  /*2240*/  LEA R2, R42.reuse, R0.reuse, 0x5 ;  /* 0x000000002a027211 */ /* 0x0c2fe400078e28ff */
[----:B------:R-:W-:-:S03]  /*2250*/  LEA R0, R42, R0, 0x2 ;  /* 0x000000002a007211 */ /* 0x000fc600078e10ff */
[----:B------:R-:W-:Y:S04]  /*2260*/  STS.128 [R2], R24 ;  /* 0x0000001802007388 */ /* 0x000fe80000000c00 */
[----:B------:R-:W-:Y:S01]  /*2270*/  STS.128 [R2+0x10], R28 ;  /* 0x0000101c02007388 */ /* 0x000fe20000000c00 */
[----:B------:R-:W-:Y:S06]  /*2280*/  BAR.SYNC.DEFER_BLOCKING 0x0 ;  /* 0x0000000000007b1d */ /* 0x000fec0000010000 */
[----:B------:R-:W0:Y:S04]  /*2290*/  LDS R3, [R0] ;  /* 0x0000000000037984 */ /* 0x000e280000000800 */
[----:B------:R-:W1:Y:S04]  /*22a0*/  LDS R4, [R0+0x200] ;  /* 0x0002000000047984 */ /* 0x000e680000000800 */
[----:B------:R-:W4:Y:S04]  /*22b0*/  LDS R6, [R0+0x400] ;  /* 0x0004000000067984 */ /* 0x000f280000000800 */
[----:B------:R-:W5:Y:S04]  /*22c0*/  LDS R5, [R0+0x600] ;  /* 0x0006000000057984 */ /* 0x000f680000000800 */
[----:B------:R-:W3:Y:S04]  /*22d0*/  LDS R8, [R0+0x800] ;  /* 0x0008000000087984 */ /* 0x000ee80000000800 */
[----:B------:R-:W2:Y:S04]  /*22e0*/  LDS R7, [R0+0xa00] ;  /* 0x000a000000077984 */ /* 0x000ea80000000800 */
[----:B------:R-:W-:Y:S04]  /*22f0*/  LDS R10, [R0+0xc00] ;  /* 0x000c0000000a7984 */ /* 0x000fe80000000800 */
[----:B------:R-:W2:Y:S01]  /*2300*/  LDS R12, [R0+0xe00] ;  /* 0x000e0000000c7984 */ /* 0x000ea20000000800 */
[----:B------:R-:W-:Y:S01]  /*2310*/  BAR.SYNC.DEFER_BLOCKING 0x0 ;  /* 0x0000000000007b1d */ /* 0x000fe20000010000 */
[----:B0-----:R-:W-:Y:S01]  /*2320*/  FADD.FTZ R3, RZ, R3 ;  /* 0x00000003ff037221 */ /* 0x001fe20000010000 */
[----:B-1----:R-:W-:-:S03]  /*2330*/  FADD.FTZ R4, RZ, R4 ;  /* 0x00000004ff047221 */ /* 0x002fc60000010000 */
[----:B----4-:R-:W-:Y:S01]  /*2340*/  FADD.FTZ R3, R3, R6 ;  /* 0x0000000603037221 */ /* 0x010fe20000010000 */
[----:B-----5:R-:W-:Y:S01]  /*2350*/  FADD.FTZ R4, R4, R5 ;  /* 0x0000000504047221 */ /* 0x020fe20000010000 */
[----:B------:R-:W-:Y:S02]  /*2360*/  STS.128 [R2], R16 ;  /* 0x0000001002007388 */ /* 0x000fe40000000c00 */
[----:B---3--:R-:W-:Y:S02]  /*2370*/  FADD.FTZ R3, R3, R8 ;  /* 0x0000000803037221 */ /* 0x008fe40000010000 */
[----:B------:R0:W-:Y:S01]  /*2380*/  STS.128 [R2+0x10], R20 ;  /* 0x0000101402007388 */ /* 0x0001e20000000c00 */
[----:B--2---:R-:W-:Y:S01]  /*2390*/  FADD.FTZ R7, R4, R7 ;  /* 0x0000000704077221 */ /* 0x004fe20000010000 */
[----:B------:R-:W-:Y:S03]  /*23a0*/  BAR.SYNC.DEFER_BLOCKING 0x0 ;  /* 0x0000000000007b1d */ /* 0x000fe60000010000 */
[----:B------:R-:W-:Y:S01]  /*23b0*/  FADD.FTZ R7, R7, R12 ;  /* 0x0000000c07077221 */ /* 0x000fe20000010000 */
[----:B0-----:R-:W-:-:S02]  /*23c0*/  IMAD R2, R9, UR4, RZ ;  /* 0x0000000409027c24 */ /* 0x001fc4000f8e02ff */
[----:B------:R-:W-:-:S03]  /*23d0*/  FADD.FTZ R9, R3, R10 ;  /* 0x0000000a03097221 */ /* 0x000fc60000010000 */
[----:B------:R-:W-:-:S04]  /*23e0*/  IADD3 R2, P0, PT, R2, R42, RZ ;  /* 0x0000002a02027210 */ /* 0x000fc80007f1e0ff */
[----:B------:R-:W-:Y:S02]  /*23f0*/  IADD3.X R3, PT, PT, RZ, RZ, RZ, P0, !PT ;  /* 0x000000ffff037210 */ /* 0x000fe400007fe4ff */
[C---:B------:R-:W-:Y:S01]  /*2400*/  SHF.L.U32 R4, R2.reuse, 0x2, RZ ;  /* 0x0000000202047819 */ /* 0x040fe200000006ff */
        /* <DEDUP_REMOVED lines=8> */
[----:B0-----:R-:W-:-:S02]  /*2490*/  SHF.L.U64.HI R0, R2, 0x2, R3 ;  /* 0x0000000202007819 */ /* 0x001fc40000010203 */
[C---:B------:R-:W-:Y:S01]  /*24a0*/  IADD3 R2, P0, PT, R4.reuse, UR14, RZ ;  /* 0x0000000e04027c10 */ /* 0x040fe2000ff1e0ff */
[----:B------:R-:W-:Y:S01]  /*24b0*/  FADD.FTZ R11, RZ, R11 ;  /* 0x0000000bff0b7221 */ /* 0x000fe20000010000 */
[----:B------:R-:W-:Y:S02]  /*24c0*/  IADD3 R4, P1, PT, R4, UR12, RZ ;  /* 0x0000000c04047c10 */ /* 0x000fe4000ff3e0ff */
[C---:B------:R-:W-:Y:S01]  /*24d0*/  IADD3.X R3, PT, PT, R0.reuse, UR15, RZ, P0, !PT ;  /* 0x0000000f00037c10 */ /* 0x040fe200087fe4ff */
[----:B-1----:R-:W-:Y:S01]  /*24e0*/  FADD.FTZ R13, RZ, R13 ;  /* 0x0000000dff0d7221 */ /* 0x002fe20000010000 */
[----:B------:R-:W-:Y:S01]  /*24f0*/  IADD3.X R5, PT, PT, R0, UR13, RZ, P1, !PT ;  /* 0x0000000d00057c10 */ /* 0x000fe20008ffe4ff */
[----:B--2---:R-:W-:Y:S02]  /*2500*/  FADD.FTZ R11, R11, R14 ;  /* 0x0000000e0b0b7221 */ /* 0x004fe40000010000 */
[----:B---3--:R-:W-:Y:S02]  /*2510*/  FADD.FTZ R13, R13, R24 ;  /* 0x000000180d0d7221 */ /* 0x008fe40000010000 */
[----:B----4-:R-:W-:-:S02]  /*2520*/  FADD.FTZ R11, R11, R26 ;  /* 0x0000001a0b0b7221 */ /* 0x010fc40000010000 */
[----:B-----5:R-:W-:Y:S02]  /*2530*/  FADD.FTZ R13, R13, R28 ;  /* 0x0000001c0d0d7221 */ /* 0x020fe40000010000 */
[----:B------:R-:W-:Y:S02]  /*2540*/  FADD.FTZ R11, R11, R16 ;  /* 0x000000100b0b7221 */ /* 0x000fe40000010000 */
[----:B------:R-:W-:-:S03]  /*2550*/  FADD.FTZ R13, R13, R18 ;  /* 0x000000120d0d7221 */ /* 0x000fc60000010000 */
[----:B------:R-:W-:Y:S04]  /*2560*/  STG.E desc[UR6][R2.64], R11 ;  /* 0x0000000b02007986 */ /* 0x000fe8000c101906 */
[----:B------:R-:W-:Y:S04]  /*2570*/  STG.E desc[UR6][R4.64], R9 ;  /* 0x0000000904007986 */ /* 0x000fe8000c101906 */
[----:B------:R-:W-:Y:S04]  /*2580*/  STG.E desc[UR6][R2.64+0x200], R13 ;  /* 0x0002000d02007986 */ /* 0x000fe8000c101906 */
[----:B------:R-:W-:Y:S01]  /*2590*/  STG.E desc[UR6][R4.64+0x200], R7 ;  /* 0x0002000704007986 */ /* 0x000fe2000c101906 */
[----:B------:R-:W-:Y:S05]  /*25a0*/  EXIT ;  /* 0x000000000000794d */ /* 0x000fea0003800000 */
.L_x_80:
[----:B------:R-:W-:Y:S01]  /*25b0*/  HFMA2 R43, -RZ, RZ, 0, 1.847743988037109375e-06 ;  /* 0x0000001fff2b7431 */ /* 0x000fe200000001ff */
[----:B------:R-:W-:Y:S01]  /*25c0*/  BSSY B1, `(.L_x_87) ;  /* 0x0000006000017945 */ /* 0x000fe20003800000 */
[----:B------:R-:W-:Y:S01]  /*25d0*/  IMAD.MOV.U32 R63, RZ, RZ, 0x1 ;  /* 0x00000001ff3f7424 */ /* 0x000fe200078e00ff */
[----:B------:R-:W-:-:S07]  /*25e0*/  MOV R42, 0xffffffff ;  /* 0xffffffff002a7802 */ /* 0x000fce0000000f00 */
[----:B------:R-:W-:Y:S05]  /*25f0*/  WARPSYNC.COLLECTIVE R42, `(.L_x_88) ;  /* 0x000000002a087348 */ /* 0x000fea0003c00000 */
[----:B------:R0:W1:Y:S02]  /*2600*/  SHFL.BFLY P0, R64, R62, R63, R43 ;  /* 0x0c00003f3e407389 */ /* 0x000064000000002b */
[----:B01----:R-:W-:Y:S05]  /*2610*/  ENDCOLLECTIVE ;  /* 0x000000000000791b */ /* 0x003fea0003800000 */
.L_x_88:
[----:B------:R-:W-:Y:S05]  /*2620*/  BSYNC B1 ;  /* 0x0000000000017941 */ /* 0x000fea0003800000 */
.L_x_87:
[----:B------:R-:W-:Y:S02]  /*2630*/  HFMA2 R63, -RZ, RZ, 0, 5.9604644775390625e-08 ;  /* 0x00000001ff3f7431 */ /* 0x000fe400000001ff */
[----:B------:R-:W-:Y:S01]  /*2640*/  FADD.FTZ R65, R64, R62 ;  /* 0x0000003e40417221 */ /* 0x000fe20000010000 */
[----:B------:R-:W-:Y:S01]  /*2650*/  MOV R62, R61 ;  /* 0x0000003d003e7202 */ /* 0x000fe20000000f00 */
[----:B------:R-:W-:Y:S01]  /*2660*/  IMAD.MOV.U32 R42, RZ, RZ, -0x1 ;  /* 0xffffffffff2a7424 */ /* 0x000fe200078e00ff */
[----:B------:R-:W-:-:S07]  /*2670*/  MOV R43, 0x1f ;  /* 0x0000001f002b7802 */ /* 0x000fce0000000f00 */
[----:B------:R-:W-:Y:S05]  /*2680*/  WARPSYNC.COLLECTIVE R42, `(.L_x_89) ;  /* 0x000000002a087348 */ /* 0x000fea0003c00000 */
[----:B------:R0:W1:Y:S02]  /*2690*/  SHFL.BFLY P0, R64, R62, R63, R43 ;  /* 0x0c00003f3e407389 */ /* 0x000064000000002b */
[----:B01----:R-:W-:Y:S05]  /*26a0*/  ENDCOLLECTIVE ;  /* 0x000000000000791b */ /* 0x003fea0003800000 */
.L_x_89:
[----:B------:R-:W-:Y:S01]  /*26b0*/  HFMA2 R63, -RZ, RZ, 0, 1.1920928955078125e-07 ;  /* 0x00000002ff3f7431 */ /* 0x000fe200000001ff */
[----:B------:R-:W-:Y:S02]  /*26c0*/  MOV R62, R65 ;  /* 0x00000041003e7202 */ /* 0x000fe40000000f00 */
[----:B------:R-:W-:-:S07]  /*26d0*/  MOV R66, R64 ;  /* 0x0000004000427202 */ /* 0x000fce0000000f00 */
[----:B------:R-:W-:Y:S05]  /*26e0*/  WARPSYNC.COLLECTIVE R42, `(.L_x_90) ;  /* 0x000000002a087348 */ /* 0x000fea0003c00000 */
[----:B------:R0:W1:Y:S02]  /*26f0*/  SHFL.BFLY P0, R64, R62, R63, R43 ;  /* 0x0c00003f3e407389 */ /* 0x000064000000002b */
[----:B01----:R-:W-:Y:S05]  /*2700*/  ENDCOLLECTIVE ;  /* 0x000000000000791b */ /* 0x003fea0003800000 */
.L_x_90:
[----:B------:R-:W-:-:S05]  /*2710*/  FADD.FTZ R66, R66, R61 ;  /* 0x0000003d42427221 */ /* 0x000fca0000010000 */
[----:B------:R-:W-:Y:S01]  /*2720*/  MOV R62, R66 ;  /* 0x00000042003e7202 */ /* 0x000fe20000000f00 */
[----:B------:R-:W-:-:S07]  /*2730*/  FADD.FTZ R67, R65, R64 ;  /* 0x0000004041437221 */ /* 0x000fce0000010000 */
[----:B------:R-:W-:Y:S05]  /*2740*/  WARPSYNC.COLLECTIVE R42, `(.L_x_91) ;  /* 0x000000002a087348 */ /* 0x000fea0003c00000 */
[----:B------:R0:W1:Y:S02]  /*2750*/  SHFL.BFLY P0, R64, R62, R63, R43 ;  /* 0x0c00003f3e407389 */ /* 0x000064000000002b */
[----:B01----:R-:W-:Y:S05]  /*2760*/  ENDCOLLECTIVE ;  /* 0x000000000000791b */ /* 0x003fea0003800000 */
.L_x_91:
[----:B------:R-:W-:Y:S02]  /*2770*/  HFMA2 R63, -RZ, RZ, 0, 2.384185791015625e-07 ;  /* 0x00000004ff3f7431 */ /* 0x000fe400000001ff */
[----:B------:R-:W-:Y:S01]  /*2780*/  IMAD.MOV.U32 R62, RZ, RZ, R67 ;  /* 0x000000ffff3e7224 */ /* 0x000fe200078e0043 */
[----:B------:R-:W-:-:S07]  /*2790*/  MOV R68, R64 ;  /* 0x0000004000447202 */ /* 0x000fce0000000f00 */
[----:B------:R-:W-:Y:S05]  /*27a0*/  WARPSYNC.COLLECTIVE R42, `(.L_x_92) ;  /* 0x000000002a087348 */ /* 0x000fea0003c00000 */
[----:B------:R0:W1:Y:S02]  /*27b0*/  SHFL.BFLY P0, R64, R62, R63, R43 ;  /* 0x0c00003f3e407389 */ /* 0x000064000000002b */
[----:B01----:R-:W-:Y:S05]  /*27c0*/  ENDCOLLECTIVE ;  /* 0x000000000000791b */ /* 0x003fea0003800000 */
.L_x_92:
[----:B------:R-:W-:-:S05]  /*27d0*/  FADD.FTZ R68, R66, R68 ;  /* 0x0000004442447221 */ /* 0x000fca0000010000 */
[----:B------:R-:W-:Y:S01]  /*27e0*/  MOV R62, R68 ;  /* 0x00000044003e7202 */ /* 0x000fe20000000f00 */
[----:B------:R-:W-:-:S07]  /*27f0*/  FADD.FTZ R67, R67, R64 ;  /* 0x0000004043437221 */ /* 0x000fce0000010000 */
[----:B------:R-:W-:Y:S05]  /*2800*/  WARPSYNC.COLLECTIVE R42, `(.L_x_93) ;  /* 0x000000002a087348 */ /* 0x000fea0003c00000 */
[----:B------:R0:W1:Y:S02]  /*2810*/  SHFL.BFLY P0, R64, R62, R63, R43 ;  /* 0x0c00003f3e407389 */ /* 0x000064000000002b */
[----:B01----:R-:W-:Y:S05]  /*2820*/  ENDCOLLECTIVE ;  /* 0x000000000000791b */ /* 0x003fea0003800000 */
.L_x_93:
[----:B------:R-:W-:Y:S01]  /*2830*/  HFMA2 R63, -RZ, RZ, 0, 4.76837158203125e-07 ;  /* 0x00000008ff3f7431 */ /* 0x000fe200000001ff */
[----:B------:R-:W-:Y:S02]  /*2840*/  MOV R62, R67 ;  /* 0x00000043003e7202 */ /* 0x000fe40000000f00 */
[----:B------:R-:W-:-:S07]  /*2850*/  MOV R61, R64 ;  /* 0x00000040003d7202 */ /* 0x000fce0000000f00 */
[----:B------:R-:W-:Y:S05]  /*2860*/  WARPSYNC.COLLECTIVE R42, `(.L_x_94) ;  /* 0x000000002a087348 */ /* 0x000fea0003c00000 */
[----:B------:R0:W1:Y:S02]  /*2870*/  SHFL.BFLY P0, R64, R62, R63, R43 ;  /* 0x0c00003f3e407389 */ /* 0x000064000000002b */
[----:B01----:R-:W-:Y:S05]  /*2880*/  ENDCOLLECTIVE ;  /* 0x000000000000791b */ /* 0x003fea0003800000 */
.L_x_94:
[----:B------:R-:W-:-:S04]  /*2890*/  FADD.FTZ R68, R68, R61 ;  /* 0x0000003d44447221 */ /* 0x000fc80000010000 */
[----:B------:R-:W-:Y:S02]  /*28a0*/  IMAD.MOV.U32 R62, RZ, RZ, R68 ;  /* 0x000000ffff3e7224 */ /* 0x000fe400078e0044 */
[----:B------:R-:W-:-:S07]  /*28b0*/  FADD.FTZ R61, R67, R64 ;  /* 0x00000040433d7221 */ /* 0x000fce0000010000 */
[----:B------:R-:W-:Y:S05]  /*28c0*/  WARPSYNC.COLLECTIVE R42, `(.L_x_95) ;  /* 0x000000002a087348 */ /* 0x000fea0003c00000 */
[----:B------:R0:W1:Y:S02]  /*28d0*/  SHFL.BFLY P0, R64, R62, R63, R43 ;  /* 0x0c00003f3e407389 */ /* 0x000064000000002b */
[----:B01----:R-:W-:Y:S05]  /*28e0*/  ENDCOLLECTIVE ;  /* 0x000000000000791b */ /* 0x003fea0003800000 */
.L_x_95:
[----:B------:R-:W-:Y:S01]  /*28f0*/  HFMA2 R63, -RZ, RZ, 0, 9.5367431640625e-07 ;  /* 0x00000010ff3f7431 */ /* 0x000fe200000001ff */
[----:B------:R-:W-:Y:S02]  /*2900*/  MOV R62, R61 ;  /* 0x0000003d003e7202 */ /* 0x000fe40000000f00 */
[----:B------:R-:W-:-:S07]  /*2910*/  MOV R65, R64 ;  /* 0x0000004000417202 */ /* 0x000fce0000000f00 */
[----:B------:R-:W-:Y:S05]  /*2920*/  WARPSYNC.COLLECTIVE R42, `(.L_x_96) ;  /* 0x000000002a087348 */ /* 0x000fea0003c00000 */
[----:B------:R0:W1:Y:S02]  /*2930*/  SHFL.BFLY P0, R64, R62, R63, R43 ;  /* 0x0c00003f3e407389 */ /* 0x000064000000002b */
[----:B01----:R-:W-:Y:S05]  /*2940*/  ENDCOLLECTIVE ;  /* 0x000000000000791b */ /* 0x003fea0003800000 */
.L_x_96:
[----:B------:R-:W-:-:S05]  /*2950*/  FADD.FTZ R65, R68, R65 ;  /* 0x0000004144417221 */ /* 0x000fca0000010000 */
[----:B------:R-:W-:Y:S02]  /*2960*/  MOV R62, R65 ;  /* 0x00000041003e7202 */ /* 0x000fe40000000f00 */
[----:B------:R-:W-:-:S07]  /*2970*/  MOV R66, R64 ;  /* 0x0000004000427202 */ /* 0x000fce0000000f00 */
[----:B------:R-:W-:Y:S05]  /*2980*/  WARPSYNC.COLLECTIVE R42, `(.L_x_97) ;  /* 0x000000002a087348 */ /* 0x000fea0003c00000 */
[----:B------:R0:W1:Y:S02]  /*2990*/  SHFL.BFLY P0, R64, R62, R63, R43 ;  /* 0x0c00003f3e407389 */ /* 0x000064000000002b */
[----:B01----:R-:W-:Y:S05]  /*29a0*/  ENDCOLLECTIVE ;  /* 0x000000000000791b */ /* 0x003fea0003800000 */
.L_x_97:
[----:B------:R-:W-:Y:S05]  /*29b0*/  BRA `(.L_x_98) ;  /* 0xffffffe000b07947 */ /* 0x000fea000383ffff */
.L_x_99:
        /* <DEDUP_REMOVED lines=12> */
.L_x_6339:


//--------------------- .text._ZN10layer_norm13ln_bwd_kernelINS_13Kernel_traitsI13__nv_bfloat16S2_S2_S2_fjLj256ELj1ELj4ELj1ELj16ENS_18Kernel_traits_baseILj256ES2_S2_S2_S2_fjLj128EEEEELb0ELb1ELb0ELb0EEEvNS_9BwdParamsE --------------------------
	.section	.text._ZN10layer_norm13ln_bwd_kernelINS_13Kernel_traitsI13__nv_bfloat16S2_S2_S2_fjLj256ELj1ELj4ELj1ELj16ENS_18Kernel_traits_baseILj256ES2_S2_S2_S2_fjLj128EEEEELb0ELb1ELb0ELb0EEEvNS_9BwdParamsE,"ax",@progbits
	.align	128
        .global         _ZN10layer_norm13ln_bwd_kernelINS_13Kernel_traitsI13__nv_bfloat16S2_S2_S2_fjLj256ELj1ELj4ELj1ELj16ENS_18Kernel_traits_baseILj256ES2_S2_S2_S2_fjLj128EEEEELb0ELb1ELb0ELb0EEEvNS_9BwdParamsE
        .type           _ZN10layer_norm13ln_bwd_kernelINS_13Kernel_traitsI13__nv_bfloat16S2_S2_S2_fjLj256ELj1ELj4ELj1ELj16ENS_18Kernel_traits_baseILj256ES2_S2_S2_S2_fjLj128EEEEELb0ELb1ELb0ELb0EEEvNS_9BwdParamsE,@function
        .size           _ZN10layer_norm13ln_bwd_kernelINS_13Kernel_traitsI13__nv_bfloat16S2_S2_S2_fjLj256ELj1ELj4ELj1ELj16ENS_18Kernel_traits_baseILj256ES2_S2_S2_S2_fjLj128EEEEELb0ELb1ELb0ELb0EEEvNS_9BwdParamsE,(.L_x_6340 - _ZN10layer_norm13ln_bwd_kernelINS_13Kernel_traitsI13__nv_bfloat16S2_S2_S2_fjLj256ELj1ELj4ELj1ELj16ENS_18Kernel_traits_baseILj256ES2_S2_S2_S2_fjLj128EEEEELb0ELb1ELb0ELb0EEEvNS_9BwdParamsE)
        .other          _ZN10layer_norm13ln_bwd_kernelINS_13Kernel_traitsI13__nv_bfloat16S2_S2_S2_fjLj256ELj1ELj4ELj1ELj16ENS_18Kernel_traits_baseILj256ES2_S2_S2_S2_fjLj128EEEEELb0ELb1ELb0ELb0EEEvNS_9BwdParamsE,@"STO_CUDA_ENTRY STV_DEFAULT"
_ZN10layer_norm13ln_bwd_kernelINS_13Kernel_traitsI13__nv_bfloat16S2_S2_S2_fjLj256ELj1ELj4ELj1ELj16ENS_18Kernel_traits_baseILj256ES2_S2_S2_S2_fjLj128EEEEELb0ELb1ELb0ELb0EEEvNS_9BwdParamsE:
.text._ZN10layer_norm13ln_bwd_kernelINS_13Kernel_traitsI13__nv_bfloat16S2_S2_S2_fjLj256ELj1ELj4ELj1ELj16ENS_18Kernel_traits_baseILj256ES2_S2_S2_S2_fjLj128EEEEELb0ELb1ELb0ELb0EEEvNS_9BwdParamsE:
[----:B------:R-:W-:Y:S01]  /*0000*/  LDC R1, c[0x0][0x37c] ;  /* 0x0000df00ff017b82 */ /* 0x000fe20000000800 */
[----:B------:R-:W0:Y:S01]  /*0010*/  S2R R8, SR_TID.X ;  /* 0x0000000000087919 */ /* 0x000e220000002100 */
[----:B------:R-:W1:Y:S06]  /*0020*/  LDCU UR4, c[0x0][0x388] ;  /* 0x00007100ff0477ac */ /* 0x000e6c0008000800 */
[----:B------:R-:W2:Y:S01]  /*0030*/  S2UR UR7, SR_CTAID.X ;  /* 0x00000000000779c3 */ /* 0x000ea20000002500 */
[----:B------:R-:W3:Y:S01]  /*0040*/  LDCU.64 UR8, c[0x0][0x358] ;  /* 0x00006b00ff0877ac */ /* 0x000ee20008000a00 */
[----:B------:R-:W4:Y:S01]  /*0050*/  LDCU UR10, c[0x0][0x384] ;  /* 0x00007080ff0a77ac */ /* 0x000f220008000800 */
[----:B------:R-:W0:Y:S01]  /*0060*/  LDCU UR20, c[0x0][0x388] ;  /* 0x00007100ff1477ac */ /* 0x000e220008000800 */
[----:B------:R-:W0:Y:S01]  /*0070*/  LDCU.U8 UR14, c[0x0][0x410] ;  /* 0x00008200ff0e77ac */ /* 0x000e220008000000 */
[----:B-1----:R-:W-:Y:S01]  /*0080*/  MOV R61, UR4 ;  /* 0x00000004003d7c02 */ /* 0x002fe20008000f00 */
[----:B------:R-:W-:Y:S01]  /*0090*/  BSSY B0, `(.L_x_100) ;  /* 0x0000224000007945 */ /* 0x000fe20003800000 */
[----:B------:R-:W1:Y:S02]  /*00a0*/  LDCU UR15, c[0x0][0x400] ;  /* 0x00008000ff0f77ac */ /* 0x000e640008000800 */
[----:B------:R-:W-:Y:S01]  /*00b0*/  SHF.R.S32.HI R0, RZ, 0x1f, R61 ;  /* 0x0000001fff007819 */ /* 0x000fe2000001143d */
[----:B------:R-:W1:Y:S03]  /*00c0*/  LDCU.64 UR12, c[0x0][0x438] ;  /* 0x00008700ff0c77ac */ /* 0x000e660008000a00 */
[----:B------:R-:W-:Y:S01]  /*00d0*/  LEA.HI R2, R0, R61, RZ, 0x3 ;  /* 0x0000003d00027211 */ /* 0x000fe200078f18ff */
[----:B--2---:R-:W-:-:S03]  /*00e0*/  USHF.L.U32 UR6, UR7, 0x2, URZ ;  /* 0x0000000207067899 */ /* 0x004fc600080006ff */
[----:B------:R-:W-:Y:S01]  /*00f0*/  SHF.R.S32.HI R3, RZ, 0x3, R2 ;  /* 0x00000003ff037819 */ /* 0x000fe20000011402 */
[----:B------:R-:W2:Y:S01]  /*0100*/  LDCU.64 UR4, c[0x0][0x478] ;  /* 0x00008f00ff0477ac */ /* 0x000ea20008000a00 */
[----:B0-----:R-:W-:-:S04]  /*0110*/  LOP3.LUT R0, R8, 0x1f, RZ, 0xc0, !PT ;  /* 0x0000001f08007812 */ /* 0x001fc800078ec0ff */
[----:B------:R-:W-:-:S04]  /*0120*/  IADD3 R2, PT, PT, R0, -R3, RZ ;  /* 0x8000000300027210 */ /* 0x000fc80007ffe0ff */
[----:B------:R-:W-:-:S13]  /*0130*/  ISETP.GE.U32.AND P0, PT, R2, 0x20, PT ;  /* 0x000000200200780c */ /* 0x000fda0003f06070 */
[----:B------:R-:W0:Y:S08]  /*0140*/  @P0 LDC.64 R4, c[0x0][0x3d0] ;  /* 0x0000f400ff040b82 */ /* 0x000e300000000a00 */
[----:B------:R-:W4:Y:S01]  /*0150*/  @P0 LDC.64 R6, c[0x0][0x3e8] ;  /* 0x0000fa00ff060b82 */ /* 0x000f220000000a00 */
[----:B0-----:R-:W-:-:S05]  /*0160*/  @P0 IMAD.WIDE.U32 R4, R0, 0x10, R4 ;  /* 0x0000001000040825 */ /* 0x001fca00078e0004 */
[----:B---3--:R0:W5:Y:S01]  /*0170*/  @P0 LDG.E.128 R16, desc[UR8][R4.64] ;  /* 0x0000000804100981 */ /* 0x008162000c1e1d00 */
[----:B----4-:R-:W-:-:S05]  /*0180*/  @P0 IMAD.WIDE.U32 R6, R0, 0x10, R6 ;  /* 0x0000001000060825 */ /* 0x010fca00078e0006 */
[----:B------:R3:W5:Y:S01]  /*0190*/  @P0 LDG.E.128 R20, desc[UR8][R6.64] ;  /* 0x0000000806140981 */ /* 0x000762000c1e1d00 */
[----:B0-----:R-:W-:-:S04]  /*01a0*/  SHF.R.U32.HI R4, RZ, 0x5, R8 ;  /* 0x00000005ff047819 */ /* 0x001fc80000011608 */
[----:B------:R-:W-:-:S04]  /*01b0*/  LOP3.LUT R4, R4, UR6, RZ, 0xfc, !PT ;  /* 0x0000000604047c12 */ /* 0x000fc8000f8efcff */
[----:B------:R-:W-:Y:S02]  /*01c0*/  ISETP.GE.AND P0, PT, R4, UR10, PT ;  /* 0x0000000a04007c0c */ /* 0x000fe4000bf06270 */
        /* <DEDUP_REMOVED lines=8> */
[----:B------:R-:W-:Y:S02]  /*0250*/  CS2R R26, SRZ ;  /* 0x00000000001a7805 */ /* 0x000fe4000001ff00 */
[----:B------:R-:W-:Y:S02]  /*0260*/  CS2R R24, SRZ ;  /* 0x0000000000187805 */ /* 0x000fe4000001ff00 */
[----:B------:R-:W-:-:S02]  /*0270*/  CS2R R38, SRZ ;  /* 0x0000000000267805 */ /* 0x000fc4000001ff00 */
[----:B------:R-:W-:Y:S01]  /*0280*/  CS2R R36, SRZ ;  /* 0x0000000000247805 */ /* 0x000fe2000001ff00 */
[----:B-123--:R-:W-:Y:S06]  /*0290*/  @P0 BRA `(.L_x_101) ;  /* 0x00000020000c0947 */ /* 0x00efec0003800000 */
[----:B------:R-:W0:Y:S01]  /*02a0*/  LDCU.64 UR10, c[0x0][0x3e0] ;  /* 0x00007c00ff0a77ac */ /* 0x000e220008000a00 */
[----:B------:R-:W-:Y:S01]  /*02b0*/  HFMA2 R48, -RZ, RZ, 0, 0 ;  /* 0x00000000ff307431 */ /* 0x000fe200000001ff */
[----:B-----5:R-:W-:Y:S02]  /*02c0*/  PRMT R5, R23, 0x7632, R5 ;  /* 0x0000763217057816 */ /* 0x020fe40000000005 */
[----:B------:R-:W-:Y:S02]  /*02d0*/  PRMT R6, R22, 0x7632, R6 ;  /* 0x0000763216067816 */ /* 0x000fe40000000006 */
[----:B------:R-:W-:Y:S02]  /*02e0*/  PRMT R7, R21, 0x7632, R7 ;  /* 0x0000763215077816 */ /* 0x000fe40000000007 */
[----:B------:R-:W-:Y:S02]  /*02f0*/  PRMT R8, R20, 0x7632, R8 ;  /* 0x0000763214087816 */ /* 0x000fe40000000008 */
[----:B------:R-:W-:-:S02]  /*0300*/  PRMT R9, R19, 0x7632, R9 ;  /* 0x0000763213097816 */ /* 0x000fc40000000009 */
[----:B------:R-:W-:Y:S02]  /*0310*/  PRMT R10, R18, 0x7632, R10 ;  /* 0x00007632120a7816 */ /* 0x000fe4000000000a */
[----:B------:R-:W-:Y:S02]  /*0320*/  PRMT R11, R17, 0x7632, R11 ;  /* 0x00007632110b7816 */ /* 0x000fe4000000000b */
[----:B------:R-:W-:Y:S02]  /*0330*/  PRMT R60, R16, 0x7632, R60 ;  /* 0x00007632103c7816 */ /* 0x000fe4000000003c */
[----:B0-----:R-:W-:-:S04]  /*0340*/  ISETP.NE.U32.AND P0, PT, RZ, UR10, PT ;  /* 0x0000000aff007c0c */ /* 0x001fc8000bf05070 */
[----:B------:R-:W-:-:S13]  /*0350*/  ISETP.NE.AND.EX P0, PT, RZ, UR11, PT, P0 ;  /* 0x0000000bff007c0c */ /* 0x000fda000bf05300 */
.L_x_111:
[----:B0-----:R-:W0:Y:S08]  /*0360*/  LDC.64 R54, c[0x0][0x3c8] ;  /* 0x0000f200ff367b82 */ /* 0x001e300000000a00 */
[----:B------:R-:W1:Y:S01]  /*0370*/  @P0 LDC.64 R52, c[0x0][0x3e0] ;  /* 0x0000f800ff340b82 */ /* 0x000e620000000a00 */
[----:B0-----:R-:W-:-:S05]  /*0380*/  IMAD.WIDE R54, R4, 0x4, R54 ;  /* 0x0000000404367825 */ /* 0x001fca00078e0236 */
[----:B------:R-:W5:Y:S01]  /*0390*/  LDG.E R75, desc[UR8][R54.64] ;  /* 0x00000008364b7981 */ /* 0x000f62000c1e1900 */
[----:B-1----:R-:W-:Y:S02]  /*03a0*/  @P0 IMAD.WIDE R76, R4, 0x2, R52 ;  /* 0x00000002044c0825 */ /* 0x002fe400078e0234 */
[----:B------:R-:W0:Y:S01]  /*03b0*/  LDC.64 R52, c[0x0][0x3c0] ;  /* 0x0000f000ff347b82 */ /* 0x000e220000000a00 */
[----:B------:R-:W-:Y:S02]  /*03c0*/  MOV R61, UR20 ;  /* 0x00000014003d7c02 */ /* 0x000fe40008000f00 */
[----:B------:R-:W-:Y:S01]  /*03d0*/  ISETP.GE.U32.AND P2, PT, R2, 0x20, PT ;  /* 0x000000200200780c */ /* 0x000fe20003f46070 */
[----:B------:R-:W-:Y:S01]  /*03e0*/  BSSY.RECONVERGENT B1, `(.L_x_102) ;  /* 0x0000071000017945 */ /* 0x000fe20003800200 */
[----:B------:R1:W5:Y:S01]  /*03f0*/  @P0 LDG.E.U16 R76, desc[UR8][R76.64] ;  /* 0x000000084c4c0981 */ /* 0x000362000c1e1500 */
[----:B------:R-:W-:-:S05]  /*0400*/  IMAD R62, R4, R61, RZ ;  /* 0x0000003d043e7224 */ /* 0x000fca00078e02ff */
[----:B------:R-:W-:-:S04]  /*0410*/  SHF.R.S32.HI R73, RZ, 0x1f, R62 ;  /* 0x0000001fff497819 */ /* 0x000fc8000001143e */
[----:B------:R-:W-:Y:S02]  /*0420*/  LEA.HI R79, R73, R62, RZ, 0x3 ;  /* 0x0000003e494f7211 */ /* 0x000fe400078f18ff */
[----:B------:R-:W-:Y:S02]  /*0430*/  MOV R73, 0x3f800000 ;  /* 0x3f80000000497802 */ /* 0x000fe40000000f00 */
[----:B------:R-:W-:Y:S02]  /*0440*/  MOV R78, RZ ;  /* 0x000000ff004e7202 */ /* 0x000fe40000000f00 */
[----:B-1----:R-:W-:Y:S02]  /*0450*/  MOV R77, RZ ;  /* 0x000000ff004d7202 */ /* 0x002fe40000000f00 */
[----:B------:R-:W-:Y:S01]  /*0460*/  LEA.HI.SX32 R62, R79, R0, 0x1d ;  /* 0x000000004f3e7211 */ /* 0x000fe200078feaff */
[----:B------:R-:W-:Y:S06]  /*0470*/  @!P2 BRA `(.L_x_103) ;  /* 0x00000004009ca947 */ /* 0x000fec0003800000 */
[----:B------:R-:W1:Y:S01]  /*0480*/  LDC.64 R54, c[0x0][0x3a8] ;  /* 0x0000ea00ff367b82 */ /* 0x000e620000000a00 */
[----:B0-----:R-:W-:-:S06]  /*0490*/  IMAD.WIDE R64, R4, 0x4, R52 ;  /* 0x0000000404407825 */ /* 0x001fcc00078e0234 */
[----:B------:R-:W2:Y:S01]  /*04a0*/  LDG.E R64, desc[UR8][R64.64] ;  /* 0x0000000840407981 */ /* 0x000ea2000c1e1900 */
[----:B------:R-:W0:Y:S01]  /*04b0*/  LDC.64 R56, c[0x0][0x428] ;  /* 0x00010a00ff387b82 */ /* 0x000e220000000a00 */
[----:B-1----:R-:W-:-:S06]  /*04c0*/  IMAD.WIDE.U32 R52, R62, 0x10, R54 ;  /* 0x000000103e347825 */ /* 0x002fcc00078e0036 */
[----:B------:R-:W3:Y:S01]  /*04d0*/  LDG.E.128 R52, desc[UR8][R52.64] ;  /* 0x0000000834347981 */ /* 0x000ee2000c1e1d00 */
[----:B0-----:R-:W-:-:S06]  /*04e0*/  IMAD.WIDE.U32 R56, R62, 0x10, R56 ;  /* 0x000000103e387825 */ /* 0x001fcc00078e0038 */
[----:B------:R-:W4:Y:S01]  /*04f0*/  LDG.E.128 R56, desc[UR8][R56.64] ;  /* 0x0000000838387981 */ /* 0x000f22000c1e1d00 */
[----:B------:R-:W-:-:S04]  /*0500*/  ISETP.NE.U32.AND P1, PT, RZ, UR12, PT ;  /* 0x0000000cff007c0c */ /* 0x000fc8000bf25070 */
[----:B------:R-:W-:-:S13]  /*0510*/  ISETP.NE.AND.EX P1, PT, RZ, UR13, PT, P1 ;  /* 0x0000000dff007c0c */ /* 0x000fda000bf25310 */
[----:B------:R-:W0:Y:S02]  /*0520*/  @P1 LDC.64 R66, c[0x0][0x438] ;  /* 0x00010e00ff421b82 */ /* 0x000e240000000a00 */
[----:B0-----:R-:W-:-:S05]  /*0530*/  @P1 IMAD.WIDE.U32 R66, R62, 0x10, R66 ;  /* 0x000000103e421825 */ /* 0x001fca00078e0042 */
[----:B------:R0:W5:Y:S01]  /*0540*/  @P1 LDG.E.128 R12, desc[UR8][R66.64] ;  /* 0x00000008420c1981 */ /* 0x000162000c1e1d00 */
[----:B------:R-:W-:-:S04]  /*0550*/  ISETP.NE.AND P1, PT, RZ, UR14, PT ;  /* 0x0000000eff007c0c */ /* 0x000fc8000bf25270 */
[----:B--2---:R-:W-:Y:S02]  /*0560*/  FSEL R74, R64, RZ, !P1 ;  /* 0x000000ff404a7208 */ /* 0x004fe40004800000 */
[C---:B---3--:R-:W-:Y:S02]  /*0570*/  PRMT R3, R52.reuse, 0x7632, R3 ;  /* 0x0000763234037816 */ /* 0x048fe40000000003 */
[----:B------:R-:W-:Y:S02]  /*0580*/  SHF.L.U32 R63, R52, 0x10, RZ ;  /* 0x00000010343f7819 */ /* 0x000fe400000006ff */
[C---:B------:R-:W-:Y:S02]  /*0590*/  PRMT R52, R53.reuse, 0x7632, R52 ;  /* 0x0000763235347816 */ /* 0x040fe40000000034 */
[----:B------:R-:W-:Y:S02]  /*05a0*/  SHF.L.U32 R53, R53, 0x10, RZ ;  /* 0x0000001035357819 */ /* 0x000fe400000006ff */
[----:B------:R-:W-:-:S02]  /*05b0*/  PRMT R65, R54, 0x7632, R65 ;  /* 0x0000763236417816 */ /* 0x000fc40000000041 */
[----:B------:R-:W-:Y:S02]  /*05c0*/  SHF.L.U32 R69, R54, 0x10, RZ ;  /* 0x0000001036457819 */ /* 0x000fe400000006ff */
[C---:B------:R-:W-:Y:S01]  /*05d0*/  PRMT R54, R55.reuse, 0x7632, R54 ;  /* 0x0000763237367816 */ /* 0x040fe20000000036 */
[C---:B0-----:R-:W-:Y:S01]  /*05e0*/  FADD.FTZ R66, -R74.reuse, R53 ;  /* 0x000000354a427221 */ /* 0x041fe20000010100 */
[----:B------:R-:W-:Y:S01]  /*05f0*/  SHF.L.U32 R55, R55, 0x10, RZ ;  /* 0x0000001037377819 */ /* 0x000fe200000006ff */
[----:B------:R-:W-:Y:S01]  /*0600*/  FADD.FTZ R64, -R74, R63 ;  /* 0x0000003f4a407221 */ /* 0x000fe20000010100 */
[----:B------:R-:W-:Y:S02]  /*0610*/  SHF.L.U32 R65, R65, 0x10, RZ ;  /* 0x0000001041417819 */ /* 0x000fe400000006ff */
[----:B------:R-:W-:Y:S02]  /*0620*/  SHF.L.U32 R3, R3, 0x10, RZ ;  /* 0x0000001003037819 */ /* 0x000fe400000006ff */
[----:B------:R-:W-:-:S02]  /*0630*/  SHF.L.U32 R53, R52, 0x10, RZ ;  /* 0x0000001034357819 */ /* 0x000fc400000006ff */
[----:B------:R-:W-:Y:S01]  /*0640*/  SHF.L.U32 R63, R54, 0x10, RZ ;  /* 0x00000010363f7819 */ /* 0x000fe200000006ff */
[C---:B------:R-:W-:Y:S01]  /*0650*/  FADD.FTZ R54, -R74.reuse, R55 ;  /* 0x000000374a367221 */ /* 0x040fe20000010100 */
[C---:B------:R-:W-:Y:S01]  /*0660*/  FADD.FTZ R72, -R74.reuse, R65 ;  /* 0x000000414a487221 */ /* 0x040fe20000010100 */
[C---:B------:R-:W-:Y:S01]  /*0670*/  FADD.FTZ R78, -R74.reuse, R69 ;  /* 0x000000454a4e7221 */ /* 0x040fe20000010100 */
[C---:B------:R-:W-:Y:S01]  /*0680*/  FADD.FTZ R68, -R74.reuse, R3 ;  /* 0x000000034a447221 */ /* 0x040fe20000010100 */
[----:B------:R-:W-:Y:S01]  /*0690*/  FADD.FTZ R70, -R74, R53 ;  /* 0x000000354a467221 */ /* 0x000fe20000010100 */
[----:B------:R-:W-:Y:S01]  /*06a0*/  SHF.L.U32 R55, R16, 0x10, RZ ;  /* 0x0000001010377819 */ /* 0x000fe200000006ff */
[--C-:B------:R-:W-:Y:S01]  /*06b0*/  FADD.FTZ R74, -R74, R63.reuse ;  /* 0x0000003f4a4a7221 */ /* 0x100fe20000010100 */
[C---:B----4-:R-:W-:Y:S01]  /*06c0*/  SHF.L.U32 R65, R56.reuse, 0x10, RZ ;  /* 0x0000001038417819 */ /* 0x050fe200000006ff */
[----:B-----5:R-:W-:Y:S01]  /*06d0*/  FMUL.FTZ R3, R75, R64 ;  /* 0x000000404b037220 */ /* 0x020fe20000410000 */
[----:B------:R-:W-:-:S02]  /*06e0*/  PRMT R63, R56, 0x7632, R63 ;  /* 0x00007632383f7816 */ /* 0x000fc4000000003f */
[----:B------:R-:W-:Y:S01]  /*06f0*/  PRMT R67, R57, 0x7632, R67 ;  /* 0x0000763239437816 */ /* 0x000fe20000000043 */
[-C--:B------:R-:W-:Y:S01]  /*0700*/  FMUL.FTZ R56, R55, R65.reuse ;  /* 0x0000004137387220 */ /* 0x080fe20000410000 */
[C---:B------:R-:W-:Y:S01]  /*0710*/  PRMT R52, R59.reuse, 0x7632, R52 ;  /* 0x000076323b347816 */ /* 0x040fe20000000034 */
[----:B------:R-:W-:Y:S01]  /*0720*/  FADD.FTZ R44, R44, R65 ;  /* 0x000000412c2c7221 */ /* 0x000fe20000010000 */
[----:B------:R-:W-:Y:S01]  /*0730*/  SHF.L.U32 R77, R59, 0x10, RZ ;  /* 0x000000103b4d7819 */ /* 0x000fe200000006ff */
[----:B------:R-:W-:Y:S01]  /*0740*/  FFMA.FTZ R36, R3, R65, R36 ;  /* 0x0000004103247223 */ /* 0x000fe20000010024 */
[----:B------:R-:W-:Y:S01]  /*0750*/  FMUL.FTZ R59, R75, R78 ;  /* 0x0000004e4b3b7220 */ /* 0x000fe20000410000 */
[----:B------:R-:W-:Y:S02]  /*0760*/  SHF.L.U32 R65, R60, 0x10, RZ ;  /* 0x000000103c417819 */ /* 0x000fe400000006ff */
[----:B------:R-:W-:Y:S02]  /*0770*/  SHF.L.U32 R55, R11, 0x10, RZ ;  /* 0x000000100b377819 */ /* 0x000fe400000006ff */
[----:B------:R-:W-:-:S02]  /*0780*/  SHF.L.U32 R78, R63, 0x10, RZ ;  /* 0x000000103f4e7819 */ /* 0x000fc400000006ff */
[----:B------:R-:W-:Y:S02]  /*0790*/  SHF.L.U32 R80, R67, 0x10, RZ ;  /* 0x0000001043507819 */ /* 0x000fe400000006ff */
[C---:B------:R-:W-:Y:S02]  /*07a0*/  PRMT R53, R58.reuse, 0x7632, R53 ;  /* 0x000076323a357816 */ /* 0x040fe40000000035 */
[----:B------:R-:W-:Y:S01]  /*07b0*/  SHF.L.U32 R71, R58, 0x10, RZ ;  /* 0x000000103a477819 */ /* 0x000fe200000006ff */
[----:B------:R-:W-:Y:S01]  /*07c0*/  FMUL.FTZ R63, R75, R54 ;  /* 0x000000364b3f7220 */ /* 0x000fe20000410000 */
[----:B------:R-:W-:Y:S01]  /*07d0*/  SHF.L.U32 R69, R57, 0x10, RZ ;  /* 0x0000001039457819 */ /* 0x000fe200000006ff */
[----:B------:R-:W-:Y:S01]  /*07e0*/  FMUL.FTZ R57, R75, R66 ;  /* 0x000000424b397220 */ /* 0x000fe20000410000 */
[----:B------:R-:W-:Y:S01]  /*07f0*/  SHF.L.U32 R58, R17, 0x10, RZ ;  /* 0x00000010113a7819 */ /* 0x000fe200000006ff */
[----:B------:R-:W-:Y:S01]  /*0800*/  FMUL.FTZ R65, R65, R78 ;  /* 0x0000004e41417220 */ /* 0x000fe20000410000 */
[----:B------:R-:W-:Y:S01]  /*0810*/  FMUL.FTZ R67, R55, R80 ;  /* 0x0000005037437220 */ /* 0x000fe20000410000 */
[----:B------:R-:W-:Y:S01]  /*0820*/  FADD.FTZ R54, RZ, R56 ;  /* 0x00000038ff367221 */ /* 0x000fe20000010000 */
[----:B------:R-:W-:Y:S01]  /*0830*/  FMUL.FTZ R68, R75, R68 ;  /* 0x000000444b447220 */ /* 0x000fe20000410000 */
[----:B------:R-:W-:Y:S01]  /*0840*/  FFMA.FTZ R55, R3, R56, RZ ;  /* 0x0000003803377223 */ /* 0x000fe200000100ff */
[-C--:B------:R-:W-:Y:S01]  /*0850*/  FMUL.FTZ R58, R58, R69.reuse ;  /* 0x000000453a3a7220 */ /* 0x080fe20000410000 */
[----:B------:R-:W-:Y:S01]  /*0860*/  FADD.FTZ R46, R46, R69 ;  /* 0x000000452e2e7221 */ /* 0x000fe20000010000 */
[----:B------:R-:W-:Y:S01]  /*0870*/  FFMA.FTZ R38, R57, R69, R38 ;  /* 0x0000004539267223 */ /* 0x000fe20000010026 */
[----:B------:R-:W-:Y:S01]  /*0880*/  FMUL.FTZ R70, R75, R70 ;  /* 0x000000464b467220 */ /* 0x000fe20000410000 */
[----:B------:R-:W-:Y:S01]  /*0890*/  FADD.FTZ R69, R54, R65 ;  /* 0x0000004136457221 */ /* 0x000fe20000010000 */
[----:B------:R-:W-:Y:S01]  /*08a0*/  FFMA.FTZ R54, R68, R65, R55 ;  /* 0x0000004144367223 */ /* 0x000fe20000010037 */
[----:B------:R-:W-:Y:S01]  /*08b0*/  SHF.L.U32 R64, R18, 0x10, RZ ;  /* 0x0000001012407819 */ /* 0x000fe200000006ff */
[----:B------:R-:W-:Y:S01]  /*08c0*/  FADD.FTZ R47, R47, R80 ;  /* 0x000000502f2f7221 */ /* 0x000fe20000010000 */
[----:B------:R-:W-:Y:S01]  /*08d0*/  FFMA.FTZ R39, R70, R80, R39 ;  /* 0x0000005046277223 */ /* 0x000fe20000010027 */
[----:B------:R-:W-:Y:S01]  /*08e0*/  FADD.FTZ R45, R45, R78 ;  /* 0x0000004e2d2d7221 */ /* 0x000fe20000010000 */
[----:B------:R-:W-:Y:S01]  /*08f0*/  FFMA.FTZ R37, R68, R78, R37 ;  /* 0x0000004e44257223 */ /* 0x000fe20000010025 */
[----:B------:R-:W-:Y:S01]  /*0900*/  SHF.L.U32 R80, R53, 0x10, RZ ;  /* 0x0000001035507819 */ /* 0x000fe200000006ff */
[----:B------:R-:W-:Y:S01]  /*0910*/  FADD.FTZ R78, R69, R58 ;  /* 0x0000003a454e7221 */ /* 0x000fe20000010000 */
[----:B------:R-:W-:Y:S01]  /*0920*/  FFMA.FTZ R53, R57, R58, R54 ;  /* 0x0000003a39357223 */ /* 0x000fe20000010036 */
[-C--:B------:R-:W-:Y:S01]  /*0930*/  FMUL.FTZ R64, R64, R71.reuse ;  /* 0x0000004740407220 */ /* 0x080fe20000410000 */
[----:B------:R-:W-:Y:S01]  /*0940*/  FADD.FTZ R48, R48, R71 ;  /* 0x0000004730307221 */ /* 0x000fe20000010000 */
[----:B------:R-:W-:Y:S01]  /*0950*/  FFMA.FTZ R24, R59, R71, R24 ;  /* 0x000000473b187223 */ /* 0x000fe20000010018 */
[----:B------:R-:W-:Y:S01]  /*0960*/  SHF.L.U32 R71, R10, 0x10, RZ ;  /* 0x000000100a477819 */ /* 0x000fe200000006ff */
[----:B------:R-:W-:Y:S01]  /*0970*/  FADD.FTZ R55, R78, R67 ;  /* 0x000000434e377221 */ /* 0x000fe20000010000 */
[----:B------:R-:W-:Y:S01]  /*0980*/  SHF.L.U32 R82, R52, 0x10, RZ ;  /* 0x0000001034527819 */ /* 0x000fe200000006ff */
[----:B------:R-:W-:Y:S01]  /*0990*/  FFMA.FTZ R52, R70, R67, R53 ;  /* 0x0000004346347223 */ /* 0x000fe20000010035 */
[----:B------:R-:W-:Y:S01]  /*09a0*/  SHF.L.U32 R66, R19, 0x10, RZ ;  /* 0x0000001013427819 */ /* 0x000fe200000006ff */
[----:B------:R-:W-:Y:S01]  /*09b0*/  FMUL.FTZ R69, R71, R80 ;  /* 0x0000005047457220 */ /* 0x000fe20000410000 */
[----:B------:R-:W-:Y:S01]  /*09c0*/  FMUL.FTZ R72, R75, R72 ;  /* 0x000000484b487220 */ /* 0x000fe20000410000 */
[----:B------:R-:W-:Y:S01]  /*09d0*/  FADD.FTZ R54, R55, R64 ;  /* 0x0000004037367221 */ /* 0x000fe20000010000 */
[----:B------:R-:W-:Y:S01]  /*09e0*/  FFMA.FTZ R52, R59, R64, R52 ;  /* 0x000000403b347223 */ /* 0x000fe20000010034 */
[-C--:B------:R-:W-:Y:S01]  /*09f0*/  FMUL.FTZ R66, R66, R77.reuse ;  /* 0x0000004d42427220 */ /* 0x080fe20000410000 */
[----:B------:R-:W-:Y:S01]  /*0a00*/  FADD.FTZ R50, R50, R77 ;  /* 0x0000004d32327221 */ /* 0x000fe20000010000 */
[----:B------:R-:W-:Y:S01]  /*0a10*/  FFMA.FTZ R26, R63, R77, R26 ;  /* 0x0000004d3f1a7223 */ /* 0x000fe2000001001a */
[----:B------:R-:W-:Y:S01]  /*0a20*/  SHF.L.U32 R77, R9, 0x10, RZ ;  /* 0x00000010094d7819 */ /* 0x000fe200000006ff */
[----:B------:R-:W-:Y:S01]  /*0a30*/  FADD.FTZ R53, R54, R69 ;  /* 0x0000004536357221 */ /* 0x000fe20000010000 */
[----:B------:R-:W-:Y:S01]  /*0a40*/  FFMA.FTZ R52, R72, R69, R52 ;  /* 0x0000004548347223 */ /* 0x000fe20000010034 */
[----:B------:R-:W-:-:S02]  /*0a50*/  FMUL.FTZ R74, R75, R74 ;  /* 0x0000004a4b4a7220 */ /* 0x000fc40000410000 */
        /* <DEDUP_REMOVED lines=8> */
[----:B------:R-:W-:-:S07]  /*0ae0*/  FFMA.FTZ R77, R74, R71, R52 ;  /* 0x000000474a4d7223 */ /* 0x000fce0000010034 */
.L_x_103:
[----:B------:R-:W-:Y:S05]  /*0af0*/  BSYNC.RECONVERGENT B1 ;  /* 0x0000000000017941 */ /* 0x000fea0003800200 */
.L_x_102:
[----:B------:R-:W-:Y:S01]  /*0b00*/  UMOV UR6, 0xffffffff ;  /* 0xffffffff00067882 */ /* 0x000fe20000000000 */
[----:B-----5:R-:W-:Y:S02]  /*0b10*/  @P0 SHF.L.U32 R73, R76, 0x10, RZ ;  /* 0x000000104c490819 */ /* 0x020fe400000006ff */
[----:B------:R-:W-:Y:S05]  /*0b20*/  BRA.DIV UR6, `(.L_x_104) ;  /* 0x0000001e06ac7947 */ /* 0x000fea000b800000 */
[----:B0-----:R-:W0:Y:S04]  /*0b30*/  SHFL.BFLY PT, R53, R78, 0x1, 0x1f ;  /* 0x0c201f004e357f89 */ /* 0x001e2800000e0000 */
        /* <DEDUP_REMOVED lines=17> */
.L_x_125:
[----:B------:R-:W-:Y:S01]  /*0c50*/  BSSY.RECONVERGENT B1, `(.L_x_105) ;  /* 0x0000163000017945 */ /* 0x000fe20003800200 */
[----:B-1----:R-:W-:Y:S01]  /*0c60*/  FADD.FTZ R81, R78, R53 ;  /* 0x000000354e517221 */ /* 0x002fe20000010000 */
[----:B--2---:R-:W-:Y:S02]  /*0c70*/  FADD.FTZ R76, R77, R52 ;  /* 0x000000344d4c7221 */ /* 0x004fe40000010000 */
[----:B------:R-:W-:Y:S05]  /*0c80*/  @!P2 BRA `(.L_x_106) ;  /* 0x00000014007ca947 */ /* 0x000fea0003800000 */
[----:B------:R-:W1:Y:S02]  /*0c90*/  LDC.64 R52, c[0x0][0x390] ;  /* 0x0000e400ff347b82 */ /* 0x000e640000000a00 */
[----:B-1----:R-:W-:-:S06]  /*0ca0*/  IMAD.WIDE.U32 R52, R62, 0x10, R52 ;  /* 0x000000103e347825 */ /* 0x002fcc00078e0034 */
[----:B------:R-:W5:Y:S01]  /*0cb0*/  LDG.E.128 R52, desc[UR8][R52.64] ;  /* 0x0000000834347981 */ /* 0x000f62000c1e1d00 */
[----:B------:R-:W-:Y:S01]  /*0cc0*/  UISETP.NE.U32.AND UP0, UPT, UR12, URZ, UPT ;  /* 0x000000ff0c00728c */ /* 0x000fe2000bf05070 */
[----:B------:R-:W-:Y:S01]  /*0cd0*/  FMUL.FTZ R81, R81, UR15 ;  /* 0x0000000f51517c20 */ /* 0x000fe20008410000 */
[----:B------:R-:W-:Y:S01]  /*0ce0*/  ISETP.NE.AND P1, PT, RZ, UR14, PT ;  /* 0x0000000eff007c0c */ /* 0x000fe2000bf25270 */
[----:B------:R-:W-:Y:S01]  /*0cf0*/  FMUL.FTZ R76, R76, UR15 ;  /* 0x0000000f4c4c7c20 */ /* 0x000fe20008410000 */
[----:B------:R-:W-:Y:S02]  /*0d00*/  UISETP.NE.AND.EX UP0, UPT, UR13, URZ, UPT, UP0 ;  /* 0x000000ff0d00728c */ /* 0x000fe4000bf05300 */
[----:B------:R-:W-:-:S07]  /*0d10*/  FSEL R81, R81, RZ, !P1 ;  /* 0x000000ff51517208 */ /* 0x000fce0004800000 */
[----:B------:R-:W-:Y:S05]  /*0d20*/  BRA.U UP0, `(.L_x_107) ;  /* 0x0000000900647547 */ /* 0x000fea000b800000 */
[----:B------:R-:W-:-:S04]  /*0d30*/  UISETP.NE.U32.AND UP0, UPT, UR4, URZ, UPT ;  /* 0x000000ff0400728c */ /* 0x000fc8000bf05070 */
[----:B------:R-:W-:-:S09]  /*0d40*/  UISETP.NE.AND.EX UP0, UPT, UR5, URZ, UPT, UP0 ;  /* 0x000000ff0500728c */ /* 0x000fd2000bf05300 */
[----:B------:R-:W-:Y:S05]  /*0d50*/  BRA.U UP0, `(.L_x_108) ;  /* 0x0000000500247547 */ /* 0x000fea000b800000 */
[-CC-:B0-----:R-:W-:Y:S01]  /*0d60*/  FFMA.FTZ R77, R3, R76.reuse, R81.reuse ;  /* 0x0000004c034d7223 */ /* 0x181fe20000010051 */
        /* <DEDUP_REMOVED lines=23> */
[----:B-----5:R-:W-:Y:S01]  /*0ee0*/  SHF.L.U32 R75, R52, 0x10, RZ ;  /* 0x00000010344b7819 */ /* 0x020fe200000006ff */
[-C--:B------:R-:W-:Y:S01]  /*0ef0*/  FMUL.FTZ R77, R76, R73.reuse ;  /* 0x000000494c4d7220 */ /* 0x080fe20000410000 */
[----:B------:R-:W-:Y:S01]  /*0f00*/  PRMT R52, R52, 0x7632, R52 ;  /* 0x0000763234347816 */ /* 0x000fe20000000034 */
[-C--:B------:R-:W-:Y:S01]  /*0f10*/  FMUL.FTZ R83, R80, R73.reuse ;  /* 0x0000004950537220 */ /* 0x080fe20000410000 */
[----:B------:R-:W-:Y:S01]  /*0f20*/  FMUL.FTZ R76, R78, R73 ;  /* 0x000000494e4c7220 */ /* 0x000fe20000410000 */
[--C-:B------:R-:W-:Y:S01]  /*0f30*/  FFMA.FTZ R75, R77, R75, R28.reuse ;  /* 0x0000004b4d4b7223 */ /* 0x100fe2000001001c */
[----:B------:R-:W-:Y:S01]  /*0f40*/  PRMT R28, R53, 0x7632, R28 ;  /* 0x00007632351c7816 */ /* 0x000fe2000000001c */
[-C--:B------:R-:W-:Y:S01]  /*0f50*/  FMUL.FTZ R79, R84, R73.reuse ;  /* 0x00000049544f7220 */ /* 0x080fe20000410000 */
[----:B------:R-:W-:Y:S01]  /*0f60*/  SHF.L.U32 R80, R55, 0x10, RZ ;  /* 0x0000001037507819 */ /* 0x000fe200000006ff */
[-C--:B------:R-:W-:Y:S01]  /*0f70*/  FMUL.FTZ R78, R82, R73.reuse ;  /* 0x00000049524e7220 */ /* 0x080fe20000410000 */
[----:B------:R-:W-:Y:S01]  /*0f80*/  SHF.L.U32 R53, R53, 0x10, RZ ;  /* 0x0000001035357819 */ /* 0x000fe200000006ff */
[-C--:B------:R-:W-:Y:S01]  /*0f90*/  FMUL.FTZ R86, R86, R73.reuse ;  /* 0x0000004956567220 */ /* 0x080fe20000410000 */
[-C--:B------:R-:W-:Y:S01]  /*0fa0*/  FMUL.FTZ R85, R88, R73.reuse ;  /* 0x0000004958557220 */ /* 0x080fe20000410000 */
[----:B------:R-:W-:Y:S01]  /*0fb0*/  FMUL.FTZ R84, R90, R73 ;  /* 0x000000495a547220 */ /* 0x000fe20000410000 */
[----:B------:R-:W-:Y:S01]  /*0fc0*/  SHF.L.U32 R52, R52, 0x10, RZ ;  /* 0x0000001034347819 */ /* 0x000fe200000006ff */
[----:B------:R-:W-:Y:S01]  /*0fd0*/  FFMA.FTZ R81, R83, R53, R30 ;  /* 0x0000003553517223 */ /* 0x000fe2000001001e */
[----:B------:R-:W-:Y:S01]  /*0fe0*/  SHF.L.U32 R28, R28, 0x10, RZ ;  /* 0x000000101c1c7819 */ /* 0x000fe200000006ff */
[----:B------:R-:W-:Y:S01]  /*0ff0*/  FFMA.FTZ R34, R85, R80, R34 ;  /* 0x0000005055227223 */ /* 0x000fe20000010022 */
[----:B------:R-:W-:Y:S01]  /*1000*/  PRMT R73, R54, 0x7632, R73 ;  /* 0x0000763236497816 */ /* 0x000fe20000000049 */
[----:B------:R-:W-:Y:S01]  /*1010*/  FFMA.FTZ R80, R76, R52, R29 ;  /* 0x000000344c507223 */ /* 0x000fe2000001001d */
[----:B------:R-:W-:Y:S01]  /*1020*/  SHF.L.U32 R54, R54, 0x10, RZ ;  /* 0x0000001036367819 */ /* 0x000fe200000006ff */
[----:B------:R-:W-:Y:S01]  /*1030*/  FFMA.FTZ R82, R78, R28, R31 ;  /* 0x0000001c4e527223 */ /* 0x000fe2000001001f */
[----:B------:R-:W-:-:S02]  /*1040*/  SHF.L.U32 R73, R73, 0x10, RZ ;  /* 0x0000001049497819 */ /* 0x000fc400000006ff */
[----:B------:R-:W-:Y:S01]  /*1050*/  SHF.L.U32 R30, R22, 0x10, RZ ;  /* 0x00000010161e7819 */ /* 0x000fe200000006ff */
[----:B------:R-:W-:Y:S01]  /*1060*/  FFMA.FTZ R32, R79, R54, R32 ;  /* 0x000000364f207223 */ /* 0x000fe20000010020 */
[----:B------:R-:W-:Y:S01]  /*1070*/  SHF.L.U32 R29, R6, 0x10, RZ ;  /* 0x00000010061d7819 */ /* 0x000fe200000006ff */
[C---:B------:R-:W-:Y:S01]  /*1080*/  FFMA.FTZ R33, R86.reuse, R73, R33 ;  /* 0x0000004956217223 */ /* 0x040fe20000010021 */
[----:B------:R-:W-:Y:S01]  /*1090*/  SHF.L.U32 R28, R21, 0x10, RZ ;  /* 0x00000010151c7819 */ /* 0x000fe200000006ff */
[----:B------:R-:W-:Y:S01]  /*10a0*/  FMUL.FTZ R30, R79, R30 ;  /* 0x0000001e4f1e7220 */ /* 0x000fe20000410000 */
[----:B------:R-:W-:Y:S01]  /*10b0*/  SHF.L.U32 R52, R23, 0x10, RZ ;  /* 0x0000001017347819 */ /* 0x000fe200000006ff */
[----:B------:R-:W-:Y:S01]  /*10c0*/  FMUL.FTZ R73, R86, R29 ;  /* 0x0000001d56497220 */ /* 0x000fe20000410000 */
[----:B------:R-:W-:Y:S01]  /*10d0*/  PRMT R55, R55, 0x7632, R55 ;  /* 0x0000763237377816 */ /* 0x000fe20000000037 */
[----:B------:R-:W-:Y:S01]  /*10e0*/  FMUL.FTZ R53, R83, R28 ;  /* 0x0000001c53357220 */ /* 0x000fe20000410000 */
[----:B------:R-:W-:Y:S01]  /*10f0*/  SHF.L.U32 R79, R5, 0x10, RZ ;  /* 0x00000010054f7819 */ /* 0x000fe200000006ff */
[----:B------:R-:W-:Y:S01]  /*1100*/  FMUL.FTZ R85, R85, R52 ;  /* 0x0000003455557220 */ /* 0x000fe20000410000 */
[----:B------:R-:W-:-:S02]  /*1110*/  SHF.L.U32 R31, R7, 0x10, RZ ;  /* 0x00000010071f7819 */ /* 0x000fc400000006ff */
[----:B------:R-:W-:Y:S01]  /*1120*/  SHF.L.U32 R28, R20, 0x10, RZ ;  /* 0x00000010141c7819 */ /* 0x000fe200000006ff */
[----:B------:R-:W-:Y:S01]  /*1130*/  FMUL.FTZ R52, R84, R79 ;  /* 0x0000004f54347220 */ /* 0x000fe20000410000 */
[----:B------:R-:W-:Y:S01]  /*1140*/  SHF.L.U32 R29, R8, 0x10, RZ ;  /* 0x00000010081d7819 */ /* 0x000fe200000006ff */
[----:B------:R-:W-:Y:S01]  /*1150*/  FMUL.FTZ R78, R78, R31 ;  /* 0x0000001f4e4e7220 */ /* 0x000fe20000410000 */
[----:B------:R-:W-:Y:S01]  /*1160*/  SHF.L.U32 R55, R55, 0x10, RZ ;  /* 0x0000001037377819 */ /* 0x000fe200000006ff */
[----:B------:R-:W-:Y:S01]  /*1170*/  FMUL.FTZ R28, R77, R28 ;  /* 0x0000001c4d1c7220 */ /* 0x000fe20000410000 */
[----:B------:R-:W-:Y:S01]  /*1180*/  F2FP.BF16.F32.PACK_AB R54, R73, R30 ;  /* 0x0000001e4936723e */ /* 0x000fe200000010ff */
[----:B------:R-:W-:Y:S01]  /*1190*/  FMUL.FTZ R29, R76, R29 ;  /* 0x0000001d4c1d7220 */ /* 0x000fe20000410000 */
[----:B------:R-:W-:Y:S01]  /*11a0*/  F2FP.BF16.F32.PACK_AB R53, R78, R53 ;  /* 0x000000354e35723e */ /* 0x000fe200000010ff */
[----:B------:R-:W-:Y:S01]  /*11b0*/  FFMA.FTZ R35, R84, R55, R35 ;  /* 0x0000003754237223 */ /* 0x000fe20000010023 */
[----:B------:R-:W-:-:S02]  /*11c0*/  F2FP.BF16.F32.PACK_AB R55, R52, R85 ;  /* 0x000000553437723e */ /* 0x000fc400000010ff */
[----:B------:R-:W-:Y:S01]  /*11d0*/  F2FP.BF16.F32.PACK_AB R52, R29, R28 ;  /* 0x0000001c1d34723e */ /* 0x000fe200000010ff */
[----:B------:R-:W-:Y:S06]  /*11e0*/  BRA `(.L_x_109) ;  /* 0x0000000c00f47947 */ /* 0x000fec0003800000 */
.L_x_108:
[-CC-:B------:R-:W-:Y:S01]  /*11f0*/  FFMA.FTZ R41, R3, R76.reuse, R81.reuse ;  /* 0x0000004c03297223 */ /* 0x180fe20000010051 */
[-CC-:B------:R-:W-:Y:S01]  /*1200*/  FFMA.FTZ R42, R68, R76.reuse, R81.reuse ;  /* 0x0000004c442a7223 */ /* 0x180fe20000010051 */
[C---:B-----5:R-:W-:Y:S01]  /*1210*/  PRMT R40, R52.reuse, 0x7632, R40 ;  /* 0x0000763234287816 */ /* 0x060fe20000000028 */
[-C--:B------:R-:W-:Y:S01]  /*1220*/  FFMA.FTZ R43, R57, R76.reuse, R81 ;  /* 0x0000004c392b7223 */ /* 0x080fe20000010051 */
[----:B------:R-:W-:Y:S01]  /*1230*/  SHF.L.U32 R80, R52, 0x10, RZ ;  /* 0x0000001034507819 */ /* 0x000fe200000006ff */
[----:B------:R-:W-:Y:S01]  /*1240*/  FADD.FTZ R52, R56, -R41 ;  /* 0x8000002938347221 */ /* 0x000fe20000010000 */
[-CC-:B0-----:R-:W-:Y:S01]  /*1250*/  FFMA.FTZ R78, R70, R76.reuse, R81.reuse ;  /* 0x0000004c464e7223 */ /* 0x181fe20000010051 */
[-CC-:B------:R-:W-:Y:S01]  /*1260*/  FFMA.FTZ R84, R72, R76.reuse, R81.reuse ;  /* 0x0000004c48547223 */ /* 0x180fe20000010051 */
[----:B------:R-:W-:Y:S01]  /*1270*/  FADD.FTZ R42, R65, -R42 ;  /* 0x8000002a412a7221 */ /* 0x000fe20000010000 */
[-CC-:B------:R-:W-:Y:S01]  /*1280*/  FFMA.FTZ R77, R59, R76.reuse, R81.reuse ;  /* 0x0000004c3b4d7223 */ /* 0x180fe20000010051 */
[-CC-:B------:R-:W-:Y:S01]  /*1290*/  FFMA.FTZ R79, R63, R76.reuse, R81.reuse ;  /* 0x0000004c3f4f7223 */ /* 0x180fe20000010051 */
[----:B------:R-:W-:Y:S01]  /*12a0*/  FFMA.FTZ R88, R74, R76, R81 ;  /* 0x0000004c4a587223 */ /* 0x000fe20000010051 */
[----:B------:R-:W-:Y:S01]  /*12b0*/  FADD.FTZ R76, R58, -R43 ;  /* 0x8000002b3a4c7221 */ /* 0x000fe20000010000 */
[----:B------:R-:W-:Y:S01]  /*12c0*/  FMUL.FTZ R52, R75, R52 ;  /* 0x000000344b347220 */ /* 0x000fe20000410000 */
[----:B------:R-:W-:Y:S01]  /*12d0*/  FADD.FTZ R78, R67, -R78 ;  /* 0x8000004e434e7221 */ /* 0x000fe20000010000 */
[----:B------:R-:W-:Y:S01]  /*12e0*/  SHF.L.U32 R81, R40, 0x10, RZ ;  /* 0x0000001028517819 */ /* 0x000fe200000006ff */
[----:B------:R-:W-:Y:S01]  /*12f0*/  FADD.FTZ R84, R69, -R84 ;  /* 0x8000005445547221 */ /* 0x000fe20000010000 */
[----:B------:R-:W-:Y:S01]  /*1300*/  FMUL.FTZ R40, R75, R42 ;  /* 0x0000002a4b287220 */ /* 0x000fe20000410000 */
[----:B------:R-:W-:Y:S01]  /*1310*/  FADD.FTZ R82, R64, -R77 ;  /* 0x8000004d40527221 */ /* 0x000fe20000010000 */
[----:B------:R-:W-:Y:S01]  /*1320*/  FADD.FTZ R86, R66, -R79 ;  /* 0x8000004f42567221 */ /* 0x000fe20000010000 */
[----:B------:R-:W-:Y:S01]  /*1330*/  FADD.FTZ R88, R71, -R88 ;  /* 0x8000005847587221 */ /* 0x000fe20000010000 */
[C---:B------:R-:W-:Y:S01]  /*1340*/  FMUL.FTZ R41, R75.reuse, R76 ;  /* 0x0000004c4b297220 */ /* 0x040fe20000410000 */
[-C--:B------:R-:W-:Y:S01]  /*1350*/  FMUL.FTZ R43, R52, R73.reuse ;  /* 0x00000049342b7220 */ /* 0x080fe20000410000 */
[C---:B------:R-:W-:Y:S01]  /*1360*/  FMUL.FTZ R76, R75.reuse, R78 ;  /* 0x0000004e4b4c7220 */ /* 0x040fe20000410000 */
[C---:B------:R-:W-:Y:S01]  /*1370*/  FMUL.FTZ R42, R75.reuse, R84 ;  /* 0x000000544b2a7220 */ /* 0x040fe20000410000 */
[----:B------:R-:W-:Y:S01]  /*1380*/  FMUL.FTZ R78, R40, R73 ;  /* 0x00000049284e7220 */ /* 0x000fe20000410000 */
[C---:B------:R-:W-:Y:S01]  /*1390*/  FMUL.FTZ R77, R75.reuse, R82 ;  /* 0x000000524b4d7220 */ /* 0x040fe20000410000 */
[C---:B------:R-:W-:Y:S01]  /*13a0*/  FMUL.FTZ R84, R75.reuse, R86 ;  /* 0x000000564b547220 */ /* 0x040fe20000410000 */
[----:B------:R-:W-:Y:S01]  /*13b0*/  FMUL.FTZ R79, R75, R88 ;  /* 0x000000584b4f7220 */ /* 0x000fe20000410000 */
[--C-:B------:R-:W-:Y:S01]  /*13c0*/  FFMA.FTZ R75, R43, R80, R28.reuse ;  /* 0x000000502b4b7223 */ /* 0x100fe2000001001c */
[C---:B------:R-:W-:Y:S01]  /*13d0*/  PRMT R28, R53.reuse, 0x7632, R28 ;  /* 0x00007632351c7816 */ /* 0x040fe2000000001c */
[----:B------:R-:W-:Y:S01]  /*13e0*/  FFMA.FTZ R80, R78, R81, R29 ;  /* 0x000000514e507223 */ /* 0x000fe2000001001d */
[----:B------:R-:W-:Y:S01]  /*13f0*/  SHF.L.U32 R81, R53, 0x10, RZ ;  /* 0x0000001035517819 */ /* 0x000fe200000006ff */
[-C--:B------:R-:W-:Y:S01]  /*1400*/  FMUL.FTZ R29, R41, R73.reuse ;  /* 0x00000049291d7220 */ /* 0x080fe20000410000 */
[----:B------:R-:W-:Y:S01]  /*1410*/  SHF.L.U32 R83, R54, 0x10, RZ ;  /* 0x0000001036537819 */ /* 0x000fe200000006ff */
[----:B------:R-:W-:Y:S01]  /*1420*/  FMUL.FTZ R86, R42, R73 ;  /* 0x000000492a567220 */ /* 0x000fe20000410000 */
[----:B------:R-:W-:Y:S01]  /*1430*/  PRMT R54, R54, 0x7632, R54 ;  /* 0x0000763236367816 */ /* 0x000fe20000000036 */
[----:B------:R-:W-:Y:S01]  /*1440*/  FFMA.FTZ R81, R29, R81, R30 ;  /* 0x000000511d517223 */ /* 0x000fe2000001001e */
[----:B------:R-:W-:Y:S01]  /*1450*/  SHF.L.U32 R82, R28, 0x10, RZ ;  /* 0x000000101c527819 */ /* 0x000fe200000006ff */
[-C--:B------:R-:W-:Y:S01]  /*1460*/  FMUL.FTZ R28, R76, R73.reuse ;  /* 0x000000494c1c7220 */ /* 0x080fe20000410000 */
[----:B------:R-:W-:Y:S01]  /*1470*/  SHF.L.U32 R54, R54, 0x10, RZ ;  /* 0x0000001036367819 */ /* 0x000fe200000006ff */
[-C--:B------:R-:W-:Y:S01]  /*1480*/  FMUL.FTZ R53, R77, R73.reuse ;  /* 0x000000494d357220 */ /* 0x080fe20000410000 */
[C---:B------:R-:W-:Y:S01]  /*1490*/  SHF.L.U32 R30, R55.reuse, 0x10, RZ ;  /* 0x00000010371e7819 */ /* 0x040fe200000006ff */
[----:B------:R-:W-:Y:S01]  /*14a0*/  FFMA.FTZ R82, R28, R82, R31 ;  /* 0x000000521c527223 */ /* 0x000fe2000001001f */
[----:B------:R-:W-:Y:S01]  /*14b0*/  PRMT R55, R55, 0x7632, R55 ;  /* 0x0000763237377816 */ /* 0x000fe20000000037 */
[-C--:B------:R-:W-:Y:S01]  /*14c0*/  FMUL.FTZ R31, R84, R73.reuse ;  /* 0x00000049541f7220 */ /* 0x080fe20000410000 */
[----:B------:R-:W-:Y:S01]  /*14d0*/  FFMA.FTZ R33, R86, R54, R33 ;  /* 0x0000003656217223 */ /* 0x000fe20000010021 */
[----:B------:R-:W-:Y:S01]  /*14e0*/  FMUL.FTZ R54, R79, R73 ;  /* 0x000000494f367220 */ /* 0x000fe20000410000 */
[----:B------:R-:W-:Y:S01]  /*14f0*/  SHF.L.U32 R55, R55, 0x10, RZ ;  /* 0x0000001037377819 */ /* 0x000fe200000006ff */
[----:B------:R-:W-:Y:S01]  /*1500*/  FFMA.FTZ R34, R31, R30, R34 ;  /* 0x0000001e1f227223 */ /* 0x000fe20000010022 */
        /* <DEDUP_REMOVED lines=8> */
[----:B------:R-:W-:-:S02]  /*1590*/  SHF.L.U32 R31, R6, 0x10, RZ ;  /* 0x00000010061f7819 */ /* 0x000fc400000006ff */
[----:B------:R-:W-:Y:S01]  /*15a0*/  SHF.L.U32 R73, R7, 0x10, RZ ;  /* 0x0000001007497819 */ /* 0x000fe200000006ff */
[----:B------:R-:W-:Y:S01]  /*15b0*/  FMUL.FTZ R54, R53, R54 ;  /* 0x0000003635367220 */ /* 0x000fe20000410000 */
[----:B------:R-:W-:Y:S01]  /*15c0*/  FMUL.FTZ R53, R29, R88 ;  /* 0x000000581d357220 */ /* 0x000fe20000410000 */
[----:B------:R-:W-:Y:S01]  /*15d0*/  FMUL.FTZ R31, R86, R31 ;  /* 0x0000001f561f7220 */ /* 0x000fe20000410000 */
[----:B------:R-:W-:Y:S01]  /*15e0*/  SHF.L.U32 R86, R20, 0x10, RZ ;  /* 0x0000001014567819 */ /* 0x000fe200000006ff */
[----:B------:R-:W-:Y:S01]  /*15f0*/  FMUL.FTZ R28, R28, R73 ;  /* 0x000000491c1c7220 */ /* 0x000fe20000410000 */
[----:B------:R-:W-:Y:S02]  /*1600*/  SHF.L.U32 R29, R8, 0x10, RZ ;  /* 0x00000010081d7819 */ /* 0x000fe400000006ff */
[----:B------:R-:W-:Y:S01]  /*1610*/  F2FP.BF16.F32.PACK_AB R40, R40, R52 ;  /* 0x000000342828723e */ /* 0x000fe200000010ff */
[----:B------:R-:W-:Y:S01]  /*1620*/  FMUL.FTZ R86, R43, R86 ;  /* 0x000000562b567220 */ /* 0x000fe20000410000 */
[----:B------:R-:W-:Y:S01]  /*1630*/  F2FP.BF16.F32.PACK_AB R43, R79, R84 ;  /* 0x000000544f2b723e */ /* 0x000fe200000010ff */
        /* <DEDUP_REMOVED lines=8> */
.L_x_107:
[----:B------:R-:W-:-:S04]  /*16c0*/  UISETP.NE.U32.AND UP0, UPT, UR4, URZ, UPT ;  /* 0x000000ff0400728c */ /* 0x000fc8000bf05070 */
[----:B------:R-:W-:-:S09]  /*16d0*/  UISETP.NE.AND.EX UP0, UPT, UR5, URZ, UPT, UP0 ;  /* 0x000000ff0500728c */ /* 0x000fd2000bf05300 */
[----:B------:R-:W-:Y:S05]  /*16e0*/  BRA.U UP0, `(.L_x_110) ;  /* 0x0000000500547547 */ /* 0x000fea000b800000 */
[----:B0-----:R-:W-:Y:S01]  /*16f0*/  PRMT R78, R12, 0x7632, R78 ;  /* 0x000076320c4e7816 */ /* 0x001fe2000000004e */
[-CC-:B------:R-:W-:Y:S01]  /*1700*/  FFMA.FTZ R80, R68, R76.reuse, R81.reuse ;  /* 0x0000004c44507223 */ /* 0x180fe20000010051 */
[-CC-:B------:R-:W-:Y:S01]  /*1710*/  FFMA.FTZ R85, R3, R76.reuse, R81.reuse ;  /* 0x0000004c03557223 */ /* 0x180fe20000010051 */
[-CC-:B------:R-:W-:Y:S01]  /*1720*/  FFMA.FTZ R83, R57, R76.reuse, R81.reuse ;  /* 0x0000004c39537223 */ /* 0x180fe20000010051 */
[----:B------:R-:W-:Y:S01]  /*1730*/  SHF.L.U32 R78, R78, 0x10, RZ ;  /* 0x000000104e4e7819 */ /* 0x000fe200000006ff */
[----:B------:R-:W-:Y:S01]  /*1740*/  FADD.FTZ R82, R65, -R80 ;  /* 0x8000005041527221 */ /* 0x000fe20000010000 */
[-CC-:B------:R-:W-:Y:S01]  /*1750*/  FFMA.FTZ R84, R70, R76.reuse, R81.reuse ;  /* 0x0000004c46547223 */ /* 0x180fe20000010051 */
[-CC-:B------:R-:W-:Y:S01]  /*1760*/  FFMA.FTZ R77, R59, R76.reuse, R81.reuse ;  /* 0x0000004c3b4d7223 */ /* 0x180fe20000010051 */
[-CC-:B------:R-:W-:Y:S01]  /*1770*/  FFMA.FTZ R86, R72, R76.reuse, R81.reuse ;  /* 0x0000004c48567223 */ /* 0x180fe20000010051 */
[-CC-:B------:R-:W-:Y:S01]  /*1780*/  FFMA.FTZ R79, R63, R76.reuse, R81.reuse ;  /* 0x0000004c3f4f7223 */ /* 0x180fe20000010051 */
[--C-:B------:R-:W-:Y:S01]  /*1790*/  FFMA.FTZ R80, R74, R76, R81.reuse ;  /* 0x0000004c4a507223 */ /* 0x100fe20000010051 */
[--C-:B------:R-:W-:Y:S01]  /*17a0*/  FFMA.FTZ R76, R75, R82, R78.reuse ;  /* 0x000000524b4c7223 */ /* 0x100fe2000001004e */
[----:B------:R-:W-:Y:S01]  /*17b0*/  PRMT R78, R13, 0x7632, R78 ;  /* 0x000076320d4e7816 */ /* 0x000fe2000000004e */
[----:B------:R-:W-:Y:S01]  /*17c0*/  FADD.FTZ R84, R67, -R84 ;  /* 0x8000005443547221 */ /* 0x000fe20000010000 */
[----:B------:R-:W-:Y:S01]  /*17d0*/  PRMT R81, R14, 0x7632, R81 ;  /* 0x000076320e517816 */ /* 0x000fe20000000051 */
[----:B------:R-:W-:Y:S01]  /*17e0*/  FADD.FTZ R85, R56, -R85 ;  /* 0x8000005538557221 */ /* 0x000fe20000010000 */
[----:B------:R-:W-:Y:S01]  /*17f0*/  SHF.L.U32 R78, R78, 0x10, RZ ;  /* 0x000000104e4e7819 */ /* 0x000fe200000006ff */
[----:B------:R-:W-:Y:S01]  /*1800*/  FADD.FTZ R83, R58, -R83 ;  /* 0x800000533a537221 */ /* 0x000fe20000010000 */
[----:B------:R-:W-:Y:S01]  /*1810*/  SHF.L.U32 R82, R81, 0x10, RZ ;  /* 0x0000001051527819 */ /* 0x000fe200000006ff */
[----:B------:R-:W-:Y:S01]  /*1820*/  FADD.FTZ R81, R69, -R86 ;  /* 0x8000005645517221 */ /* 0x000fe20000010000 */
[----:B------:R-:W-:Y:S01]  /*1830*/  SHF.L.U32 R86, R12, 0x10, RZ ;  /* 0x000000100c567819 */ /* 0x000fe200000006ff */
[C---:B------:R-:W-:Y:S01]  /*1840*/  FFMA.FTZ R84, R75.reuse, R84, R78 ;  /* 0x000000544b547223 */ /* 0x040fe2000001004e */
[----:B------:R-:W-:Y:S01]  /*1850*/  SHF.L.U32 R88, R14, 0x10, RZ ;  /* 0x000000100e587819 */ /* 0x000fe200000006ff */
[----:B------:R-:W-:Y:S01]  /*1860*/  FFMA.FTZ R78, R75, R81, R82 ;  /* 0x000000514b4e7223 */ /* 0x000fe20000010052 */
        /* <DEDUP_REMOVED lines=8> */
[C---:B------:R-:W-:Y:S01]  /*18f0*/  FFMA.FTZ R82, R75.reuse, R83, R82 ;  /* 0x000000534b527223 */ /* 0x040fe20000010052 */
[C---:B------:R-:W-:Y:S01]  /*1900*/  FFMA.FTZ R88, R75.reuse, R77, R88 ;  /* 0x0000004d4b587223 */ /* 0x040fe20000010058 */
[C---:B------:R-:W-:Y:S01]  /*1910*/  FFMA.FTZ R92, R75.reuse, R81, R92 ;  /* 0x000000514b5c7223 */ /* 0x040fe2000001005c */
[----:B------:R-:W-:Y:S01]  /*1920*/  FFMA.FTZ R90, R75, R79, R90 ;  /* 0x0000004f4b5a7223 */ /* 0x000fe2000001005a */
        /* <DEDUP_REMOVED lines=12> */
[----:B------:R-:W-:Y:S01]  /*19f0*/  SHF.L.U32 R81, R55, 0x10, RZ ;  /* 0x0000001037517819 */ /* 0x000fe200000006ff */
[----:B------:R-:W-:Y:S01]  /*1a00*/  FFMA.FTZ R80, R52, R76, R29 ;  /* 0x0000004c34507223 */ /* 0x000fe2000001001d */
[----:B------:R-:W-:Y:S01]  /*1a10*/  SHF.L.U32 R53, R53, 0x10, RZ ;  /* 0x0000001035357819 */ /* 0x000fe200000006ff */
[----:B------:R-:W-:Y:S01]  /*1a20*/  FFMA.FTZ R82, R28, R84, R31 ;  /* 0x000000541c527223 */ /* 0x000fe2000001001f */
[-C--:B------:R-:W-:Y:S01]  /*1a30*/  FMUL.FTZ R83, R88, R73.reuse ;  /* 0x0000004958537220 */ /* 0x080fe20000410000 */
[----:B------:R-:W-:Y:S01]  /*1a40*/  FMUL.FTZ R78, R92, R73 ;  /* 0x000000495c4e7220 */ /* 0x000fe20000410000 */
[----:B------:R-:W-:Y:S01]  /*1a50*/  SHF.L.U32 R52, R23, 0x10, RZ ;  /* 0x0000001017347819 */ /* 0x000fe200000006ff */
[----:B------:R-:W-:Y:S01]  /*1a60*/  FFMA.FTZ R34, R81, R85, R34 ;  /* 0x0000005551227223 */ /* 0x000fe20000010022 */
[----:B------:R-:W-:Y:S01]  /*1a70*/  SHF.L.U32 R28, R21, 0x10, RZ ;  /* 0x00000010151c7819 */ /* 0x000fe200000006ff */
[----:B------:R-:W-:Y:S01]  /*1a80*/  FFMA.FTZ R81, R53, R79, R30 ;  /* 0x0000004f35517223 */ /* 0x000fe2000001001e */
[----:B------:R-:W-:Y:S01]  /*1a90*/  PRMT R73, R54, 0x7632, R73 ;  /* 0x0000763236497816 */ /* 0x000fe20000000049 */
[----:B------:R-:W-:Y:S01]  /*1aa0*/  FMUL.FTZ R85, R52, R85 ;  /* 0x0000005534557220 */ /* 0x000fe20000410000 */
[----:B------:R-:W-:Y:S01]  /*1ab0*/  SHF.L.U32 R87, R54, 0x10, RZ ;  /* 0x0000001036577819 */ /* 0x000fe200000006ff */
[----:B------:R-:W-:Y:S01]  /*1ac0*/  FMUL.FTZ R53, R28, R79 ;  /* 0x0000004f1c357220 */ /* 0x000fe20000410000 */
[----:B------:R-:W-:-:S02]  /*1ad0*/  SHF.L.U32 R30, R73, 0x10, RZ ;  /* 0x00000010491e7819 */ /* 0x000fc400000006ff */
[----:B------:R-:W-:Y:S01]  /*1ae0*/  SHF.L.U32 R54, R22, 0x10, RZ ;  /* 0x0000001016367819 */ /* 0x000fe200000006ff */
[-C--:B------:R-:W-:Y:S01]  /*1af0*/  FFMA.FTZ R32, R87, R83.reuse, R32 ;  /* 0x0000005357207223 */ /* 0x080fe20000010020 */
[----:B------:R-:W-:Y:S01]  /*1b00*/  SHF.L.U32 R31, R6, 0x10, RZ ;  /* 0x00000010061f7819 */ /* 0x000fe200000006ff */
[-C--:B------:R-:W-:Y:S01]  /*1b10*/  FFMA.FTZ R33, R30, R86.reuse, R33 ;  /* 0x000000561e217223 */ /* 0x080fe20000010021 */
[----:B------:R-:W-:Y:S01]  /*1b20*/  SHF.L.U32 R79, R5, 0x10, RZ ;  /* 0x00000010054f7819 */ /* 0x000fe200000006ff */
[----:B------:R-:W-:Y:S01]  /*1b30*/  FMUL.FTZ R54, R54, R83 ;  /* 0x0000005336367220 */ /* 0x000fe20000410000 */
[----:B------:R-:W-:Y:S01]  /*1b40*/  SHF.L.U32 R73, R7, 0x10, RZ ;  /* 0x0000001007497819 */ /* 0x000fe200000006ff */
[----:B------:R-:W-:Y:S01]  /*1b50*/  FMUL.FTZ R31, R31, R86 ;  /* 0x000000561f1f7220 */ /* 0x000fe20000410000 */
[----:B------:R-:W-:Y:S01]  /*1b60*/  SHF.L.U32 R52, R20, 0x10, RZ ;  /* 0x0000001014347819 */ /* 0x000fe200000006ff */
[----:B------:R-:W-:Y:S01]  /*1b70*/  FMUL.FTZ R28, R79, R78 ;  /* 0x0000004e4f1c7220 */ /* 0x000fe20000410000 */
[----:B------:R-:W-:Y:S01]  /*1b80*/  SHF.L.U32 R29, R8, 0x10, RZ ;  /* 0x00000010081d7819 */ /* 0x000fe200000006ff */
[----:B------:R-:W-:Y:S01]  /*1b90*/  FMUL.FTZ R84, R73, R84 ;  /* 0x0000005449547220 */ /* 0x000fe20000410000 */
[----:B------:R-:W-:Y:S01]  /*1ba0*/  PRMT R55, R55, 0x7632, R55 ;  /* 0x0000763237377816 */ /* 0x000fe20000000037 */
[----:B------:R-:W-:Y:S01]  /*1bb0*/  FMUL.FTZ R52, R52, R77 ;  /* 0x0000004d34347220 */ /* 0x000fe20000410000 */
[----:B------:R-:W-:Y:S01]  /*1bc0*/  F2FP.BF16.F32.PACK_AB R54, R31, R54 ;  /* 0x000000361f36723e */ /* 0x000fe200000010ff */
[----:B------:R-:W-:Y:S01]  /*1bd0*/  FMUL.FTZ R29, R29, R76 ;  /* 0x0000004c1d1d7220 */ /* 0x000fe20000410000 */
[----:B------:R-:W-:-:S02]  /*1be0*/  SHF.L.U32 R30, R55, 0x10, RZ ;  /* 0x00000010371e7819 */ /* 0x000fc400000006ff */
[----:B------:R-:W-:Y:S02]  /*1bf0*/  F2FP.BF16.F32.PACK_AB R55, R28, R85 ;  /* 0x000000551c37723e */ /* 0x000fe400000010ff */
[----:B------:R-:W-:Y:S01]  /*1c00*/  F2FP.BF16.F32.PACK_AB R53, R84, R53 ;  /* 0x000000355435723e */ /* 0x000fe200000010ff */
[----:B------:R-:W-:Y:S01]  /*1c10*/  FFMA.FTZ R35, R30, R78, R35 ;  /* 0x0000004e1e237223 */ /* 0x000fe20000010023 */
[----:B------:R-:W-:Y:S01]  /*1c20*/  F2FP.BF16.F32.PACK_AB R52, R29, R52 ;  /* 0x000000341d34723e */ /* 0x000fe200000010ff */
[----:B------:R-:W-:Y:S06]  /*1c30*/  BRA `(.L_x_109) ;  /* 0x0000000400607947 */ /* 0x000fec0003800000 */
.L_x_110:
[-C--:B------:R-:W-:Y:S01]  /*1c40*/  FFMA.FTZ R43, R3, R76.reuse, R81 ;  /* 0x0000004c032b7223 */ /* 0x080fe20000010051 */
[----:B0-----:R-:W-:Y:S01]  /*1c50*/  PRMT R77, R12, 0x7632, R77 ;  /* 0x000076320c4d7816 */ /* 0x001fe2000000004d */
[-C--:B------:R-:W-:Y:S01]  /*1c60*/  FFMA.FTZ R80, R68, R76.reuse, R81 ;  /* 0x0000004c44507223 */ /* 0x080fe20000010051 */
[----:B------:R-:W-:Y:S01]  /*1c70*/  SHF.L.U32 R78, R12, 0x10, RZ ;  /* 0x000000100c4e7819 */ /* 0x000fe200000006ff */
[----:B------:R-:W-:Y:S01]  /*1c80*/  FADD.FTZ R40, R56, -R43 ;  /* 0x8000002b38287221 */ /* 0x000fe20000010000 */
[----:B------:R-:W-:Y:S01]  /*1c90*/  SHF.L.U32 R77, R77, 0x10, RZ ;  /* 0x000000104d4d7819 */ /* 0x000fe200000006ff */
[----:B------:R-:W-:Y:S01]  /*1ca0*/  FADD.FTZ R82, R65, -R80 ;  /* 0x8000005041527221 */ /* 0x000fe20000010000 */
[-CC-:B------:R-:W-:Y:S01]  /*1cb0*/  FFMA.FTZ R79, R57, R76.reuse, R81.reuse ;  /* 0x0000004c394f7223 */ /* 0x180fe20000010051 */
[-CC-:B------:R-:W-:Y:S01]  /*1cc0*/  FFMA.FTZ R84, R70, R76.reuse, R81.reuse ;  /* 0x0000004c46547223 */ /* 0x180fe20000010051 */
[-CC-:B------:R-:W-:Y:S01]  /*1cd0*/  FFMA.FTZ R41, R59, R76.reuse, R81.reuse ;  /* 0x0000004c3b297223 */ /* 0x180fe20000010051 */
[-CC-:B------:R-:W-:Y:S01]  /*1ce0*/  FFMA.FTZ R42, R72, R76.reuse, R81.reuse ;  /* 0x0000004c482a7223 */ /* 0x180fe20000010051 */
[-CC-:B------:R-:W-:Y:S01]  /*1cf0*/  FFMA.FTZ R43, R63, R76.reuse, R81.reuse ;  /* 0x0000004c3f2b7223 */ /* 0x180fe20000010051 */
[----:B------:R-:W-:Y:S01]  /*1d00*/  FFMA.FTZ R80, R74, R76, R81 ;  /* 0x0000004c4a507223 */ /* 0x000fe20000010051 */
[C---:B------:R-:W-:Y:S01]  /*1d10*/  FFMA.FTZ R76, R75.reuse, R40, R78 ;  /* 0x000000284b4c7223 */ /* 0x040fe2000001004e */
        /* <DEDUP_REMOVED lines=12> */
[C---:B------:R-:W-:Y:S01]  /*1de0*/  FFMA.FTZ R77, R75.reuse, R88, R81 ;  /* 0x000000584b4d7223 */ /* 0x040fe20000010051 */
[C---:B-----5:R-:W-:Y:S01]  /*1df0*/  PRMT R79, R52.reuse, 0x7632, R79 ;  /* 0x00007632344f7816 */ /* 0x060fe2000000004f */
[C---:B------:R-:W-:Y:S01]  /*1e00*/  FFMA.FTZ R78, R75.reuse, R78, R82 ;  /* 0x0000004e4b4e7223 */ /* 0x040fe20000010052 */
[----:B------:R-:W-:Y:S01]  /*1e10*/  SHF.L.U32 R81, R52, 0x10, RZ ;  /* 0x0000001034517819 */ /* 0x000fe200000006ff */
[----:B------:R-:W-:Y:S01]  /*1e20*/  FFMA.FTZ R42, R75, R86, R83 ;  /* 0x000000564b2a7223 */ /* 0x000fe20000010053 */
[C---:B------:R-:W-:Y:S01]  /*1e30*/  PRMT R52, R15.reuse, 0x7632, R52 ;  /* 0x000076320f347816 */ /* 0x040fe20000000034 */
[----:B------:R-:W-:Y:S01]  /*1e40*/  FADD.FTZ R84, R66, -R43 ;  /* 0x8000002b42547221 */ /* 0x000fe20000010000 */
[----:B------:R-:W-:Y:S01]  /*1e50*/  SHF.L.U32 R82, R15, 0x10, RZ ;  /* 0x000000100f527819 */ /* 0x000fe200000006ff */
[----:B------:R-:W-:Y:S01]  /*1e60*/  FADD.FTZ R86, R71, -R80 ;  /* 0x8000005047567221 */ /* 0x000fe20000010000 */
[----:B------:R-:W-:Y:S01]  /*1e70*/  SHF.L.U32 R83, R52, 0x10, RZ ;  /* 0x0000001034537819 */ /* 0x000fe200000006ff */
[-C--:B------:R-:W-:Y:S01]  /*1e80*/  FMUL.FTZ R43, R76, R73.reuse ;  /* 0x000000494c2b7220 */ /* 0x080fe20000410000 */
[----:B------:R-:W-:Y:S01]  /*1e90*/  SHF.L.U32 R80, R79, 0x10, RZ ;  /* 0x000000104f507819 */ /* 0x000fe200000006ff */
[C---:B------:R-:W-:Y:S01]  /*1ea0*/  FFMA.FTZ R84, R75.reuse, R84, R82 ;  /* 0x000000544b547223 */ /* 0x040fe20000010052 */
[----:B------:R-:W-:Y:S01]  /*1eb0*/  FMUL.FTZ R52, R40, R73 ;  /* 0x0000004928347220 */ /* 0x000fe20000410000 */
[----:B------:R-:W-:Y:S01]  /*1ec0*/  FFMA.FTZ R79, R75, R86, R83 ;  /* 0x000000564b4f7223 */ /* 0x000fe20000010053 */
[--C-:B------:R-:W-:Y:S01]  /*1ed0*/  FFMA.FTZ R75, R81, R43, R28.reuse ;  /* 0x0000002b514b7223 */ /* 0x100fe2000001001c */
[C---:B------:R-:W-:Y:S01]  /*1ee0*/  PRMT R28, R53.reuse, 0x7632, R28 ;  /* 0x00007632351c7816 */ /* 0x040fe2000000001c */
[----:B------:R-:W-:Y:S01]  /*1ef0*/  FFMA.FTZ R80, R80, R52, R29 ;  /* 0x0000003450507223 */ /* 0x000fe2000001001d */
[----:B------:R-:W-:Y:S01]  /*1f00*/  SHF.L.U32 R81, R53, 0x10, RZ ;  /* 0x0000001035517819 */ /* 0x000fe200000006ff */
[-C--:B------:R-:W-:Y:S01]  /*1f10*/  FMUL.FTZ R53, R42, R73.reuse ;  /* 0x000000492a357220 */ /* 0x080fe20000410000 */
[----:B------:R-:W-:Y:S01]  /*1f20*/  SHF.L.U32 R83, R54, 0x10, RZ ;  /* 0x0000001036537819 */ /* 0x000fe200000006ff */
[-C--:B------:R-:W-:Y:S01]  /*1f30*/  FMUL.FTZ R29, R78, R73.reuse ;  /* 0x000000494e1d7220 */ /* 0x080fe20000410000 */
[----:B------:R-:W-:Y:S01]  /*1f40*/  PRMT R54, R54, 0x7632, R54 ;  /* 0x0000763236367816 */ /* 0x000fe20000000036 */
[----:B------:R-:W-:Y:S01]  /*1f50*/  FMUL.FTZ R86, R77, R73 ;  /* 0x000000494d567220 */ /* 0x000fe20000410000 */
[----:B------:R-:W-:Y:S01]  /*1f60*/  SHF.L.U32 R82, R28, 0x10, RZ ;  /* 0x000000101c527819 */ /* 0x000fe200000006ff */
[----:B------:R-:W-:Y:S01]  /*1f70*/  FFMA.FTZ R32, R83, R53, R32 ;  /* 0x0000003553207223 */ /* 0x000fe20000010020 */
[----:B------:R-:W-:Y:S01]  /*1f80*/  SHF.L.U32 R83, R55, 0x10, RZ ;  /* 0x0000001037537819 */ /* 0x000fe200000006ff */
[----:B------:R-:W-:Y:S01]  /*1f90*/  FMUL.FTZ R28, R41, R73 ;  /* 0x00000049291c7220 */ /* 0x000fe20000410000 */
[----:B------:R-:W-:Y:S01]  /*1fa0*/  SHF.L.U32 R54, R54, 0x10, RZ ;  /* 0x0000001036367819 */ /* 0x000fe200000006ff */
[----:B------:R-:W-:Y:S01]  /*1fb0*/  FFMA.FTZ R81, R81, R29, R30 ;  /* 0x0000001d51517223 */ /* 0x000fe2000001001e */
[----:B------:R-:W-:Y:S01]  /*1fc0*/  PRMT R55, R55, 0x7632, R55 ;  /* 0x0000763237377816 */ /* 0x000fe20000000037 */
[----:B------:R-:W-:Y:S01]  /*1fd0*/  FFMA.FTZ R82, R82, R28, R31 ;  /* 0x0000001c52527223 */ /* 0x000fe2000001001f */
[----:B------:R-:W-:Y:S01]  /*1fe0*/  SHF.L.U32 R30, R23, 0x10, RZ ;  /* 0x00000010171e7819 */ /* 0x000fe200000006ff */
[----:B------:R-:W-:Y:S01]  /*1ff0*/  FFMA.FTZ R33, R54, R86, R33 ;  /* 0x0000005636217223 */ /* 0x000fe20000010021 */
[----:B------:R-:W-:Y:S01]  /*2000*/  SHF.L.U32 R88, R55, 0x10, RZ ;  /* 0x0000001037587819 */ /* 0x000fe200000006ff */
[-C--:B------:R-:W-:Y:S01]  /*2010*/  FMUL.FTZ R54, R79, R73.reuse ;  /* 0x000000494f367220 */ /* 0x080fe20000410000 */
[----:B------:R-:W-:Y:S01]  /*2020*/  SHF.L.U32 R55, R5, 0x10, RZ ;  /* 0x0000001005377819 */ /* 0x000fe200000006ff */
[----:B------:R-:W-:Y:S01]  /*2030*/  FMUL.FTZ R31, R84, R73 ;  /* 0x00000049541f7220 */ /* 0x000fe20000410000 */
[----:B------:R-:W-:Y:S01]  /*2040*/  SHF.L.U32 R73, R7, 0x10, RZ ;  /* 0x0000001007497819 */ /* 0x000fe200000006ff */
[-C--:B------:R-:W-:Y:S01]  /*2050*/  FFMA.FTZ R35, R88, R54.reuse, R35 ;  /* 0x0000003658237223 */ /* 0x080fe20000010023 */
[----:B------:R-:W-:Y:S01]  /*2060*/  SHF.L.U32 R88, R21, 0x10, RZ ;  /* 0x0000001015587819 */ /* 0x000fe200000006ff */
[----:B------:R-:W-:Y:S01]  /*2070*/  FMUL.FTZ R55, R55, R54 ;  /* 0x0000003637377220 */ /* 0x000fe20000410000 */
[-C--:B------:R-:W-:Y:S01]  /*2080*/  FFMA.FTZ R34, R83, R31.reuse, R34 ;  /* 0x0000001f53227223 */ /* 0x080fe20000010022 */
[----:B------:R-:W-:Y:S01]  /*2090*/  FMUL.FTZ R30, R30, R31 ;  /* 0x0000001f1e1e7220 */ /* 0x000fe20000410000 */
[----:B------:R-:W-:Y:S01]  /*20a0*/  SHF.L.U32 R54, R22, 0x10, RZ ;  /* 0x0000001016367819 */ /* 0x000fe200000006ff */
[----:B------:R-:W-:Y:S01]  /*20b0*/  FMUL.FTZ R28, R73, R28 ;  /* 0x0000001c491c7220 */ /* 0x000fe20000410000 */
[----:B------:R-:W-:-:S02]  /*20c0*/  SHF.L.U32 R31, R6, 0x10, RZ ;  /* 0x00000010061f7819 */ /* 0x000fc400000006ff */
[----:B------:R-:W-:Y:S01]  /*20d0*/  F2FP.BF16.F32.PACK_AB R42, R77, R42 ;  /* 0x0000002a4d2a723e */ /* 0x000fe200000010ff */
[----:B------:R-:W-:Y:S01]  /*20e0*/  FMUL.FTZ R54, R54, R53 ;  /* 0x0000003536367220 */ /* 0x000fe20000410000 */
[----:B------:R-:W-:Y:S01]  /*20f0*/  FMUL.FTZ R53, R88, R29 ;  /* 0x0000001d58357220 */ /* 0x000fe20000410000 */
[----:B------:R-:W-:Y:S01]  /*2100*/  FMUL.FTZ R31, R31, R86 ;  /* 0x000000561f1f7220 */ /* 0x000fe20000410000 */
[----:B------:R-:W-:Y:S02]  /*2110*/  SHF.L.U32 R86, R20, 0x10, RZ ;  /* 0x0000001014567819 */ /* 0x000fe400000006ff */
        /* <DEDUP_REMOVED lines=9> */
[----:B------:R-:W-:-:S07]  /*21b0*/  F2FP.BF16.F32.PACK_AB R52, R29, R86 ;  /* 0x000000561d34723e */ /* 0x000fce00000010ff */
.L_x_109:
[----:B------:R-:W-:Y:S01]  /*21c0*/  ISETP.NE.U32.AND P1, PT, RZ, UR4, PT ;  /* 0x00000004ff007c0c */ /* 0x000fe2000bf25070 */
[----:B------:R-:W0:Y:S03]  /*21d0*/  LDC.64 R30, c[0x0][0x468] ;  /* 0x00011a00ff1e7b82 */ /* 0x000e260000000a00 */
[----:B------:R-:W-:-:S13]  /*21e0*/  ISETP.NE.AND.EX P1, PT, RZ, UR5, PT, P1 ;  /* 0x00000005ff007c0c */ /* 0x000fda000bf25310 */
[----:B------:R-:W1:Y:S01]  /*21f0*/  @P1 LDC.64 R28, c[0x0][0x478] ;  /* 0x00011e00ff1c1b82 */ /* 0x000e620000000a00 */
[C---:B0-----:R-:W-:Y:S01]  /*2200*/  IMAD.WIDE.U32 R78, R62.reuse, 0x10, R30 ;  /* 0x000000103e4e7825 */ /* 0x041fe200078e001e */
[----:B------:R-:W-:Y:S02]  /*2210*/  MOV R30, R81 ;  /* 0x00000051001e7202 */ /* 0x000fe40000000f00 */
[----:B------:R-:W-:Y:S01]  /*2220*/  MOV R31, R82 ;  /* 0x00000052001f7202 */ /* 0x000fe20000000f00 */
[----:B-1----:R-:W-:Y:S01]  /*2230*/  @P1 IMAD.WIDE.U32 R76, R62, 0x10, R28 ;  /* 0x000000103e4c1825 */ /* 0x002fe200078e001c */
[----:B------:R-:W-:Y:S02]  /*2240*/  MOV R28, R75 ;  /* 0x0000004b001c7202 */ /* 0x000fe40000000f00 */
[----:B------:R-:W-:Y:S02]  /*2250*/  MOV R29, R80 ;  /* 0x00000050001d7202 */ /* 0x000fe40000000f00 */
[----:B------:R1:W-:Y:S04]  /*2260*/  @P1 STG.E.128 desc[UR8][R76.64], R40 ;  /* 0x000000284c001986 */ /* 0x0003e8000c101d08 */
[----:B------:R1:W-:Y:S02]  /*2270*/  STG.E.128 desc[UR8][R78.64], R52 ;  /* 0x000000344e007986 */ /* 0x0003e4000c101d08 */
.L_x_106:
[----:B------:R-:W-:Y:S05]  /*2280*/  BSYNC.RECONVERGENT B1 ;  /* 0x0000000000017941 */ /* 0x000fea0003800200 */
.L_x_105:
[----:B-1----:R-:W1:Y:S02]  /*2290*/  LDC.64 R52, c[0x0][0x380] ;  /* 0x0000e000ff347b82 */ /* 0x002e640000000a00 */
[----:B-1----:R-:W-:-:S04]  /*22a0*/  LEA R4, R52, R4, 0x2 ;  /* 0x0000000434047211 */ /* 0x002fc800078e10ff */
[----:B------:R-:W-:-:S13]  /*22b0*/  ISETP.GE.AND P1, PT, R4, R53, PT ;  /* 0x000000350400720c */ /* 0x000fda0003f26270 */
[----:B------:R-:W-:Y:S05]  /*22c0*/  @!P1 BRA `(.L_x_111) ;  /* 0xffffffe000249947 */ /* 0x000fea000383ffff */
.L_x_101:
[----:B------:R-:W-:Y:S05]  /*22d0*/  BSYNC B0 ;  /* 0x0000000000007941 */ /* 0x000fea0003800000 */
.L_x_100:
[----:B------:R-:W1:Y:S01]  /*22e0*/  S2R R14, SR_TID.X ;  /* 0x00000000000e7919 */ /* 0x000e620000002100 */
[----:B------:R-:W-:Y:S01]  /*22f0*/  MOV R2, 0x400 ;  /* 0x0000040000027802 */ /* 0x000fe20000000f00 */
[----:B------:R-:W-:Y:S05]  /*2300*/  WARPSYNC.ALL ;  /* 0x0000000000007948 */ /* 0x000fea0003800000 */
[----:B------:R-:W2:Y:S01]  /*2310*/  S2R R3, SR_CgaCtaId ;  /* 0x0000000000037919 */ /* 0x000ea20000008800 */
[----:B------:R-:W3:Y:S01]  /*2320*/  LDCU.128 UR16, c[0x0][0x440] ;  /* 0x00008800ff1077ac */ /* 0x000ee20008000c00 */
[----:B------:R-:W-:Y:S01]  /*2330*/  BSSY.RECONVERGENT B0, `(.L_x_112) ;  /* 0x000005f000007945 */ /* 0x000fe20003800200 */
[----:B------:R-:W4:Y:S01]  /*2340*/  LDCU.64 UR10, c[0x0][0x460] ;  /* 0x00008c00ff0a77ac */ /* 0x000f220008000a00 */
[----:B-1----:R-:W-:-:S04]  /*2350*/  LOP3.LUT R0, R14, 0x60, RZ, 0xc0, !PT ;  /* 0x000000600e007812 */ /* 0x002fc800078ec0ff */
[----:B------:R-:W-:Y:S02]  /*2360*/  LOP3.LUT R0, R0, 0x1f, R14, 0xf8, !PT ;  /* 0x0000001f00007812 */ /* 0x000fe400078ef80e */
[----:B--2---:R-:W-:-:S04]  /*2370*/  LEA R3, R3, R2, 0x18 ;  /* 0x0000000203037211 */ /* 0x004fc800078ec0ff */
[-C--:B------:R-:W-:Y:S02]  /*2380*/  LEA R0, R0, R3.reuse, 0x5 ;  /* 0x0000000300007211 */ /* 0x080fe400078e28ff */
[----:B------:R-:W-:-:S03]  /*2390*/  LEA R3, R14, R3, 0x2 ;  /* 0x000000030e037211 */ /* 0x000fc600078e10ff */
[----:B------:R-:W-:Y:S04]  /*23a0*/  STS.128 [R0], R44 ;  /* 0x0000002c00007388 */ /* 0x000fe80000000c00 */
[----:B------:R-:W-:Y:S01]  /*23b0*/  STS.128 [R0+0x10], R48 ;  /* 0x0000103000007388 */ /* 0x000fe20000000c00 */
[----:B------:R-:W-:Y:S06]  /*23c0*/  BAR.SYNC.DEFER_BLOCKING 0x0 ;  /* 0x0000000000007b1d */ /* 0x000fec0000010000 */
[----:B------:R-:W1:Y:S04]  /*23d0*/  LDS R2, [R3] ;  /* 0x0000000003027984 */ /* 0x000e680000000800 */
[----:B------:R-:W2:Y:S04]  /*23e0*/  LDS R5, [R3+0x400] ;  /* 0x0004000003057984 */ /* 0x000ea80000000800 */
[----:B------:R-:W0:Y:S04]  /*23f0*/  LDS R4, [R3+0x200] ;  /* 0x0002000003047984 */ /* 0x000e280000000800 */
[----:B------:R-:W3:Y:S04]  /*2400*/  LDS R7, [R3+0x600] ;  /* 0x0006000003077984 */ /* 0x000ee80000000800 */
[----:B------:R-:W4:Y:S04]  /*2410*/  LDS R9, [R3+0x800] ;  /* 0x0008000003097984 */ /* 0x000f280000000800 */
[----:B------:R-:W4:Y:S04]  /*2420*/  LDS R11, [R3+0xa00] ;  /* 0x000a0000030b7984 */ /* 0x000f280000000800 */
[----:B------:R-:W4:Y:S04]  /*2430*/  LDS R13, [R3+0xc00] ;  /* 0x000c0000030d7984 */ /* 0x000f280000000800 */
[----:B------:R-:W4:Y:S01]  /*2440*/  LDS R15, [R3+0xe00] ;  /* 0x000e0000030f7984 */ /* 0x000f220000000800 */
[----:B------:R-:W-:Y:S01]  /*2450*/  BAR.SYNC.DEFER_BLOCKING 0x0 ;  /* 0x0000000000007b1d */ /* 0x000fe20000010000 */
[----:B-1----:R-:W-:-:S04]  /*2460*/  FADD.FTZ R2, RZ, R2 ;  /* 0x00000002ff027221 */ /* 0x002fc80000010000 */
[----:B--2---:R-:W-:Y:S01]  /*2470*/  FADD.FTZ R2, R2, R5 ;  /* 0x0000000502027221 */ /* 0x004fe20000010000 */
[----:B0-----:R-:W-:-:S04]  /*2480*/  FADD.FTZ R4, RZ, R4 ;  /* 0x00000004ff047221 */ /* 0x001fc80000010000 */
[----:B---3--:R-:W-:Y:S01]  /*2490*/  FADD.FTZ R4, R4, R7 ;  /* 0x0000000704047221 */ /* 0x008fe20000010000 */
[----:B------:R0:W-:Y:S01]  /*24a0*/  STS.128 [R0], R36 ;  /* 0x0000002400007388 */ /* 0x0001e20000000c00 */
[----:B----4-:R-:W-:-:S03]  /*24b0*/  FADD.FTZ R2, R2, R9 ;  /* 0x0000000902027221 */ /* 0x010fc60000010000 */
[----:B------:R-:W-:Y:S01]  /*24c0*/  STS.128 [R0+0x10], R24 ;  /* 0x0000101800007388 */ /* 0x000fe20000000c00 */
[----:B------:R-:W-:Y:S01]  /*24d0*/  FADD.FTZ R4, R4, R11 ;  /* 0x0000000b04047221 */ /* 0x000fe20000010000 */
[----:B------:R-:W-:Y:S01]  /*24e0*/  BAR.SYNC.DEFER_BLOCKING 0x0 ;  /* 0x0000000000007b1d */ /* 0x000fe20000010000 */
[----:B------:R-:W-:Y:S02]  /*24f0*/  FADD.FTZ R13, R2, R13 ;  /* 0x0000000d020d7221 */ /* 0x000fe40000010000 */
[----:B------:R-:W-:Y:S01]  /*2500*/  FADD.FTZ R15, R4, R15 ;  /* 0x0000000f040f7221 */ /* 0x000fe20000010000 */
[----:B0-----:R-:W-:-:S05]  /*2510*/  IMAD R39, R61, UR7, RZ ;  /* 0x000000073d277c24 */ /* 0x001fca000f8e02ff */
[----:B-----5:R-:W-:Y:S01]  /*2520*/  IADD3 R18, P0, PT, R39, R14, RZ ;  /* 0x0000000e27127210 */ /* 0x020fe20007f1e0ff */
[----:B------:R-:W0:Y:S04]  /*2530*/  LDS R6, [R3] ;  /* 0x0000000003067984 */ /* 0x000e280000000800 */
[----:B------:R-:W1:Y:S04]  /*2540*/  LDS R17, [R3+0x400] ;  /* 0x0004000003117984 */ /* 0x000e680000000800 */
[----:B------:R-:W2:Y:S04]  /*2550*/  LDS R8, [R3+0x200] ;  /* 0x0002000003087984 */ /* 0x000ea80000000800 */
[----:B------:R-:W3:Y:S04]  /*2560*/  LDS R19, [R3+0x600] ;  /* 0x0006000003137984 */ /* 0x000ee80000000800 */
[----:B------:R-:W4:Y:S04]  /*2570*/  LDS R21, [R3+0x800] ;  /* 0x0008000003157984 */ /* 0x000f280000000800 */
[----:B------:R-:W4:Y:S04]  /*2580*/  LDS R23, [R3+0xa00] ;  /* 0x000a000003177984 */ /* 0x000f280000000800 */
[----:B------:R-:W4:Y:S04]  /*2590*/  LDS R41, [R3+0xc00] ;  /* 0x000c000003297984 */ /* 0x000f280000000800 */
[----:B------:R-:W4:Y:S01]  /*25a0*/  LDS R43, [R3+0xe00] ;  /* 0x000e0000032b7984 */ /* 0x000f220000000800 */
[----:B------:R-:W-:Y:S01]  /*25b0*/  BAR.SYNC.DEFER_BLOCKING 0x0 ;  /* 0x0000000000007b1d */ /* 0x000fe20000010000 */
[----:B0-----:R-:W-:-:S04]  /*25c0*/  FADD.FTZ R6, RZ, R6 ;  /* 0x00000006ff067221 */ /* 0x001fc80000010000 */
[----:B-1----:R-:W-:Y:S01]  /*25d0*/  FADD.FTZ R6, R6, R17 ;  /* 0x0000001106067221 */ /* 0x002fe20000010000 */
[----:B--2---:R-:W-:-:S04]  /*25e0*/  FADD.FTZ R8, RZ, R8 ;  /* 0x00000008ff087221 */ /* 0x004fc80000010000 */
[----:B---3--:R-:W-:Y:S01]  /*25f0*/  FADD.FTZ R8, R8, R19 ;  /* 0x0000001308087221 */ /* 0x008fe20000010000 */
[----:B------:R-:W-:Y:S01]  /*2600*/  STS.128 [R0], R28 ;  /* 0x0000001c00007388 */ /* 0x000fe20000000c00 */
[----:B----4-:R-:W-:-:S03]  /*2610*/  FADD.FTZ R6, R6, R21 ;  /* 0x0000001506067221 */ /* 0x010fc60000010000 */
[----:B------:R0:W-:Y:S01]  /*2620*/  STS.128 [R0+0x10], R32 ;  /* 0x0000102000007388 */ /* 0x0001e20000000c00 */
[----:B------:R-:W-:Y:S01]  /*2630*/  FADD.FTZ R8, R8, R23 ;  /* 0x0000001708087221 */ /* 0x000fe20000010000 */
[----:B------:R-:W-:Y:S01]  /*2640*/  BAR.SYNC.DEFER_BLOCKING 0x0 ;  /* 0x0000000000007b1d */ /* 0x000fe20000010000 */
[----:B------:R-:W-:Y:S02]  /*2650*/  FADD.FTZ R41, R6, R41 ;  /* 0x0000002906297221 */ /* 0x000fe40000010000 */
[----:B------:R-:W-:Y:S01]  /*2660*/  FADD.FTZ R43, R8, R43 ;  /* 0x0000002b082b7221 */ /* 0x000fe20000010000 */
[----:B0-----:R-:W-:Y:S02]  /*2670*/  LOP3.LUT R0, R14, 0x7f, RZ, 0x3c, !PT ;  /* 0x0000007f0e007812 */ /* 0x001fe400078e3cff */
[----:B------:R-:W-:Y:S02]  /*2680*/  IADD3.X R35, PT, PT, RZ, RZ, RZ, P0, !PT ;  /* 0x000000ffff237210 */ /* 0x000fe400007fe4ff */
[----:B------:R-:W-:-:S02]  /*2690*/  IADD3 R0, PT, PT, R0, R61, RZ ;  /* 0x0000003d00007210 */ /* 0x000fc40007ffe0ff */
[C---:B------:R-:W-:Y:S02]  /*26a0*/  SHF.L.U64.HI R20, R18.reuse, 0x2, R35 ;  /* 0x0000000212147819 */ /* 0x040fe40000010223 */
[----:B------:R-:W-:Y:S02]  /*26b0*/  SHF.L.U32 R18, R18, 0x2, RZ ;  /* 0x0000000212127819 */ /* 0x000fe400000006ff */
[----:B------:R-:W-:Y:S01]  /*26c0*/  ISETP.GE.U32.AND P1, PT, R0, 0x80, PT ;  /* 0x000000800000780c */ /* 0x000fe20003f26070 */
[----:B------:R-:W0:Y:S01]  /*26d0*/  LDS R10, [R3] ;  /* 0x00000000030a7984 */ /* 0x000e220000000800 */
[----:B------:R-:W-:Y:S02]  /*26e0*/  IADD3 R16, P2, PT, R18, UR18, RZ ;  /* 0x0000001212107c10 */ /* 0x000fe4000ff5e0ff */
[----:B------:R-:W-:Y:S01]  /*26f0*/  ISETP.GE.U32.AND P0, PT, R0, 0x100, PT ;  /* 0x000001000000780c */ /* 0x000fe20003f06070 */
[----:B------:R-:W1:Y:S01]  /*2700*/  LDS R12, [R3+0x200] ;  /* 0x00020000030c7984 */ /* 0x000e620000000800 */
[----:B------:R-:W-:-:S03]  /*2710*/  IADD3 R14, P3, PT, R18, UR16, RZ ;  /* 0x00000010120e7c10 */ /* 0x000fc6000ff7e0ff */
[----:B------:R-:W2:Y:S01]  /*2720*/  LDS R25, [R3+0x400] ;  /* 0x0004000003197984 */ /* 0x000ea20000000800 */
[----:B------:R-:W-:-:S03]  /*2730*/  IADD3.X R35, PT, PT, R20, UR17, RZ, P3, !PT ;  /* 0x0000001114237c10 */ /* 0x000fc60009ffe4ff */
[----:B------:R-:W3:Y:S04]  /*2740*/  LDS R27, [R3+0x600] ;  /* 0x00060000031b7984 */ /* 0x000ee80000000800 */
[----:B------:R-:W4:Y:S04]  /*2750*/  LDS R37, [R3+0x800] ;  /* 0x0008000003257984 */ /* 0x000f280000000800 */
[----:B------:R-:W4:Y:S04]  /*2760*/  LDS R29, [R3+0xa00] ;  /* 0x000a0000031d7984 */ /* 0x000f280000000800 */
[----:B------:R-:W4:Y:S04]  /*2770*/  LDS R31, [R3+0xc00] ;  /* 0x000c0000031f7984 */ /* 0x000f280000000800 */
[----:B------:R0:W4:Y:S02]  /*2780*/  LDS R33, [R3+0xe00] ;  /* 0x000e000003217984 */ /* 0x0001240000000800 */
[----:B0-----:R-:W-:-:S02]  /*2790*/  IADD3.X R3, PT, PT, R20, UR19, RZ, P2, !PT ;  /* 0x0000001314037c10 */ /* 0x001fc400097fe4ff */
[----:B------:R-:W-:Y:S01]  /*27a0*/  IADD3 R0, P2, PT, R18, UR10, RZ ;  /* 0x0000000a12007c10 */ /* 0x000fe2000ff5e0ff */
[----:B------:R-:W-:-:S03]  /*27b0*/  FADD.FTZ R10, RZ, R10 ;  /* 0x0000000aff0a7221 */ /* 0x000fc60000010000 */
[----:B------:R-:W-:Y:S01]  /*27c0*/  IADD3.X R9, PT, PT, R20, UR11, RZ, P2, !PT ;  /* 0x0000000b14097c10 */ /* 0x000fe200097fe4ff */
[----:B-1----:R-:W-:Y:S01]  /*27d0*/  FADD.FTZ R12, RZ, R12 ;  /* 0x0000000cff0c7221 */ /* 0x002fe20000010000 */
[----:B--2---:R-:W-:-:S03]  /*27e0*/  FADD.FTZ R10, R10, R25 ;  /* 0x000000190a0a7221 */ /* 0x004fc60000010000 */
[----:B---3--:R-:W-:Y:S01]  /*27f0*/  FADD.FTZ R12, R12, R27 ;  /* 0x0000001b0c0c7221 */ /* 0x008fe20000010000 */
[----:B----4-:R-:W-:-:S03]  /*2800*/  FADD.FTZ R10, R10, R37 ;  /* 0x000000250a0a7221 */ /* 0x010fc60000010000 */
[----:B------:R-:W-:Y:S01]  /*2810*/  FADD.FTZ R12, R12, R29 ;  /* 0x0000001d0c0c7221 */ /* 0x000fe20000010000 */
[----:B------:R-:W-:Y:S01]  /*2820*/  FADD.FTZ R31, R10, R31 ;  /* 0x0000001f0a1f7221 */ /* 0x000fe20000010000 */
[----:B------:R-:W-:Y:S06]  /*2830*/  @!P1 BRA `(.L_x_113) ;  /* 0x0000000000389947 */ /* 0x000fec0003800000 */
[----:B------:R-:W-:Y:S02]  /*2840*/  MOV R2, R16 ;  /* 0x0000001000027202 */ /* 0x000fe40000000f00 */
[----:B------:R-:W-:Y:S02]  /*2850*/  MOV R4, R14 ;  /* 0x0000000e00047202 */ /* 0x000fe40000000f00 */
[----:B------:R-:W-:Y:S01]  /*2860*/  MOV R5, R35 ;  /* 0x0000002300057202 */ /* 0x000fe20000000f00 */
[----:B------:R0:W-:Y:S01]  /*2870*/  STG.E desc[UR8][R2.64], R41 ;  /* 0x0000002902007986 */ /* 0x0001e2000c101908 */
[----:B------:R-:W-:Y:S02]  /*2880*/  MOV R6, R0 ;  /* 0x0000000000067202 */ /* 0x000fe40000000f00 */
[----:B------:R-:W-:Y:S01]  /*2890*/  MOV R7, R9 ;  /* 0x0000000900077202 */ /* 0x000fe20000000f00 */
[----:B------:R1:W-:Y:S01]  /*28a0*/  STG.E desc[UR8][R4.64], R13 ;  /* 0x0000000d04007986 */ /* 0x0003e2000c101908 */
[----:B------:R-:W-:-:S02]  /*28b0*/  IADD3 R16, P1, PT, R16, 0x200, RZ ;  /* 0x0000020010107810 */ /* 0x000fc40007f3e0ff */
[----:B------:R-:W-:Y:S01]  /*28c0*/  IADD3 R14, P2, PT, R14, 0x200, RZ ;  /* 0x000002000e0e7810 */ /* 0x000fe20007f5e0ff */
[----:B------:R1:W-:Y:S01]  /*28d0*/  STG.E desc[UR8][R6.64], R31 ;  /* 0x0000001f06007986 */ /* 0x0003e2000c101908 */
[----:B------:R-:W-:Y:S02]  /*28e0*/  IADD3 R0, P3, PT, R0, 0x200, RZ ;  /* 0x0000020000007810 */ /* 0x000fe40007f7e0ff */
[----:B------:R-:W-:Y:S02]  /*28f0*/  IADD3.X R35, PT, PT, RZ, R35, RZ, P2, !PT ;  /* 0x00000023ff237210 */ /* 0x000fe400017fe4ff */
[----:B0-----:R-:W-:Y:S02]  /*2900*/  IADD3.X R3, PT, PT, RZ, R3, RZ, P1, !PT ;  /* 0x00000003ff037210 */ /* 0x001fe40000ffe4ff */
[----:B------:R-:W-:-:S07]  /*2910*/  IADD3.X R9, PT, PT, RZ, R9, RZ, P3, !PT ;  /* 0x00000009ff097210 */ /* 0x000fce0001ffe4ff */
.L_x_113:
[----:B------:R-:W-:Y:S05]  /*2920*/  BSYNC.RECONVERGENT B0 ;  /* 0x0000000000007941 */ /* 0x000fea0003800200 */
.L_x_112:
[----:B------:R-:W-:Y:S01]  /*2930*/  FADD.FTZ R33, R12, R33 ;  /* 0x000000210c217221 */ /* 0x000fe20000010000 */
[----:B------:R-:W-:Y:S01]  /*2940*/  MOV R2, R16 ;  /* 0x0000001000027202 */ /* 0x000fe20000000f00 */
[----:B------:R-:W-:Y:S06]  /*2950*/  @!P0 EXIT ;  /* 0x000000000000894d */ /* 0x000fec0003800000 */
[----:B------:R0:W-:Y:S01]  /*2960*/  STG.E desc[UR8][R2.64], R43 ;  /* 0x0000002b02007986 */ /* 0x0001e2000c101908 */
[----:B-1----:R-:W-:Y:S02]  /*2970*/  MOV R4, R0 ;  /* 0x0000000000047202 */ /* 0x002fe40000000f00 */
[----:B------:R-:W-:Y:S02]  /*2980*/  MOV R5, R9 ;  /* 0x0000000900057202 */ /* 0x000fe40000000f00 */
[----:B0-----:R-:W-:Y:S02]  /*2990*/  MOV R2, R14 ;  /* 0x0000000e00027202 */ /* 0x001fe40000000f00 */
[----:B------:R-:W-:-:S05]  /*29a0*/  MOV R3, R35 ;  /* 0x0000002300037202 */ /* 0x000fca0000000f00 */
[----:B------:R-:W-:Y:S04]  /*29b0*/  STG.E desc[UR8][R2.64], R15 ;  /* 0x0000000f02007986 */ /* 0x000fe8000c101908 */
[----:B------:R-:W-:Y:S01]  /*29c0*/  STG.E desc[UR8][R4.64], R33 ;  /* 0x0000002104007986 */ /* 0x000fe2000c101908 */
[----:B------:R-:W-:Y:S05]  /*29d0*/  EXIT ;  /* 0x000000000000794d */ /* 0x000fea0003800000 */
.L_x_104:
[----:B------:R-:W-:Y:S01]  /*29e0*/  HFMA2 R82, -RZ, RZ, 0, 5.9604644775390625e-08 ;  /* 0x00000001ff527431 */ /* 0x000fe200000001ff */
[----:B------:R-:W-:Y:S01]  /*29f0*/  BSSY B1, `(.L_x_114) ;  /* 0x0000007000017945 */ /* 0x000fe20003800000 */
[----:B------:R-:W-:Y:S02]  /*2a00*/  MOV R83, R78 ;  /* 0x0000004e00537202 */ /* 0x000fe40000000f00 */
[----:B------:R-:W-:Y:S02]  /*2a10*/  MOV R85, 0x1f ;  /* 0x0000001f00557802 */ /* 0x000fe40000000f00 */
[----:B------:R-:W-:-:S07]  /*2a20*/  MOV R80, 0xffffffff ;  /* 0xffffffff00507802 */ /* 0x000fce0000000f00 */
[----:B0-----:R-:W-:Y:S05]  /*2a30*/  WARPSYNC.COLLECTIVE R80, `(.L_x_115) ;  /* 0x0000000050087348 */ /* 0x001fea0003c00000 */
[----:B------:R1:W2:Y:S02]  /*2a40*/  SHFL.BFLY P1, R81, R83, R82, R85 ;  /* 0x0c00005253517389 */ /* 0x0002a40000020055 */
[----:B012---:R-:W-:Y:S05]  /*2a50*/  ENDCOLLECTIVE ;  /* 0x000000000000791b */ /* 0x007fea0003800000 */
.L_x_115:
[----:B------:R-:W-:Y:S05]  /*2a60*/  BSYNC B1 ;  /* 0x0000000000017941 */ /* 0x000fea0003800000 */
.L_x_114:
[----:B------:R-:W-:Y:S01]  /*2a70*/  HFMA2 R82, -RZ, RZ, 0, 5.9604644775390625e-08 ;  /* 0x00000001ff527431 */ /* 0x000fe200000001ff */
[----:B------:R-:W-:Y:S02]  /*2a80*/  MOV R83, R77 ;  /* 0x0000004d00537202 */ /* 0x000fe40000000f00 */
[----:B------:R-:W-:Y:S02]  /*2a90*/  MOV R85, 0x1f ;  /* 0x0000001f00557802 */ /* 0x000fe40000000f00 */
[----:B------:R-:W-:Y:S02]  /*2aa0*/  MOV R80, 0xffffffff ;  /* 0xffffffff00507802 */ /* 0x000fe40000000f00 */
[----:B------:R-:W-:-:S07]  /*2ab0*/  MOV R53, R81 ;  /* 0x0000005100357202 */ /* 0x000fce0000000f00 */
[----:B------:R-:W-:Y:S05]  /*2ac0*/  WARPSYNC.COLLECTIVE R80, `(.L_x_116) ;  /* 0x0000000050087348 */ /* 0x000fea0003c00000 */
[----:B------:R0:W1:Y:S02]  /*2ad0*/  SHFL.BFLY P1, R81, R83, R82, R85 ;  /* 0x0c00005253517389 */ /* 0x0000640000020055 */
[----:B01----:R-:W-:Y:S05]  /*2ae0*/  ENDCOLLECTIVE ;  /* 0x000000000000791b */ /* 0x003fea0003800000 */
.L_x_116:
[----:B------:R-:W-:Y:S01]  /*2af0*/  FADD.FTZ R53, R53, R78 ;  /* 0x0000004e35357221 */ /* 0x000fe20000010000 */
[----:B------:R-:W-:-:S04]  /*2b00*/  HFMA2 R82, -RZ, RZ, 0, 1.1920928955078125e-07 ;  /* 0x00000002ff527431 */ /* 0x000fc800000001ff */
[----:B------:R-:W-:Y:S02]  /*2b10*/  MOV R83, R53 ;  /* 0x0000003500537202 */ /* 0x000fe40000000f00 */
[----:B------:R-:W-:-:S07]  /*2b20*/  MOV R52, R81 ;  /* 0x0000005100347202 */ /* 0x000fce0000000f00 */
[----:B------:R-:W-:Y:S05]  /*2b30*/  WARPSYNC.COLLECTIVE R80, `(.L_x_117) ;  /* 0x0000000050087348 */ /* 0x000fea0003c00000 */
[----:B------:R0:W1:Y:S02]  /*2b40*/  SHFL.BFLY P1, R81, R83, R82, R85 ;  /* 0x0c00005253517389 */ /* 0x0000640000020055 */
[----:B01----:R-:W-:Y:S05]  /*2b50*/  ENDCOLLECTIVE ;  /* 0x000000000000791b */ /* 0x003fea0003800000 */
.L_x_117:
[----:B------:R-:W-:-:S05]  /*2b60*/  FADD.FTZ R52, R52, R77 ;  /* 0x0000004d34347221 */ /* 0x000fca0000010000 */
[----:B------:R-:W-:Y:S02]  /*2b70*/  MOV R83, R52 ;  /* 0x0000003400537202 */ /* 0x000fe40000000f00 */
[----:B------:R-:W-:-:S07]  /*2b80*/  MOV R54, R81 ;  /* 0x0000005100367202 */ /* 0x000fce0000000f00 */
[----:B------:R-:W-:Y:S05]  /*2b90*/  WARPSYNC.COLLECTIVE R80, `(.L_x_118) ;  /* 0x0000000050087348 */ /* 0x000fea0003c00000 */
[----:B------:R0:W1:Y:S02]  /*2ba0*/  SHFL.BFLY P1, R81, R83, R82, R85 ;  /* 0x0c00005253517389 */ /* 0x0000640000020055 */
[----:B01----:R-:W-:Y:S05]  /*2bb0*/  ENDCOLLECTIVE ;  /* 0x000000000000791b */ /* 0x003fea0003800000 */
.L_x_118:
[----:B------:R-:W-:Y:S01]  /*2bc0*/  FADD.FTZ R54, R53, R54 ;  /* 0x0000003635367221 */ /* 0x000fe20000010000 */
[----:B------:R-:W-:-:S04]  /*2bd0*/  HFMA2 R82, -RZ, RZ, 0, 2.384185791015625e-07 ;  /* 0x00000004ff527431 */ /* 0x000fc800000001ff */
[----:B------:R-:W-:Y:S02]  /*2be0*/  MOV R83, R54 ;  /* 0x0000003600537202 */ /* 0x000fe40000000f00 */
[----:B------:R-:W-:-:S07]  /*2bf0*/  MOV R55, R81 ;  /* 0x0000005100377202 */ /* 0x000fce0000000f00 */
[----:B------:R-:W-:Y:S05]  /*2c00*/  WARPSYNC.COLLECTIVE R80, `(.L_x_119) ;  /* 0x0000000050087348 */ /* 0x000fea0003c00000 */
[----:B------:R0:W1:Y:S02]  /*2c10*/  SHFL.BFLY P1, R81, R83, R82, R85 ;  /* 0x0c00005253517389 */ /* 0x0000640000020055 */
[----:B01----:R-:W-:Y:S05]  /*2c20*/  ENDCOLLECTIVE ;  /* 0x000000000000791b */ /* 0x003fea0003800000 */
.L_x_119:
[----:B------:R-:W-:-:S05]  /*2c30*/  FADD.FTZ R55, R52, R55 ;  /* 0x0000003734377221 */ /* 0x000fca0000010000 */
[----:B------:R-:W-:Y:S02]  /*2c40*/  MOV R83, R55 ;  /* 0x0000003700537202 */ /* 0x000fe40000000f00 */
[----:B------:R-:W-:-:S07]  /*2c50*/  MOV R79, R81 ;  /* 0x00000051004f7202 */ /* 0x000fce0000000f00 */
[----:B------:R-:W-:Y:S05]  /*2c60*/  WARPSYNC.COLLECTIVE R80, `(.L_x_120) ;  /* 0x0000000050087348 */ /* 0x000fea0003c00000 */
[----:B------:R0:W1:Y:S02]  /*2c70*/  SHFL.BFLY P1, R81, R83, R82, R85 ;  /* 0x0c00005253517389 */ /* 0x0000640000020055 */
[----:B01----:R-:W-:Y:S05]  /*2c80*/  ENDCOLLECTIVE ;  /* 0x000000000000791b */ /* 0x003fea0003800000 */
.L_x_120:
[----:B------:R-:W-:Y:S01]  /*2c90*/  FADD.FTZ R79, R54, R79 ;  /* 0x0000004f364f7221 */ /* 0x000fe20000010000 */
[----:B------:R-:W-:-:S04]  /*2ca0*/  HFMA2 R82, -RZ, RZ, 0, 4.76837158203125e-07 ;  /* 0x00000008ff527431 */ /* 0x000fc800000001ff */
[----:B------:R-:W-:Y:S02]  /*2cb0*/  MOV R83, R79 ;  /* 0x0000004f00537202 */ /* 0x000fe40000000f00 */
[----:B------:R-:W-:-:S07]  /*2cc0*/  MOV R76, R81 ;  /* 0x00000051004c7202 */ /* 0x000fce0000000f00 */
[----:B------:R-:W-:Y:S05]  /*2cd0*/  WARPSYNC.COLLECTIVE R80, `(.L_x_121) ;  /* 0x0000000050087348 */ /* 0x000fea0003c00000 */
[----:B------:R0:W1:Y:S02]  /*2ce0*/  SHFL.BFLY P1, R81, R83, R82, R85 ;  /* 0x0c00005253517389 */ /* 0x0000640000020055 */
[----:B01----:R-:W-:Y:S05]  /*2cf0*/  ENDCOLLECTIVE ;  /* 0x000000000000791b */ /* 0x003fea0003800000 */
.L_x_121:
[----:B------:R-:W-:-:S05]  /*2d00*/  FADD.FTZ R76, R55, R76 ;  /* 0x0000004c374c7221 */ /* 0x000fca0000010000 */
[----:B------:R-:W-:Y:S02]  /*2d10*/  MOV R83, R76 ;  /* 0x0000004c00537202 */ /* 0x000fe40000000f00 */
[----:B------:R-:W-:-:S07]  /*2d20*/  MOV R78, R81 ;  /* 0x00000051004e7202 */ /* 0x000fce0000000f00 */
[----:B------:R-:W-:Y:S05]  /*2d30*/  WARPSYNC.COLLECTIVE R80, `(.L_x_122) ;  /* 0x0000000050087348 */ /* 0x000fea0003c00000 */
[----:B------:R0:W1:Y:S02]  /*2d40*/  SHFL.BFLY P1, R81, R83, R82, R85 ;  /* 0x0c00005253517389 */ /* 0x0000640000020055 */
[----:B01----:R-:W-:Y:S05]  /*2d50*/  ENDCOLLECTIVE ;  /* 0x000000000000791b */ /* 0x003fea0003800000 */
.L_x_122:
[----:B------:R-:W-:Y:S01]  /*2d60*/  FADD.FTZ R78, R79, R78 ;  /* 0x0000004e4f4e7221 */ /* 0x000fe20000010000 */
[----:B------:R-:W-:-:S04]  /*2d70*/  HFMA2 R82, -RZ, RZ, 0, 9.5367431640625e-07 ;  /* 0x00000010ff527431 */ /* 0x000fc800000001ff */
[----:B------:R-:W-:Y:S02]  /*2d80*/  MOV R83, R78 ;  /* 0x0000004e00537202 */ /* 0x000fe40000000f00 */
[----:B------:R-:W-:-:S07]  /*2d90*/  MOV R77, R81 ;  /* 0x00000051004d7202 */ /* 0x000fce0000000f00 */
[----:B------:R-:W-:Y:S05]  /*2da0*/  WARPSYNC.COLLECTIVE R80, `(.L_x_123) ;  /* 0x0000000050087348 */ /* 0x000fea0003c00000 */
[----:B------:R0:W1:Y:S02]  /*2db0*/  SHFL.BFLY P1, R81, R83, R82, R85 ;  /* 0x0c00005253517389 */ /* 0x0000640000020055 */
[----:B01----:R-:W-:Y:S05]  /*2dc0*/  ENDCOLLECTIVE ;  /* 0x000000000000791b */ /* 0x003fea0003800000 */
.L_x_123:
[----:B------:R-:W-:-:S05]  /*2dd0*/  FADD.FTZ R77, R76, R77 ;  /* 0x0000004d4c4d7221 */ /* 0x000fca0000010000 */
[----:B------:R-:W-:Y:S02]  /*2de0*/  MOV R83, R77 ;  /* 0x0000004d00537202 */ /* 0x000fe40000000f00 */
[----:B------:R-:W-:-:S07]  /*2df0*/  MOV R53, R81 ;  /* 0x0000005100357202 */ /* 0x000fce0000000f00 */
[----:B------:R-:W-:Y:S05]  /*2e00*/  WARPSYNC.COLLECTIVE R80, `(.L_x_124) ;  /* 0x0000000050087348 */ /* 0x000fea0003c00000 */
[----:B------:R0:W1:Y:S02]  /*2e10*/  SHFL.BFLY P1, R81, R83, R82, R85 ;  /* 0x0c00005253517389 */ /* 0x0000640000020055 */
[----:B01----:R-:W-:Y:S05]  /*2e20*/  ENDCOLLECTIVE ;  /* 0x000000000000791b */ /* 0x003fea0003800000 */
.L_x_124:
[----:B------:R-:W-:Y:S01]  /*2e30*/  MOV R52, R81 ;  /* 0x0000005100347202 */ /* 0x000fe20000000f00 */
[----:B------:R-:W-:Y:S06]  /*2e40*/  BRA `(.L_x_125) ;  /* 0xffffffdc00807947 */ /* 0x000fec000383ffff */
.L_x_126:
        /* <DEDUP_REMOVED lines=11> */
.L_x_6340:


//--------------------- .text._ZN10layer_norm13ln_bwd_kernelINS_13Kernel_traitsI13__nv_bfloat16S2_S2_S2_fjLj256ELj1ELj4ELj1ELj16ENS_18Kernel_traits_baseILj256ES2_S2_S2_S2_fjLj128EEEEELb0ELb1ELb0ELb1EEEvNS_9BwdParamsE --------------------------
	.section	.text._ZN10layer_norm13ln_bwd_kernelINS_13Kernel_traitsI13__nv_bfloat16S2_S2_S2_fjLj256ELj1ELj4ELj1ELj16ENS_18Kernel_traits_baseILj256ES2_S2_S2_S2_fjLj128EEEEELb0ELb1ELb0ELb1EEEvNS_9BwdParamsE,"ax",@progbits
	.align	128
        .global         _ZN10layer_norm13ln_bwd_kernelINS_13Kernel_traitsI13__nv_bfloat16S2_S2_S2_fjLj256ELj1ELj4ELj1ELj16ENS_18Kernel_traits_baseILj256ES2_S2_S2_S2_fjLj128EEEEELb0ELb1ELb0ELb1EEEvNS_9BwdParamsE
        .type           _ZN10layer_norm13ln_bwd_kernelINS_13Kernel_traitsI13__nv_bfloat16S2_S2_S2_fjLj256ELj1ELj4ELj1ELj16ENS_18Kernel_traits_baseILj256ES2_S2_S2_S2_fjLj128EEEEELb0ELb1ELb0ELb1EEEvNS_9BwdParamsE,@function
        .size           _ZN10layer_norm13ln_bwd_kernelINS_13Kernel_traitsI13__nv_bfloat16S2_S2_S2_fjLj256ELj1ELj4ELj1ELj16ENS_18Kernel_traits_baseILj256ES2_S2_S2_S2_fjLj128EEEEELb0ELb1ELb0ELb1EEEvNS_9BwdParamsE,(.L_x_6341 - _ZN10layer_norm13ln_bwd_kernelINS_13Kernel_traitsI13__nv_bfloat16S2_S2_S2_fjLj256ELj1ELj4ELj1ELj16ENS_18Kernel_traits_baseILj256ES2_S2_S2_S2_fjLj128EEEEELb0ELb1ELb0ELb1EEEvNS_9BwdParamsE)
        .other          _ZN10layer_norm13ln_bwd_kernelINS_13Kernel_traitsI13__nv_bfloat16S2_S2_S2_fjLj256ELj1ELj4ELj1ELj16ENS_18Kernel_traits_baseILj256ES2_S2_S2_S2_fjLj128EEEEELb0ELb1ELb0ELb1EEEvNS_9BwdParamsE,@"STO_CUDA_ENTRY STV_DEFAULT"
_ZN10layer_norm13ln_bwd_kernelINS_13Kernel_traitsI13__nv_bfloat16S2_S2_S2_fjLj256ELj1ELj4ELj1ELj16ENS_18Kernel_traits_baseILj256ES2_S2_S2_S2_fjLj128EEEEELb0ELb1ELb0ELb1EEEvNS_9BwdParamsE:
.text._ZN10layer_norm13ln_bwd_kernelINS_13Kernel_traitsI13__nv_bfloat16S2_S2_S2_fjLj256ELj1ELj4ELj1ELj16ENS_18Kernel_traits_baseILj256ES2_S2_S2_S2_fjLj128EEEEELb0ELb1ELb0ELb1EEEvNS_9BwdParamsE:
        /* <DEDUP_REMOVED lines=15> */
[----:B------:R-:W2:Y:S01]  /*00f0*/  LDCU.U8 UR15, c[0x0][0x410] ;  /* 0x00008200ff0f77ac */ /* 0x000ea20008000000 */
[----:B------:R-:W-:Y:S02]  /*0100*/  CS2R R22, SRZ ;  /* 0x0000000000167805 */ /* 0x000fe4000001ff00 */
[----:B------:R-:W-:Y:S02]  /*0110*/  CS2R R20, SRZ ;  /* 0x0000000000147805 */ /* 0x000fe4000001ff00 */
[----:B------:R-:W-:Y:S01]  /*0120*/  CS2R R18, SRZ ;  /* 0x0000000000127805 */ /* 0x000fe2000001ff00 */
[----:B------:R-:W3:Y:S01]  /*0130*/  LDCU UR16, c[0x0][0x400] ;  /* 0x00008000ff1077ac */ /* 0x000ee20008000800 */
[----:B------:R-:W-:Y:S01]  /*0140*/  CS2R R16, SRZ ;  /* 0x0000000000107805 */ /* 0x000fe2000001ff00 */
[----:B------:R-:W3:Y:S01]  /*0150*/  LDCU.64 UR4, c[0x0][0x478] ;  /* 0x00008f00ff0477ac */ /* 0x000ee20008000a00 */
[----:B-1----:R-:W-:Y:S01]  /*0160*/  USHF.L.U32 UR6, UR7, 0x2, URZ ;  /* 0x0000000207067899 */ /* 0x002fe200080006ff */
[----:B------:R-:W1:Y:S01]  /*0170*/  LDCU.64 UR12, c[0x0][0x438] ;  /* 0x00008700ff0c77ac */ /* 0x000e620008000a00 */
[----:B0-----:R-:W-:-:S04]  /*0180*/  SHF.R.U32.HI R0, RZ, 0x5, R2 ;  /* 0x00000005ff007819 */ /* 0x001fc80000011602 */
[----:B------:R-:W-:-:S04]  /*0190*/  LOP3.LUT R56, R0, UR6, RZ, 0xfc, !PT ;  /* 0x0000000600387c12 */ /* 0x000fc8000f8efcff */
[----:B--2---:R-:W-:-:S13]  /*01a0*/  ISETP.GE.AND P0, PT, R56, UR10, PT ;  /* 0x0000000a38007c0c */ /* 0x004fda000bf06270 */
[----:B-1-34-:R-:W-:Y:S05]  /*01b0*/  @P0 BRA `(.L_x_128) ;  /* 0x0000002000a80947 */ /* 0x01afea0003800000 */
[----:B------:R-:W0:Y:S01]  /*01c0*/  LDC.64 R4, c[0x0][0x3d0] ;  /* 0x0000f400ff047b82 */ /* 0x000e220000000a00 */
[----:B------:R-:W-:Y:S01]  /*01d0*/  LOP3.LUT R3, R2, 0x1f, RZ, 0xc0, !PT ;  /* 0x0000001f02037812 */ /* 0x000fe200078ec0ff */
[----:B------:R-:W1:Y:S06]  /*01e0*/  LDCU.64 UR10, c[0x0][0x3e0] ;  /* 0x00007c00ff0a77ac */ /* 0x000e6c0008000a00 */
[----:B------:R-:W2:Y:S01]  /*01f0*/  LDC.64 R20, c[0x0][0x3e8] ;  /* 0x0000fa00ff147b82 */ /* 0x000ea20000000a00 */
[----:B0-----:R-:W-:-:S06]  /*0200*/  IMAD.WIDE.U32 R4, R3, 0x10, R4 ;  /* 0x0000001003047825 */ /* 0x001fcc00078e0004 */
[----:B------:R-:W3:Y:S01]  /*0210*/  LDG.E.128 R4, desc[UR8][R4.64] ;  /* 0x0000000804047981 */ /* 0x000ee2000c1e1d00 */
[----:B--2---:R-:W-:-:S06]  /*0220*/  IMAD.WIDE.U32 R20, R3, 0x10, R20 ;  /* 0x0000001003147825 */ /* 0x004fcc00078e0014 */
[----:B------:R-:W2:Y:S01]  /*0230*/  LDG.E.128 R20, desc[UR8][R20.64] ;  /* 0x0000000814147981 */ /* 0x000ea2000c1e1d00 */
        /* <DEDUP_REMOVED lines=13> */
[----:B------:R-:W-:Y:S02]  /*0310*/  MOV R55, RZ ;  /* 0x000000ff00377202 */ /* 0x000fe40000000f00 */
[----:B---3--:R-:W-:Y:S02]  /*0320*/  PRMT R50, R4, 0x7632, R50 ;  /* 0x0000763204327816 */ /* 0x008fe40000000032 */
[----:B------:R-:W-:Y:S02]  /*0330*/  PRMT R49, R5, 0x7632, R49 ;  /* 0x0000763205317816 */ /* 0x000fe40000000031 */
[----:B------:R-:W-:Y:S02]  /*0340*/  PRMT R48, R6, 0x7632, R48 ;  /* 0x0000763206307816 */ /* 0x000fe40000000030 */
[----:B------:R-:W-:Y:S02]  /*0350*/  PRMT R47, R7, 0x7632, R47 ;  /* 0x00007632072f7816 */ /* 0x000fe4000000002f */
[----:B------:R-:W-:-:S02]  /*0360*/  SHF.L.U32 R60, R4, 0x10, RZ ;  /* 0x00000010043c7819 */ /* 0x000fc400000006ff */
[----:B------:R-:W-:Y:S02]  /*0370*/  SHF.L.U32 R59, R5, 0x10, RZ ;  /* 0x00000010053b7819 */ /* 0x000fe400000006ff */
[----:B------:R-:W-:Y:S02]  /*0380*/  CS2R R4, SRZ ;  /* 0x0000000000047805 */ /* 0x000fe4000001ff00 */
[----:B------:R-:W-:Y:S02]  /*0390*/  SHF.L.U32 R58, R6, 0x10, RZ ;  /* 0x00000010063a7819 */ /* 0x000fe400000006ff */
[----:B------:R-:W-:Y:S02]  /*03a0*/  SHF.L.U32 R57, R7, 0x10, RZ ;  /* 0x0000001007397819 */ /* 0x000fe400000006ff */
[----:B------:R-:W-:Y:S02]  /*03b0*/  CS2R R6, SRZ ;  /* 0x0000000000067805 */ /* 0x000fe4000001ff00 */
[----:B--2---:R-:W-:-:S02]  /*03c0*/  PRMT R54, R20, 0x7632, R54 ;  /* 0x0000763214367816 */ /* 0x004fc40000000036 */
[----:B------:R-:W-:Y:S02]  /*03d0*/  PRMT R53, R21, 0x7632, R53 ;  /* 0x0000763215357816 */ /* 0x000fe40000000035 */
[----:B------:R-:W-:Y:S02]  /*03e0*/  PRMT R52, R22, 0x7632, R52 ;  /* 0x0000763216347816 */ /* 0x000fe40000000034 */
[----:B------:R-:W-:Y:S02]  /*03f0*/  PRMT R51, R23, 0x7632, R51 ;  /* 0x0000763217337816 */ /* 0x000fe40000000033 */
[----:B------:R-:W-:Y:S02]  /*0400*/  SHF.L.U32 R50, R50, 0x10, RZ ;  /* 0x0000001032327819 */ /* 0x000fe400000006ff */
[----:B------:R-:W-:Y:S02]  /*0410*/  SHF.L.U32 R49, R49, 0x10, RZ ;  /* 0x0000001031317819 */ /* 0x000fe400000006ff */
[----:B------:R-:W-:-:S02]  /*0420*/  SHF.L.U32 R48, R48, 0x10, RZ ;  /* 0x0000001030307819 */ /* 0x000fc400000006ff */
[----:B------:R-:W-:-:S07]  /*0430*/  SHF.L.U32 R47, R47, 0x10, RZ ;  /* 0x000000102f2f7819 */ /* 0x000fce00000006ff */
.L_x_135:
        /* <DEDUP_REMOVED lines=12> */
[----:B-1----:R-:W-:-:S06]  /*0500*/  IMAD.WIDE.U32 R28, R46, 0x10, R28 ;  /* 0x000000102e1c7825 */ /* 0x002fcc00078e001c */
[----:B------:R-:W4:Y:S01]  /*0510*/  LDG.E.128 R28, desc[UR8][R28.64] ;  /* 0x000000081c1c7981 */ /* 0x000f22000c1e1d00 */
[----:B--2---:R-:W-:-:S05]  /*0520*/  IMAD.WIDE R68, R56, 0x4, R68 ;  /* 0x0000000438447825 */ /* 0x004fca00078e0244 */
[----:B------:R-:W2:Y:S01]  /*0530*/  LDG.E R0, desc[UR8][R68.64] ;  /* 0x0000000844007981 */ /* 0x000ea2000c1e1900 */
[----:B---3--:R-:W-:-:S06]  /*0540*/  IMAD.WIDE.U32 R32, R46, 0x10, R32 ;  /* 0x000000102e207825 */ /* 0x008fcc00078e0020 */
[----:B------:R-:W3:Y:S01]  /*0550*/  LDG.E.128 R32, desc[UR8][R32.64] ;  /* 0x0000000820207981 */ /* 0x000ee2000c1e1d00 */
[----:B0-----:R-:W-:-:S06]  /*0560*/  IMAD.WIDE R62, R56, 0x4, R62 ;  /* 0x00000004383e7825 */ /* 0x001fcc00078e023e */
[----:B------:R0:W3:Y:S01]  /*0570*/  LDG.E R62, desc[UR8][R62.64] ;  /* 0x000000083e3e7981 */ /* 0x0000e2000c1e1900 */
[----:B------:R-:W-:-:S04]  /*0580*/  ISETP.NE.U32.AND P1, PT, RZ, UR12, PT ;  /* 0x0000000cff007c0c */ /* 0x000fc8000bf25070 */
[----:B------:R-:W-:-:S13]  /*0590*/  ISETP.NE.AND.EX P1, PT, RZ, UR13, PT, P1 ;  /* 0x0000000dff007c0c */ /* 0x000fda000bf25310 */
[----:B------:R-:W1:Y:S01]  /*05a0*/  @P1 LDC.64 R64, c[0x0][0x438] ;  /* 0x00010e00ff401b82 */ /* 0x000e620000000a00 */
[----:B------:R-:W-:Y:S02]  /*05b0*/  MOV R61, 0x3f800000 ;  /* 0x3f800000003d7802 */ /* 0x000fe40000000f00 */
[----:B------:R-:W-:Y:S01]  /*05c0*/  ISETP.NE.AND P2, PT, RZ, UR15, PT ;  /* 0x0000000fff007c0c */ /* 0x000fe2000bf45270 */
[----:B-1----:R-:W-:-:S05]  /*05d0*/  @P1 IMAD.WIDE.U32 R64, R46, 0x10, R64 ;  /* 0x000000102e401825 */ /* 0x002fca00078e0040 */
[----:B------:R1:W5:Y:S01]  /*05e0*/  @P1 LDG.E.128 R16, desc[UR8][R64.64] ;  /* 0x0000000840101981 */ /* 0x000362000c1e1d00 */
[----:B------:R-:W-:Y:S01]  /*05f0*/  UMOV UR6, 0xffffffff ;  /* 0xffffffff00067882 */ /* 0x000fe20000000000 */
[----:B------:R-:W-:-:S04]  /*0600*/  ISETP.NE.U32.AND P1, PT, RZ, UR12, PT ;  /* 0x0000000cff007c0c */ /* 0x000fc8000bf25070 */
[----:B------:R-:W-:Y:S02]  /*0610*/  ISETP.NE.AND.EX P1, PT, RZ, UR13, PT, P1 ;  /* 0x0000000dff007c0c */ /* 0x000fe4000bf25310 */
[----:B----4-:R-:W-:Y:S02]  /*0620*/  @P0 SHF.L.U32 R61, R66, 0x10, RZ ;  /* 0x00000010423d0819 */ /* 0x010fe400000006ff */
[C---:B------:R-:W-:Y:S02]  /*0630*/  PRMT R66, R28.reuse, 0x7632, R66 ;  /* 0x000076321c427816 */ /* 0x040fe40000000042 */
[----:B0-----:R-:W-:Y:S02]  /*0640*/  SHF.L.U32 R63, R28, 0x10, RZ ;  /* 0x000000101c3f7819 */ /* 0x001fe400000006ff */
[C---:B------:R-:W-:Y:S02]  /*0650*/  PRMT R28, R29.reuse, 0x7632, R28 ;  /* 0x000076321d1c7816 */ /* 0x040fe4000000001c */
[----:B------:R-:W-:-:S02]  /*0660*/  SHF.L.U32 R73, R29, 0x10, RZ ;  /* 0x000000101d497819 */ /* 0x000fc400000006ff */
[----:B--2---:R-:W-:Y:S02]  /*0670*/  FSEL R0, R0, RZ, !P2 ;  /* 0x000000ff00007208 */ /* 0x004fe40005000000 */
[C---:B------:R-:W-:Y:S02]  /*0680*/  PRMT R29, R30.reuse, 0x7632, R29 ;  /* 0x000076321e1d7816 */ /* 0x040fe4000000001d */
[----:B------:R-:W-:Y:S02]  /*0690*/  SHF.L.U32 R71, R30, 0x10, RZ ;  /* 0x000000101e477819 */ /* 0x000fe400000006ff */
[----:B------:R-:W-:Y:S01]  /*06a0*/  PRMT R30, R31, 0x7632, R30 ;  /* 0x000076321f1e7816 */ /* 0x000fe2000000001e */
[----:B-1----:R-:W-:Y:S01]  /*06b0*/  FADD.FTZ R65, -R0, R63 ;  /* 0x0000003f00417221 */ /* 0x002fe20000010100 */
[----:B------:R-:W-:Y:S02]  /*06c0*/  SHF.L.U32 R29, R29, 0x10, RZ ;  /* 0x000000101d1d7819 */ /* 0x000fe400000006ff */
[----:B------:R-:W-:-:S02]  /*06d0*/  SHF.L.U32 R75, R30, 0x10, RZ ;  /* 0x000000101e4b7819 */ /* 0x000fc400000006ff */
[----:B------:R-:W-:Y:S02]  /*06e0*/  SHF.L.U32 R69, R31, 0x10, RZ ;  /* 0x000000101f457819 */ /* 0x000fe400000006ff */
[----:B------:R-:W-:Y:S02]  /*06f0*/  SHF.L.U32 R67, R66, 0x10, RZ ;  /* 0x0000001042437819 */ /* 0x000fe400000006ff */
[----:B------:R-:W-:Y:S01]  /*0700*/  SHF.L.U32 R63, R28, 0x10, RZ ;  /* 0x000000101c3f7819 */ /* 0x000fe200000006ff */
[C---:B------:R-:W-:Y:S01]  /*0710*/  FADD.FTZ R31, -R0.reuse, R29 ;  /* 0x0000001d001f7221 */ /* 0x040fe20000010100 */
[C---:B------:R-:W-:Y:S01]  /*0720*/  FADD.FTZ R29, -R0.reuse, R75 ;  /* 0x0000004b001d7221 */ /* 0x040fe20000010100 */
[C---:B------:R-:W-:Y:S01]  /*0730*/  FADD.FTZ R73, -R0.reuse, R73 ;  /* 0x0000004900497221 */ /* 0x040fe20000010100 */
[C---:B------:R-:W-:Y:S01]  /*0740*/  FADD.FTZ R71, -R0.reuse, R71 ;  /* 0x0000004700477221 */ /* 0x040fe20000010100 */
[C---:B------:R-:W-:Y:S01]  /*0750*/  FADD.FTZ R69, -R0.reuse, R69 ;  /* 0x0000004500457221 */ /* 0x040fe20000010100 */
[C---:B------:R-:W-:Y:S01]  /*0760*/  FADD.FTZ R67, -R0.reuse, R67 ;  /* 0x0000004300437221 */ /* 0x040fe20000010100 */
[----:B------:R-:W-:Y:S01]  /*0770*/  FADD.FTZ R63, -R0, R63 ;  /* 0x0000003f003f7221 */ /* 0x000fe20000010100 */
[----:B---3--:R-:W-:Y:S01]  /*0780*/  PRMT R64, R32, 0x7632, R64 ;  /* 0x0000763220407816 */ /* 0x008fe20000000040 */
[----:B------:R-:W-:Y:S01]  /*0790*/  FMUL.FTZ R0, R62, R65 ;  /* 0x000000413e007220 */ /* 0x000fe20000410000 */
[----:B------:R-:W-:Y:S01]  /*07a0*/  SHF.L.U32 R75, R32, 0x10, RZ ;  /* 0x00000010204b7819 */ /* 0x000fe200000006ff */
[C---:B------:R-:W-:Y:S01]  /*07b0*/  FMUL.FTZ R69, R62.reuse, R69 ;  /* 0x000000453e457220 */ /* 0x040fe20000410000 */
[----:B------:R-:W-:Y:S01]  /*07c0*/  SHF.L.U32 R28, R35, 0x10, RZ ;  /* 0x00000010231c7819 */ /* 0x000fe200000006ff */
[----:B------:R-:W-:Y:S01]  /*07d0*/  FMUL.FTZ R67, R62, R67 ;  /* 0x000000433e437220 */ /* 0x000fe20000410000 */
[----:B------:R-:W-:Y:S01]  /*07e0*/  SHF.L.U32 R64, R64, 0x10, RZ ;  /* 0x0000001040407819 */ /* 0x000fe200000006ff */
[----:B------:R-:W-:Y:S01]  /*07f0*/  FADD.FTZ R45, R75, R45 ;  /* 0x0000002d4b2d7221 */ /* 0x000fe20000010000 */
[-C--:B------:R-:W-:Y:S01]  /*0800*/  FFMA.FTZ R55, R0, R75.reuse, R55 ;  /* 0x0000004b00377223 */ /* 0x080fe20000010037 */
[----:B------:R-:W-:Y:S01]  /*0810*/  FMUL.FTZ R75, R60, R75 ;  /* 0x0000004b3c4b7220 */ /* 0x000fe20000410000 */
[C---:B------:R-:W-:Y:S01]  /*0820*/  PRMT R30, R33.reuse, 0x7632, R30 ;  /* 0x00007632211e7816 */ /* 0x040fe2000000001e */
        /* <DEDUP_REMOVED lines=8> */
[----:B------:R-:W-:Y:S01]  /*08b0*/  FADD.FTZ R33, RZ, R75 ;  /* 0x0000004bff217221 */ /* 0x000fe20000010000 */
[----:B------:R-:W-:Y:S01]  /*08c0*/  FFMA.FTZ R28, R0, R75, RZ ;  /* 0x0000004b001c7223 */ /* 0x000fe200000100ff */
[----:B------:R-:W-:-:S02]  /*08d0*/  PRMT R32, R34, 0x7632, R32 ;  /* 0x0000763222207816 */ /* 0x000fc40000000020 */
[----:B------:R-:W-:Y:S01]  /*08e0*/  SHF.L.U32 R66, R34, 0x10, RZ ;  /* 0x0000001022427819 */ /* 0x000fe200000006ff */
[----:B------:R-:W-:Y:S01]  /*08f0*/  FADD.FTZ R41, R68, R41 ;  /* 0x0000002944297221 */ /* 0x000fe20000010000 */
[----:B------:R-:W-:Y:S01]  /*0900*/  SHF.L.U32 R34, R30, 0x10, RZ ;  /* 0x000000101e227819 */ /* 0x000fe200000006ff */
[-C--:B------:R-:W-:Y:S01]  /*0910*/  FFMA.FTZ R42, R73, R68.reuse, R42 ;  /* 0x00000044492a7223 */ /* 0x080fe2000001002a */
[C---:B------:R-:W-:Y:S01]  /*0920*/  FMUL.FTZ R63, R62.reuse, R63 ;  /* 0x0000003f3e3f7220 */ /* 0x040fe20000410000 */
[----:B------:R-:W-:Y:S01]  /*0930*/  FMUL.FTZ R68, R59, R68 ;  /* 0x000000443b447220 */ /* 0x000fe20000410000 */
[----:B------:R-:W-:Y:S01]  /*0940*/  FADD.FTZ R33, R33, R64 ;  /* 0x0000004021217221 */ /* 0x000fe20000010000 */
[----:B------:R-:W-:Y:S01]  /*0950*/  FFMA.FTZ R28, R67, R64, R28 ;  /* 0x00000040431c7223 */ /* 0x000fe2000001001c */
[----:B------:R-:W-:Y:S01]  /*0960*/  FMUL.FTZ R71, R62, R71 ;  /* 0x000000473e477220 */ /* 0x000fe20000410000 */
[----:B------:R-:W-:Y:S01]  /*0970*/  FADD.FTZ R39, R34, R39 ;  /* 0x0000002722277221 */ /* 0x000fe20000010000 */
[-C--:B------:R-:W-:Y:S01]  /*0980*/  FFMA.FTZ R40, R63, R34.reuse, R40 ;  /* 0x000000223f287223 */ /* 0x080fe20000010028 */
[----:B------:R-:W-:Y:S01]  /*0990*/  FMUL.FTZ R34, R49, R34 ;  /* 0x0000002231227220 */ /* 0x000fe20000410000 */
[----:B------:R-:W-:Y:S01]  /*09a0*/  FADD.FTZ R33, R33, R68 ;  /* 0x0000004421217221 */ /* 0x000fe20000010000 */
[----:B------:R-:W-:Y:S01]  /*09b0*/  FFMA.FTZ R28, R73, R68, R28 ;  /* 0x00000044491c7223 */ /* 0x000fe2000001001c */
[----:B------:R-:W-:Y:S01]  /*09c0*/  PRMT R70, R35, 0x7632, R70 ;  /* 0x0000763223467816 */ /* 0x000fe20000000046 */
[----:B------:R-:W-:Y:S01]  /*09d0*/  FADD.FTZ R37, R66, R37 ;  /* 0x0000002542257221 */ /* 0x000fe20000010000 */
[----:B------:R-:W-:Y:S01]  /*09e0*/  SHF.L.U32 R32, R32, 0x10, RZ ;  /* 0x0000001020207819 */ /* 0x000fe200000006ff */
[-C--:B------:R-:W-:Y:S01]  /*09f0*/  FFMA.FTZ R38, R71, R66.reuse, R38 ;  /* 0x0000004247267223 */ /* 0x080fe20000010026 */
[----:B------:R-:W-:Y:S01]  /*0a00*/  FMUL.FTZ R35, R62, R31 ;  /* 0x0000001f3e237220 */ /* 0x000fe20000410000 */
        /* <DEDUP_REMOVED lines=38> */
.L_x_147:
[----:B-1----:R-:W-:Y:S01]  /*0c70*/  FADD.FTZ R72, R28, R31 ;  /* 0x0000001f1c487221 */ /* 0x002fe20000010000 */
[----:B--2---:R-:W-:Y:S02]  /*0c80*/  FADD.FTZ R74, R29, R30 ;  /* 0x0000001e1d4a7221 */ /* 0x004fe40000010000 */
[----:B0-----:R-:W0:Y:S02]  /*0c90*/  LDC.64 R28, c[0x0][0x390] ;  /* 0x0000e400ff1c7b82 */ /* 0x001e240000000a00 */
[----:B0-----:R-:W-:-:S06]  /*0ca0*/  IMAD.WIDE.U32 R28, R46, 0x10, R28 ;  /* 0x000000102e1c7825 */ /* 0x001fcc00078e001c */
[----:B------:R-:W5:Y:S01]  /*0cb0*/  LDG.E.128 R28, desc[UR8][R28.64] ;  /* 0x000000081c1c7981 */ /* 0x000f62000c1e1d00 */
[----:B------:R-:W-:Y:S01]  /*0cc0*/  FMUL.FTZ R72, R72, UR16 ;  /* 0x0000001048487c20 */ /* 0x000fe20008410000 */
        /* <DEDUP_REMOVED lines=19> */
[----:B------:R-:W-:Y:S01]  /*0e00*/  FMUL.FTZ R70, R62, R65 ;  /* 0x000000413e467220 */ /* 0x000fe20000410000 */
[----:B------:R-:W-:Y:S01]  /*0e10*/  FADD.FTZ R63, R34, -R63 ;  /* 0x8000003f223f7221 */ /* 0x000fe20000010000 */
[----:B------:R-:W-:Y:S01]  /*0e20*/  FADD.FTZ R71, R66, -R71 ;  /* 0x8000004742477221 */ /* 0x000fe20000010000 */
[----:B------:R-:W-:Y:S01]  /*0e30*/  FADD.FTZ R35, R32, -R35 ;  /* 0x8000002320237221 */ /* 0x000fe20000010000 */
[C---:B-----5:R-:W-:Y:S01]  /*0e40*/  PRMT R65, R31.reuse, 0x7632, R65 ;  /* 0x000076321f417816 */ /* 0x060fe20000000041 */
[C---:B------:R-:W-:Y:S01]  /*0e50*/  FMUL.FTZ R0, R62.reuse, R75 ;  /* 0x0000004b3e007220 */ /* 0x040fe20000410000 */
[----:B------:R-:W-:Y:S01]  /*0e60*/  FMUL.FTZ R32, R62, R67 ;  /* 0x000000433e207220 */ /* 0x000fe20000410000 */
[----:B------:R-:W-:Y:S01]  /*0e70*/  SHF.L.U32 R31, R31, 0x10, RZ ;  /* 0x000000101f1f7819 */ /* 0x000fe200000006ff */
[----:B------:R-:W-:Y:S01]  /*0e80*/  FMUL.FTZ R70, R70, R61 ;  /* 0x0000003d46467220 */ /* 0x000fe20000410000 */
[----:B------:R-:W-:Y:S01]  /*0e90*/  SHF.L.U32 R67, R23, 0x10, RZ ;  /* 0x0000001017437819 */ /* 0x000fe200000006ff */
[C---:B------:R-:W-:Y:S01]  /*0ea0*/  FMUL.FTZ R34, R62.reuse, R73 ;  /* 0x000000493e227220 */ /* 0x040fe20000410000 */
[C---:B------:R-:W-:Y:S01]  /*0eb0*/  FMUL.FTZ R64, R62.reuse, R63 ;  /* 0x0000003f3e407220 */ /* 0x040fe20000410000 */
[C---:B------:R-:W-:Y:S01]  /*0ec0*/  FMUL.FTZ R66, R62.reuse, R71 ;  /* 0x000000473e427220 */ /* 0x040fe20000410000 */
[C---:B------:R-:W-:Y:S01]  /*0ed0*/  FMUL.FTZ R68, R62.reuse, R35 ;  /* 0x000000233e447220 */ /* 0x040fe20000410000 */
[----:B------:R-:W-:Y:S01]  /*0ee0*/  FMUL.FTZ R72, R62, R33 ;  /* 0x000000213e487220 */ /* 0x000fe20000410000 */
[----:B------:R-:W-:Y:S01]  /*0ef0*/  FMUL.FTZ R33, R0, R61 ;  /* 0x0000003d00217220 */ /* 0x000fe20000410000 */
[----:B------:R-:W-:Y:S01]  /*0f00*/  FMUL.FTZ R0, R70, R31 ;  /* 0x0000001f46007220 */ /* 0x000fe20000410000 */
[----:B------:R-:W-:Y:S01]  /*0f10*/  FMUL.FTZ R62, R34, R61 ;  /* 0x0000003d223e7220 */ /* 0x000fe20000410000 */
[----:B------:R-:W-:Y:S01]  /*0f20*/  FMUL.FTZ R31, R70, R67 ;  /* 0x00000043461f7220 */ /* 0x000fe20000410000 */
[-C--:B------:R-:W-:Y:S01]  /*0f30*/  FMUL.FTZ R32, R32, R61.reuse ;  /* 0x0000003d20207220 */ /* 0x080fe20000410000 */
[-C--:B------:R-:W-:Y:S01]  /*0f40*/  FMUL.FTZ R35, R64, R61.reuse ;  /* 0x0000003d40237220 */ /* 0x080fe20000410000 */
[-C--:B------:R-:W-:Y:S01]  /*0f50*/  FMUL.FTZ R34, R66, R61.reuse ;  /* 0x0000003d42227220 */ /* 0x080fe20000410000 */
[-C--:B------:R-:W-:Y:S01]  /*0f60*/  FMUL.FTZ R63, R68, R61.reuse ;  /* 0x0000003d443f7220 */ /* 0x080fe20000410000 */
[----:B------:R-:W-:Y:S01]  /*0f70*/  FMUL.FTZ R72, R72, R61 ;  /* 0x0000003d48487220 */ /* 0x000fe20000410000 */
[----:B------:R-:W-:-:S02]  /*0f80*/  SHF.L.U32 R67, R65, 0x10, RZ ;  /* 0x0000001041437819 */ /* 0x000fc400000006ff */
[C---:B------:R-:W-:Y:S02]  /*0f90*/  SHF.L.U32 R65, R30.reuse, 0x10, RZ ;  /* 0x000000101e417819 */ /* 0x040fe400000006ff */
[----:B------:R-:W-:Y:S01]  /*0fa0*/  PRMT R61, R30, 0x7632, R61 ;  /* 0x000076321e3d7816 */ /* 0x000fe2000000003d */
[----:B------:R-:W-:Y:S01]  /*0fb0*/  FMUL.FTZ R67, R72, R67 ;  /* 0x0000004348437220 */ /* 0x000fe20000410000 */
[----:B------:R-:W-:Y:S01]  /*0fc0*/  SHF.L.U32 R69, R22, 0x10, RZ ;  /* 0x0000001016457819 */ /* 0x000fe200000006ff */
[----:B------:R-:W-:Y:S01]  /*0fd0*/  FMUL.FTZ R64, R34, R65 ;  /* 0x0000004122407220 */ /* 0x000fe20000410000 */
[----:B------:R-:W-:Y:S02]  /*0fe0*/  SHF.L.U32 R68, R52, 0x10, RZ ;  /* 0x0000001034447819 */ /* 0x000fe400000006ff */
[----:B------:R-:W-:Y:S01]  /*0ff0*/  SHF.L.U32 R66, R61, 0x10, RZ ;  /* 0x000000103d427819 */ /* 0x000fe200000006ff */
[----:B------:R-:W-:Y:S01]  /*1000*/  FMUL.FTZ R34, R34, R69 ;  /* 0x0000004522227220 */ /* 0x000fe20000410000 */
[----:B------:R-:W-:-:S02]  /*1010*/  PRMT R61, R29, 0x7632, R61 ;  /* 0x000076321d3d7816 */ /* 0x000fc4000000003d */
        /* <DEDUP_REMOVED lines=8> */
[C---:B------:R-:W-:Y:S01]  /*10a0*/  PRMT R61, R28.reuse, 0x7632, R61 ;  /* 0x000076321c3d7816 */ /* 0x040fe2000000003d */
[C---:B------:R-:W-:Y:S01]  /*10b0*/  FMUL.FTZ R63, R35.reuse, R70 ;  /* 0x00000046233f7220 */ /* 0x040fe20000410000 */
        /* <DEDUP_REMOVED lines=10> */
[C---:B------:R-:W-:Y:S01]  /*1160*/  FMUL.FTZ R35, R32.reuse, R35 ;  /* 0x0000002320237220 */ /* 0x040fe20000410000 */
[----:B------:R-:W-:Y:S01]  /*1170*/  F2FP.BF16.F32.PACK_AB R30, R29, R34 ;  /* 0x000000221d1e723e */ /* 0x000fe200000010ff */
[----:B------:R-:W-:Y:S01]  /*1180*/  FMUL.FTZ R61, R32, R61 ;  /* 0x0000003d203d7220 */ /* 0x000fe20000410000 */
[----:B------:R-:W-:-:S02]  /*1190*/  F2FP.BF16.F32.PACK_AB R29, R63, R62 ;  /* 0x0000003e3f1d723e */ /* 0x000fc400000010ff */
[----:B------:R-:W-:Y:S01]  /*11a0*/  F2FP.BF16.F32.PACK_AB R28, R35, R28 ;  /* 0x0000001c231c723e */ /* 0x000fe200000010ff */
[----:B------:R-:W-:Y:S06]  /*11b0*/  BRA `(.L_x_133) ;  /* 0x0000000c00f47947 */ /* 0x000fec0003800000 */
.L_x_132:
        /* <DEDUP_REMOVED lines=10> */
[----:B-----5:R-:W-:Y:S01]  /*1260*/  SHF.L.U32 R0, R31, 0x10, RZ ;  /* 0x000000101f007819 */ /* 0x020fe200000006ff */
[--C-:B------:R-:W-:Y:S01]  /*1270*/  FFMA.FTZ R67, R67, R77, R72.reuse ;  /* 0x0000004d43437223 */ /* 0x100fe20000010048 */
[----:B------:R-:W-:Y:S01]  /*1280*/  SHF.L.U32 R34, R23, 0x10, RZ ;  /* 0x0000001017227819 */ /* 0x000fe200000006ff */
[----:B------:R-:W-:Y:S01]  /*1290*/  FMUL.FTZ R33, R66, R61 ;  /* 0x0000003d42217220 */ /* 0x000fe20000410000 */
[-CC-:B------:R-:W-:Y:S01]  /*12a0*/  FFMA.FTZ R35, R35, R77.reuse, R72.reuse ;  /* 0x0000004d23237223 */ /* 0x180fe20000010048 */
[----:B------:R-:W-:Y:S01]  /*12b0*/  FFMA.FTZ R73, R73, R77, R72 ;  /* 0x0000004d49497223 */ /* 0x000fe20000010048 */
[----:B------:R-:W-:Y:S01]  /*12c0*/  FADD.FTZ R67, R64, -R67 ;  /* 0x8000004340437221 */ /* 0x000fe20000010000 */
[C---:B------:R-:W-:Y:S01]  /*12d0*/  FMUL.FTZ R0, R33.reuse, R0 ;  /* 0x0000000021007220 */ /* 0x040fe20000410000 */
[----:B------:R-:W-:Y:S01]  /*12e0*/  FADD.FTZ R35, R32, -R35 ;  /* 0x8000002320237221 */ /* 0x000fe20000010000 */
[----:B------:R-:W-:Y:S01]  /*12f0*/  FMUL.FTZ R33, R33, R34 ;  /* 0x0000002221217220 */ /* 0x000fe20000410000 */
[----:B------:R-:W-:Y:S01]  /*1300*/  FADD.FTZ R25, R68, -R73 ;  /* 0x8000004944197221 */ /* 0x000fe20000010000 */
[----:B------:R-:W-:Y:S01]  /*1310*/  PRMT R34, R31, 0x7632, R34 ;  /* 0x000076321f227816 */ /* 0x000fe20000000022 */
[C---:B------:R-:W-:Y:S01]  /*1320*/  FMUL.FTZ R68, R62.reuse, R63 ;  /* 0x0000003f3e447220 */ /* 0x040fe20000410000 */
[C---:B------:R-:W-:Y:S01]  /*1330*/  FMUL.FTZ R27, R62.reuse, R27 ;  /* 0x0000001b3e1b7220 */ /* 0x040fe20000410000 */
[----:B------:R-:W-:Y:S01]  /*1340*/  FMUL.FTZ R63, R62, R71 ;  /* 0x000000473e3f7220 */ /* 0x000fe20000410000 */
[----:B------:R-:W-:Y:S01]  /*1350*/  PRMT R31, R30, 0x7632, R31 ;  /* 0x000076321e1f7816 */ /* 0x000fe2000000001f */
[C---:B------:R-:W-:Y:S01]  /*1360*/  FMUL.FTZ R32, R62.reuse, R67 ;  /* 0x000000433e207220 */ /* 0x040fe20000410000 */
[----:B------:R-:W-:Y:S01]  /*1370*/  FMUL.FTZ R26, R62, R35 ;  /* 0x000000233e1a7220 */ /* 0x000fe20000410000 */
[----:B------:R-:W-:Y:S01]  /*1380*/  FADD.FTZ R75, R75, -R24 ;  /* 0x800000184b4b7221 */ /* 0x000fe20000010000 */
[----:B------:R-:W-:Y:S01]  /*1390*/  SHF.L.U32 R67, R34, 0x10, RZ ;  /* 0x0000001022437819 */ /* 0x000fe200000006ff */
[-C--:B------:R-:W-:Y:S01]  /*13a0*/  FMUL.FTZ R34, R27, R61.reuse ;  /* 0x0000003d1b227220 */ /* 0x080fe20000410000 */
        /* <DEDUP_REMOVED lines=8> */
[----:B------:R-:W-:Y:S01]  /*1430*/  SHF.L.U32 R62, R22, 0x10, RZ ;  /* 0x00000010163e7819 */ /* 0x000fe200000006ff */
[C---:B------:R-:W-:Y:S01]  /*1440*/  FMUL.FTZ R67, R34.reuse, R67 ;  /* 0x0000004322437220 */ /* 0x040fe20000410000 */
[----:B------:R-:W-:Y:S01]  /*1450*/  FMUL.FTZ R34, R34, R65 ;  /* 0x0000004122227220 */ /* 0x000fe20000410000 */
[----:B------:R-:W-:Y:S01]  /*1460*/  FMUL.FTZ R64, R35, R30 ;  /* 0x0000001e23407220 */ /* 0x000fe20000410000 */
[C---:B------:R-:W-:Y:S01]  /*1470*/  FMUL.FTZ R65, R31.reuse, R70 ;  /* 0x000000461f417220 */ /* 0x040fe20000410000 */
        /* <DEDUP_REMOVED lines=8> */
[----:B------:R-:W-:Y:S02]  /*1500*/  SHF.L.U32 R72, R53, 0x10, RZ ;  /* 0x0000001035487819 */ /* 0x000fe400000006ff */
[----:B------:R-:W-:Y:S01]  /*1510*/  F2FP.BF16.F32.PACK_AB R27, R27, R66 ;  /* 0x000000421b1b723e */ /* 0x000fe200000010ff */
[C---:B------:R-:W-:Y:S01]  /*1520*/  FMUL.FTZ R66, R62.reuse, R29 ;  /* 0x0000001d3e427220 */ /* 0x040fe20000410000 */
[----:B------:R-:W-:Y:S01]  /*1530*/  FMUL.FTZ R62, R62, R69 ;  /* 0x000000453e3e7220 */ /* 0x000fe20000410000 */
[C---:B------:R-:W-:Y:S01]  /*1540*/  FMUL.FTZ R69, R31.reuse, R70 ;  /* 0x000000461f457220 */ /* 0x040fe20000410000 */
[----:B------:R-:W-:Y:S01]  /*1550*/  FMUL.FTZ R29, R31, R72 ;  /* 0x000000481f1d7220 */ /* 0x000fe20000410000 */
[----:B------:R-:W-:Y:S02]  /*1560*/  PRMT R31, R28, 0x7632, R31 ;  /* 0x000076321c1f7816 */ /* 0x000fe4000000001f */
[----:B------:R-:W-:-:S02]  /*1570*/  F2FP.BF16.F32.PACK_AB R26, R26, R63 ;  /* 0x0000003f1a1a723e */ /* 0x000fc400000010ff */
[----:B------:R-:W-:Y:S01]  /*1580*/  SHF.L.U32 R63, R28, 0x10, RZ ;  /* 0x000000101c3f7819 */ /* 0x000fe200000006ff */
[-C--:B------:R-:W-:Y:S01]  /*1590*/  FMUL.FTZ R28, R24, R61.reuse ;  /* 0x0000003d181c7220 */ /* 0x080fe20000410000 */
[----:B------:R-:W-:Y:S02]  /*15a0*/  SHF.L.U32 R71, R20, 0x10, RZ ;  /* 0x0000001014477819 */ /* 0x000fe400000006ff */
        /* <DEDUP_REMOVED lines=8> */
[----:B------:R-:W-:-:S02]  /*1630*/  F2FP.BF16.F32.PACK_AB R24, R32, R24 ;  /* 0x000000182018723e */ /* 0x000fc400000010ff */
[----:B------:R-:W-:Y:S02]  /*1640*/  F2FP.BF16.F32.PACK_AB R31, R34, R33 ;  /* 0x00000021221f723e */ /* 0x000fe400000010ff */
[----:B------:R-:W-:Y:S02]  /*1650*/  F2FP.BF16.F32.PACK_AB R30, R30, R35 ;  /* 0x000000231e1e723e */ /* 0x000fe400000010ff */
[----:B------:R-:W-:Y:S02]  /*1660*/  F2FP.BF16.F32.PACK_AB R29, R29, R62 ;  /* 0x0000003e1d1d723e */ /* 0x000fe400000010ff */
[----:B------:R-:W-:Y:S01]  /*1670*/  F2FP.BF16.F32.PACK_AB R28, R63, R28 ;  /* 0x0000001c3f1c723e */ /* 0x000fe200000010ff */
[----:B------:R-:W-:Y:S06]  /*1680*/  BRA `(.L_x_133) ;  /* 0x0000000800c07947 */ /* 0x000fec0003800000 */
.L_x_131:
[----:B------:R-:W-:-:S04]  /*1690*/  UISETP.NE.U32.AND UP0, UPT, UR4, URZ, UPT ;  /* 0x000000ff0400728c */ /* 0x000fc8000bf05070 */
[----:B------:R-:W-:-:S09]  /*16a0*/  UISETP.NE.AND.EX UP0, UPT, UR5, URZ, UPT, UP0 ;  /* 0x000000ff0500728c */ /* 0x000fd2000bf05300 */
[----:B------:R-:W-:Y:S05]  /*16b0*/  BRA.U UP0, `(.L_x_134) ;  /* 0x0000000500547547 */ /* 0x000fea000b800000 */
[-CC-:B------:R-:W-:Y:S01]  /*16c0*/  FFMA.FTZ R67, R67, R77.reuse, R72.reuse ;  /* 0x0000004d43437223 */ /* 0x180fe20000010048 */
[----:B------:R-:W-:-:S03]  /*16d0*/  FFMA.FTZ R0, R0, R77, R72 ;  /* 0x0000004d00007223 */ /* 0x000fc60000010048 */
[----:B------:R-:W-:Y:S01]  /*16e0*/  FADD.FTZ R67, R64, -R67 ;  /* 0x8000004340437221 */ /* 0x000fe20000010000 */
[-CC-:B------:R-:W-:Y:S01]  /*16f0*/  FFMA.FTZ R64, R73, R77.reuse, R72.reuse ;  /* 0x0000004d49407223 */ /* 0x180fe20000010048 */
[-CC-:B------:R-:W-:Y:S01]  /*1700*/  FFMA.FTZ R73, R63, R77.reuse, R72.reuse ;  /* 0x0000004d3f497223 */ /* 0x180fe20000010048 */
[-CC-:B------:R-:W-:Y:S01]  /*1710*/  FFMA.FTZ R63, R71, R77.reuse, R72.reuse ;  /* 0x0000004d473f7223 */ /* 0x180fe20000010048 */
[-C--:B------:R-:W-:Y:S01]  /*1720*/  FFMA.FTZ R71, R35, R77.reuse, R72 ;  /* 0x0000004d23477223 */ /* 0x080fe20000010048 */
[----:B------:R-:W-:Y:S01]  /*1730*/  FADD.FTZ R75, R75, -R0 ;  /* 0x800000004b4b7221 */ /* 0x000fe20000010000 */
[----:B------:R-:W-:Y:S01]  /*1740*/  FADD.FTZ R35, R34, -R73 ;  /* 0x8000004922237221 */ /* 0x000fe20000010000 */
[-C--:B------:R-:W-:Y:S01]  /*1750*/  FFMA.FTZ R0, R69, R77.reuse, R72 ;  /* 0x0000004d45007223 */ /* 0x080fe20000010048 */
[----:B-----5:R-:W-:Y:S01]  /*1760*/  PRMT R34, R17, 0x7632, R34 ;  /* 0x0000763211227816 */ /* 0x020fe20000000022 */
[----:B------:R-:W-:Y:S01]  /*1770*/  FFMA.FTZ R77, R33, R77, R72 ;  /* 0x0000004d214d7223 */ /* 0x000fe20000010048 */
[----:B------:R-:W-:Y:S01]  /*1780*/  FADD.FTZ R33, R68, -R64 ;  /* 0x8000004044217221 */ /* 0x000fe20000010000 */
[----:B------:R-:W-:Y:S01]  /*1790*/  FADD.FTZ R63, R66, -R63 ;  /* 0x8000003f423f7221 */ /* 0x000fe20000010000 */
[----:B------:R-:W-:Y:S01]  /*17a0*/  SHF.L.U32 R64, R17, 0x10, RZ ;  /* 0x0000001011407819 */ /* 0x000fe200000006ff */
[----:B------:R-:W-:Y:S01]  /*17b0*/  FADD.FTZ R69, R32, -R71 ;  /* 0x8000004720457221 */ /* 0x000fe20000010000 */
[----:B------:R-:W-:Y:S01]  /*17c0*/  SHF.L.U32 R66, R34, 0x10, RZ ;  /* 0x0000001022427819 */ /* 0x000fe200000006ff */
[----:B------:R-:W-:Y:S01]  /*17d0*/  FADD.FTZ R71, R70, -R77 ;  /* 0x8000004d46477221 */ /* 0x000fe20000010000 */
[----:B------:R-:W-:Y:S01]  /*17e0*/  SHF.L.U32 R70, R19, 0x10, RZ ;  /* 0x0000001013467819 */ /* 0x000fe200000006ff */
[C---:B------:R-:W-:Y:S01]  /*17f0*/  FFMA.FTZ R34, R62.reuse, R33, R64 ;  /* 0x000000213e227223 */ /* 0x040fe20000010040 */
[----:B------:R-:W-:Y:S01]  /*1800*/  FADD.FTZ R65, R65, -R0 ;  /* 0x8000000041417221 */ /* 0x000fe20000010000 */
[----:B------:R-:W-:Y:S01]  /*1810*/  FFMA.FTZ R64, R62, R35, R66 ;  /* 0x000000233e407223 */ /* 0x000fe20000010042 */
[----:B------:R-:W-:-:S02]  /*1820*/  PRMT R0, R16, 0x7632, R0 ;  /* 0x0000763210007816 */ /* 0x000fc40000000000 */
[----:B------:R-:W-:Y:S01]  /*1830*/  PRMT R33, R18, 0x7632, R33 ;  /* 0x0000763212217816 */ /* 0x000fe20000000021 */
[----:B------:R-:W-:Y:S01]  /*1840*/  FFMA.FTZ R70, R62, R65, R70 ;  /* 0x000000413e467223 */ /* 0x000fe20000010046 */
[----:B------:R-:W-:Y:S02]  /*1850*/  PRMT R66, R19, 0x7632, R66 ;  /* 0x0000763213427816 */ /* 0x000fe40000000042 */
[----:B------:R-:W-:Y:S01]  /*1860*/  SHF.L.U32 R73, R16, 0x10, RZ ;  /* 0x0000001010497819 */ /* 0x000fe200000006ff */
[----:B------:R-:W-:Y:S01]  /*1870*/  FMUL.FTZ R70, R70, R61 ;  /* 0x0000003d46467220 */ /* 0x000fe20000410000 */
[----:B------:R-:W-:Y:S02]  /*1880*/  SHF.L.U32 R35, R18, 0x10, RZ ;  /* 0x0000001012237819 */ /* 0x000fe400000006ff */
[----:B------:R-:W-:Y:S01]  /*1890*/  SHF.L.U32 R32, R0, 0x10, RZ ;  /* 0x0000001000207819 */ /* 0x000fe200000006ff */
[----:B------:R-:W-:Y:S01]  /*18a0*/  FFMA.FTZ R0, R62, R75, R73 ;  /* 0x0000004b3e007223 */ /* 0x000fe20000010049 */
[----:B------:R-:W-:Y:S01]  /*18b0*/  SHF.L.U32 R68, R33, 0x10, RZ ;  /* 0x0000001021447819 */ /* 0x000fe200000006ff */
[----:B------:R-:W-:Y:S01]  /*18c0*/  FMUL.FTZ R33, R64, R61 ;  /* 0x0000003d40217220 */ /* 0x000fe20000410000 */
[----:B------:R-:W-:Y:S01]  /*18d0*/  SHF.L.U32 R72, R66, 0x10, RZ ;  /* 0x0000001042487819 */ /* 0x000fe200000006ff */
[C-C-:B------:R-:W-:Y:S01]  /*18e0*/  FFMA.FTZ R66, R62.reuse, R63, R35.reuse ;  /* 0x0000003f3e427223 */ /* 0x140fe20000010023 */
[C---:B------:R-:W-:Y:S01]  /*18f0*/  SHF.L.U32 R65, R31.reuse, 0x10, RZ ;  /* 0x000000101f417819 */ /* 0x040fe200000006ff */
[C---:B------:R-:W-:Y:S01]  /*1900*/  FFMA.FTZ R32, R62.reuse, R67, R32 ;  /* 0x000000433e207223 */ /* 0x040fe20000010020 */
[C---:B------:R-:W-:Y:S01]  /*1910*/  FFMA.FTZ R68, R62.reuse, R69, R68 ;  /* 0x000000453e447223 */ /* 0x040fe20000010044 */
[----:B------:R-:W-:Y:S01]  /*1920*/  FFMA.FTZ R72, R62, R71, R72 ;  /* 0x000000473e487223 */ /* 0x000fe20000010048 */
[----:B------:R-:W-:Y:S01]  /*1930*/  PRMT R35, R31, 0x7632, R35 ;  /* 0x000076321f237816 */ /* 0x000fe20000000023 */
[-C--:B------:R-:W-:Y:S01]  /*1940*/  FMUL.FTZ R31, R0, R61.reuse ;  /* 0x0000003d001f7220 */ /* 0x080fe20000410000 */
[----:B------:R-:W-:Y:S01]  /*1950*/  FMUL.FTZ R0, R65, R70 ;  /* 0x0000004641007220 */ /* 0x000fe20000410000 */
[----:B------:R-:W-:Y:S01]  /*1960*/  SHF.L.U32 R65, R30, 0x10, RZ ;  /* 0x000000101e417819 */ /* 0x000fe200000006ff */
[-C--:B------:R-:W-:Y:S01]  /*1970*/  FMUL.FTZ R32, R32, R61.reuse ;  /* 0x0000003d20207220 */ /* 0x080fe20000410000 */
[----:B------:R-:W-:Y:S01]  /*1980*/  SHF.L.U32 R69, R22, 0x10, RZ ;  /* 0x0000001016457819 */ /* 0x000fe200000006ff */
[-C--:B------:R-:W-:Y:S01]  /*1990*/  FMUL.FTZ R62, R34, R61.reuse ;  /* 0x0000003d223e7220 */ /* 0x080fe20000410000 */
[-C--:B------:R-:W-:Y:S01]  /*19a0*/  FMUL.FTZ R66, R66, R61.reuse ;  /* 0x0000003d42427220 */ /* 0x080fe20000410000 */
[-C--:B------:R-:W-:Y:S01]  /*19b0*/  FMUL.FTZ R63, R68, R61.reuse ;  /* 0x0000003d443f7220 */ /* 0x080fe20000410000 */
[----:B------:R-:W-:Y:S01]  /*19c0*/  FMUL.FTZ R72, R72, R61 ;  /* 0x0000003d48487220 */ /* 0x000fe20000410000 */
[----:B------:R-:W-:Y:S01]  /*19d0*/  PRMT R61, R30, 0x7632, R61 ;  /* 0x000076321e3d7816 */ /* 0x000fe2000000003d */
[-C--:B------:R-:W-:Y:S01]  /*19e0*/  FMUL.FTZ R64, R65, R66.reuse ;  /* 0x0000004241407220 */ /* 0x080fe20000410000 */
[----:B------:R-:W-:Y:S01]  /*19f0*/  SHF.L.U32 R67, R23, 0x10, RZ ;  /* 0x0000001017437819 */ /* 0x000fe200000006ff */
[----:B------:R-:W-:Y:S01]  /*1a00*/  FMUL.FTZ R30, R69, R66 ;  /* 0x00000042451e7220 */ /* 0x000fe20000410000 */
[----:B------:R-:W-:-:S02]  /*1a10*/  SHF.L.U32 R68, R52, 0x10, RZ ;  /* 0x0000001034447819 */ /* 0x000fc400000006ff */
[----:B------:R-:W-:Y:S01]  /*1a20*/  SHF.L.U32 R66, R61, 0x10, RZ ;  /* 0x000000103d427819 */ /* 0x000fe200000006ff */
[----:B------:R-:W-:Y:S01]  /*1a30*/  FMUL.FTZ R34, R67, R70 ;  /* 0x0000004643227220 */ /* 0x000fe20000410000 */
[C---:B------:R-:W-:Y:S02]  /*1a40*/  PRMT R61, R29.reuse, 0x7632, R61 ;  /* 0x000076321d3d7816 */ /* 0x040fe4000000003d */
[----:B------:R-:W-:Y:S01]  /*1a50*/  SHF.L.U32 R69, R29, 0x10, RZ ;  /* 0x000000101d457819 */ /* 0x000fe200000006ff */
[-C--:B------:R-:W-:Y:S01]  /*1a60*/  FMUL.FTZ R29, R68, R63.reuse ;  /* 0x0000003f441d7220 */ /* 0x080fe20000410000 */
[----:B------:R-:W-:Y:S01]  /*1a70*/  SHF.L.U32 R35, R35, 0x10, RZ ;  /* 0x0000001023237819 */ /* 0x000fe200000006ff */
[----:B------:R-:W-:Y:S01]  /*1a80*/  FMUL.FTZ R65, R66, R63 ;  /* 0x0000003f42417220 */ /* 0x000fe20000410000 */
[----:B------:R-:W-:Y:S01]  /*1a90*/  SHF.L.U32 R71, R51, 0x10, RZ ;  /* 0x0000001033477819 */ /* 0x000fe200000006ff */
[----:B------:R-:W-:Y:S01]  /*1aa0*/  FMUL.FTZ R66, R69, R62 ;  /* 0x0000003e45427220 */ /* 0x000fe20000410000 */
[----:B------:R-:W-:Y:S01]  /*1ab0*/  SHF.L.U32 R70, R53, 0x10, RZ ;  /* 0x0000001035467819 */ /* 0x000fe200000006ff */
[-C--:B------:R-:W-:Y:S01]  /*1ac0*/  FMUL.FTZ R67, R35, R72.reuse ;  /* 0x0000004823437220 */ /* 0x080fe20000410000 */
[----:B------:R-:W-:Y:S01]  /*1ad0*/  SHF.L.U32 R68, R61, 0x10, RZ ;  /* 0x000000103d447819 */ /* 0x000fe200000006ff */
[----:B------:R-:W-:Y:S01]  /*1ae0*/  FMUL.FTZ R35, R71, R72 ;  /* 0x0000004847237220 */ /* 0x000fe20000410000 */
[----:B------:R-:W-:Y:S01]  /*1af0*/  PRMT R61, R28, 0x7632, R61 ;  /* 0x000076321c3d7816 */ /* 0x000fe2000000003d */
[-C--:B------:R-:W-:Y:S01]  /*1b00*/  FMUL.FTZ R63, R70, R33.reuse ;  /* 0x00000021463f7220 */ /* 0x080fe20000410000 */
[----:B------:R-:W-:Y:S01]  /*1b10*/  SHF.L.U32 R28, R28, 0x10, RZ ;  /* 0x000000101c1c7819 */ /* 0x000fe200000006ff */
[----:B------:R-:W-:Y:S01]  /*1b20*/  FMUL.FTZ R69, R68, R33 ;  /* 0x0000002144457220 */ /* 0x000fe20000410000 */
[----:B------:R-:W-:-:S02]  /*1b30*/  SHF.L.U32 R71, R21, 0x10, RZ ;  /* 0x0000001015477819 */ /* 0x000fc400000006ff */
[----:B------:R-:W-:Y:S01]  /*1b40*/  SHF.L.U32 R70, R20, 0x10, RZ ;  /* 0x0000001014467819 */ /* 0x000fe200000006ff */
[-C--:B------:R-:W-:Y:S01]  /*1b50*/  FMUL.FTZ R68, R28, R31.reuse ;  /* 0x0000001f1c447220 */ /* 0x080fe20000410000 */
[----:B------:R-:W-:Y:S01]  /*1b60*/  SHF.L.U32 R33, R54, 0x10, RZ ;  /* 0x0000001036217819 */ /* 0x000fe200000006ff */
[----:B------:R-:W-:Y:S01]  /*1b70*/  FMUL.FTZ R62, R71, R62 ;  /* 0x0000003e473e7220 */ /* 0x000fe20000410000 */
[----:B------:R-:W-:Y:S01]  /*1b80*/  SHF.L.U32 R61, R61, 0x10, RZ ;  /* 0x000000103d3d7819 */ /* 0x000fe200000006ff */
[----:B------:R-:W-:Y:S01]  /*1b90*/  FMUL.FTZ R28, R70, R31 ;  /* 0x0000001f461c7220 */ /* 0x000fe20000410000 */
[----:B------:R-:W-:Y:S01]  /*1ba0*/  F2FP.BF16.F32.PACK_AB R30, R29, R30 ;  /* 0x0000001e1d1e723e */ /* 0x000fe200000010ff */
[----:B------:R-:W-:Y:S01]  /*1bb0*/  FMUL.FTZ R33, R33, R32 ;  /* 0x0000002021217220 */ /* 0x000fe20000410000 */
[----:B------:R-:W-:Y:S01]  /*1bc0*/  F2FP.BF16.F32.PACK_AB R31, R35, R34 ;  /* 0x00000022231f723e */ /* 0x000fe200000010ff */
[----:B------:R-:W-:Y:S01]  /*1bd0*/  FMUL.FTZ R61, R61, R32 ;  /* 0x000000203d3d7220 */ /* 0x000fe20000410000 */
[----:B------:R-:W-:-:S02]  /*1be0*/  F2FP.BF16.F32.PACK_AB R29, R63, R62 ;  /* 0x0000003e3f1d723e */ /* 0x000fc400000010ff */
[----:B------:R-:W-:Y:S01]  /*1bf0*/  F2FP.BF16.F32.PACK_AB R28, R33, R28 ;  /* 0x0000001c211c723e */ /* 0x000fe200000010ff */
[----:B------:R-:W-:Y:S06]  /*1c00*/  BRA `(.L_x_133) ;  /* 0x0000000400607947 */ /* 0x000fec0003800000 */
.L_x_134:
[-CC-:B------:R-:W-:Y:S01]  /*1c10*/  FFMA.FTZ R24, R0, R77.reuse, R72.reuse ;  /* 0x0000004d00187223 */ /* 0x180fe20000010048 */
[-CC-:B------:R-:W-:Y:S01]  /*1c20*/  FFMA.FTZ R0, R69, R77.reuse, R72.reuse ;  /* 0x0000004d45007223 */ /* 0x180fe20000010048 */
[-CC-:B------:R-:W-:Y:S01]  /*1c30*/  FFMA.FTZ R25, R67, R77.reuse, R72.reuse ;  /* 0x0000004d43197223 */ /* 0x180fe20000010048 */
[-C--:B------:R-:W-:Y:S01]  /*1c40*/  FFMA.FTZ R67, R63, R77.reuse, R72 ;  /* 0x0000004d3f437223 */ /* 0x080fe20000010048 */
[----:B------:R-:W-:Y:S01]  /*1c50*/  FADD.FTZ R75, R75, -R24 ;  /* 0x800000184b4b7221 */ /* 0x000fe20000010000 */
[--C-:B------:R-:W-:Y:S01]  /*1c60*/  FADD.FTZ R69, R65, -R0.reuse ;  /* 0x8000000041457221 */ /* 0x100fe20000010000 */
[----:B-----5:R-:W-:Y:S01]  /*1c70*/  PRMT R0, R16, 0x7632, R0 ;  /* 0x0000763210007816 */ /* 0x020fe20000000000 */
[-C--:B------:R-:W-:Y:S01]  /*1c80*/  FFMA.FTZ R63, R35, R77.reuse, R72 ;  /* 0x0000004d233f7223 */ /* 0x080fe20000010048 */
[----:B------:R-:W-:Y:S01]  /*1c90*/  PRMT R24, R17, 0x7632, R24 ;  /* 0x0000763211187816 */ /* 0x000fe20000000018 */
[-CC-:B------:R-:W-:Y:S01]  /*1ca0*/  FFMA.FTZ R73, R73, R77.reuse, R72.reuse ;  /* 0x0000004d49497223 */ /* 0x180fe20000010048 */
[----:B------:R-:W-:Y:S01]  /*1cb0*/  SHF.L.U32 R0, R0, 0x10, RZ ;  /* 0x0000001000007819 */ /* 0x000fe200000006ff */
[----:B------:R-:W-:Y:S01]  /*1cc0*/  FADD.FTZ R25, R64, -R25 ;  /* 0x8000001940197221 */ /* 0x000fe20000010000 */
[----:B------:R-:W-:Y:S01]  /*1cd0*/  SHF.L.U32 R26, R24, 0x10, RZ ;  /* 0x00000010181a7819 */ /* 0x000fe200000006ff */
[-CC-:B------:R-:W-:Y:S01]  /*1ce0*/  FFMA.FTZ R27, R71, R77.reuse, R72.reuse ;  /* 0x0000004d471b7223 */ /* 0x180fe20000010048 */
[----:B------:R-:W-:Y:S01]  /*1cf0*/  FADD.FTZ R67, R34, -R67 ;  /* 0x8000004322437221 */ /* 0x000fe20000010000 */
[----:B------:R-:W-:Y:S01]  /*1d00*/  FFMA.FTZ R35, R33, R77, R72 ;  /* 0x0000004d21237223 */ /* 0x000fe20000010048 */
[----:B------:R-:W-:Y:S01]  /*1d10*/  FADD.FTZ R63, R32, -R63 ;  /* 0x8000003f203f7221 */ /* 0x000fe20000010000 */
[----:B------:R-:W-:Y:S01]  /*1d20*/  SHF.L.U32 R34, R17, 0x10, RZ ;  /* 0x0000001011227819 */ /* 0x000fe200000006ff */
[----:B------:R-:W-:Y:S01]  /*1d30*/  FADD.FTZ R33, R68, -R73 ;  /* 0x8000004944217221 */ /* 0x000fe20000010000 */
[----:B------:R-:W-:Y:S01]  /*1d40*/  FFMA.FTZ R32, R62, R25, R0 ;  /* 0x000000193e207223 */ /* 0x000fe20000010000 */
[----:B------:R-:W-:Y:S01]  /*1d50*/  FADD.FTZ R27, R66, -R27 ;  /* 0x8000001b421b7221 */ /* 0x000fe20000010000 */
[C---:B------:R-:W-:Y:S01]  /*1d60*/  FFMA.FTZ R25, R62.reuse, R67, R26 ;  /* 0x000000433e197223 */ /* 0x040fe2000001001a */
[C---:B------:R-:W-:Y:S01]  /*1d70*/  SHF.L.U32 R66, R19.reuse, 0x10, RZ ;  /* 0x0000001013427819 */ /* 0x040fe200000006ff */
[----:B------:R-:W-:Y:S01]  /*1d80*/  FFMA.FTZ R34, R62, R33, R34 ;  /* 0x000000213e227223 */ /* 0x000fe20000010022 */
[----:B------:R-:W-:Y:S01]  /*1d90*/  PRMT R26, R19, 0x7632, R26 ;  /* 0x00007632131a7816 */ /* 0x000fe2000000001a */
[----:B------:R-:W-:Y:S01]  /*1da0*/  FADD.FTZ R35, R70, -R35 ;  /* 0x8000002346237221 */ /* 0x000fe20000010000 */
[----:B------:R-:W-:Y:S01]  /*1db0*/  SHF.L.U32 R65, R16, 0x10, RZ ;  /* 0x0000001010417819 */ /* 0x000fe200000006ff */
[----:B------:R-:W-:Y:S01]  /*1dc0*/  FFMA.FTZ R66, R62, R69, R66 ;  /* 0x000000453e427223 */ /* 0x000fe20000010042 */
[----:B------:R-:W-:-:S02]  /*1dd0*/  SHF.L.U32 R33, R18, 0x10, RZ ;  /* 0x0000001012217819 */ /* 0x000fc400000006ff */
[----:B------:R-:W-:Y:S01]  /*1de0*/  PRMT R0, R18, 0x7632, R0 ;  /* 0x0000763212007816 */ /* 0x000fe20000000000 */
[----:B------:R-:W-:Y:S01]  /*1df0*/  FFMA.FTZ R24, R62, R75, R65 ;  /* 0x0000004b3e187223 */ /* 0x000fe20000010041 */
[----:B------:R-:W-:Y:S01]  /*1e00*/  SHF.L.U32 R68, R26, 0x10, RZ ;  /* 0x000000101a447819 */ /* 0x000fe200000006ff */
[----:B------:R-:W-:Y:S01]  /*1e10*/  FFMA.FTZ R26, R62, R27, R33 ;  /* 0x0000001b3e1a7223 */ /* 0x000fe20000010021 */
[----:B------:R-:W-:Y:S01]  /*1e20*/  SHF.L.U32 R0, R0, 0x10, RZ ;  /* 0x0000001000007819 */ /* 0x000fe200000006ff */
[----:B------:R-:W-:Y:S01]  /*1e30*/  FMUL.FTZ R64, R66, R61 ;  /* 0x0000003d42407220 */ /* 0x000fe20000410000 */
[----:B------:R-:W-:Y:S01]  /*1e40*/  SHF.L.U32 R67, R23, 0x10, RZ ;  /* 0x0000001017437819 */ /* 0x000fe200000006ff */
[C---:B------:R-:W-:Y:S01]  /*1e50*/  FFMA.FTZ R27, R62.reuse, R35, R68 ;  /* 0x000000233e1b7223 */ /* 0x040fe20000010044 */
[C---:B------:R-:W-:Y:S01]  /*1e60*/  SHF.L.U32 R65, R31.reuse, 0x10, RZ ;  /* 0x000000101f417819 */ /* 0x040fe200000006ff */
[----:B------:R-:W-:Y:S01]  /*1e70*/  FFMA.FTZ R63, R62, R63, R0 ;  /* 0x0000003f3e3f7223 */ /* 0x000fe20000010000 */
[----:B------:R-:W-:Y:S01]  /*1e80*/  PRMT R35, R31, 0x7632, R35 ;  /* 0x000076321f237816 */ /* 0x000fe20000000023 */
[-C--:B------:R-:W-:Y:S01]  /*1e90*/  FMUL.FTZ R33, R67, R64.reuse ;  /* 0x0000004043217220 */ /* 0x080fe20000410000 */
[C---:B------:R-:W-:Y:S01]  /*1ea0*/  PRMT R31, R30.reuse, 0x7632, R31 ;  /* 0x000076321e1f7816 */ /* 0x040fe2000000001f */
[----:B------:R-:W-:Y:S01]  /*1eb0*/  FMUL.FTZ R0, R65, R64 ;  /* 0x0000004041007220 */ /* 0x000fe20000410000 */
[----:B------:R-:W-:Y:S01]  /*1ec0*/  SHF.L.U32 R67, R35, 0x10, RZ ;  /* 0x0000001023437819 */ /* 0x000fe200000006ff */
[-C--:B------:R-:W-:Y:S01]  /*1ed0*/  FMUL.FTZ R62, R27, R61.reuse ;  /* 0x0000003d1b3e7220 */ /* 0x080fe20000410000 */
[----:B------:R-:W-:Y:S01]  /*1ee0*/  SHF.L.U32 R30, R30, 0x10, RZ ;  /* 0x000000101e1e7819 */ /* 0x000fe200000006ff */
[----:B------:R-:W-:Y:S01]  /*1ef0*/  FMUL.FTZ R35, R26, R61 ;  /* 0x0000003d1a237220 */ /* 0x000fe20000410000 */
        /* <DEDUP_REMOVED lines=9> */
[-C--:B------:R-:W-:Y:S01]  /*1f90*/  FMUL.FTZ R65, R70, R31.reuse ;  /* 0x0000001f46417220 */ /* 0x080fe20000410000 */
[----:B------:R-:W-:Y:S01]  /*1fa0*/  FMUL.FTZ R30, R72, R31 ;  /* 0x0000001f481e7220 */ /* 0x000fe20000410000 */
[C---:B------:R-:W-:Y:S01]  /*1fb0*/  PRMT R31, R29.reuse, 0x7632, R31 ;  /* 0x000076321d1f7816 */ /* 0x040fe2000000001f */
[----:B------:R-:W-:Y:S01]  /*1fc0*/  FMUL.FTZ R35, R68, R35 ;  /* 0x0000002344237220 */ /* 0x000fe20000410000 */
[----:B------:R-:W-:Y:S01]  /*1fd0*/  SHF.L.U32 R29, R29, 0x10, RZ ;  /* 0x000000101d1d7819 */ /* 0x000fe200000006ff */
[-C--:B------:R-:W-:Y:S01]  /*1fe0*/  FMUL.FTZ R70, R34, R61.reuse ;  /* 0x0000003d22467220 */ /* 0x080fe20000410000 */
[----:B------:R-:W-:Y:S01]  /*1ff0*/  SHF.L.U32 R68, R31, 0x10, RZ ;  /* 0x000000101f447819 */ /* 0x000fe200000006ff */
[----:B------:R-:W-:Y:S01]  /*2000*/  FMUL.FTZ R31, R25, R61 ;  /* 0x0000003d191f7220 */ /* 0x000fe20000410000 */
[----:B------:R-:W-:-:S02]  /*2010*/  SHF.L.U32 R72, R53, 0x10, RZ ;  /* 0x0000001035487819 */ /* 0x000fc400000006ff */
[----:B------:R-:W-:Y:S01]  /*2020*/  F2FP.BF16.F32.PACK_AB R27, R27, R66 ;  /* 0x000000421b1b723e */ /* 0x000fe200000010ff */
[-C--:B------:R-:W-:Y:S01]  /*2030*/  FMUL.FTZ R66, R29, R70.reuse ;  /* 0x000000461d427220 */ /* 0x080fe20000410000 */
[----:B------:R-:W-:Y:S01]  /*2040*/  FMUL.FTZ R70, R69, R70 ;  /* 0x0000004645467220 */ /* 0x000fe20000410000 */
[-C--:B------:R-:W-:Y:S01]  /*2050*/  FMUL.FTZ R69, R68, R31.reuse ;  /* 0x0000001f44457220 */ /* 0x080fe20000410000 */
[----:B------:R-:W-:Y:S01]  /*2060*/  FMUL.FTZ R29, R72, R31 ;  /* 0x0000001f481d7220 */ /* 0x000fe20000410000 */
[C---:B------:R-:W-:Y:S02]  /*2070*/  PRMT R31, R28.reuse, 0x7632, R31 ;  /* 0x000076321c1f7816 */ /* 0x040fe4000000001f */
[----:B------:R-:W-:Y:S02]  /*2080*/  F2FP.BF16.F32.PACK_AB R26, R63, R26 ;  /* 0x0000001a3f1a723e */ /* 0x000fe400000010ff */
[----:B------:R-:W-:Y:S01]  /*2090*/  SHF.L.U32 R63, R28, 0x10, RZ ;  /* 0x000000101c3f7819 */ /* 0x000fe200000006ff */
[----:B------:R-:W-:Y:S01]  /*20a0*/  FMUL.FTZ R28, R24, R61 ;  /* 0x0000003d181c7220 */ /* 0x000fe20000410000 */
[----:B------:R-:W-:-:S02]  /*20b0*/  F2FP.BF16.F32.PACK_AB R25, R25, R34 ;  /* 0x000000221919723e */ /* 0x000fc400000010ff */
        /* <DEDUP_REMOVED lines=11> */
[----:B------:R-:W-:Y:S02]  /*2170*/  F2FP.BF16.F32.PACK_AB R29, R29, R70 ;  /* 0x000000461d1d723e */ /* 0x000fe400000010ff */
[----:B------:R-:W-:-:S07]  /*2180*/  F2FP.BF16.F32.PACK_AB R28, R63, R28 ;  /* 0x0000001c3f1c723e */ /* 0x000fce00000010ff */
.L_x_133:
[----:B------:R-:W-:Y:S01]  /*2190*/  ISETP.NE.U32.AND P1, PT, RZ, UR4, PT ;  /* 0x00000004ff007c0c */ /* 0x000fe2000bf25070 */
[----:B------:R-:W0:Y:S01]  /*21a0*/  LDC.64 R34, c[0x0][0x468] ;  /* 0x00011a00ff227b82 */ /* 0x000e220000000a00 */
[----:B------:R-:W-:Y:S01]  /*21b0*/  FADD.FTZ R3, R68, R3 ;  /* 0x0000000344037221 */ /* 0x000fe20000010000 */
[----:B------:R-:W-:Y:S01]  /*21c0*/  FADD.FTZ R4, R61, R4 ;  /* 0x000000043d047221 */ /* 0x000fe20000010000 */
[----:B------:R-:W-:Y:S01]  /*21d0*/  ISETP.NE.AND.EX P1, PT, RZ, UR5, PT, P1 ;  /* 0x00000005ff007c0c */ /* 0x000fe2000bf25310 */
[----:B------:R-:W-:Y:S01]  /*21e0*/  FADD.FTZ R5, R66, R5 ;  /* 0x0000000542057221 */ /* 0x000fe20000010000 */
[----:B------:R-:W-:Y:S01]  /*21f0*/  FADD.FTZ R6, R69, R6 ;  /* 0x0000000645067221 */ /* 0x000fe20000010000 */
[----:B------:R-:W-:Y:S01]  /*2200*/  FADD.FTZ R7, R64, R7 ;  /* 0x0000000740077221 */ /* 0x000fe20000010000 */
[----:B------:R-:W-:Y:S01]  /*2210*/  FADD.FTZ R8, R65, R8 ;  /* 0x0000000841087221 */ /* 0x000fe20000010000 */
[----:B------:R-:W1:Y:S01]  /*2220*/  LDC.64 R32, c[0x0][0x380] ;  /* 0x0000e000ff207b82 */ /* 0x000e620000000a00 */
[----:B------:R-:W-:Y:S01]  /*2230*/  FADD.FTZ R9, R0, R9 ;  /* 0x0000000900097221 */ /* 0x000fe20000010000 */
[----:B------:R-:W-:-:S06]  /*2240*/  FADD.FTZ R10, R67, R10 ;  /* 0x0000000a430a7221 */ /* 0x000fcc0000010000 */
        /* <DEDUP_REMOVED lines=9> */
.L_x_129:
[----:B0-----:R-:W-:Y:S02]  /*22e0*/  MOV R31, R11 ;  /* 0x0000000b001f7202 */ /* 0x001fe40000000f00 */
        /* <DEDUP_REMOVED lines=22> */
[----:B------:R-:W-:-:S07]  /*2450*/  MOV R4, R3 ;  /* 0x0000000300047202 */ /* 0x000fce0000000f00 */
.L_x_128:
[----:B------:R-:W-:Y:S05]  /*2460*/  BSYNC B0 ;  /* 0x0000000000007941 */ /* 0x000fea0003800000 */
.L_x_127:
[----:B------:R-:W0:Y:S01]  /*2470*/  S2R R3, SR_CgaCtaId ;  /* 0x0000000000037919 */ /* 0x000e220000008800 */
[----:B------:R-:W-:Y:S01]  /*2480*/  MOV R0, 0x400 ;  /* 0x0000040000007802 */ /* 0x000fe20000000f00 */
[----:B------:R-:W-:Y:S05]  /*2490*/  WARPSYNC.ALL ;  /* 0x0000000000007948 */ /* 0x000fea0003800000 */
[----:B------:R-:W1:Y:S01]  /*24a0*/  LDCU.128 UR20, c[0x0][0x440] ;  /* 0x00008800ff1477ac */ /* 0x000e620008000c00 */
[----:B------:R-:W2:Y:S01]  /*24b0*/  LDCU.64 UR10, c[0x0][0x460] ;  /* 0x00008c00ff0a77ac */ /* 0x000ea20008000a00 */
[----:B0-----:R-:W-:-:S04]  /*24c0*/  LEA R3, R3, R0, 0x18 ;  /* 0x0000000003037211 */ /* 0x001fc800078ec0ff */
[CC--:B------:R-:W-:Y:S02]  /*24d0*/  LEA R0, R2.reuse, R3.reuse, 0x5 ;  /* 0x0000000302007211 */ /* 0x0c0fe400078e28ff */
[----:B------:R-:W-:-:S03]  /*24e0*/  LEA R3, R2, R3, 0x2 ;  /* 0x0000000302037211 */ /* 0x000fc600078e10ff */
[----:B------:R-:W-:Y:S04]  /*24f0*/  STS.128 [R0], R24 ;  /* 0x0000001800007388 */ /* 0x000fe80000000c00 */
[----:B------:R-:W-:Y:S01]  /*2500*/  STS.128 [R0+0x10], R28 ;  /* 0x0000101c00007388 */ /* 0x000fe20000000c00 */
[----:B------:R-:W-:Y:S06]  /*2510*/  BAR.SYNC.DEFER_BLOCKING 0x0 ;  /* 0x0000000000007b1d */ /* 0x000fec0000010000 */
[----:B------:R-:W0:Y:S04]  /*2520*/  LDS R12, [R3] ;  /* 0x00000000030c7984 */ /* 0x000e280000000800 */
[----:B------:R-:W3:Y:S04]  /*2530*/  LDS R15, [R3+0x400] ;  /* 0x00040000030f7984 */ /* 0x000ee80000000800 */
[----:B------:R-:W4:Y:S04]  /*2540*/  LDS R13, [R3+0x200] ;  /* 0x00020000030d7984 */ /* 0x000f280000000800 */
[----:B------:R-:W5:Y:S04]  /*2550*/  LDS R14, [R3+0x600] ;  /* 0x00060000030e7984 */ /* 0x000f680000000800 */
[----:B------:R-:W1:Y:S04]  /*2560*/  LDS R33, [R3+0x800] ;  /* 0x0008000003217984 */ /* 0x000e680000000800 */
[----:B------:R-:W2:Y:S04]  /*2570*/  LDS R32, [R3+0xa00] ;  /* 0x000a000003207984 */ /* 0x000ea80000000800 */
[----:B------:R-:W2:Y:S04]  /*2580*/  LDS R35, [R3+0xc00] ;  /* 0x000c000003237984 */ /* 0x000ea80000000800 */
[----:B------:R-:W2:Y:S01]  /*2590*/  LDS R24, [R3+0xe00] ;  /* 0x000e000003187984 */ /* 0x000ea20000000800 */
[----:B------:R-:W-:Y:S01]  /*25a0*/  BAR.SYNC.DEFER_BLOCKING 0x0 ;  /* 0x0000000000007b1d */ /* 0x000fe20000010000 */
[----:B0-----:R-:W-:-:S04]  /*25b0*/  FADD.FTZ R12, RZ, R12 ;  /* 0x0000000cff0c7221 */ /* 0x001fc80000010000 */
[----:B---3--:R-:W-:Y:S01]  /*25c0*/  FADD.FTZ R12, R12, R15 ;  /* 0x0000000f0c0c7221 */ /* 0x008fe20000010000 */
[----:B----4-:R-:W-:-:S04]  /*25d0*/  FADD.FTZ R13, RZ, R13 ;  /* 0x0000000dff0d7221 */ /* 0x010fc80000010000 */
[----:B-----5:R-:W-:Y:S01]  /*25e0*/  FADD.FTZ R13, R13, R14 ;  /* 0x0000000e0d0d7221 */ /* 0x020fe20000010000 */
[----:B------:R-:W-:Y:S01]  /*25f0*/  STS.128 [R0], R16 ;  /* 0x0000001000007388 */ /* 0x000fe20000000c00 */
[----:B-1----:R-:W-:-:S03]  /*2600*/  FADD.FTZ R12, R12, R33 ;  /* 0x000000210c0c7221 */ /* 0x002fc60000010000 */
[----:B------:R0:W-:Y:S01]  /*2610*/  STS.128 [R0+0x10], R20 ;  /* 0x0000101400007388 */ /* 0x0001e20000000c00 */
[----:B--2---:R-:W-:Y:S01]  /*2620*/  FADD.FTZ R13, R13, R32 ;  /* 0x000000200d0d7221 */ /* 0x004fe20000010000 */
[----:B------:R-:W-:Y:S01]  /*2630*/  BAR.SYNC.DEFER_BLOCKING 0x0 ;  /* 0x0000000000007b1d */ /* 0x000fe20000010000 */
[----:B------:R-:W-:Y:S02]  /*2640*/  FADD.FTZ R35, R12, R35 ;  /* 0x000000230c237221 */ /* 0x000fe40000010000 */
[----:B------:R-:W-:-:S05]  /*2650*/  FADD.FTZ R13, R13, R24 ;  /* 0x000000180d0d7221 */ /* 0x000fca0000010000 */
[----:B0-----:R-:W0:Y:S01]  /*2660*/  LDC R22, c[0x0][0x388] ;  /* 0x0000e200ff167b82 */ /* 0x001e220000000800 */
[----:B------:R-:W1:Y:S04]  /*2670*/  LDS R25, [R3] ;  /* 0x0000000003197984 */ /* 0x000e680000000800 */
[----:B------:R-:W2:Y:S04]  /*2680*/  LDS R28, [R3+0x400] ;  /* 0x00040000031c7984 */ /* 0x000ea80000000800 */
[----:B------:R-:W3:Y:S04]  /*2690*/  LDS R26, [R3+0x200] ;  /* 0x00020000031a7984 */ /* 0x000ee80000000800 */
[----:B------:R-:W4:Y:S04]  /*26a0*/  LDS R27, [R3+0x600] ;  /* 0x00060000031b7984 */ /* 0x000f280000000800 */
[----:B------:R-:W5:Y:S04]  /*26b0*/  LDS R30, [R3+0x800] ;  /* 0x00080000031e7984 */ /* 0x000f680000000800 */
[----:B------:R-:W0:Y:S04]  /*26c0*/  LDS R29, [R3+0xa00] ;  /* 0x000a0000031d7984 */ /* 0x000e280000000800 */
[----:B------:R-:W0:Y:S04]  /*26d0*/  LDS R34, [R3+0xc00] ;  /* 0x000c000003227984 */ /* 0x000e280000000800 */
[----:B------:R-:W0:Y:S01]  /*26e0*/  LDS R31, [R3+0xe00] ;  /* 0x000e0000031f7984 */ /* 0x000e220000000800 */
[----:B------:R-:W-:Y:S01]  /*26f0*/  BAR.SYNC.DEFER_BLOCKING 0x0 ;  /* 0x0000000000007b1d */ /* 0x000fe20000010000 */
[----:B-1----:R-:W-:-:S04]  /*2700*/  FADD.FTZ R25, RZ, R25 ;  /* 0x00000019ff197221 */ /* 0x002fc80000010000 */
[----:B--2---:R-:W-:Y:S01]  /*2710*/  FADD.FTZ R25, R25, R28 ;  /* 0x0000001c19197221 */ /* 0x004fe20000010000 */
[----:B---3--:R-:W-:-:S04]  /*2720*/  FADD.FTZ R26, RZ, R26 ;  /* 0x0000001aff1a7221 */ /* 0x008fc80000010000 */
[----:B----4-:R-:W-:Y:S01]  /*2730*/  FADD.FTZ R26, R26, R27 ;  /* 0x0000001b1a1a7221 */ /* 0x010fe20000010000 */
[----:B------:R-:W-:Y:S01]  /*2740*/  STS.128 [R0], R4 ;  /* 0x0000000400007388 */ /* 0x000fe20000000c00 */
[----:B-----5:R-:W-:-:S03]  /*2750*/  FADD.FTZ R25, R25, R30 ;  /* 0x0000001e19197221 */ /* 0x020fc60000010000 */
[----:B------:R-:W-:Y:S01]  /*2760*/  STS.128 [R0+0x10], R8 ;  /* 0x0000100800007388 */ /* 0x000fe20000000c00 */
[----:B0-----:R-:W-:Y:S01]  /*2770*/  FADD.FTZ R26, R26, R29 ;  /* 0x0000001d1a1a7221 */ /* 0x001fe20000010000 */
[----:B------:R-:W-:Y:S01]  /*2780*/  BAR.SYNC.DEFER_BLOCKING 0x0 ;  /* 0x0000000000007b1d */ /* 0x000fe20000010000 */
[----:B------:R-:W-:Y:S02]  /*2790*/  FADD.FTZ R25, R25, R34 ;  /* 0x0000002219197221 */ /* 0x000fe40000010000 */
[----:B------:R-:W-:-:S03]  /*27a0*/  FADD.FTZ R31, R26, R31 ;  /* 0x0000001f1a1f7221 */ /* 0x000fc60000010000 */
        /* <DEDUP_REMOVED lines=8> */
[----:B0-----:R-:W-:-:S02]  /*2830*/  IMAD R3, R22, UR7, RZ ;  /* 0x0000000716037c24 */ /* 0x001fc4000f8e02ff */
[----:B------:R-:W-:-:S03]  /*2840*/  FADD.FTZ R16, RZ, R16 ;  /* 0x00000010ff107221 */ /* 0x000fc60000010000 */
[----:B------:R-:W-:Y:S01]  /*2850*/  IADD3 R2, P0, PT, R3, R2, RZ ;  /* 0x0000000203027210 */ /* 0x000fe20007f1e0ff */
[----:B-1----:R-:W-:-:S03]  /*2860*/  FADD.FTZ R17, RZ, R17 ;  /* 0x00000011ff117221 */ /* 0x002fc60000010000 */
[----:B------:R-:W-:Y:S02]  /*2870*/  IADD3.X R7, PT, PT, RZ, RZ, RZ, P0, !PT ;  /* 0x000000ffff077210 */ /* 0x000fe400007fe4ff */
[----:B------:R-:W-:Y:S01]  /*2880*/  SHF.L.U32 R6, R2, 0x2, RZ ;  /* 0x0000000202067819 */ /* 0x000fe200000006ff */
[----:B--2---:R-:W-:Y:S01]  /*2890*/  FADD.FTZ R16, R16, R19 ;  /* 0x0000001310107221 */ /* 0x004fe20000010000 */
[----:B------:R-:W-:Y:S02]  /*28a0*/  SHF.L.U64.HI R7, R2, 0x2, R7 ;  /* 0x0000000202077819 */ /* 0x000fe40000010207 */
[C---:B------:R-:W-:Y:S01]  /*28b0*/  IADD3 R2, P0, PT, R6.reuse, UR22, RZ ;  /* 0x0000001606027c10 */ /* 0x040fe2000ff1e0ff */
[----:B---3--:R-:W-:Y:S01]  /*28c0*/  FADD.FTZ R17, R17, R18 ;  /* 0x0000001211117221 */ /* 0x008fe20000010000 */
[C---:B------:R-:W-:Y:S02]  /*28d0*/  IADD3 R4, P1, PT, R6.reuse, UR20, RZ ;  /* 0x0000001406047c10 */ /* 0x040fe4000ff3e0ff */
[----:B------:R-:W-:Y:S01]  /*28e0*/  IADD3 R6, P2, PT, R6, UR10, RZ ;  /* 0x0000000a06067c10 */ /* 0x000fe2000ff5e0ff */
[----:B----4-:R-:W-:Y:S01]  /*28f0*/  FADD.FTZ R16, R16, R21 ;  /* 0x0000001510107221 */ /* 0x010fe20000010000 */
[----:B------:R-:W-:-:S02]  /*2900*/  IADD3.X R3, PT, PT, R7, UR23, RZ, P0, !PT ;  /* 0x0000001707037c10 */ /* 0x000fc400087fe4ff */
[----:B------:R-:W-:Y:S01]  /*2910*/  IADD3.X R5, PT, PT, R7, UR21, RZ, P1, !PT ;  /* 0x0000001507057c10 */ /* 0x000fe20008ffe4ff */
[----:B-----5:R-:W-:Y:S01]  /*2920*/  FADD.FTZ R17, R17, R20 ;  /* 0x0000001411117221 */ /* 0x020fe20000010000 */
[----:B------:R-:W-:Y:S01]  /*2930*/  IADD3.X R7, PT, PT, R7, UR11, RZ, P2, !PT ;  /* 0x0000000b07077c10 */ /* 0x000fe200097fe4ff */
[----:B------:R-:W-:Y:S01]  /*2940*/  STG.E desc[UR8][R2.64], R25 ;  /* 0x0000001902007986 */ /* 0x000fe2000c101908 */
[----:B------:R-:W-:-:S03]  /*2950*/  FADD.FTZ R23, R16, R23 ;  /* 0x0000001710177221 */ /* 0x000fc60000010000 */
[----:B------:R-:W-:Y:S01]  /*2960*/  STG.E desc[UR8][R4.64], R35 ;  /* 0x0000002304007986 */ /* 0x000fe2000c101908 */
[----:B------:R-:W-:-:S03]  /*2970*/  FADD.FTZ R17, R17, R0 ;  /* 0x0000000011117221 */ /* 0x000fc60000010000 */
[----:B------:R-:W-:Y:S04]  /*2980*/  STG.E desc[UR8][R6.64], R23 ;  /* 0x0000001706007986 */ /* 0x000fe8000c101908 */
[----:B------:R-:W-:Y:S04]  /*2990*/  STG.E desc[UR8][R2.64+0x200], R31 ;  /* 0x0002001f02007986 */ /* 0x000fe8000c101908 */
[----:B------:R-:W-:Y:S04]  /*29a0*/  STG.E desc[UR8][R4.64+0x200], R13 ;  /* 0x0002000d04007986 */ /* 0x000fe8000c101908 */
[----:B------:R-:W-:Y:S01]  /*29b0*/  STG.E desc[UR8][R6.64+0x200], R17 ;  /* 0x0002001106007986 */ /* 0x000fe2000c101908 */
[----:B------:R-:W-:Y:S05]  /*29c0*/  EXIT ;  /* 0x000000000000794d */ /* 0x000fea0003800000 */
.L_x_130:
[----:B------:R-:W-:Y:S01]  /*29d0*/  HFMA2 R74, -RZ, RZ, 0, 5.9604644775390625e-08 ;  /* 0x00000001ff4a7431 */ /* 0x000fe200000001ff */
[----:B------:R-:W-:Y:S01]  /*29e0*/  BSSY B2, `(.L_x_136) ;  /* 0x0000006000027945 */ /* 0x000fe20003800000 */
[----:B------:R-:W-:Y:S02]  /*29f0*/  MOV R77, 0x1f ;  /* 0x0000001f004d7802 */ /* 0x000fe40000000f00 */
[----:B------:R-:W-:-:S07]  /*2a00*/  MOV R72, 0xffffffff ;  /* 0xffffffff00487802 */ /* 0x000fce0000000f00 */
[----:B-----5:R-:W-:Y:S05]  /*2a10*/  WARPSYNC.COLLECTIVE R72, `(.L_x_137) ;  /* 0x0000000048087348 */ /* 0x020fea0003c00000 */
[----:B------:R0:W1:Y:S02]  /*2a20*/  SHFL.BFLY P3, R30, R76, R74, R77 ;  /* 0x0c00004a4c1e7389 */ /* 0x000064000006004d */
[----:B01---5:R-:W-:Y:S05]  /*2a30*/  ENDCOLLECTIVE ;  /* 0x000000000000791b */ /* 0x023fea0003800000 */
.L_x_137:
[----:B------:R-:W-:Y:S05]  /*2a40*/  BSYNC B2 ;  /* 0x0000000000027941 */ /* 0x000fea0003800000 */
.L_x_136:
        /* <DEDUP_REMOVED lines=8> */
.L_x_138:
[----:B------:R-:W-:Y:S01]  /*2ad0*/  HFMA2 R74, -RZ, RZ, 0, 1.1920928955078125e-07 ;  /* 0x00000002ff4a7431 */ /* 0x000fe200000001ff */
[----:B------:R-:W-:Y:S02]  /*2ae0*/  MOV R76, R29 ;  /* 0x0000001d004c7202 */ /* 0x000fe40000000f00 */
[----:B------:R-:W-:-:S07]  /*2af0*/  MOV R31, R30 ;  /* 0x0000001e001f7202 */ /* 0x000fce0000000f00 */
[----:B------:R-:W-:Y:S05]  /*2b00*/  WARPSYNC.COLLECTIVE R72, `(.L_x_139) ;  /* 0x0000000048087348 */ /* 0x000fea0003c00000 */
[----:B------:R0:W1:Y:S02]  /*2b10*/  SHFL.BFLY P3, R30, R76, R74, R77 ;  /* 0x0c00004a4c1e7389 */ /* 0x000064000006004d */
[----:B01----:R-:W-:Y:S05]  /*2b20*/  ENDCOLLECTIVE ;  /* 0x000000000000791b */ /* 0x003fea0003800000 */
.L_x_139:
[----:B------:R-:W-:-:S05]  /*2b30*/  FADD.FTZ R31, R28, R31 ;  /* 0x0000001f1c1f7221 */ /* 0x000fca0000010000 */
[----:B------:R-:W-:Y:S01]  /*2b40*/  MOV R76, R31 ;  /* 0x0000001f004c7202 */ /* 0x000fe20000000f00 */
[----:B------:R-:W-:-:S07]  /*2b50*/  FADD.FTZ R29, R29, R30 ;  /* 0x0000001e1d1d7221 */ /* 0x000fce0000010000 */
[----:B------:R-:W-:Y:S05]  /*2b60*/  WARPSYNC.COLLECTIVE R72, `(.L_x_140) ;  /* 0x0000000048087348 */ /* 0x000fea0003c00000 */
[----:B------:R0:W1:Y:S02]  /*2b70*/  SHFL.BFLY P3, R30, R76, R74, R77 ;  /* 0x0c00004a4c1e7389 */ /* 0x000064000006004d */
[----:B01----:R-:W-:Y:S05]  /*2b80*/  ENDCOLLECTIVE ;  /* 0x000000000000791b */ /* 0x003fea0003800000 */
.L_x_140:
[----:B------:R-:W-:Y:S01]  /*2b90*/  HFMA2 R74, -RZ, RZ, 0, 2.384185791015625e-07 ;  /* 0x00000004ff4a7431 */ /* 0x000fe200000001ff */
[----:B------:R-:W-:Y:S02]  /*2ba0*/  MOV R76, R29 ;  /* 0x0000001d004c7202 */ /* 0x000fe40000000f00 */
[----:B------:R-:W-:-:S07]  /*2bb0*/  MOV R28, R30 ;  /* 0x0000001e001c7202 */ /* 0x000fce0000000f00 */
[----:B------:R-:W-:Y:S05]  /*2bc0*/  WARPSYNC.COLLECTIVE R72, `(.L_x_141) ;  /* 0x0000000048087348 */ /* 0x000fea0003c00000 */
[----:B------:R0:W1:Y:S02]  /*2bd0*/  SHFL.BFLY P3, R30, R76, R74, R77 ;  /* 0x0c00004a4c1e7389 */ /* 0x000064000006004d */
[----:B01----:R-:W-:Y:S05]  /*2be0*/  ENDCOLLECTIVE ;  /* 0x000000000000791b */ /* 0x003fea0003800000 */
.L_x_141:
[----:B------:R-:W-:-:S05]  /*2bf0*/  FADD.FTZ R31, R31, R28 ;  /* 0x0000001c1f1f7221 */ /* 0x000fca0000010000 */
[----:B------:R-:W-:Y:S01]  /*2c00*/  MOV R76, R31 ;  /* 0x0000001f004c7202 */ /* 0x000fe20000000f00 */
[----:B------:R-:W-:-:S07]  /*2c10*/  FADD.FTZ R28, R29, R30 ;  /* 0x0000001e1d1c7221 */ /* 0x000fce0000010000 */
[----:B------:R-:W-:Y:S05]  /*2c20*/  WARPSYNC.COLLECTIVE R72, `(.L_x_142) ;  /* 0x0000000048087348 */ /* 0x000fea0003c00000 */
[----:B------:R0:W1:Y:S02]  /*2c30*/  SHFL.BFLY P3, R30, R76, R74, R77 ;  /* 0x0c00004a4c1e7389 */ /* 0x000064000006004d */
[----:B01----:R-:W-:Y:S05]  /*2c40*/  ENDCOLLECTIVE ;  /* 0x000000000000791b */ /* 0x003fea0003800000 */
.L_x_142:
[----:B------:R-:W-:Y:S01]  /*2c50*/  HFMA2 R74, -RZ, RZ, 0, 4.76837158203125e-07 ;  /* 0x00000008ff4a7431 */ /* 0x000fe200000001ff */
[----:B------:R-:W-:Y:S02]  /*2c60*/  MOV R76, R28 ;  /* 0x0000001c004c7202 */ /* 0x000fe40000000f00 */
[----:B------:R-:W-:-:S05]  /*2c70*/  MOV R72, R30 ;  /* 0x0000001e00487202 */ /* 0x000fca0000000f00 */
[----:B------:R-:W-:Y:S01]  /*2c80*/  FADD.FTZ R29, R31, R72 ;  /* 0x000000481f1d7221 */ /* 0x000fe20000010000 */
[----:B------:R-:W-:-:S07]  /*2c90*/  MOV R72, 0xffffffff ;  /* 0xffffffff00487802 */ /* 0x000fce0000000f00 */
[----:B------:R-:W-:Y:S05]  /*2ca0*/  WARPSYNC.COLLECTIVE R72, `(.L_x_143) ;  /* 0x0000000048087348 */ /* 0x000fea0003c00000 */
[----:B------:R0:W1:Y:S02]  /*2cb0*/  SHFL.BFLY P3, R30, R76, R74, R77 ;  /* 0x0c00004a4c1e7389 */ /* 0x000064000006004d */
[----:B01----:R-:W-:Y:S05]  /*2cc0*/  ENDCOLLECTIVE ;  /* 0x000000000000791b */ /* 0x003fea0003800000 */
.L_x_143:
[----:B------:R-:W-:Y:S01]  /*2cd0*/  MOV R76, R29 ;  /* 0x0000001d004c7202 */ /* 0x000fe20000000f00 */
[----:B------:R-:W-:-:S07]  /*2ce0*/  FADD.FTZ R28, R28, R30 ;  /* 0x0000001e1c1c7221 */ /* 0x000fce0000010000 */
[----:B------:R-:W-:Y:S05]  /*2cf0*/  WARPSYNC.COLLECTIVE R72, `(.L_x_144) ;  /* 0x0000000048087348 */ /* 0x000fea0003c00000 */
[----:B------:R0:W1:Y:S02]  /*2d00*/  SHFL.BFLY P3, R30, R76, R74, R77 ;  /* 0x0c00004a4c1e7389 */ /* 0x000064000006004d */
[----:B01----:R-:W-:Y:S05]  /*2d10*/  ENDCOLLECTIVE ;  /* 0x000000000000791b */ /* 0x003fea0003800000 */
.L_x_144:
[----:B------:R-:W-:Y:S01]  /*2d20*/  HFMA2 R74, -RZ, RZ, 0, 9.5367431640625e-07 ;  /* 0x00000010ff4a7431 */ /* 0x000fe200000001ff */
[----:B------:R-:W-:Y:S02]  /*2d30*/  MOV R76, R28 ;  /* 0x0000001c004c7202 */ /* 0x000fe40000000f00 */
[----:B------:R-:W-:-:S07]  /*2d40*/  MOV R31, R30 ;  /* 0x0000001e001f7202 */ /* 0x000fce0000000f00 */
[----:B------:R-:W-:Y:S05]  /*2d50*/  WARPSYNC.COLLECTIVE R72, `(.L_x_145) ;  /* 0x0000000048087348 */ /* 0x000fea0003c00000 */
[----:B------:R0:W1:Y:S02]  /*2d60*/  SHFL.BFLY P3, R30, R76, R74, R77 ;  /* 0x0c00004a4c1e7389 */ /* 0x000064000006004d */
[----:B01----:R-:W-:Y:S05]  /*2d70*/  ENDCOLLECTIVE ;  /* 0x000000000000791b */ /* 0x003fea0003800000 */
.L_x_145:
[----:B------:R-:W-:-:S05]  /*2d80*/  FADD.FTZ R29, R29, R31 ;  /* 0x0000001f1d1d7221 */ /* 0x000fca0000010000 */
[----:B------:R-:W-:Y:S02]  /*2d90*/  MOV R76, R29 ;  /* 0x0000001d004c7202 */ /* 0x000fe40000000f00 */
[----:B------:R-:W-:-:S07]  /*2da0*/  MOV R31, R30 ;  /* 0x0000001e001f7202 */ /* 0x000fce0000000f00 */
[----:B------:R-:W-:Y:S05]  /*2db0*/  WARPSYNC.COLLECTIVE R72, `(.L_x_146) ;  /* 0x0000000048087348 */ /* 0x000fea0003c00000 */
[----:B------:R0:W1:Y:S02]  /*2dc0*/  SHFL.BFLY P3, R30, R76, R74, R77 ;  /* 0x0c00004a4c1e7389 */ /* 0x000064000006004d */
[----:B01----:R-:W-:Y:S05]  /*2dd0*/  ENDCOLLECTIVE ;  /* 0x000000000000791b */ /* 0x003fea0003800000 */
.L_x_146:
[----:B------:R-:W-:Y:S05]  /*2de0*/  BRA `(.L_x_147) ;  /* 0xffffffdc00a07947 */ /* 0x000fea000383ffff */
.L_x_148:
        /* <DEDUP_REMOVED lines=9> */
.L_x_6341:


//--------------------- .text._ZN10layer_norm13ln_bwd_kernelINS_13Kernel_traitsI13__nv_bfloat16S2_S2_S2_fjLj256ELj1ELj4ELj1ELj16ENS_18Kernel_traits_baseILj256ES2_S2_S2_S2_fjLj128EEEEELb0ELb1ELb1ELb0EEEvNS_9BwdParamsE --------------------------
	.section	.text._ZN10layer_norm13ln_bwd_kernelINS_13Kernel_traitsI13__nv_bfloat16S2_S2_S2_fjLj256ELj1ELj4ELj1ELj16ENS_18Kernel_traits_baseILj256ES2_S2_S2_S2_fjLj128EEEEELb0ELb1ELb1ELb0EEEvNS_9BwdParamsE,"ax",@progbits
	.align	128
        .global         _ZN10layer_norm13ln_bwd_kernelINS_13Kernel_traitsI13__nv_bfloat16S2_S2_S2_fjLj256ELj1ELj4ELj1ELj16ENS_18Kernel_traits_baseILj256ES2_S2_S2_S2_fjLj128EEEEELb0ELb1ELb1ELb0EEEvNS_9BwdParamsE
        .type           _ZN10layer_norm13ln_bwd_kernelINS_13Kernel_traitsI13__nv_bfloat16S2_S2_S2_fjLj256ELj1ELj4ELj1ELj16ENS_18Kernel_traits_baseILj256ES2_S2_S2_S2_fjLj128EEEEELb0ELb1ELb1ELb0EEEvNS_9BwdParamsE,@function
        .size           _ZN10layer_norm13ln_bwd_kernelINS_13Kernel_traitsI13__nv_bfloat16S2_S2_S2_fjLj256ELj1ELj4ELj1ELj16ENS_18Kernel_traits_baseILj256ES2_S2_S2_S2_fjLj128EEEEELb0ELb1ELb1ELb0EEEvNS_9BwdParamsE,(.L_x_6342 - _ZN10layer_norm13ln_bwd_kernelINS_13Kernel_traitsI13__nv_bfloat16S2_S2_S2_fjLj256ELj1ELj4ELj1ELj16ENS_18Kernel_traits_baseILj256ES2_S2_S2_S2_fjLj128EEEEELb0ELb1ELb1ELb0EEEvNS_9BwdParamsE)
        .other          _ZN10layer_norm13ln_bwd_kernelINS_13Kernel_traitsI13__nv_bfloat16S2_S2_S2_fjLj256ELj1ELj4ELj1ELj16ENS_18Kernel_traits_baseILj256ES2_S2_S2_S2_fjLj128EEEEELb0ELb1ELb1ELb0EEEvNS_9BwdParamsE,@"STO_CUDA_ENTRY STV_DEFAULT"
_ZN10layer_norm13ln_bwd_kernelINS_13Kernel_traitsI13__nv_bfloat16S2_S2_S2_fjLj256ELj1ELj4ELj1ELj16ENS_18Kernel_traits_baseILj256ES2_S2_S2_S2_fjLj128EEEEELb0ELb1ELb1ELb0EEEvNS_9BwdParamsE:
.text._ZN10layer_norm13ln_bwd_kernelINS_13Kernel_traitsI13__nv_bfloat16S2_S2_S2_fjLj256ELj1ELj4ELj1ELj16ENS_18Kernel_traits_baseILj256ES2_S2_S2_S2_fjLj128EEEEELb0ELb1ELb1ELb0EEEvNS_9BwdParamsE:
[----:B------:R-:W-:Y:S01]  /*0000*/  LDC R1, c[0x0][0x37c] ;  /* 0x0000df00ff017b82 */ /* 0x000fe20000000800 */
[----:B------:R-:W0:Y:S01]  /*0010*/  S2R R6, SR_TID.X ;  /* 0x0000000000067919 */ /* 0x000e220000002100 */
[----:B------:R-:W1:Y:S01]  /*0020*/  LDCU UR5, c[0x0][0x388] ;  /* 0x00007100ff0577ac */ /* 0x000e620008000800 */
[----:B------:R-:W2:Y:S01]  /*0030*/  LDCU.64 UR6, c[0x0][0x358] ;  /* 0x00006b00ff0677ac */ /* 0x000ea20008000a00 */
[----:B------:R-:W3:Y:S01]  /*0040*/  LDCU UR8, c[0x0][0x384] ;  /* 0x00007080ff0877ac */ /* 0x000ee20008000800 */
[----:B------:R-:W4:Y:S01]  /*0050*/  LDCU UR11, c[0x0][0x40c] ;  /* 0x00008180ff0b77ac */ /* 0x000f220008000800 */
[----:B------:R-:W0:Y:S01]  /*0060*/  LDCU UR16, c[0x0][0x388] ;  /* 0x00007100ff1077ac */ /* 0x000e220008000800 */
[----:B-1----:R-:W-:Y:S01]  /*0070*/  USHF.R.S32.HI UR4, URZ, 0x1f, UR5 ;  /* 0x0000001fff047899 */ /* 0x002fe20008011405 */
[----:B------:R-:W1:Y:S03]  /*0080*/  LDCU UR10, c[0x0][0x400] ;  /* 0x00008000ff0a77ac */ /* 0x000e660008000800 */
[----:B------:R-:W-:Y:S01]  /*0090*/  ULEA.HI UR4, UR4, UR5, URZ, 0x3 ;  /* 0x0000000504047291 */ /* 0x000fe2000f8f18ff */
[----:B------:R-:W1:Y:S01]  /*00a0*/  LDCU.64 UR18, c[0x0][0x438] ;  /* 0x00008700ff1277ac */ /* 0x000e620008000a00 */
[----:B0-----:R-:W-:-:S02]  /*00b0*/  LOP3.LUT R7, R6, 0x1f, RZ, 0xc0, !PT ;  /* 0x0000001f06077812 */ /* 0x001fc400078ec0ff */
[----:B------:R-:W-:Y:S01]  /*00c0*/  USHF.R.S32.HI UR4, URZ, 0x3, UR4 ;  /* 0x00000003ff047899 */ /* 0x000fe20008011404 */
[----:B------:R-:W0:Y:S05]  /*00d0*/  LDCU.64 UR20, c[0x0][0x478] ;  /* 0x00008f00ff1477ac */ /* 0x000e2a0008000a00 */
[----:B------:R-:W-:-:S04]  /*00e0*/  IADD3 R0, PT, PT, R7, -UR4, RZ ;  /* 0x8000000407007c10 */ /* 0x000fc8000fffe0ff */
[----:B------:R-:W-:Y:S01]  /*00f0*/  ISETP.GE.U32.AND P0, PT, R0, 0x20, PT ;  /* 0x000000200000780c */ /* 0x000fe20003f06070 */
[----:B------:R-:W2:-:S12]  /*0100*/  S2UR UR5, SR_CTAID.X ;  /* 0x00000000000579c3 */ /* 0x000e980000002500 */
[----:B------:R-:W3:Y:S08]  /*0110*/  @P0 LDC.64 R2, c[0x0][0x3d0] ;  /* 0x0000f400ff020b82 */ /* 0x000ef00000000a00 */
[----:B------:R-:W4:Y:S01]  /*0120*/  @P0 LDC.64 R4, c[0x0][0x3e8] ;  /* 0x0000fa00ff040b82 */ /* 0x000f220000000a00 */
[----:B--2---:R-:W-:Y:S01]  /*0130*/  USHF.L.U32 UR4, UR5, 0x2, URZ ;  /* 0x0000000205047899 */ /* 0x004fe200080006ff */
[----:B---3--:R-:W-:-:S05]  /*0140*/  @P0 IMAD.WIDE.U32 R2, R7, 0x10, R2 ;  /* 0x0000001007020825 */ /* 0x008fca00078e0002 */
[----:B------:R2:W5:Y:S01]  /*0150*/  @P0 LDG.E.128 R44, desc[UR6][R2.64] ;  /* 0x00000006022c0981 */ /* 0x000562000c1e1d00 */
[----:B----4-:R-:W-:-:S05]  /*0160*/  @P0 IMAD.WIDE.U32 R4, R7, 0x10, R4 ;  /* 0x0000001007040825 */ /* 0x010fca00078e0004 */
[----:B------:R3:W5:Y:S01]  /*0170*/  @P0 LDG.E.128 R40, desc[UR6][R4.64] ;  /* 0x0000000604280981 */ /* 0x000762000c1e1d00 */
[----:B--2---:R-:W-:-:S04]  /*0180*/  SHF.R.U32.HI R2, RZ, 0x5, R6 ;  /* 0x00000005ff027819 */ /* 0x004fc80000011606 */
[----:B------:R-:W-:-:S04]  /*0190*/  LOP3.LUT R2, R2, UR4, RZ, 0xfc, !PT ;  /* 0x0000000402027c12 */ /* 0x000fc8000f8efcff */
[----:B------:R-:W-:Y:S01]  /*01a0*/  ISETP.GE.AND P0, PT, R2, UR8, PT ;  /* 0x0000000802007c0c */ /* 0x000fe2000bf06270 */
        /* <DEDUP_REMOVED lines=13> */
[----:B01-3--:R-:W-:Y:S06]  /*0280*/  @P0 BRA `(.L_x_150) ;  /* 0x0000002800680947 */ /* 0x00bfec0003800000 */
[----:B------:R-:W0:Y:S01]  /*0290*/  LDCU.64 UR8, c[0x0][0x438] ;  /* 0x00008700ff0877ac */ /* 0x000e220008000a00 */
[----:B------:R-:W1:Y:S01]  /*02a0*/  LDC.U8 R4, c[0x0][0x410] ;  /* 0x00010400ff047b82 */ /* 0x000e620000000000 */
[----:B------:R-:W-:Y:S01]  /*02b0*/  HFMA2 R36, -RZ, RZ, 0, 0 ;  /* 0x00000000ff247431 */ /* 0x000fe200000001ff */
[----:B-----5:R-:W-:Y:S02]  /*02c0*/  PRMT R5, R43, 0x7632, R5 ;  /* 0x000076322b057816 */ /* 0x020fe40000000005 */
[----:B------:R-:W-:Y:S02]  /*02d0*/  PRMT R6, R42, 0x7632, R6 ;  /* 0x000076322a067816 */ /* 0x000fe40000000006 */
[----:B------:R-:W-:Y:S02]  /*02e0*/  PRMT R7, R41, 0x7632, R7 ;  /* 0x0000763229077816 */ /* 0x000fe40000000007 */
[----:B------:R-:W-:Y:S02]  /*02f0*/  PRMT R8, R40, 0x7632, R8 ;  /* 0x0000763228087816 */ /* 0x000fe40000000008 */
[----:B0-----:R-:W-:-:S04]  /*0300*/  ISETP.NE.U32.AND P0, PT, RZ, UR8, PT ;  /* 0x00000008ff007c0c */ /* 0x001fc8000bf05070 */
[----:B------:R-:W-:-:S04]  /*0310*/  ISETP.NE.AND.EX P0, PT, RZ, UR9, PT, P0 ;  /* 0x00000009ff007c0c */ /* 0x000fc8000bf05300 */
[----:B------:R-:W-:-:S13]  /*0320*/  ISETP.LT.U32.OR P0, PT, R0, 0x20, !P0 ;  /* 0x000000200000780c */ /* 0x000fda0004701470 */
.L_x_177:
[----:B------:R-:W0:Y:S08]  /*0330*/  LDC.64 R74, c[0x0][0x3f8] ;  /* 0x0000fe00ff4a7b82 */ /* 0x000e300000000a00 */
[----:B--2---:R-:W2:Y:S08]  /*0340*/  LDC.64 R72, c[0x0][0x3f0] ;  /* 0x0000fc00ff487b82 */ /* 0x004eb00000000a00 */
[----:B------:R-:W3:Y:S01]  /*0350*/  LDC.64 R70, c[0x0][0x3c8] ;  /* 0x0000f200ff467b82 */ /* 0x000ee20000000a00 */
[C---:B0-----:R-:W-:Y:S01]  /*0360*/  IMAD.WIDE R74, R2.reuse, 0x4, R74 ;  /* 0x00000004024a7825 */ /* 0x041fe200078e024a */
[----:B------:R-:W0:Y:S06]  /*0370*/  S2R R79, SR_TID.X ;  /* 0x00000000004f7919 */ /* 0x000e2c0000002100 */
[----:B------:R-:W4:Y:S01]  /*0380*/  LDC.64 R80, c[0x0][0x3c0] ;  /* 0x0000f000ff507b82 */ /* 0x000f220000000a00 */
[----:B------:R-:W4:Y:S01]  /*0390*/  LDG.E R74, desc[UR6][R74.64] ;  /* 0x000000064a4a7981 */ /* 0x000f22000c1e1900 */
[----:B--2---:R-:W-:-:S06]  /*03a0*/  IMAD.WIDE R72, R2, 0x4, R72 ;  /* 0x0000000402487825 */ /* 0x004fcc00078e0248 */
[----:B------:R2:W5:Y:S01]  /*03b0*/  LDG.E R72, desc[UR6][R72.64] ;  /* 0x0000000648487981 */ /* 0x000562000c1e1900 */
[----:B---3--:R-:W-:-:S05]  /*03c0*/  IMAD.WIDE R70, R2, 0x4, R70 ;  /* 0x0000000402467825 */ /* 0x008fca00078e0246 */
[----:B------:R2:W5:Y:S01]  /*03d0*/  LDG.E R77, desc[UR6][R70.64] ;  /* 0x00000006464d7981 */ /* 0x000562000c1e1900 */
[----:B------:R-:W-:Y:S01]  /*03e0*/  BSSY.RECONVERGENT B1, `(.L_x_151) ;  /* 0x0000084000017945 */ /* 0x000fe20003800200 */
[----:B------:R-:W-:Y:S02]  /*03f0*/  CS2R R82, SRZ ;  /* 0x0000000000527805 */ /* 0x000fe4000001ff00 */
[----:B0-----:R-:W-:Y:S02]  /*0400*/  LOP3.LUT R79, R79, 0x1f, RZ, 0xc0, !PT ;  /* 0x0000001f4f4f7812 */ /* 0x001fe400078ec0ff */
[----:B----4-:R-:W-:-:S13]  /*0410*/  ISETP.GE.AND P3, PT, R74, 0x1, PT ;  /* 0x000000014a00780c */ /* 0x010fda0003f66270 */
[----:B--2---:R-:W-:Y:S05]  /*0420*/  @!P3 BRA `(.L_x_152) ;  /* 0x0000000400dcb947 */ /* 0x004fea0003800000 */
[----:B------:R-:W-:-:S13]  /*0430*/  ISETP.GE.U32.AND P1, PT, R0, 0x20, PT ;  /* 0x000000200000780c */ /* 0x000fda0003f26070 */
[----:B------:R-:W-:Y:S05]  /*0440*/  @!P1 BRA `(.L_x_153) ;  /* 0x0000000400f49947 */ /* 0x000fea0003800000 */
[C---:B------:R-:W-:Y:S01]  /*0450*/  IMAD R3, R2.reuse, UR16, RZ ;  /* 0x0000001002037c24 */ /* 0x040fe2000f8e02ff */
[----:B------:R-:W0:Y:S01]  /*0460*/  LDC.64 R60, c[0x0][0x3a8] ;  /* 0x0000ea00ff3c7b82 */ /* 0x000e220000000a00 */
[----:B------:R-:W-:-:S03]  /*0470*/  IMAD.WIDE R80, R2, 0x4, R80 ;  /* 0x0000000402507825 */ /* 0x000fc600078e0250 */
[----:B------:R-:W-:Y:S02]  /*0480*/  SHF.R.S32.HI R10, RZ, 0x1f, R3 ;  /* 0x0000001fff0a7819 */ /* 0x000fe40000011403 */
[----:B------:R-:W2:Y:S02]  /*0490*/  LDG.E R78, desc[UR6][R80.64] ;  /* 0x00000006504e7981 */ /* 0x000ea4000c1e1900 */
[----:B------:R-:W-:Y:S02]  /*04a0*/  LEA.HI R10, R10, R3, RZ, 0x3 ;  /* 0x000000030a0a7211 */ /* 0x000fe400078f18ff */
[----:B------:R-:W-:Y:S02]  /*04b0*/  IADD3 R3, PT, PT, R74, -0x1, RZ ;  /* 0xffffffff4a037810 */ /* 0x000fe40007ffe0ff */
[----:B------:R-:W-:Y:S02]  /*04c0*/  LEA.HI.SX32 R9, R10, R79, 0x1d ;  /* 0x0000004f0a097211 */ /* 0x000fe400078feaff */
[----:B------:R-:W3:Y:S01]  /*04d0*/  LDC.64 R10, c[0x0][0x428] ;  /* 0x00010a00ff0a7b82 */ /* 0x000ee20000000a00 */
[----:B------:R-:W-:-:S05]  /*04e0*/  IMAD R3, R3, UR16, RZ ;  /* 0x0000001003037c24 */ /* 0x000fca000f8e02ff */
[----:B------:R-:W-:Y:S01]  /*04f0*/  SHF.R.S32.HI R64, RZ, 0x1f, R3 ;  /* 0x0000001fff407819 */ /* 0x000fe20000011403 */
[----:B0-----:R-:W-:-:S03]  /*0500*/  IMAD.WIDE.U32 R60, R9, 0x10, R60 ;  /* 0x00000010093c7825 */ /* 0x001fc600078e003c */
[----:B------:R-:W-:-:S04]  /*0510*/  LEA.HI R64, R64, R3, RZ, 0x3 ;  /* 0x0000000340407211 */ /* 0x000fc800078f18ff */
[----:B------:R-:W-:Y:S01]  /*0520*/  LEA.HI.SX32 R3, R64, R79, 0x1d ;  /* 0x0000004f40037211 */ /* 0x000fe200078feaff */
[----:B------:R-:W4:Y:S04]  /*0530*/  LDG.E.128 R60, desc[UR6][R60.64] ;  /* 0x000000063c3c7981 */ /* 0x000f28000c1e1d00 */
[----:B---3--:R-:W-:-:S05]  /*0540*/  IMAD.WIDE.U32 R10, R3, 0x10, R10 ;  /* 0x00000010030a7825 */ /* 0x008fca00078e000a */
[----:B------:R0:W3:Y:S01]  /*0550*/  LDG.E.128 R64, desc[UR6][R10.64] ;  /* 0x000000060a407981 */ /* 0x0000e2000c1e1d00 */
[----:B------:R-:W-:-:S04]  /*0560*/  ISETP.NE.U32.AND P1, PT, RZ, UR18, PT ;  /* 0x00000012ff007c0c */ /* 0x000fc8000bf25070 */
[----:B------:R-:W-:-:S13]  /*0570*/  ISETP.NE.AND.EX P1, PT, RZ, UR19, PT, P1 ;  /* 0x00000013ff007c0c */ /* 0x000fda000bf25310 */
[----:B------:R-:W1:Y:S02]  /*0580*/  @P1 LDC.64 R68, c[0x0][0x438] ;  /* 0x00010e00ff441b82 */ /* 0x000e640000000a00 */
[----:B-1----:R-:W-:-:S05]  /*0590*/  @P1 IMAD.WIDE.U32 R68, R9, 0x10, R68 ;  /* 0x0000001009441825 */ /* 0x002fca00078e0044 */
[----:B------:R1:W5:Y:S01]  /*05a0*/  @P1 LDG.E.128 R12, desc[UR6][R68.64] ;  /* 0x00000006440c1981 */ /* 0x000362000c1e1d00 */
[----:B------:R-:W-:Y:S02]  /*05b0*/  ISETP.NE.AND P1, PT, R4, RZ, PT ;  /* 0x000000ff0400720c */ /* 0x000fe40003f25270 */
[----:B------:R-:W-:-:S04]  /*05c0*/  PRMT R73, R46, 0x7632, R73 ;  /* 0x000076322e497816 */ /* 0x000fc80000000049 */
[----:B------:R-:W-:Y:S02]  /*05d0*/  SHF.L.U32 R73, R73, 0x10, RZ ;  /* 0x0000001049497819 */ /* 0x000fe400000006ff */
[----:B------:R-:W-:-:S05]  /*05e0*/  PRMT R75, R47, 0x7632, R75 ;  /* 0x000076322f4b7816 */ /* 0x000fca000000004b */
[----:B------:R-:W-:Y:S01]  /*05f0*/  IMAD.U32 R75, R75, 0x10000, RZ ;  /* 0x000100004b4b7824 */ /* 0x000fe200078e00ff */
[----:B--2---:R-:W-:Y:S02]  /*0600*/  FSEL R78, R78, RZ, !P1 ;  /* 0x000000ff4e4e7208 */ /* 0x004fe40004800000 */
[C---:B----4-:R-:W-:Y:S02]  /*0610*/  SHF.L.U32 R9, R60.reuse, 0x10, RZ ;  /* 0x000000103c097819 */ /* 0x050fe400000006ff */
[----:B------:R-:W-:Y:S02]  /*0620*/  PRMT R3, R60, 0x7632, R3 ;  /* 0x000076323c037816 */ /* 0x000fe40000000003 */
[C---:B------:R-:W-:Y:S01]  /*0630*/  PRMT R60, R61.reuse, 0x7632, R60 ;  /* 0x000076323d3c7816 */ /* 0x040fe2000000003c */
[----:B0-----:R-:W-:Y:S01]  /*0640*/  FADD.FTZ R10, -R78, R9 ;  /* 0x000000094e0a7221 */ /* 0x001fe20000010100 */
[C---:B------:R-:W-:Y:S01]  /*0650*/  SHF.L.U32 R71, R62.reuse, 0x10, RZ ;  /* 0x000000103e477819 */ /* 0x040fe200000006ff */
[----:B------:R-:W-:Y:S01]  /*0660*/  IMAD.U32 R61, R61, 0x10000, RZ ;  /* 0x000100003d3d7824 */ /* 0x000fe200078e00ff */
[----:B------:R-:W-:-:S02]  /*0670*/  PRMT R11, R62, 0x7632, R11 ;  /* 0x000076323e0b7816 */ /* 0x000fc4000000000b */
[----:B------:R-:W-:Y:S02]  /*0680*/  SHF.L.U32 R9, R60, 0x10, RZ ;  /* 0x000000103c097819 */ /* 0x000fe400000006ff */
[C---:B------:R-:W-:Y:S01]  /*0690*/  PRMT R70, R63.reuse, 0x7632, R70 ;  /* 0x000076323f467816 */ /* 0x040fe20000000046 */
[C---:B------:R-:W-:Y:S01]  /*06a0*/  FADD.FTZ R84, -R78.reuse, R61 ;  /* 0x0000003d4e547221 */ /* 0x040fe20000010100 */
[----:B------:R-:W-:Y:S01]  /*06b0*/  SHF.L.U32 R63, R63, 0x10, RZ ;  /* 0x000000103f3f7819 */ /* 0x000fe200000006ff */
[----:B------:R-:W-:Y:S01]  /*06c0*/  FADD.FTZ R62, -R78, R71 ;  /* 0x000000474e3e7221 */ /* 0x000fe20000010100 */
[----:B------:R-:W-:Y:S01]  /*06d0*/  SHF.L.U32 R3, R3, 0x10, RZ ;  /* 0x0000001003037819 */ /* 0x000fe200000006ff */
[----:B------:R-:W-:Y:S01]  /*06e0*/  IMAD.U32 R11, R11, 0x10000, RZ ;  /* 0x000100000b0b7824 */ /* 0x000fe200078e00ff */
[----:B------:R-:W-:Y:S01]  /*06f0*/  SHF.L.U32 R61, R70, 0x10, RZ ;  /* 0x00000010463d7819 */ /* 0x000fe200000006ff */
[----:B-1----:R-:W-:Y:S01]  /*0700*/  FADD.FTZ R68, -R78, R9 ;  /* 0x000000094e447221 */ /* 0x002fe20000010100 */
[----:B---3--:R-:W-:-:S02]  /*0710*/  PRMT R71, R64, 0x7632, R71 ;  /* 0x0000763240477816 */ /* 0x008fc40000000047 */
[----:B------:R-:W-:Y:S02]  /*0720*/  SHF.L.U32 R9, R44, 0x10, RZ ;  /* 0x000000102c097819 */ /* 0x000fe400000006ff */
[----:B------:R-:W-:Y:S01]  /*0730*/  SHF.L.U32 R64, R64, 0x10, RZ ;  /* 0x0000001040407819 */ /* 0x000fe200000006ff */
[C---:B------:R-:W-:Y:S01]  /*0740*/  FADD.FTZ R82, -R78.reuse, R63 ;  /* 0x0000003f4e527221 */ /* 0x040fe20000010100 */
[C---:B------:R-:W-:Y:S01]  /*0750*/  FADD.FTZ R80, -R78.reuse, R3 ;  /* 0x000000034e507221 */ /* 0x040fe20000010100 */
[C---:B------:R-:W-:Y:S01]  /*0760*/  FADD.FTZ R76, -R78.reuse, R11 ;  /* 0x0000000b4e4c7221 */ /* 0x040fe20000010100 */
[----:B------:R-:W-:Y:S01]  /*0770*/  FADD.FTZ R78, -R78, R61 ;  /* 0x0000003d4e4e7221 */ /* 0x000fe20000010100 */
[----:B------:R-:W-:Y:S01]  /*0780*/  PRMT R63, R65, 0x7632, R63 ;  /* 0x00007632413f7816 */ /* 0x000fe2000000003f */
[----:B-----5:R-:W-:Y:S01]  /*0790*/  FMUL.FTZ R3, R77, R10 ;  /* 0x0000000a4d037220 */ /* 0x020fe20000410000 */
[----:B------:R-:W-:Y:S01]  /*07a0*/  SHF.L.U32 R65, R65, 0x10, RZ ;  /* 0x0000001041417819 */ /* 0x000fe200000006ff */
[----:B------:R-:W-:Y:S01]  /*07b0*/  FMUL.FTZ R10, R9, R64 ;  /* 0x00000040090a7220 */ /* 0x000fe20000410000 */
[C---:B------:R-:W-:Y:S01]  /*07c0*/  PRMT R69, R66.reuse, 0x7632, R69 ;  /* 0x0000763242457816 */ /* 0x040fe20000000045 */
[----:B------:R-:W-:Y:S01]  /*07d0*/  IMAD.U32 R66, R66, 0x10000, RZ ;  /* 0x0001000042427824 */ /* 0x000fe200078e00ff */
[----:B------:R-:W-:Y:S01]  /*07e0*/  SHF.L.U32 R60, R45, 0x10, RZ ;  /* 0x000000102d3c7819 */ /* 0x000fe200000006ff */
[C---:B------:R-:W-:Y:S01]  /*07f0*/  FMUL.FTZ R9, R77.reuse, R84 ;  /* 0x000000544d097220 */ /* 0x040fe20000410000 */
[----:B------:R-:W-:Y:S01]  /*0800*/  SHF.L.U32 R61, R46, 0x10, RZ ;  /* 0x000000102e3d7819 */ /* 0x000fe200000006ff */
[----:B------:R-:W-:Y:S01]  /*0810*/  FMUL.FTZ R11, R77, R62 ;  /* 0x0000003e4d0b7220 */ /* 0x000fe20000410000 */
[----:B------:R-:W-:Y:S01]  /*0820*/  PRMT R70, R67, 0x7632, R70 ;  /* 0x0000763243467816 */ /* 0x000fe20000000046 */
[----:B------:R-:W-:Y:S01]  /*0830*/  FADD.FTZ R36, R36, R64 ;  /* 0x0000004024247221 */ /* 0x000fe20000010000 */
[----:B------:R-:W-:Y:S01]  /*0840*/  FFMA.FTZ R16, R3, R64, R16 ;  /* 0x0000004003107223 */ /* 0x000fe20000010010 */
[----:B------:R-:W-:Y:S01]  /*0850*/  SHF.L.U32 R67, R67, 0x10, RZ ;  /* 0x0000001043437819 */ /* 0x000fe200000006ff */
[-C--:B------:R-:W-:Y:S01]  /*0860*/  FMUL.FTZ R60, R60, R65.reuse ;  /* 0x000000413c3c7220 */ /* 0x080fe20000410000 */
[--C-:B------:R-:W-:Y:S01]  /*0870*/  FADD.FTZ R38, R38, R65.reuse ;  /* 0x0000004126267221 */ /* 0x100fe20000010000 */
[----:B------:R-:W-:Y:S01]  /*0880*/  FFMA.FTZ R18, R9, R65, R18 ;  /* 0x0000004109127223 */ /* 0x000fe20000010012 */
[----:B------:R-:W-:Y:S01]  /*0890*/  SHF.L.U32 R64, R47, 0x10, RZ ;  /* 0x000000102f407819 */ /* 0x000fe200000006ff */
[-C--:B------:R-:W-:Y:S01]  /*08a0*/  FMUL.FTZ R62, R61, R66.reuse ;  /* 0x000000423d3e7220 */ /* 0x080fe20000410000 */
[----:B------:R-:W-:Y:S01]  /*08b0*/  FADD.FTZ R32, R32, R66 ;  /* 0x0000004220207221 */ /* 0x000fe20000010000 */
[----:B------:R-:W-:Y:S01]  /*08c0*/  FFMA.FTZ R20, R11, R66, R20 ;  /* 0x000000420b147223 */ /* 0x000fe20000010014 */
[----:B------:R-:W-:Y:S01]  /*08d0*/  PRMT R65, R44, 0x7632, R65 ;  /* 0x000076322c417816 */ /* 0x000fe20000000041 */
[----:B------:R-:W-:Y:S01]  /*08e0*/  FMUL.FTZ R61, R77, R82 ;  /* 0x000000524d3d7220 */ /* 0x000fe20000410000 */
[----:B------:R-:W-:Y:S01]  /*08f0*/  PRMT R66, R45, 0x7632, R66 ;  /* 0x000076322d427816 */ /* 0x000fe20000000042 */
[-C--:B------:R-:W-:Y:S01]  /*0900*/  FMUL.FTZ R64, R64, R67.reuse ;  /* 0x0000004340407220 */ /* 0x080fe20000410000 */
[----:B------:R-:W-:Y:S01]  /*0910*/  FADD.FTZ R34, R34, R67 ;  /* 0x0000004322227221 */ /* 0x000fe20000010000 */
[----:B------:R-:W-:Y:S01]  /*0920*/  FFMA.FTZ R22, R61, R67, R22 ;  /* 0x000000433d167223 */ /* 0x000fe20000010016 */
[----:B------:R-:W-:Y:S01]  /*0930*/  SHF.L.U32 R82, R71, 0x10, RZ ;  /* 0x0000001047527819 */ /* 0x000fe200000006ff */
[----:B------:R-:W-:Y:S01]  /*0940*/  IMAD.U32 R65, R65, 0x10000, RZ ;  /* 0x0001000041417824 */ /* 0x000fe200078e00ff */
[----:B------:R-:W-:-:S02]  /*0950*/  SHF.L.U32 R67, R66, 0x10, RZ ;  /* 0x0000001042437819 */ /* 0x000fc400000006ff */
[----:B------:R-:W-:Y:S01]  /*0960*/  SHF.L.U32 R84, R63, 0x10, RZ ;  /* 0x000000103f547819 */ /* 0x000fe200000006ff */
[----:B------:R-:W-:Y:S01]  /*0970*/  FMUL.FTZ R66, R77, R80 ;  /* 0x000000504d427220 */ /* 0x000fe20000410000 */
[----:B------:R-:W-:Y:S01]  /*0980*/  FMUL.FTZ R63, R65, R82 ;  /* 0x00000052413f7220 */ /* 0x000fe20000410000 */
[----:B------:R-:W-:Y:S02]  /*0990*/  FADD.FTZ R80, RZ, R10 ;  /* 0x0000000aff507221 */ /* 0x000fe40000010000 */
[----:B------:R-:W-:Y:S01]  /*09a0*/  FMUL.FTZ R65, R67, R84 ;  /* 0x0000005443417220 */ /* 0x000fe20000410000 */
[----:B------:R-:W-:Y:S01]  /*09b0*/  FFMA.FTZ R67, R3, R10, RZ ;  /* 0x0000000a03437223 */ /* 0x000fe200000100ff */
[----:B------:R-:W-:Y:S01]  /*09c0*/  FADD.FTZ R71, R80, R63 ;  /* 0x0000003f50477221 */ /* 0x000fe20000010000 */
[----:B------:R-:W-:Y:S02]  /*09d0*/  FMUL.FTZ R68, R77, R68 ;  /* 0x000000444d447220 */ /* 0x000fe40000410000 */
[C---:B------:R-:W-:Y:S01]  /*09e0*/  FFMA.FTZ R80, R66.reuse, R63, R67 ;  /* 0x0000003f42507223 */ /* 0x040fe20000010043 */
[----:B------:R-:W-:Y:S01]  /*09f0*/  FADD.FTZ R37, R37, R82 ;  /* 0x0000005225257221 */ /* 0x000fe20000010000 */
[----:B------:R-:W-:Y:S01]  /*0a00*/  FFMA.FTZ R17, R66, R82, R17 ;  /* 0x0000005242117223 */ /* 0x000fe20000010011 */
[----:B------:R-:W-:Y:S01]  /*0a10*/  FADD.FTZ R82, R71, R60 ;  /* 0x0000003c47527221 */ /* 0x000fe20000010000 */
[----:B------:R-:W-:Y:S01]  /*0a20*/  FFMA.FTZ R67, R9, R60, R80 ;  /* 0x0000003c09437223 */ /* 0x000fe20000010050 */
[----:B------:R-:W-:Y:S01]  /*0a30*/  FADD.FTZ R39, R39, R84 ;  /* 0x0000005427277221 */ /* 0x000fe20000010000 */
[----:B------:R-:W-:Y:S01]  /*0a40*/  FFMA.FTZ R19, R68, R84, R19 ;  /* 0x0000005444137223 */ /* 0x000fe20000010013 */
[----:B------:R-:W-:Y:S01]  /*0a50*/  SHF.L.U32 R84, R69, 0x10, RZ ;  /* 0x0000001045547819 */ /* 0x000fe200000006ff */
[----:B------:R-:W-:Y:S01]  /*0a60*/  FADD.FTZ R69, R82, R65 ;  /* 0x0000004152457221 */ /* 0x000fe20000010000 */
[----:B------:R-:W-:Y:S01]  /*0a70*/  SHF.L.U32 R86, R70, 0x10, RZ ;  /* 0x0000001046567819 */ /* 0x000fe200000006ff */
[----:B------:R-:W-:Y:S01]  /*0a80*/  FFMA.FTZ R70, R68, R65, R67 ;  /* 0x0000004144467223 */ /* 0x000fe20000010043 */
        /* <DEDUP_REMOVED lines=17> */
.L_x_152:
        /* <DEDUP_REMOVED lines=8> */
.L_x_153:
[----:B------:R-:W-:Y:S05]  /*0c20*/  BSYNC.RECONVERGENT B1 ;  /* 0x0000000000017941 */ /* 0x000fea0003800200 */
.L_x_151:
[----:B------:R-:W-:Y:S01]  /*0c30*/  UMOV UR4, 0xffffffff ;  /* 0xffffffff00047882 */ /* 0x000fe20000000000 */
[----:B-----5:R-:W-:Y:S02]  /*0c40*/  ISETP.GE.AND P2, PT, R72, 0x1, PT ;  /* 0x000000014800780c */ /* 0x020fe40003f46270 */
[----:B------:R-:W-:Y:S11]  /*0c50*/  BRA.DIV UR4, `(.L_x_154) ;  /* 0x0000002604b47947 */ /* 0x000ff6000b800000 */
        /* <DEDUP_REMOVED lines=18> */
.L_x_191:
[----:B------:R-:W4:Y:S01]  /*0d80*/  @P2 LDC R71, c[0x0][0x388] ;  /* 0x0000e200ff472b82 */ /* 0x000f220000000800 */
[----:B------:R-:W-:Y:S01]  /*0d90*/  @P2 IADD3 R72, PT, PT, R72, -0x1, RZ ;  /* 0xffffffff48482810 */ /* 0x000fe20007ffe0ff */
[----:B------:R-:W-:Y:S01]  /*0da0*/  BSSY.RECONVERGENT B2, `(.L_x_155) ;  /* 0x00001e4000027945 */ /* 0x000fe20003800200 */
[----:B------:R-:W-:Y:S01]  /*0db0*/  ISETP.GE.U32.AND P1, PT, R0, 0x20, PT ;  /* 0x000000200000780c */ /* 0x000fe20003f26070 */
[----:B--2---:R-:W-:Y:S01]  /*0dc0*/  FADD.FTZ R86, R81, R86 ;  /* 0x0000005651567221 */ /* 0x004fe20000010000 */
[----:B---3--:R-:W-:Y:S01]  /*0dd0*/  FADD.FTZ R80, R82, R83 ;  /* 0x0000005352507221 */ /* 0x008fe20000010000 */
[----:B----4-:R-:W-:-:S05]  /*0de0*/  @P2 IMAD R72, R72, R71, RZ ;  /* 0x0000004748482224 */ /* 0x010fca00078e02ff */
[----:B------:R-:W-:-:S04]  /*0df0*/  @P2 SHF.R.S32.HI R71, RZ, 0x1f, R72 ;  /* 0x0000001fff472819 */ /* 0x000fc80000011448 */
[----:B------:R-:W-:Y:S02]  /*0e00*/  @P2 LEA.HI R72, R71, R72, RZ, 0x3 ;  /* 0x0000004847482211 */ /* 0x000fe400078f18ff */
[----:B------:R-:W-:Y:S02]  /*0e10*/  CS2R R70, SRZ ;  /* 0x0000000000467805 */ /* 0x000fe4000001ff00 */
[----:B------:R-:W-:Y:S02]  /*0e20*/  @P2 MOV R71, RZ ;  /* 0x000000ff00472202 */ /* 0x000fe40000000f00 */
[----:B------:R-:W-:Y:S01]  /*0e30*/  @P2 LEA.HI.SX32 R70, R72, R79, 0x1d ;  /* 0x0000004f48462211 */ /* 0x000fe200078feaff */
[----:B------:R-:W-:Y:S06]  /*0e40*/  @!P1 BRA `(.L_x_156) ;  /* 0x0000001c00649947 */ /* 0x000fec0003800000 */
[----:B------:R-:W2:Y:S02]  /*0e50*/  @P2 LDC.64 R72, c[0x0][0x390] ;  /* 0x0000e400ff482b82 */ /* 0x000ea40000000a00 */
[----:B--2---:R-:W-:-:S04]  /*0e60*/  @P2 LEA R72, P1, R70, R72, 0x4 ;  /* 0x0000004846482211 */ /* 0x004fc800078220ff */
[----:B------:R-:W-:-:S05]  /*0e70*/  @P2 LEA.HI.X R73, R70, R73, R71, 0x4, P1 ;  /* 0x0000004946492211 */ /* 0x000fca00008f2447 */
[----:B------:R-:W2:Y:S01]  /*0e80*/  @P2 LDG.E.128 R48, desc[UR6][R72.64] ;  /* 0x0000000648302981 */ /* 0x000ea2000c1e1d00 */
[----:B------:R-:W-:Y:S01]  /*0e90*/  UISETP.NE.U32.AND UP0, UPT, UR18, URZ, UPT ;  /* 0x000000ff1200728c */ /* 0x000fe2000bf05070 */
[----:B------:R-:W-:Y:S01]  /*0ea0*/  FMUL.FTZ R87, R86, UR10 ;  /* 0x0000000a56577c20 */ /* 0x000fe20008410000 */
[----:B-1----:R-:W-:Y:S01]  /*0eb0*/  ISETP.NE.AND P1, PT, R4, RZ, PT ;  /* 0x000000ff0400720c */ /* 0x002fe20003f25270 */
[----:B------:R-:W-:Y:S01]  /*0ec0*/  BSSY.RECONVERGENT B1, `(.L_x_157) ;  /* 0x00001c1000017945 */ /* 0x000fe20003800200 */
[----:B------:R-:W-:Y:S01]  /*0ed0*/  UISETP.NE.AND.EX UP0, UPT, UR19, URZ, UPT, UP0 ;  /* 0x000000ff1300728c */ /* 0x000fe2000bf05300 */
[----:B------:R-:W-:Y:S01]  /*0ee0*/  FMUL.FTZ R80, R80, UR10 ;  /* 0x0000000a50507c20 */ /* 0x000fe20008410000 */
[----:B------:R-:W-:Y:S02]  /*0ef0*/  PRMT R85, R15, 0x7632, R85 ;  /* 0x000076320f557816 */ /* 0x000fe40000000055 */
[----:B0-----:R-:W-:Y:S02]  /*0f00*/  PRMT R82, R14, 0x7632, R82 ;  /* 0x000076320e527816 */ /* 0x001fe40000000052 */
[----:B------:R-:W-:-:S02]  /*0f10*/  PRMT R84, R13, 0x7632, R84 ;  /* 0x000076320d547816 */ /* 0x000fc40000000054 */
[----:B------:R-:W-:Y:S02]  /*0f20*/  PRMT R86, R12, 0x7632, R86 ;  /* 0x000076320c567816 */ /* 0x000fe40000000056 */
[----:B------:R-:W-:Y:S02]  /*0f30*/  FSEL R87, R87, RZ, !P1 ;  /* 0x000000ff57577208 */ /* 0x000fe40004800000 */
[----:B--2---:R-:W-:Y:S02]  /*0f40*/  PRMT R72, R51, 0x7632, R72 ;  /* 0x0000763233487816 */ /* 0x004fe40000000048 */
[----:B------:R-:W-:Y:S02]  /*0f50*/  PRMT R75, R50, 0x7632, R75 ;  /* 0x00007632324b7816 */ /* 0x000fe4000000004b */
[----:B------:R-:W-:Y:S02]  /*0f60*/  PRMT R73, R49, 0x7632, R73 ;  /* 0x0000763231497816 */ /* 0x000fe40000000049 */
[----:B------:R-:W-:Y:S01]  /*0f70*/  PRMT R79, R48, 0x7632, R79 ;  /* 0x00007632304f7816 */ /* 0x000fe2000000004f */
[----:B------:R-:W-:Y:S06]  /*0f80*/  BRA.U UP0, `(.L_x_158) ;  /* 0x0000000d00887547 */ /* 0x000fec000b800000 */
[----:B------:R-:W-:Y:S01]  /*0f90*/  IMAD.U32 R83, RZ, RZ, UR20 ;  /* 0x00000014ff537e24 */ /* 0x000fe2000f8e00ff */
[----:B------:R-:W-:-:S04]  /*0fa0*/  MOV R81, UR21 ;  /* 0x0000001500517c02 */ /* 0x000fc80008000f00 */
[----:B------:R-:W-:-:S04]  /*0fb0*/  ISETP.NE.U32.AND P1, PT, R83, RZ, PT ;  /* 0x000000ff5300720c */ /* 0x000fc80003f25070 */
[----:B------:R-:W-:-:S13]  /*0fc0*/  ISETP.NE.AND.EX P1, PT, R81, RZ, PT, P1 ;  /* 0x000000ff5100720c */ /* 0x000fda0003f25310 */
[----:B------:R-:W-:Y:S05]  /*0fd0*/  @P1 BRA `(.L_x_159) ;  /* 0x0000000400dc1947 */ /* 0x000fea0003800000 */
[----:B------:R-:W-:Y:S04]  /*0fe0*/  BSSY.RECONVERGENT B3, `(.L_x_160) ;  /* 0x000000e000037945 */ /* 0x000fe80003800200 */
[----:B------:R-:W-:Y:S05]  /*0ff0*/  @!P2 BRA `(.L_x_161) ;  /* 0x000000000030a947 */ /* 0x000fea0003800000 */
[----:B------:R-:W-:Y:S01]  /*1000*/  FFMA.FTZ R85, R3, R80, R87 ;  /* 0x0000005003557223 */ /* 0x000fe20000010057 */
[----:B------:R-:W-:-:S03]  /*1010*/  ISETP.GT.AND P1, PT, R74, RZ, PT ;  /* 0x000000ff4a00720c */ /* 0x000fc60003f24270 */
[----:B------:R-:W-:-:S04]  /*1020*/  FADD.FTZ R82, R10, -R85 ;  /* 0x800000550a527221 */ /* 0x000fc80000010000 */
[----:B------:R-:W-:-:S05]  /*1030*/  FMUL.FTZ R82, R77, R82 ;  /* 0x000000524d527220 */ /* 0x000fca0000410000 */
[----:B------:R-:W-:-:S05]  /*1040*/  FSEL R82, R82, RZ, P1 ;  /* 0x000000ff52527208 */ /* 0x000fca0000800000 */
[----:B------:R-:W-:Y:S01]  /*1050*/  FMUL.FTZ R85, R82, UR11 ;  /* 0x0000000b52557c20 */ /* 0x000fe20008410000 */
[----:B------:R-:W-:-:S05]  /*1060*/  SHF.L.U32 R82, R40, 0x10, RZ ;  /* 0x0000001028527819 */ /* 0x000fca00000006ff */
[----:B------:R-:W-:Y:S01]  /*1070*/  FMUL.FTZ R84, R85, R82 ;  /* 0x0000005255547220 */ /* 0x000fe20000410000 */
[----:B------:R-:W-:-:S04]  /*1080*/  SHF.L.U32 R82, R48, 0x10, RZ ;  /* 0x0000001030527819 */ /* 0x000fc800000006ff */
[----:B------:R-:W-:Y:S01]  /*1090*/  F2FP.BF16.F32.PACK_AB R84, RZ, R84 ;  /* 0x00000054ff54723e */ /* 0x000fe200000010ff */
[----:B------:R-:W-:-:S03]  /*10a0*/  FFMA.FTZ R28, R85, R82, R28 ;  /* 0x00000052551c7223 */ /* 0x000fc6000001001c */
[----:B------:R-:W-:-:S07]  /*10b0*/  PRMT R52, R84, 0x7610, R52 ;  /* 0x0000761054347816 */ /* 0x000fce0000000034 */
.L_x_161:
[----:B------:R-:W-:Y:S05]  /*10c0*/  BSYNC.RECONVERGENT B3 ;  /* 0x0000000000037941 */ /* 0x000fea0003800200 */
.L_x_160:
[----:B------:R-:W-:Y:S04]  /*10d0*/  BSSY.RECONVERGENT B3, `(.L_x_162) ;  /* 0x000000e000037945 */ /* 0x000fe80003800200 */
[----:B------:R-:W-:Y:S05]  /*10e0*/  @!P2 BRA `(.L_x_163) ;  /* 0x000000000030a947 */ /* 0x000fea0003800000 */
[----:B------:R-:W-:Y:S01]  /*10f0*/  FFMA.FTZ R82, R66, R80, R87 ;  /* 0x0000005042527223 */ /* 0x000fe20000010057 */
[----:B------:R-:W-:Y:S01]  /*1100*/  ISETP.GT.AND P1, PT, R74, RZ, PT ;  /* 0x000000ff4a00720c */ /* 0x000fe20003f24270 */
[----:B------:R-:W-:Y:S01]  /*1110*/  IMAD.U32 R79, R79, 0x10000, RZ ;  /* 0x000100004f4f7824 */ /* 0x000fe200078e00ff */
[----:B------:R-:W-:Y:S01]  /*1120*/  SHF.L.U32 R85, R8, 0x10, RZ ;  /* 0x0000001008557819 */ /* 0x000fe200000006ff */
[----:B------:R-:W-:-:S04]  /*1130*/  FADD.FTZ R82, R63, -R82 ;  /* 0x800000523f527221 */ /* 0x000fc80000010000 */
[----:B------:R-:W-:-:S05]  /*1140*/  FMUL.FTZ R82, R77, R82 ;  /* 0x000000524d527220 */ /* 0x000fca0000410000 */
[----:B------:R-:W-:-:S05]  /*1150*/  FSEL R82, R82, RZ, P1 ;  /* 0x000000ff52527208 */ /* 0x000fca0000800000 */
[----:B------:R-:W-:-:S04]  /*1160*/  FMUL.FTZ R82, R82, UR11 ;  /* 0x0000000b52527c20 */ /* 0x000fc80008410000 */
[C---:B------:R-:W-:Y:S01]  /*1170*/  FMUL.FTZ R85, R82.reuse, R85 ;  /* 0x0000005552557220 */ /* 0x040fe20000410000 */
[----:B------:R-:W-:-:S04]  /*1180*/  FFMA.FTZ R29, R82, R79, R29 ;  /* 0x0000004f521d7223 */ /* 0x000fc8000001001d */
[----:B------:R-:W-:-:S04]  /*1190*/  F2FP.BF16.F32.PACK_AB R85, RZ, R85 ;  /* 0x00000055ff55723e */ /* 0x000fc800000010ff */
[----:B------:R-:W-:-:S07]  /*11a0*/  PRMT R52, R52, 0x5410, R85 ;  /* 0x0000541034347816 */ /* 0x000fce0000000055 */
.L_x_163:
[----:B------:R-:W-:Y:S05]  /*11b0*/  BSYNC.RECONVERGENT B3 ;  /* 0x0000000000037941 */ /* 0x000fea0003800200 */
.L_x_162:
[----:B------:R-:W-:Y:S04]  /*11c0*/  BSSY.RECONVERGENT B3, `(.L_x_164) ;  /* 0x000000e000037945 */ /* 0x000fe80003800200 */
[----:B------:R-:W-:Y:S05]  /*11d0*/  @!P2 BRA `(.L_x_165) ;  /* 0x000000000030a947 */ /* 0x000fea0003800000 */
[----:B------:R-:W-:Y:S01]  /*11e0*/  FFMA.FTZ R79, R9, R80, R87 ;  /* 0x00000050094f7223 */ /* 0x000fe20000010057 */
[----:B------:R-:W-:Y:S02]  /*11f0*/  ISETP.GT.AND P1, PT, R74, RZ, PT ;  /* 0x000000ff4a00720c */ /* 0x000fe40003f24270 */
[----:B------:R-:W-:Y:S01]  /*1200*/  SHF.L.U32 R84, R41, 0x10, RZ ;  /* 0x0000001029547819 */ /* 0x000fe200000006ff */
[----:B------:R-:W-:-:S04]  /*1210*/  FADD.FTZ R82, R60, -R79 ;  /* 0x8000004f3c527221 */ /* 0x000fc80000010000 */
[----:B------:R-:W-:-:S05]  /*1220*/  FMUL.FTZ R82, R77, R82 ;  /* 0x000000524d527220 */ /* 0x000fca0000410000 */
[----:B------:R-:W-:-:S05]  /*1230*/  FSEL R82, R82, RZ, P1 ;  /* 0x000000ff52527208 */ /* 0x000fca0000800000 */
[----:B------:R-:W-:Y:S01]  /*1240*/  FMUL.FTZ R79, R82, UR11 ;  /* 0x0000000b524f7c20 */ /* 0x000fe20008410000 */
[----:B------:R-:W-:-:S03]  /*1250*/  SHF.L.U32 R82, R49, 0x10, RZ ;  /* 0x0000001031527819 */ /* 0x000fc600000006ff */
[C---:B------:R-:W-:Y:S02]  /*1260*/  FMUL.FTZ R84, R79.reuse, R84 ;  /* 0x000000544f547220 */ /* 0x040fe40000410000 */
[----:B------:R-:W-:-:S03]  /*1270*/  FFMA.FTZ R30, R79, R82, R30 ;  /* 0x000000524f1e7223 */ /* 0x000fc6000001001e */
[----:B------:R-:W-:-:S04]  /*1280*/  F2FP.BF16.F32.PACK_AB R84, RZ, R84 ;  /* 0x00000054ff54723e */ /* 0x000fc800000010ff */
[----:B------:R-:W-:-:S07]  /*1290*/  PRMT R53, R84, 0x7610, R53 ;  /* 0x0000761054357816 */ /* 0x000fce0000000035 */
.L_x_165:
[----:B------:R-:W-:Y:S05]  /*12a0*/  BSYNC.RECONVERGENT B3 ;  /* 0x0000000000037941 */ /* 0x000fea0003800200 */
.L_x_164:
[----:B------:R-:W-:Y:S04]  /*12b0*/  BSSY.RECONVERGENT B3, `(.L_x_166) ;  /* 0x000000e000037945 */ /* 0x000fe80003800200 */
[----:B------:R-:W-:Y:S05]  /*12c0*/  @!P2 BRA `(.L_x_167) ;  /* 0x000000000030a947 */ /* 0x000fea0003800000 */
[----:B------:R-:W-:Y:S01]  /*12d0*/  FFMA.FTZ R82, R68, R80, R87 ;  /* 0x0000005044527223 */ /* 0x000fe20000010057 */
[----:B------:R-:W-:Y:S02]  /*12e0*/  ISETP.GT.AND P1, PT, R74, RZ, PT ;  /* 0x000000ff4a00720c */ /* 0x000fe40003f24270 */
[----:B------:R-:W-:Y:S01]  /*12f0*/  SHF.L.U32 R79, R7, 0x10, RZ ;  /* 0x00000010074f7819 */ /* 0x000fe200000006ff */
[----:B------:R-:W-:Y:S01]  /*1300*/  FADD.FTZ R82, R65, -R82 ;  /* 0x8000005241527221 */ /* 0x000fe20000010000 */
[----:B------:R-:W-:-:S03]  /*1310*/  SHF.L.U32 R73, R73, 0x10, RZ ;  /* 0x0000001049497819 */ /* 0x000fc600000006ff */
[----:B------:R-:W-:-:S05]  /*1320*/  FMUL.FTZ R82, R77, R82 ;  /* 0x000000524d527220 */ /* 0x000fca0000410000 */
[----:B------:R-:W-:-:S05]  /*1330*/  FSEL R82, R82, RZ, P1 ;  /* 0x000000ff52527208 */ /* 0x000fca0000800000 */
[----:B------:R-:W-:-:S04]  /*1340*/  FMUL.FTZ R82, R82, UR11 ;  /* 0x0000000b52527c20 */ /* 0x000fc80008410000 */
[C---:B------:R-:W-:Y:S01]  /*1350*/  FMUL.FTZ R79, R82.reuse, R79 ;  /* 0x0000004f524f7220 */ /* 0x040fe20000410000 */
[----:B------:R-:W-:-:S04]  /*1360*/  FFMA.FTZ R31, R82, R73, R31 ;  /* 0x00000049521f7223 */ /* 0x000fc8000001001f */
[----:B------:R-:W-:-:S04]  /*1370*/  F2FP.BF16.F32.PACK_AB R79, RZ, R79 ;  /* 0x0000004fff4f723e */ /* 0x000fc800000010ff */
[----:B------:R-:W-:-:S07]  /*1380*/  PRMT R53, R53, 0x5410, R79 ;  /* 0x0000541035357816 */ /* 0x000fce000000004f */
.L_x_167:
[----:B------:R-:W-:Y:S05]  /*1390*/  BSYNC.RECONVERGENT B3 ;  /* 0x0000000000037941 */ /* 0x000fea0003800200 */
.L_x_166:
        /* <DEDUP_REMOVED lines=14> */
.L_x_169:
[----:B------:R-:W-:Y:S05]  /*1480*/  BSYNC.RECONVERGENT B3 ;  /* 0x0000000000037941 */ /* 0x000fea0003800200 */
.L_x_168:
        /* <DEDUP_REMOVED lines=14> */
.L_x_171:
[----:B------:R-:W-:Y:S05]  /*1570*/  BSYNC.RECONVERGENT B3 ;  /* 0x0000000000037941 */ /* 0x000fea0003800200 */
.L_x_170:
        /* <DEDUP_REMOVED lines=14> */
.L_x_173:
[----:B------:R-:W-:Y:S05]  /*1660*/  BSYNC.RECONVERGENT B3 ;  /* 0x0000000000037941 */ /* 0x000fea0003800200 */
.L_x_172:
        /* <DEDUP_REMOVED lines=12> */
[----:B------:R-:W-:Y:S01]  /*1730*/  PRMT R55, R55, 0x5410, R73 ;  /* 0x0000541037377816 */ /* 0x000fe20000000049 */
[----:B------:R-:W-:Y:S06]  /*1740*/  BRA `(.L_x_174) ;  /* 0x0000001000e07947 */ /* 0x000fec0003800000 */
.L_x_159:
[----:B------:R-:W0:Y:S01]  /*1750*/  @P2 LDC R59, c[0x0][0x40c] ;  /* 0x00010300ff3b2b82 */ /* 0x000e220000000800 */
[-CC-:B------:R-:W-:Y:S01]  /*1760*/  FFMA.FTZ R82, R66, R80.reuse, R87.reuse ;  /* 0x0000005042527223 */ /* 0x180fe20000010057 */
[-CC-:B------:R-:W-:Y:S01]  /*1770*/  FFMA.FTZ R57, R3, R80.reuse, R87.reuse ;  /* 0x0000005003397223 */ /* 0x180fe20000010057 */
[----:B------:R-:W-:Y:S01]  /*1780*/  ISETP.GT.AND P1, PT, R74, RZ, PT ;  /* 0x000000ff4a00720c */ /* 0x000fe20003f24270 */
[-C--:B------:R-:W-:Y:S01]  /*1790*/  FFMA.FTZ R85, R9, R80.reuse, R87 ;  /* 0x0000005009557223 */ /* 0x080fe20000010057 */
[----:B------:R-:W-:Y:S01]  /*17a0*/  FADD.FTZ R82, R63, -R82 ;  /* 0x800000523f527221 */ /* 0x000fe20000010000 */
[----:B------:R-:W-:Y:S01]  /*17b0*/  FADD.FTZ R56, R10, -R57 ;  /* 0x800000390a387221 */ /* 0x000fe20000010000 */
[--C-:B------:R-:W-:Y:S01]  /*17c0*/  FFMA.FTZ R88, R68, R80, R87.reuse ;  /* 0x0000005044587223 */ /* 0x100fe20000010057 */
[----:B------:R-:W1:Y:S01]  /*17d0*/  @P2 LDC R58, c[0x0][0x40c] ;  /* 0x00010300ff3a2b82 */ /* 0x000e620000000800 */
[C---:B------:R-:W-:Y:S01]  /*17e0*/  FMUL.FTZ R82, R77.reuse, R82 ;  /* 0x000000524d527220 */ /* 0x040fe20000410000 */
[----:B------:R-:W-:Y:S01]  /*17f0*/  FMUL.FTZ R57, R77, R56 ;  /* 0x000000384d397220 */ /* 0x000fe20000410000 */
[-CC-:B------:R-:W-:Y:S01]  /*1800*/  FFMA.FTZ R74, R76, R80.reuse, R87.reuse ;  /* 0x000000504c4a7223 */ /* 0x180fe20000010057 */
[----:B------:R-:W-:Y:S01]  /*1810*/  FFMA.FTZ R86, R78, R80, R87 ;  /* 0x000000504e567223 */ /* 0x000fe20000010057 */
[----:B------:R-:W-:Y:S01]  /*1820*/  @P2 SHF.L.U32 R89, R48, 0x10, RZ ;  /* 0x0000001030592819 */ /* 0x000fe200000006ff */
[----:B------:R-:W-:Y:S01]  /*1830*/  FADD.FTZ R90, R60, -R85 ;  /* 0x800000553c5a7221 */ /* 0x000fe20000010000 */
[----:B------:R-:W-:Y:S01]  /*1840*/  FSEL R56, R82, RZ, P1 ;  /* 0x000000ff52387208 */ /* 0x000fe20000800000 */
[----:B------:R-:W-:Y:S01]  /*1850*/  FADD.FTZ R88, R65, -R88 ;  /* 0x8000005841587221 */ /* 0x000fe20000010000 */
[----:B------:R-:W-:-:S02]  /*1860*/  FSEL R57, R57, RZ, P1 ;  /* 0x000000ff39397208 */ /* 0x000fc40000800000 */
[----:B------:R-:W-:Y:S01]  /*1870*/  @P2 SHF.L.U32 R82, R79, 0x10, RZ ;  /* 0x000000104f522819 */ /* 0x000fe200000006ff */
[--C-:B------:R-:W-:Y:S01]  /*1880*/  FFMA.FTZ R79, R11, R80, R87.reuse ;  /* 0x000000500b4f7223 */ /* 0x100fe20000010057 */
[----:B------:R-:W-:Y:S01]  /*1890*/  FMUL.FTZ R85, R77, R88 ;  /* 0x000000584d557220 */ /* 0x000fe20000410000 */
[----:B0-----:R-:W-:Y:S01]  /*18a0*/  @P2 FMUL.FTZ R84, R56, R59 ;  /* 0x0000003b38542220 */ /* 0x001fe20000410000 */
[----:B------:R-:W-:-:S03]  /*18b0*/  FFMA.FTZ R59, R61, R80, R87 ;  /* 0x000000503d3b7223 */ /* 0x000fc60000010057 */
[----:B------:R-:W-:Y:S01]  /*18c0*/  FSEL R85, R85, RZ, P1 ;  /* 0x000000ff55557208 */ /* 0x000fe20000800000 */
[----:B------:R-:W0:Y:S01]  /*18d0*/  @P2 LDC R80, c[0x0][0x40c] ;  /* 0x00010300ff502b82 */ /* 0x000e220000000800 */
[----:B------:R-:W-:Y:S01]  /*18e0*/  @P2 FFMA.FTZ R29, R82, R84, R29 ;  /* 0x00000054521d2223 */ /* 0x000fe2000001001d */
[----:B------:R-:W-:Y:S01]  /*18f0*/  @P2 IMAD.U32 R82, R40, 0x10000, RZ ;  /* 0x0001000028522824 */ /* 0x000fe200078e00ff */
[----:B------:R-:W-:Y:S01]  /*1900*/  F2FP.BF16.F32.PACK_AB R56, R56, R57 ;  /* 0x000000393838723e */ /* 0x000fe200000010ff */
[----:B------:R-:W-:Y:S01]  /*1910*/  FADD.FTZ R92, R62, -R79 ;  /* 0x8000004f3e5c7221 */ /* 0x000fe20000010000 */
[----:B-1----:R-:W-:Y:S01]  /*1920*/  @P2 FMUL.FTZ R87, R57, R58 ;  /* 0x0000003a39572220 */ /* 0x002fe20000410000 */
[----:B------:R-:W-:Y:S01]  /*1930*/  FADD.FTZ R79, R67, -R74 ;  /* 0x8000004a434f7221 */ /* 0x000fe20000010000 */
[----:B------:R-:W-:Y:S01]  /*1940*/  FADD.FTZ R59, R64, -R59 ;  /* 0x8000003b403b7221 */ /* 0x000fe20000010000 */
[----:B------:R-:W1:Y:S01]  /*1950*/  @P2 LDC R58, c[0x0][0x40c] ;  /* 0x00010300ff3a2b82 */ /* 0x000e620000000800 */
[-C--:B------:R-:W-:Y:S01]  /*1960*/  @P2 FFMA.FTZ R28, R89, R87.reuse, R28 ;  /* 0x00000057591c2223 */ /* 0x080fe2000001001c */
[----:B------:R-:W-:Y:S01]  /*1970*/  @P2 FMUL.FTZ R82, R82, R87 ;  /* 0x0000005752522220 */ /* 0x000fe20000410000 */
[----:B------:R-:W-:Y:S01]  /*1980*/  FADD.FTZ R87, R69, -R86 ;  /* 0x8000005645577221 */ /* 0x000fe20000010000 */
[----:B------:R-:W-:Y:S01]  /*1990*/  FMUL.FTZ R86, R77, R90 ;  /* 0x0000005a4d567220 */ /* 0x000fe20000410000 */
[----:B------:R-:W-:Y:S01]  /*19a0*/  @P2 SHF.L.U32 R90, R73, 0x10, RZ ;  /* 0x00000010495a2819 */ /* 0x000fe200000006ff */
[----:B------:R-:W-:Y:S01]  /*19b0*/  FMUL.FTZ R74, R77, R92 ;  /* 0x0000005c4d4a7220 */ /* 0x000fe20000410000 */
[----:B------:R-:W-:Y:S01]  /*19c0*/  @P2 SHF.L.U32 R73, R49, 0x10, RZ ;  /* 0x0000001031492819 */ /* 0x000fe200000006ff */
[C---:B------:R-:W-:Y:S01]  /*19d0*/  FMUL.FTZ R79, R77.reuse, R79 ;  /* 0x0000004f4d4f7220 */ /* 0x040fe20000410000 */
[----:B------:R-:W-:Y:S01]  /*19e0*/  FSEL R86, R86, RZ, P1 ;  /* 0x000000ff56567208 */ /* 0x000fe20000800000 */
[C---:B------:R-:W-:Y:S01]  /*19f0*/  FMUL.FTZ R59, R77.reuse, R59 ;  /* 0x0000003b4d3b7220 */ /* 0x040fe20000410000 */
[----:B------:R-:W-:Y:S01]  /*1a00*/  @P2 SHF.L.U32 R89, R8, 0x10, RZ ;  /* 0x0000001008592819 */ /* 0x000fe200000006ff */
[----:B------:R-:W-:Y:S01]  /*1a10*/  FMUL.FTZ R77, R77, R87 ;  /* 0x000000574d4d7220 */ /* 0x000fe20000410000 */
[----:B------:R-:W-:Y:S01]  /*1a20*/  @P2 F2FP.BF16.F32.PACK_AB R82, RZ, R82 ;  /* 0x00000052ff52223e */ /* 0x000fe200000010ff */
[----:B0-----:R-:W-:-:S02]  /*1a30*/  @P2 FMUL.FTZ R88, R85, R80 ;  /* 0x0000005055582220 */ /* 0x001fc40000410000 */
[----:B------:R-:W-:Y:S01]  /*1a40*/  @P2 FMUL.FTZ R84, R89, R84 ;  /* 0x0000005459542220 */ /* 0x000fe20000410000 */
[----:B------:R-:W0:Y:S01]  /*1a50*/  @P2 LDC R80, c[0x0][0x40c] ;  /* 0x00010300ff502b82 */ /* 0x000e220000000800 */
[----:B------:R-:W-:Y:S01]  /*1a60*/  @P2 PRMT R52, R82, 0x7610, R52 ;  /* 0x0000761052342816 */ /* 0x000fe20000000034 */
[----:B------:R-:W-:Y:S01]  /*1a70*/  @P2 FFMA.FTZ R31, R90, R88, R31 ;  /* 0x000000585a1f2223 */ /* 0x000fe2000001001f */
[----:B------:R-:W-:Y:S02]  /*1a80*/  @P2 SHF.L.U32 R90, R41, 0x10, RZ ;  /* 0x00000010295a2819 */ /* 0x000fe400000006ff */
[----:B------:R-:W-:Y:S01]  /*1a90*/  @P2 F2FP.BF16.F32.PACK_AB R84, RZ, R84 ;  /* 0x00000054ff54223e */ /* 0x000fe200000010ff */
[----:B-1----:R-:W-:Y:S01]  /*1aa0*/  @P2 FMUL.FTZ R57, R86, R58 ;  /* 0x0000003a56392220 */ /* 0x002fe20000410000 */
[----:B------:R-:W-:Y:S01]  /*1ab0*/  FSEL R82, R79, RZ, P1 ;  /* 0x000000ff4f527208 */ /* 0x000fe20000800000 */
[----:B------:R-:W1:Y:S01]  /*1ac0*/  @P2 LDC R58, c[0x0][0x40c] ;  /* 0x00010300ff3a2b82 */ /* 0x000e620000000800 */
[----:B------:R-:W-:Y:S01]  /*1ad0*/  @P2 PRMT R52, R52, 0x5410, R84 ;  /* 0x0000541034342816 */ /* 0x000fe20000000054 */
[-C--:B------:R-:W-:Y:S01]  /*1ae0*/  @P2 FFMA.FTZ R30, R73, R57.reuse, R30 ;  /* 0x00000039491e2223 */ /* 0x080fe2000001001e */
[----:B------:R-:W-:Y:S01]  /*1af0*/  @P2 FMUL.FTZ R87, R90, R57 ;  /* 0x000000395a572220 */ /* 0x000fe20000410000 */
[----:B------:R-:W-:Y:S01]  /*1b00*/  @P2 IMAD.U32 R57, R7, 0x10000, RZ ;  /* 0x0001000007392824 */ /* 0x000fe200078e00ff */
[----:B------:R-:W-:-:S02]  /*1b10*/  @P2 SHF.L.U32 R89, R50, 0x10, RZ ;  /* 0x0000001032592819 */ /* 0x000fc400000006ff */
[----:B------:R-:W-:Y:S01]  /*1b20*/  @P2 SHF.L.U32 R84, R42, 0x10, RZ ;  /* 0x000000102a542819 */ /* 0x000fe200000006ff */
[----:B------:R-:W2:Y:S01]  /*1b30*/  @P2 LDC R73, c[0x0][0x40c] ;  /* 0x00010300ff492b82 */ /* 0x000ea20000000800 */
[----:B------:R-:W-:Y:S01]  /*1b40*/  @P2 FMUL.FTZ R88, R57, R88 ;  /* 0x0000005839582220 */ /* 0x000fe20000410000 */
[----:B------:R-:W-:Y:S02]  /*1b50*/  F2FP.BF16.F32.PACK_AB R57, R85, R86 ;  /* 0x000000565539723e */ /* 0x000fe400000010ff */
[----:B------:R-:W-:Y:S02]  /*1b60*/  @P2 F2FP.BF16.F32.PACK_AB R85, RZ, R87 ;  /* 0x00000057ff55223e */ /* 0x000fe400000010ff */
[----:B------:R-:W-:Y:S01]  /*1b70*/  FSEL R87, R74, RZ, P1 ;  /* 0x000000ff4a577208 */ /* 0x000fe20000800000 */
[----:B0-----:R-:W-:Y:S01]  /*1b80*/  @P2 FMUL.FTZ R80, R82, R80 ;  /* 0x0000005052502220 */ /* 0x001fe20000410000 */
[----:B------:R-:W-:Y:S02]  /*1b90*/  @P2 F2FP.BF16.F32.PACK_AB R74, RZ, R88 ;  /* 0x00000058ff4a223e */ /* 0x000fe400000010ff */
[----:B------:R-:W-:-:S02]  /*1ba0*/  @P2 PRMT R53, R85, 0x7610, R53 ;  /* 0x0000761055352816 */ /* 0x000fc40000000035 */
[----:B------:R-:W-:Y:S02]  /*1bb0*/  FSEL R77, R77, RZ, P1 ;  /* 0x000000ff4d4d7208 */ /* 0x000fe40000800000 */
[----:B------:R-:W-:Y:S01]  /*1bc0*/  @P2 PRMT R53, R53, 0x5410, R74 ;  /* 0x0000541035352816 */ /* 0x000fe2000000004a */
[----:B-1----:R-:W-:Y:S01]  /*1bd0*/  @P2 FMUL.FTZ R79, R87, R58 ;  /* 0x0000003a574f2220 */ /* 0x002fe20000410000 */
[----:B------:R-:W-:Y:S01]  /*1be0*/  F2FP.BF16.F32.PACK_AB R58, R82, R87 ;  /* 0x00000057523a723e */ /* 0x000fe200000010ff */
[----:B------:R-:W-:Y:S01]  /*1bf0*/  @P2 IMAD.U32 R74, R75, 0x10000, RZ ;  /* 0x000100004b4a2824 */ /* 0x000fe200078e00ff */
[----:B------:R-:W-:Y:S01]  /*1c00*/  FSEL R82, R59, RZ, P1 ;  /* 0x000000ff3b527208 */ /* 0x000fe20000800000 */
[-C--:B------:R-:W-:Y:S01]  /*1c10*/  @P2 FFMA.FTZ R24, R89, R79.reuse, R24 ;  /* 0x0000004f59182223 */ /* 0x080fe20000010018 */
[----:B------:R-:W-:Y:S01]  /*1c20*/  @P2 SHF.L.U32 R59, R6, 0x10, RZ ;  /* 0x00000010063b2819 */ /* 0x000fe200000006ff */
[----:B------:R-:W-:Y:S01]  /*1c30*/  @P2 FMUL.FTZ R79, R84, R79 ;  /* 0x0000004f544f2220 */ /* 0x000fe20000410000 */
[----:B------:R-:W-:Y:S01]  /*1c40*/  @P2 SHF.L.U32 R84, R43, 0x10, RZ ;  /* 0x000000102b542819 */ /* 0x000fe200000006ff */
[----:B--2---:R-:W-:Y:S01]  /*1c50*/  @P2 FMUL.FTZ R87, R82, R73 ;  /* 0x0000004952572220 */ /* 0x004fe20000410000 */
[-C--:B------:R-:W-:Y:S01]  /*1c60*/  @P2 FFMA.FTZ R25, R74, R80.reuse, R25 ;  /* 0x000000504a192223 */ /* 0x080fe20000010019 */
[----:B------:R-:W-:Y:S01]  /*1c70*/  @P2 FMUL.FTZ R59, R59, R80 ;  /* 0x000000503b3b2220 */ /* 0x000fe20000410000 */
[----:B------:R-:W-:Y:S01]  /*1c80*/  @P2 F2FP.BF16.F32.PACK_AB R79, RZ, R79 ;  /* 0x0000004fff4f223e */ /* 0x000fe200000010ff */
[----:B------:R-:W-:-:S03]  /*1c90*/  @P2 FMUL.FTZ R84, R84, R87 ;  /* 0x0000005754542220 */ /* 0x000fc60000410000 */
[----:B------:R-:W-:Y:S02]  /*1ca0*/  @P2 F2FP.BF16.F32.PACK_AB R73, RZ, R59 ;  /* 0x0000003bff49223e */ /* 0x000fe400000010ff */
[----:B------:R-:W-:Y:S02]  /*1cb0*/  @P2 SHF.L.U32 R59, R51, 0x10, RZ ;  /* 0x00000010333b2819 */ /* 0x000fe400000006ff */
[----:B------:R-:W-:Y:S02]  /*1cc0*/  @P2 F2FP.BF16.F32.PACK_AB R84, RZ, R84 ;  /* 0x00000054ff54223e */ /* 0x000fe400000010ff */
[----:B------:R-:W-:Y:S01]  /*1cd0*/  @P2 PRMT R54, R79, 0x7610, R54 ;  /* 0x000076104f362816 */ /* 0x000fe20000000036 */
[----:B------:R-:W-:Y:S01]  /*1ce0*/  @P2 FFMA.FTZ R26, R59, R87, R26 ;  /* 0x000000573b1a2223 */ /* 0x000fe2000001001a */
[----:B------:R-:W-:Y:S02]  /*1cf0*/  F2FP.BF16.F32.PACK_AB R59, R77, R82 ;  /* 0x000000524d3b723e */ /* 0x000fe400000010ff */
[----:B------:R-:W-:-:S02]  /*1d00*/  @P2 PRMT R54, R54, 0x5410, R73 ;  /* 0x0000541036362816 */ /* 0x000fc40000000049 */
[----:B------:R-:W-:Y:S01]  /*1d10*/  @P2 PRMT R55, R84, 0x7610, R55 ;  /* 0x0000761054372816 */ /* 0x000fe20000000037 */
[----:B------:R-:W-:Y:S06]  /*1d20*/  @!P2 BRA `(.L_x_174) ;  /* 0x0000000c0068a947 */ /* 0x000fec0003800000 */
[----:B------:R-:W-:Y:S01]  /*1d30*/  SHF.L.U32 R73, R5, 0x10, RZ ;  /* 0x0000001005497819 */ /* 0x000fe200000006ff */
[----:B------:R-:W-:Y:S01]  /*1d40*/  FMUL.FTZ R74, R77, UR11 ;  /* 0x0000000b4d4a7c20 */ /* 0x000fe20008410000 */
[----:B------:R-:W-:-:S03]  /*1d50*/  SHF.L.U32 R72, R72, 0x10, RZ ;  /* 0x0000001048487819 */ /* 0x000fc600000006ff */
[-C--:B------:R-:W-:Y:S02]  /*1d60*/  FMUL.FTZ R73, R73, R74.reuse ;  /* 0x0000004a49497220 */ /* 0x080fe40000410000 */
[----:B------:R-:W-:-:S03]  /*1d70*/  FFMA.FTZ R27, R72, R74, R27 ;  /* 0x0000004a481b7223 */ /* 0x000fc6000001001b */
[----:B------:R-:W-:-:S04]  /*1d80*/  F2FP.BF16.F32.PACK_AB R73, RZ, R73 ;  /* 0x00000049ff49723e */ /* 0x000fc800000010ff */
[----:B------:R-:W-:Y:S01]  /*1d90*/  PRMT R55, R55, 0x5410, R73 ;  /* 0x0000541037377816 */ /* 0x000fe20000000049 */
[----:B------:R-:W-:Y:S06]  /*1da0*/  BRA `(.L_x_174) ;  /* 0x0000000c00487947 */ /* 0x000fec0003800000 */
.L_x_158:
[----:B------:R-:W-:Y:S01]  /*1db0*/  MOV R83, UR20 ;  /* 0x0000001400537c02 */ /* 0x000fe20008000f00 */
[----:B------:R-:W-:-:S03]  /*1dc0*/  IMAD.U32 R81, RZ, RZ, UR21 ;  /* 0x00000015ff517e24 */ /* 0x000fc6000f8e00ff */
[----:B------:R-:W-:-:S04]  /*1dd0*/  ISETP.NE.U32.AND P1, PT, R83, RZ, PT ;  /* 0x000000ff5300720c */ /* 0x000fc80003f25070 */
[----:B------:R-:W-:-:S13]  /*1de0*/  ISETP.NE.AND.EX P1, PT, R81, RZ, PT, P1 ;  /* 0x000000ff5100720c */ /* 0x000fda0003f25310 */
[----:B------:R-:W-:Y:S05]  /*1df0*/  @P1 BRA `(.L_x_175) ;  /* 0x0000000400901947 */ /* 0x000fea0003800000 */
[----:B------:R-:W-:Y:S01]  /*1e00*/  ISETP.GT.AND P1, PT, R74, RZ, PT ;  /* 0x000000ff4a00720c */ /* 0x000fe20003f24270 */
[----:B------:R-:W0:Y:S01]  /*1e10*/  @P2 LDC R93, c[0x0][0x40c] ;  /* 0x00010300ff5d2b82 */ /* 0x000e220000000800 */
[----:B------:R-:W-:Y:S01]  /*1e20*/  SHF.L.U32 R74, R12, 0x10, RZ ;  /* 0x000000100c4a7819 */ /* 0x000fe200000006ff */
[----:B------:R-:W-:Y:S01]  /*1e30*/  IMAD.U32 R82, R82, 0x10000, RZ ;  /* 0x0001000052527824 */ /* 0x000fe200078e00ff */
[----:B------:R-:W-:Y:S01]  /*1e40*/  SHF.L.U32 R86, R86, 0x10, RZ ;  /* 0x0000001056567819 */ /* 0x000fe200000006ff */
[----:B------:R-:W-:Y:S01]  /*1e50*/  @P2 IMAD.U32 R75, R75, 0x10000, RZ ;  /* 0x000100004b4b2824 */ /* 0x000fe200078e00ff */
[----:B------:R-:W-:Y:S02]  /*1e60*/  @P2 SHF.L.U32 R91, R48, 0x10, RZ ;  /* 0x00000010305b2819 */ /* 0x000fe400000006ff */
[----:B------:R-:W-:Y:S02]  /*1e70*/  SHF.L.U32 R84, R84, 0x10, RZ ;  /* 0x0000001054547819 */ /* 0x000fe400000006ff */
[----:B------:R-:W-:-:S02]  /*1e80*/  @P2 SHF.L.U32 R92, R73, 0x10, RZ ;  /* 0x00000010495c2819 */ /* 0x000fc400000006ff */
[----:B------:R-:W-:Y:S01]  /*1e90*/  @P2 SHF.L.U32 R73, R7, 0x10, RZ ;  /* 0x0000001007492819 */ /* 0x000fe200000006ff */
[-CC-:B------:R-:W-:Y:S01]  /*1ea0*/  @P1 FFMA.FTZ R89, R3, R80.reuse, R87.reuse ;  /* 0x0000005003591223 */ /* 0x180fe20000010057 */
[----:B------:R-:W-:-:S03]  /*1eb0*/  @P1 FFMA.FTZ R88, R66, R80, R87 ;  /* 0x0000005042581223 */ /* 0x000fc60000010057 */
[----:B------:R-:W-:Y:S01]  /*1ec0*/  @P1 FADD.FTZ R89, R10, -R89 ;  /* 0x800000590a591221 */ /* 0x000fe20000010000 */
[----:B------:R-:W-:-:S03]  /*1ed0*/  @P1 FADD.FTZ R88, R63, -R88 ;  /* 0x800000583f581221 */ /* 0x000fc60000010000 */
[C---:B------:R-:W-:Y:S01]  /*1ee0*/  @P1 FFMA.FTZ R74, R77.reuse, R89, R74 ;  /* 0x000000594d4a1223 */ /* 0x040fe2000001004a */
[----:B------:R-:W-:Y:S01]  /*1ef0*/  @P1 FFMA.FTZ R86, R77, R88, R86 ;  /* 0x000000584d561223 */ /* 0x000fe20000010056 */
[----:B------:R-:W1:Y:S01]  /*1f00*/  @P2 LDC R89, c[0x0][0x40c] ;  /* 0x00010300ff592b82 */ /* 0x000e620000000800 */
[----:B------:R-:W-:Y:S01]  /*1f10*/  @P2 SHF.L.U32 R88, R40, 0x10, RZ ;  /* 0x0000001028582819 */ /* 0x000fe200000006ff */
[----:B-1----:R-:W-:Y:S01]  /*1f20*/  @P2 FMUL.FTZ R89, R74, R89 ;  /* 0x000000594a592220 */ /* 0x002fe20000410000 */
[----:B0-----:R-:W-:Y:S01]  /*1f30*/  @P2 FMUL.FTZ R74, R86, R93 ;  /* 0x0000005d564a2220 */ /* 0x001fe20000410000 */
[----:B------:R-:W-:Y:S02]  /*1f40*/  IMAD.U32 R86, R13, 0x10000, RZ ;  /* 0x000100000d567824 */ /* 0x000fe400078e00ff */
[-C--:B------:R-:W-:Y:S01]  /*1f50*/  @P2 FFMA.FTZ R28, R91, R89.reuse, R28 ;  /* 0x000000595b1c2223 */ /* 0x080fe2000001001c */
[----:B------:R-:W-:Y:S01]  /*1f60*/  @P2 FMUL.FTZ R89, R88, R89 ;  /* 0x0000005958592220 */ /* 0x000fe20000410000 */
[-CC-:B------:R-:W-:Y:S01]  /*1f70*/  @P1 FFMA.FTZ R88, R68, R80.reuse, R87.reuse ;  /* 0x0000005044581223 */ /* 0x180fe20000010057 */
[----:B------:R-:W-:-:S03]  /*1f80*/  @P1 FFMA.FTZ R91, R9, R80, R87 ;  /* 0x00000050095b1223 */ /* 0x000fc60000010057 */
[----:B------:R-:W-:Y:S01]  /*1f90*/  @P2 F2FP.BF16.F32.PACK_AB R89, RZ, R89 ;  /* 0x00000059ff59223e */ /* 0x000fe200000010ff */
[----:B------:R-:W-:Y:S01]  /*1fa0*/  @P1 FADD.FTZ R90, R65, -R88 ;  /* 0x80000058415a1221 */ /* 0x000fe20000010000 */
[----:B------:R-:W-:Y:S01]  /*1fb0*/  @P2 SHF.L.U32 R88, R79, 0x10, RZ ;  /* 0x000000104f582819 */ /* 0x000fe200000006ff */
[----:B------:R-:W-:Y:S01]  /*1fc0*/  @P1 FADD.FTZ R91, R60, -R91 ;  /* 0x8000005b3c5b1221 */ /* 0x000fe20000010000 */
[----:B------:R-:W-:Y:S01]  /*1fd0*/  @P2 PRMT R52, R89, 0x7610, R52 ;  /* 0x0000761059342816 */ /* 0x000fe20000000034 */
[C---:B------:R-:W-:Y:S01]  /*1fe0*/  @P1 FFMA.FTZ R84, R77.reuse, R90, R84 ;  /* 0x0000005a4d541223 */ /* 0x040fe20000010054 */
[----:B------:R-:W0:Y:S01]  /*1ff0*/  @P2 LDC R89, c[0x0][0x40c] ;  /* 0x00010300ff592b82 */ /* 0x000e220000000800 */
[----:B------:R-:W-:Y:S01]  /*2000*/  @P2 SHF.L.U32 R79, R8, 0x10, RZ ;  /* 0x00000010084f2819 */ /* 0x000fe200000006ff */
[----:B------:R-:W-:Y:S01]  /*2010*/  @P1 FFMA.FTZ R86, R77, R91, R86 ;  /* 0x0000005b4d561223 */ /* 0x000fe20000010056 */
[----:B------:R-:W-:Y:S01]  /*2020*/  @P2 FFMA.FTZ R29, R88, R74, R29 ;  /* 0x0000004a581d2223 */ /* 0x000fe2000001001d */
[-CC-:B------:R-:W-:Y:S01]  /*2030*/  @P1 FFMA.FTZ R91, R11, R80.reuse, R87.reuse ;  /* 0x000000500b5b1223 */ /* 0x180fe20000010057 */
[----:B------:R-:W-:Y:S01]  /*2040*/  @P1 FFMA.FTZ R88, R76, R80, R87 ;  /* 0x000000504c581223 */ /* 0x000fe20000010057 */
[----:B------:R-:W-:Y:S01]  /*2050*/  @P2 FMUL.FTZ R79, R79, R74 ;  /* 0x0000004a4f4f2220 */ /* 0x000fe20000410000 */
[----:B------:R-:W-:Y:S01]  /*2060*/  SHF.L.U32 R74, R14, 0x10, RZ ;  /* 0x000000100e4a7819 */ /* 0x000fe200000006ff */
[----:B------:R-:W-:Y:S01]  /*2070*/  @P1 FADD.FTZ R91, R62, -R91 ;  /* 0x8000005b3e5b1221 */ /* 0x000fe20000010000 */
[----:B------:R-:W-:-:S02]  /*2080*/  @P1 FADD.FTZ R88, R67, -R88 ;  /* 0x8000005843581221 */ /* 0x000fc40000010000 */
[----:B------:R-:W-:Y:S01]  /*2090*/  @P2 F2FP.BF16.F32.PACK_AB R79, RZ, R79 ;  /* 0x0000004fff4f223e */ /* 0x000fe200000010ff */
[C---:B------:R-:W-:Y:S01]  /*20a0*/  @P1 FFMA.FTZ R74, R77.reuse, R91, R74 ;  /* 0x0000005b4d4a1223 */ /* 0x040fe2000001004a */
[----:B------:R-:W-:Y:S01]  /*20b0*/  @P1 FFMA.FTZ R82, R77, R88, R82 ;  /* 0x000000584d521223 */ /* 0x000fe20000010052 */
[----:B------:R-:W-:Y:S02]  /*20c0*/  @P2 SHF.L.U32 R91, R49, 0x10, RZ ;  /* 0x00000010315b2819 */ /* 0x000fe400000006ff */
[----:B------:R-:W-:Y:S02]  /*20d0*/  @P2 SHF.L.U32 R88, R41, 0x10, RZ ;  /* 0x0000001029582819 */ /* 0x000fe400000006ff */
[----:B------:R-:W-:Y:S01]  /*20e0*/  @P2 PRMT R52, R52, 0x5410, R79 ;  /* 0x0000541034342816 */ /* 0x000fe2000000004f */
[----:B0-----:R-:W-:Y:S01]  /*20f0*/  @P2 FMUL.FTZ R89, R86, R89 ;  /* 0x0000005956592220 */ /* 0x001fe20000410000 */
[----:B------:R-:W-:-:S03]  /*2100*/  SHF.L.U32 R86, R15, 0x10, RZ ;  /* 0x000000100f567819 */ /* 0x000fc600000006ff */
[-C--:B------:R-:W-:Y:S01]  /*2110*/  @P2 FFMA.FTZ R30, R91, R89.reuse, R30 ;  /* 0x000000595b1e2223 */ /* 0x080fe2000001001e */
[----:B------:R-:W-:Y:S01]  /*2120*/  @P2 FMUL.FTZ R88, R88, R89 ;  /* 0x0000005958582220 */ /* 0x000fe20000410000 */
[----:B------:R-:W0:Y:S04]  /*2130*/  @P2 LDC R91, c[0x0][0x40c] ;  /* 0x00010300ff5b2b82 */ /* 0x000e280000000800 */
[----:B------:R-:W-:-:S04]  /*2140*/  @P2 F2FP.BF16.F32.PACK_AB R88, RZ, R88 ;  /* 0x00000058ff58223e */ /* 0x000fc800000010ff */
[----:B------:R-:W1:Y:S01]  /*2150*/  @P2 LDC R89, c[0x0][0x40c] ;  /* 0x00010300ff592b82 */ /* 0x000e620000000800 */
[----:B------:R-:W-:Y:S01]  /*2160*/  @P2 PRMT R53, R88, 0x7610, R53 ;  /* 0x0000761058352816 */ /* 0x000fe20000000035 */
[----:B0-----:R-:W-:-:S04]  /*2170*/  @P2 FMUL.FTZ R82, R82, R91 ;  /* 0x0000005b52522220 */ /* 0x001fc80000410000 */
[----:B------:R-:W-:Y:S01]  /*2180*/  @P2 FFMA.FTZ R25, R75, R82, R25 ;  /* 0x000000524b192223 */ /* 0x000fe20000010019 */
[----:B------:R-:W-:Y:S01]  /*2190*/  @P2 SHF.L.U32 R75, R6, 0x10, RZ ;  /* 0x00000010064b2819 */ /* 0x000fe200000006ff */
[----:B-1----:R-:W-:Y:S01]  /*21a0*/  @P2 FMUL.FTZ R90, R84, R89 ;  /* 0x00000059545a2220 */ /* 0x002fe20000410000 */
[----:B------:R-:W-:-:S03]  /*21b0*/  @P1 FFMA.FTZ R89, R61, R80, R87 ;  /* 0x000000503d591223 */ /* 0x000fc60000010057 */
[----:B------:R-:W-:Y:S01]  /*21c0*/  @P2 FMUL.FTZ R82, R75, R82 ;  /* 0x000000524b522220 */ /* 0x000fe20000410000 */
[----:B------:R-:W-:Y:S01]  /*21d0*/  @P2 SHF.L.U32 R75, R51, 0x10, RZ ;  /* 0x00000010334b2819 */ /* 0x000fe200000006ff */
[-C--:B------:R-:W-:Y:S01]  /*21e0*/  @P2 FFMA.FTZ R31, R92, R90.reuse, R31 ;  /* 0x0000005a5c1f2223 */ /* 0x080fe2000001001f */
[----:B------:R-:W-:Y:S01]  /*21f0*/  @P1 FADD.FTZ R84, R64, -R89 ;  /* 0x8000005940541221 */ /* 0x000fe20000010000 */
[----:B------:R-:W-:Y:S01]  /*2200*/  @P2 FMUL.FTZ R90, R73, R90 ;  /* 0x0000005a495a2220 */ /* 0x000fe20000410000 */
[----:B------:R-:W0:Y:S01]  /*2210*/  @P2 LDC R89, c[0x0][0x40c] ;  /* 0x00010300ff592b82 */ /* 0x000e220000000800 */
[----:B------:R-:W-:Y:S01]  /*2220*/  @P2 SHF.L.U32 R73, R50, 0x10, RZ ;  /* 0x0000001032492819 */ /* 0x000fe200000006ff */
[----:B------:R-:W-:Y:S01]  /*2230*/  @P1 FFMA.FTZ R86, R77, R84, R86 ;  /* 0x000000544d561223 */ /* 0x000fe20000010056 */
[----:B------:R-:W-:Y:S02]  /*2240*/  @P2 F2FP.BF16.F32.PACK_AB R82, RZ, R82 ;  /* 0x00000052ff52223e */ /* 0x000fe400000010ff */
[----:B------:R-:W-:-:S03]  /*2250*/  @P2 F2FP.BF16.F32.PACK_AB R90, RZ, R90 ;  /* 0x0000005aff5a223e */ /* 0x000fc600000010ff */
[----:B------:R-:W1:Y:S01]  /*2260*/  @P2 LDC R84, c[0x0][0x40c] ;  /* 0x00010300ff542b82 */ /* 0x000e620000000800 */
[----:B------:R-:W-:Y:S01]  /*2270*/  @P2 PRMT R53, R53, 0x5410, R90 ;  /* 0x0000541035352816 */ /* 0x000fe2000000005a */
[----:B0-----:R-:W-:Y:S01]  /*2280*/  @P2 FMUL.FTZ R89, R74, R89 ;  /* 0x000000594a592220 */ /* 0x001fe20000410000 */
[----:B------:R-:W-:-:S03]  /*2290*/  @P2 SHF.L.U32 R74, R42, 0x10, RZ ;  /* 0x000000102a4a2819 */ /* 0x000fc600000006ff */
[-C--:B------:R-:W-:Y:S02]  /*22a0*/  @P2 FFMA.FTZ R24, R73, R89.reuse, R24 ;  /* 0x0000005949182223 */ /* 0x080fe40000010018 */
[----:B------:R-:W-:Y:S01]  /*22b0*/  @P2 FMUL.FTZ R89, R74, R89 ;  /* 0x000000594a592220 */ /* 0x000fe20000410000 */
[----:B------:R-:W-:Y:S02]  /*22c0*/  @P2 IMAD.U32 R74, R43, 0x10000, RZ ;  /* 0x000100002b4a2824 */ /* 0x000fe400078e00ff */
[----:B-1----:R-:W-:Y:S02]  /*22d0*/  @P2 FMUL.FTZ R73, R86, R84 ;  /* 0x0000005456492220 */ /* 0x002fe40000410000 */
[----:B------:R-:W-:Y:S02]  /*22e0*/  @P2 F2FP.BF16.F32.PACK_AB R89, RZ, R89 ;  /* 0x00000059ff59223e */ /* 0x000fe400000010ff */
[-C--:B------:R-:W-:Y:S01]  /*22f0*/  @P2 FMUL.FTZ R74, R74, R73.reuse ;  /* 0x000000494a4a2220 */ /* 0x080fe20000410000 */
[----:B------:R-:W-:Y:S01]  /*2300*/  @P2 FFMA.FTZ R26, R75, R73, R26 ;  /* 0x000000494b1a2223 */ /* 0x000fe2000001001a */
[----:B------:R-:W-:-:S03]  /*2310*/  @P2 PRMT R54, R89, 0x7610, R54 ;  /* 0x0000761059362816 */ /* 0x000fc60000000036 */
[----:B------:R-:W-:Y:S02]  /*2320*/  @P2 F2FP.BF16.F32.PACK_AB R74, RZ, R74 ;  /* 0x0000004aff4a223e */ /* 0x000fe400000010ff */
[----:B------:R-:W-:Y:S02]  /*2330*/  @P2 PRMT R54, R54, 0x5410, R82 ;  /* 0x0000541036362816 */ /* 0x000fe40000000052 */
[----:B------:R-:W-:Y:S01]  /*2340*/  @P2 PRMT R55, R74, 0x7610, R55 ;  /* 0x000076104a372816 */ /* 0x000fe20000000037 */
[----:B------:R-:W-:Y:S06]  /*2350*/  @!P2 BRA `(.L_x_174) ;  /* 0x0000000400dca947 */ /* 0x000fec0003800000 */
[----:B------:R-:W-:Y:S01]  /*2360*/  @P1 FFMA.FTZ R80, R78, R80, R87 ;  /* 0x000000504e501223 */ /* 0x000fe20000010057 */
[----:B------:R-:W-:Y:S02]  /*2370*/  @!P1 PRMT R73, R15, 0x7632, R73 ;  /* 0x000076320f499816 */ /* 0x000fe40000000049 */
[----:B------:R-:W-:Y:S01]  /*2380*/  @P1 SHF.L.U32 R74, R85, 0x10, RZ ;  /* 0x00000010554a1819 */ /* 0x000fe200000006ff */
[----:B------:R-:W-:Y:S01]  /*2390*/  @P1 FADD.FTZ R80, R69, -R80 ;  /* 0x8000005045501221 */ /* 0x000fe20000010000 */
[----:B------:R-:W-:Y:S02]  /*23a0*/  @!P1 SHF.L.U32 R73, R73, 0x10, RZ ;  /* 0x0000001049499819 */ /* 0x000fe400000006ff */
[----:B------:R-:W-:Y:S01]  /*23b0*/  SHF.L.U32 R75, R5, 0x10, RZ ;  /* 0x00000010054b7819 */ /* 0x000fe200000006ff */
[----:B------:R-:W-:Y:S01]  /*23c0*/  @P1 FFMA.FTZ R73, R77, R80, R74 ;  /* 0x000000504d491223 */ /* 0x000fe2000001004a */
[----:B------:R-:W-:-:S03]  /*23d0*/  SHF.L.U32 R72, R72, 0x10, RZ ;  /* 0x0000001048487819 */ /* 0x000fc600000006ff */
[----:B------:R-:W-:-:S04]  /*23e0*/  FMUL.FTZ R74, R73, UR11 ;  /* 0x0000000b494a7c20 */ /* 0x000fc80008410000 */
[-C--:B------:R-:W-:Y:S01]  /*23f0*/  FMUL.FTZ R73, R75, R74.reuse ;  /* 0x0000004a4b497220 */ /* 0x080fe20000410000 */
[----:B------:R-:W-:-:S04]  /*2400*/  FFMA.FTZ R27, R72, R74, R27 ;  /* 0x0000004a481b7223 */ /* 0x000fc8000001001b */
[----:B------:R-:W-:-:S04]  /*2410*/  F2FP.BF16.F32.PACK_AB R73, RZ, R73 ;  /* 0x00000049ff49723e */ /* 0x000fc800000010ff */
[----:B------:R-:W-:Y:S01]  /*2420*/  PRMT R55, R55, 0x5410, R73 ;  /* 0x0000541037377816 */ /* 0x000fe20000000049 */
[----:B------:R-:W-:Y:S06]  /*2430*/  BRA `(.L_x_174) ;  /* 0x0000000400a47947 */ /* 0x000fec0003800000 */
.L_x_175:
[----:B------:R-:W-:Y:S01]  /*2440*/  ISETP.GT.AND P1, PT, R74, RZ, PT ;  /* 0x000000ff4a00720c */ /* 0x000fe20003f24270 */
[----:B------:R-:W-:Y:S01]  /*2450*/  @P3 FFMA.FTZ R89, R3, R80, R87 ;  /* 0x0000005003593223 */ /* 0x000fe20000010057 */
[C---:B------:R-:W-:Y:S01]  /*2460*/  PRMT R82, R13.reuse, 0x7632, R82 ;  /* 0x000076320d527816 */ /* 0x040fe20000000052 */
[----:B------:R-:W-:Y:S01]  /*2470*/  @P2 IMAD.U32 R72, R72, 0x10000, RZ ;  /* 0x0001000048482824 */ /* 0x000fe200078e00ff */
[----:B------:R-:W-:Y:S01]  /*2480*/  SHF.L.U32 R84, R13, 0x10, RZ ;  /* 0x000000100d547819 */ /* 0x000fe200000006ff */
[----:B------:R-:W-:Y:S01]  /*2490*/  @P3 FADD.FTZ R89, R10, -R89 ;  /* 0x800000590a593221 */ /* 0x000fe20000010000 */
[----:B------:R-:W-:Y:S02]  /*24a0*/  SHF.L.U32 R82, R82, 0x10, RZ ;  /* 0x0000001052527819 */ /* 0x000fe400000006ff */
[----:B------:R-:W-:-:S05]  /*24b0*/  @P2 SHF.L.U32 R75, R75, 0x10, RZ ;  /* 0x000000104b4b2819 */ /* 0x000fca00000006ff */
[----:B------:R-:W-:Y:S01]  /*24c0*/  @P1 PRMT R57, R12, 0x7632, R57 ;  /* 0x000076320c391816 */ /* 0x000fe20000000039 */
[-CC-:B------:R-:W-:Y:S01]  /*24d0*/  @P1 FFMA.FTZ R74, R66, R80.reuse, R87.reuse ;  /* 0x00000050424a1223 */ /* 0x180fe20000010057 */
[----:B------:R-:W-:Y:S02]  /*24e0*/  @!P1 IMAD.U32 R56, R86, 0x10000, RZ ;  /* 0x0001000056389824 */ /* 0x000fe400078e00ff */
[-CC-:B------:R-:W-:Y:S01]  /*24f0*/  @P1 FFMA.FTZ R59, R11, R80.reuse, R87.reuse ;  /* 0x000000500b3b1223 */ /* 0x180fe20000010057 */
[----:B------:R-:W-:Y:S01]  /*2500*/  @P1 SHF.L.U32 R58, R57, 0x10, RZ ;  /* 0x00000010393a1819 */ /* 0x000fe200000006ff */
[----:B------:R-:W-:Y:S01]  /*2510*/  @P1 FADD.FTZ R74, R63, -R74 ;  /* 0x8000004a3f4a1221 */ /* 0x000fe20000010000 */
[-CC-:B------:R-:W-:Y:S01]  /*2520*/  @P1 FFMA.FTZ R91, R9, R80.reuse, R87.reuse ;  /* 0x00000050095b1223 */ /* 0x180fe20000010057 */
[-CC-:B------:R-:W-:Y:S01]  /*2530*/  @P1 FFMA.FTZ R57, R61, R80.reuse, R87.reuse ;  /* 0x000000503d391223 */ /* 0x180fe20000010057 */
[--C-:B------:R-:W-:Y:S01]  /*2540*/  @P1 FFMA.FTZ R88, R78, R80, R87.reuse ;  /* 0x000000504e581223 */ /* 0x100fe20000010057 */
[----:B------:R-:W-:Y:S01]  /*2550*/  @P1 FFMA.FTZ R56, R77, R74, R58 ;  /* 0x0000004a4d381223 */ /* 0x000fe2000001003a */
[-CC-:B------:R-:W-:Y:S01]  /*2560*/  @P1 FFMA.FTZ R58, R68, R80.reuse, R87.reuse ;  /* 0x00000050443a1223 */ /* 0x180fe20000010057 */
[----:B------:R-:W-:Y:S01]  /*2570*/  @P1 FFMA.FTZ R74, R76, R80, R87 ;  /* 0x000000504c4a1223 */ /* 0x000fe20000010057 */
[----:B------:R-:W-:Y:S01]  /*2580*/  @P1 FADD.FTZ R59, R62, -R59 ;  /* 0x8000003b3e3b1221 */ /* 0x000fe20000010000 */
[----:B------:R-:W-:-:S02]  /*2590*/  IMAD.U32 R80, R14, 0x10000, RZ ;  /* 0x000100000e507824 */ /* 0x000fc400078e00ff */
[--C-:B------:R-:W-:Y:S01]  /*25a0*/  @P1 FADD.FTZ R87, R65, -R58.reuse ;  /* 0x8000003a41571221 */ /* 0x100fe20000010000 */
[----:B------:R-:W-:Y:S01]  /*25b0*/  PRMT R58, R14, 0x7632, R58 ;  /* 0x000076320e3a7816 */ /* 0x000fe2000000003a */
[----:B------:R-:W-:Y:S01]  /*25c0*/  @P1 FADD.FTZ R91, R60, -R91 ;  /* 0x8000005b3c5b1221 */ /* 0x000fe20000010000 */
[C---:B------:R-:W-:Y:S01]  /*25d0*/  @P1 FFMA.FTZ R80, R77.reuse, R59, R80 ;  /* 0x0000003b4d501223 */ /* 0x040fe20000010050 */
[----:B------:R-:W-:Y:S01]  /*25e0*/  @P1 FFMA.FTZ R82, R77, R87, R82 ;  /* 0x000000574d521223 */ /* 0x000fe20000010052 */
[----:B------:R-:W-:Y:S01]  /*25f0*/  @P1 FADD.FTZ R87, R67, -R74 ;  /* 0x8000004a43571221 */ /* 0x000fe20000010000 */
[----:B------:R-:W-:Y:S01]  /*2600*/  SHF.L.U32 R59, R85, 0x10, RZ ;  /* 0x00000010553b7819 */ /* 0x000fe200000006ff */
[----:B------:R-:W-:Y:S01]  /*2610*/  @P1 FADD.FTZ R85, R64, -R57 ;  /* 0x8000003940551221 */ /* 0x000fe20000010000 */
[----:B------:R-:W-:Y:S01]  /*2620*/  SHF.L.U32 R74, R15, 0x10, RZ ;  /* 0x000000100f4a7819 */ /* 0x000fe200000006ff */
[----:B------:R-:W0:Y:S01]  /*2630*/  @P2 LDC R57, c[0x0][0x40c] ;  /* 0x00010300ff392b82 */ /* 0x000e220000000800 */
[----:B------:R-:W-:Y:S01]  /*2640*/  SHF.L.U32 R58, R58, 0x10, RZ ;  /* 0x000000103a3a7819 */ /* 0x000fe200000006ff */
[----:B------:R-:W-:Y:S01]  /*2650*/  @P1 FADD.FTZ R88, R69, -R88 ;  /* 0x8000005845581221 */ /* 0x000fe20000010000 */
[----:B------:R-:W-:Y:S01]  /*2660*/  SHF.L.U32 R86, R12, 0x10, RZ ;  /* 0x000000100c567819 */ /* 0x000fe200000006ff */
[C---:B------:R-:W-:Y:S01]  /*2670*/  @P1 FFMA.FTZ R74, R77.reuse, R85, R74 ;  /* 0x000000554d4a1223 */ /* 0x040fe2000001004a */
[C---:B------:R-:W-:Y:S01]  /*2680*/  @P1 FFMA.FTZ R84, R77.reuse, R91, R84 ;  /* 0x0000005b4d541223 */ /* 0x040fe20000010054 */
[C---:B------:R-:W-:Y:S01]  /*2690*/  @P1 FFMA.FTZ R58, R77.reuse, R87, R58 ;  /* 0x000000574d3a1223 */ /* 0x040fe2000001003a */
[C---:B------:R-:W-:Y:S01]  /*26a0*/  @P1 FFMA.FTZ R59, R77.reuse, R88, R59 ;  /* 0x000000584d3b1223 */ /* 0x040fe2000001003b */
[----:B------:R-:W1:Y:S01]  /*26b0*/  @P2 LDC R85, c[0x0][0x40c] ;  /* 0x00010300ff552b82 */ /* 0x000e620000000800 */
[----:B------:R-:W-:Y:S01]  /*26c0*/  @P3 FFMA.FTZ R86, R77, R89, R86 ;  /* 0x000000594d563223 */ /* 0x000fe20000010056 */
[----:B------:R-:W-:-:S02]  /*26d0*/  @P2 SHF.L.U32 R88, R79, 0x10, RZ ;  /* 0x000000104f582819 */ /* 0x000fc400000006ff */
[----:B------:R-:W-:Y:S02]  /*26e0*/  @P2 SHF.L.U32 R79, R8, 0x10, RZ ;  /* 0x00000010084f2819 */ /* 0x000fe400000006ff */
[----:B------:R-:W-:Y:S02]  /*26f0*/  @P2 SHF.L.U32 R91, R5, 0x10, RZ ;  /* 0x00000010055b2819 */ /* 0x000fe400000006ff */
[----:B------:R-:W2:Y:S08]  /*2700*/  @P2 LDC R87, c[0x0][0x40c] ;  /* 0x00010300ff572b82 */ /* 0x000eb00000000800 */
[----:B------:R-:W3:Y:S01]  /*2710*/  @P2 LDC R77, c[0x0][0x40c] ;  /* 0x00010300ff4d2b82 */ /* 0x000ee20000000800 */
[----:B0-----:R-:W-:Y:S01]  /*2720*/  @P2 FMUL.FTZ R92, R56, R57 ;  /* 0x00000039385c2220 */ /* 0x001fe20000410000 */
[----:B------:R-:W-:-:S02]  /*2730*/  @P2 SHF.L.U32 R57, R73, 0x10, RZ ;  /* 0x0000001049392819 */ /* 0x000fc400000006ff */
[----:B------:R-:W-:Y:S01]  /*2740*/  F2FP.BF16.F32.PACK_AB R56, R56, R86 ;  /* 0x000000563838723e */ /* 0x000fe200000010ff */
[----:B------:R-:W-:-:S03]  /*2750*/  @P2 FFMA.FTZ R29, R88, R92, R29 ;  /* 0x0000005c581d2223 */ /* 0x000fc6000001001d */
[----:B------:R-:W0:Y:S01]  /*2760*/  @P2 LDC R73, c[0x0][0x40c] ;  /* 0x00010300ff492b82 */ /* 0x000e220000000800 */
[----:B-1----:R-:W-:Y:S01]  /*2770*/  @P2 FMUL.FTZ R88, R82, R85 ;  /* 0x0000005552582220 */ /* 0x002fe20000410000 */
[----:B------:R-:W-:-:S03]  /*2780*/  @P2 SHF.L.U32 R85, R7, 0x10, RZ ;  /* 0x0000001007552819 */ /* 0x000fc600000006ff */
[-C--:B------:R-:W-:Y:S02]  /*2790*/  @P2 FFMA.FTZ R31, R57, R88.reuse, R31 ;  /* 0x00000058391f2223 */ /* 0x080fe4000001001f */
[----:B------:R-:W-:Y:S01]  /*27a0*/  @P2 FMUL.FTZ R85, R85, R88 ;  /* 0x0000005855552220 */ /* 0x000fe20000410000 */
[C---:B--2---:R-:W-:Y:S01]  /*27b0*/  @P2 FMUL.FTZ R90, R58.reuse, R87 ;  /* 0x000000573a5a2220 */ /* 0x044fe20000410000 */
[----:B------:R-:W1:Y:S01]  /*27c0*/  @P2 LDC R57, c[0x0][0x40c] ;  /* 0x00010300ff392b82 */ /* 0x000e620000000800 */
[----:B------:R-:W-:Y:S02]  /*27d0*/  F2FP.BF16.F32.PACK_AB R58, R58, R80 ;  /* 0x000000503a3a723e */ /* 0x000fe400000010ff */
[----:B------:R-:W-:Y:S01]  /*27e0*/  @P2 FFMA.FTZ R25, R75, R90, R25 ;  /* 0x0000005a4b192223 */ /* 0x000fe20000010019 */
[----:B------:R-:W-:Y:S01]  /*27f0*/  @P2 IMAD.U32 R75, R48, 0x10000, RZ ;  /* 0x00010000304b2824 */ /* 0x000fe200078e00ff */
[----:B------:R-:W-:Y:S01]  /*2800*/  @P2 SHF.L.U32 R87, R6, 0x10, RZ ;  /* 0x0000001006572819 */ /* 0x000fe200000006ff */
[----:B---3--:R-:W-:-:S02]  /*2810*/  @P2 FMUL.FTZ R77, R86, R77 ;  /* 0x0000004d564d2220 */ /* 0x008fc40000410000 */
[----:B------:R-:W2:Y:S01]  /*2820*/  @P2 LDC R88, c[0x0][0x40c] ;  /* 0x00010300ff582b82 */ /* 0x000ea20000000800 */
[----:B------:R-:W-:Y:S01]  /*2830*/  @P2 F2FP.BF16.F32.PACK_AB R85, RZ, R85 ;  /* 0x00000055ff55223e */ /* 0x000fe200000010ff */
[----:B------:R-:W-:Y:S01]  /*2840*/  @P2 FMUL.FTZ R87, R87, R90 ;  /* 0x0000005a57572220 */ /* 0x000fe20000410000 */
[----:B------:R-:W-:Y:S01]  /*2850*/  @P2 FFMA.FTZ R28, R75, R77, R28 ;  /* 0x0000004d4b1c2223 */ /* 0x000fe2000001001c */
[----:B------:R-:W-:Y:S01]  /*2860*/  @P2 SHF.L.U32 R75, R40, 0x10, RZ ;  /* 0x00000010284b2819 */ /* 0x000fe200000006ff */
[----:B0-----:R-:W-:Y:S02]  /*2870*/  @P2 FMUL.FTZ R73, R84, R73 ;  /* 0x0000004954492220 */ /* 0x001fe40000410000 */
[----:B------:R-:W-:Y:S02]  /*2880*/  @P2 F2FP.BF16.F32.PACK_AB R87, RZ, R87 ;  /* 0x00000057ff57223e */ /* 0x000fe400000010ff */
[----:B------:R-:W-:Y:S01]  /*2890*/  @P2 FMUL.FTZ R75, R75, R77 ;  /* 0x0000004d4b4b2220 */ /* 0x000fe20000410000 */
[----:B------:R-:W-:Y:S01]  /*28a0*/  @P2 FMUL.FTZ R77, R79, R92 ;  /* 0x0000005c4f4d2220 */ /* 0x000fe20000410000 */
[----:B------:R-:W-:-:S02]  /*28b0*/  @P2 SHF.L.U32 R79, R49, 0x10, RZ ;  /* 0x00000010314f2819 */ /* 0x000fc400000006ff */
[----:B------:R-:W-:Y:S02]  /*28c0*/  @P2 SHF.L.U32 R92, R41, 0x10, RZ ;  /* 0x00000010295c2819 */ /* 0x000fe400000006ff */
[----:B------:R-:W-:Y:S01]  /*28d0*/  @P2 F2FP.BF16.F32.PACK_AB R75, RZ, R75 ;  /* 0x0000004bff4b223e */ /* 0x000fe200000010ff */
[----:B------:R-:W-:Y:S01]  /*28e0*/  @P2 FFMA.FTZ R30, R79, R73, R30 ;  /* 0x000000494f1e2223 */ /* 0x000fe2000001001e */
[----:B-1----:R-:W-:Y:S01]  /*28f0*/  @P2 FMUL.FTZ R57, R80, R57 ;  /* 0x0000003950392220 */ /* 0x002fe20000410000 */
[----:B------:R-:W-:Y:S01]  /*2900*/  @P2 FMUL.FTZ R79, R92, R73 ;  /* 0x000000495c4f2220 */ /* 0x000fe20000410000 */
[----:B------:R-:W-:Y:S01]  /*2910*/  @P2 IMAD.U32 R73, R50, 0x10000, RZ ;  /* 0x0001000032492824 */ /* 0x000fe200078e00ff */
[----:B------:R-:W-:Y:S02]  /*2920*/  @P2 SHF.L.U32 R92, R42, 0x10, RZ ;  /* 0x000000102a5c2819 */ /* 0x000fe400000006ff */
[----:B------:R-:W-:Y:S01]  /*2930*/  @P2 SHF.L.U32 R80, R43, 0x10, RZ ;  /* 0x000000102b502819 */ /* 0x000fe200000006ff */
[-C--:B------:R-:W-:Y:S01]  /*2940*/  @P2 FFMA.FTZ R24, R73, R57.reuse, R24 ;  /* 0x0000003949182223 */ /* 0x080fe20000010018 */
[C---:B--2---:R-:W-:Y:S01]  /*2950*/  @P2 FMUL.FTZ R88, R59.reuse, R88 ;  /* 0x000000583b582220 */ /* 0x044fe20000410000 */
[----:B------:R-:W0:Y:S01]  /*2960*/  @P2 LDC R73, c[0x0][0x40c] ;  /* 0x00010300ff492b82 */ /* 0x000e220000000800 */
[----:B------:R-:W-:Y:S01]  /*2970*/  F2FP.BF16.F32.PACK_AB R59, R59, R74 ;  /* 0x0000004a3b3b723e */ /* 0x000fe200000010ff */
[----:B------:R-:W-:Y:S01]  /*2980*/  @P2 FMUL.FTZ R89, R92, R57 ;  /* 0x000000395c592220 */ /* 0x000fe20000410000 */
[----:B------:R-:W-:Y:S01]  /*2990*/  @P2 F2FP.BF16.F32.PACK_AB R79, RZ, R79 ;  /* 0x0000004fff4f223e */ /* 0x000fe200000010ff */
[----:B------:R-:W-:Y:S01]  /*29a0*/  @P2 FFMA.FTZ R27, R72, R88, R27 ;  /* 0x00000058481b2223 */ /* 0x000fe2000001001b */
[----:B------:R-:W-:-:S02]  /*29b0*/  @P2 F2FP.BF16.F32.PACK_AB R77, RZ, R77 ;  /* 0x0000004dff4d223e */ /* 0x000fc400000010ff */
[----:B------:R-:W-:Y:S02]  /*29c0*/  @P2 F2FP.BF16.F32.PACK_AB R89, RZ, R89 ;  /* 0x00000059ff59223e */ /* 0x000fe400000010ff */
[----:B------:R-:W-:Y:S02]  /*29d0*/  @P2 PRMT R52, R75, 0x7610, R52 ;  /* 0x000076104b342816 */ /* 0x000fe40000000034 */
[----:B------:R-:W-:Y:S02]  /*29e0*/  @P2 PRMT R53, R79, 0x7610, R53 ;  /* 0x000076104f352816 */ /* 0x000fe40000000035 */
[----:B------:R-:W-:Y:S02]  /*29f0*/  @P2 PRMT R54, R89, 0x7610, R54 ;  /* 0x0000761059362816 */ /* 0x000fe40000000036 */
[----:B------:R-:W-:Y:S02]  /*2a00*/  F2FP.BF16.F32.PACK_AB R57, R82, R84 ;  /* 0x000000545239723e */ /* 0x000fe400000010ff */
[----:B------:R-:W-:-:S02]  /*2a10*/  @P2 PRMT R52, R52, 0x5410, R77 ;  /* 0x0000541034342816 */ /* 0x000fc4000000004d */
[----:B------:R-:W-:Y:S02]  /*2a20*/  @P2 PRMT R53, R53, 0x5410, R85 ;  /* 0x0000541035352816 */ /* 0x000fe40000000055 */
[----:B------:R-:W-:Y:S01]  /*2a30*/  @P2 PRMT R54, R54, 0x5410, R87 ;  /* 0x0000541036362816 */ /* 0x000fe20000000057 */
[----:B0-----:R-:W-:-:S04]  /*2a40*/  @P2 FMUL.FTZ R73, R74, R73 ;  /* 0x000000494a492220 */ /* 0x001fc80000410000 */
[----:B------:R-:W-:Y:S01]  /*2a50*/  @P2 FMUL.FTZ R74, R80, R73 ;  /* 0x00000049504a2220 */ /* 0x000fe20000410000 */
[----:B------:R-:W-:Y:S01]  /*2a60*/  @P2 FMUL.FTZ R80, R91, R88 ;  /* 0x000000585b502220 */ /* 0x000fe20000410000 */
[----:B------:R-:W-:-:S03]  /*2a70*/  @P2 SHF.L.U32 R91, R51, 0x10, RZ ;  /* 0x00000010335b2819 */ /* 0x000fc600000006ff */
[----:B------:R-:W-:Y:S02]  /*2a80*/  @P2 F2FP.BF16.F32.PACK_AB R74, RZ, R74 ;  /* 0x0000004aff4a223e */ /* 0x000fe400000010ff */
[----:B------:R-:W-:Y:S01]  /*2a90*/  @P2 F2FP.BF16.F32.PACK_AB R80, RZ, R80 ;  /* 0x00000050ff50223e */ /* 0x000fe200000010ff */
[----:B------:R-:W-:Y:S01]  /*2aa0*/  @P2 FFMA.FTZ R26, R91, R73, R26 ;  /* 0x000000495b1a2223 */ /* 0x000fe2000001001a */
[----:B------:R-:W-:-:S04]  /*2ab0*/  @P2 PRMT R55, R74, 0x7610, R55 ;  /* 0x000076104a372816 */ /* 0x000fc80000000037 */
[----:B------:R-:W-:-:S07]  /*2ac0*/  @P2 PRMT R55, R55, 0x5410, R80 ;  /* 0x0000541037372816 */ /* 0x000fce0000000050 */
.L_x_174:
[----:B------:R-:W-:Y:S05]  /*2ad0*/  BSYNC.RECONVERGENT B1 ;  /* 0x0000000000017941 */ /* 0x000fea0003800200 */
.L_x_157:
[----:B------:R-:W0:Y:S01]  /*2ae0*/  @P2 LDC.64 R72, c[0x0][0x468] ;  /* 0x00011a00ff482b82 */ /* 0x000e220000000a00 */
[----:B------:R-:W-:-:S04]  /*2af0*/  ISETP.NE.U32.AND P1, PT, R83, RZ, PT ;  /* 0x000000ff5300720c */ /* 0x000fc80003f25070 */
[----:B------:R-:W-:Y:S02]  /*2b00*/  ISETP.NE.AND.EX P1, PT, R81, RZ, PT, P1 ;  /* 0x000000ff5100720c */ /* 0x000fe40003f25310 */
[----:B0-----:R-:W-:-:S04]  /*2b10*/  @P2 LEA R72, P3, R70, R72, 0x4 ;  /* 0x0000004846482211 */ /* 0x001fc800078620ff */
[----:B------:R-:W-:-:S07]  /*2b20*/  @P2 LEA.HI.X R73, R70, R73, R71, 0x4, P3 ;  /* 0x0000004946492211 */ /* 0x000fce00018f2447 */
[----:B------:R-:W-:Y:S05]  /*2b30*/  @!P1 BRA `(.L_x_176) ;  /* 0x0000000000249947 */ /* 0x000fea0003800000 */
[----:B------:R-:W0:Y:S01]  /*2b40*/  S2R R77, SR_TID.X ;  /* 0x00000000004d7919 */ /* 0x000e220000002100 */
[----:B------:R-:W1:Y:S01]  /*2b50*/  LDC.64 R70, c[0x0][0x478] ;  /* 0x00011e00ff467b82 */ /* 0x000e620000000a00 */
[----:B------:R-:W-:-:S05]  /*2b60*/  IMAD R74, R2, UR16, RZ ;  /* 0x00000010024a7c24 */ /* 0x000fca000f8e02ff */
[----:B------:R-:W-:-:S04]  /*2b70*/  SHF.R.S32.HI R75, RZ, 0x1f, R74 ;  /* 0x0000001fff4b7819 */ /* 0x000fc8000001144a */
[----:B------:R-:W-:Y:S02]  /*2b80*/  LEA.HI R75, R75, R74, RZ, 0x3 ;  /* 0x0000004a4b4b7211 */ /* 0x000fe400078f18ff */
[----:B0-----:R-:W-:-:S04]  /*2b90*/  LOP3.LUT R80, R77, 0x1f, RZ, 0xc0, !PT ;  /* 0x0000001f4d507812 */ /* 0x001fc800078ec0ff */
[----:B------:R-:W-:-:S05]  /*2ba0*/  LEA.HI.SX32 R75, R75, R80, 0x1d ;  /* 0x000000504b4b7211 */ /* 0x000fca00078feaff */
[----:B-1----:R-:W-:-:S05]  /*2bb0*/  IMAD.WIDE.U32 R70, R75, 0x10, R70 ;  /* 0x000000104b467825 */ /* 0x002fca00078e0046 */
[----:B------:R0:W-:Y:S02]  /*2bc0*/  STG.E.128 desc[UR6][R70.64], R56 ;  /* 0x0000003846007986 */ /* 0x0001e4000c101d06 */
.L_x_176:
[----:B------:R2:W-:Y:S02]  /*2bd0*/  @P2 STG.E.128 desc[UR6][R72.64], R52 ;  /* 0x0000003448002986 */ /* 0x0005e4000c101d06 */
.L_x_156:
[----:B------:R-:W-:Y:S05]  /*2be0*/  BSYNC.RECONVERGENT B2 ;  /* 0x0000000000027941 */ /* 0x000fea0003800200 */
.L_x_155:
[----:B0-----:R-:W0:Y:S02]  /*2bf0*/  LDC.64 R70, c[0x0][0x380] ;  /* 0x0000e000ff467b82 */ /* 0x001e240000000a00 */
[----:B0-----:R-:W-:-:S04]  /*2c00*/  LEA R2, R70, R2, 0x2 ;  /* 0x0000000246027211 */ /* 0x001fc800078e10ff */
[----:B------:R-:W-:-:S13]  /*2c10*/  ISETP.GE.AND P1, PT, R2, R71, PT ;  /* 0x000000470200720c */ /* 0x000fda0003f26270 */
[----:B------:R-:W-:Y:S05]  /*2c20*/  @!P1 BRA `(.L_x_177) ;  /* 0xffffffd400c09947 */ /* 0x000fea000383ffff */
.L_x_150:
[----:B------:R-:W-:Y:S05]  /*2c30*/  BSYNC B0 ;  /* 0x0000000000007941 */ /* 0x000fea0003800000 */
.L_x_149:
[----:B------:R-:W0:Y:S01]  /*2c40*/  S2R R14, SR_TID.X ;  /* 0x00000000000e7919 */ /* 0x000e220000002100 */
[----:B------:R-:W-:Y:S01]  /*2c50*/  MOV R2, 0x400 ;  /* 0x0000040000027802 */ /* 0x000fe20000000f00 */
[----:B------:R-:W-:Y:S05]  /*2c60*/  WARPSYNC.ALL ;  /* 0x0000000000007948 */ /* 0x000fea0003800000 */
[----:B------:R-:W3:Y:S01]  /*2c70*/  S2R R3, SR_CgaCtaId ;  /* 0x0000000000037919 */ /* 0x000ee20000008800 */
[----:B-----5:R-:W4:Y:S01]  /*2c80*/  LDC R47, c[0x0][0x388] ;  /* 0x0000e200ff2f7b82 */ /* 0x020f220000000800 */
[----:B------:R-:W2:Y:S01]  /*2c90*/  LDCU.128 UR12, c[0x0][0x440] ;  /* 0x00008800ff0c77ac */ /* 0x000ea20008000c00 */
[----:B------:R-:W-:Y:S01]  /*2ca0*/  BSSY.RECONVERGENT B0, `(.L_x_178) ;  /* 0x000005f000007945 */ /* 0x000fe20003800200 */
[----:B------:R-:W2:Y:S01]  /*2cb0*/  LDCU.64 UR8, c[0x0][0x460] ;  /* 0x00008c00ff0877ac */ /* 0x000ea20008000a00 */
[----:B0-----:R-:W-:-:S04]  /*2cc0*/  LOP3.LUT R0, R14, 0x60, RZ, 0xc0, !PT ;  /* 0x000000600e007812 */ /* 0x001fc800078ec0ff */
[----:B------:R-:W-:Y:S02]  /*2cd0*/  LOP3.LUT R0, R0, 0x1f, R14, 0xf8, !PT ;  /* 0x0000001f00007812 */ /* 0x000fe400078ef80e */
[----:B---3--:R-:W-:-:S04]  /*2ce0*/  LEA R3, R3, R2, 0x18 ;  /* 0x0000000203037211 */ /* 0x008fc800078ec0ff */
[-C--:B------:R-:W-:Y:S02]  /*2cf0*/  LEA R0, R0, R3.reuse, 0x5 ;  /* 0x0000000300007211 */ /* 0x080fe400078e28ff */
[----:B------:R-:W-:-:S03]  /*2d00*/  LEA R3, R14, R3, 0x2 ;  /* 0x000000030e037211 */ /* 0x000fc600078e10ff */
[----:B------:R-:W-:Y:S04]  /*2d10*/  STS.128 [R0], R36 ;  /* 0x0000002400007388 */ /* 0x000fe80000000c00 */
[----:B------:R-:W-:Y:S01]  /*2d20*/  STS.128 [R0+0x10], R32 ;  /* 0x0000102000007388 */ /* 0x000fe20000000c00 */
[----:B------:R-:W-:Y:S06]  /*2d30*/  BAR.SYNC.DEFER_BLOCKING 0x0 ;  /* 0x0000000000007b1d */ /* 0x000fec0000010000 */
[----:B------:R-:W0:Y:S04]  /*2d40*/  LDS R2, [R3] ;  /* 0x0000000003027984 */ /* 0x000e280000000800 */
[----:B------:R-:W3:Y:S04]  /*2d50*/  LDS R5, [R3+0x400] ;  /* 0x0004000003057984 */ /* 0x000ee80000000800 */
[----:B-1----:R-:W1:Y:S04]  /*2d60*/  LDS R4, [R3+0x200] ;  /* 0x0002000003047984 */ /* 0x002e680000000800 */
[----:B------:R-:W2:Y:S04]  /*2d70*/  LDS R7, [R3+0x600] ;  /* 0x0006000003077984 */ /* 0x000ea80000000800 */
[----:B------:R-:W4:Y:S04]  /*2d80*/  LDS R9, [R3+0x800] ;  /* 0x0008000003097984 */ /* 0x000f280000000800 */
[----:B------:R-:W4:Y:S04]  /*2d90*/  LDS R11, [R3+0xa00] ;  /* 0x000a0000030b7984 */ /* 0x000f280000000800 */
[----:B------:R-:W4:Y:S04]  /*2da0*/  LDS R13, [R3+0xc00] ;  /* 0x000c0000030d7984 */ /* 0x000f280000000800 */
[----:B------:R-:W4:Y:S01]  /*2db0*/  LDS R15, [R3+0xe00] ;  /* 0x000e0000030f7984 */ /* 0x000f220000000800 */
[----:B------:R-:W-:Y:S01]  /*2dc0*/  BAR.SYNC.DEFER_BLOCKING 0x0 ;  /* 0x0000000000007b1d */ /* 0x000fe20000010000 */
[----:B0-----:R-:W-:-:S04]  /*2dd0*/  FADD.FTZ R2, RZ, R2 ;  /* 0x00000002ff027221 */ /* 0x001fc80000010000 */
[----:B---3--:R-:W-:Y:S01]  /*2de0*/  FADD.FTZ R2, R2, R5 ;  /* 0x0000000502027221 */ /* 0x008fe20000010000 */
[----:B-1----:R-:W-:-:S04]  /*2df0*/  FADD.FTZ R4, RZ, R4 ;  /* 0x00000004ff047221 */ /* 0x002fc80000010000 */
[----:B--2---:R-:W-:Y:S01]  /*2e00*/  FADD.FTZ R4, R4, R7 ;  /* 0x0000000704047221 */ /* 0x004fe20000010000 */
[----:B------:R-:W-:Y:S01]  /*2e10*/  STS.128 [R0], R16 ;  /* 0x0000001000007388 */ /* 0x000fe20000000c00 */
[----:B----4-:R-:W-:Y:S01]  /*2e20*/  FADD.FTZ R2, R2, R9 ;  /* 0x0000000902027221 */ /* 0x010fe20000010000 */
[----:B------:R-:W-:Y:S02]  /*2e30*/  IMAD R9, R47, UR5, RZ ;  /* 0x000000052f097c24 */ /* 0x000fe4000f8e02ff */
[----:B------:R-:W-:Y:S01]  /*2e40*/  STS.128 [R0+0x10], R20 ;  /* 0x0000101400007388 */ /* 0x000fe20000000c00 */
[----:B------:R-:W-:Y:S01]  /*2e50*/  FADD.FTZ R4, R4, R11 ;  /* 0x0000000b04047221 */ /* 0x000fe20000010000 */
[----:B------:R-:W-:Y:S01]  /*2e60*/  BAR.SYNC.DEFER_BLOCKING 0x0 ;  /* 0x0000000000007b1d */ /* 0x000fe20000010000 */
[----:B------:R-:W-:Y:S01]  /*2e70*/  IADD3 R9, P0, PT, R9, R14, RZ ;  /* 0x0000000e09097210 */ /* 0x000fe20007f1e0ff */
[----:B------:R-:W-:Y:S01]  /*2e80*/  FADD.FTZ R13, R2, R13 ;  /* 0x0000000d020d7221 */ /* 0x000fe20000010000 */
[----:B------:R-:W-:-:S02]  /*2e90*/  FADD.FTZ R15, R4, R15 ;  /* 0x0000000f040f7221 */ /* 0x000fc40000010000 */
[----:B------:R-:W-:Y:S01]  /*2ea0*/  IADD3.X R2, PT, PT, RZ, RZ, RZ, P0, !PT ;  /* 0x000000ffff027210 */ /* 0x000fe200007fe4ff */
        /* <DEDUP_REMOVED lines=20> */
[----:B0-----:R-:W-:-:S04]  /*2ff0*/  LOP3.LUT R0, R14, 0x7f, RZ, 0x3c, !PT ;  /* 0x0000007f0e007812 */ /* 0x001fc800078e3cff */
[----:B------:R-:W-:-:S04]  /*3000*/  IADD3 R0, PT, PT, R0, R47, RZ ;  /* 0x0000002f00007210 */ /* 0x000fc80007ffe0ff */
[C---:B------:R-:W-:Y:S02]  /*3010*/  ISETP.GE.U32.AND P1, PT, R0.reuse, 0x80, PT ;  /* 0x000000800000780c */ /* 0x040fe40003f26070 */
[----:B------:R-:W-:Y:S01]  /*3020*/  ISETP.GE.U32.AND P0, PT, R0, 0x100, PT ;  /* 0x000001000000780c */ /* 0x000fe20003f06070 */
        /* <DEDUP_REMOVED lines=8> */
[C---:B0-----:R-:W-:Y:S01]  /*30b0*/  IMAD.SHL.U32 R3, R9.reuse, 0x4, RZ ;  /* 0x0000000409037824 */ /* 0x041fe200078e00ff */
[----:B------:R-:W-:Y:S01]  /*30c0*/  SHF.L.U64.HI R9, R9, 0x2, R2 ;  /* 0x0000000209097819 */ /* 0x000fe20000010202 */
[----:B------:R-:W-:-:S03]  /*30d0*/  FADD.FTZ R10, RZ, R10 ;  /* 0x0000000aff0a7221 */ /* 0x000fc60000010000 */
[C---:B------:R-:W-:Y:S02]  /*30e0*/  IADD3 R2, P2, PT, R3.reuse, UR14, RZ ;  /* 0x0000000e03027c10 */ /* 0x040fe4000ff5e0ff */
[C---:B------:R-:W-:Y:S01]  /*30f0*/  IADD3 R8, P3, PT, R3.reuse, UR12, RZ ;  /* 0x0000000c03087c10 */ /* 0x040fe2000ff7e0ff */
[----:B-1----:R-:W-:Y:S01]  /*3100*/  FADD.FTZ R12, RZ, R12 ;  /* 0x0000000cff0c7221 */ /* 0x002fe20000010000 */
[----:B------:R-:W-:Y:S02]  /*3110*/  IADD3 R0, P4, PT, R3, UR8, RZ ;  /* 0x0000000803007c10 */ /* 0x000fe4000ff9e0ff */
[C---:B------:R-:W-:Y:S01]  /*3120*/  IADD3.X R3, PT, PT, R9.reuse, UR15, RZ, P2, !PT ;  /* 0x0000000f09037c10 */ /* 0x040fe200097fe4ff */
[----:B--2---:R-:W-:Y:S01]  /*3130*/  FADD.FTZ R10, R10, R17 ;  /* 0x000000110a0a7221 */ /* 0x004fe20000010000 */
[C---:B------:R-:W-:Y:S02]  /*3140*/  IADD3.X R11, PT, PT, R9.reuse, UR13, RZ, P3, !PT ;  /* 0x0000000d090b7c10 */ /* 0x040fe40009ffe4ff */
[----:B------:R-:W-:Y:S01]  /*3150*/  IADD3.X R9, PT, PT, R9, UR9, RZ, P4, !PT ;  /* 0x0000000909097c10 */ /* 0x000fe2000a7fe4ff */
[----:B---3--:R-:W-:Y:S01]  /*3160*/  FADD.FTZ R12, R12, R19 ;  /* 0x000000130c0c7221 */ /* 0x008fe20000010000 */
[----:B----4-:R-:W-:-:S03]  /*3170*/  FADD.FTZ R10, R10, R21 ;  /* 0x000000150a0a7221 */ /* 0x010fc60000010000 */
[----:B------:R-:W-:Y:S01]  /*3180*/  FADD.FTZ R12, R12, R23 ;  /* 0x000000170c0c7221 */ /* 0x000fe20000010000 */
[----:B------:R-:W-:-:S03]  /*3190*/  FADD.FTZ R45, R10, R45 ;  /* 0x0000002d0a2d7221 */ /* 0x000fc60000010000 */
[----:B------:R-:W-:Y:S01]  /*31a0*/  FADD.FTZ R25, R12, R25 ;  /* 0x000000190c197221 */ /* 0x000fe20000010000 */
[----:B------:R-:W-:Y:S06]  /*31b0*/  @!P1 BRA `(.L_x_179) ;  /* 0x0000000000349947 */ /* 0x000fec0003800000 */
[----:B------:R-:W-:Y:S01]  /*31c0*/  MOV R4, R8 ;  /* 0x0000000800047202 */ /* 0x000fe20000000f00 */
[----:B------:R0:W-:Y:S01]  /*31d0*/  STG.E desc[UR6][R2.64], R41 ;  /* 0x0000002902007986 */ /* 0x0001e2000c101906 */
[----:B------:R-:W-:Y:S02]  /*31e0*/  MOV R5, R11 ;  /* 0x0000000b00057202 */ /* 0x000fe40000000f00 */
[----:B------:R-:W-:Y:S02]  /*31f0*/  MOV R6, R0 ;  /* 0x0000000000067202 */ /* 0x000fe40000000f00 */
[-C--:B------:R-:W-:Y:S01]  /*3200*/  MOV R7, R9.reuse ;  /* 0x0000000900077202 */ /* 0x080fe20000000f00 */
[----:B------:R1:W-:Y:S01]  /*3210*/  STG.E desc[UR6][R4.64], R13 ;  /* 0x0000000d04007986 */ /* 0x0003e2000c101906 */
[----:B------:R-:W-:Y:S02]  /*3220*/  IADD3 R8, P2, PT, R8, 0x200, RZ ;  /* 0x0000020008087810 */ /* 0x000fe40007f5e0ff */
[----:B------:R-:W-:Y:S01]  /*3230*/  IADD3 R0, P3, PT, R0, 0x200, RZ ;  /* 0x0000020000007810 */ /* 0x000fe20007f7e0ff */
[----:B------:R1:W-:Y:S01]  /*3240*/  STG.E desc[UR6][R6.64], R45 ;  /* 0x0000002d06007986 */ /* 0x0003e2000c101906 */
[----:B0-----:R-:W-:Y:S01]  /*3250*/  IADD3 R2, P1, PT, R2, 0x200, RZ ;  /* 0x0000020002027810 */ /* 0x001fe20007f3e0ff */
[----:B------:R-:W-:Y:S01]  /*3260*/  IMAD.X R11, RZ, RZ, R11, P2 ;  /* 0x000000ffff0b7224 */ /* 0x000fe200010e060b */
[----:B------:R-:W-:-:S02]  /*3270*/  IADD3.X R9, PT, PT, RZ, R9, RZ, P3, !PT ;  /* 0x00000009ff097210 */ /* 0x000fc40001ffe4ff */
[----:B------:R-:W-:-:S09]  /*3280*/  IADD3.X R3, PT, PT, RZ, R3, RZ, P1, !PT ;  /* 0x00000003ff037210 */ /* 0x000fd20000ffe4ff */
.L_x_179:
[----:B------:R-:W-:Y:S05]  /*3290*/  BSYNC.RECONVERGENT B0 ;  /* 0x0000000000007941 */ /* 0x000fea0003800200 */
.L_x_178:
[----:B------:R-:W-:Y:S05]  /*32a0*/  @!P0 EXIT ;  /* 0x000000000000894d */ /* 0x000fea0003800000 */
        /* <DEDUP_REMOVED lines=8> */
.L_x_154:
[----:B------:R-:W-:Y:S01]  /*3330*/  HFMA2 R89, -RZ, RZ, 0, 5.9604644775390625e-08 ;  /* 0x00000001ff597431 */ /* 0x000fe200000001ff */
[----:B------:R-:W-:Y:S01]  /*3340*/  BSSY B1, `(.L_x_180) ;  /* 0x0000007000017945 */ /* 0x000fe20003800000 */
[----:B------:R-:W-:Y:S01]  /*3350*/  IMAD.MOV.U32 R88, RZ, RZ, R83 ;  /* 0x000000ffff587224 */ /* 0x000fe200078e0053 */
[----:B------:R-:W-:Y:S02]  /*3360*/  MOV R90, 0x1f ;  /* 0x0000001f005a7802 */ /* 0x000fe40000000f00 */
[----:B------:R-:W-:-:S07]  /*3370*/  MOV R85, 0xffffffff ;  /* 0xffffffff00557802 */ /* 0x000fce0000000f00 */
[----:B-1----:R-:W-:Y:S05]  /*3380*/  WARPSYNC.COLLECTIVE R85, `(.L_x_181) ;  /* 0x0000000055087348 */ /* 0x002fea0003c00000 */
[----:B------:R0:W2:Y:S02]  /*3390*/  SHFL.BFLY P1, R87, R88, R89, R90 ;  /* 0x0c00005958577389 */ /* 0x0000a4000002005a */
[----:B012---:R-:W-:Y:S05]  /*33a0*/  ENDCOLLECTIVE ;  /* 0x000000000000791b */ /* 0x007fea0003800000 */
.L_x_181:
[----:B------:R-:W-:Y:S05]  /*33b0*/  BSYNC B1 ;  /* 0x0000000000017941 */ /* 0x000fea0003800000 */
.L_x_180:
[----:B------:R-:W-:Y:S01]  /*33c0*/  HFMA2 R90, -RZ, RZ, 0, 1.847743988037109375e-06 ;  /* 0x0000001fff5a7431 */ /* 0x000fe200000001ff */
[----:B------:R-:W-:Y:S01]  /*33d0*/  MOV R88, R82 ;  /* 0x0000005200587202 */ /* 0x000fe20000000f00 */
[----:B------:R-:W-:Y:S01]  /*33e0*/  IMAD.MOV.U32 R89, RZ, RZ, 0x1 ;  /* 0x00000001ff597424 */ /* 0x000fe200078e00ff */
[----:B------:R-:W-:Y:S02]  /*33f0*/  MOV R85, 0xffffffff ;  /* 0xffffffff00557802 */ /* 0x000fe40000000f00 */
[----:B------:R-:W-:-:S07]  /*3400*/  MOV R70, R87 ;  /* 0x0000005700467202 */ /* 0x000fce0000000f00 */
[----:B------:R-:W-:Y:S05]  /*3410*/  WARPSYNC.COLLECTIVE R85, `(.L_x_182) ;  /* 0x0000000055087348 */ /* 0x000fea0003c00000 */
[----:B------:R0:W1:Y:S02]  /*3420*/  SHFL.BFLY P1, R87, R88, R89, R90 ;  /* 0x0c00005958577389 */ /* 0x000064000002005a */
[----:B01----:R-:W-:Y:S05]  /*3430*/  ENDCOLLECTIVE ;  /* 0x000000000000791b */ /* 0x003fea0003800000 */
.L_x_182:
[----:B------:R-:W-:Y:S01]  /*3440*/  FADD.FTZ R70, R70, R83 ;  /* 0x0000005346467221 */ /* 0x000fe20000010000 */
[----:B------:R-:W-:-:S04]  /*3450*/  HFMA2 R89, -RZ, RZ, 0, 1.1920928955078125e-07 ;  /* 0x00000002ff597431 */ /* 0x000fc800000001ff */
[----:B------:R-:W-:Y:S02]  /*3460*/  MOV R88, R70 ;  /* 0x0000004600587202 */ /* 0x000fe40000000f00 */
[----:B------:R-:W-:-:S07]  /*3470*/  MOV R71, R87 ;  /* 0x0000005700477202 */ /* 0x000fce0000000f00 */
[----:B------:R-:W-:Y:S05]  /*3480*/  WARPSYNC.COLLECTIVE R85, `(.L_x_183) ;  /* 0x0000000055087348 */ /* 0x000fea0003c00000 */
[----:B------:R0:W1:Y:S02]  /*3490*/  SHFL.BFLY P1, R87, R88, R89, R90 ;  /* 0x0c00005958577389 */ /* 0x000064000002005a */
[----:B01----:R-:W-:Y:S05]  /*34a0*/  ENDCOLLECTIVE ;  /* 0x000000000000791b */ /* 0x003fea0003800000 */
.L_x_183:
[----:B------:R-:W-:-:S05]  /*34b0*/  FADD.FTZ R71, R71, R82 ;  /* 0x0000005247477221 */ /* 0x000fca0000010000 */
[----:B------:R-:W-:Y:S01]  /*34c0*/  MOV R88, R71 ;  /* 0x0000004700587202 */ /* 0x000fe20000000f00 */
[----:B------:R-:W-:-:S07]  /*34d0*/  IMAD.MOV.U32 R73, RZ, RZ, R87 ;  /* 0x000000ffff497224 */ /* 0x000fce00078e0057 */
[----:B------:R-:W-:Y:S05]  /*34e0*/  WARPSYNC.COLLECTIVE R85, `(.L_x_184) ;  /* 0x0000000055087348 */ /* 0x000fea0003c00000 */
[----:B------:R0:W1:Y:S02]  /*34f0*/  SHFL.BFLY P1, R87, R88, R89, R90 ;  /* 0x0c00005958577389 */ /* 0x000064000002005a */
[----:B01----:R-:W-:Y:S05]  /*3500*/  ENDCOLLECTIVE ;  /* 0x000000000000791b */ /* 0x003fea0003800000 */
.L_x_184:
[----:B------:R-:W-:Y:S01]  /*3510*/  FADD.FTZ R73, R70, R73 ;  /* 0x0000004946497221 */ /* 0x000fe20000010000 */
[----:B------:R-:W-:-:S04]  /*3520*/  HFMA2 R89, -RZ, RZ, 0, 2.384185791015625e-07 ;  /* 0x00000004ff597431 */ /* 0x000fc800000001ff */
[----:B------:R-:W-:Y:S02]  /*3530*/  MOV R88, R73 ;  /* 0x0000004900587202 */ /* 0x000fe40000000f00 */
[----:B------:R-:W-:-:S07]  /*3540*/  MOV R80, R87 ;  /* 0x0000005700507202 */ /* 0x000fce0000000f00 */
[----:B------:R-:W-:Y:S05]  /*3550*/  WARPSYNC.COLLECTIVE R85, `(.L_x_185) ;  /* 0x0000000055087348 */ /* 0x000fea0003c00000 */
[----:B------:R0:W1:Y:S02]  /*3560*/  SHFL.BFLY P1, R87, R88, R89, R90 ;  /* 0x0c00005958577389 */ /* 0x000064000002005a */
[----:B01----:R-:W-:Y:S05]  /*3570*/  ENDCOLLECTIVE ;  /* 0x000000000000791b */ /* 0x003fea0003800000 */
.L_x_185:
[----:B------:R-:W-:-:S04]  /*3580*/  FADD.FTZ R80, R71, R80 ;  /* 0x0000005047507221 */ /* 0x000fc80000010000 */
[----:B------:R-:W-:Y:S01]  /*3590*/  IMAD.MOV.U32 R88, RZ, RZ, R80 ;  /* 0x000000ffff587224 */ /* 0x000fe200078e0050 */
[----:B------:R-:W-:-:S07]  /*35a0*/  MOV R84, R87 ;  /* 0x0000005700547202 */ /* 0x000fce0000000f00 */
[----:B------:R-:W-:Y:S05]  /*35b0*/  WARPSYNC.COLLECTIVE R85, `(.L_x_186) ;  /* 0x0000000055087348 */ /* 0x000fea0003c00000 */
[----:B------:R0:W1:Y:S02]  /*35c0*/  SHFL.BFLY P1, R87, R88, R89, R90 ;  /* 0x0c00005958577389 */ /* 0x000064000002005a */
[----:B01----:R-:W-:Y:S05]  /*35d0*/  ENDCOLLECTIVE ;  /* 0x000000000000791b */ /* 0x003fea0003800000 */
.L_x_186:
[----:B------:R-:W-:Y:S01]  /*35e0*/  FADD.FTZ R84, R73, R84 ;  /* 0x0000005449547221 */ /* 0x000fe20000010000 */
[----:B------:R-:W-:-:S04]  /*35f0*/  HFMA2 R89, -RZ, RZ, 0, 4.76837158203125e-07 ;  /* 0x00000008ff597431 */ /* 0x000fc800000001ff */
[----:B------:R-:W-:Y:S02]  /*3600*/  MOV R88, R84 ;  /* 0x0000005400587202 */ /* 0x000fe40000000f00 */
[----:B------:R-:W-:-:S07]  /*3610*/  MOV R75, R87 ;  /* 0x00000057004b7202 */ /* 0x000fce0000000f00 */
[----:B------:R-:W-:Y:S05]  /*3620*/  WARPSYNC.COLLECTIVE R85, `(.L_x_187) ;  /* 0x0000000055087348 */ /* 0x000fea0003c00000 */
[----:B------:R0:W1:Y:S02]  /*3630*/  SHFL.BFLY P1, R87, R88, R89, R90 ;  /* 0x0c00005958577389 */ /* 0x000064000002005a */
[----:B01----:R-:W-:Y:S05]  /*3640*/  ENDCOLLECTIVE ;  /* 0x000000000000791b */ /* 0x003fea0003800000 */
.L_x_187:
[----:B------:R-:W-:-:S05]  /*3650*/  FADD.FTZ R75, R80, R75 ;  /* 0x0000004b504b7221 */ /* 0x000fca0000010000 */
[----:B------:R-:W-:Y:S02]  /*3660*/  MOV R88, R75 ;  /* 0x0000004b00587202 */ /* 0x000fe40000000f00 */
[----:B------:R-:W-:-:S07]  /*3670*/  MOV R81, R87 ;  /* 0x0000005700517202 */ /* 0x000fce0000000f00 */
[----:B------:R-:W-:Y:S05]  /*3680*/  WARPSYNC.COLLECTIVE R85, `(.L_x_188) ;  /* 0x0000000055087348 */ /* 0x000fea0003c00000 */
[----:B------:R0:W1:Y:S02]  /*3690*/  SHFL.BFLY P1, R87, R88, R89, R90 ;  /* 0x0c00005958577389 */ /* 0x000064000002005a */
[----:B01----:R-:W-:Y:S05]  /*36a0*/  ENDCOLLECTIVE ;  /* 0x000000000000791b */ /* 0x003fea0003800000 */
.L_x_188:
[----:B------:R-:W-:Y:S01]  /*36b0*/  FADD.FTZ R81, R84, R81 ;  /* 0x0000005154517221 */ /* 0x000fe20000010000 */
[----:B------:R-:W-:-:S04]  /*36c0*/  HFMA2 R89, -RZ, RZ, 0, 9.5367431640625e-07 ;  /* 0x00000010ff597431 */ /* 0x000fc800000001ff */
[----:B------:R-:W-:Y:S01]  /*36d0*/  MOV R88, R81 ;  /* 0x0000005100587202 */ /* 0x000fe20000000f00 */
[----:B------:R-:W-:-:S07]  /*36e0*/  IMAD.MOV.U32 R82, RZ, RZ, R87 ;  /* 0x000000ffff527224 */ /* 0x000fce00078e0057 */
[----:B------:R-:W-:Y:S05]  /*36f0*/  WARPSYNC.COLLECTIVE R85, `(.L_x_189) ;  /* 0x0000000055087348 */ /* 0x000fea0003c00000 */
[----:B------:R0:W1:Y:S02]  /*3700*/  SHFL.BFLY P1, R87, R88, R89, R90 ;  /* 0x0c00005958577389 */ /* 0x000064000002005a */
[----:B01----:R-:W-:Y:S05]  /*3710*/  ENDCOLLECTIVE ;  /* 0x000000000000791b */ /* 0x003fea0003800000 */
.L_x_189:
[----:B------:R-:W-:-:S05]  /*3720*/  FADD.FTZ R82, R75, R82 ;  /* 0x000000524b527221 */ /* 0x000fca0000010000 */
[----:B------:R-:W-:Y:S02]  /*3730*/  MOV R88, R82 ;  /* 0x0000005200587202 */ /* 0x000fe40000000f00 */
[----:B------:R-:W-:-:S07]  /*3740*/  MOV R86, R87 ;  /* 0x0000005700567202 */ /* 0x000fce0000000f00 */
[----:B------:R-:W-:Y:S05]  /*3750*/  WARPSYNC.COLLECTIVE R85, `(.L_x_190) ;  /* 0x0000000055087348 */ /* 0x000fea0003c00000 */
[----:B------:R0:W1:Y:S02]  /*3760*/  SHFL.BFLY P1, R87, R88, R89, R90 ;  /* 0x0c00005958577389 */ /* 0x000064000002005a */
[----:B01----:R-:W-:Y:S05]  /*3770*/  ENDCOLLECTIVE ;  /* 0x000000000000791b */ /* 0x003fea0003800000 */
.L_x_190:
[----:B------:R-:W-:Y:S01]  /*3780*/  MOV R83, R87 ;  /* 0x0000005700537202 */ /* 0x000fe20000000f00 */
[----:B------:R-:W-:Y:S06]  /*3790*/  BRA `(.L_x_191) ;  /* 0xffffffd400787947 */ /* 0x000fec000383ffff */
.L_x_192:
        /* <DEDUP_REMOVED lines=14> */
.L_x_6342:


//--------------------- .text._ZN10layer_norm13ln_bwd_kernelINS_13Kernel_traitsI13__nv_bfloat16S2_S2_S2_fjLj256ELj1ELj4ELj1ELj16ENS_18Kernel_traits_baseILj256ES2_S2_S2_S2_fjLj128EEEEELb0ELb1ELb1ELb1EEEvNS_9BwdParamsE --------------------------
	.section	.text._ZN10layer_norm13ln_bwd_kernelINS_13Kernel_traitsI13__nv_bfloat16S2_S2_S2_fjLj256ELj1ELj4ELj1ELj16ENS_18Kernel_traits_baseILj256ES2_S2_S2_S2_fjLj128EEEEELb0ELb1ELb1ELb1EEEvNS_9BwdParamsE,"ax",@progbits
	.align	128
        .global         _ZN10layer_norm13ln_bwd_kernelINS_13Kernel_traitsI13__nv_bfloat16S2_S2_S2_fjLj256ELj1ELj4ELj1ELj16ENS_18Kernel_traits_baseILj256ES2_S2_S2_S2_fjLj128EEEEELb0ELb1ELb1ELb1EEEvNS_9BwdParamsE
        .type           _ZN10layer_norm13ln_bwd_kernelINS_13Kernel_traitsI13__nv_bfloat16S2_S2_S2_fjLj256ELj1ELj4ELj1ELj16ENS_18Kernel_traits_baseILj256ES2_S2_S2_S2_fjLj128EEEEELb0ELb1ELb1ELb1EEEvNS_9BwdParamsE,@function
        .size           _ZN10layer_norm13ln_bwd_kernelINS_13Kernel_traitsI13__nv_bfloat16S2_S2_S2_fjLj256ELj1ELj4ELj1ELj16ENS_18Kernel_traits_baseILj256ES2_S2_S2_S2_fjLj128EEEEELb0ELb1ELb1ELb1EEEvNS_9BwdParamsE,(.L_x_6343 - _ZN10layer_norm13ln_bwd_kernelINS_13Kernel_traitsI13__nv_bfloat16S2_S2_S2_fjLj256ELj1ELj4ELj1ELj16ENS_18Kernel_traits_baseILj256ES2_S2_S2_S2_fjLj128EEEEELb0ELb1ELb1ELb1EEEvNS_9BwdParamsE)
        .other          _ZN10layer_norm13ln_bwd_kernelINS_13Kernel_traitsI13__nv_bfloat16S2_S2_S2_fjLj256ELj1ELj4ELj1ELj16ENS_18Kernel_traits_baseILj256ES2_S2_S2_S2_fjLj128EEEEELb0ELb1ELb1ELb1EEEvNS_9BwdParamsE,@"STO_CUDA_ENTRY STV_DEFAULT"
_ZN10layer_norm13ln_bwd_kernelINS_13Kernel_traitsI13__nv_bfloat16S2_S2_S2_fjLj256ELj1ELj4ELj1ELj16ENS_18Kernel_traits_baseILj256ES2_S2_S2_S2_fjLj128EEEEELb0ELb1ELb1ELb1EEEvNS_9BwdParamsE:
.text._ZN10layer_norm13ln_bwd_kernelINS_13Kernel_traitsI13__nv_bfloat16S2_S2_S2_fjLj256ELj1ELj4ELj1ELj16ENS_18Kernel_traits_baseILj256ES2_S2_S2_S2_fjLj128EEEEELb0ELb1ELb1ELb1EEEvNS_9BwdParamsE:
        /* <DEDUP_REMOVED lines=15> */
[----:B------:R-:W2:Y:S01]  /*00f0*/  LDCU UR9, c[0x0][0x388] ;  /* 0x00007100ff0977ac */ /* 0x000ea20008000800 */
        /* <DEDUP_REMOVED lines=13> */
[----:B------:R-:W-:-:S07]  /*01d0*/  LOP3.LUT R0, R2, 0x1f, RZ, 0xc0, !PT ;  /* 0x0000001f02007812 */ /* 0x000fce00078ec0ff */
[----:B------:R-:W1:Y:S08]  /*01e0*/  LDC.64 R16, c[0x0][0x3d0] ;  /* 0x0000f400ff107b82 */ /* 0x000e700000000a00 */
[----:B------:R-:W2:Y:S01]  /*01f0*/  LDC.U8 R2, c[0x0][0x410] ;  /* 0x00010400ff027b82 */ /* 0x000ea20000000000 */
[----:B0-----:R-:W-:-:S06]  /*0200*/  IMAD.WIDE.U32 R20, R0, 0x10, R20 ;  /* 0x0000001000147825 */ /* 0x001fcc00078e0014 */
[----:B------:R-:W3:Y:S01]  /*0210*/  LDG.E.128 R20, desc[UR6][R20.64] ;  /* 0x0000000614147981 */ /* 0x000ee2000c1e1d00 */
[----:B-1----:R-:W-:-:S06]  /*0220*/  IMAD.WIDE.U32 R16, R0, 0x10, R16 ;  /* 0x0000001000107825 */ /* 0x002fcc00078e0010 */
[----:B------:R-:W5:Y:S01]  /*0230*/  LDG.E.128 R16, desc[UR6][R16.64] ;  /* 0x0000000610107981 */ /* 0x000f62000c1e1d00 */
[----:B------:R-:W-:Y:S01]  /*0240*/  HFMA2 R46, -RZ, RZ, 0, 0 ;  /* 0x00000000ff2e7431 */ /* 0x000fe200000001ff */
[----:B---3--:R-:W-:Y:S02]  /*0250*/  PRMT R5, R20, 0x7632, R5 ;  /* 0x0000763214057816 */ /* 0x008fe40000000005 */
[----:B------:R-:W-:Y:S02]  /*0260*/  PRMT R6, R21, 0x7632, R6 ;  /* 0x0000763215067816 */ /* 0x000fe40000000006 */
[----:B------:R-:W-:Y:S02]  /*0270*/  PRMT R7, R22, 0x7632, R7 ;  /* 0x0000763216077816 */ /* 0x000fe40000000007 */
[----:B--2---:R-:W-:-:S07]  /*0280*/  PRMT R8, R23, 0x7632, R8 ;  /* 0x0000763217087816 */ /* 0x004fce0000000008 */
.L_x_218:
[----:B------:R-:W0:Y:S08]  /*0290*/  LDC.64 R70, c[0x0][0x3f8] ;  /* 0x0000fe00ff467b82 */ /* 0x000e300000000a00 */
[----:B-1----:R-:W1:Y:S08]  /*02a0*/  LDC.64 R72, c[0x0][0x3c8] ;  /* 0x0000f200ff487b82 */ /* 0x002e700000000a00 */
[----:B------:R-:W2:Y:S01]  /*02b0*/  LDC.64 R74, c[0x0][0x3f0] ;  /* 0x0000fc00ff4a7b82 */ /* 0x000ea20000000a00 */
[----:B0-----:R-:W-:-:S07]  /*02c0*/  IMAD.WIDE R70, R4, 0x4, R70 ;  /* 0x0000000404467825 */ /* 0x001fce00078e0246 */
[----:B------:R-:W0:Y:S01]  /*02d0*/  LDC.64 R76, c[0x0][0x3c0] ;  /* 0x0000f000ff4c7b82 */ /* 0x000e220000000a00 */
[----:B------:R-:W3:Y:S01]  /*02e0*/  LDG.E R79, desc[UR6][R70.64] ;  /* 0x00000006464f7981 */ /* 0x000ee2000c1e1900 */
[----:B-1----:R-:W-:-:S05]  /*02f0*/  IMAD.WIDE R72, R4, 0x4, R72 ;  /* 0x0000000404487825 */ /* 0x002fca00078e0248 */
[----:B-----5:R1:W5:Y:S01]  /*0300*/  LDG.E R81, desc[UR6][R72.64] ;  /* 0x0000000648517981 */ /* 0x020362000c1e1900 */
[----:B--2---:R-:W-:-:S05]  /*0310*/  IMAD.WIDE R74, R4, 0x4, R74 ;  /* 0x00000004044a7825 */ /* 0x004fca00078e024a */
[----:B------:R1:W5:Y:S01]  /*0320*/  LDG.E R82, desc[UR6][R74.64] ;  /* 0x000000064a527981 */ /* 0x000362000c1e1900 */
[----:B------:R-:W-:Y:S01]  /*0330*/  BSSY.RECONVERGENT B1, `(.L_x_195) ;  /* 0x0000088000017945 */ /* 0x000fe20003800200 */
[----:B------:R-:W-:Y:S02]  /*0340*/  MOV R84, RZ ;  /* 0x000000ff00547202 */ /* 0x000fe40000000f00 */
[----:B------:R-:W-:Y:S02]  /*0350*/  MOV R83, RZ ;  /* 0x000000ff00537202 */ /* 0x000fe40000000f00 */
[----:B---3--:R-:W-:-:S13]  /*0360*/  ISETP.GE.AND P2, PT, R79, 0x1, PT ;  /* 0x000000014f00780c */ /* 0x008fda0003f46270 */
[----:B01----:R-:W-:Y:S05]  /*0370*/  @!P2 BRA `(.L_x_196) ;  /* 0x0000000400dca947 */ /* 0x003fea0003800000 */
[C---:B------:R-:W-:Y:S01]  /*0380*/  IMAD R3, R4.reuse, UR9, RZ ;  /* 0x0000000904037c24 */ /* 0x040fe2000f8e02ff */
[----:B------:R-:W0:Y:S01]  /*0390*/  LDC.64 R60, c[0x0][0x3a8] ;  /* 0x0000ea00ff3c7b82 */ /* 0x000e220000000a00 */
[----:B------:R-:W-:-:S03]  /*03a0*/  IMAD.WIDE R76, R4, 0x4, R76 ;  /* 0x00000004044c7825 */ /* 0x000fc600078e024c */
[----:B------:R-:W-:-:S03]  /*03b0*/  SHF.R.S32.HI R10, RZ, 0x1f, R3 ;  /* 0x0000001fff0a7819 */ /* 0x000fc60000011403 */
[----:B------:R1:W2:Y:S01]  /*03c0*/  LDG.E R76, desc[UR6][R76.64] ;  /* 0x000000064c4c7981 */ /* 0x0002a2000c1e1900 */
[----:B------:R-:W-:Y:S02]  /*03d0*/  LEA.HI R3, R10, R3, RZ, 0x3 ;  /* 0x000000030a037211 */ /* 0x000fe400078f18ff */
[----:B------:R-:W3:Y:S02]  /*03e0*/  LDC.64 R10, c[0x0][0x428] ;  /* 0x00010a00ff0a7b82 */ /* 0x000ee40000000a00 */
[----:B------:R-:W-:Y:S02]  /*03f0*/  LEA.HI.SX32 R9, R3, R0, 0x1d ;  /* 0x0000000003097211 */ /* 0x000fe400078feaff */
[----:B------:R-:W-:-:S05]  /*0400*/  IADD3 R3, PT, PT, R79, -0x1, RZ ;  /* 0xffffffff4f037810 */ /* 0x000fca0007ffe0ff */
[----:B------:R-:W-:-:S05]  /*0410*/  IMAD R3, R3, UR9, RZ ;  /* 0x0000000903037c24 */ /* 0x000fca000f8e02ff */
[----:B------:R-:W-:Y:S01]  /*0420*/  SHF.R.S32.HI R64, RZ, 0x1f, R3 ;  /* 0x0000001fff407819 */ /* 0x000fe20000011403 */
[----:B0-----:R-:W-:-:S03]  /*0430*/  IMAD.WIDE.U32 R60, R9, 0x10, R60 ;  /* 0x00000010093c7825 */ /* 0x001fc600078e003c */
[----:B------:R-:W-:-:S03]  /*0440*/  LEA.HI R3, R64, R3, RZ, 0x3 ;  /* 0x0000000340037211 */ /* 0x000fc600078f18ff */
[----:B------:R-:W4:Y:S01]  /*0450*/  LDG.E.128 R60, desc[UR6][R60.64] ;  /* 0x000000063c3c7981 */ /* 0x000f22000c1e1d00 */
[----:B------:R-:W-:-:S05]  /*0460*/  LEA.HI.SX32 R3, R3, R0, 0x1d ;  /* 0x0000000003037211 */ /* 0x000fca00078feaff */
[----:B---3--:R-:W-:-:S05]  /*0470*/  IMAD.WIDE.U32 R10, R3, 0x10, R10 ;  /* 0x00000010030a7825 */ /* 0x008fca00078e000a */
[----:B------:R0:W3:Y:S01]  /*0480*/  LDG.E.128 R64, desc[UR6][R10.64] ;  /* 0x000000060a407981 */ /* 0x0000e2000c1e1d00 */
[----:B------:R-:W-:Y:S02]  /*0490*/  MOV R74, UR18 ;  /* 0x00000012004a7c02 */ /* 0x000fe40008000f00 */
[----:B------:R-:W-:Y:S02]  /*04a0*/  MOV R75, UR19 ;  /* 0x00000013004b7c02 */ /* 0x000fe40008000f00 */
[----:B------:R-:W-:-:S04]  /*04b0*/  ISETP.NE.U32.AND P0, PT, R74, RZ, PT ;  /* 0x000000ff4a00720c */ /* 0x000fc80003f05070 */
[----:B------:R-:W-:-:S13]  /*04c0*/  ISETP.NE.AND.EX P0, PT, R75, RZ, PT, P0 ;  /* 0x000000ff4b00720c */ /* 0x000fda0003f05300 */
        /* <DEDUP_REMOVED lines=8> */
[----:B--2---:R-:W-:Y:S01]  /*0550*/  FSEL R80, R76, RZ, !P0 ;  /* 0x000000ff4c507208 */ /* 0x004fe20004000000 */
[----:B----4-:R-:W-:Y:S01]  /*0560*/  IMAD.U32 R9, R60, 0x10000, RZ ;  /* 0x000100003c097824 */ /* 0x010fe200078e00ff */
[----:B------:R-:W-:Y:S02]  /*0570*/  PRMT R70, R62, 0x7632, R70 ;  /* 0x000076323e467816 */ /* 0x000fe40000000046 */
[----:B0-----:R-:W-:Y:S01]  /*0580*/  PRMT R11, R61, 0x7632, R11 ;  /* 0x000076323d0b7816 */ /* 0x001fe2000000000b */
[----:B------:R-:W-:Y:S01]  /*0590*/  FADD.FTZ R10, -R80, R9 ;  /* 0x00000009500a7221 */ /* 0x000fe20000010100 */
[----:B------:R-:W-:Y:S02]  /*05a0*/  SHF.L.U32 R71, R62, 0x10, RZ ;  /* 0x000000103e477819 */ /* 0x000fe400000006ff */
[----:B------:R-:W-:Y:S02]  /*05b0*/  PRMT R3, R60, 0x7632, R3 ;  /* 0x000076323c037816 */ /* 0x000fe40000000003 */
[----:B------:R-:W-:-:S02]  /*05c0*/  PRMT R72, R63, 0x7632, R72 ;  /* 0x000076323f487816 */ /* 0x000fc40000000048 */
[----:B------:R-:W-:Y:S02]  /*05d0*/  SHF.L.U32 R9, R70, 0x10, RZ ;  /* 0x0000001046097819 */ /* 0x000fe400000006ff */
[----:B------:R-:W-:Y:S02]  /*05e0*/  SHF.L.U32 R63, R63, 0x10, RZ ;  /* 0x000000103f3f7819 */ /* 0x000fe400000006ff */
[----:B------:R-:W-:Y:S02]  /*05f0*/  SHF.L.U32 R61, R61, 0x10, RZ ;  /* 0x000000103d3d7819 */ /* 0x000fe400000006ff */
[----:B------:R-:W-:Y:S01]  /*0600*/  SHF.L.U32 R11, R11, 0x10, RZ ;  /* 0x000000100b0b7819 */ /* 0x000fe200000006ff */
[C---:B------:R-:W-:Y:S01]  /*0610*/  FADD.FTZ R62, -R80.reuse, R71 ;  /* 0x00000047503e7221 */ /* 0x040fe20000010100 */
[----:B------:R-:W-:Y:S01]  /*0620*/  SHF.L.U32 R3, R3, 0x10, RZ ;  /* 0x0000001003037819 */ /* 0x000fe200000006ff */
[----:B------:R-:W-:Y:S01]  /*0630*/  FADD.FTZ R78, -R80, R9 ;  /* 0x00000009504e7221 */ /* 0x000fe20000010100 */
[----:B---3--:R-:W-:Y:S01]  /*0640*/  PRMT R71, R64, 0x7632, R71 ;  /* 0x0000763240477816 */ /* 0x008fe20000000047 */
[----:B------:R-:W-:Y:S01]  /*0650*/  FADD.FTZ R76, -R80, R63 ;  /* 0x0000003f504c7221 */ /* 0x000fe20000010100 */
[----:B------:R-:W-:Y:S01]  /*0660*/  SHF.L.U32 R9, R16, 0x10, RZ ;  /* 0x0000001010097819 */ /* 0x000fe200000006ff */
[----:B------:R-:W-:Y:S01]  /*0670*/  FADD.FTZ R60, -R80, R61 ;  /* 0x0000003d503c7221 */ /* 0x000fe20000010100 */
[----:B------:R-:W-:Y:S01]  /*0680*/  SHF.L.U32 R64, R64, 0x10, RZ ;  /* 0x0000001040407819 */ /* 0x000fe200000006ff */
[----:B-1----:R-:W-:Y:S01]  /*0690*/  FADD.FTZ R68, -R80, R11 ;  /* 0x0000000b50447221 */ /* 0x002fe20000010100 */
[C---:B------:R-:W-:Y:S01]  /*06a0*/  PRMT R63, R65.reuse, 0x7632, R63 ;  /* 0x00007632413f7816 */ /* 0x040fe2000000003f */
[----:B------:R-:W-:Y:S01]  /*06b0*/  IMAD.U32 R61, R72, 0x10000, RZ ;  /* 0x00010000483d7824 */ /* 0x000fe200078e00ff */
[----:B------:R-:W-:Y:S01]  /*06c0*/  SHF.L.U32 R65, R65, 0x10, RZ ;  /* 0x0000001041417819 */ /* 0x000fe200000006ff */
[----:B------:R-:W-:Y:S01]  /*06d0*/  FADD.FTZ R72, -R80, R3 ;  /* 0x0000000350487221 */ /* 0x000fe20000010100 */
[----:B------:R-:W-:Y:S01]  /*06e0*/  SHF.L.U32 R11, R17, 0x10, RZ ;  /* 0x00000010110b7819 */ /* 0x000fe200000006ff */
[----:B-----5:R-:W-:Y:S01]  /*06f0*/  FMUL.FTZ R3, R81, R10 ;  /* 0x0000000a51037220 */ /* 0x020fe20000410000 */
[----:B------:R-:W-:Y:S01]  /*0700*/  PRMT R69, R66, 0x7632, R69 ;  /* 0x0000763242457816 */ /* 0x000fe20000000045 */
[----:B------:R-:W-:Y:S01]  /*0710*/  FMUL.FTZ R10, R9, R64 ;  /* 0x00000040090a7220 */ /* 0x000fe20000410000 */
[----:B------:R-:W-:Y:S01]  /*0720*/  FADD.FTZ R80, -R80, R61 ;  /* 0x0000003d50507221 */ /* 0x000fe20000010100 */
[----:B------:R-:W-:Y:S01]  /*0730*/  SHF.L.U32 R66, R66, 0x10, RZ ;  /* 0x0000001042427819 */ /* 0x000fe200000006ff */
[----:B------:R-:W-:Y:S01]  /*0740*/  FMUL.FTZ R9, R81, R60 ;  /* 0x0000003c51097220 */ /* 0x000fe20000410000 */
[----:B------:R-:W-:-:S02]  /*0750*/  IMAD.U32 R61, R18, 0x10000, RZ ;  /* 0x00010000123d7824 */ /* 0x000fc400078e00ff */
[-C--:B------:R-:W-:Y:S01]  /*0760*/  FMUL.FTZ R60, R11, R65.reuse ;  /* 0x000000410b3c7220 */ /* 0x080fe20000410000 */
[----:B------:R-:W-:Y:S01]  /*0770*/  FMUL.FTZ R11, R81, R62 ;  /* 0x0000003e510b7220 */ /* 0x000fe20000410000 */
[----:B------:R-:W-:Y:S01]  /*0780*/  PRMT R70, R67, 0x7632, R70 ;  /* 0x0000763243467816 */ /* 0x000fe20000000046 */
[----:B------:R-:W-:Y:S01]  /*0790*/  FADD.FTZ R32, R32, R64 ;  /* 0x0000004020207221 */ /* 0x000fe20000010000 */
[----:B------:R-:W-:Y:S01]  /*07a0*/  FFMA.FTZ R24, R3, R64, R24 ;  /* 0x0000004003187223 */ /* 0x000fe20000010018 */
[----:B------:R-:W-:Y:S01]  /*07b0*/  SHF.L.U32 R67, R67, 0x10, RZ ;  /* 0x0000001043437819 */ /* 0x000fe200000006ff */
        /* <DEDUP_REMOVED lines=12> */
[----:B------:R-:W-:-:S02]  /*0880*/  SHF.L.U32 R65, R65, 0x10, RZ ;  /* 0x0000001041417819 */ /* 0x000fc400000006ff */
[----:B------:R-:W-:Y:S02]  /*0890*/  SHF.L.U32 R76, R71, 0x10, RZ ;  /* 0x00000010474c7819 */ /* 0x000fe400000006ff */
[----:B------:R-:W-:Y:S02]  /*08a0*/  SHF.L.U32 R67, R66, 0x10, RZ ;  /* 0x0000001042437819 */ /* 0x000fe400000006ff */
[----:B------:R-:W-:Y:S01]  /*08b0*/  SHF.L.U32 R84, R63, 0x10, RZ ;  /* 0x000000103f547819 */ /* 0x000fe200000006ff */
[----:B------:R-:W-:Y:S01]  /*08c0*/  FMUL.FTZ R66, R81, R72 ;  /* 0x0000004851427220 */ /* 0x000fe20000410000 */
[----:B------:R-:W-:Y:S01]  /*08d0*/  FMUL.FTZ R63, R65, R76 ;  /* 0x0000004c413f7220 */ /* 0x000fe20000410000 */
[----:B------:R-:W-:Y:S02]  /*08e0*/  FADD.FTZ R72, RZ, R10 ;  /* 0x0000000aff487221 */ /* 0x000fe40000010000 */
[----:B------:R-:W-:Y:S01]  /*08f0*/  FMUL.FTZ R65, R67, R84 ;  /* 0x0000005443417220 */ /* 0x000fe20000410000 */
[----:B------:R-:W-:Y:S01]  /*0900*/  FFMA.FTZ R67, R3, R10, RZ ;  /* 0x0000000a03437223 */ /* 0x000fe200000100ff */
[----:B------:R-:W-:Y:S01]  /*0910*/  FADD.FTZ R71, R72, R63 ;  /* 0x0000003f48477221 */ /* 0x000fe20000010000 */
[----:B------:R-:W-:-:S02]  /*0920*/  FMUL.FTZ R68, R81, R68 ;  /* 0x0000004451447220 */ /* 0x000fc40000410000 */
        /* <DEDUP_REMOVED lines=28> */
.L_x_196:
        /* <DEDUP_REMOVED lines=12> */
.L_x_197:
[----:B------:R-:W-:Y:S05]  /*0bb0*/  BSYNC.RECONVERGENT B1 ;  /* 0x0000000000017941 */ /* 0x000fea0003800200 */
.L_x_195:
[----:B------:R-:W-:Y:S01]  /*0bc0*/  UMOV UR4, 0xffffffff ;  /* 0xffffffff00047882 */ /* 0x000fe20000000000 */
[----:B-----5:R-:W-:Y:S02]  /*0bd0*/  ISETP.GE.AND P1, PT, R82, 0x1, PT ;  /* 0x000000015200780c */ /* 0x020fe40003f26270 */
[----:B------:R-:W-:Y:S11]  /*0be0*/  BRA.DIV UR4, `(.L_x_198) ;  /* 0x0000002604447947 */ /* 0x000ff6000b800000 */
[----:B------:R-:W0:Y:S04]  /*0bf0*/  SHFL.BFLY PT, R71, R84, 0x1, 0x1f ;  /* 0x0c201f0054477f89 */ /* 0x000e2800000e0000 */
[----:B------:R-:W1:Y:S01]  /*0c00*/  SHFL.BFLY PT, R70, R83, 0x1, 0x1f ;  /* 0x0c201f0053467f89 */ /* 0x000e6200000e0000 */
[--C-:B0-----:R-:W-:Y:S01]  /*0c10*/  FADD.FTZ R71, R71, R84.reuse ;  /* 0x0000005447477221 */ /* 0x101fe20000010000 */
[----:B------:R-:W-:Y:S01]  /*0c20*/  PRMT R84, R14, 0x7632, R84 ;  /* 0x000076320e547816 */ /* 0x000fe20000000054 */
[----:B-1----:R-:W-:-:S03]  /*0c30*/  FADD.FTZ R70, R70, R83 ;  /* 0x0000005346467221 */ /* 0x002fc60000010000 */
[----:B------:R-:W0:Y:S01]  /*0c40*/  SHFL.BFLY PT, R72, R71, 0x2, 0x1f ;  /* 0x0c401f0047487f89 */ /* 0x000e2200000e0000 */
[----:B------:R-:W-:-:S03]  /*0c50*/  PRMT R83, R13, 0x7632, R83 ;  /* 0x000076320d537816 */ /* 0x000fc60000000053 */
[----:B------:R-:W1:Y:S01]  /*0c60*/  SHFL.BFLY PT, R73, R70, 0x2, 0x1f ;  /* 0x0c401f0046497f89 */ /* 0x000e6200000e0000 */
[----:B0-----:R-:W-:Y:S01]  /*0c70*/  FADD.FTZ R72, R71, R72 ;  /* 0x0000004847487221 */ /* 0x001fe20000010000 */
[----:B-1----:R-:W-:-:S04]  /*0c80*/  FADD.FTZ R73, R70, R73 ;  /* 0x0000004946497221 */ /* 0x002fc80000010000 */
[----:B------:R-:W0:Y:S04]  /*0c90*/  SHFL.BFLY PT, R77, R72, 0x4, 0x1f ;  /* 0x0c801f00484d7f89 */ /* 0x000e2800000e0000 */
[----:B------:R-:W1:Y:S01]  /*0ca0*/  SHFL.BFLY PT, R76, R73, 0x4, 0x1f ;  /* 0x0c801f00494c7f89 */ /* 0x000e6200000e0000 */
[--C-:B0-----:R-:W-:Y:S01]  /*0cb0*/  FADD.FTZ R89, R72, R77.reuse ;  /* 0x0000004d48597221 */ /* 0x101fe20000010000 */
[----:B------:R-:W-:Y:S01]  /*0cc0*/  PRMT R77, R12, 0x7632, R77 ;  /* 0x000076320c4d7816 */ /* 0x000fe2000000004d */
[----:B-1----:R-:W-:-:S03]  /*0cd0*/  FADD.FTZ R90, R73, R76 ;  /* 0x0000004c495a7221 */ /* 0x002fc60000010000 */
[----:B------:R-:W0:Y:S04]  /*0ce0*/  SHFL.BFLY PT, R76, R89, 0x8, 0x1f ;  /* 0x0d001f00594c7f89 */ /* 0x000e2800000e0000 */
[----:B------:R-:W1:Y:S01]  /*0cf0*/  SHFL.BFLY PT, R87, R90, 0x8, 0x1f ;  /* 0x0d001f005a577f89 */ /* 0x000e6200000e0000 */
[--C-:B0-----:R-:W-:Y:S01]  /*0d00*/  FADD.FTZ R85, R89, R76.reuse ;  /* 0x0000004c59557221 */ /* 0x101fe20000010000 */
[----:B------:R-:W-:Y:S01]  /*0d10*/  PRMT R76, R15, 0x7632, R76 ;  /* 0x000076320f4c7816 */ /* 0x000fe2000000004c */
[----:B-1----:R-:W-:-:S03]  /*0d20*/  FADD.FTZ R87, R90, R87 ;  /* 0x000000575a577221 */ /* 0x002fc60000010000 */
[----:B------:R0:W1:Y:S04]  /*0d30*/  SHFL.BFLY PT, R88, R85, 0x10, 0x1f ;  /* 0x0e001f0055587f89 */ /* 0x00006800000e0000 */
[----:B------:R0:W2:Y:S02]  /*0d40*/  SHFL.BFLY PT, R86, R87, 0x10, 0x1f ;  /* 0x0e001f0057567f89 */ /* 0x0000a400000e0000 */
.L_x_230:
[----:B------:R-:W3:Y:S01]  /*0d50*/  @P1 LDC R71, c[0x0][0x388] ;  /* 0x0000e200ff471b82 */ /* 0x000ee20000000800 */
[----:B------:R-:W-:-:S07]  /*0d60*/  @P1 IADD3 R82, PT, PT, R82, -0x1, RZ ;  /* 0xffffffff52521810 */ /* 0x000fce0007ffe0ff */
[----:B------:R-:W4:Y:S01]  /*0d70*/  @P1 LDC.64 R72, c[0x0][0x390] ;  /* 0x0000e400ff481b82 */ /* 0x000f220000000a00 */
[----:B---3--:R-:W-:-:S05]  /*0d80*/  @P1 IMAD R82, R82, R71, RZ ;  /* 0x0000004752521224 */ /* 0x008fca00078e02ff */
[----:B------:R-:W-:-:S04]  /*0d90*/  @P1 SHF.R.S32.HI R71, RZ, 0x1f, R82 ;  /* 0x0000001fff471819 */ /* 0x000fc80000011452 */
[----:B------:R-:W-:-:S04]  /*0da0*/  @P1 LEA.HI R71, R71, R82, RZ, 0x3 ;  /* 0x0000005247471211 */ /* 0x000fc800078f18ff */
[----:B------:R-:W-:Y:S02]  /*0db0*/  @P1 LEA.HI.SX32 R82, R71, R0, 0x1d ;  /* 0x0000000047521211 */ /* 0x000fe400078feaff */
[----:B------:R-:W-:Y:S02]  /*0dc0*/  CS2R R70, SRZ ;  /* 0x0000000000467805 */ /* 0x000fe4000001ff00 */
[----:B------:R-:W-:Y:S01]  /*0dd0*/  @P1 IMAD.MOV.U32 R71, RZ, RZ, RZ ;  /* 0x000000ffff471224 */ /* 0x000fe200078e00ff */
[----:B------:R-:W-:-:S04]  /*0de0*/  @P1 MOV R70, R82 ;  /* 0x0000005200461202 */ /* 0x000fc80000000f00 */
[----:B----4-:R-:W-:-:S04]  /*0df0*/  @P1 LEA R72, P0, R70, R72, 0x4 ;  /* 0x0000004846481211 */ /* 0x010fc800078020ff */
[----:B------:R-:W-:-:S05]  /*0e00*/  @P1 LEA.HI.X R73, R70, R73, R71, 0x4, P0 ;  /* 0x0000004946491211 */ /* 0x000fca00000f2447 */
[----:B------:R-:W3:Y:S01]  /*0e10*/  @P1 LDG.E.128 R48, desc[UR6][R72.64] ;  /* 0x0000000648301981 */ /* 0x000ee2000c1e1d00 */
[----:B------:R-:W-:Y:S01]  /*0e20*/  ISETP.NE.U32.AND P0, PT, R74, RZ, PT ;  /* 0x000000ff4a00720c */ /* 0x000fe20003f05070 */
[----:B01----:R-:W-:Y:S01]  /*0e30*/  FADD.FTZ R85, R85, R88 ;  /* 0x0000005855557221 */ /* 0x003fe20000010000 */
[----:B--2---:R-:W-:Y:S01]  /*0e40*/  FADD.FTZ R82, R87, R86 ;  /* 0x0000005657527221 */ /* 0x004fe20000010000 */
[----:B------:R-:W-:Y:S01]  /*0e50*/  ISETP.NE.AND P3, PT, R2, RZ, PT ;  /* 0x000000ff0200720c */ /* 0x000fe20003f65270 */
[----:B------:R-:W-:Y:S01]  /*0e60*/  BSSY.RECONVERGENT B1, `(.L_x_199) ;  /* 0x00001bd000017945 */ /* 0x000fe20003800200 */
[----:B------:R-:W-:Y:S01]  /*0e70*/  ISETP.NE.AND.EX P0, PT, R75, RZ, PT, P0 ;  /* 0x000000ff4b00720c */ /* 0x000fe20003f05300 */
[----:B------:R-:W-:Y:S01]  /*0e80*/  FMUL.FTZ R85, R85, UR10 ;  /* 0x0000000a55557c20 */ /* 0x000fe20008410000 */
[----:B------:R-:W-:-:S04]  /*0e90*/  FMUL.FTZ R82, R82, UR10 ;  /* 0x0000000a52527c20 */ /* 0x000fc80008410000 */
[----:B------:R-:W-:Y:S02]  /*0ea0*/  FSEL R85, R85, RZ, !P3 ;  /* 0x000000ff55557208 */ /* 0x000fe40005800000 */
[----:B---3--:R-:W-:Y:S02]  /*0eb0*/  PRMT R74, R51, 0x7632, R74 ;  /* 0x00007632334a7816 */ /* 0x008fe4000000004a */
[----:B------:R-:W-:Y:S02]  /*0ec0*/  PRMT R75, R50, 0x7632, R75 ;  /* 0x00007632324b7816 */ /* 0x000fe4000000004b */
[----:B------:R-:W-:Y:S02]  /*0ed0*/  PRMT R72, R49, 0x7632, R72 ;  /* 0x0000763231487816 */ /* 0x000fe40000000048 */
[----:B------:R-:W-:Y:S01]  /*0ee0*/  PRMT R73, R48, 0x7632, R73 ;  /* 0x0000763230497816 */ /* 0x000fe20000000049 */
[----:B------:R-:W-:Y:S06]  /*0ef0*/  @P0 BRA `(.L_x_200) ;  /* 0x0000000c00880947 */ /* 0x000fec0003800000 */
[----:B------:R-:W-:Y:S02]  /*0f00*/  MOV R86, UR20 ;  /* 0x0000001400567c02 */ /* 0x000fe40008000f00 */
[----:B------:R-:W-:Y:S02]  /*0f10*/  MOV R87, UR21 ;  /* 0x0000001500577c02 */ /* 0x000fe40008000f00 */
        /* <DEDUP_REMOVED lines=17> */
.L_x_203:
[----:B------:R-:W-:Y:S05]  /*1030*/  BSYNC.RECONVERGENT B2 ;  /* 0x0000000000027941 */ /* 0x000fea0003800200 */
.L_x_202:
        /* <DEDUP_REMOVED lines=14> */
.L_x_205:
[----:B------:R-:W-:Y:S05]  /*1120*/  BSYNC.RECONVERGENT B2 ;  /* 0x0000000000027941 */ /* 0x000fea0003800200 */
.L_x_204:
[----:B------:R-:W-:Y:S04]  /*1130*/  BSSY.RECONVERGENT B2, `(.L_x_206) ;  /* 0x000000e000027945 */ /* 0x000fe80003800200 */
[----:B------:R-:W-:Y:S05]  /*1140*/  @!P1 BRA `(.L_x_207) ;  /* 0x0000000000309947 */ /* 0x000fea0003800000 */
[----:B------:R-:W-:Y:S01]  /*1150*/  FFMA.FTZ R73, R9, R82, R85 ;  /* 0x0000005209497223 */ /* 0x000fe20000010055 */
[----:B------:R-:W-:Y:S01]  /*1160*/  ISETP.GT.AND P0, PT, R79, RZ, PT ;  /* 0x000000ff4f00720c */ /* 0x000fe20003f04270 */
[----:B------:R-:W-:Y:S02]  /*1170*/  IMAD.U32 R84, R21, 0x10000, RZ ;  /* 0x0001000015547824 */ /* 0x000fe400078e00ff */
        /* <DEDUP_REMOVED lines=9> */
.L_x_207:
[----:B------:R-:W-:Y:S05]  /*1210*/  BSYNC.RECONVERGENT B2 ;  /* 0x0000000000027941 */ /* 0x000fea0003800200 */
.L_x_206:
        /* <DEDUP_REMOVED lines=14> */
.L_x_209:
[----:B------:R-:W-:Y:S05]  /*1300*/  BSYNC.RECONVERGENT B2 ;  /* 0x0000000000027941 */ /* 0x000fea0003800200 */
.L_x_208:
        /* <DEDUP_REMOVED lines=14> */
.L_x_211:
[----:B------:R-:W-:Y:S05]  /*13f0*/  BSYNC.RECONVERGENT B2 ;  /* 0x0000000000027941 */ /* 0x000fea0003800200 */
.L_x_210:
        /* <DEDUP_REMOVED lines=14> */
.L_x_213:
[----:B------:R-:W-:Y:S05]  /*14e0*/  BSYNC.RECONVERGENT B2 ;  /* 0x0000000000027941 */ /* 0x000fea0003800200 */
.L_x_212:
        /* <DEDUP_REMOVED lines=14> */
.L_x_215:
[----:B------:R-:W-:Y:S05]  /*15d0*/  BSYNC.RECONVERGENT B2 ;  /* 0x0000000000027941 */ /* 0x000fea0003800200 */
.L_x_214:
        /* <DEDUP_REMOVED lines=14> */
.L_x_201:
[----:B------:R-:W0:Y:S01]  /*16c0*/  @P1 LDC R58, c[0x0][0x40c] ;  /* 0x00010300ff3a1b82 */ /* 0x000e220000000800 */
[-CC-:B------:R-:W-:Y:S01]  /*16d0*/  FFMA.FTZ R57, R3, R82.reuse, R85.reuse ;  /* 0x0000005203397223 */ /* 0x180fe20000010055 */
[-CC-:B------:R-:W-:Y:S01]  /*16e0*/  FFMA.FTZ R76, R66, R82.reuse, R85.reuse ;  /* 0x00000052424c7223 */ /* 0x180fe20000010055 */
[----:B------:R-:W-:Y:S01]  /*16f0*/  ISETP.GT.AND P0, PT, R79, RZ, PT ;  /* 0x000000ff4f00720c */ /* 0x000fe20003f04270 */
[----:B------:R-:W-:Y:S01]  /*1700*/  FFMA.FTZ R83, R9, R82, R85 ;  /* 0x0000005209537223 */ /* 0x000fe20000010055 */
[----:B------:R-:W-:Y:S01]  /*1710*/  FADD.FTZ R56, R10, -R57 ;  /* 0x800000390a387221 */ /* 0x000fe20000010000 */
[----:B------:R-:W-:Y:S01]  /*1720*/  FADD.FTZ R76, R63, -R76 ;  /* 0x8000004c3f4c7221 */ /* 0x000fe20000010000 */
[----:B------:R-:W-:Y:S01]  /*1730*/  @P1 SHF.L.U32 R77, R48, 0x10, RZ ;  /* 0x00000010304d1819 */ /* 0x000fe200000006ff */
[----:B------:R-:W1:Y:S01]  /*1740*/  @P1 LDC R59, c[0x0][0x40c] ;  /* 0x00010300ff3b1b82 */ /* 0x000e620000000800 */
[C---:B------:R-:W-:Y:S01]  /*1750*/  FMUL.FTZ R57, R81.reuse, R56 ;  /* 0x0000003851397220 */ /* 0x040fe20000410000 */
[----:B------:R-:W-:Y:S01]  /*1760*/  FMUL.FTZ R76, R81, R76 ;  /* 0x0000004c514c7220 */ /* 0x000fe20000410000 */
[----:B------:R-:W-:Y:S01]  /*1770*/  @P1 SHF.L.U32 R92, R73, 0x10, RZ ;  /* 0x00000010495c1819 */ /* 0x000fe200000006ff */
[-CC-:B------:R-:W-:Y:S01]  /*1780*/  FFMA.FTZ R88, R68, R82.reuse, R85.reuse ;  /* 0x0000005244587223 */ /* 0x180fe20000010055 */
[-CC-:B------:R-:W-:Y:S01]  /*1790*/  FFMA.FTZ R73, R11, R82.reuse, R85.reuse ;  /* 0x000000520b497223 */ /* 0x180fe20000010055 */
[----:B------:R-:W-:Y:S01]  /*17a0*/  FSEL R57, R57, RZ, P0 ;  /* 0x000000ff39397208 */ /* 0x000fe20000000000 */
[-CC-:B------:R-:W-:Y:S01]  /*17b0*/  FFMA.FTZ R84, R80, R82.reuse, R85.reuse ;  /* 0x0000005250547223 */ /* 0x180fe20000010055 */
[----:B------:R-:W-:Y:S01]  /*17c0*/  FSEL R56, R76, RZ, P0 ;  /* 0x000000ff4c387208 */ /* 0x000fe20000000000 */
[----:B------:R-:W-:Y:S01]  /*17d0*/  FFMA.FTZ R76, R78, R82, R85 ;  /* 0x000000524e4c7223 */ /* 0x000fe20000010055 */
[----:B------:R-:W-:Y:S01]  /*17e0*/  FADD.FTZ R88, R65, -R88 ;  /* 0x8000005841587221 */ /* 0x000fe20000010000 */
[----:B------:R-:W-:-:S02]  /*17f0*/  @P1 SHF.L.U32 R72, R72, 0x10, RZ ;  /* 0x0000001048481819 */ /* 0x000fc400000006ff */
[----:B------:R-:W-:Y:S01]  /*1800*/  FADD.FTZ R76, R67, -R76 ;  /* 0x8000004c434c7221 */ /* 0x000fe20000010000 */
[----:B------:R-:W-:Y:S01]  /*1810*/  @P1 SHF.L.U32 R89, R50, 0x10, RZ ;  /* 0x0000001032591819 */ /* 0x000fe200000006ff */
[----:B0-----:R-:W-:Y:S01]  /*1820*/  @P1 FMUL.FTZ R79, R57, R58 ;  /* 0x0000003a394f1220 */ /* 0x001fe20000410000 */
[----:B------:R-:W-:Y:S02]  /*1830*/  @P1 IMAD.U32 R58, R20, 0x10000, RZ ;  /* 0x00010000143a1824 */ /* 0x000fe400078e00ff */
[----:B------:R-:W-:Y:S01]  /*1840*/  FMUL.FTZ R76, R81, R76 ;  /* 0x0000004c514c7220 */ /* 0x000fe20000410000 */
[-C--:B------:R-:W-:Y:S01]  /*1850*/  @P1 FFMA.FTZ R40, R77, R79.reuse, R40 ;  /* 0x0000004f4d281223 */ /* 0x080fe20000010028 */
[----:B------:R-:W-:Y:S01]  /*1860*/  @P1 SHF.L.U32 R77, R5, 0x10, RZ ;  /* 0x00000010054d1819 */ /* 0x000fe200000006ff */
[----:B------:R-:W-:Y:S02]  /*1870*/  @P1 FMUL.FTZ R79, R58, R79 ;  /* 0x0000004f3a4f1220 */ /* 0x000fe40000410000 */
[----:B------:R-:W-:Y:S01]  /*1880*/  FSEL R76, R76, RZ, P0 ;  /* 0x000000ff4c4c7208 */ /* 0x000fe20000000000 */
[----:B-1----:R-:W-:Y:S01]  /*1890*/  @P1 FMUL.FTZ R90, R56, R59 ;  /* 0x0000003b385a1220 */ /* 0x002fe20000410000 */
[----:B------:R-:W-:Y:S01]  /*18a0*/  FFMA.FTZ R59, R61, R82, R85 ;  /* 0x000000523d3b7223 */ /* 0x000fe20000010055 */
[----:B------:R-:W0:Y:S01]  /*18b0*/  @P1 LDC R58, c[0x0][0x40c] ;  /* 0x00010300ff3a1b82 */ /* 0x000e220000000800 */
[----:B------:R-:W-:Y:S01]  /*18c0*/  FADD.FTZ R85, R69, -R84 ;  /* 0x8000005445557221 */ /* 0x000fe20000010000 */
[-C--:B------:R-:W-:Y:S01]  /*18d0*/  @P1 FMUL.FTZ R82, R77, R90.reuse ;  /* 0x0000005a4d521220 */ /* 0x080fe20000410000 */
[----:B------:R-:W-:Y:S01]  /*18e0*/  @P1 FFMA.FTZ R41, R92, R90, R41 ;  /* 0x0000005a5c291223 */ /* 0x000fe20000010029 */
[----:B------:R-:W-:Y:S01]  /*18f0*/  FADD.FTZ R90, R60, -R83 ;  /* 0x800000533c5a7221 */ /* 0x000fe20000010000 */
[C---:B------:R-:W-:Y:S01]  /*1900*/  FMUL.FTZ R84, R81.reuse, R88 ;  /* 0x0000005851547220 */ /* 0x040fe20000410000 */
[----:B------:R-:W-:Y:S01]  /*1910*/  FADD.FTZ R92, R62, -R73 ;  /* 0x800000493e5c7221 */ /* 0x000fe20000010000 */
[----:B------:R-:W-:Y:S01]  /*1920*/  FADD.FTZ R59, R64, -R59 ;  /* 0x8000003b403b7221 */ /* 0x000fe20000010000 */
[----:B------:R-:W1:Y:S01]  /*1930*/  @P1 LDC R77, c[0x0][0x40c] ;  /* 0x00010300ff4d1b82 */ /* 0x000e620000000800 */
[C---:B------:R-:W-:Y:S01]  /*1940*/  FMUL.FTZ R83, R81.reuse, R90 ;  /* 0x0000005a51537220 */ /* 0x040fe20000410000 */
[----:B------:R-:W-:Y:S01]  /*1950*/  FSEL R84, R84, RZ, P0 ;  /* 0x000000ff54547208 */ /* 0x000fe20000000000 */
[C---:B------:R-:W-:Y:S01]  /*1960*/  FMUL.FTZ R73, R81.reuse, R92 ;  /* 0x0000005c51497220 */ /* 0x040fe20000410000 */
[C---:B------:R-:W-:Y:S01]  /*1970*/  FMUL.FTZ R59, R81.reuse, R59 ;  /* 0x0000003b513b7220 */ /* 0x040fe20000410000 */
[----:B------:R-:W-:Y:S01]  /*1980*/  F2FP.BF16.F32.PACK_AB R56, R56, R57 ;  /* 0x000000393838723e */ /* 0x000fe200000010ff */
[----:B------:R-:W-:Y:S01]  /*1990*/  FMUL.FTZ R81, R81, R85 ;  /* 0x0000005551517220 */ /* 0x000fe20000410000 */
[----:B------:R-:W-:-:S02]  /*19a0*/  FSEL R83, R83, RZ, P0 ;  /* 0x000000ff53537208 */ /* 0x000fc40000000000 */
[----:B------:R-:W-:Y:S02]  /*19b0*/  @P1 SHF.L.U32 R85, R49, 0x10, RZ ;  /* 0x0000001031551819 */ /* 0x000fe400000006ff */
[----:B------:R-:W-:Y:S02]  /*19c0*/  @P1 F2FP.BF16.F32.PACK_AB R79, RZ, R79 ;  /* 0x0000004fff4f123e */ /* 0x000fe400000010ff */
[----:B------:R-:W-:Y:S02]  /*19d0*/  @P1 F2FP.BF16.F32.PACK_AB R82, RZ, R82 ;  /* 0x00000052ff52123e */ /* 0x000fe400000010ff */
[----:B------:R-:W-:Y:S01]  /*19e0*/  @P1 PRMT R52, R79, 0x7610, R52 ;  /* 0x000076104f341816 */ /* 0x000fe20000000034 */
[----:B0-----:R-:W-:Y:S01]  /*19f0*/  @P1 FMUL.FTZ R57, R83, R58 ;  /* 0x0000003a53391220 */ /* 0x001fe20000410000 */
[----:B------:R-:W-:Y:S01]  /*1a00*/  FSEL R59, R59, RZ, P0 ;  /* 0x000000ff3b3b7208 */ /* 0x000fe20000000000 */
[----:B------:R-:W0:Y:S01]  /*1a10*/  @P1 LDC R58, c[0x0][0x40c] ;  /* 0x00010300ff3a1b82 */ /* 0x000e220000000800 */
[----:B------:R-:W-:Y:S01]  /*1a20*/  @P1 PRMT R52, R52, 0x5410, R82 ;  /* 0x0000541034341816 */ /* 0x000fe20000000052 */
[----:B------:R-:W-:Y:S01]  /*1a30*/  @P1 FFMA.FTZ R42, R85, R57, R42 ;  /* 0x00000039552a1223 */ /* 0x000fe2000001002a */
[----:B------:R-:W-:-:S02]  /*1a40*/  @P1 IMAD.U32 R82, R22, 0x10000, RZ ;  /* 0x0001000016521824 */ /* 0x000fc400078e00ff */
[----:B-1----:R-:W-:-:S03]  /*1a50*/  @P1 FMUL.FTZ R88, R84, R77 ;  /* 0x0000004d54581220 */ /* 0x002fc60000410000 */
[----:B------:R-:W1:Y:S01]  /*1a60*/  @P1 LDC R77, c[0x0][0x40c] ;  /* 0x00010300ff4d1b82 */ /* 0x000e620000000800 */
[----:B------:R-:W-:Y:S01]  /*1a70*/  @P1 FFMA.FTZ R43, R72, R88, R43 ;  /* 0x00000058482b1223 */ /* 0x000fe2000001002b */
[----:B------:R-:W-:-:S05]  /*1a80*/  @P1 SHF.L.U32 R72, R21, 0x10, RZ ;  /* 0x0000001015481819 */ /* 0x000fca00000006ff */
[----:B------:R-:W-:Y:S01]  /*1a90*/  @P1 FMUL.FTZ R85, R72, R57 ;  /* 0x0000003948551220 */ /* 0x000fe20000410000 */
[----:B------:R-:W-:Y:S01]  /*1aa0*/  @P1 SHF.L.U32 R57, R6, 0x10, RZ ;  /* 0x0000001006391819 */ /* 0x000fe200000006ff */
[----:B------:R-:W2:Y:S04]  /*1ab0*/  @P1 LDC R72, c[0x0][0x40c] ;  /* 0x00010300ff481b82 */ /* 0x000ea80000000800 */
[----:B------:R-:W-:Y:S01]  /*1ac0*/  @P1 FMUL.FTZ R88, R57, R88 ;  /* 0x0000005839581220 */ /* 0x000fe20000410000 */
[----:B------:R-:W-:Y:S02]  /*1ad0*/  F2FP.BF16.F32.PACK_AB R57, R84, R83 ;  /* 0x000000535439723e */ /* 0x000fe400000010ff */
[----:B------:R-:W-:Y:S02]  /*1ae0*/  @P1 F2FP.BF16.F32.PACK_AB R83, RZ, R85 ;  /* 0x00000055ff53123e */ /* 0x000fe400000010ff */
[----:B------:R-:W-:-:S02]  /*1af0*/  FSEL R85, R73, RZ, P0 ;  /* 0x000000ff49557208 */ /* 0x000fc40000000000 */
[----:B------:R-:W-:Y:S02]  /*1b00*/  @P1 F2FP.BF16.F32.PACK_AB R73, RZ, R88 ;  /* 0x00000058ff49123e */ /* 0x000fe400000010ff */
[----:B------:R-:W-:Y:S01]  /*1b10*/  @P1 PRMT R53, R83, 0x7610, R53 ;  /* 0x0000761053351816 */ /* 0x000fe20000000035 */
[----:B0-----:R-:W-:Y:S01]  /*1b20*/  @P1 FMUL.FTZ R79, R85, R58 ;  /* 0x0000003a554f1220 */ /* 0x001fe20000410000 */
[C---:B------:R-:W-:Y:S01]  /*1b30*/  F2FP.BF16.F32.PACK_AB R58, R76.reuse, R85 ;  /* 0x000000554c3a723e */ /* 0x040fe200000010ff */
[----:B-1----:R-:W-:Y:S01]  /*1b40*/  @P1 FMUL.FTZ R76, R76, R77 ;  /* 0x0000004d4c4c1220 */ /* 0x002fe20000410000 */
[----:B------:R-:W-:Y:S01]  /*1b50*/  @P1 SHF.L.U32 R85, R7, 0x10, RZ ;  /* 0x0000001007551819 */ /* 0x000fe200000006ff */
[-C--:B------:R-:W-:Y:S01]  /*1b60*/  @P1 FFMA.FTZ R44, R89, R79.reuse, R44 ;  /* 0x0000004f592c1223 */ /* 0x080fe2000001002c */
[----:B------:R-:W-:Y:S01]  /*1b70*/  @P1 FMUL.FTZ R79, R82, R79 ;  /* 0x0000004f524f1220 */ /* 0x000fe20000410000 */
[----:B------:R-:W-:Y:S02]  /*1b80*/  @P1 SHF.L.U32 R82, R23, 0x10, RZ ;  /* 0x0000001017521819 */ /* 0x000fe400000006ff */
[----:B------:R-:W-:Y:S01]  /*1b90*/  @P1 PRMT R53, R53, 0x5410, R73 ;  /* 0x0000541035351816 */ /* 0x000fe20000000049 */
[----:B--2---:R-:W-:Y:S01]  /*1ba0*/  @P1 FMUL.FTZ R77, R59, R72 ;  /* 0x000000483b4d1220 */ /* 0x004fe20000410000 */
[----:B------:R-:W-:Y:S01]  /*1bb0*/  @P1 FMUL.FTZ R72, R85, R76 ;  /* 0x0000004c55481220 */ /* 0x000fe20000410000 */
[----:B------:R-:W-:-:S02]  /*1bc0*/  @P1 F2FP.BF16.F32.PACK_AB R79, RZ, R79 ;  /* 0x0000004fff4f123e */ /* 0x000fc400000010ff */
[-C--:B------:R-:W-:Y:S01]  /*1bd0*/  @P1 FMUL.FTZ R82, R82, R77.reuse ;  /* 0x0000004d52521220 */ /* 0x080fe20000410000 */
[----:B------:R-:W-:Y:S02]  /*1be0*/  @P1 SHF.L.U32 R88, R75, 0x10, RZ ;  /* 0x000000104b581819 */ /* 0x000fe400000006ff */
[----:B------:R-:W-:Y:S02]  /*1bf0*/  @P1 SHF.L.U32 R73, R51, 0x10, RZ ;  /* 0x0000001033491819 */ /* 0x000fe400000006ff */
[----:B------:R-:W-:Y:S01]  /*1c00*/  @P1 F2FP.BF16.F32.PACK_AB R72, RZ, R72 ;  /* 0x00000048ff48123e */ /* 0x000fe200000010ff */
[----:B------:R-:W-:Y:S01]  /*1c10*/  @P1 FFMA.FTZ R45, R88, R76, R45 ;  /* 0x0000004c582d1223 */ /* 0x000fe2000001002d */
[----:B------:R-:W-:Y:S01]  /*1c20*/  @P1 F2FP.BF16.F32.PACK_AB R82, RZ, R82 ;  /* 0x00000052ff52123e */ /* 0x000fe200000010ff */
[----:B------:R-:W-:Y:S01]  /*1c30*/  @P1 FFMA.FTZ R46, R73, R77, R46 ;  /* 0x0000004d492e1223 */ /* 0x000fe2000001002e */
[----:B------:R-:W-:Y:S02]  /*1c40*/  FSEL R84, R81, RZ, P0 ;  /* 0x000000ff51547208 */ /* 0x000fe40000000000 */
[----:B------:R-:W-:-:S02]  /*1c50*/  @P1 PRMT R54, R79, 0x7610, R54 ;  /* 0x000076104f361816 */ /* 0x000fc40000000036 */
[----:B------:R-:W-:Y:S02]  /*1c60*/  F2FP.BF16.F32.PACK_AB R59, R84, R59 ;  /* 0x0000003b543b723e */ /* 0x000fe400000010ff */
[----:B------:R-:W-:Y:S02]  /*1c70*/  @P1 PRMT R54, R54, 0x5410, R72 ;  /* 0x0000541036361816 */ /* 0x000fe40000000048 */
        /* <DEDUP_REMOVED lines=10> */
.L_x_200:
[----:B------:R-:W-:Y:S01]  /*1d20*/  IMAD.U32 R86, RZ, RZ, UR20 ;  /* 0x00000014ff567e24 */ /* 0x000fe2000f8e00ff */
[----:B------:R-:W-:-:S04]  /*1d30*/  MOV R87, UR21 ;  /* 0x0000001500577c02 */ /* 0x000fc80008000f00 */
[----:B------:R-:W-:-:S04]  /*1d40*/  ISETP.NE.U32.AND P0, PT, R86, RZ, PT ;  /* 0x000000ff5600720c */ /* 0x000fc80003f05070 */
[----:B------:R-:W-:-:S13]  /*1d50*/  ISETP.NE.AND.EX P0, PT, R87, RZ, PT, P0 ;  /* 0x000000ff5700720c */ /* 0x000fda0003f05300 */
[----:B------:R-:W-:Y:S05]  /*1d60*/  @P0 BRA `(.L_x_217) ;  /* 0x00000004008c0947 */ /* 0x000fea0003800000 */
[----:B------:R-:W-:Y:S02]  /*1d70*/  ISETP.GT.AND P0, PT, R79, RZ, PT ;  /* 0x000000ff4f00720c */ /* 0x000fe40003f04270 */
[----:B------:R-:W0:Y:S01]  /*1d80*/  @P1 LDC R79, c[0x0][0x40c] ;  /* 0x00010300ff4f1b82 */ /* 0x000e220000000800 */
[----:B------:R-:W-:Y:S02]  /*1d90*/  SHF.L.U32 R88, R77, 0x10, RZ ;  /* 0x000000104d587819 */ /* 0x000fe400000006ff */
[----:B------:R-:W-:Y:S02]  /*1da0*/  SHF.L.U32 R92, R12, 0x10, RZ ;  /* 0x000000100c5c7819 */ /* 0x000fe400000006ff */
[----:B------:R-:W-:Y:S02]  /*1db0*/  SHF.L.U32 R90, R13, 0x10, RZ ;  /* 0x000000100d5a7819 */ /* 0x000fe400000006ff */
[----:B------:R-:W-:Y:S02]  /*1dc0*/  @P1 SHF.L.U32 R73, R73, 0x10, RZ ;  /* 0x0000001049491819 */ /* 0x000fe400000006ff */
[----:B------:R-:W-:-:S02]  /*1dd0*/  SHF.L.U32 R84, R84, 0x10, RZ ;  /* 0x0000001054547819 */ /* 0x000fc400000006ff */
[-CC-:B------:R-:W-:Y:S01]  /*1de0*/  @P0 FFMA.FTZ R76, R66, R82.reuse, R85.reuse ;  /* 0x00000052424c0223 */ /* 0x180fe20000010055 */
[----:B------:R-:W-:Y:S01]  /*1df0*/  @P0 FFMA.FTZ R77, R3, R82, R85 ;  /* 0x00000052034d0223 */ /* 0x000fe20000010055 */
[----:B------:R-:W-:Y:S02]  /*1e00*/  @P1 SHF.L.U32 R72, R72, 0x10, RZ ;  /* 0x0000001048481819 */ /* 0x000fe400000006ff */
[----:B------:R-:W-:Y:S01]  /*1e10*/  @P0 FADD.FTZ R76, R63, -R76 ;  /* 0x8000004c3f4c0221 */ /* 0x000fe20000010000 */
[----:B------:R-:W-:-:S03]  /*1e20*/  @P0 FADD.FTZ R77, R10, -R77 ;  /* 0x8000004d0a4d0221 */ /* 0x000fc60000010000 */
[C---:B------:R-:W-:Y:S01]  /*1e30*/  @P0 FFMA.FTZ R88, R81.reuse, R76, R88 ;  /* 0x0000004c51580223 */ /* 0x040fe20000010058 */
[----:B------:R-:W-:Y:S01]  /*1e40*/  @P0 FFMA.FTZ R92, R81, R77, R92 ;  /* 0x0000004d515c0223 */ /* 0x000fe2000001005c */
[----:B------:R-:W-:Y:S01]  /*1e50*/  SHF.L.U32 R76, R83, 0x10, RZ ;  /* 0x00000010534c7819 */ /* 0x000fe200000006ff */
[----:B------:R-:W1:Y:S01]  /*1e60*/  @P1 LDC R77, c[0x0][0x40c] ;  /* 0x00010300ff4d1b82 */ /* 0x000e620000000800 */
[-CC-:B------:R-:W-:Y:S01]  /*1e70*/  @P0 FFMA.FTZ R83, R11, R82.reuse, R85.reuse ;  /* 0x000000520b530223 */ /* 0x180fe20000010055 */
[----:B0-----:R-:W-:Y:S01]  /*1e80*/  @P1 FMUL.FTZ R88, R88, R79 ;  /* 0x0000004f58581220 */ /* 0x001fe20000410000 */
[----:B------:R-:W-:Y:S02]  /*1e90*/  @P0 FFMA.FTZ R79, R9, R82, R85 ;  /* 0x00000052094f0223 */ /* 0x000fe40000010055 */
[----:B------:R-:W-:Y:S01]  /*1ea0*/  @P0 FADD.FTZ R83, R62, -R83 ;  /* 0x800000533e530221 */ /* 0x000fe20000010000 */
[----:B------:R-:W-:Y:S01]  /*1eb0*/  @P1 FFMA.FTZ R41, R73, R88, R41 ;  /* 0x0000005849291223 */ /* 0x000fe20000010029 */
[----:B------:R-:W-:Y:S01]  /*1ec0*/  @P0 FADD.FTZ R79, R60, -R79 ;  /* 0x8000004f3c4f0221 */ /* 0x000fe20000010000 */
[----:B------:R-:W-:-:S03]  /*1ed0*/  @P1 IMAD.U32 R73, R48, 0x10000, RZ ;  /* 0x0001000030491824 */ /* 0x000fc600078e00ff */
[----:B------:R-:W-:Y:S01]  /*1ee0*/  @P0 FFMA.FTZ R90, R81, R79, R90 ;  /* 0x0000004f515a0223 */ /* 0x000fe2000001005a */
[----:B------:R-:W-:-:S04]  /*1ef0*/  @P0 FFMA.FTZ R79, R68, R82, R85 ;  /* 0x00000052444f0223 */ /* 0x000fc80000010055 */
[----:B------:R-:W-:-:S04]  /*1f00*/  @P0 FADD.FTZ R79, R65, -R79 ;  /* 0x8000004f414f0221 */ /* 0x000fc80000010000 */
[----:B------:R-:W-:Y:S02]  /*1f10*/  @P0 FFMA.FTZ R76, R81, R79, R76 ;  /* 0x0000004f514c0223 */ /* 0x000fe4000001004c */
[----:B------:R-:W0:Y:S01]  /*1f20*/  @P1 LDC R79, c[0x0][0x40c] ;  /* 0x00010300ff4f1b82 */ /* 0x000e220000000800 */
[----:B-1----:R-:W-:Y:S01]  /*1f30*/  @P1 FMUL.FTZ R77, R92, R77 ;  /* 0x0000004d5c4d1220 */ /* 0x002fe20000410000 */
[----:B------:R-:W-:-:S03]  /*1f40*/  @P1 SHF.L.U32 R92, R20, 0x10, RZ ;  /* 0x00000010145c1819 */ /* 0x000fc600000006ff */
[-C--:B------:R-:W-:Y:S01]  /*1f50*/  @P1 FFMA.FTZ R40, R73, R77.reuse, R40 ;  /* 0x0000004d49281223 */ /* 0x080fe20000010028 */
[----:B------:R-:W-:Y:S01]  /*1f60*/  @P1 SHF.L.U32 R73, R5, 0x10, RZ ;  /* 0x0000001005491819 */ /* 0x000fe200000006ff */
[----:B------:R-:W-:Y:S01]  /*1f70*/  @P1 FMUL.FTZ R77, R92, R77 ;  /* 0x0000004d5c4d1220 */ /* 0x000fe20000410000 */
[----:B------:R-:W-:Y:S02]  /*1f80*/  @P1 SHF.L.U32 R92, R75, 0x10, RZ ;  /* 0x000000104b5c1819 */ /* 0x000fe400000006ff */
[----:B------:R-:W-:Y:S01]  /*1f90*/  @P1 SHF.L.U32 R75, R50, 0x10, RZ ;  /* 0x00000010324b1819 */ /* 0x000fe200000006ff */
[----:B------:R-:W-:Y:S01]  /*1fa0*/  @P1 FMUL.FTZ R73, R73, R88 ;  /* 0x0000005849491220 */ /* 0x000fe20000410000 */
[----:B------:R-:W-:Y:S02]  /*1fb0*/  SHF.L.U32 R88, R14, 0x10, RZ ;  /* 0x000000100e587819 */ /* 0x000fe400000006ff */
[----:B------:R-:W-:Y:S02]  /*1fc0*/  @P1 F2FP.BF16.F32.PACK_AB R89, RZ, R77 ;  /* 0x0000004dff59123e */ /* 0x000fe400000010ff */
[----:B------:R-:W1:Y:S01]  /*1fd0*/  @P1 LDC R77, c[0x0][0x40c] ;  /* 0x00010300ff4d1b82 */ /* 0x000e620000000800 */
[----:B------:R-:W-:Y:S01]  /*1fe0*/  @P0 FFMA.FTZ R88, R81, R83, R88 ;  /* 0x0000005351580223 */ /* 0x000fe20000010058 */
[----:B------:R-:W-:-:S02]  /*1ff0*/  @P1 SHF.L.U32 R83, R49, 0x10, RZ ;  /* 0x0000001031531819 */ /* 0x000fc400000006ff */
[----:B------:R-:W-:Y:S01]  /*2000*/  @P1 PRMT R52, R89, 0x7610, R52 ;  /* 0x0000761059341816 */ /* 0x000fe20000000034 */
[-C--:B------:R-:W-:Y:S01]  /*2010*/  @P0 FFMA.FTZ R89, R61, R82.reuse, R85 ;  /* 0x000000523d590223 */ /* 0x080fe20000010055 */
[----:B------:R-:W-:Y:S01]  /*2020*/  @P1 F2FP.BF16.F32.PACK_AB R73, RZ, R73 ;  /* 0x00000049ff49123e */ /* 0x000fe200000010ff */
[----:B0-----:R-:W-:Y:S01]  /*2030*/  @P1 FMUL.FTZ R79, R90, R79 ;  /* 0x0000004f5a4f1220 */ /* 0x001fe20000410000 */
[----:B------:R-:W-:Y:S01]  /*2040*/  @P1 SHF.L.U32 R90, R21, 0x10, RZ ;  /* 0x00000010155a1819 */ /* 0x000fe200000006ff */
[----:B------:R-:W-:Y:S01]  /*2050*/  @P0 FADD.FTZ R89, R64, -R89 ;  /* 0x8000005940590221 */ /* 0x000fe20000010000 */
[----:B------:R-:W-:Y:S01]  /*2060*/  @P1 PRMT R52, R52, 0x5410, R73 ;  /* 0x0000541034341816 */ /* 0x000fe20000000049 */
[-C--:B------:R-:W-:Y:S01]  /*2070*/  @P1 FFMA.FTZ R42, R83, R79.reuse, R42 ;  /* 0x0000004f532a1223 */ /* 0x080fe2000001002a */
[----:B------:R-:W-:Y:S01]  /*2080*/  @P1 SHF.L.U32 R73, R6, 0x10, RZ ;  /* 0x0000001006491819 */ /* 0x000fe200000006ff */
[----:B------:R-:W0:Y:S01]  /*2090*/  @P1 LDC R83, c[0x0][0x40c] ;  /* 0x00010300ff531b82 */ /* 0x000e220000000800 */
[----:B------:R-:W-:Y:S01]  /*20a0*/  @P1 FMUL.FTZ R79, R90, R79 ;  /* 0x0000004f5a4f1220 */ /* 0x000fe20000410000 */
[----:B------:R-:W-:-:S04]  /*20b0*/  @P0 FFMA.FTZ R90, R78, R82, R85 ;  /* 0x000000524e5a0223 */ /* 0x000fc80000010055 */
[----:B------:R-:W-:Y:S01]  /*20c0*/  @P0 FADD.FTZ R90, R67, -R90 ;  /* 0x8000005a435a0221 */ /* 0x000fe20000010000 */
[----:B------:R-:W-:-:S03]  /*20d0*/  @P1 F2FP.BF16.F32.PACK_AB R79, RZ, R79 ;  /* 0x0000004fff4f123e */ /* 0x000fc600000010ff */
[----:B------:R-:W-:Y:S01]  /*20e0*/  @P0 FFMA.FTZ R84, R81, R90, R84 ;  /* 0x0000005a51540223 */ /* 0x000fe20000010054 */
[----:B------:R-:W-:-:S03]  /*20f0*/  @P1 PRMT R53, R79, 0x7610, R53 ;  /* 0x000076104f351816 */ /* 0x000fc60000000035 */
[----:B-1----:R-:W-:Y:S02]  /*2100*/  @P1 FMUL.FTZ R84, R84, R77 ;  /* 0x0000004d54541220 */ /* 0x002fe40000410000 */
[----:B------:R-:W1:Y:S02]  /*2110*/  @P1 LDC R77, c[0x0][0x40c] ;  /* 0x00010300ff4d1b82 */ /* 0x000e640000000800 */
[----:B------:R-:W-:Y:S01]  /*2120*/  @P1 FFMA.FTZ R45, R92, R84, R45 ;  /* 0x000000545c2d1223 */ /* 0x000fe2000001002d */
[----:B0-----:R-:W-:Y:S01]  /*2130*/  @P1 FMUL.FTZ R90, R76, R83 ;  /* 0x000000534c5a1220 */ /* 0x001fe20000410000 */
[----:B------:R-:W-:-:S04]  /*2140*/  IMAD.U32 R76, R15, 0x10000, RZ ;  /* 0x000100000f4c7824 */ /* 0x000fc800078e00ff */
[----:B------:R-:W0:Y:S01]  /*2150*/  @P1 LDC R83, c[0x0][0x40c] ;  /* 0x00010300ff531b82 */ /* 0x000e220000000800 */
[-C--:B------:R-:W-:Y:S01]  /*2160*/  @P1 FFMA.FTZ R43, R72, R90.reuse, R43 ;  /* 0x0000005a482b1223 */ /* 0x080fe2000001002b */
[----:B------:R-:W-:Y:S01]  /*2170*/  @P1 SHF.L.U32 R72, R22, 0x10, RZ ;  /* 0x0000001016481819 */ /* 0x000fe200000006ff */
[----:B------:R-:W-:Y:S01]  /*2180*/  @P0 FFMA.FTZ R76, R81, R89, R76 ;  /* 0x00000059514c0223 */ /* 0x000fe2000001004c */
[----:B------:R-:W-:Y:S01]  /*2190*/  @P1 FMUL.FTZ R90, R73, R90 ;  /* 0x0000005a495a1220 */ /* 0x000fe20000410000 */
[----:B------:R-:W-:-:S04]  /*21a0*/  @P1 SHF.L.U32 R73, R7, 0x10, RZ ;  /* 0x0000001007491819 */ /* 0x000fc800000006ff */
[----:B------:R-:W-:Y:S01]  /*21b0*/  @P1 F2FP.BF16.F32.PACK_AB R90, RZ, R90 ;  /* 0x0000005aff5a123e */ /* 0x000fe200000010ff */
[----:B------:R-:W-:Y:S01]  /*21c0*/  @P1 FMUL.FTZ R84, R73, R84 ;  /* 0x0000005449541220 */ /* 0x000fe20000410000 */
[----:B------:R-:W-:Y:S01]  /*21d0*/  @P1 SHF.L.U32 R73, R51, 0x10, RZ ;  /* 0x0000001033491819 */ /* 0x000fe200000006ff */
[----:B-1----:R-:W-:Y:S01]  /*21e0*/  @P1 FMUL.FTZ R77, R76, R77 ;  /* 0x0000004d4c4d1220 */ /* 0x002fe20000410000 */
[----:B------:R-:W-:Y:S02]  /*21f0*/  @P1 PRMT R53, R53, 0x5410, R90 ;  /* 0x0000541035351816 */ /* 0x000fe4000000005a */
[----:B------:R-:W-:Y:S01]  /*2200*/  @P1 F2FP.BF16.F32.PACK_AB R84, RZ, R84 ;  /* 0x00000054ff54123e */ /* 0x000fe200000010ff */
[----:B------:R-:W-:Y:S01]  /*2210*/  @P1 FFMA.FTZ R46, R73, R77, R46 ;  /* 0x0000004d492e1223 */ /* 0x000fe2000001002e */
[----:B0-----:R-:W-:-:S04]  /*2220*/  @P1 FMUL.FTZ R83, R88, R83 ;  /* 0x0000005358531220 */ /* 0x001fc80000410000 */
[-C--:B------:R-:W-:Y:S01]  /*2230*/  @P1 FFMA.FTZ R44, R75, R83.reuse, R44 ;  /* 0x000000534b2c1223 */ /* 0x080fe2000001002c */
[----:B------:R-:W-:Y:S01]  /*2240*/  @P1 FMUL.FTZ R83, R72, R83 ;  /* 0x0000005348531220 */ /* 0x000fe20000410000 */
[----:B------:R-:W-:-:S04]  /*2250*/  @P1 IMAD.U32 R72, R23, 0x10000, RZ ;  /* 0x0001000017481824 */ /* 0x000fc800078e00ff */
[----:B------:R-:W-:Y:S01]  /*2260*/  @P1 FMUL.FTZ R72, R72, R77 ;  /* 0x0000004d48481220 */ /* 0x000fe20000410000 */
[----:B------:R-:W-:-:S04]  /*2270*/  @P1 F2FP.BF16.F32.PACK_AB R83, RZ, R83 ;  /* 0x00000053ff53123e */ /* 0x000fc800000010ff */
[----:B------:R-:W-:Y:S02]  /*2280*/  @P1 F2FP.BF16.F32.PACK_AB R72, RZ, R72 ;  /* 0x00000048ff48123e */ /* 0x000fe400000010ff */
[----:B------:R-:W-:Y:S02]  /*2290*/  @P1 PRMT R54, R83, 0x7610, R54 ;  /* 0x0000761053361816 */ /* 0x000fe40000000036 */
[----:B------:R-:W-:Y:S02]  /*22a0*/  @P1 PRMT R55, R72, 0x7610, R55 ;  /* 0x0000761048371816 */ /* 0x000fe40000000037 */
[----:B------:R-:W-:Y:S01]  /*22b0*/  @P1 PRMT R54, R54, 0x5410, R84 ;  /* 0x0000541036361816 */ /* 0x000fe20000000054 */
[----:B------:R-:W-:Y:S06]  /*22c0*/  @!P1 BRA `(.L_x_216) ;  /* 0x0000000400d89947 */ /* 0x000fec0003800000 */
[----:B------:R-:W-:Y:S01]  /*22d0*/  PRMT R72, R15, 0x7632, R72 ;  /* 0x000076320f487816 */ /* 0x000fe20000000048 */
[----:B------:R-:W-:Y:S01]  /*22e0*/  @P0 FFMA.FTZ R82, R80, R82, R85 ;  /* 0x0000005250520223 */ /* 0x000fe20000010055 */
[----:B------:R-:W-:Y:S02]  /*22f0*/  SHF.L.U32 R73, R8, 0x10, RZ ;  /* 0x0000001008497819 */ /* 0x000fe400000006ff */
[----:B------:R-:W-:Y:S01]  /*2300*/  SHF.L.U32 R72, R72, 0x10, RZ ;  /* 0x0000001048487819 */ /* 0x000fe200000006ff */
[----:B------:R-:W-:Y:S01]  /*2310*/  @P0 FADD.FTZ R82, R69, -R82 ;  /* 0x8000005245520221 */ /* 0x000fe20000010000 */
[----:B------:R-:W-:-:S03]  /*2320*/  SHF.L.U32 R74, R74, 0x10, RZ ;  /* 0x000000104a4a7819 */ /* 0x000fc600000006ff */
[----:B------:R-:W-:-:S04]  /*2330*/  @P0 FFMA.FTZ R72, R81, R82, R72 ;  /* 0x0000005251480223 */ /* 0x000fc80000010048 */
[----:B------:R-:W-:-:S04]  /*2340*/  FMUL.FTZ R72, R72, UR11 ;  /* 0x0000000b48487c20 */ /* 0x000fc80008410000 */
[-C--:B------:R-:W-:Y:S01]  /*2350*/  FMUL.FTZ R73, R73, R72.reuse ;  /* 0x0000004849497220 */ /* 0x080fe20000410000 */
[----:B------:R-:W-:-:S04]  /*2360*/  FFMA.FTZ R47, R74, R72, R47 ;  /* 0x000000484a2f7223 */ /* 0x000fc8000001002f */
[----:B------:R-:W-:-:S04]  /*2370*/  F2FP.BF16.F32.PACK_AB R73, RZ, R73 ;  /* 0x00000049ff49723e */ /* 0x000fc800000010ff */
[----:B------:R-:W-:Y:S01]  /*2380*/  PRMT R55, R55, 0x5410, R73 ;  /* 0x0000541037377816 */ /* 0x000fe20000000049 */
[----:B------:R-:W-:Y:S06]  /*2390*/  BRA `(.L_x_216) ;  /* 0x0000000400a47947 */ /* 0x000fec0003800000 */
.L_x_217:
[----:B------:R-:W-:Y:S01]  /*23a0*/  ISETP.GT.AND P0, PT, R79, RZ, PT ;  /* 0x000000ff4f00720c */ /* 0x000fe20003f04270 */
[----:B------:R-:W-:Y:S01]  /*23b0*/  @P2 FFMA.FTZ R79, R3, R82, R85 ;  /* 0x00000052034f2223 */ /* 0x000fe20000010055 */
[----:B------:R-:W-:Y:S01]  /*23c0*/  IMAD.U32 R90, R12, 0x10000, RZ ;  /* 0x000100000c5a7824 */ /* 0x000fe200078e00ff */
[----:B------:R-:W-:Y:S02]  /*23d0*/  SHF.L.U32 R88, R13, 0x10, RZ ;  /* 0x000000100d587819 */ /* 0x000fe400000006ff */
[----:B------:R-:W-:Y:S01]  /*23e0*/  @P2 FADD.FTZ R79, R10, -R79 ;  /* 0x8000004f0a4f2221 */ /* 0x000fe20000010000 */
[----:B------:R-:W-:Y:S02]  /*23f0*/  @P1 SHF.L.U32 R75, R75, 0x10, RZ ;  /* 0x000000104b4b1819 */ /* 0x000fe400000006ff */
[----:B------:R-:W-:Y:S01]  /*2400*/  @P1 SHF.L.U32 R89, R8, 0x10, RZ ;  /* 0x0000001008591819 */ /* 0x000fe200000006ff */
[----:B------:R-:W-:Y:S01]  /*2410*/  @P2 FFMA.FTZ R90, R81, R79, R90 ;  /* 0x0000004f515a2223 */ /* 0x000fe2000001005a */
[----:B------:R-:W-:-:S03]  /*2420*/  @P1 SHF.L.U32 R74, R74, 0x10, RZ ;  /* 0x000000104a4a1819 */ /* 0x000fc600000006ff */
[-CC-:B------:R-:W-:Y:S01]  /*2430*/  @P0 FFMA.FTZ R58, R66, R82.reuse, R85.reuse ;  /* 0x00000052423a0223 */ /* 0x180fe20000010055 */
[----:B------:R-:W-:Y:S01]  /*2440*/  @!P0 PRMT R56, R12, 0x7632, R56 ;  /* 0x000076320c388816 */ /* 0x000fe20000000038 */
[-CC-:B------:R-:W-:Y:S01]  /*2450*/  @P0 FFMA.FTZ R59, R78, R82.reuse, R85.reuse ;  /* 0x000000524e3b0223 */ /* 0x180fe20000010055 */
[----:B------:R-:W-:Y:S01]  /*2460*/  @P0 SHF.L.U32 R84, R77, 0x10, RZ ;  /* 0x000000104d540819 */ /* 0x000fe200000006ff */
[----:B------:R-:W-:Y:S01]  /*2470*/  @P0 FADD.FTZ R58, R63, -R58 ;  /* 0x8000003a3f3a0221 */ /* 0x000fe20000010000 */
[----:B------:R-:W-:Y:S01]  /*2480*/  @!P0 SHF.L.U32 R56, R56, 0x10, RZ ;  /* 0x0000001038388819 */ /* 0x000fe200000006ff */
[-CC-:B------:R-:W-:Y:S01]  /*2490*/  @P0 FFMA.FTZ R77, R11, R82.reuse, R85.reuse ;  /* 0x000000520b4d0223 */ /* 0x180fe20000010055 */
[--C-:B------:R-:W-:Y:S01]  /*24a0*/  @P0 FFMA.FTZ R83, R9, R82, R85.reuse ;  /* 0x0000005209530223 */ /* 0x100fe20000010055 */
[----:B------:R-:W-:Y:S01]  /*24b0*/  @P0 FFMA.FTZ R56, R81, R58, R84 ;  /* 0x0000003a51380223 */ /* 0x000fe20000010054 */
[-CC-:B------:R-:W-:Y:S01]  /*24c0*/  @P0 FFMA.FTZ R58, R68, R82.reuse, R85.reuse ;  /* 0x00000052443a0223 */ /* 0x180fe20000010055 */
[-CC-:B------:R-:W-:Y:S01]  /*24d0*/  @P0 FFMA.FTZ R57, R61, R82.reuse, R85.reuse ;  /* 0x000000523d390223 */ /* 0x180fe20000010055 */
[----:B------:R-:W-:Y:S01]  /*24e0*/  @P0 FFMA.FTZ R92, R80, R82, R85 ;  /* 0x00000052505c0223 */ /* 0x000fe20000010055 */
[----:B------:R-:W-:Y:S01]  /*24f0*/  @P0 FADD.FTZ R59, R67, -R59 ;  /* 0x8000003b433b0221 */ /* 0x000fe20000010000 */
[--C-:B------:R-:W-:Y:S01]  /*2500*/  @P0 FADD.FTZ R79, R65, -R58.reuse ;  /* 0x8000003a414f0221 */ /* 0x100fe20000010000 */
[----:B------:R-:W-:Y:S01]  /*2510*/  PRMT R58, R14, 0x7632, R58 ;  /* 0x000076320e3a7816 */ /* 0x000fe2000000003a */
[----:B------:R-:W-:Y:S01]  /*2520*/  @P0 FADD.FTZ R77, R62, -R77 ;  /* 0x8000004d3e4d0221 */ /* 0x000fe20000010000 */
[----:B------:R-:W-:Y:S01]  /*2530*/  SHF.L.U32 R82, R14, 0x10, RZ ;  /* 0x000000100e527819 */ /* 0x000fe200000006ff */
[----:B------:R-:W-:Y:S01]  /*2540*/  @P0 FADD.FTZ R83, R60, -R83 ;  /* 0x800000533c530221 */ /* 0x000fe20000010000 */
[----:B------:R-:W-:Y:S01]  /*2550*/  SHF.L.U32 R58, R58, 0x10, RZ ;  /* 0x000000103a3a7819 */ /* 0x000fe200000006ff */
[----:B------:R-:W-:Y:S01]  /*2560*/  @P0 FADD.FTZ R57, R64, -R57 ;  /* 0x8000003940390221 */ /* 0x000fe20000010000 */
[----:B------:R-:W-:Y:S01]  /*2570*/  PRMT R84, R13, 0x7632, R84 ;  /* 0x000076320d547816 */ /* 0x000fe20000000054 */
[C---:B------:R-:W-:Y:S01]  /*2580*/  @P0 FFMA.FTZ R82, R81.reuse, R77, R82 ;  /* 0x0000004d51520223 */ /* 0x040fe20000010052 */
[C---:B------:R-:W-:Y:S01]  /*2590*/  @P0 FFMA.FTZ R88, R81.reuse, R83, R88 ;  /* 0x0000005351580223 */ /* 0x040fe20000010058 */
[----:B------:R-:W-:Y:S01]  /*25a0*/  @P0 FFMA.FTZ R58, R81, R59, R58 ;  /* 0x0000003b513a0223 */ /* 0x000fe2000001003a */
[----:B------:R-:W-:Y:S01]  /*25b0*/  SHF.L.U32 R59, R76, 0x10, RZ ;  /* 0x000000104c3b7819 */ /* 0x000fe200000006ff */
[----:B------:R-:W0:Y:S01]  /*25c0*/  @P1 LDC R77, c[0x0][0x40c] ;  /* 0x00010300ff4d1b82 */ /* 0x000e220000000800 */
[----:B------:R-:W-:Y:S01]  /*25d0*/  SHF.L.U32 R76, R15, 0x10, RZ ;  /* 0x000000100f4c7819 */ /* 0x000fe200000006ff */
[----:B------:R-:W-:Y:S01]  /*25e0*/  @P0 FADD.FTZ R92, R69, -R92 ;  /* 0x8000005c455c0221 */ /* 0x000fe20000010000 */
[----:B------:R-:W-:-:S02]  /*25f0*/  SHF.L.U32 R84, R84, 0x10, RZ ;  /* 0x0000001054547819 */ /* 0x000fc400000006ff */
[----:B------:R-:W-:Y:S01]  /*2600*/  @P1 SHF.L.U32 R85, R22, 0x10, RZ ;  /* 0x0000001016551819 */ /* 0x000fe200000006ff */
[C---:B------:R-:W-:Y:S01]  /*2610*/  @P0 FFMA.FTZ R76, R81.reuse, R57, R76 ;  /* 0x00000039514c0223 */ /* 0x040fe2000001004c */
[C---:B------:R-:W-:Y:S01]  /*2620*/  @P0 FFMA.FTZ R59, R81.reuse, R92, R59 ;  /* 0x0000005c513b0223 */ /* 0x040fe2000001003b */
[----:B------:R-:W1:Y:S01]  /*2630*/  @P1 LDC R57, c[0x0][0x40c] ;  /* 0x00010300ff391b82 */ /* 0x000e620000000800 */
[----:B------:R-:W-:Y:S01]  /*2640*/  @P0 FFMA.FTZ R84, R81, R79, R84 ;  /* 0x0000004f51540223 */ /* 0x000fe20000010054 */
[----:B------:R-:W-:Y:S01]  /*2650*/  @P1 IMAD.U32 R92, R73, 0x10000, RZ ;  /* 0x00010000495c1824 */ /* 0x000fe200078e00ff */
[----:B------:R-:W-:-:S05]  /*2660*/  @P1 SHF.L.U32 R81, R72, 0x10, RZ ;  /* 0x0000001048511819 */ /* 0x000fca00000006ff */
[----:B------:R-:W2:Y:S08]  /*2670*/  @P1 LDC R83, c[0x0][0x40c] ;  /* 0x00010300ff531b82 */ /* 0x000eb00000000800 */
[----:B------:R-:W3:Y:S01]  /*2680*/  @P1 LDC R79, c[0x0][0x40c] ;  /* 0x00010300ff4f1b82 */ /* 0x000ee20000000800 */
[C---:B0-----:R-:W-:Y:S01]  /*2690*/  @P1 FMUL.FTZ R77, R56.reuse, R77 ;  /* 0x0000004d384d1220 */ /* 0x041fe20000410000 */
[----:B------:R-:W-:-:S03]  /*26a0*/  F2FP.BF16.F32.PACK_AB R56, R56, R90 ;  /* 0x0000005a3838723e */ /* 0x000fc600000010ff */
[----:B------:R-:W-:-:S03]  /*26b0*/  @P1 FFMA.FTZ R41, R92, R77, R41 ;  /* 0x0000004d5c291223 */ /* 0x000fc60000010029 */
[----:B------:R-:W0:Y:S01]  /*26c0*/  @P1 LDC R73, c[0x0][0x40c] ;  /* 0x00010300ff491b82 */ /* 0x000e220000000800 */
[----:B-1----:R-:W-:-:S04]  /*26d0*/  @P1 FMUL.FTZ R72, R84, R57 ;  /* 0x0000003954481220 */ /* 0x002fc80000410000 */
[----:B------:R-:W-:Y:S01]  /*26e0*/  @P1 FFMA.FTZ R43, R81, R72, R43 ;  /* 0x00000048512b1223 */ /* 0x000fe2000001002b */
[----:B------:R-:W-:Y:S01]  /*26f0*/  @P1 SHF.L.U32 R81, R5, 0x10, RZ ;  /* 0x0000001005511819 */ /* 0x000fe200000006ff */
[C---:B--2---:R-:W-:Y:S01]  /*2700*/  @P1 FMUL.FTZ R92, R58.reuse, R83 ;  /* 0x000000533a5c1220 */ /* 0x044fe20000410000 */
[----:B------:R-:W1:Y:S01]  /*2710*/  @P1 LDC R57, c[0x0][0x40c] ;  /* 0x00010300ff391b82 */ /* 0x000e620000000800 */
[----:B------:R-:W-:Y:S02]  /*2720*/  F2FP.BF16.F32.PACK_AB R58, R58, R82 ;  /* 0x000000523a3a723e */ /* 0x000fe400000010ff */
[----:B------:R-:W-:Y:S01]  /*2730*/  @P1 FMUL.FTZ R77, R81, R77 ;  /* 0x0000004d514d1220 */ /* 0x000fe20000410000 */
[----:B------:R-:W-:Y:S01]  /*2740*/  @P1 FFMA.FTZ R45, R75, R92, R45 ;  /* 0x0000005c4b2d1223 */ /* 0x000fe2000001002d */
[----:B------:R-:W-:Y:S01]  /*2750*/  @P1 SHF.L.U32 R75, R48, 0x10, RZ ;  /* 0x00000010304b1819 */ /* 0x000fe200000006ff */
[----:B------:R-:W-:Y:S01]  /*2760*/  @P1 IMAD.U32 R81, R21, 0x10000, RZ ;  /* 0x0001000015511824 */ /* 0x000fe200078e00ff */
[----:B------:R-:W-:Y:S01]  /*2770*/  @P1 SHF.L.U32 R83, R7, 0x10, RZ ;  /* 0x0000001007531819 */ /* 0x000fe200000006ff */
[----:B---3--:R-:W-:Y:S01]  /*2780*/  @P1 FMUL.FTZ R79, R90, R79 ;  /* 0x0000004f5a4f1220 */ /* 0x008fe20000410000 */
[----:B------:R-:W-:-:S03]  /*2790*/  @P1 F2FP.BF16.F32.PACK_AB R77, RZ, R77 ;  /* 0x0000004dff4d123e */ /* 0x000fc600000010ff */
[----:B------:R-:W-:Y:S01]  /*27a0*/  @P1 FFMA.FTZ R40, R75, R79, R40 ;  /* 0x0000004f4b281223 */ /* 0x000fe20000010028 */
[----:B------:R-:W-:Y:S01]  /*27b0*/  @P1 SHF.L.U32 R75, R20, 0x10, RZ ;  /* 0x00000010144b1819 */ /* 0x000fe200000006ff */
[----:B------:R-:W-:Y:S01]  /*27c0*/  @P1 FMUL.FTZ R83, R83, R92 ;  /* 0x0000005c53531220 */ /* 0x000fe20000410000 */
[----:B0-----:R-:W-:-:S03]  /*27d0*/  @P1 FMUL.FTZ R73, R88, R73 ;  /* 0x0000004958491220 */ /* 0x001fc60000410000 */
[----:B------:R-:W-:Y:S01]  /*27e0*/  @P1 FMUL.FTZ R75, R75, R79 ;  /* 0x0000004f4b4b1220 */ /* 0x000fe20000410000 */
[----:B------:R-:W-:Y:S02]  /*27f0*/  @P1 SHF.L.U32 R79, R49, 0x10, RZ ;  /* 0x00000010314f1819 */ /* 0x000fe400000006ff */
[----:B------:R-:W-:Y:S02]  /*2800*/  @P1 F2FP.BF16.F32.PACK_AB R83, RZ, R83 ;  /* 0x00000053ff53123e */ /* 0x000fe400000010ff */
[----:B------:R-:W-:Y:S01]  /*2810*/  @P1 F2FP.BF16.F32.PACK_AB R75, RZ, R75 ;  /* 0x0000004bff4b123e */ /* 0x000fe200000010ff */
[-C--:B------:R-:W-:Y:S01]  /*2820*/  @P1 FFMA.FTZ R42, R79, R73.reuse, R42 ;  /* 0x000000494f2a1223 */ /* 0x080fe2000001002a */
[----:B------:R-:W-:Y:S01]  /*2830*/  @P1 FMUL.FTZ R79, R81, R73 ;  /* 0x00000049514f1220 */ /* 0x000fe20000410000 */
[----:B------:R-:W-:Y:S01]  /*2840*/  @P1 SHF.L.U32 R73, R50, 0x10, RZ ;  /* 0x0000001032491819 */ /* 0x000fe200000006ff */
[----:B-1----:R-:W-:Y:S01]  /*2850*/  @P1 FMUL.FTZ R57, R82, R57 ;  /* 0x0000003952391220 */ /* 0x002fe20000410000 */
[----:B------:R-:W-:-:S02]  /*2860*/  @P1 SHF.L.U32 R81, R6, 0x10, RZ ;  /* 0x0000001006511819 */ /* 0x000fc400000006ff */
[----:B------:R-:W-:Y:S01]  /*2870*/  @P1 SHF.L.U32 R82, R23, 0x10, RZ ;  /* 0x0000001017521819 */ /* 0x000fe200000006ff */
[-C--:B------:R-:W-:Y:S01]  /*2880*/  @P1 FFMA.FTZ R44, R73, R57.reuse, R44 ;  /* 0x00000039492c1223 */ /* 0x080fe2000001002c */
[----:B------:R-:W-:Y:S01]  /*2890*/  @P1 FMUL.FTZ R85, R85, R57 ;  /* 0x0000003955551220 */ /* 0x000fe20000410000 */
[----:B------:R-:W0:Y:S01]  /*28a0*/  @P1 LDC R73, c[0x0][0x40c] ;  /* 0x00010300ff491b82 */ /* 0x000e220000000800 */
[----:B------:R-:W-:Y:S01]  /*28b0*/  @P1 FMUL.FTZ R81, R81, R72 ;  /* 0x0000004851511220 */ /* 0x000fe20000410000 */
[----:B------:R-:W-:Y:S02]  /*28c0*/  @P1 F2FP.BF16.F32.PACK_AB R79, RZ, R79 ;  /* 0x0000004fff4f123e */ /* 0x000fe400000010ff */
[----:B------:R-:W-:Y:S02]  /*28d0*/  @P1 F2FP.BF16.F32.PACK_AB R85, RZ, R85 ;  /* 0x00000055ff55123e */ /* 0x000fe400000010ff */
[----:B------:R-:W-:Y:S02]  /*28e0*/  @P1 F2FP.BF16.F32.PACK_AB R81, RZ, R81 ;  /* 0x00000051ff51123e */ /* 0x000fe400000010ff */
[----:B------:R-:W1:Y:S01]  /*28f0*/  @P1 LDC R72, c[0x0][0x40c] ;  /* 0x00010300ff481b82 */ /* 0x000e620000000800 */
[----:B------:R-:W-:-:S02]  /*2900*/  @P1 PRMT R52, R75, 0x7610, R52 ;  /* 0x000076104b341816 */ /* 0x000fc40000000034 */
[----:B------:R-:W-:Y:S02]  /*2910*/  @P1 PRMT R53, R79, 0x7610, R53 ;  /* 0x000076104f351816 */ /* 0x000fe40000000035 */
[----:B------:R-:W-:Y:S02]  /*2920*/  @P1 PRMT R54, R85, 0x7610, R54 ;  /* 0x0000761055361816 */ /* 0x000fe40000000036 */
[----:B------:R-:W-:Y:S02]  /*2930*/  F2FP.BF16.F32.PACK_AB R57, R84, R88 ;  /* 0x000000585439723e */ /* 0x000fe400000010ff */
[----:B------:R-:W-:Y:S02]  /*2940*/  @P1 PRMT R52, R52, 0x5410, R77 ;  /* 0x0000541034341816 */ /* 0x000fe4000000004d */
[----:B------:R-:W-:Y:S02]  /*2950*/  @P1 PRMT R53, R53, 0x5410, R81 ;  /* 0x0000541035351816 */ /* 0x000fe40000000051 */
[----:B------:R-:W-:Y:S01]  /*2960*/  @P1 PRMT R54, R54, 0x5410, R83 ;  /* 0x0000541036361816 */ /* 0x000fe20000000053 */
[----:B0-----:R-:W-:Y:S01]  /*2970*/  @P1 FMUL.FTZ R73, R76, R73 ;  /* 0x000000494c491220 */ /* 0x001fe20000410000 */
[C---:B-1----:R-:W-:Y:S01]  /*2980*/  @P1 FMUL.FTZ R72, R59.reuse, R72 ;  /* 0x000000483b481220 */ /* 0x042fe20000410000 */
[----:B------:R-:W-:-:S02]  /*2990*/  F2FP.BF16.F32.PACK_AB R59, R59, R76 ;  /* 0x0000004c3b3b723e */ /* 0x000fc400000010ff */
[-C--:B------:R-:W-:Y:S01]  /*29a0*/  @P1 FMUL.FTZ R76, R82, R73.reuse ;  /* 0x00000049524c1220 */ /* 0x080fe20000410000 */
[-C--:B------:R-:W-:Y:S01]  /*29b0*/  @P1 FMUL.FTZ R82, R89, R72.reuse ;  /* 0x0000004859521220 */ /* 0x080fe20000410000 */
[----:B------:R-:W-:Y:S02]  /*29c0*/  @P1 IMAD.U32 R89, R51, 0x10000, RZ ;  /* 0x0001000033591824 */ /* 0x000fe400078e00ff */
[----:B------:R-:W-:Y:S01]  /*29d0*/  @P1 FFMA.FTZ R47, R74, R72, R47 ;  /* 0x000000484a2f1223 */ /* 0x000fe2000001002f */
[----:B------:R-:W-:Y:S02]  /*29e0*/  @P1 F2FP.BF16.F32.PACK_AB R76, RZ, R76 ;  /* 0x0000004cff4c123e */ /* 0x000fe400000010ff */
[----:B------:R-:W-:Y:S01]  /*29f0*/  @P1 F2FP.BF16.F32.PACK_AB R82, RZ, R82 ;  /* 0x00000052ff52123e */ /* 0x000fe200000010ff */
[----:B------:R-:W-:Y:S01]  /*2a00*/  @P1 FFMA.FTZ R46, R89, R73, R46 ;  /* 0x00000049592e1223 */ /* 0x000fe2000001002e */
[----:B------:R-:W-:-:S04]  /*2a10*/  @P1 PRMT R55, R76, 0x7610, R55 ;  /* 0x000076104c371816 */ /* 0x000fc80000000037 */
[----:B------:R-:W-:-:S07]  /*2a20*/  @P1 PRMT R55, R55, 0x5410, R82 ;  /* 0x0000541037371816 */ /* 0x000fce0000000052 */
.L_x_216:
[----:B------:R-:W-:Y:S05]  /*2a30*/  BSYNC.RECONVERGENT B1 ;  /* 0x0000000000017941 */ /* 0x000fea0003800200 */
.L_x_199:
[----:B------:R-:W-:Y:S01]  /*2a40*/  ISETP.NE.U32.AND P0, PT, R86, RZ, PT ;  /* 0x000000ff5600720c */ /* 0x000fe20003f05070 */
[----:B------:R-:W0:Y:S03]  /*2a50*/  @P1 LDC.64 R72, c[0x0][0x468] ;  /* 0x00011a00ff481b82 */ /* 0x000e260000000a00 */
[----:B------:R-:W-:-:S13]  /*2a60*/  ISETP.NE.AND.EX P0, PT, R87, RZ, PT, P0 ;  /* 0x000000ff5700720c */ /* 0x000fda0003f05300 */
[----:B------:R-:W1:Y:S08]  /*2a70*/  @P0 LDC R77, c[0x0][0x388] ;  /* 0x0000e200ff4d0b82 */ /* 0x000e700000000800 */
[----:B------:R-:W2:Y:S01]  /*2a80*/  @P0 LDC.64 R74, c[0x0][0x478] ;  /* 0x00011e00ff4a0b82 */ /* 0x000ea20000000a00 */
[----:B0-----:R-:W-:-:S04]  /*2a90*/  @P1 LEA R72, P2, R70, R72, 0x4 ;  /* 0x0000004846481211 */ /* 0x001fc800078420ff */
[----:B------:R-:W-:Y:S01]  /*2aa0*/  @P1 LEA.HI.X R73, R70, R73, R71, 0x4, P2 ;  /* 0x0000004946491211 */ /* 0x000fe200010f2447 */
[----:B-1----:R-:W-:Y:S02]  /*2ab0*/  @P0 IMAD R79, R4, R77, RZ ;  /* 0x0000004d044f0224 */ /* 0x002fe400078e02ff */
[----:B------:R-:W0:Y:S03]  /*2ac0*/  LDC.64 R76, c[0x0][0x380] ;  /* 0x0000e000ff4c7b82 */ /* 0x000e260000000a00 */
[----:B------:R-:W-:-:S04]  /*2ad0*/  @P0 SHF.R.S32.HI R82, RZ, 0x1f, R79 ;  /* 0x0000001fff520819 */ /* 0x000fc8000001144f */
[----:B------:R-:W-:-:S04]  /*2ae0*/  @P0 LEA.HI R79, R82, R79, RZ, 0x3 ;  /* 0x0000004f524f0211 */ /* 0x000fc800078f18ff */
[----:B------:R-:W-:-:S05]  /*2af0*/  @P0 LEA.HI.SX32 R79, R79, R0, 0x1d ;  /* 0x000000004f4f0211 */ /* 0x000fca00078feaff */
[----:B--2---:R-:W-:-:S05]  /*2b00*/  @P0 IMAD.WIDE.U32 R74, R79, 0x10, R74 ;  /* 0x000000104f4a0825 */ /* 0x004fca00078e004a */
[----:B------:R1:W-:Y:S01]  /*2b10*/  @P0 STG.E.128 desc[UR6][R74.64], R56 ;  /* 0x000000384a000986 */ /* 0x0003e2000c101d06 */
[----:B0-----:R-:W-:-:S03]  /*2b20*/  LEA R4, R76, R4, 0x2 ;  /* 0x000000044c047211 */ /* 0x001fc600078e10ff */
[----:B------:R1:W-:Y:S01]  /*2b30*/  @P1 STG.E.128 desc[UR6][R72.64], R52 ;  /* 0x0000003448001986 */ /* 0x0003e2000c101d06 */
[----:B------:R-:W-:-:S13]  /*2b40*/  ISETP.GE.AND P0, PT, R4, R77, PT ;  /* 0x0000004d0400720c */ /* 0x000fda0003f06270 */
[----:B------:R-:W-:Y:S05]  /*2b50*/  @!P0 BRA `(.L_x_218) ;  /* 0xffffffd400cc8947 */ /* 0x000fea000383ffff */
.L_x_194:
[----:B------:R-:W-:Y:S05]  /*2b60*/  BSYNC B0 ;  /* 0x0000000000007941 */ /* 0x000fea0003800000 */
.L_x_193:
[----:B------:R-:W0:Y:S01]  /*2b70*/  S2R R16, SR_TID.X ;  /* 0x0000000000107919 */ /* 0x000e220000002100 */
[----:B------:R-:W-:Y:S01]  /*2b80*/  MOV R2, 0x400 ;  /* 0x0000040000027802 */ /* 0x000fe20000000f00 */
[----:B------:R-:W-:Y:S05]  /*2b90*/  WARPSYNC.ALL ;  /* 0x0000000000007948 */ /* 0x000fea0003800000 */
[----:B------:R-:W2:Y:S01]  /*2ba0*/  S2R R3, SR_CgaCtaId ;  /* 0x0000000000037919 */ /* 0x000ea20000008800 */
[----:B------:R-:W3:Y:S01]  /*2bb0*/  LDC R14, c[0x0][0x388] ;  /* 0x0000e200ff0e7b82 */ /* 0x000ee20000000800 */
[----:B------:R-:W4:Y:S01]  /*2bc0*/  LDCU.128 UR12, c[0x0][0x440] ;  /* 0x00008800ff0c77ac */ /* 0x000f220008000c00 */
[----:B------:R-:W5:Y:S01]  /*2bd0*/  LDCU.64 UR16, c[0x0][0x460] ;  /* 0x00008c00ff1077ac */ /* 0x000f620008000a00 */
[----:B0-----:R-:W-:-:S04]  /*2be0*/  LOP3.LUT R0, R16, 0x60, RZ, 0xc0, !PT ;  /* 0x0000006010007812 */ /* 0x001fc800078ec0ff */
[----:B------:R-:W-:Y:S02]  /*2bf0*/  LOP3.LUT R0, R0, 0x1f, R16, 0xf8, !PT ;  /* 0x0000001f00007812 */ /* 0x000fe400078ef810 */
[----:B--2---:R-:W-:-:S04]  /*2c00*/  LEA R3, R3, R2, 0x18 ;  /* 0x0000000203037211 */ /* 0x004fc800078ec0ff */
[-C--:B------:R-:W-:Y:S02]  /*2c10*/  LEA R0, R0, R3.reuse, 0x5 ;  /* 0x0000000300007211 */ /* 0x080fe400078e28ff */
[----:B------:R-:W-:-:S03]  /*2c20*/  LEA R3, R16, R3, 0x2 ;  /* 0x0000000310037211 */ /* 0x000fc600078e10ff */
[----:B------:R-:W-:Y:S04]  /*2c30*/  STS.128 [R0], R32 ;  /* 0x0000002000007388 */ /* 0x000fe80000000c00 */
[----:B------:R-:W-:Y:S01]  /*2c40*/  STS.128 [R0+0x10], R36 ;  /* 0x0000102400007388 */ /* 0x000fe20000000c00 */
[----:B------:R-:W-:Y:S06]  /*2c50*/  BAR.SYNC.DEFER_BLOCKING 0x0 ;  /* 0x0000000000007b1d */ /* 0x000fec0000010000 */
[----:B------:R-:W0:Y:S04]  /*2c60*/  LDS R2, [R3] ;  /* 0x0000000003027984 */ /* 0x000e280000000800 */
[----:B------:R-:W2:Y:S04]  /*2c70*/  LDS R5, [R3+0x400] ;  /* 0x0004000003057984 */ /* 0x000ea80000000800 */
[----:B------:R-:W1:Y:S04]  /*2c80*/  LDS R4, [R3+0x200] ;  /* 0x0002000003047984 */ /* 0x000e680000000800 */
[----:B------:R-:W4:Y:S04]  /*2c90*/  LDS R7, [R3+0x600] ;  /* 0x0006000003077984 */ /* 0x000f280000000800 */
[----:B------:R-:W5:Y:S04]  /*2ca0*/  LDS R9, [R3+0x800] ;  /* 0x0008000003097984 */ /* 0x000f680000000800 */
[----:B------:R-:W3:Y:S04]  /*2cb0*/  LDS R11, [R3+0xa00] ;  /* 0x000a0000030b7984 */ /* 0x000ee80000000800 */
[----:B------:R-:W3:Y:S04]  /*2cc0*/  LDS R13, [R3+0xc00] ;  /* 0x000c0000030d7984 */ /* 0x000ee80000000800 */
[----:B------:R-:W3:Y:S01]  /*2cd0*/  LDS R15, [R3+0xe00] ;  /* 0x000e0000030f7984 */ /* 0x000ee20000000800 */
[----:B------:R-:W-:Y:S01]  /*2ce0*/  BAR.SYNC.DEFER_BLOCKING 0x0 ;  /* 0x0000000000007b1d */ /* 0x000fe20000010000 */
[----:B0-----:R-:W-:-:S04]  /*2cf0*/  FADD.FTZ R2, RZ, R2 ;  /* 0x00000002ff027221 */ /* 0x001fc80000010000 */
[----:B--2---:R-:W-:Y:S01]  /*2d00*/  FADD.FTZ R2, R2, R5 ;  /* 0x0000000502027221 */ /* 0x004fe20000010000 */
[----:B-1----:R-:W-:-:S04]  /*2d10*/  FADD.FTZ R4, RZ, R4 ;  /* 0x00000004ff047221 */ /* 0x002fc80000010000 */
[----:B----4-:R-:W-:Y:S01]  /*2d20*/  FADD.FTZ R4, R4, R7 ;  /* 0x0000000704047221 */ /* 0x010fe20000010000 */
[----:B------:R-:W-:Y:S01]  /*2d30*/  STS.128 [R0], R24 ;  /* 0x0000001800007388 */ /* 0x000fe20000000c00 */
[----:B-----5:R-:W-:-:S03]  /*2d40*/  FADD.FTZ R2, R2, R9 ;  /* 0x0000000902027221 */ /* 0x020fc60000010000 */
[----:B------:R-:W-:Y:S01]  /*2d50*/  STS.128 [R0+0x10], R28 ;  /* 0x0000101c00007388 */ /* 0x000fe20000000c00 */
[----:B---3--:R-:W-:Y:S01]  /*2d60*/  FADD.FTZ R4, R4, R11 ;  /* 0x0000000b04047221 */ /* 0x008fe20000010000 */
        /* <DEDUP_REMOVED lines=10> */
[----:B------:R-:W5:Y:S01]  /*2e10*/  LDS R35, [R3+0xe00] ;  /* 0x000e000003237984 */ /* 0x000f620000000800 */
[----:B------:R-:W-:Y:S01]  /*2e20*/  BAR.SYNC.DEFER_BLOCKING 0x0 ;  /* 0x0000000000007b1d */ /* 0x000fe20000010000 */
[----:B0-----:R-:W-:-:S04]  /*2e30*/  FADD.FTZ R6, RZ, R6 ;  /* 0x00000006ff067221 */ /* 0x001fc80000010000 */
[----:B-1----:R-:W-:Y:S01]  /*2e40*/  FADD.FTZ R6, R6, R17 ;  /* 0x0000001106067221 */ /* 0x002fe20000010000 */
[----:B--2---:R-:W-:-:S04]  /*2e50*/  FADD.FTZ R8, RZ, R8 ;  /* 0x00000008ff087221 */ /* 0x004fc80000010000 */
[----:B---3--:R-:W-:Y:S01]  /*2e60*/  FADD.FTZ R8, R8, R19 ;  /* 0x0000001308087221 */ /* 0x008fe20000010000 */
[----:B------:R-:W-:Y:S01]  /*2e70*/  STS.128 [R0], R40 ;  /* 0x0000002800007388 */ /* 0x000fe20000000c00 */
[----:B----4-:R-:W-:-:S03]  /*2e80*/  FADD.FTZ R6, R6, R21 ;  /* 0x0000001506067221 */ /* 0x010fc60000010000 */
[----:B------:R-:W-:Y:S01]  /*2e90*/  STS.128 [R0+0x10], R44 ;  /* 0x0000102c00007388 */ /* 0x000fe20000000c00 */
[----:B-----5:R-:W-:Y:S01]  /*2ea0*/  FADD.FTZ R8, R8, R23 ;  /* 0x0000001708087221 */ /* 0x020fe20000010000 */
        /* <DEDUP_REMOVED lines=19> */
[----:B------:R-:W-:Y:S01]  /*2fe0*/  IADD3 R2, P0, PT, R6, UR14, RZ ;  /* 0x0000000e06027c10 */ /* 0x000fe2000ff1e0ff */
        /* <DEDUP_REMOVED lines=17> */
.L_x_198:
[----:B------:R-:W-:Y:S01]  /*3100*/  HFMA2 R93, -RZ, RZ, 0, 5.9604644775390625e-08 ;  /* 0x00000001ff5d7431 */ /* 0x000fe200000001ff */
[----:B------:R-:W-:Y:S01]  /*3110*/  BSSY B1, `(.L_x_219) ;  /* 0x0000007000017945 */ /* 0x000fe20003800000 */
[----:B------:R-:W-:Y:S01]  /*3120*/  IMAD.MOV.U32 R92, RZ, RZ, R84 ;  /* 0x000000ffff5c7224 */ /* 0x000fe200078e0054 */
[----:B------:R-:W-:Y:S02]  /*3130*/  MOV R86, 0x1f ;  /* 0x0000001f00567802 */ /* 0x000fe40000000f00 */
[----:B------:R-:W-:-:S07]  /*3140*/  MOV R91, 0xffffffff ;  /* 0xffffffff005b7802 */ /* 0x000fce0000000f00 */
[----:B------:R-:W-:Y:S05]  /*3150*/  WARPSYNC.COLLECTIVE R91, `(.L_x_220) ;  /* 0x000000005b087348 */ /* 0x000fea0003c00000 */
[----:B------:R0:W1:Y:S02]  /*3160*/  SHFL.BFLY P0, R76, R92, R93, R86 ;  /* 0x0c00005d5c4c7389 */ /* 0x0000640000000056 */
[----:B01----:R-:W-:Y:S05]  /*3170*/  ENDCOLLECTIVE ;  /* 0x000000000000791b */ /* 0x003fea0003800000 */
.L_x_220:
[----:B------:R-:W-:Y:S05]  /*3180*/  BSYNC B1 ;  /* 0x0000000000017941 */ /* 0x000fea0003800000 */
.L_x_219:
[----:B------:R-:W-:Y:S01]  /*3190*/  HFMA2 R93, -RZ, RZ, 0, 5.9604644775390625e-08 ;  /* 0x00000001ff5d7431 */ /* 0x000fe200000001ff */
[----:B------:R-:W-:Y:S01]  /*31a0*/  MOV R92, R83 ;  /* 0x00000053005c7202 */ /* 0x000fe20000000f00 */
[----:B------:R-:W-:Y:S01]  /*31b0*/  IMAD.MOV.U32 R86, RZ, RZ, 0x1f ;  /* 0x0000001fff567424 */ /* 0x000fe200078e00ff */
[----:B------:R-:W-:Y:S02]  /*31c0*/  MOV R91, 0xffffffff ;  /* 0xffffffff005b7802 */ /* 0x000fe40000000f00 */
[----:B------:R-:W-:-:S07]  /*31d0*/  MOV R71, R76 ;  /* 0x0000004c00477202 */ /* 0x000fce0000000f00 */
[----:B------:R-:W-:Y:S05]  /*31e0*/  WARPSYNC.COLLECTIVE R91, `(.L_x_221) ;  /* 0x000000005b087348 */ /* 0x000fea0003c00000 */
[----:B------:R0:W1:Y:S02]  /*31f0*/  SHFL.BFLY P0, R76, R92, R93, R86 ;  /* 0x0c00005d5c4c7389 */ /* 0x0000640000000056 */
[----:B01----:R-:W-:Y:S05]  /*3200*/  ENDCOLLECTIVE ;  /* 0x000000000000791b */ /* 0x003fea0003800000 */
.L_x_221:
[--C-:B------:R-:W-:Y:S01]  /*3210*/  FADD.FTZ R71, R71, R84.reuse ;  /* 0x0000005447477221 */ /* 0x100fe20000010000 */
[----:B------:R-:W-:Y:S01]  /*3220*/  PRMT R84, R14, 0x7632, R84 ;  /* 0x000076320e547816 */ /* 0x000fe20000000054 */
[----:B------:R-:W-:-:S03]  /*3230*/  HFMA2 R93, -RZ, RZ, 0, 1.1920928955078125e-07 ;  /* 0x00000002ff5d7431 */ /* 0x000fc600000001ff */
[----:B------:R-:W-:Y:S02]  /*3240*/  MOV R92, R71 ;  /* 0x00000047005c7202 */ /* 0x000fe40000000f00 */
[----:B------:R-:W-:-:S07]  /*3250*/  MOV R70, R76 ;  /* 0x0000004c00467202 */ /* 0x000fce0000000f00 */
[----:B------:R-:W-:Y:S05]  /*3260*/  WARPSYNC.COLLECTIVE R91, `(.L_x_222) ;  /* 0x000000005b087348 */ /* 0x000fea0003c00000 */
[----:B------:R0:W1:Y:S02]  /*3270*/  SHFL.BFLY P0, R76, R92, R93, R86 ;  /* 0x0c00005d5c4c7389 */ /* 0x0000640000000056 */
[----:B01----:R-:W-:Y:S05]  /*3280*/  ENDCOLLECTIVE ;  /* 0x000000000000791b */ /* 0x003fea0003800000 */
.L_x_222:
[--C-:B------:R-:W-:Y:S01]  /*3290*/  FADD.FTZ R70, R70, R83.reuse ;  /* 0x0000005346467221 */ /* 0x100fe20000010000 */
[----:B------:R-:W-:-:S04]  /*32a0*/  PRMT R83, R13, 0x7632, R83 ;  /* 0x000076320d537816 */ /* 0x000fc80000000053 */
[----:B------:R-:W-:Y:S02]  /*32b0*/  MOV R92, R70 ;  /* 0x00000046005c7202 */ /* 0x000fe40000000f00 */
[----:B------:R-:W-:-:S07]  /*32c0*/  MOV R72, R76 ;  /* 0x0000004c00487202 */ /* 0x000fce0000000f00 */
[----:B------:R-:W-:Y:S05]  /*32d0*/  WARPSYNC.COLLECTIVE R91, `(.L_x_223) ;  /* 0x000000005b087348 */ /* 0x000fea0003c00000 */
[----:B------:R0:W1:Y:S02]  /*32e0*/  SHFL.BFLY P0, R76, R92, R93, R86 ;  /* 0x0c00005d5c4c7389 */ /* 0x0000640000000056 */
[----:B01----:R-:W-:Y:S05]  /*32f0*/  ENDCOLLECTIVE ;  /* 0x000000000000791b */ /* 0x003fea0003800000 */
.L_x_223:
[----:B------:R-:W-:Y:S01]  /*3300*/  FADD.FTZ R72, R71, R72 ;  /* 0x0000004847487221 */ /* 0x000fe20000010000 */
[----:B------:R-:W-:-:S04]  /*3310*/  HFMA2 R93, -RZ, RZ, 0, 2.384185791015625e-07 ;  /* 0x00000004ff5d7431 */ /* 0x000fc800000001ff */
[----:B------:R-:W-:Y:S01]  /*3320*/  MOV R92, R72 ;  /* 0x00000048005c7202 */ /* 0x000fe20000000f00 */
[----:B------:R-:W-:-:S07]  /*3330*/  IMAD.MOV.U32 R73, RZ, RZ, R76 ;  /* 0x000000ffff497224 */ /* 0x000fce00078e004c */
[----:B------:R-:W-:Y:S05]  /*3340*/  WARPSYNC.COLLECTIVE R91, `(.L_x_224) ;  /* 0x000000005b087348 */ /* 0x000fea0003c00000 */
[----:B------:R0:W1:Y:S02]  /*3350*/  SHFL.BFLY P0, R76, R92, R93, R86 ;  /* 0x0c00005d5c4c7389 */ /* 0x0000640000000056 */
[----:B01----:R-:W-:Y:S05]  /*3360*/  ENDCOLLECTIVE ;  /* 0x000000000000791b */ /* 0x003fea0003800000 */
.L_x_224:
[----:B------:R-:W-:-:S05]  /*3370*/  FADD.FTZ R73, R70, R73 ;  /* 0x0000004946497221 */ /* 0x000fca0000010000 */
[----:B------:R-:W-:Y:S02]  /*3380*/  MOV R92, R73 ;  /* 0x00000049005c7202 */ /* 0x000fe40000000f00 */
[----:B------:R-:W-:-:S07]  /*3390*/  MOV R77, R76 ;  /* 0x0000004c004d7202 */ /* 0x000fce0000000f00 */
[----:B------:R-:W-:Y:S05]  /*33a0*/  WARPSYNC.COLLECTIVE R91, `(.L_x_225) ;  /* 0x000000005b087348 */ /* 0x000fea0003c00000 */
[----:B------:R0:W1:Y:S02]  /*33b0*/  SHFL.BFLY P0, R76, R92, R93, R86 ;  /* 0x0c00005d5c4c7389 */ /* 0x0000640000000056 */
[----:B01----:R-:W-:Y:S05]  /*33c0*/  ENDCOLLECTIVE ;  /* 0x000000000000791b */ /* 0x003fea0003800000 */
.L_x_225:
[--C-:B------:R-:W-:Y:S01]  /*33d0*/  FADD.FTZ R89, R72, R77.reuse ;  /* 0x0000004d48597221 */ /* 0x100fe20000010000 */
[----:B------:R-:W-:Y:S01]  /*33e0*/  PRMT R77, R12, 0x7632, R77 ;  /* 0x000076320c4d7816 */ /* 0x000fe2000000004d */
[----:B------:R-:W-:-:S03]  /*33f0*/  HFMA2 R93, -RZ, RZ, 0, 4.76837158203125e-07 ;  /* 0x00000008ff5d7431 */ /* 0x000fc600000001ff */
[----:B------:R-:W-:Y:S01]  /*3400*/  MOV R92, R89 ;  /* 0x00000059005c7202 */ /* 0x000fe20000000f00 */
[----:B------:R-:W-:-:S07]  /*3410*/  FADD.FTZ R90, R73, R76 ;  /* 0x0000004c495a7221 */ /* 0x000fce0000010000 */
[----:B------:R-:W-:Y:S05]  /*3420*/  WARPSYNC.COLLECTIVE R91, `(.L_x_226) ;  /* 0x000000005b087348 */ /* 0x000fea0003c00000 */
[----:B------:R0:W1:Y:S02]  /*3430*/  SHFL.BFLY P0, R76, R92, R93, R86 ;  /* 0x0c00005d5c4c7389 */ /* 0x0000640000000056 */
[----:B01----:R-:W-:Y:S05]  /*3440*/  ENDCOLLECTIVE ;  /* 0x000000000000791b */ /* 0x003fea0003800000 */
.L_x_226:
[----:B------:R-:W-:Y:S02]  /*3450*/  IMAD.MOV.U32 R92, RZ, RZ, R90 ;  /* 0x000000ffff5c7224 */ /* 0x000fe400078e005a */
[----:B------:R-:W-:-:S07]  /*3460*/  FADD.FTZ R85, R89, R76 ;  /* 0x0000004c59557221 */ /* 0x000fce0000010000 */
[----:B------:R-:W-:Y:S05]  /*3470*/  WARPSYNC.COLLECTIVE R91, `(.L_x_227) ;  /* 0x000000005b087348 */ /* 0x000fea0003c00000 */
[----:B------:R0:W1:Y:S02]  /*3480*/  SHFL.BFLY P0, R76, R92, R93, R86 ;  /* 0x0c00005d5c4c7389 */ /* 0x0000640000000056 */
[----:B01----:R-:W-:Y:S05]  /*3490*/  ENDCOLLECTIVE ;  /* 0x000000000000791b */ /* 0x003fea0003800000 */
.L_x_227:
[----:B------:R-:W-:Y:S01]  /*34a0*/  HFMA2 R93, -RZ, RZ, 0, 9.5367431640625e-07 ;  /* 0x00000010ff5d7431 */ /* 0x000fe200000001ff */
[----:B------:R-:W-:Y:S02]  /*34b0*/  MOV R92, R85 ;  /* 0x00000055005c7202 */ /* 0x000fe40000000f00 */
[----:B------:R-:W-:-:S07]  /*34c0*/  MOV R87, R76 ;  /* 0x0000004c00577202 */ /* 0x000fce0000000f00 */
[----:B------:R-:W-:Y:S05]  /*34d0*/  WARPSYNC.COLLECTIVE R91, `(.L_x_228) ;  /* 0x000000005b087348 */ /* 0x000fea0003c00000 */
[----:B------:R0:W1:Y:S02]  /*34e0*/  SHFL.BFLY P0, R76, R92, R93, R86 ;  /* 0x0c00005d5c4c7389 */ /* 0x0000640000000056 */
[----:B01----:R-:W-:Y:S05]  /*34f0*/  ENDCOLLECTIVE ;  /* 0x000000000000791b */ /* 0x003fea0003800000 */
.L_x_228:
[----:B------:R-:W-:-:S05]  /*3500*/  FADD.FTZ R87, R90, R87 ;  /* 0x000000575a577221 */ /* 0x000fca0000010000 */
[----:B------:R-:W-:Y:S02]  /*3510*/  MOV R92, R87 ;  /* 0x00000057005c7202 */ /* 0x000fe40000000f00 */
[----:B------:R-:W-:-:S07]  /*3520*/  MOV R88, R76 ;  /* 0x0000004c00587202 */ /* 0x000fce0000000f00 */
[----:B------:R-:W-:Y:S05]  /*3530*/  WARPSYNC.COLLECTIVE R91, `(.L_x_229) ;  /* 0x000000005b087348 */ /* 0x000fea0003c00000 */
[----:B------:R0:W1:Y:S02]  /*3540*/  SHFL.BFLY P0, R76, R92, R93, R86 ;  /* 0x0c00005d5c4c7389 */ /* 0x0000640000000056 */
[----:B01----:R-:W-:Y:S05]  /*3550*/  ENDCOLLECTIVE ;  /* 0x000000000000791b */ /* 0x003fea0003800000 */
.L_x_229:
[----:B------:R-:W-:Y:S02]  /*3560*/  MOV R86, R76 ;  /* 0x0000004c00567202 */ /* 0x000fe40000000f00 */
[----:B------:R-:W-:Y:S01]  /*3570*/  PRMT R76, R15, 0x7632, R76 ;  /* 0x000076320f4c7816 */ /* 0x000fe2000000004c */
[----:B------:R-:W-:Y:S06]  /*3580*/  BRA `(.L_x_230) ;  /* 0xffffffd400f07947 */ /* 0x000fec000383ffff */
.L_x_231:
        /* <DEDUP_REMOVED lines=15> */
.L_x_6343:


//--------------------- .text._ZN10layer_norm13ln_bwd_kernelINS_13Kernel_traitsI13__nv_bfloat16S2_S2_S2_fjLj256ELj1ELj4ELj1ELj16ENS_18Kernel_traits_baseILj256ES2_S2_S2_S2_fjLj128EEEEELb1ELb0ELb0ELb0EEEvNS_9BwdParamsE --------------------------
	.section	.text._ZN10layer_norm13ln_bwd_kernelINS_13Kernel_traitsI13__nv_bfloat16S2_S2_S2_fjLj256ELj1ELj4ELj1ELj16ENS_18Kernel_traits_baseILj256ES2_S2_S2_S2_fjLj128EEEEELb1ELb0ELb0ELb0EEEvNS_9BwdParamsE,"ax",@progbits
	.align	128
        .global         _ZN10layer_norm13ln_bwd_kernelINS_13Kernel_traitsI13__nv_bfloat16S2_S2_S2_fjLj256ELj1ELj4ELj1ELj16ENS_18Kernel_traits_baseILj256ES2_S2_S2_S2_fjLj128EEEEELb1ELb0ELb0ELb0EEEvNS_9BwdParamsE
        .type           _ZN10layer_norm13ln_bwd_kernelINS_13Kernel_traitsI13__nv_bfloat16S2_S2_S2_fjLj256ELj1ELj4ELj1ELj16ENS_18Kernel_traits_baseILj256ES2_S2_S2_S2_fjLj128EEEEELb1ELb0ELb0ELb0EEEvNS_9BwdParamsE,@function
        .size           _ZN10layer_norm13ln_bwd_kernelINS_13Kernel_traitsI13__nv_bfloat16S2_S2_S2_fjLj256ELj1ELj4ELj1ELj16ENS_18Kernel_traits_baseILj256ES2_S2_S2_S2_fjLj128EEEEELb1ELb0ELb0ELb0EEEvNS_9BwdParamsE,(.L_x_6344 - _ZN10layer_norm13ln_bwd_kernelINS_13Kernel_traitsI13__nv_bfloat16S2_S2_S2_fjLj256ELj1ELj4ELj1ELj16ENS_18Kernel_traits_baseILj256ES2_S2_S2_S2_fjLj128EEEEELb1ELb0ELb0ELb0EEEvNS_9BwdParamsE)
        .other          _ZN10layer_norm13ln_bwd_kernelINS_13Kernel_traitsI13__nv_bfloat16S2_S2_S2_fjLj256ELj1ELj4ELj1ELj16ENS_18Kernel_traits_baseILj256ES2_S2_S2_S2_fjLj128EEEEELb1ELb0ELb0ELb0EEEvNS_9BwdParamsE,@"STO_CUDA_ENTRY STV_DEFAULT"
_ZN10layer_norm13ln_bwd_kernelINS_13Kernel_traitsI13__nv_bfloat16S2_S2_S2_fjLj256ELj1ELj4ELj1ELj16ENS_18Kernel_traits_baseILj256ES2_S2_S2_S2_fjLj128EEEEELb1ELb0ELb0ELb0EEEvNS_9BwdParamsE:
.text._ZN10layer_norm13ln_bwd_kernelINS_13Kernel_traitsI13__nv_bfloat16S2_S2_S2_fjLj256ELj1ELj4ELj1ELj16ENS_18Kernel_traits_baseILj256ES2_S2_S2_S2_fjLj128EEEEELb1ELb0ELb0ELb0EEEvNS_9BwdParamsE:
        /* <DEDUP_REMOVED lines=10> */
[----:B------:R-:W1:Y:S02]  /*00a0*/  LDCU UR14, c[0x0][0x400] ;  /* 0x00008000ff0e77ac */ /* 0x000e640008000800 */
[----:B------:R-:W-:Y:S01]  /*00b0*/  SHF.R.S32.HI R0, RZ, 0x1f, R5 ;  /* 0x0000001fff007819 */ /* 0x000fe20000011405 */
[----:B------:R-:W1:Y:S03]  /*00c0*/  LDCU.64 UR12, c[0x0][0x438] ;  /* 0x00008700ff0c77ac */ /* 0x000e660008000a00 */
[----:B------:R-:W-:-:S02]  /*00d0*/  LEA.HI R0, R0, R5, RZ, 0x3 ;  /* 0x0000000500007211 */ /* 0x000fc400078f18ff */
[----:B0-----:R-:W-:Y:S01]  /*00e0*/  LOP3.LUT R7, R6, 0x1f, RZ, 0xc0, !PT ;  /* 0x0000001f06077812 */ /* 0x001fe200078ec0ff */
[----:B--2---:R-:W-:Y:S01]  /*00f0*/  USHF.L.U32 UR6, UR7, 0x2, URZ ;  /* 0x0000000207067899 */ /* 0x004fe200080006ff */
[----:B------:R-:W-:Y:S01]  /*0100*/  SHF.R.S32.HI R0, RZ, 0x3, R0 ;  /* 0x00000003ff007819 */ /* 0x000fe20000011400 */
[----:B------:R-:W0:Y:S03]  /*0110*/  LDCU.64 UR4, c[0x0][0x478] ;  /* 0x00008f00ff0477ac */ /* 0x000e260008000a00 */
[----:B------:R-:W-:-:S04]  /*0120*/  IADD3 R4, PT, PT, R7, -R0, RZ ;  /* 0x8000000007047210 */ /* 0x000fc80007ffe0ff */
[----:B------:R-:W-:-:S13]  /*0130*/  ISETP.GE.U32.AND P0, PT, R4, 0x20, PT ;  /* 0x000000200400780c */ /* 0x000fda0003f06070 */
[----:B------:R-:W2:Y:S02]  /*0140*/  @P0 LDC.64 R2, c[0x0][0x3d0] ;  /* 0x0000f400ff020b82 */ /* 0x000ea40000000a00 */
[----:B--2---:R-:W-:-:S05]  /*0150*/  @P0 IMAD.WIDE.U32 R2, R7, 0x10, R2 ;  /* 0x0000001007020825 */ /* 0x004fca00078e0002 */
        /* <DEDUP_REMOVED lines=9> */
[----:B--2---:R-:W-:-:S04]  /*01f0*/  SHF.R.U32.HI R2, RZ, 0x5, R6 ;  /* 0x00000005ff027819 */ /* 0x004fc80000011606 */
[----:B------:R-:W-:-:S04]  /*0200*/  LOP3.LUT R2, R2, UR6, RZ, 0xfc, !PT ;  /* 0x0000000602027c12 */ /* 0x000fc8000f8efcff */
[----:B----4-:R-:W-:-:S13]  /*0210*/  ISETP.GE.AND P0, PT, R2, UR10, PT ;  /* 0x0000000a02007c0c */ /* 0x010fda000bf06270 */
[----:B01----:R-:W-:Y:S05]  /*0220*/  @P0 BRA `(.L_x_233) ;  /* 0x0000001c004c0947 */ /* 0x003fea0003800000 */
[----:B------:R-:W0:Y:S01]  /*0230*/  LDCU.64 UR10, c[0x0][0x3e0] ;  /* 0x00007c00ff0a77ac */ /* 0x000e220008000a00 */
[----:B------:R-:W1:Y:S01]  /*0240*/  LDC.U8 R0, c[0x0][0x410] ;  /* 0x00010400ff007b82 */ /* 0x000e620000000000 */
[----:B------:R-:W-:Y:S01]  /*0250*/  HFMA2 R28, -RZ, RZ, 0, 0 ;  /* 0x00000000ff1c7431 */ /* 0x000fe200000001ff */
[----:B0-----:R-:W-:-:S04]  /*0260*/  ISETP.NE.U32.AND P0, PT, RZ, UR10, PT ;  /* 0x0000000aff007c0c */ /* 0x001fc8000bf05070 */
[----:B------:R-:W-:-:S13]  /*0270*/  ISETP.NE.AND.EX P0, PT, RZ, UR11, PT, P0 ;  /* 0x0000000bff007c0c */ /* 0x000fda000bf05300 */
.L_x_243:
[----:B------:R-:W0:Y:S02]  /*0280*/  @P0 LDC.64 R36, c[0x0][0x3e0] ;  /* 0x0000f800ff240b82 */ /* 0x000e240000000a00 */
[----:B0-----:R-:W-:-:S06]  /*0290*/  @P0 IMAD.WIDE R38, R2, 0x2, R36 ;  /* 0x0000000202260825 */ /* 0x001fcc00078e0224 */
[----:B------:R-:W0:Y:S01]  /*02a0*/  LDC.64 R36, c[0x0][0x3c8] ;  /* 0x0000f200ff247b82 */ /* 0x000e220000000a00 */
[----:B--2---:R-:W2:Y:S01]  /*02b0*/  @P0 LDG.E.U16 R38, desc[UR8][R38.64] ;  /* 0x0000000826260981 */ /* 0x004ea2000c1e1500 */
[----:B------:R-:W-:Y:S02]  /*02c0*/  MOV R5, UR20 ;  /* 0x0000001400057c02 */ /* 0x000fe40008000f00 */
[----:B------:R-:W-:-:S03]  /*02d0*/  ISETP.GE.U32.AND P2, PT, R4, 0x20, PT ;  /* 0x000000200400780c */ /* 0x000fc60003f46070 */
[C---:B------:R-:W-:Y:S02]  /*02e0*/  IMAD R7, R2.reuse, R5, RZ ;  /* 0x0000000502077224 */ /* 0x040fe400078e02ff */
[----:B0-----:R-:W-:Y:S01]  /*02f0*/  IMAD.WIDE R52, R2, 0x4, R36 ;  /* 0x0000000402347825 */ /* 0x001fe200078e0224 */
[----:B------:R-:W-:Y:S02]  /*0300*/  MOV R36, 0x3f800000 ;  /* 0x3f80000000247802 */ /* 0x000fe40000000f00 */
[----:B------:R-:W-:Y:S01]  /*0310*/  SHF.R.S32.HI R66, RZ, 0x1f, R7 ;  /* 0x0000001fff427819 */ /* 0x000fe20000011407 */
[----:B------:R-:W-:Y:S01]  /*0320*/  BSSY.RECONVERGENT B1, `(.L_x_234) ;  /* 0x000007e000017945 */ /* 0x000fe20003800200 */
[----:B-----5:R0:W5:Y:S02]  /*0330*/  LDG.E R37, desc[UR8][R52.64] ;  /* 0x0000000834257981 */ /* 0x020164000c1e1900 */
[----:B------:R-:W-:Y:S02]  /*0340*/  LEA.HI R7, R66, R7, RZ, 0x3 ;  /* 0x0000000742077211 */ /* 0x000fe400078f18ff */
[----:B------:R-:W-:-:S04]  /*0350*/  LOP3.LUT R66, R6, 0x1f, RZ, 0xc0, !PT ;  /* 0x0000001f06427812 */ /* 0x000fc800078ec0ff */
[----:B------:R-:W-:Y:S02]  /*0360*/  LEA.HI.SX32 R7, R7, R66, 0x1d ;  /* 0x0000004207077211 */ /* 0x000fe400078feaff */
[----:B------:R-:W-:Y:S02]  /*0370*/  MOV R66, RZ ;  /* 0x000000ff00427202 */ /* 0x000fe40000000f00 */
[----:B0-----:R-:W-:Y:S02]  /*0380*/  MOV R52, RZ ;  /* 0x000000ff00347202 */ /* 0x001fe40000000f00 */
[----:B--2---:R-:W-:Y:S02]  /*0390*/  @P0 SHF.L.U32 R36, R38, 0x10, RZ ;  /* 0x0000001026240819 */ /* 0x004fe400000006ff */
[----:B------:R-:W0:Y:S01]  /*03a0*/  LDC.64 R38, c[0x0][0x3c0] ;  /* 0x0000f000ff267b82 */ /* 0x000e220000000a00 */
[----:B------:R-:W-:Y:S05]  /*03b0*/  @!P2 BRA `(.L_x_235) ;  /* 0x0000000400d0a947 */ /* 0x000fea0003800000 */
[----:B------:R-:W2:Y:S01]  /*03c0*/  LDC.64 R8, c[0x0][0x3a8] ;  /* 0x0000ea00ff087b82 */ /* 0x000ea20000000a00 */
[----:B0-----:R-:W-:-:S06]  /*03d0*/  IMAD.WIDE R38, R2, 0x4, R38 ;  /* 0x0000000402267825 */ /* 0x001fcc00078e0226 */
[----:B------:R-:W3:Y:S01]  /*03e0*/  LDG.E R38, desc[UR8][R38.64] ;  /* 0x0000000826267981 */ /* 0x000ee2000c1e1900 */
[----:B------:R-:W0:Y:S08]  /*03f0*/  LDC.64 R44, c[0x0][0x428] ;  /* 0x00010a00ff2c7b82 */ /* 0x000e300000000a00 */
[----:B------:R-:W4:Y:S01]  /*0400*/  LDC.64 R48, c[0x0][0x3b0] ;  /* 0x0000ec00ff307b82 */ /* 0x000f220000000a00 */
[----:B--2---:R-:W-:-:S06]  /*0410*/  IMAD.WIDE.U32 R8, R7, 0x10, R8 ;  /* 0x0000001007087825 */ /* 0x004fcc00078e0008 */
[----:B------:R-:W2:Y:S01]  /*0420*/  LDG.E.128 R8, desc[UR8][R8.64] ;  /* 0x0000000808087981 */ /* 0x000ea2000c1e1d00 */
[----:B0-----:R-:W-:-:S06]  /*0430*/  IMAD.WIDE.U32 R44, R7, 0x10, R44 ;  /* 0x00000010072c7825 */ /* 0x001fcc00078e002c */
[----:B------:R-:W2:Y:S01]  /*0440*/  LDG.E.128 R44, desc[UR8][R44.64] ;  /* 0x000000082c2c7981 */ /* 0x000ea2000c1e1d00 */
[----:B----4-:R-:W-:-:S06]  /*0450*/  IMAD.WIDE.U32 R48, R7, 0x8, R48 ;  /* 0x0000000807307825 */ /* 0x010fcc00078e0030 */
[----:B------:R-:W4:Y:S01]  /*0460*/  LDG.E.64 R48, desc[UR8][R48.64] ;  /* 0x0000000830307981 */ /* 0x000f22000c1e1b00 */
[----:B------:R-:W-:-:S04]  /*0470*/  ISETP.NE.U32.AND P1, PT, RZ, UR12, PT ;  /* 0x0000000cff007c0c */ /* 0x000fc8000bf25070 */
[----:B------:R-:W-:-:S13]  /*0480*/  ISETP.NE.AND.EX P1, PT, RZ, UR13, PT, P1 ;  /* 0x0000000dff007c0c */ /* 0x000fda000bf25310 */
[----:B------:R-:W0:Y:S02]  /*0490*/  @P1 LDC.64 R50, c[0x0][0x438] ;  /* 0x00010e00ff321b82 */ /* 0x000e240000000a00 */
[----:B0-----:R-:W-:-:S05]  /*04a0*/  @P1 IMAD.WIDE.U32 R50, R7, 0x10, R50 ;  /* 0x0000001007321825 */ /* 0x001fca00078e0032 */
[----:B------:R0:W5:Y:S01]  /*04b0*/  @P1 LDG.E.128 R12, desc[UR8][R50.64] ;  /* 0x00000008320c1981 */ /* 0x000162000c1e1d00 */
[----:B-1----:R-:W-:-:S04]  /*04c0*/  ISETP.NE.AND P1, PT, R0, RZ, PT ;  /* 0x000000ff0000720c */ /* 0x002fc80003f25270 */
[----:B---3--:R-:W-:Y:S02]  /*04d0*/  FSEL R58, R38, RZ, !P1 ;  /* 0x000000ff263a7208 */ /* 0x008fe40004800000 */
[C---:B--2---:R-:W-:Y:S02]  /*04e0*/  PRMT R38, R9.reuse, 0x7632, R38 ;  /* 0x0000763209267816 */ /* 0x044fe40000000026 */
[----:B------:R-:W-:Y:S02]  /*04f0*/  SHF.L.U32 R9, R9, 0x10, RZ ;  /* 0x0000001009097819 */ /* 0x000fe400000006ff */
[----:B------:R-:W-:Y:S02]  /*0500*/  SHF.L.U32 R39, R8, 0x10, RZ ;  /* 0x0000001008277819 */ /* 0x000fe400000006ff */
[C---:B------:R-:W-:Y:S02]  /*0510*/  PRMT R52, R10.reuse, 0x7632, R52 ;  /* 0x000076320a347816 */ /* 0x040fe40000000034 */
[----:B------:R-:W-:Y:S01]  /*0520*/  SHF.L.U32 R53, R10, 0x10, RZ ;  /* 0x000000100a357819 */ /* 0x000fe200000006ff */
[----:B------:R-:W-:Y:S01]  /*0530*/  FADD.FTZ R10, -R58, R9 ;  /* 0x000000093a0a7221 */ /* 0x000fe20000010100 */
[----:B------:R-:W-:-:S02]  /*0540*/  PRMT R3, R8, 0x7632, R3 ;  /* 0x0000763208037816 */ /* 0x000fc40000000003 */
[C---:B------:R-:W-:Y:S02]  /*0550*/  PRMT R54, R11.reuse, 0x7632, R54 ;  /* 0x000076320b367816 */ /* 0x040fe40000000036 */
[----:B------:R-:W-:Y:S01]  /*0560*/  SHF.L.U32 R9, R38, 0x10, RZ ;  /* 0x0000001026097819 */ /* 0x000fe200000006ff */
[C---:B------:R-:W-:Y:S01]  /*0570*/  FADD.FTZ R8, -R58.reuse, R39 ;  /* 0x000000273a087221 */ /* 0x040fe20000010100 */
[----:B------:R-:W-:Y:S01]  /*0580*/  SHF.L.U32 R55, R11, 0x10, RZ ;  /* 0x000000100b377819 */ /* 0x000fe200000006ff */
[----:B------:R-:W-:Y:S01]  /*0590*/  FADD.FTZ R60, -R58, R53 ;  /* 0x000000353a3c7221 */ /* 0x000fe20000010100 */
[----:B------:R-:W-:Y:S02]  /*05a0*/  SHF.L.U32 R3, R3, 0x10, RZ ;  /* 0x0000001003037819 */ /* 0x000fe400000006ff */
[----:B------:R-:W-:Y:S01]  /*05b0*/  SHF.L.U32 R39, R54, 0x10, RZ ;  /* 0x0000001036277819 */ /* 0x000fe200000006ff */
[----:B------:R-:W-:Y:S01]  /*05c0*/  FADD.FTZ R54, -R58, R9 ;  /* 0x000000093a367221 */ /* 0x000fe20000010100 */
[----:B------:R-:W-:-:S02]  /*05d0*/  SHF.L.U32 R11, R52, 0x10, RZ ;  /* 0x00000010340b7819 */ /* 0x000fc400000006ff */
[----:B------:R-:W-:Y:S02]  /*05e0*/  PRMT R53, R44, 0x7632, R53 ;  /* 0x000076322c357816 */ /* 0x000fe40000000035 */
[----:B------:R-:W-:Y:S02]  /*05f0*/  SHF.L.U32 R9, R32, 0x10, RZ ;  /* 0x0000001020097819 */ /* 0x000fe400000006ff */
[----:B------:R-:W-:Y:S01]  /*0600*/  SHF.L.U32 R44, R44, 0x10, RZ ;  /* 0x000000102c2c7819 */ /* 0x000fe200000006ff */
[C---:B0-----:R-:W-:Y:S01]  /*0610*/  FADD.FTZ R50, -R58.reuse, R3 ;  /* 0x000000033a327221 */ /* 0x041fe20000010100 */
[C---:B------:R-:W-:Y:S01]  /*0620*/  FADD.FTZ R56, -R58.reuse, R11 ;  /* 0x0000000b3a387221 */ /* 0x040fe20000010100 */
[----:B------:R-:W-:Y:S01]  /*0630*/  PRMT R51, R45, 0x7632, R51 ;  /* 0x000076322d337816 */ /* 0x000fe20000000033 */
[----:B-----5:R-:W-:Y:S01]  /*0640*/  FMUL.FTZ R3, R37, R8 ;  /* 0x0000000825037220 */ /* 0x020fe20000410000 */
[----:B------:R-:W-:Y:S01]  /*0650*/  SHF.L.U32 R45, R45, 0x10, RZ ;  /* 0x000000102d2d7819 */ /* 0x000fe200000006ff */
[----:B------:R-:W-:Y:S01]  /*0660*/  FMUL.FTZ R8, R9, R44 ;  /* 0x0000002c09087220 */ /* 0x000fe20000410000 */
[----:B------:R-:W-:Y:S01]  /*0670*/  SHF.L.U32 R11, R33, 0x10, RZ ;  /* 0x00000010210b7819 */ /* 0x000fe200000006ff */
[----:B------:R-:W-:Y:S01]  /*0680*/  FMUL.FTZ R9, R37, R10 ;  /* 0x0000000a25097220 */ /* 0x000fe20000410000 */
[----:B------:R-:W-:Y:S01]  /*0690*/  FADD.FTZ R52, -R58, R55 ;  /* 0x000000373a347221 */ /* 0x000fe20000010100 */
[----:B------:R-:W-:-:S02]  /*06a0*/  PRMT R38, R47, 0x7632, R38 ;  /* 0x000076322f267816 */ /* 0x000fc40000000026 */
[----:B------:R-:W-:Y:S02]  /*06b0*/  SHF.L.U32 R57, R47, 0x10, RZ ;  /* 0x000000102f397819 */ /* 0x000fe400000006ff */
[----:B------:R-:W-:Y:S01]  /*06c0*/  PRMT R47, R32, 0x7632, R47 ;  /* 0x00007632202f7816 */ /* 0x000fe2000000002f */
[-C--:B------:R-:W-:Y:S01]  /*06d0*/  FMUL.FTZ R10, R11, R45.reuse ;  /* 0x0000002d0b0a7220 */ /* 0x080fe20000410000 */
[----:B------:R-:W-:Y:S01]  /*06e0*/  FADD.FTZ R30, R30, R45 ;  /* 0x0000002d1e1e7221 */ /* 0x000fe20000010000 */
[----:B------:R-:W-:Y:S01]  /*06f0*/  FFMA.FTZ R18, R9, R45, R18 ;  /* 0x0000002d09127223 */ /* 0x000fe20000010012 */
[----:B------:R-:W-:Y:S01]  /*0700*/  FMUL.FTZ R45, R37, R52 ;  /* 0x00000034252d7220 */ /* 0x000fe20000410000 */
[----:B------:R-:W-:Y:S01]  /*0710*/  SHF.L.U32 R47, R47, 0x10, RZ ;  /* 0x000000102f2f7819 */ /* 0x000fe200000006ff */
[----:B------:R-:W-:Y:S01]  /*0720*/  FMUL.FTZ R50, R37, R50 ;  /* 0x0000003225327220 */ /* 0x000fe20000410000 */
[----:B------:R-:W-:Y:S02]  /*0730*/  SHF.L.U32 R52, R53, 0x10, RZ ;  /* 0x0000001035347819 */ /* 0x000fe400000006ff */
[----:B------:R-:W-:Y:S01]  /*0740*/  PRMT R53, R33, 0x7632, R53 ;  /* 0x0000763221357816 */ /* 0x000fe20000000035 */
[--C-:B------:R-:W-:Y:S01]  /*0750*/  FADD.FTZ R58, -R58, R39.reuse ;  /* 0x000000273a3a7221 */ /* 0x100fe20000010100 */
        /* <DEDUP_REMOVED lines=8> */
[--C-:B------:R-:W-:Y:S01]  /*07e0*/  FADD.FTZ R26, R26, R57.reuse ;  /* 0x000000391a1a7221 */ /* 0x100fe20000010000 */
[-C--:B------:R-:W-:Y:S01]  /*07f0*/  FFMA.FTZ R22, R45, R57.reuse, R22 ;  /* 0x000000392d167223 */ /* 0x080fe20000010016 */
[----:B------:R-:W-:Y:S01]  /*0800*/  FMUL.FTZ R46, R46, R57 ;  /* 0x000000392e2e7220 */ /* 0x000fe20000410000 */
[----:B------:R-:W-:Y:S01]  /*0810*/  FMUL.FTZ R11, R37, R60 ;  /* 0x0000003c250b7220 */ /* 0x000fe20000410000 */
[-C--:B------:R-:W-:Y:S01]  /*0820*/  FMUL.FTZ R51, R52, R53.reuse ;  /* 0x0000003534337220 */ /* 0x080fe20000410000 */
[----:B------:R-:W-:Y:S01]  /*0830*/  PRMT R57, R35, 0x7632, R57 ;  /* 0x0000763223397816 */ /* 0x000fe20000000039 */
[----:B------:R-:W-:Y:S01]  /*0840*/  FMUL.FTZ R54, R37, R54 ;  /* 0x0000003625367220 */ /* 0x000fe20000410000 */
[----:B------:R-:W-:Y:S01]  /*0850*/  SHF.L.U32 R52, R38, 0x10, RZ ;  /* 0x0000001026347819 */ /* 0x000fe200000006ff */
[----:B------:R-:W-:Y:S01]  /*0860*/  FADD.FTZ R38, RZ, R8 ;  /* 0x00000008ff267221 */ /* 0x000fe20000010000 */
[----:B------:R-:W-:Y:S01]  /*0870*/  SHF.L.U32 R60, R39, 0x10, RZ ;  /* 0x00000010273c7819 */ /* 0x000fe200000006ff */
[----:B------:R-:W-:Y:S01]  /*0880*/  FADD.FTZ R28, R28, R44 ;  /* 0x0000002c1c1c7221 */ /* 0x000fe20000010000 */
[C---:B------:R-:W-:Y:S01]  /*0890*/  FFMA.FTZ R16, R3.reuse, R44, R16 ;  /* 0x0000002c03107223 */ /* 0x040fe20000010010 */
[----:B------:R-:W-:Y:S01]  /*08a0*/  FFMA.FTZ R39, R3, R8, RZ ;  /* 0x0000000803277223 */ /* 0x000fe200000100ff */
[----:B------:R-:W-:Y:S01]  /*08b0*/  SHF.L.U32 R44, R34, 0x10, RZ ;  /* 0x00000010222c7819 */ /* 0x000fe200000006ff */
[----:B------:R-:W-:Y:S01]  /*08c0*/  FADD.FTZ R31, R31, R53 ;  /* 0x000000351f1f7221 */ /* 0x000fe20000010000 */
[----:B------:R-:W-:Y:S01]  /*08d0*/  FFMA.FTZ R19, R54, R53, R19 ;  /* 0x0000003536137223 */ /* 0x000fe20000010013 */
[----:B------:R-:W-:Y:S01]  /*08e0*/  SHF.L.U32 R57, R57, 0x10, RZ ;  /* 0x0000001039397819 */ /* 0x000fe200000006ff */
[----:B------:R-:W-:Y:S01]  /*08f0*/  FMUL.FTZ R58, R37, R58 ;  /* 0x0000003a253a7220 */ /* 0x000fe20000410000 */
[----:B------:R-:W-:Y:S01]  /*0900*/  FADD.FTZ R53, R38, R47 ;  /* 0x0000002f26357221 */ /* 0x000fe20000010000 */
[----:B------:R-:W-:Y:S01]  /*0910*/  FFMA.FTZ R38, R50, R47, R39 ;  /* 0x0000002f32267223 */ /* 0x000fe20000010027 */
[-C--:B------:R-:W-:Y:S01]  /*0920*/  FMUL.FTZ R44, R44, R55.reuse ;  /* 0x000000372c2c7220 */ /* 0x080fe20000410000 */
[--C-:B------:R-:W-:Y:S01]  /*0930*/  FADD.FTZ R24, R24, R55.reuse ;  /* 0x0000003718187221 */ /* 0x100fe20000010000 */
[----:B------:R-:W-:Y:S01]  /*0940*/  FFMA.FTZ R20, R11, R55, R20 ;  /* 0x000000370b147223 */ /* 0x000fe20000010014 */
[----:B------:R-:W-:Y:S01]  /*0950*/  PRMT R55, R34, 0x7632, R55 ;  /* 0x0000763222377816 */ /* 0x000fe20000000037 */
[-C--:B------:R-:W-:Y:S01]  /*0960*/  FMUL.FTZ R57, R57, R52.reuse ;  /* 0x0000003439397220 */ /* 0x080fe20000410000 */
[----:B------:R-:W-:Y:S01]  /*0970*/  FADD.FTZ R27, R27, R52 ;  /* 0x000000341b1b7221 */ /* 0x000fe20000010000 */
[----:B------:R-:W-:Y:S01]  /*0980*/  FFMA.FTZ R23, R58, R52, R23 ;  /* 0x000000343a177223 */ /* 0x000fe20000010017 */
[----:B------:R-:W-:Y:S01]  /*0990*/  FADD.FTZ R52, R53, R10 ;  /* 0x0000000a35347221 */ /* 0x000fe20000010000 */
[----:B------:R-:W-:Y:S01]  /*09a0*/  FFMA.FTZ R39, R9, R10, R38 ;  /* 0x0000000a09277223 */ /* 0x000fe20000010026 */
[----:B------:R-:W-:-:S02]  /*09b0*/  SHF.L.U32 R55, R55, 0x10, RZ ;  /* 0x0000001037377819 */ /* 0x000fc400000006ff */
[----:B------:R-:W-:Y:S01]  /*09c0*/  FADD.FTZ R53, R52, R51 ;  /* 0x0000003334357221 */ /* 0x000fe20000010000 */
[----:B------:R-:W-:Y:S01]  /*09d0*/  FFMA.FTZ R38, R54, R51, R39 ;  /* 0x0000003336267223 */ /* 0x000fe20000010027 */
[----:B------:R-:W-:Y:S01]  /*09e0*/  FMUL.FTZ R56, R37, R56 ;  /* 0x0000003825387220 */ /* 0x000fe20000410000 */
[----:B------:R-:W-:Y:S01]  /*09f0*/  FMUL.FTZ R55, R55, R60 ;  /* 0x0000003c37377220 */ /* 0x000fe20000410000 */
[----:B------:R-:W-:Y:S01]  /*0a00*/  FADD.FTZ R52, R53, R44 ;  /* 0x0000002c35347221 */ /* 0x000fe20000010000 */
[----:B------:R-:W-:-:S03]  /*0a10*/  FFMA.FTZ R39, R11, R44, R38 ;  /* 0x0000002c0b277223 */ /* 0x000fc60000010026 */
[----:B------:R-:W-:Y:S01]  /*0a20*/  FADD.FTZ R53, R52, R55 ;  /* 0x0000003734357221 */ /* 0x000fe20000010000 */
[----:B------:R-:W-:-:S03]  /*0a30*/  FFMA.FTZ R38, R56, R55, R39 ;  /* 0x0000003738267223 */ /* 0x000fc60000010027 */
[----:B------:R-:W-:Y:S01]  /*0a40*/  FADD.FTZ R66, R53, R46 ;  /* 0x0000002e35427221 */ /* 0x000fe20000010000 */
[----:B------:R-:W-:Y:S01]  /*0a50*/  FFMA.FTZ R39, R45, R46, R38 ;  /* 0x0000002e2d277223 */ /* 0x000fe20000010026 */
[----:B------:R-:W-:Y:S01]  /*0a60*/  FADD.FTZ R25, R25, R60 ;  /* 0x0000003c19197221 */ /* 0x000fe20000010000 */
[----:B------:R-:W-:Y:S01]  /*0a70*/  FFMA.FTZ R21, R56, R60, R21 ;  /* 0x0000003c38157223 */ /* 0x000fe20000010015 */
[----:B----4-:R-:W-:Y:S01]  /*0a80*/  SHF.R.U64 R59, R48, 0x8, R49 ;  /* 0x00000008303b7819 */ /* 0x010fe20000001231 */
[----:B------:R-:W-:Y:S01]  /*0a90*/  FADD.FTZ R66, R66, R57 ;  /* 0x0000003942427221 */ /* 0x000fe20000010000 */
[----:B------:R-:W-:Y:S01]  /*0aa0*/  SHF.R.U64 R60, R48, 0x10, R49 ;  /* 0x00000010303c7819 */ /* 0x000fe20000001231 */
[----:B------:R-:W-:Y:S01]  /*0ab0*/  FFMA.FTZ R52, R58, R57, R39 ;  /* 0x000000393a347223 */ /* 0x000fe20000010027 */
[--C-:B------:R-:W-:Y:S02]  /*0ac0*/  SHF.R.U64 R61, R48, 0x18, R49.reuse ;  /* 0x00000018303d7819 */ /* 0x100fe40000001231 */
[----:B------:R-:W-:-:S02]  /*0ad0*/  SHF.R.U32.HI R62, RZ, 0x8, R49 ;  /* 0x00000008ff3e7819 */ /* 0x000fc40000011631 */
[--C-:B------:R-:W-:Y:S02]  /*0ae0*/  SHF.R.U32.HI R63, RZ, 0x10, R49.reuse ;  /* 0x00000010ff3f7819 */ /* 0x100fe40000011631 */
[----:B------:R-:W-:-:S07]  /*0af0*/  SHF.R.U32.HI R64, RZ, 0x18, R49 ;  /* 0x00000018ff407819 */ /* 0x000fce0000011631 */
.L_x_235:
[----:B------:R-:W-:Y:S05]  /*0b00*/  BSYNC.RECONVERGENT B1 ;  /* 0x0000000000017941 */ /* 0x000fea0003800200 */
.L_x_234:
[----:B------:R-:W-:-:S03]  /*0b10*/  UMOV UR6, 0xffffffff ;  /* 0xffffffff00067882 */ /* 0x000fc60000000000 */
[----:B------:R-:W-:Y:S05]  /*0b20*/  BRA.DIV UR6, `(.L_x_236) ;  /* 0x0000001a064c7947 */ /* 0x000fea000b800000 */
[----:B------:R-:W2:Y:S04]  /*0b30*/  SHFL.BFLY PT, R65, R66, 0x1, 0x1f ;  /* 0x0c201f0042417f89 */ /* 0x000ea800000e0000 */
[----:B------:R-:W3:Y:S01]  /*0b40*/  SHFL.BFLY PT, R69, R52, 0x1, 0x1f ;  /* 0x0c201f0034457f89 */ /* 0x000ee200000e0000 */
[----:B--2---:R-:W-:Y:S01]  /*0b50*/  FADD.FTZ R67, R65, R66 ;  /* 0x0000004241437221 */ /* 0x004fe20000010000 */
[----:B---3--:R-:W-:-:S04]  /*0b60*/  FADD.FTZ R68, R69, R52 ;  /* 0x0000003445447221 */ /* 0x008fc80000010000 */
        /* <DEDUP_REMOVED lines=12> */
[----:B------:R2:W3:Y:S04]  /*0c30*/  SHFL.BFLY PT, R68, R67, 0x10, 0x1f ;  /* 0x0e001f0043447f89 */ /* 0x0004e800000e0000 */
[----:B------:R2:W4:Y:S02]  /*0c40*/  SHFL.BFLY PT, R65, R52, 0x10, 0x1f ;  /* 0x0e001f0034417f89 */ /* 0x00052400000e0000 */
.L_x_255:
[----:B------:R-:W-:Y:S01]  /*0c50*/  BSSY.RECONVERGENT B1, `(.L_x_237) ;  /* 0x000012c000017945 */ /* 0x000fe20003800200 */
[----:B0--3--:R-:W-:Y:S01]  /*0c60*/  FADD.FTZ R38, R67, R68 ;  /* 0x0000004443267221 */ /* 0x009fe20000010000 */
[----:B----4-:R-:W-:Y:S02]  /*0c70*/  FADD.FTZ R65, R52, R65 ;  /* 0x0000004134417221 */ /* 0x010fe40000010000 */
        /* <DEDUP_REMOVED lines=11> */
[-CC-:B--2---:R-:W-:Y:S01]  /*0d30*/  FFMA.FTZ R52, R50, R66.reuse, R38.reuse ;  /* 0x0000004232347223 */ /* 0x184fe20000010026 */
        /* <DEDUP_REMOVED lines=27> */
[----:B------:R-:W-:Y:S01]  /*0ef0*/  LOP3.LUT P1, RZ, R63, 0xff, RZ, 0xc0, !PT ;  /* 0x000000ff3fff7812 */ /* 0x000fe2000782c0ff */
[----:B------:R-:W-:Y:S01]  /*0f00*/  FMUL.FTZ R67, R67, UR15 ;  /* 0x0000000f43437c20 */ /* 0x000fe20008410000 */
[----:B------:R-:W-:Y:S01]  /*0f10*/  LOP3.LUT P2, RZ, R64, 0xff, RZ, 0xc0, !PT ;  /* 0x000000ff40ff7812 */ /* 0x000fe2000784c0ff */
[----:B------:R-:W-:Y:S01]  /*0f20*/  FMUL.FTZ R37, R37, UR15 ;  /* 0x0000000f25257c20 */ /* 0x000fe20008410000 */
[-C--:B------:R-:W-:Y:S01]  /*0f30*/  FMUL.FTZ R69, R69, R36.reuse ;  /* 0x0000002445457220 */ /* 0x080fe20000410000 */
[-C--:B------:R-:W-:Y:S01]  /*0f40*/  FMUL.FTZ R66, R66, R36.reuse ;  /* 0x0000002442427220 */ /* 0x080fe20000410000 */
[-C--:B------:R-:W-:Y:S01]  /*0f50*/  FMUL.FTZ R68, R68, R36.reuse ;  /* 0x0000002444447220 */ /* 0x080fe20000410000 */
[----:B------:R-:W-:Y:S01]  /*0f60*/  FMUL.FTZ R52, R39, R36 ;  /* 0x0000002427347220 */ /* 0x000fe20000410000 */
[----:B------:R-:W-:Y:S01]  /*0f70*/  FSEL R39, R67, RZ, P1 ;  /* 0x000000ff43277208 */ /* 0x000fe20000800000 */
[----:B------:R-:W-:Y:S01]  /*0f80*/  FMUL.FTZ R53, R53, UR15 ;  /* 0x0000000f35357c20 */ /* 0x000fe20008410000 */
[----:B------:R-:W-:Y:S01]  /*0f90*/  FSEL R36, R37, RZ, P2 ;  /* 0x000000ff25247208 */ /* 0x000fe20001000000 */
[----:B------:R-:W-:Y:S01]  /*0fa0*/  FMUL.FTZ R65, R65, UR15 ;  /* 0x0000000f41417c20 */ /* 0x000fe20008410000 */
[----:B------:R-:W-:Y:S01]  /*0fb0*/  LOP3.LUT P1, RZ, R49, 0xff, RZ, 0xc0, !PT ;  /* 0x000000ff31ff7812 */ /* 0x000fe2000782c0ff */
[----:B------:R-:W-:Y:S01]  /*0fc0*/  FMUL.FTZ R66, R66, UR15 ;  /* 0x0000000f42427c20 */ /* 0x000fe20008410000 */
[----:B------:R-:W-:Y:S01]  /*0fd0*/  LOP3.LUT P2, RZ, R62, 0xff, RZ, 0xc0, !PT ;  /* 0x000000ff3eff7812 */ /* 0x000fe2000784c0ff */
[----:B------:R-:W-:Y:S01]  /*0fe0*/  FMUL.FTZ R68, R68, UR15 ;  /* 0x0000000f44447c20 */ /* 0x000fe20008410000 */
[----:B------:R-:W-:Y:S01]  /*0ff0*/  FSEL R38, R53, RZ, P1 ;  /* 0x000000ff35267208 */ /* 0x000fe20000800000 */
[----:B------:R-:W-:Y:S01]  /*1000*/  FMUL.FTZ R52, R52, UR15 ;  /* 0x0000000f34347c20 */ /* 0x000fe20008410000 */
[----:B------:R-:W-:Y:S01]  /*1010*/  FSEL R65, R65, RZ, P2 ;  /* 0x000000ff41417208 */ /* 0x000fe20001000000 */
[----:B------:R-:W-:Y:S01]  /*1020*/  FMUL.FTZ R69, R69, UR15 ;  /* 0x0000000f45457c20 */ /* 0x000fe20008410000 */
[----:B------:R-:W-:-:S02]  /*1030*/  LOP3.LUT P3, RZ, R60, 0xff, RZ, 0xc0, !PT ;  /* 0x000000ff3cff7812 */ /* 0x000fc4000786c0ff */
[----:B------:R-:W-:Y:S02]  /*1040*/  LOP3.LUT P4, RZ, R61, 0xff, RZ, 0xc0, !PT ;  /* 0x000000ff3dff7812 */ /* 0x000fe4000788c0ff */
[----:B------:R-:W-:Y:S02]  /*1050*/  LOP3.LUT P1, RZ, R48, 0xff, RZ, 0xc0, !PT ;  /* 0x000000ff30ff7812 */ /* 0x000fe4000782c0ff */
[----:B------:R-:W-:Y:S02]  /*1060*/  LOP3.LUT P2, RZ, R59, 0xff, RZ, 0xc0, !PT ;  /* 0x000000ff3bff7812 */ /* 0x000fe4000784c0ff */
[----:B------:R-:W-:Y:S02]  /*1070*/  F2FP.BF16.F32.PACK_AB R39, R36, R39 ;  /* 0x000000272427723e */ /* 0x000fe400000010ff */
[----:B------:R-:W-:Y:S02]  /*1080*/  FSEL R37, R66, RZ, P3 ;  /* 0x000000ff42257208 */ /* 0x000fe40001800000 */
[----:B------:R-:W-:-:S02]  /*1090*/  FSEL R68, R68, RZ, P4 ;  /* 0x000000ff44447208 */ /* 0x000fc40002000000 */
[----:B------:R-:W-:Y:S02]  /*10a0*/  FSEL R36, R52, RZ, P1 ;  /* 0x000000ff34247208 */ /* 0x000fe40000800000 */
[----:B------:R-:W-:Y:S02]  /*10b0*/  FSEL R69, R69, RZ, P2 ;  /* 0x000000ff45457208 */ /* 0x000fe40001000000 */
[----:B------:R-:W-:Y:S02]  /*10c0*/  F2FP.BF16.F32.PACK_AB R38, R65, R38 ;  /* 0x000000264126723e */ /* 0x000fe400000010ff */
[----:B------:R-:W-:Y:S02]  /*10d0*/  F2FP.BF16.F32.PACK_AB R37, R68, R37 ;  /* 0x000000254425723e */ /* 0x000fe400000010ff */
[----:B------:R-:W-:Y:S01]  /*10e0*/  F2FP.BF16.F32.PACK_AB R36, R69, R36 ;  /* 0x000000244524723e */ /* 0x000fe200000010ff */
[----:B------:R-:W-:Y:S06]  /*10f0*/  BRA `(.L_x_241) ;  /* 0x0000000c00647947 */ /* 0x000fec0003800000 */
.L_x_240:
[-CC-:B------:R-:W-:Y:S01]  /*1100*/  FFMA.FTZ R41, R11, R66.reuse, R38.reuse ;  /* 0x000000420b297223 */ /* 0x180fe20000010026 */
[-CC-:B--2---:R-:W-:Y:S01]  /*1110*/  FFMA.FTZ R52, R56, R66.reuse, R38.reuse ;  /* 0x0000004238347223 */ /* 0x184fe20000010026 */
[-CC-:B------:R-:W-:Y:S01]  /*1120*/  FFMA.FTZ R53, R9, R66.reuse, R38.reuse ;  /* 0x0000004209357223 */ /* 0x180fe20000010026 */
[-CC-:B------:R-:W-:Y:S01]  /*1130*/  FFMA.FTZ R40, R54, R66.reuse, R38.reuse ;  /* 0x0000004236287223 */ /* 0x180fe20000010026 */
[-CC-:B------:R-:W-:Y:S01]  /*1140*/  FFMA.FTZ R68, R50, R66.reuse, R38.reuse ;  /* 0x0000004232447223 */ /* 0x180fe20000010026 */
[-CC-:B------:R-:W-:Y:S01]  /*1150*/  FFMA.FTZ R43, R45, R66.reuse, R38.reuse ;  /* 0x000000422d2b7223 */ /* 0x180fe20000010026 */
[-CC-:B------:R-:W-:Y:S01]  /*1160*/  FFMA.FTZ R39, R3, R66.reuse, R38.reuse ;  /* 0x0000004203277223 */ /* 0x180fe20000010026 */
[----:B------:R-:W-:Y:S01]  /*1170*/  FADD.FTZ R42, R44, -R41 ;  /* 0x800000292c2a7221 */ /* 0x000fe20000010000 */
[----:B------:R-:W-:Y:S01]  /*1180*/  FFMA.FTZ R38, R58, R66, R38 ;  /* 0x000000423a267223 */ /* 0x000fe20000010026 */
        /* <DEDUP_REMOVED lines=9> */
[----:B------:R-:W-:Y:S01]  /*1220*/  FMUL.FTZ R53, R37, R53 ;  /* 0x0000003525357220 */ /* 0x000fe20000410000 */
[----:B------:R-:W-:Y:S01]  /*1230*/  FADD.FTZ R68, R47, -R68 ;  /* 0x800000442f447221 */ /* 0x000fe20000010000 */
[C---:B------:R-:W-:Y:S01]  /*1240*/  FMUL.FTZ R43, R37.reuse, R40 ;  /* 0x00000028252b7220 */ /* 0x040fe20000410000 */
[C---:B------:R-:W-:Y:S01]  /*1250*/  FMUL.FTZ R65, R37.reuse, R38 ;  /* 0x0000002625417220 */ /* 0x040fe20000410000 */
[----:B------:R-:W-:Y:S01]  /*1260*/  FMUL.FTZ R40, R37, R66 ;  /* 0x0000004225287220 */ /* 0x000fe20000410000 */
[----:B------:R-:W-:Y:S01]  /*1270*/  FMUL.FTZ R38, R42, R36 ;  /* 0x000000242a267220 */ /* 0x000fe20000410000 */
[C---:B------:R-:W-:Y:S01]  /*1280*/  F2FP.BF16.F32.PACK_AB R42, R41.reuse, R42 ;  /* 0x0000002a292a723e */ /* 0x040fe200000010ff */
[----:B------:R-:W-:Y:S01]  /*1290*/  FMUL.FTZ R66, R41, R36 ;  /* 0x0000002429427220 */ /* 0x000fe20000410000 */
[----:B------:R-:W-:Y:S01]  /*12a0*/  FMUL.FTZ R39, R37, R68 ;  /* 0x0000004425277220 */ /* 0x000fe20000410000 */
[C---:B------:R-:W-:Y:S01]  /*12b0*/  F2FP.BF16.F32.PACK_AB R41, R53.reuse, R52 ;  /* 0x000000343529723e */ /* 0x040fe200000010ff */
[-C--:B------:R-:W-:Y:S01]  /*12c0*/  FMUL.FTZ R37, R52, R36.reuse ;  /* 0x0000002434257220 */ /* 0x080fe20000410000 */
[----:B------:R-:W-:Y:S01]  /*12d0*/  FMUL.FTZ R53, R53, R36 ;  /* 0x0000002435357220 */ /* 0x000fe20000410000 */
[----:B------:R-:W-:Y:S01]  /*12e0*/  LOP3.LUT P1, RZ, R60, 0xff, RZ, 0xc0, !PT ;  /* 0x000000ff3cff7812 */ /* 0x000fe2000782c0ff */
[----:B------:R-:W-:Y:S01]  /*12f0*/  FMUL.FTZ R38, R38, UR15 ;  /* 0x0000000f26267c20 */ /* 0x000fe20008410000 */
[----:B------:R-:W-:Y:S01]  /*1300*/  FMUL.FTZ R37, R37, UR15 ;  /* 0x0000000f25257c20 */ /* 0x000fe20008410000 */
[----:B------:R-:W-:Y:S01]  /*1310*/  FMUL.FTZ R53, R53, UR15 ;  /* 0x0000000f35357c20 */ /* 0x000fe20008410000 */
[----:B------:R-:W-:Y:S01]  /*1320*/  LOP3.LUT P2, RZ, R61, 0xff, RZ, 0xc0, !PT ;  /* 0x000000ff3dff7812 */ /* 0x000fe2000784c0ff */
[----:B------:R-:W-:Y:S01]  /*1330*/  FMUL.FTZ R66, R66, UR15 ;  /* 0x0000000f42427c20 */ /* 0x000fe20008410000 */
[----:B------:R-:W-:-:S02]  /*1340*/  LOP3.LUT P3, RZ, R49, 0xff, RZ, 0xc0, !PT ;  /* 0x000000ff31ff7812 */ /* 0x000fc4000786c0ff */
[----:B------:R-:W-:Y:S02]  /*1350*/  FSEL R37, R37, RZ, P1 ;  /* 0x000000ff25257208 */ /* 0x000fe40000800000 */
[----:B------:R-:W-:Y:S01]  /*1360*/  FSEL R52, R53, RZ, P2 ;  /* 0x000000ff35347208 */ /* 0x000fe20001000000 */
[-C--:B------:R-:W-:Y:S01]  /*1370*/  FMUL.FTZ R53, R43, R36.reuse ;  /* 0x000000242b357220 */ /* 0x080fe20000410000 */
[C---:B------:R-:W-:Y:S01]  /*1380*/  F2FP.BF16.F32.PACK_AB R43, R65.reuse, R43 ;  /* 0x0000002b412b723e */ /* 0x040fe200000010ff */
[-C--:B------:R-:W-:Y:S01]  /*1390*/  FMUL.FTZ R65, R65, R36.reuse ;  /* 0x0000002441417220 */ /* 0x080fe20000410000 */
[----:B------:R-:W-:Y:S01]  /*13a0*/  F2FP.BF16.F32.PACK_AB R37, R52, R37 ;  /* 0x000000253425723e */ /* 0x000fe200000010ff */
[-C--:B------:R-:W-:Y:S01]  /*13b0*/  FMUL.FTZ R52, R40, R36.reuse ;  /* 0x0000002428347220 */ /* 0x080fe20000410000 */
[----:B------:R-:W-:Y:S01]  /*13c0*/  LOP3.LUT P4, RZ, R62, 0xff, RZ, 0xc0, !PT ;  /* 0x000000ff3eff7812 */ /* 0x000fe2000788c0ff */
[----:B------:R-:W-:Y:S01]  /*13d0*/  FMUL.FTZ R36, R39, R36 ;  /* 0x0000002427247220 */ /* 0x000fe20000410000 */
[----:B------:R-:W-:Y:S01]  /*13e0*/  FSEL R38, R38, RZ, P3 ;  /* 0x000000ff26267208 */ /* 0x000fe20001800000 */
[----:B------:R-:W-:Y:S01]  /*13f0*/  FMUL.FTZ R53, R53, UR15 ;  /* 0x0000000f35357c20 */ /* 0x000fe20008410000 */
[----:B------:R-:W-:Y:S01]  /*1400*/  FSEL R67, R66, RZ, P4 ;  /* 0x000000ff42437208 */ /* 0x000fe20002000000 */
[----:B------:R-:W-:Y:S01]  /*1410*/  FMUL.FTZ R66, R65, UR15 ;  /* 0x0000000f41427c20 */ /* 0x000fe20008410000 */
[----:B------:R-:W-:Y:S01]  /*1420*/  F2FP.BF16.F32.PACK_AB R40, R39, R40 ;  /* 0x000000282728723e */ /* 0x000fe200000010ff */
[----:B------:R-:W-:Y:S01]  /*1430*/  FMUL.FTZ R52, R52, UR15 ;  /* 0x0000000f34347c20 */ /* 0x000fe20008410000 */
[----:B------:R-:W-:Y:S01]  /*1440*/  LOP3.LUT P3, RZ, R63, 0xff, RZ, 0xc0, !PT ;  /* 0x000000ff3fff7812 */ /* 0x000fe2000786c0ff */
[----:B------:R-:W-:Y:S01]  /*1450*/  FMUL.FTZ R39, R36, UR15 ;  /* 0x0000000f24277c20 */ /* 0x000fe20008410000 */
[----:B------:R-:W-:-:S02]  /*1460*/  LOP3.LUT P4, RZ, R64, 0xff, RZ, 0xc0, !PT ;  /* 0x000000ff40ff7812 */ /* 0x000fc4000788c0ff */
[----:B------:R-:W-:Y:S02]  /*1470*/  LOP3.LUT P1, RZ, R48, 0xff, RZ, 0xc0, !PT ;  /* 0x000000ff30ff7812 */ /* 0x000fe4000782c0ff */
[----:B------:R-:W-:Y:S02]  /*1480*/  LOP3.LUT P2, RZ, R59, 0xff, RZ, 0xc0, !PT ;  /* 0x000000ff3bff7812 */ /* 0x000fe4000784c0ff */
[----:B------:R-:W-:Y:S02]  /*1490*/  FSEL R65, R53, RZ, P3 ;  /* 0x000000ff35417208 */ /* 0x000fe40001800000 */
[----:B------:R-:W-:Y:S02]  /*14a0*/  FSEL R66, R66, RZ, P4 ;  /* 0x000000ff42427208 */ /* 0x000fe40002000000 */
[----:B------:R-:W-:Y:S02]  /*14b0*/  FSEL R36, R52, RZ, P1 ;  /* 0x000000ff34247208 */ /* 0x000fe40000800000 */
[----:B------:R-:W-:-:S02]  /*14c0*/  FSEL R53, R39, RZ, P2 ;  /* 0x000000ff27357208 */ /* 0x000fc40001000000 */
[----:B------:R-:W-:Y:S02]  /*14d0*/  F2FP.BF16.F32.PACK_AB R38, R67, R38 ;  /* 0x000000264326723e */ /* 0x000fe400000010ff */
[----:B------:R-:W-:Y:S02]  /*14e0*/  F2FP.BF16.F32.PACK_AB R39, R66, R65 ;  /* 0x000000414227723e */ /* 0x000fe400000010ff */
[----:B------:R-:W-:Y:S01]  /*14f0*/  F2FP.BF16.F32.PACK_AB R36, R53, R36 ;  /* 0x000000243524723e */ /* 0x000fe200000010ff */
[----:B------:R-:W-:Y:S06]  /*1500*/  BRA `(.L_x_241) ;  /* 0x0000000800607947 */ /* 0x000fec0003800000 */
.L_x_239:
[----:B------:R-:W-:-:S04]  /*1510*/  UISETP.NE.U32.AND UP0, UPT, UR4, URZ, UPT ;  /* 0x000000ff0400728c */ /* 0x000fc8000bf05070 */
[----:B------:R-:W-:-:S09]  /*1520*/  UISETP.NE.AND.EX UP0, UPT, UR5, URZ, UPT, UP0 ;  /* 0x000000ff0500728c */ /* 0x000fd2000bf05300 */
[----:B------:R-:W-:Y:S05]  /*1530*/  BRA.U UP0, `(.L_x_242) ;  /* 0x0000000500247547 */ /* 0x000fea000b800000 */
[-CC-:B------:R-:W-:Y:S01]  /*1540*/  FFMA.FTZ R39, R3, R66.reuse, R38.reuse ;  /* 0x0000004203277223 */ /* 0x180fe20000010026 */
[----:B--2---:R-:W-:Y:S01]  /*1550*/  SHF.L.U32 R52, R12, 0x10, RZ ;  /* 0x000000100c347819 */ /* 0x004fe200000006ff */
[----:B------:R-:W-:Y:S01]  /*1560*/  FFMA.FTZ R53, R50, R66, R38 ;  /* 0x0000004232357223 */ /* 0x000fe20000010026 */
[----:B------:R-:W-:Y:S01]  /*1570*/  LOP3.LUT P1, RZ, R63, 0xff, RZ, 0xc0, !PT ;  /* 0x000000ff3fff7812 */ /* 0x000fe2000782c0ff */
[----:B------:R-:W-:Y:S01]  /*1580*/  FADD.FTZ R39, R8, -R39 ;  /* 0x8000002708277221 */ /* 0x000fe20000010000 */
[----:B------:R-:W-:Y:S01]  /*1590*/  LOP3.LUT P2, RZ, R64, 0xff, RZ, 0xc0, !PT ;  /* 0x000000ff40ff7812 */ /* 0x000fe2000784c0ff */
[----:B------:R-:W-:Y:S01]  /*15a0*/  FADD.FTZ R53, R47, -R53 ;  /* 0x800000352f357221 */ /* 0x000fe20000010000 */
[----:B------:R-:W-:Y:S01]  /*15b0*/  LOP3.LUT P3, RZ, R60, 0xff, RZ, 0xc0, !PT ;  /* 0x000000ff3cff7812 */ /* 0x000fe2000786c0ff */
[----:B-----5:R-:W-:Y:S01]  /*15c0*/  FFMA.FTZ R52, R37, R39, R52 ;  /* 0x0000002725347223 */ /* 0x020fe20000010034 */
[----:B------:R-:W-:Y:S02]  /*15d0*/  PRMT R39, R12, 0x7632, R39 ;  /* 0x000076320c277816 */ /* 0x000fe40000000027 */
[----:B------:R-:W-:Y:S01]  /*15e0*/  LOP3.LUT P4, RZ, R61, 0xff, RZ, 0xc0, !PT ;  /* 0x000000ff3dff7812 */ /* 0x000fe2000788c0ff */
[----:B------:R-:W-:Y:S01]  /*15f0*/  FMUL.FTZ R52, R52, R36 ;  /* 0x0000002434347220 */ /* 0x000fe20000410000 */
[----:B------:R-:W-:Y:S01]  /*1600*/  SHF.L.U32 R68, R39, 0x10, RZ ;  /* 0x0000001027447819 */ /* 0x000fe200000006ff */
[----:B------:R-:W-:-:S02]  /*1610*/  FFMA.FTZ R39, R9, R66, R38 ;  /* 0x0000004209277223 */ /* 0x000fc40000010026 */
[----:B------:R-:W-:Y:S02]  /*1620*/  FMUL.FTZ R52, R52, UR15 ;  /* 0x0000000f34347c20 */ /* 0x000fe40008410000 */
[----:B------:R-:W-:Y:S01]  /*1630*/  FFMA.FTZ R69, R37, R53, R68 ;  /* 0x0000003525457223 */ /* 0x000fe20000010044 */
[----:B------:R-:W-:Y:S01]  /*1640*/  SHF.L.U32 R68, R13, 0x10, RZ ;  /* 0x000000100d447819 */ /* 0x000fe200000006ff */
[----:B------:R-:W-:Y:S01]  /*1650*/  FADD.FTZ R39, R10, -R39 ;  /* 0x800000270a277221 */ /* 0x000fe20000010000 */
[----:B------:R-:W-:Y:S01]  /*1660*/  FFMA.FTZ R53, R54, R66, R38 ;  /* 0x0000004236357223 */ /* 0x000fe20000010026 */
[-C--:B------:R-:W-:Y:S02]  /*1670*/  FMUL.FTZ R69, R69, R36.reuse ;  /* 0x0000002445457220 */ /* 0x080fe40000410000 */
[----:B------:R-:W-:Y:S01]  /*1680*/  FFMA.FTZ R65, R37, R39, R68 ;  /* 0x0000002725417223 */ /* 0x000fe20000010044 */
[----:B------:R-:W-:Y:S01]  /*1690*/  PRMT R39, R13, 0x7632, R39 ;  /* 0x000076320d277816 */ /* 0x000fe20000000027 */
[----:B------:R-:W-:Y:S01]  /*16a0*/  FADD.FTZ R53, R51, -R53 ;  /* 0x8000003533357221 */ /* 0x000fe20000010000 */
[----:B------:R-:W-:Y:S01]  /*16b0*/  FMUL.FTZ R69, R69, UR15 ;  /* 0x0000000f45457c20 */ /* 0x000fe20008410000 */
[----:B------:R-:W-:Y:S01]  /*16c0*/  FMUL.FTZ R65, R65, R36 ;  /* 0x0000002441417220 */ /* 0x000fe20000410000 */
[----:B------:R-:W-:Y:S01]  /*16d0*/  SHF.L.U32 R68, R39, 0x10, RZ ;  /* 0x0000001027447819 */ /* 0x000fe200000006ff */
[----:B------:R-:W-:-:S02]  /*16e0*/  FFMA.FTZ R39, R11, R66, R38 ;  /* 0x000000420b277223 */ /* 0x000fc40000010026 */
[----:B------:R-:W-:Y:S02]  /*16f0*/  FMUL.FTZ R65, R65, UR15 ;  /* 0x0000000f41417c20 */ /* 0x000fe40008410000 */
[----:B------:R-:W-:Y:S01]  /*1700*/  FFMA.FTZ R53, R37, R53, R68 ;  /* 0x0000003525357223 */ /* 0x000fe20000010044 */
[----:B------:R-:W-:Y:S01]  /*1710*/  SHF.L.U32 R68, R14, 0x10, RZ ;  /* 0x000000100e447819 */ /* 0x000fe200000006ff */
[----:B------:R-:W-:Y:S02]  /*1720*/  FADD.FTZ R39, R44, -R39 ;  /* 0x800000272c277221 */ /* 0x000fe40000010000 */
[----:B------:R-:W-:Y:S02]  /*1730*/  FMUL.FTZ R53, R53, R36 ;  /* 0x0000002435357220 */ /* 0x000fe40000410000 */
[----:B------:R-:W-:Y:S01]  /*1740*/  FFMA.FTZ R67, R37, R39, R68 ;  /* 0x0000002725437223 */ /* 0x000fe20000010044 */
[----:B------:R-:W-:Y:S01]  /*1750*/  PRMT R39, R14, 0x7632, R39 ;  /* 0x000076320e277816 */ /* 0x000fe20000000027 */
[----:B------:R-:W-:Y:S01]  /*1760*/  FFMA.FTZ R68, R56, R66, R38 ;  /* 0x0000004238447223 */ /* 0x000fe20000010026 */
[----:B------:R-:W-:Y:S01]  /*1770*/  FMUL.FTZ R53, R53, UR15 ;  /* 0x0000000f35357c20 */ /* 0x000fe20008410000 */
[----:B------:R-:W-:Y:S01]  /*1780*/  FMUL.FTZ R67, R67, R36 ;  /* 0x0000002443437220 */ /* 0x000fe20000410000 */
[----:B------:R-:W-:Y:S01]  /*1790*/  SHF.L.U32 R39, R39, 0x10, RZ ;  /* 0x0000001027277819 */ /* 0x000fe200000006ff */
[----:B------:R-:W-:-:S02]  /*17a0*/  FADD.FTZ R68, R55, -R68 ;  /* 0x8000004437447221 */ /* 0x000fc40000010000 */
[----:B------:R-:W-:Y:S02]  /*17b0*/  FMUL.FTZ R67, R67, UR15 ;  /* 0x0000000f43437c20 */ /* 0x000fe40008410000 */
[----:B------:R-:W-:Y:S01]  /*17c0*/  FFMA.FTZ R39, R37, R68, R39 ;  /* 0x0000004425277223 */ /* 0x000fe20000010027 */
[-CC-:B------:R-:W-:Y:S01]  /*17d0*/  FFMA.FTZ R68, R45, R66.reuse, R38.reuse ;  /* 0x000000422d447223 */ /* 0x180fe20000010026 */
[----:B------:R-:W-:Y:S01]  /*17e0*/  FFMA.FTZ R66, R58, R66, R38 ;  /* 0x000000423a427223 */ /* 0x000fe20000010026 */
[----:B------:R-:W-:Y:S02]  /*17f0*/  SHF.L.U32 R38, R15, 0x10, RZ ;  /* 0x000000100f267819 */ /* 0x000fe400000006ff */
[----:B------:R-:W-:Y:S01]  /*1800*/  FADD.FTZ R68, R46, -R68 ;  /* 0x800000442e447221 */ /* 0x000fe20000010000 */
[----:B------:R-:W-:-:S03]  /*1810*/  FADD.FTZ R66, R57, -R66 ;  /* 0x8000004239427221 */ /* 0x000fc60000010000 */
[----:B------:R-:W-:Y:S01]  /*1820*/  FFMA.FTZ R38, R37, R68, R38 ;  /* 0x0000004425267223 */ /* 0x000fe20000010026 */
[----:B------:R-:W-:-:S03]  /*1830*/  PRMT R68, R15, 0x7632, R68 ;  /* 0x000076320f447816 */ /* 0x000fc60000000044 */
[----:B------:R-:W-:Y:S01]  /*1840*/  FMUL.FTZ R38, R38, R36 ;  /* 0x0000002426267220 */ /* 0x000fe20000410000 */
[----:B------:R-:W-:-:S03]  /*1850*/  SHF.L.U32 R68, R68, 0x10, RZ ;  /* 0x0000001044447819 */ /* 0x000fc600000006ff */
[----:B------:R-:W-:Y:S02]  /*1860*/  FMUL.FTZ R38, R38, UR15 ;  /* 0x0000000f26267c20 */ /* 0x000fe40008410000 */
[----:B------:R-:W-:Y:S01]  /*1870*/  FFMA.FTZ R37, R37, R66, R68 ;  /* 0x0000004225257223 */ /* 0x000fe20000010044 */
[-C--:B------:R-:W-:Y:S02]  /*1880*/  FMUL.FTZ R66, R39, R36.reuse ;  /* 0x0000002427427220 */ /* 0x080fe40000410000 */
[----:B------:R-:W-:Y:S01]  /*1890*/  FSEL R38, R38, RZ, P1 ;  /* 0x000000ff26267208 */ /* 0x000fe20000800000 */
[----:B------:R-:W-:Y:S01]  /*18a0*/  FMUL.FTZ R37, R37, R36 ;  /* 0x0000002425257220 */ /* 0x000fe20000410000 */
[----:B------:R-:W-:Y:S01]  /*18b0*/  FMUL.FTZ R66, R66, UR15 ;  /* 0x0000000f42427c20 */ /* 0x000fe20008410000 */
[----:B------:R-:W-:Y:S02]  /*18c0*/  LOP3.LUT P1, RZ, R49, 0xff, RZ, 0xc0, !PT ;  /* 0x000000ff31ff7812 */ /* 0x000fe4000782c0ff */
[----:B------:R-:W-:-:S05]  /*18d0*/  FMUL.FTZ R37, R37, UR15 ;  /* 0x0000000f25257c20 */ /* 0x000fca0008410000 */
[----:B------:R-:W-:Y:S02]  /*18e0*/  FSEL R37, R37, RZ, P2 ;  /* 0x000000ff25257208 */ /* 0x000fe40001000000 */
[----:B------:R-:W-:Y:S02]  /*18f0*/  LOP3.LUT P2, RZ, R62, 0xff, RZ, 0xc0, !PT ;  /* 0x000000ff3eff7812 */ /* 0x000fe4000784c0ff */
[----:B------:R-:W-:Y:S02]  /*1900*/  F2FP.BF16.F32.PACK_AB R39, R37, R38 ;  /* 0x000000262527723e */ /* 0x000fe400000010ff */
[----:B------:R-:W-:Y:S02]  /*1910*/  FSEL R38, R67, RZ, P1 ;  /* 0x000000ff43267208 */ /* 0x000fe40000800000 */
[----:B------:R-:W-:Y:S02]  /*1920*/  FSEL R37, R66, RZ, P2 ;  /* 0x000000ff42257208 */ /* 0x000fe40001000000 */
[----:B------:R-:W-:-:S02]  /*1930*/  LOP3.LUT P1, RZ, R48, 0xff, RZ, 0xc0, !PT ;  /* 0x000000ff30ff7812 */ /* 0x000fc4000782c0ff */
[----:B------:R-:W-:Y:S02]  /*1940*/  LOP3.LUT P2, RZ, R59, 0xff, RZ, 0xc0, !PT ;  /* 0x000000ff3bff7812 */ /* 0x000fe4000784c0ff */
[----:B------:R-:W-:Y:S02]  /*1950*/  F2FP.BF16.F32.PACK_AB R38, R37, R38 ;  /* 0x000000262526723e */ /* 0x000fe400000010ff */
[----:B------:R-:W-:Y:S02]  /*1960*/  FSEL R37, R65, RZ, P3 ;  /* 0x000000ff41257208 */ /* 0x000fe40001800000 */
[----:B------:R-:W-:Y:S02]  /*1970*/  FSEL R66, R53, RZ, P4 ;  /* 0x000000ff35427208 */ /* 0x000fe40002000000 */
[----:B------:R-:W-:Y:S02]  /*1980*/  FSEL R36, R52, RZ, P1 ;  /* 0x000000ff34247208 */ /* 0x000fe40000800000 */
[----:B------:R-:W-:-:S02]  /*1990*/  FSEL R69, R69, RZ, P2 ;  /* 0x000000ff45457208 */ /* 0x000fc40001000000 */
[----:B------:R-:W-:Y:S02]  /*19a0*/  F2FP.BF16.F32.PACK_AB R37, R66, R37 ;  /* 0x000000254225723e */ /* 0x000fe400000010ff */
[----:B------:R-:W-:Y:S01]  /*19b0*/  F2FP.BF16.F32.PACK_AB R36, R69, R36 ;  /* 0x000000244524723e */ /* 0x000fe200000010ff */
[----:B------:R-:W-:Y:S06]  /*19c0*/  BRA `(.L_x_241) ;  /* 0x0000000400307947 */ /* 0x000fec0003800000 */
.L_x_242:
[----:B------:R-:W-:Y:S01]  /*19d0*/  PRMT R41, R13, 0x7632, R41 ;  /* 0x000076320d297816 */ /* 0x000fe20000000029 */
[-CC-:B--2---:R-:W-:Y:S01]  /*19e0*/  FFMA.FTZ R52, R54, R66.reuse, R38.reuse ;  /* 0x0000004236347223 */ /* 0x184fe20000010026 */
[----:B------:R-:W-:Y:S01]  /*19f0*/  PRMT R39, R12, 0x7632, R39 ;  /* 0x000076320c277816 */ /* 0x000fe20000000027 */
[-C--:B------:R-:W-:Y:S01]  /*1a00*/  FFMA.FTZ R40, R50, R66.reuse, R38 ;  /* 0x0000004232287223 */ /* 0x080fe20000010026 */
[----:B------:R-:W-:Y:S01]  /*1a10*/  SHF.L.U32 R41, R41, 0x10, RZ ;  /* 0x0000001029297819 */ /* 0x000fe200000006ff */
[----:B------:R-:W-:Y:S01]  /*1a20*/  FADD.FTZ R52, R51, -R52 ;  /* 0x8000003433347221 */ /* 0x000fe20000010000 */
[----:B------:R-:W-:Y:S01]  /*1a30*/  SHF.L.U32 R42, R39, 0x10, RZ ;  /* 0x00000010272a7819 */ /* 0x000fe200000006ff */
[----:B------:R-:W-:Y:S01]  /*1a40*/  FADD.FTZ R40, R47, -R40 ;  /* 0x800000282f287221 */ /* 0x000fe20000010000 */
[--C-:B------:R-:W-:Y:S01]  /*1a50*/  FFMA.FTZ R53, R11, R66, R38.reuse ;  /* 0x000000420b357223 */ /* 0x100fe20000010026 */
[----:B-----5:R-:W-:Y:S01]  /*1a60*/  FFMA.FTZ R43, R37, R52, R41 ;  /* 0x00000034252b7223 */ /* 0x020fe20000010029 */
[----:B------:R-:W-:Y:S01]  /*1a70*/  FFMA.FTZ R41, R3, R66, R38 ;  /* 0x0000004203297223 */ /* 0x000fe20000010026 */
[----:B------:R-:W-:Y:S01]  /*1a80*/  FFMA.FTZ R39, R37, R40, R42 ;  /* 0x0000002825277223 */ /* 0x000fe2000001002a */
[----:B------:R-:W-:Y:S01]  /*1a90*/  SHF.L.U32 R42, R12, 0x10, RZ ;  /* 0x000000100c2a7819 */ /* 0x000fe200000006ff */
[----:B------:R-:W-:Y:S01]  /*1aa0*/  FADD.FTZ R68, R44, -R53 ;  /* 0x800000352c447221 */ /* 0x000fe20000010000 */
[----:B------:R-:W-:Y:S01]  /*1ab0*/  FADD.FTZ R40, R8, -R41 ;  /* 0x8000002908287221 */ /* 0x000fe20000010000 */
[-CC-:B------:R-:W-:Y:S01]  /*1ac0*/  FFMA.FTZ R41, R9, R66.reuse, R38.reuse ;  /* 0x0000004209297223 */ /* 0x180fe20000010026 */
[----:B------:R-:W-:Y:S01]  /*1ad0*/  SHF.L.U32 R52, R13, 0x10, RZ ;  /* 0x000000100d347819 */ /* 0x000fe200000006ff */
[----:B------:R-:W-:Y:S01]  /*1ae0*/  FFMA.FTZ R53, R45, R66, R38 ;  /* 0x000000422d357223 */ /* 0x000fe20000010026 */
[----:B------:R-:W-:Y:S01]  /*1af0*/  FFMA.FTZ R40, R37, R40, R42 ;  /* 0x0000002825287223 */ /* 0x000fe2000001002a */
[----:B------:R-:W-:Y:S01]  /*1b00*/  FADD.FTZ R42, R10, -R41 ;  /* 0x800000290a2a7221 */ /* 0x000fe20000010000 */
[----:B------:R-:W-:-:S02]  /*1b10*/  SHF.L.U32 R65, R14, 0x10, RZ ;  /* 0x000000100e417819 */ /* 0x000fc400000006ff */
[----:B------:R-:W-:Y:S01]  /*1b20*/  LOP3.LUT P2, RZ, R61, 0xff, RZ, 0xc0, !PT ;  /* 0x000000ff3dff7812 */ /* 0x000fe2000784c0ff */
[----:B------:R-:W-:Y:S01]  /*1b30*/  FFMA.FTZ R41, R37, R42, R52 ;  /* 0x0000002a25297223 */ /* 0x000fe20000010034 */
[----:B------:R-:W-:Y:S01]  /*1b40*/  PRMT R42, R14, 0x7632, R42 ;  /* 0x000076320e2a7816 */ /* 0x000fe2000000002a */
[-CC-:B------:R-:W-:Y:S01]  /*1b50*/  FFMA.FTZ R52, R56, R66.reuse, R38.reuse ;  /* 0x0000004238347223 */ /* 0x180fe20000010026 */
[----:B------:R-:W-:Y:S01]  /*1b60*/  FFMA.FTZ R66, R58, R66, R38 ;  /* 0x000000423a427223 */ /* 0x000fe20000010026 */
[----:B------:R-:W-:Y:S01]  /*1b70*/  FADD.FTZ R38, R46, -R53 ;  /* 0x800000352e267221 */ /* 0x000fe20000010000 */
[----:B------:R-:W-:Y:S01]  /*1b80*/  SHF.L.U32 R42, R42, 0x10, RZ ;  /* 0x000000102a2a7819 */ /* 0x000fe200000006ff */
[----:B------:R-:W-:Y:S01]  /*1b90*/  FADD.FTZ R52, R55, -R52 ;  /* 0x8000003437347221 */ /* 0x000fe20000010000 */
[C---:B------:R-:W-:Y:S01]  /*1ba0*/  FFMA.FTZ R65, R37.reuse, R68, R65 ;  /* 0x0000004425417223 */ /* 0x040fe20000010041 */
[----:B------:R-:W-:Y:S02]  /*1bb0*/  LOP3.LUT P4, RZ, R62, 0xff, RZ, 0xc0, !PT ;  /* 0x000000ff3eff7812 */ /* 0x000fe4000788c0ff */
[----:B------:R-:W-:Y:S01]  /*1bc0*/  FFMA.FTZ R67, R37, R52, R42 ;  /* 0x0000003425437223 */ /* 0x000fe2000001002a */
[----:B------:R-:W-:Y:S01]  /*1bd0*/  SHF.L.U32 R42, R15, 0x10, RZ ;  /* 0x000000100f2a7819 */ /* 0x000fe200000006ff */
[----:B------:R-:W-:Y:S01]  /*1be0*/  FADD.FTZ R52, R57, -R66 ;  /* 0x8000004239347221 */ /* 0x000fe20000010000 */
[----:B------:R-:W-:-:S02]  /*1bf0*/  LOP3.LUT P1, RZ, R60, 0xff, RZ, 0xc0, !PT ;  /* 0x000000ff3cff7812 */ /* 0x000fc4000782c0ff */
[----:B------:R-:W-:Y:S01]  /*1c00*/  LOP3.LUT P3, RZ, R49, 0xff, RZ, 0xc0, !PT ;  /* 0x000000ff31ff7812 */ /* 0x000fe2000786c0ff */
[----:B------:R-:W-:Y:S01]  /*1c10*/  FFMA.FTZ R53, R37, R38, R42 ;  /* 0x0000002625357223 */ /* 0x000fe2000001002a */
[----:B------:R-:W-:Y:S02]  /*1c20*/  PRMT R38, R15, 0x7632, R38 ;  /* 0x000076320f267816 */ /* 0x000fe40000000026 */
[C---:B------:R-:W-:Y:S01]  /*1c30*/  F2FP.BF16.F32.PACK_AB R42, R67.reuse, R65 ;  /* 0x00000041432a723e */ /* 0x040fe200000010ff */
[----:B------:R-:W-:Y:S01]  /*1c40*/  FMUL.FTZ R67, R67, R36 ;  /* 0x0000002443437220 */ /* 0x000fe20000410000 */
[----:B------:R-:W-:-:S03]  /*1c50*/  SHF.L.U32 R38, R38, 0x10, RZ ;  /* 0x0000001026267819 */ /* 0x000fc600000006ff */
[----:B------:R-:W-:Y:S02]  /*1c60*/  FMUL.FTZ R67, R67, UR15 ;  /* 0x0000000f43437c20 */ /* 0x000fe40008410000 */
[----:B------:R-:W-:Y:S01]  /*1c70*/  FFMA.FTZ R52, R37, R52, R38 ;  /* 0x0000003425347223 */ /* 0x000fe20000010026 */
[-C--:B------:R-:W-:Y:S01]  /*1c80*/  FMUL.FTZ R37, R41, R36.reuse ;  /* 0x0000002429257220 */ /* 0x080fe20000410000 */
[C---:B------:R-:W-:Y:S01]  /*1c90*/  F2FP.BF16.F32.PACK_AB R41, R43.reuse, R41 ;  /* 0x000000292b29723e */ /* 0x040fe200000010ff */
[-C--:B------:R-:W-:Y:S01]  /*1ca0*/  FMUL.FTZ R43, R43, R36.reuse ;  /* 0x000000242b2b7220 */ /* 0x080fe20000410000 */
[-C--:B------:R-:W-:Y:S01]  /*1cb0*/  FMUL.FTZ R38, R65, R36.reuse ;  /* 0x0000002441267220 */ /* 0x080fe20000410000 */
[----:B------:R-:W-:Y:S01]  /*1cc0*/  FMUL.FTZ R65, R53, R36 ;  /* 0x0000002435417220 */ /* 0x000fe20000410000 */
[----:B------:R-:W-:Y:S01]  /*1cd0*/  FMUL.FTZ R37, R37, UR15 ;  /* 0x0000000f25257c20 */ /* 0x000fe20008410000 */
[----:B------:R-:W-:Y:S01]  /*1ce0*/  FMUL.FTZ R43, R43, UR15 ;  /* 0x0000000f2b2b7c20 */ /* 0x000fe20008410000 */
[----:B------:R-:W-:Y:S01]  /*1cf0*/  FMUL.FTZ R38, R38, UR15 ;  /* 0x0000000f26267c20 */ /* 0x000fe20008410000 */
[----:B------:R-:W-:Y:S01]  /*1d00*/  FSEL R67, R67, RZ, P4 ;  /* 0x000000ff43437208 */ /* 0x000fe20002000000 */
[----:B------:R-:W-:Y:S01]  /*1d10*/  FMUL.FTZ R65, R65, UR15 ;  /* 0x0000000f41417c20 */ /* 0x000fe20008410000 */
[----:B------:R-:W-:-:S02]  /*1d20*/  FSEL R37, R37, RZ, P1 ;  /* 0x000000ff25257208 */ /* 0x000fc40000800000 */
[----:B------:R-:W-:Y:S02]  /*1d30*/  FSEL R66, R43, RZ, P2 ;  /* 0x000000ff2b427208 */ /* 0x000fe40001000000 */
[C---:B------:R-:W-:Y:S01]  /*1d40*/  F2FP.BF16.F32.PACK_AB R43, R52.reuse, R53 ;  /* 0x00000035342b723e */ /* 0x040fe200000010ff */
[-C--:B------:R-:W-:Y:S01]  /*1d50*/  FMUL.FTZ R53, R52, R36.reuse ;  /* 0x0000002434357220 */ /* 0x080fe20000410000 */
[-C--:B------:R-:W-:Y:S01]  /*1d60*/  FMUL.FTZ R52, R40, R36.reuse ;  /* 0x0000002428347220 */ /* 0x080fe20000410000 */
[C---:B------:R-:W-:Y:S01]  /*1d70*/  FMUL.FTZ R36, R39.reuse, R36 ;  /* 0x0000002427247220 */ /* 0x040fe20000410000 */
[----:B------:R-:W-:Y:S01]  /*1d80*/  F2FP.BF16.F32.PACK_AB R40, R39, R40 ;  /* 0x000000282728723e */ /* 0x000fe200000010ff */
[----:B------:R-:W-:Y:S01]  /*1d90*/  FMUL.FTZ R53, R53, UR15 ;  /* 0x0000000f35357c20 */ /* 0x000fe20008410000 */
[----:B------:R-:W-:Y:S01]  /*1da0*/  FSEL R38, R38, RZ, P3 ;  /* 0x000000ff26267208 */ /* 0x000fe20001800000 */
[----:B------:R-:W-:Y:S01]  /*1db0*/  FMUL.FTZ R52, R52, UR15 ;  /* 0x0000000f34347c20 */ /* 0x000fe20008410000 */
[----:B------:R-:W-:Y:S01]  /*1dc0*/  LOP3.LUT P4, RZ, R64, 0xff, RZ, 0xc0, !PT ;  /* 0x000000ff40ff7812 */ /* 0x000fe2000788c0ff */
[----:B------:R-:W-:Y:S01]  /*1dd0*/  FMUL.FTZ R39, R36, UR15 ;  /* 0x0000000f24277c20 */ /* 0x000fe20008410000 */
[----:B------:R-:W-:-:S02]  /*1de0*/  LOP3.LUT P3, RZ, R63, 0xff, RZ, 0xc0, !PT ;  /* 0x000000ff3fff7812 */ /* 0x000fc4000786c0ff */
[----:B------:R-:W-:Y:S02]  /*1df0*/  LOP3.LUT P1, RZ, R48, 0xff, RZ, 0xc0, !PT ;  /* 0x000000ff30ff7812 */ /* 0x000fe4000782c0ff */
[----:B------:R-:W-:Y:S02]  /*1e00*/  LOP3.LUT P2, RZ, R59, 0xff, RZ, 0xc0, !PT ;  /* 0x000000ff3bff7812 */ /* 0x000fe4000784c0ff */
[----:B------:R-:W-:Y:S02]  /*1e10*/  F2FP.BF16.F32.PACK_AB R37, R66, R37 ;  /* 0x000000254225723e */ /* 0x000fe400000010ff */
[----:B------:R-:W-:Y:S02]  /*1e20*/  FSEL R66, R53, RZ, P4 ;  /* 0x000000ff35427208 */ /* 0x000fe40002000000 */
[----:B------:R-:W-:Y:S02]  /*1e30*/  FSEL R65, R65, RZ, P3 ;  /* 0x000000ff41417208 */ /* 0x000fe40001800000 */
[----:B------:R-:W-:-:S02]  /*1e40*/  FSEL R36, R52, RZ, P1 ;  /* 0x000000ff34247208 */ /* 0x000fc40000800000 */
[----:B------:R-:W-:Y:S02]  /*1e50*/  FSEL R53, R39, RZ, P2 ;  /* 0x000000ff27357208 */ /* 0x000fe40001000000 */
[----:B------:R-:W-:Y:S02]  /*1e60*/  F2FP.BF16.F32.PACK_AB R38, R67, R38 ;  /* 0x000000264326723e */ /* 0x000fe400000010ff */
[----:B------:R-:W-:Y:S02]  /*1e70*/  F2FP.BF16.F32.PACK_AB R39, R66, R65 ;  /* 0x000000414227723e */ /* 0x000fe400000010ff */
[----:B------:R-:W-:-:S07]  /*1e80*/  F2FP.BF16.F32.PACK_AB R36, R53, R36 ;  /* 0x000000243524723e */ /* 0x000fce00000010ff */
.L_x_241:
[----:B------:R-:W-:-:S04]  /*1e90*/  ISETP.NE.U32.AND P1, PT, RZ, UR4, PT ;  /* 0x00000004ff007c0c */ /* 0x000fc8000bf25070 */
[----:B------:R-:W-:-:S13]  /*1ea0*/  ISETP.NE.AND.EX P1, PT, RZ, UR5, PT, P1 ;  /* 0x00000005ff007c0c */ /* 0x000fda000bf25310 */
[----:B------:R-:W0:Y:S02]  /*1eb0*/  @P1 LDC.64 R52, c[0x0][0x478] ;  /* 0x00011e00ff341b82 */ /* 0x000e240000000a00 */
[----:B0-----:R-:W-:-:S06]  /*1ec0*/  @P1 IMAD.WIDE.U32 R66, R7, 0x10, R52 ;  /* 0x0000001007421825 */ /* 0x001fcc00078e0034 */
[----:B------:R-:W0:Y:S01]  /*1ed0*/  LDC.64 R52, c[0x0][0x468] ;  /* 0x00011a00ff347b82 */ /* 0x000e220000000a00 */
[----:B------:R3:W-:Y:S01]  /*1ee0*/  @P1 STG.E.128 desc[UR8][R66.64], R40 ;  /* 0x0000002842001986 */ /* 0x0007e2000c101d08 */
[----:B0-----:R-:W-:-:S05]  /*1ef0*/  IMAD.WIDE.U32 R52, R7, 0x10, R52 ;  /* 0x0000001007347825 */ /* 0x001fca00078e0034 */
[----:B------:R3:W-:Y:S02]  /*1f00*/  STG.E.128 desc[UR8][R52.64], R36 ;  /* 0x0000002434007986 */ /* 0x0007e4000c101d08 */
.L_x_238:
[----:B------:R-:W-:Y:S05]  /*1f10*/  BSYNC.RECONVERGENT B1 ;  /* 0x0000000000017941 */ /* 0x000fea0003800200 */
.L_x_237:
[----:B---3-5:R-:W0:Y:S02]  /*1f20*/  LDC.64 R36, c[0x0][0x380] ;  /* 0x0000e000ff247b82 */ /* 0x028e240000000a00 */
[----:B0-----:R-:W-:-:S04]  /*1f30*/  LEA R2, R36, R2, 0x2 ;  /* 0x0000000224027211 */ /* 0x001fc800078e10ff */
[----:B------:R-:W-:-:S13]  /*1f40*/  ISETP.GE.AND P1, PT, R2, R37, PT ;  /* 0x000000250200720c */ /* 0x000fda0003f26270 */
[----:B------:R-:W-:Y:S05]  /*1f50*/  @!P1 BRA `(.L_x_243) ;  /* 0xffffffe000c89947 */ /* 0x000fea000383ffff */
.L_x_233:
[----:B------:R-:W-:Y:S05]  /*1f60*/  BSYNC B0 ;  /* 0x0000000000007941 */ /* 0x000fea0003800000 */
.L_x_232:
[----:B------:R-:W0:Y:S01]  /*1f70*/  S2R R7, SR_CgaCtaId ;  /* 0x0000000000077919 */ /* 0x000e220000008800 */
[----:B-1----:R-:W-:Y:S01]  /*1f80*/  MOV R0, 0x400 ;  /* 0x0000040000007802 */ /* 0x002fe20000000f00 */
[----:B------:R-:W-:Y:S05]  /*1f90*/  WARPSYNC.ALL ;  /* 0x0000000000007948 */ /* 0x000fea0003800000 */
[C---:B------:R-:W-:Y:S01]  /*1fa0*/  LOP3.LUT R3, R6.reuse, 0x60, RZ, 0xc0, !PT ;  /* 0x0000006006037812 */ /* 0x040fe200078ec0ff */
[----:B------:R-:W1:Y:S01]  /*1fb0*/  LDCU.128 UR16, c[0x0][0x440] ;  /* 0x00008800ff1077ac */ /* 0x000e620008000c00 */
[----:B------:R-:W-:Y:S02]  /*1fc0*/  LOP3.LUT R14, R6, 0x7f, RZ, 0x3c, !PT ;  /* 0x0000007f060e7812 */ /* 0x000fe400078e3cff */
[----:B------:R-:W-:-:S02]  /*1fd0*/  LOP3.LUT R3, R3, 0x1f, R6, 0xf8, !PT ;  /* 0x0000001f03037812 */ /* 0x000fc400078ef806 */
[----:B------:R-:W-:-:S04]  /*1fe0*/  IADD3 R14, PT, PT, R14, R5, RZ ;  /* 0x000000050e0e7210 */ /* 0x000fc80007ffe0ff */
[----:B------:R-:W-:Y:S02]  /*1ff0*/  ISETP.GE.U32.AND P0, PT, R14, 0x80, PT ;  /* 0x000000800e00780c */ /* 0x000fe40003f06070 */
[----:B0-----:R-:W-:-:S04]  /*2000*/  LEA R0, R7, R0, 0x18 ;  /* 0x0000000007007211 */ /* 0x001fc800078ec0ff */
[-C--:B------:R-:W-:Y:S02]  /*2010*/  LEA R3, R3, R0.reuse, 0x5 ;  /* 0x0000000003037211 */ /* 0x080fe400078e28ff */
[----:B------:R-:W-:-:S03]  /*2020*/  LEA R0, R6, R0, 0x2 ;  /* 0x0000000006007211 */ /* 0x000fc600078e10ff */
[----:B------:R-:W-:Y:S04]  /*2030*/  STS.128 [R3], R28 ;  /* 0x0000001c03007388 */ /* 0x000fe80000000c00 */
[----:B------:R-:W-:Y:S01]  /*2040*/  STS.128 [R3+0x10], R24 ;  /* 0x0000101803007388 */ /* 0x000fe20000000c00 */
[----:B------:R-:W-:Y:S06]  /*2050*/  BAR.SYNC.DEFER_BLOCKING 0x0 ;  /* 0x0000000000007b1d */ /* 0x000fec0000010000 */
[----:B------:R-:W0:Y:S04]  /*2060*/  LDS R2, [R0] ;  /* 0x0000000000027984 */ /* 0x000e280000000800 */
[----:B------:R-:W3:Y:S04]  /*2070*/  LDS R7, [R0+0x400] ;  /* 0x0004000000077984 */ /* 0x000ee80000000800 */
[----:B------:R-:W4:Y:S04]  /*2080*/  LDS R4, [R0+0x200] ;  /* 0x0002000000047984 */ /* 0x000f280000000800 */
[----:B------:R-:W2:Y:S04]  /*2090*/  LDS R9, [R0+0x600] ;  /* 0x0006000000097984 */ /* 0x000ea80000000800 */
[----:B------:R-:W1:Y:S04]  /*20a0*/  LDS R11, [R0+0x800] ;  /* 0x00080000000b7984 */ /* 0x000e680000000800 */
[----:B------:R-:W1:Y:S04]  /*20b0*/  LDS R13, [R0+0xa00] ;  /* 0x000a0000000d7984 */ /* 0x000e680000000800 */
[----:B------:R-:W1:Y:S04]  /*20c0*/  LDS R15, [R0+0xc00] ;  /* 0x000c0000000f7984 */ /* 0x000e680000000800 */
[----:B------:R-:W1:Y:S01]  /*20d0*/  LDS R8, [R0+0xe00] ;  /* 0x000e000000087984 */ /* 0x000e620000000800 */
[----:B------:R-:W-:Y:S01]  /*20e0*/  BAR.SYNC.DEFER_BLOCKING 0x0 ;  /* 0x0000000000007b1d */ /* 0x000fe20000010000 */
[----:B0-----:R-:W-:-:S04]  /*20f0*/  FADD.FTZ R2, RZ, R2 ;  /* 0x00000002ff027221 */ /* 0x001fc80000010000 */
[----:B---3--:R-:W-:Y:S01]  /*2100*/  FADD.FTZ R2, R2, R7 ;  /* 0x0000000702027221 */ /* 0x008fe20000010000 */
[----:B----4-:R-:W-:-:S04]  /*2110*/  FADD.FTZ R4, RZ, R4 ;  /* 0x00000004ff047221 */ /* 0x010fc80000010000 */
[----:B--2---:R-:W-:Y:S01]  /*2120*/  FADD.FTZ R4, R4, R9 ;  /* 0x0000000904047221 */ /* 0x004fe20000010000 */
[----:B------:R-:W-:Y:S01]  /*2130*/  STS.128 [R3], R16 ;  /* 0x0000001003007388 */ /* 0x000fe20000000c00 */
[----:B-1----:R-:W-:-:S03]  /*2140*/  FADD.FTZ R2, R2, R11 ;  /* 0x0000000b02027221 */ /* 0x002fc60000010000 */
        /* <DEDUP_REMOVED lines=8> */
[C---:B------:R-:W-:Y:S01]  /*21d0*/  SHF.L.U32 R3, R5.reuse, 0x2, RZ ;  /* 0x0000000205037819 */ /* 0x040fe200000006ff */
[----:B------:R-:W0:Y:S01]  /*21e0*/  LDS R10, [R0] ;  /* 0x00000000000a7984 */ /* 0x000e220000000800 */
[----:B------:R-:W-:Y:S02]  /*21f0*/  SHF.L.U64.HI R5, R5, 0x2, R6 ;  /* 0x0000000205057819 */ /* 0x000fe40000010206 */
[----:B------:R-:W-:Y:S01]  /*2200*/  IADD3 R6, P2, PT, R3, UR18, RZ ;  /* 0x0000001203067c10 */ /* 0x000fe2000ff5e0ff */
[----:B------:R-:W1:Y:S01]  /*2210*/  LDS R25, [R0+0x400] ;  /* 0x0004000000197984 */ /* 0x000e620000000800 */
[----:B------:R-:W-:Y:S02]  /*2220*/  ISETP.GE.U32.AND P1, PT, R14, 0x100, PT ;  /* 0x000001000e00780c */ /* 0x000fe40003f26070 */
[----:B------:R-:W-:Y:S01]  /*2230*/  IADD3.X R19, PT, PT, R5, UR19, RZ, P2, !PT ;  /* 0x0000001305137c10 */ /* 0x000fe200097fe4ff */
[----:B------:R-:W2:Y:S01]  /*2240*/  LDS R29, [R0+0x800] ;  /* 0x00080000001d7984 */ /* 0x000ea20000000800 */
[----:B------:R-:W-:-:S02]  /*2250*/  @P0 MOV R2, R6 ;  /* 0x0000000600020202 */ /* 0x000fc40000000f00 */
[----:B------:R-:W-:Y:S01]  /*2260*/  @P0 IADD3 R6, P2, PT, R6, 0x200, RZ ;  /* 0x0000020006060810 */ /* 0x000fe20007f5e0ff */
[----:B------:R-:W3:Y:S04]  /*2270*/  LDS R12, [R0+0x200] ;  /* 0x00020000000c7984 */ /* 0x000ee80000000800 */
[----:B-----5:R-:W4:Y:S04]  /*2280*/  LDS R33, [R0+0xc00] ;  /* 0x000c000000217984 */ /* 0x020f280000000800 */
[----:B------:R-:W4:Y:S04]  /*2290*/  LDS R27, [R0+0x600] ;  /* 0x00060000001b7984 */ /* 0x000f280000000800 */
[----:B------:R-:W4:Y:S04]  /*22a0*/  LDS R31, [R0+0xa00] ;  /* 0x000a0000001f7984 */ /* 0x000f280000000800 */
[----:B------:R0:W4:Y:S02]  /*22b0*/  LDS R17, [R0+0xe00] ;  /* 0x000e000000117984 */ /* 0x0001240000000800 */
[----:B0-----:R-:W-:-:S02]  /*22c0*/  IADD3 R0, P3, PT, R3, UR16, RZ ;  /* 0x0000001003007c10 */ /* 0x001fc4000ff7e0ff */
[----:B------:R-:W-:Y:S01]  /*22d0*/  @P0 MOV R3, R19 ;  /* 0x0000001300030202 */ /* 0x000fe20000000f00 */
[----:B------:R-:W-:Y:S01]  /*22e0*/  FADD.FTZ R10, RZ, R10 ;  /* 0x0000000aff0a7221 */ /* 0x000fe20000010000 */
[----:B------:R-:W-:Y:S02]  /*22f0*/  IADD3.X R7, PT, PT, R5, UR17, RZ, P3, !PT ;  /* 0x0000001105077c10 */ /* 0x000fe40009ffe4ff */
[----:B------:R-:W-:Y:S01]  /*2300*/  @P0 MOV R4, R0 ;  /* 0x0000000000040202 */ /* 0x000fe20000000f00 */
[----:B-1----:R-:W-:Y:S01]  /*2310*/  FADD.FTZ R10, R10, R25 ;  /* 0x000000190a0a7221 */ /* 0x002fe20000010000 */
[----:B------:R-:W-:Y:S02]  /*2320*/  @P0 MOV R5, R7 ;  /* 0x0000000700050202 */ /* 0x000fe40000000f00 */
[----:B------:R-:W-:Y:S01]  /*2330*/  @P0 IADD3 R0, P3, PT, R0, 0x200, RZ ;  /* 0x0000020000000810 */ /* 0x000fe20007f7e0ff */
[----:B--2---:R-:W-:Y:S01]  /*2340*/  FADD.FTZ R10, R10, R29 ;  /* 0x0000001d0a0a7221 */ /* 0x004fe20000010000 */
[----:B------:R-:W-:-:S02]  /*2350*/  @P0 IADD3.X R19, PT, PT, RZ, R19, RZ, P2, !PT ;  /* 0x00000013ff130210 */ /* 0x000fc400017fe4ff */
[----:B------:R-:W-:Y:S01]  /*2360*/  @P0 IADD3.X R7, PT, PT, RZ, R7, RZ, P3, !PT ;  /* 0x00000007ff070210 */ /* 0x000fe20001ffe4ff */
[----:B---3--:R-:W-:Y:S01]  /*2370*/  FADD.FTZ R12, RZ, R12 ;  /* 0x0000000cff0c7221 */ /* 0x008fe20000010000 */
[----:B----4-:R-:W-:-:S03]  /*2380*/  FADD.FTZ R33, R10, R33 ;  /* 0x000000210a217221 */ /* 0x010fc60000010000 */
[----:B------:R-:W-:Y:S02]  /*2390*/  FADD.FTZ R12, R12, R27 ;  /* 0x0000001b0c0c7221 */ /* 0x000fe40000010000 */
[----:B------:R0:W-:Y:S02]  /*23a0*/  @P0 STG.E desc[UR8][R2.64], R33 ;  /* 0x0000002102000986 */ /* 0x0001e4000c101908 */
[----:B------:R-:W-:Y:S02]  /*23b0*/  FADD.FTZ R12, R12, R31 ;  /* 0x0000001f0c0c7221 */ /* 0x000fe40000010000 */
[----:B------:R1:W-:Y:S02]  /*23c0*/  @P0 STG.E desc[UR8][R4.64], R15 ;  /* 0x0000000f04000986 */ /* 0x0003e4000c101908 */
[----:B------:R-:W-:Y:S01]  /*23d0*/  FADD.FTZ R17, R12, R17 ;  /* 0x000000110c117221 */ /* 0x000fe20000010000 */
[----:B0-----:R-:W-:Y:S02]  /*23e0*/  MOV R2, R6 ;  /* 0x0000000600027202 */ /* 0x001fe40000000f00 */
[----:B------:R-:W-:-:S02]  /*23f0*/  MOV R3, R19 ;  /* 0x0000001300037202 */ /* 0x000fc40000000f00 */
[----:B-1----:R-:W-:Y:S02]  /*2400*/  MOV R4, R0 ;  /* 0x0000000000047202 */ /* 0x002fe40000000f00 */
[----:B------:R-:W-:Y:S01]  /*2410*/  MOV R5, R7 ;  /* 0x0000000700057202 */ /* 0x000fe20000000f00 */
[----:B------:R-:W-:Y:S06]  /*2420*/  @!P1 EXIT ;  /* 0x000000000000994d */ /* 0x000fec0003800000 */
[----:B------:R-:W-:Y:S04]  /*2430*/  STG.E desc[UR8][R2.64], R17 ;  /* 0x0000001102007986 */ /* 0x000fe8000c101908 */
[----:B------:R-:W-:Y:S01]  /*2440*/  STG.E desc[UR8][R4.64], R13 ;  /* 0x0000000d04007986 */ /* 0x000fe2000c101908 */
[----:B------:R-:W-:Y:S05]  /*2450*/  EXIT ;  /* 0x000000000000794d */ /* 0x000fea0003800000 */
.L_x_236:
[----:B------:R-:W-:Y:S01]  /*2460*/  HFMA2 R53, -RZ, RZ, 0, 5.9604644775390625e-08 ;  /* 0x00000001ff357431 */ /* 0x000fe200000001ff */
[----:B------:R-:W-:Y:S01]  /*2470*/  BSSY B1, `(.L_x_244) ;  /* 0x0000006000017945 */ /* 0x000fe20003800000 */
[----:B0-----:R-:W-:Y:S02]  /*2480*/  MOV R39, 0x1f ;  /* 0x0000001f00277802 */ /* 0x001fe40000000f00 */
[----:B------:R-:W-:-:S07]  /*2490*/  MOV R38, 0xffffffff ;  /* 0xffffffff00267802 */ /* 0x000fce0000000f00 */
[----:B-1---5:R-:W-:Y:S05]  /*24a0*/  WARPSYNC.COLLECTIVE R38, `(.L_x_245) ;  /* 0x0000000026087348 */ /* 0x022fea0003c00000 */
[----:B------:R0:W2:Y:S02]  /*24b0*/  SHFL.BFLY P1, R65, R66, R53, R39 ;  /* 0x0c00003542417389 */ /* 0x0000a40000020027 */
[----:B012--5:R-:W-:Y:S05]  /*24c0*/  ENDCOLLECTIVE ;  /* 0x000000000000791b */ /* 0x027fea0003800000 */
.L_x_245:
[----:B------:R-:W-:Y:S05]  /*24d0*/  BSYNC B1 ;  /* 0x0000000000017941 */ /* 0x000fea0003800000 */
.L_x_244:
        /* <DEDUP_REMOVED lines=8> */
.L_x_246:
[----:B------:R-:W-:Y:S01]  /*2560*/  HFMA2 R53, -RZ, RZ, 0, 1.1920928955078125e-07 ;  /* 0x00000002ff357431 */ /* 0x000fe200000001ff */
[----:B------:R-:W-:Y:S02]  /*2570*/  MOV R66, R67 ;  /* 0x0000004300427202 */ /* 0x000fe40000000f00 */
[----:B------:R-:W-:-:S07]  /*2580*/  MOV R69, R65 ;  /* 0x0000004100457202 */ /* 0x000fce0000000f00 */
[----:B------:R-:W-:Y:S05]  /*2590*/  WARPSYNC.COLLECTIVE R38, `(.L_x_247) ;  /* 0x0000000026087348 */ /* 0x000fea0003c00000 */
[----:B------:R0:W1:Y:S02]  /*25a0*/  SHFL.BFLY P1, R65, R66, R53, R39 ;  /* 0x0c00003542417389 */ /* 0x0000640000020027 */
[----:B01----:R-:W-:Y:S05]  /*25b0*/  ENDCOLLECTIVE ;  /* 0x000000000000791b */ /* 0x003fea0003800000 */
.L_x_247:
[----:B------:R-:W-:-:S05]  /*25c0*/  FADD.FTZ R68, R69, R52 ;  /* 0x0000003445447221 */ /* 0x000fca0000010000 */
[----:B------:R-:W-:Y:S01]  /*25d0*/  MOV R66, R68 ;  /* 0x0000004400427202 */ /* 0x000fe20000000f00 */
[----:B------:R-:W-:-:S07]  /*25e0*/  FADD.FTZ R69, R67, R65 ;  /* 0x0000004143457221 */ /* 0x000fce0000010000 */
[----:B------:R-:W-:Y:S05]  /*25f0*/  WARPSYNC.COLLECTIVE R38, `(.L_x_248) ;  /* 0x0000000026087348 */ /* 0x000fea0003c00000 */
[----:B------:R0:W1:Y:S02]  /*2600*/  SHFL.BFLY P1, R65, R66, R53, R39 ;  /* 0x0c00003542417389 */ /* 0x0000640000020027 */
[----:B01----:R-:W-:Y:S05]  /*2610*/  ENDCOLLECTIVE ;  /* 0x000000000000791b */ /* 0x003fea0003800000 */
.L_x_248:
[----:B------:R-:W-:Y:S01]  /*2620*/  HFMA2 R53, -RZ, RZ, 0, 2.384185791015625e-07 ;  /* 0x00000004ff357431 */ /* 0x000fe200000001ff */
[----:B------:R-:W-:Y:S02]  /*2630*/  MOV R66, R69 ;  /* 0x0000004500427202 */ /* 0x000fe40000000f00 */
[----:B------:R-:W-:-:S07]  /*2640*/  MOV R52, R65 ;  /* 0x0000004100347202 */ /* 0x000fce0000000f00 */
[----:B------:R-:W-:Y:S05]  /*2650*/  WARPSYNC.COLLECTIVE R38, `(.L_x_249) ;  /* 0x0000000026087348 */ /* 0x000fea0003c00000 */
[----:B------:R0:W1:Y:S02]  /*2660*/  SHFL.BFLY P1, R65, R66, R53, R39 ;  /* 0x0c00003542417389 */ /* 0x0000640000020027 */
[----:B01----:R-:W-:Y:S05]  /*2670*/  ENDCOLLECTIVE ;  /* 0x000000000000791b */ /* 0x003fea0003800000 */
.L_x_249:
[----:B------:R-:W-:-:S05]  /*2680*/  FADD.FTZ R68, R68, R52 ;  /* 0x0000003444447221 */ /* 0x000fca0000010000 */
[----:B------:R-:W-:Y:S01]  /*2690*/  MOV R66, R68 ;  /* 0x0000004400427202 */ /* 0x000fe20000000f00 */
[----:B------:R-:W-:-:S07]  /*26a0*/  FADD.FTZ R69, R69, R65 ;  /* 0x0000004145457221 */ /* 0x000fce0000010000 */
[----:B------:R-:W-:Y:S05]  /*26b0*/  WARPSYNC.COLLECTIVE R38, `(.L_x_250) ;  /* 0x0000000026087348 */ /* 0x000fea0003c00000 */
[----:B------:R0:W1:Y:S02]  /*26c0*/  SHFL.BFLY P1, R65, R66, R53, R39 ;  /* 0x0c00003542417389 */ /* 0x0000640000020027 */
[----:B01----:R-:W-:Y:S05]  /*26d0*/  ENDCOLLECTIVE ;  /* 0x000000000000791b */ /* 0x003fea0003800000 */
.L_x_250:
[----:B------:R-:W-:Y:S01]  /*26e0*/  HFMA2 R53, -RZ, RZ, 0, 4.76837158203125e-07 ;  /* 0x00000008ff357431 */ /* 0x000fe200000001ff */
[----:B------:R-:W-:Y:S02]  /*26f0*/  MOV R66, R69 ;  /* 0x0000004500427202 */ /* 0x000fe40000000f00 */
[----:B------:R-:W-:-:S07]  /*2700*/  MOV R67, R65 ;  /* 0x0000004100437202 */ /* 0x000fce0000000f00 */
[----:B------:R-:W-:Y:S05]  /*2710*/  WARPSYNC.COLLECTIVE R38, `(.L_x_251) ;  /* 0x0000000026087348 */ /* 0x000fea0003c00000 */
[----:B------:R0:W1:Y:S02]  /*2720*/  SHFL.BFLY P1, R65, R66, R53, R39 ;  /* 0x0c00003542417389 */ /* 0x0000640000020027 */
[----:B01----:R-:W-:Y:S05]  /*2730*/  ENDCOLLECTIVE ;  /* 0x000000000000791b */ /* 0x003fea0003800000 */
.L_x_251:
[----:B------:R-:W-:-:S05]  /*2740*/  FADD.FTZ R52, R68, R67 ;  /* 0x0000004344347221 */ /* 0x000fca0000010000 */
[----:B------:R-:W-:Y:S01]  /*2750*/  MOV R66, R52 ;  /* 0x0000003400427202 */ /* 0x000fe20000000f00 */
[----:B------:R-:W-:-:S07]  /*2760*/  FADD.FTZ R67, R69, R65 ;  /* 0x0000004145437221 */ /* 0x000fce0000010000 */
[----:B------:R-:W-:Y:S05]  /*2770*/  WARPSYNC.COLLECTIVE R38, `(.L_x_252) ;  /* 0x0000000026087348 */ /* 0x000fea0003c00000 */
[----:B------:R0:W1:Y:S02]  /*2780*/  SHFL.BFLY P1, R65, R66, R53, R39 ;  /* 0x0c00003542417389 */ /* 0x0000640000020027 */
[----:B01----:R-:W-:Y:S05]  /*2790*/  ENDCOLLECTIVE ;  /* 0x000000000000791b */ /* 0x003fea0003800000 */
.L_x_252:
[----:B------:R-:W-:Y:S01]  /*27a0*/  HFMA2 R53, -RZ, RZ, 0, 9.5367431640625e-07 ;  /* 0x00000010ff357431 */ /* 0x000fe200000001ff */
[----:B------:R-:W-:Y:S02]  /*27b0*/  MOV R66, R67 ;  /* 0x0000004300427202 */ /* 0x000fe40000000f00 */
[----:B------:R-:W-:-:S07]  /*27c0*/  MOV R68, R65 ;  /* 0x0000004100447202 */ /* 0x000fce0000000f00 */
[----:B------:R-:W-:Y:S05]  /*27d0*/  WARPSYNC.COLLECTIVE R38, `(.L_x_253) ;  /* 0x0000000026087348 */ /* 0x000fea0003c00000 */
[----:B------:R0:W1:Y:S02]  /*27e0*/  SHFL.BFLY P1, R65, R66, R53, R39 ;  /* 0x0c00003542417389 */ /* 0x0000640000020027 */
[----:B01----:R-:W-:Y:S05]  /*27f0*/  ENDCOLLECTIVE ;  /* 0x000000000000791b */ /* 0x003fea0003800000 */
.L_x_253:
[----:B------:R-:W-:-:S05]  /*2800*/  FADD.FTZ R52, R52, R68 ;  /* 0x0000004434347221 */ /* 0x000fca0000010000 */
[----:B------:R-:W-:Y:S02]  /*2810*/  MOV R66, R52 ;  /* 0x0000003400427202 */ /* 0x000fe40000000f00 */
[----:B------:R-:W-:-:S07]  /*2820*/  MOV R68, R65 ;  /* 0x0000004100447202 */ /* 0x000fce0000000f00 */
[----:B------:R-:W-:Y:S05]  /*2830*/  WARPSYNC.COLLECTIVE R38, `(.L_x_254) ;  /* 0x0000000026087348 */ /* 0x000fea0003c00000 */
[----:B------:R0:W1:Y:S02]  /*2840*/  SHFL.BFLY P1, R65, R66, R53, R39 ;  /* 0x0c00003542417389 */ /* 0x0000640000020027 */
[----:B01----:R-:W-:Y:S05]  /*2850*/  ENDCOLLECTIVE ;  /* 0x000000000000791b */ /* 0x003fea0003800000 */
.L_x_254:
[----:B------:R-:W-:Y:S05]  /*2860*/  BRA `(.L_x_255) ;  /* 0xffffffe000f87947 */ /* 0x000fea000383ffff */
.L_x_256:
        /* <DEDUP_REMOVED lines=9> */
.L_x_6344:


//--------------------- .text._ZN10layer_norm13ln_bwd_kernelINS_13Kernel_traitsI13__nv_bfloat16S2_S2_S2_fjLj256ELj1ELj4ELj1ELj16ENS_18Kernel_traits_baseILj256ES2_S2_S2_S2_fjLj128EEEEELb1ELb0ELb0ELb1EEEvNS_9BwdParamsE --------------------------
	.section	.text._ZN10layer_norm13ln_bwd_kernelINS_13Kernel_traitsI13__nv_bfloat16S2_S2_S2_fjLj256ELj1ELj4ELj1ELj16ENS_18Kernel_traits_baseILj256ES2_S2_S2_S2_fjLj128EEEEELb1ELb0ELb0ELb1EEEvNS_9BwdParamsE,"ax",@progbits
	.align	128
        .global         _ZN10layer_norm13ln_bwd_kernelINS_13Kernel_traitsI13__nv_bfloat16S2_S2_S2_fjLj256ELj1ELj4ELj1ELj16ENS_18Kernel_traits_baseILj256ES2_S2_S2_S2_fjLj128EEEEELb1ELb0ELb0ELb1EEEvNS_9BwdParamsE
        .type           _ZN10layer_norm13ln_bwd_kernelINS_13Kernel_traitsI13__nv_bfloat16S2_S2_S2_fjLj256ELj1ELj4ELj1ELj16ENS_18Kernel_traits_baseILj256ES2_S2_S2_S2_fjLj128EEEEELb1ELb0ELb0ELb1EEEvNS_9BwdParamsE,@function
        .size           _ZN10layer_norm13ln_bwd_kernelINS_13Kernel_traitsI13__nv_bfloat16S2_S2_S2_fjLj256ELj1ELj4ELj1ELj16ENS_18Kernel_traits_baseILj256ES2_S2_S2_S2_fjLj128EEEEELb1ELb0ELb0ELb1EEEvNS_9BwdParamsE,(.L_x_6345 - _ZN10layer_norm13ln_bwd_kernelINS_13Kernel_traitsI13__nv_bfloat16S2_S2_S2_fjLj256ELj1ELj4ELj1ELj16ENS_18Kernel_traits_baseILj256ES2_S2_S2_S2_fjLj128EEEEELb1ELb0ELb0ELb1EEEvNS_9BwdParamsE)
        .other          _ZN10layer_norm13ln_bwd_kernelINS_13Kernel_traitsI13__nv_bfloat16S2_S2_S2_fjLj256ELj1ELj4ELj1ELj16ENS_18Kernel_traits_baseILj256ES2_S2_S2_S2_fjLj128EEEEELb1ELb0ELb0ELb1EEEvNS_9BwdParamsE,@"STO_CUDA_ENTRY STV_DEFAULT"
_ZN10layer_norm13ln_bwd_kernelINS_13Kernel_traitsI13__nv_bfloat16S2_S2_S2_fjLj256ELj1ELj4ELj1ELj16ENS_18Kernel_traits_baseILj256ES2_S2_S2_S2_fjLj128EEEEELb1ELb0ELb0ELb1EEEvNS_9BwdParamsE:
.text._ZN10layer_norm13ln_bwd_kernelINS_13Kernel_traitsI13__nv_bfloat16S2_S2_S2_fjLj256ELj1ELj4ELj1ELj16ENS_18Kernel_traits_baseILj256ES2_S2_S2_S2_fjLj128EEEEELb1ELb0ELb0ELb1EEEvNS_9BwdParamsE:
        /* <DEDUP_REMOVED lines=16> */
[----:B------:R-:W3:Y:S01]  /*0100*/  LDCU UR15, c[0x0][0x400] ;  /* 0x00008000ff0f77ac */ /* 0x000ee20008000800 */
        /* <DEDUP_REMOVED lines=9> */
[----:B------:R-:W1:Y:S04]  /*01a0*/  LDCU.64 UR10, c[0x0][0x3e0] ;  /* 0x00007c00ff0a77ac */ /* 0x000e680008000a00 */
[----:B0-----:R-:W-:-:S05]  /*01b0*/  IMAD.WIDE.U32 R2, R5, 0x10, R2 ;  /* 0x0000001005027825 */ /* 0x001fca00078e0002 */
        /* <DEDUP_REMOVED lines=11> */
[C---:B--2---:R-:W-:Y:S02]  /*0270*/  PRMT R64, R4.reuse, 0x7632, R64 ;  /* 0x0000763204407816 */ /* 0x044fe40000000040 */
[----:B------:R-:W-:Y:S02]  /*0280*/  SHF.L.U32 R65, R4, 0x10, RZ ;  /* 0x0000001004417819 */ /* 0x000fe400000006ff */
[----:B------:R-:W-:-:S02]  /*0290*/  PRMT R62, R5, 0x7632, R62 ;  /* 0x00007632053e7816 */ /* 0x000fc4000000003e */
[C---:B------:R-:W-:Y:S02]  /*02a0*/  PRMT R4, R6.reuse, 0x7632, R4 ;  /* 0x0000763206047816 */ /* 0x040fe40000000004 */
[----:B------:R-:W-:Y:S02]  /*02b0*/  PRMT R0, R7, 0x7632, R0 ;  /* 0x0000763207007816 */ /* 0x000fe40000000000 */
[----:B------:R-:W-:Y:S02]  /*02c0*/  SHF.L.U32 R63, R5, 0x10, RZ ;  /* 0x00000010053f7819 */ /* 0x000fe400000006ff */
[----:B------:R-:W-:Y:S02]  /*02d0*/  SHF.L.U32 R61, R6, 0x10, RZ ;  /* 0x00000010063d7819 */ /* 0x000fe400000006ff */
[----:B------:R-:W-:Y:S02]  /*02e0*/  SHF.L.U32 R38, R7, 0x10, RZ ;  /* 0x0000001007267819 */ /* 0x000fe400000006ff */
[----:B------:R-:W-:-:S02]  /*02f0*/  CS2R R6, SRZ ;  /* 0x0000000000067805 */ /* 0x000fc4000001ff00 */
[----:B------:R-:W-:Y:S02]  /*0300*/  MOV R5, RZ ;  /* 0x000000ff00057202 */ /* 0x000fe40000000f00 */
[----:B------:R-:W-:Y:S02]  /*0310*/  SHF.L.U32 R64, R64, 0x10, RZ ;  /* 0x0000001040407819 */ /* 0x000fe400000006ff */
[----:B------:R-:W-:Y:S02]  /*0320*/  SHF.L.U32 R62, R62, 0x10, RZ ;  /* 0x000000103e3e7819 */ /* 0x000fe400000006ff */
[----:B------:R-:W-:Y:S02]  /*0330*/  SHF.L.U32 R4, R4, 0x10, RZ ;  /* 0x0000001004047819 */ /* 0x000fe400000006ff */
[----:B------:R-:W-:-:S07]  /*0340*/  SHF.L.U32 R3, R0, 0x10, RZ ;  /* 0x0000001000037819 */ /* 0x000fce00000006ff */
.L_x_265:
[----:B------:R-:W-:Y:S01]  /*0350*/  IMAD R0, R37, UR14, RZ ;  /* 0x0000000e25007c24 */ /* 0x000fe2000f8e02ff */
[----:B0-----:R-:W0:Y:S04]  /*0360*/  @P0 LDC.64 R24, c[0x0][0x3e0] ;  /* 0x0000f800ff180b82 */ /* 0x001e280000000a00 */
[----:B------:R-:W-:-:S04]  /*0370*/  SHF.R.S32.HI R29, RZ, 0x1f, R0 ;  /* 0x0000001fff1d7819 */ /* 0x000fc80000011400 */
[----:B------:R-:W1:Y:S01]  /*0380*/  LDC.64 R26, c[0x0][0x3a8] ;  /* 0x0000ea00ff1a7b82 */ /* 0x000e620000000a00 */
[----:B------:R-:W-:Y:S02]  /*0390*/  LEA.HI R2, R29, R0, RZ, 0x3 ;  /* 0x000000001d027211 */ /* 0x000fe400078f18ff */
[----:B------:R-:W-:-:S04]  /*03a0*/  LOP3.LUT R29, R66, 0x1f, RZ, 0xc0, !PT ;  /* 0x0000001f421d7812 */ /* 0x000fc800078ec0ff */
[----:B------:R-:W-:Y:S01]  /*03b0*/  LEA.HI.SX32 R2, R2, R29, 0x1d ;  /* 0x0000001d02027211 */ /* 0x000fe200078feaff */
[----:B------:R-:W2:Y:S08]  /*03c0*/  LDC.64 R30, c[0x0][0x3c0] ;  /* 0x0000f000ff1e7b82 */ /* 0x000eb00000000a00 */
[----:B------:R-:W3:Y:S01]  /*03d0*/  LDC.64 R28, c[0x0][0x428] ;  /* 0x00010a00ff1c7b82 */ /* 0x000ee20000000a00 */
[----:B0-----:R-:W-:-:S05]  /*03e0*/  @P0 IMAD.WIDE R24, R37, 0x2, R24 ;  /* 0x0000000225180825 */ /* 0x001fca00078e0218 */
[----:B------:R-:W4:Y:S02]  /*03f0*/  @P0 LDG.E.U16 R0, desc[UR8][R24.64] ;  /* 0x0000000818000981 */ /* 0x000f24000c1e1500 */
[----:B------:R-:W0:Y:S01]  /*0400*/  LDC.64 R40, c[0x0][0x3c8] ;  /* 0x0000f200ff287b82 */ /* 0x000e220000000a00 */
[----:B-1----:R-:W-:-:S04]  /*0410*/  IMAD.WIDE.U32 R26, R2, 0x10, R26 ;  /* 0x00000010021a7825 */ /* 0x002fc800078e001a */
[----:B--2---:R-:W-:Y:S02]  /*0420*/  IMAD.WIDE R30, R37, 0x4, R30 ;  /* 0x00000004251e7825 */ /* 0x004fe400078e021e */
[----:B------:R-:W2:Y:S01]  /*0430*/  LDG.E.128 R24, desc[UR8][R26.64] ;  /* 0x000000081a187981 */ /* 0x000ea2000c1e1d00 */
[----:B------:R-:W1:Y:S03]  /*0440*/  LDC.64 R42, c[0x0][0x3b0] ;  /* 0x0000ec00ff2a7b82 */ /* 0x000e660000000a00 */
[----:B------:R-:W2:Y:S01]  /*0450*/  LDG.E R46, desc[UR8][R30.64] ;  /* 0x000000081e2e7981 */ /* 0x000ea2000c1e1900 */
[----:B---3--:R-:W-:Y:S01]  /*0460*/  IMAD.WIDE.U32 R28, R2, 0x10, R28 ;  /* 0x00000010021c7825 */ /* 0x008fe200078e001c */
[----:B------:R-:W-:-:S03]  /*0470*/  ISETP.NE.U32.AND P1, PT, RZ, UR12, PT ;  /* 0x0000000cff007c0c */ /* 0x000fc6000bf25070 */
[----:B------:R-:W3:Y:S02]  /*0480*/  LDC.U8 R47, c[0x0][0x410] ;  /* 0x00010400ff2f7b82 */ /* 0x000ee40000000000 */
[----:B------:R-:W2:Y:S01]  /*0490*/  LDG.E.128 R28, desc[UR8][R28.64] ;  /* 0x000000081c1c7981 */ /* 0x000ea2000c1e1d00 */
[----:B0-----:R-:W-:-:S06]  /*04a0*/  IMAD.WIDE R40, R37, 0x4, R40 ;  /* 0x0000000425287825 */ /* 0x001fcc00078e0228 */
[----:B------:R2:W2:Y:S01]  /*04b0*/  LDG.E R40, desc[UR8][R40.64] ;  /* 0x0000000828287981 */ /* 0x0004a2000c1e1900 */
[----:B-1----:R-:W-:-:S06]  /*04c0*/  IMAD.WIDE.U32 R42, R2, 0x8, R42 ;  /* 0x00000008022a7825 */ /* 0x002fcc00078e002a */
[----:B------:R-:W2:Y:S01]  /*04d0*/  LDG.E.64 R42, desc[UR8][R42.64] ;  /* 0x000000082a2a7981 */ /* 0x000ea2000c1e1b00 */
[----:B------:R-:W-:-:S13]  /*04e0*/  ISETP.NE.AND.EX P1, PT, RZ, UR13, PT, P1 ;  /* 0x0000000dff007c0c */ /* 0x000fda000bf25310 */
[----:B------:R-:W0:Y:S01]  /*04f0*/  @P1 LDC.64 R44, c[0x0][0x438] ;  /* 0x00010e00ff2c1b82 */ /* 0x000e220000000a00 */
[----:B---3--:R-:W-:Y:S02]  /*0500*/  ISETP.NE.AND P2, PT, R47, RZ, PT ;  /* 0x000000ff2f00720c */ /* 0x008fe40003f45270 */
[----:B------:R-:W-:Y:S01]  /*0510*/  MOV R39, 0x3f800000 ;  /* 0x3f80000000277802 */ /* 0x000fe20000000f00 */
[----:B0-----:R-:W-:-:S05]  /*0520*/  @P1 IMAD.WIDE.U32 R44, R2, 0x10, R44 ;  /* 0x00000010022c1825 */ /* 0x001fca00078e002c */
[----:B-----5:R0:W5:Y:S01]  /*0530*/  @P1 LDG.E.128 R16, desc[UR8][R44.64] ;  /* 0x000000082c101981 */ /* 0x020162000c1e1d00 */
[----:B------:R-:W-:Y:S01]  /*0540*/  UMOV UR6, 0xffffffff ;  /* 0xffffffff00067882 */ /* 0x000fe20000000000 */
[----:B------:R-:W-:-:S04]  /*0550*/  ISETP.NE.U32.AND P1, PT, RZ, UR12, PT ;  /* 0x0000000cff007c0c */ /* 0x000fc8000bf25070 */
[----:B------:R-:W-:Y:S02]  /*0560*/  ISETP.NE.AND.EX P1, PT, RZ, UR13, PT, P1 ;  /* 0x0000000dff007c0c */ /* 0x000fe4000bf25310 */
[----:B----4-:R-:W-:Y:S02]  /*0570*/  @P0 SHF.L.U32 R39, R0, 0x10, RZ ;  /* 0x0000001000270819 */ /* 0x010fe400000006ff */
[----:B--2---:R-:W-:Y:S02]  /*0580*/  SHF.L.U32 R41, R24, 0x10, RZ ;  /* 0x0000001018297819 */ /* 0x004fe400000006ff */
[----:B------:R-:W-:Y:S02]  /*0590*/  PRMT R48, R26, 0x7632, R48 ;  /* 0x000076321a307816 */ /* 0x000fe40000000030 */
[----:B------:R-:W-:Y:S02]  /*05a0*/  FSEL R0, R46, RZ, !P2 ;  /* 0x000000ff2e007208 */ /* 0x000fe40005000000 */
[----:B------:R-:W-:-:S02]  /*05b0*/  SHF.L.U32 R47, R26, 0x10, RZ ;  /* 0x000000101a2f7819 */ /* 0x000fc400000006ff */
[----:B------:R-:W-:Y:S02]  /*05c0*/  PRMT R46, R24, 0x7632, R46 ;  /* 0x00007632182e7816 */ /* 0x000fe4000000002e */
[----:B------:R-:W-:Y:S02]  /*05d0*/  PRMT R26, R27, 0x7632, R26 ;  /* 0x000076321b1a7816 */ /* 0x000fe4000000001a */
[C---:B------:R-:W-:Y:S02]  /*05e0*/  PRMT R24, R25.reuse, 0x7632, R24 ;  /* 0x0000763219187816 */ /* 0x040fe40000000018 */
[----:B------:R-:W-:Y:S02]  /*05f0*/  SHF.L.U32 R53, R25, 0x10, RZ ;  /* 0x0000001019357819 */ /* 0x000fe400000006ff */
[----:B------:R-:W-:Y:S01]  /*0600*/  SHF.L.U32 R49, R27, 0x10, RZ ;  /* 0x000000101b317819 */ /* 0x000fe200000006ff */
[----:B------:R-:W-:Y:S01]  /*0610*/  FADD.FTZ R27, -R0, R41 ;  /* 0x00000029001b7221 */ /* 0x000fe20000010100 */
        /* <DEDUP_REMOVED lines=11> */
[----:B------:R-:W-:Y:S01]  /*06d0*/  PRMT R51, R28, 0x7632, R51 ;  /* 0x000076321c337816 */ /* 0x000fe20000000033 */
[----:B------:R-:W-:Y:S01]  /*06e0*/  FMUL.FTZ R0, R40, R27 ;  /* 0x0000001b28007220 */ /* 0x000fe20000410000 */
[----:B------:R-:W-:-:S02]  /*06f0*/  SHF.L.U32 R52, R28, 0x10, RZ ;  /* 0x000000101c347819 */ /* 0x000fc400000006ff */
[C---:B------:R-:W-:Y:S02]  /*0700*/  PRMT R55, R30.reuse, 0x7632, R55 ;  /* 0x000076321e377816 */ /* 0x040fe40000000037 */
[----:B------:R-:W-:Y:S01]  /*0710*/  SHF.L.U32 R48, R30, 0x10, RZ ;  /* 0x000000101e307819 */ /* 0x000fe200000006ff */
[----:B------:R-:W-:Y:S01]  /*0720*/  FADD.FTZ R13, R52, R13 ;  /* 0x0000000d340d7221 */ /* 0x000fe20000010000 */
[----:B------:R-:W-:Y:S01]  /*0730*/  SHF.L.U32 R30, R51, 0x10, RZ ;  /* 0x00000010331e7819 */ /* 0x000fe200000006ff */
[----:B------:R-:W-:Y:S01]  /*0740*/  FFMA.FTZ R5, R0, R52, R5 ;  /* 0x0000003400057223 */ /* 0x000fe20000010005 */
[----:B------:R-:W-:Y:S01]  /*0750*/  FMUL.FTZ R44, R40, R44 ;  /* 0x0000002c282c7220 */ /* 0x000fe20000410000 */
[----:B------:R-:W-:Y:S01]  /*0760*/  FMUL.FTZ R52, R65, R52 ;  /* 0x0000003441347220 */ /* 0x000fe20000410000 */
[C---:B------:R-:W-:Y:S01]  /*0770*/  PRMT R56, R29.reuse, 0x7632, R56 ;  /* 0x000076321d387816 */ /* 0x040fe20000000038 */
[----:B------:R-:W-:Y:S01]  /*0780*/  FADD.FTZ R14, R30, R14 ;  /* 0x0000000e1e0e7221 */ /* 0x000fe20000010000 */
[----:B------:R-:W-:Y:S01]  /*0790*/  SHF.L.U32 R50, R29, 0x10, RZ ;  /* 0x000000101d327819 */ /* 0x000fe200000006ff */
[-C--:B------:R-:W-:Y:S01]  /*07a0*/  FFMA.FTZ R6, R44, R30.reuse, R6 ;  /* 0x0000001e2c067223 */ /* 0x080fe20000010006 */
[----:B------:R-:W-:Y:S01]  /*07b0*/  FMUL.FTZ R29, R40, R25 ;  /* 0x00000019281d7220 */ /* 0x000fe20000410000 */
[----:B------:R-:W-:Y:S01]  /*07c0*/  FMUL.FTZ R30, R64, R30 ;  /* 0x0000001e401e7220 */ /* 0x000fe20000410000 */
[----:B------:R-:W-:Y:S01]  /*07d0*/  FADD.FTZ R25, RZ, R52 ;  /* 0x00000034ff197221 */ /* 0x000fe20000010000 */
[----:B------:R-:W-:Y:S01]  /*07e0*/  SHF.L.U32 R27, R56, 0x10, RZ ;  /* 0x00000010381b7819 */ /* 0x000fe200000006ff */
[----:B------:R-:W-:Y:S01]  /*07f0*/  FMUL.FTZ R51, R63, R50 ;  /* 0x000000323f337220 */ /* 0x000fe20000410000 */
[----:B------:R-:W-:Y:S01]  /*0800*/  FMUL.FTZ R53, R40, R53 ;  /* 0x0000003528357220 */ /* 0x000fe20000410000 */
[----:B------:R-:W-:Y:S01]  /*0810*/  FADD.FTZ R56, R25, R30 ;  /* 0x0000001e19387221 */ /* 0x000fe20000010000 */
[----:B------:R-:W-:Y:S01]  /*0820*/  FFMA.FTZ R25, R0, R52, RZ ;  /* 0x0000003400197223 */ /* 0x000fe200000100ff */
[----:B------:R-:W-:Y:S01]  /*0830*/  FADD.FTZ R15, R50, R15 ;  /* 0x0000000f320f7221 */ /* 0x000fe20000010000 */
[----:B------:R-:W-:Y:S01]  /*0840*/  FFMA.FTZ R7, R53, R50, R7 ;  /* 0x0000003235077223 */ /* 0x000fe20000010007 */
[----:B------:R-:W-:Y:S01]  /*0850*/  FADD.FTZ R58, R56, R51 ;  /* 0x00000033383a7221 */ /* 0x000fe20000010000 */
[----:B------:R-:W-:Y:S01]  /*0860*/  FFMA.FTZ R56, R44, R30, R25 ;  /* 0x0000001e2c387223 */ /* 0x000fe20000010019 */
[----:B------:R-:W-:Y:S01]  /*0870*/  FMUL.FTZ R50, R40, R47 ;  /* 0x0000002f28327220 */ /* 0x000fe20000410000 */
[----:B------:R-:W-:Y:S01]  /*0880*/  FADD.FTZ R32, R27, R32 ;  /* 0x000000201b207221 */ /* 0x000fe20000010000 */
[-C--:B------:R-:W-:Y:S01]  /*0890*/  FFMA.FTZ R8, R29, R27.reuse, R8 ;  /* 0x0000001b1d087223 */ /* 0x080fe20000010008 */
[----:B------:R-:W-:Y:S01]  /*08a0*/  SHF.L.U32 R55, R55, 0x10, RZ ;  /* 0x0000001037377819 */ /* 0x000fe200000006ff */
[----:B------:R-:W-:Y:S01]  /*08b0*/  FMUL.FTZ R27, R62, R27 ;  /* 0x0000001b3e1b7220 */ /* 0x000fe20000410000 */
[----:B------:R-:W-:Y:S01]  /*08c0*/  FMUL.FTZ R26, R40, R26 ;  /* 0x0000001a281a7220 */ /* 0x000fe20000410000 */
[----:B------:R-:W-:Y:S01]  /*08d0*/  FFMA.FTZ R56, R53, R51, R56 ;  /* 0x0000003335387223 */ /* 0x000fe20000010038 */
[----:B------:R-:W-:Y:S01]  /*08e0*/  FADD.FTZ R33, R48, R33 ;  /* 0x0000002130217221 */ /* 0x000fe20000010000 */
[-C--:B------:R-:W-:Y:S01]  /*08f0*/  FFMA.FTZ R9, R50, R48.reuse, R9 ;  /* 0x0000003032097223 */ /* 0x080fe20000010009 */
[----:B------:R-:W-:Y:S01]  /*0900*/  FMUL.FTZ R48, R61, R48 ;  /* 0x000000303d307220 */ /* 0x000fe20000410000 */
[----:B------:R-:W-:Y:S01]  /*0910*/  FADD.FTZ R57, R58, R27 ;  /* 0x0000001b3a397221 */ /* 0x000fe20000010000 */
[----:B------:R-:W-:Y:S01]  /*0920*/  FADD.FTZ R34, R55, R34 ;  /* 0x0000002237227221 */ /* 0x000fe20000010000 */
[-C--:B------:R-:W-:Y:S01]  /*0930*/  FFMA.FTZ R10, R26, R55.reuse, R10 ;  /* 0x000000371a0a7223 */ /* 0x080fe2000001000a */
[----:B------:R-:W-:Y:S01]  /*0940*/  FMUL.FTZ R25, R4, R55 ;  /* 0x0000003704197220 */ /* 0x000fe20000410000 */
[----:B------:R-:W-:Y:S01]  /*0950*/  FFMA.FTZ R55, R29, R27, R56 ;  /* 0x0000001b1d377223 */ /* 0x000fe20000010038 */
[----:B------:R-:W-:Y:S01]  /*0960*/  SHF.L.U32 R46, R31, 0x10, RZ ;  /* 0x000000101f2e7819 */ /* 0x000fe200000006ff */
[----:B------:R-:W-:Y:S01]  /*0970*/  FADD.FTZ R58, R57, R48 ;  /* 0x00000030393a7221 */ /* 0x000fe20000010000 */
[----:B------:R-:W-:Y:S01]  /*0980*/  PRMT R54, R31, 0x7632, R54 ;  /* 0x000076321f367816 */ /* 0x000fe20000000036 */
[----:B------:R-:W-:Y:S01]  /*0990*/  FFMA.FTZ R55, R50, R48, R55 ;  /* 0x0000003032377223 */ /* 0x000fe20000010037 */
[----:B------:R-:W-:Y:S01]  /*09a0*/  FMUL.FTZ R24, R40, R24 ;  /* 0x0000001828187220 */ /* 0x000fe20000410000 */
[----:B------:R-:W-:Y:S01]  /*09b0*/  FMUL.FTZ R47, R38, R46 ;  /* 0x0000002e262f7220 */ /* 0x000fe20000410000 */
[----:B------:R-:W-:Y:S01]  /*09c0*/  SHF.L.U32 R54, R54, 0x10, RZ ;  /* 0x0000001036367819 */ /* 0x000fe200000006ff */
[----:B------:R-:W-:Y:S01]  /*09d0*/  FADD.FTZ R58, R58, R25 ;  /* 0x000000193a3a7221 */ /* 0x000fe20000010000 */
[----:B------:R-:W-:Y:S01]  /*09e0*/  FMUL.FTZ R49, R40, R49 ;  /* 0x0000003128317220 */ /* 0x000fe20000410000 */
[----:B------:R-:W-:Y:S01]  /*09f0*/  FFMA.FTZ R56, R26, R25, R55 ;  /* 0x000000191a387223 */ /* 0x000fe20000010037 */
[----:B------:R-:W-:Y:S01]  /*0a00*/  MOV R28, R42 ;  /* 0x0000002a001c7202 */ /* 0x000fe20000000f00 */
[----:B------:R-:W-:Y:S01]  /*0a10*/  FADD.FTZ R69, R58, R47 ;  /* 0x0000002f3a457221 */ /* 0x000fe20000010000 */
[----:B------:R-:W-:Y:S01]  /*0a20*/  FADD.FTZ R36, R54, R36 ;  /* 0x0000002436247221 */ /* 0x000fe20000010000 */
[-C--:B------:R-:W-:Y:S01]  /*0a30*/  FFMA.FTZ R12, R24, R54.reuse, R12 ;  /* 0x00000036180c7223 */ /* 0x080fe2000001000c */
[----:B------:R-:W-:Y:S01]  /*0a40*/  SHF.R.U32.HI R58, RZ, 0x10, R43 ;  /* 0x00000010ff3a7819 */ /* 0x000fe2000001162b */
[----:B------:R-:W-:Y:S01]  /*0a50*/  FMUL.FTZ R54, R3, R54 ;  /* 0x0000003603367220 */ /* 0x000fe20000410000 */
[C---:B------:R-:W-:Y:S01]  /*0a60*/  FFMA.FTZ R57, R49.reuse, R47, R56 ;  /* 0x0000002f31397223 */ /* 0x040fe20000010038 */
[----:B------:R-:W-:Y:S01]  /*0a70*/  FADD.FTZ R35, R46, R35 ;  /* 0x000000232e237221 */ /* 0x000fe20000010000 */
[----:B------:R-:W-:Y:S01]  /*0a80*/  FFMA.FTZ R11, R49, R46, R11 ;  /* 0x0000002e310b7223 */ /* 0x000fe2000001000b */
[----:B------:R-:W-:Y:S01]  /*0a90*/  PRMT R46, R28, 0x7610, R46 ;  /* 0x000076101c2e7816 */ /* 0x000fe2000000002e */
[----:B------:R-:W-:Y:S01]  /*0aa0*/  FADD.FTZ R69, R69, R54 ;  /* 0x0000003645457221 */ /* 0x000fe20000010000 */
[----:B------:R-:W-:Y:S01]  /*0ab0*/  PRMT R56, R58, 0x7610, R56 ;  /* 0x000076103a387816 */ /* 0x000fe20000000038 */
[----:B------:R-:W-:Y:S01]  /*0ac0*/  FFMA.FTZ R58, R24, R54, R57 ;  /* 0x00000036183a7223 */ /* 0x000fe20000010039 */
[----:B------:R-:W-:-:S02]  /*0ad0*/  SHF.R.U64 R45, R42, 0x8, R43 ;  /* 0x000000082a2d7819 */ /* 0x000fc4000000122b */
[C-C-:B------:R-:W-:Y:S02]  /*0ae0*/  SHF.R.U64 R41, R42.reuse, 0x10, R43.reuse ;  /* 0x000000102a297819 */ /* 0x140fe4000000122b */
[--C-:B------:R-:W-:Y:S02]  /*0af0*/  SHF.R.U64 R31, R42, 0x18, R43.reuse ;  /* 0x000000182a1f7819 */ /* 0x100fe4000000122b */
[----:B------:R-:W-:Y:S02]  /*0b00*/  MOV R28, R43 ;  /* 0x0000002b001c7202 */ /* 0x000fe40000000f00 */
[----:B------:R-:W-:Y:S01]  /*0b10*/  SHF.R.U32.HI R55, RZ, 0x8, R43 ;  /* 0x00000008ff377819 */ /* 0x000fe2000001162b */
[----:B------:R-:W-:Y:S06]  /*0b20*/  BRA.DIV UR6, `(.L_x_260) ;  /* 0x0000001a06407947 */ /* 0x000fec000b800000 */
[----:B------:R-:W0:Y:S04]  /*0b30*/  SHFL.BFLY PT, R60, R69, 0x1, 0x1f ;  /* 0x0c201f00453c7f89 */ /* 0x000e2800000e0000 */
[----:B------:R-:W1:Y:S01]  /*0b40*/  SHFL.BFLY PT, R59, R58, 0x1, 0x1f ;  /* 0x0c201f003a3b7f89 */ /* 0x000e6200000e0000 */
[----:B0-----:R-:W-:Y:S01]  /*0b50*/  FADD.FTZ R57, R69, R60 ;  /* 0x0000003c45397221 */ /* 0x001fe20000010000 */
[----:B-1----:R-:W-:-:S04]  /*0b60*/  FADD.FTZ R58, R58, R59 ;  /* 0x0000003b3a3a7221 */ /* 0x002fc80000010000 */
[----:B------:R-:W0:Y:S02]  /*0b70*/  SHFL.BFLY PT, R59, R57, 0x2, 0x1f ;  /* 0x0c401f00393b7f89 */ /* 0x000e2400000e0000 */
[----:B0-----:R-:W-:Y:S02]  /*0b80*/  FADD.FTZ R57, R57, R59 ;  /* 0x0000003b39397221 */ /* 0x001fe40000010000 */
[----:B------:R-:W0:Y:S02]  /*0b90*/  SHFL.BFLY PT, R59, R58, 0x2, 0x1f ;  /* 0x0c401f003a3b7f89 */ /* 0x000e2400000e0000 */
[----:B0-----:R-:W-:Y:S02]  /*0ba0*/  FADD.FTZ R58, R58, R59 ;  /* 0x0000003b3a3a7221 */ /* 0x001fe40000010000 */
[----:B------:R-:W0:Y:S02]  /*0bb0*/  SHFL.BFLY PT, R59, R57, 0x4, 0x1f ;  /* 0x0c801f00393b7f89 */ /* 0x000e2400000e0000 */
[----:B0-----:R-:W-:-:S02]  /*0bc0*/  FADD.FTZ R57, R57, R59 ;  /* 0x0000003b39397221 */ /* 0x001fc40000010000 */
[----:B------:R-:W0:Y:S02]  /*0bd0*/  SHFL.BFLY PT, R59, R58, 0x4, 0x1f ;  /* 0x0c801f003a3b7f89 */ /* 0x000e2400000e0000 */
[----:B0-----:R-:W-:Y:S02]  /*0be0*/  FADD.FTZ R58, R58, R59 ;  /* 0x0000003b3a3a7221 */ /* 0x001fe40000010000 */
[----:B------:R-:W0:Y:S02]  /*0bf0*/  SHFL.BFLY PT, R59, R57, 0x8, 0x1f ;  /* 0x0d001f00393b7f89 */ /* 0x000e2400000e0000 */
[----:B0-----:R-:W-:Y:S02]  /*0c00*/  FADD.FTZ R57, R57, R59 ;  /* 0x0000003b39397221 */ /* 0x001fe40000010000 */
[----:B------:R-:W0:Y:S02]  /*0c10*/  SHFL.BFLY PT, R59, R58, 0x8, 0x1f ;  /* 0x0d001f003a3b7f89 */ /* 0x000e2400000e0000 */
[----:B0-----:R-:W-:-:S02]  /*0c20*/  FADD.FTZ R58, R58, R59 ;  /* 0x0000003b3a3a7221 */ /* 0x001fc40000010000 */
[----:B------:R0:W1:Y:S04]  /*0c30*/  SHFL.BFLY PT, R59, R57, 0x10, 0x1f ;  /* 0x0e001f00393b7f89 */ /* 0x00006800000e0000 */
[----:B------:R0:W2:Y:S02]  /*0c40*/  SHFL.BFLY PT, R60, R58, 0x10, 0x1f ;  /* 0x0e001f003a3c7f89 */ /* 0x0000a400000e0000 */
.L_x_277:
[----:B-1----:R-:W-:Y:S01]  /*0c50*/  FADD.FTZ R59, R57, R59 ;  /* 0x0000003b393b7221 */ /* 0x002fe20000010000 */
[----:B0-2---:R-:W-:-:S03]  /*0c60*/  FADD.FTZ R58, R58, R60 ;  /* 0x0000003c3a3a7221 */ /* 0x005fc60000010000 */
        /* <DEDUP_REMOVED lines=11> */
[-C--:B------:R-:W-:Y:S01]  /*0d20*/  FFMA.FTZ R29, R50, R58.reuse, R57 ;  /* 0x0000003a321d7223 */ /* 0x080fe20000010039 */
[----:B------:R-:W-:Y:S01]  /*0d30*/  FADD.FTZ R59, R52, -R59 ;  /* 0x8000003b343b7221 */ /* 0x000fe20000010000 */
[-CC-:B------:R-:W-:Y:S01]  /*0d40*/  FFMA.FTZ R26, R26, R58.reuse, R57.reuse ;  /* 0x0000003a1a1a7223 */ /* 0x180fe20000010039 */
[-CC-:B------:R-:W-:Y:S01]  /*0d50*/  FFMA.FTZ R50, R49, R58.reuse, R57.reuse ;  /* 0x0000003a31327223 */ /* 0x180fe20000010039 */
[----:B------:R-:W-:Y:S01]  /*0d60*/  FADD.FTZ R51, R51, -R0 ;  /* 0x8000000033337221 */ /* 0x000fe20000010000 */
[----:B------:R-:W-:Y:S01]  /*0d70*/  FFMA.FTZ R57, R24, R58, R57 ;  /* 0x0000003a18397223 */ /* 0x000fe20000010039 */
[----:B------:R-:W-:Y:S01]  /*0d80*/  FMUL.FTZ R0, R40, R59 ;  /* 0x0000003b28007220 */ /* 0x000fe20000410000 */
[----:B------:R-:W-:Y:S01]  /*0d90*/  FADD.FTZ R67, R30, -R67 ;  /* 0x800000431e437221 */ /* 0x000fe20000010000 */
[----:B------:R-:W-:Y:S01]  /*0da0*/  FMUL.FTZ R24, R40, R51 ;  /* 0x0000003328187220 */ /* 0x000fe20000410000 */
[----:B------:R-:W-:Y:S01]  /*0db0*/  FADD.FTZ R27, R27, -R44 ;  /* 0x8000002c1b1b7221 */ /* 0x000fe20000010000 */
[----:B------:R-:W-:Y:S01]  /*0dc0*/  FADD.FTZ R29, R48, -R29 ;  /* 0x8000001d301d7221 */ /* 0x000fe20000010000 */
[----:B------:R-:W-:Y:S01]  /*0dd0*/  FADD.FTZ R25, R25, -R26 ;  /* 0x8000001a19197221 */ /* 0x000fe20000010000 */
[----:B------:R-:W-:Y:S01]  /*0de0*/  FADD.FTZ R47, R47, -R50 ;  /* 0x800000322f2f7221 */ /* 0x000fe20000010000 */
[----:B------:R-:W-:Y:S01]  /*0df0*/  FADD.FTZ R57, R54, -R57 ;  /* 0x8000003936397221 */ /* 0x000fe20000010000 */
[-C--:B------:R-:W-:Y:S01]  /*0e00*/  FMUL.FTZ R0, R0, R39.reuse ;  /* 0x0000002700007220 */ /* 0x080fe20000410000 */
[----:B------:R-:W-:Y:S01]  /*0e10*/  LOP3.LUT P6, RZ, R28, 0xff, RZ, 0xc0, !PT ;  /* 0x000000ff1cff7812 */ /* 0x000fe200078cc0ff */
[----:B------:R-:W-:Y:S01]  /*0e20*/  FMUL.FTZ R24, R24, R39 ;  /* 0x0000002718187220 */ /* 0x000fe20000410000 */
[----:B------:R-:W-:Y:S01]  /*0e30*/  ISETP.GE.U32.AND P1, PT, R42, RZ, PT ;  /* 0x000000ff2a00720c */ /* 0x000fe20003f26070 */
[C---:B------:R-:W-:Y:S01]  /*0e40*/  FMUL.FTZ R26, R40.reuse, R67 ;  /* 0x00000043281a7220 */ /* 0x040fe20000410000 */
[C---:B------:R-:W-:Y:S01]  /*0e50*/  FMUL.FTZ R28, R40.reuse, R27 ;  /* 0x0000001b281c7220 */ /* 0x040fe20000410000 */
[C---:B------:R-:W-:Y:S01]  /*0e60*/  FMUL.FTZ R30, R40.reuse, R29 ;  /* 0x0000001d281e7220 */ /* 0x040fe20000410000 */
[C---:B------:R-:W-:Y:S01]  /*0e70*/  FMUL.FTZ R42, R40.reuse, R25 ;  /* 0x00000019282a7220 */ /* 0x040fe20000410000 */
[C---:B------:R-:W-:Y:S01]  /*0e80*/  FMUL.FTZ R44, R40.reuse, R47 ;  /* 0x0000002f282c7220 */ /* 0x040fe20000410000 */
[----:B------:R-:W-:Y:S01]  /*0e90*/  FMUL.FTZ R40, R40, R57 ;  /* 0x0000003928287220 */ /* 0x000fe20000410000 */
[----:B------:R-:W-:Y:S01]  /*0ea0*/  FMUL.FTZ R0, R0, UR16 ;  /* 0x0000001000007c20 */ /* 0x000fe20008410000 */
[----:B------:R-:W-:Y:S01]  /*0eb0*/  LOP3.LUT P3, RZ, R31, 0xff, RZ, 0xc0, !PT ;  /* 0x000000ff1fff7812 */ /* 0x000fe2000786c0ff */
[----:B------:R-:W-:Y:S01]  /*0ec0*/  FMUL.FTZ R31, R24, UR16 ;  /* 0x00000010181f7c20 */ /* 0x000fe20008410000 */
[----:B------:R-:W-:Y:S01]  /*0ed0*/  LOP3.LUT P4, RZ, R46, 0xff, RZ, 0xc0, !PT ;  /* 0x000000ff2eff7812 */ /* 0x000fe2000788c0ff */
[-C--:B------:R-:W-:Y:S01]  /*0ee0*/  FMUL.FTZ R26, R26, R39.reuse ;  /* 0x000000271a1a7220 */ /* 0x080fe20000410000 */
[----:B------:R-:W-:Y:S01]  /*0ef0*/  LOP3.LUT P5, RZ, R41, 0xff, RZ, 0xc0, !PT ;  /* 0x000000ff29ff7812 */ /* 0x000fe200078ac0ff */
[-C--:B------:R-:W-:Y:S01]  /*0f00*/  FMUL.FTZ R28, R28, R39.reuse ;  /* 0x000000271c1c7220 */ /* 0x080fe20000410000 */
        /* <DEDUP_REMOVED lines=8> */
[----:B------:R-:W-:Y:S01]  /*0f90*/  FMUL.FTZ R44, R44, UR16 ;  /* 0x000000102c2c7c20 */ /* 0x000fe20008410000 */
[----:B------:R-:W-:Y:S01]  /*0fa0*/  FMUL.FTZ R40, R40, UR16 ;  /* 0x0000001028287c20 */ /* 0x000fe20008410000 */
[----:B------:R-:W-:Y:S01]  /*0fb0*/  FMUL.FTZ R42, R42, UR16 ;  /* 0x000000102a2a7c20 */ /* 0x000fe20008410000 */
[----:B------:R-:W-:Y:S01]  /*0fc0*/  FMUL.FTZ R28, R28, UR16 ;  /* 0x000000101c1c7c20 */ /* 0x000fe20008410000 */
[----:B------:R-:W-:-:S02]  /*0fd0*/  LOP3.LUT P2, RZ, R45, 0xff, RZ, 0xc0, !PT ;  /* 0x000000ff2dff7812 */ /* 0x000fc4000784c0ff */
[----:B------:R-:W-:Y:S02]  /*0fe0*/  LOP3.LUT P4, RZ, R55, 0xff, RZ, 0xc0, !PT ;  /* 0x000000ff37ff7812 */ /* 0x000fe4000788c0ff */
[----:B------:R-:W-:Y:S02]  /*0ff0*/  LOP3.LUT P5, RZ, R56, 0xff, RZ, 0xc0, !PT ;  /* 0x000000ff38ff7812 */ /* 0x000fe400078ac0ff */
[----:B------:R-:W-:Y:S02]  /*1000*/  ISETP.GE.U32.AND.EX P1, PT, R43, 0x1000000, PT, P1 ;  /* 0x010000002b00780c */ /* 0x000fe40003f26110 */
[----:B------:R-:W-:Y:S02]  /*1010*/  FSEL R30, R30, RZ, P6 ;  /* 0x000000ff1e1e7208 */ /* 0x000fe40003000000 */
[----:B------:R-:W-:Y:S02]  /*1020*/  FSEL R27, R44, RZ, P5 ;  /* 0x000000ff2c1b7208 */ /* 0x000fe40002800000 */
[----:B------:R-:W-:-:S02]  /*1030*/  FSEL R40, R40, RZ, P1 ;  /* 0x000000ff28287208 */ /* 0x000fc40000800000 */
[----:B------:R-:W-:Y:S02]  /*1040*/  FSEL R31, R42, RZ, P4 ;  /* 0x000000ff2a1f7208 */ /* 0x000fe40002000000 */
[----:B------:R-:W-:Y:S02]  /*1050*/  FSEL R25, R28, RZ, P3 ;  /* 0x000000ff1c197208 */ /* 0x000fe40001800000 */
[----:B------:R-:W-:Y:S02]  /*1060*/  FSEL R29, R26, RZ, P2 ;  /* 0x000000ff1a1d7208 */ /* 0x000fe40001000000 */
[----:B------:R-:W-:Y:S02]  /*1070*/  F2FP.BF16.F32.PACK_AB R27, R40, R27 ;  /* 0x0000001b281b723e */ /* 0x000fe400000010ff */
[----:B------:R-:W-:Y:S02]  /*1080*/  F2FP.BF16.F32.PACK_AB R26, R31, R30 ;  /* 0x0000001e1f1a723e */ /* 0x000fe400000010ff */
[----:B------:R-:W-:-:S02]  /*1090*/  F2FP.BF16.F32.PACK_AB R25, R25, R0 ;  /* 0x000000001919723e */ /* 0x000fc400000010ff */
[----:B------:R-:W-:Y:S01]  /*10a0*/  F2FP.BF16.F32.PACK_AB R24, R29, R24 ;  /* 0x000000181d18723e */ /* 0x000fe200000010ff */
[----:B------:R-:W-:Y:S06]  /*10b0*/  BRA `(.L_x_263) ;  /* 0x0000000c00707947 */ /* 0x000fec0003800000 */
.L_x_262:
[-CC-:B------:R-:W-:Y:S01]  /*10c0*/  FFMA.FTZ R20, R53, R58.reuse, R57.reuse ;  /* 0x0000003a35147223 */ /* 0x180fe20000010039 */
[-CC-:B------:R-:W-:Y:S01]  /*10d0*/  FFMA.FTZ R23, R0, R58.reuse, R57.reuse ;  /* 0x0000003a00177223 */ /* 0x180fe20000010039 */
[-CC-:B------:R-:W-:Y:S01]  /*10e0*/  FFMA.FTZ R21, R44, R58.reuse, R57.reuse ;  /* 0x0000003a2c157223 */ /* 0x180fe20000010039 */
[-C--:B------:R-:W-:Y:S01]  /*10f0*/  FFMA.FTZ R0, R29, R58.reuse, R57 ;  /* 0x0000003a1d007223 */ /* 0x080fe20000010039 */
[----:B------:R-:W-:Y:S01]  /*1100*/  FADD.FTZ R53, R51, -R20 ;  /* 0x8000001433357221 */ /* 0x000fe20000010000 */
[----:B------:R-:W-:Y:S01]  /*1110*/  FADD.FTZ R51, R52, -R23 ;  /* 0x8000001734337221 */ /* 0x000fe20000010000 */
[-CC-:B------:R-:W-:Y:S01]  /*1120*/  FFMA.FTZ R23, R50, R58.reuse, R57.reuse ;  /* 0x0000003a32177223 */ /* 0x180fe20000010039 */
[-CC-:B------:R-:W-:Y:S01]  /*1130*/  FFMA.FTZ R26, R26, R58.reuse, R57.reuse ;  /* 0x0000003a1a1a7223 */ /* 0x180fe20000010039 */
[-CC-:B------:R-:W-:Y:S01]  /*1140*/  FFMA.FTZ R22, R49, R58.reuse, R57.reuse ;  /* 0x0000003a31167223 */ /* 0x180fe20000010039 */
[----:B------:R-:W-:Y:S01]  /*1150*/  FFMA.FTZ R57, R24, R58, R57 ;  /* 0x0000003a18397223 */ /* 0x000fe20000010039 */
[----:B------:R-:W-:Y:S01]  /*1160*/  FMUL.FTZ R20, R40, R51 ;  /* 0x0000003328147220 */ /* 0x000fe20000410000 */
[----:B------:R-:W-:Y:S01]  /*1170*/  FADD.FTZ R23, R48, -R23 ;  /* 0x8000001730177221 */ /* 0x000fe20000010000 */
[----:B------:R-:W-:Y:S01]  /*1180*/  FADD.FTZ R25, R25, -R26 ;  /* 0x8000001a19197221 */ /* 0x000fe20000010000 */
[----:B------:R-:W-:Y:S01]  /*1190*/  FADD.FTZ R47, R47, -R22 ;  /* 0x800000162f2f7221 */ /* 0x000fe20000010000 */
[----:B------:R-:W-:Y:S01]  /*11a0*/  FADD.FTZ R57, R54, -R57 ;  /* 0x8000003936397221 */ /* 0x000fe20000010000 */
[----:B------:R-:W-:Y:S01]  /*11b0*/  FMUL.FTZ R24, R40, R53 ;  /* 0x0000003528187220 */ /* 0x000fe20000410000 */
[----:B------:R-:W-:Y:S01]  /*11c0*/  FADD.FTZ R21, R30, -R21 ;  /* 0x800000151e157221 */ /* 0x000fe20000010000 */
[----:B------:R-:W-:Y:S01]  /*11d0*/  FADD.FTZ R27, R27, -R0 ;  /* 0x800000001b1b7221 */ /* 0x000fe20000010000 */
[----:B------:R-:W-:Y:S01]  /*11e0*/  FMUL.FTZ R29, R20, R39 ;  /* 0x00000027141d7220 */ /* 0x000fe20000410000 */
[C---:B------:R-:W-:Y:S01]  /*11f0*/  FMUL.FTZ R22, R40.reuse, R23 ;  /* 0x0000001728167220 */ /* 0x040fe20000410000 */
[C---:B------:R-:W-:Y:S01]  /*1200*/  FMUL.FTZ R25, R40.reuse, R25 ;  /* 0x0000001928197220 */ /* 0x040fe20000410000 */
[C---:B------:R-:W-:Y:S01]  /*1210*/  FMUL.FTZ R30, R40.reuse, R47 ;  /* 0x0000002f281e7220 */ /* 0x040fe20000410000 */
[----:B------:R-:W-:Y:S01]  /*1220*/  FMUL.FTZ R57, R40, R57 ;  /* 0x0000003928397220 */ /* 0x000fe20000410000 */
[----:B------:R-:W-:Y:S01]  /*1230*/  FMUL.FTZ R44, R24, R39 ;  /* 0x00000027182c7220 */ /* 0x000fe20000410000 */
[C---:B------:R-:W-:Y:S01]  /*1240*/  FMUL.FTZ R0, R40.reuse, R21 ;  /* 0x0000001528007220 */ /* 0x040fe20000410000 */
[----:B------:R-:W-:Y:S01]  /*1250*/  FMUL.FTZ R21, R40, R27 ;  /* 0x0000001b28157220 */ /* 0x000fe20000410000 */
[----:B------:R-:W-:Y:S01]  /*1260*/  FMUL.FTZ R29, R29, UR16 ;  /* 0x000000101d1d7c20 */ /* 0x000fe20008410000 */
[-C--:B------:R-:W-:Y:S01]  /*1270*/  FMUL.FTZ R26, R22, R39.reuse ;  /* 0x00000027161a7220 */ /* 0x080fe20000410000 */
[----:B------:R-:W-:Y:S01]  /*1280*/  LOP3.LUT P4, RZ, R46, 0xff, RZ, 0xc0, !PT ;  /* 0x000000ff2eff7812 */ /* 0x000fe2000788c0ff */
[----:B------:R-:W-:Y:S01]  /*1290*/  FMUL.FTZ R44, R44, UR16 ;  /* 0x000000102c2c7c20 */ /* 0x000fe20008410000 */
[----:B------:R-:W-:Y:S01]  /*12a0*/  LOP3.LUT P3, RZ, R31, 0xff, RZ, 0xc0, !PT ;  /* 0x000000ff1fff7812 */ /* 0x000fe2000786c0ff */
[CC--:B------:R-:W-:Y:S01]  /*12b0*/  FMUL.FTZ R27, R25.reuse, R39.reuse ;  /* 0x00000027191b7220 */ /* 0x0c0fe20000410000 */
[----:B------:R-:W-:Y:S01]  /*12c0*/  F2FP.BF16.F32.PACK_AB R22, R25, R22 ;  /* 0x000000161916723e */ /* 0x000fe200000010ff */
[-C--:B------:R-:W-:Y:S01]  /*12d0*/  FMUL.FTZ R31, R30, R39.reuse ;  /* 0x000000271e1f7220 */ /* 0x080fe20000410000 */
[C---:B------:R-:W-:Y:S01]  /*12e0*/  F2FP.BF16.F32.PACK_AB R23, R57.reuse, R30 ;  /* 0x0000001e3917723e */ /* 0x040fe200000010ff */
[-C--:B------:R-:W-:Y:S01]  /*12f0*/  FMUL.FTZ R57, R57, R39.reuse ;  /* 0x0000002739397220 */ /* 0x080fe20000410000 */
[----:B------:R-:W-:Y:S01]  /*1300*/  LOP3.LUT P5, RZ, R41, 0xff, RZ, 0xc0, !PT ;  /* 0x000000ff29ff7812 */ /* 0x000fe200078ac0ff */
[-C--:B------:R-:W-:Y:S01]  /*1310*/  FMUL.FTZ R25, R0, R39.reuse ;  /* 0x0000002700197220 */ /* 0x080fe20000410000 */
[----:B------:R-:W-:Y:S01]  /*1320*/  ISETP.GE.U32.AND P1, PT, R42, RZ, PT ;  /* 0x000000ff2a00720c */ /* 0x000fe20003f26070 */
[----:B------:R-:W-:Y:S01]  /*1330*/  FMUL.FTZ R39, R21, R39 ;  /* 0x0000002715277220 */ /* 0x000fe20000410000 */
[----:B------:R-:W-:Y:S01]  /*1340*/  LOP3.LUT P6, RZ, R28, 0xff, RZ, 0xc0, !PT ;  /* 0x000000ff1cff7812 */ /* 0x000fe200078cc0ff */
[----:B------:R-:W-:Y:S01]  /*1350*/  FMUL.FTZ R31, R31, UR16 ;  /* 0x000000101f1f7c20 */ /* 0x000fe20008410000 */
[----:B------:R-:W-:Y:S01]  /*1360*/  FSEL R28, R29, RZ, P4 ;  /* 0x000000ff1d1c7208 */ /* 0x000fe20002000000 */
[----:B------:R-:W-:Y:S01]  /*1370*/  FMUL.FTZ R57, R57, UR16 ;  /* 0x0000001039397c20 */ /* 0x000fe20008410000 */
[----:B------:R-:W-:Y:S01]  /*1380*/  FSEL R29, R44, RZ, P5 ;  /* 0x000000ff2c1d7208 */ /* 0x000fe20002800000 */
[----:B------:R-:W-:Y:S01]  /*1390*/  FMUL.FTZ R25, R25, UR16 ;  /* 0x0000001019197c20 */ /* 0x000fe20008410000 */
[----:B------:R-:W-:Y:S01]  /*13a0*/  LOP3.LUT P5, RZ, R56, 0xff, RZ, 0xc0, !PT ;  /* 0x000000ff38ff7812 */ /* 0x000fe200078ac0ff */
[----:B------:R-:W-:Y:S01]  /*13b0*/  FMUL.FTZ R26, R26, UR16 ;  /* 0x000000101a1a7c20 */ /* 0x000fe20008410000 */
[----:B------:R-:W-:Y:S01]  /*13c0*/  ISETP.GE.U32.AND.EX P1, PT, R43, 0x1000000, PT, P1 ;  /* 0x010000002b00780c */ /* 0x000fe20003f26110 */
[----:B------:R-:W-:Y:S01]  /*13d0*/  FMUL.FTZ R27, R27, UR16 ;  /* 0x000000101b1b7c20 */ /* 0x000fe20008410000 */
[----:B------:R-:W-:Y:S01]  /*13e0*/  FMUL.FTZ R39, R39, UR16 ;  /* 0x0000001027277c20 */ /* 0x000fe20008410000 */
[----:B------:R-:W-:-:S02]  /*13f0*/  LOP3.LUT P2, RZ, R45, 0xff, RZ, 0xc0, !PT ;  /* 0x000000ff2dff7812 */ /* 0x000fc4000784c0ff */
[----:B------:R-:W-:Y:S02]  /*1400*/  LOP3.LUT P4, RZ, R55, 0xff, RZ, 0xc0, !PT ;  /* 0x000000ff37ff7812 */ /* 0x000fe4000788c0ff */
[----:B------:R-:W-:Y:S02]  /*1410*/  F2FP.BF16.F32.PACK_AB R21, R21, R24 ;  /* 0x000000181515723e */ /* 0x000fe400000010ff */
[----:B------:R-:W-:Y:S02]  /*1420*/  F2FP.BF16.F32.PACK_AB R20, R0, R20 ;  /* 0x000000140014723e */ /* 0x000fe400000010ff */
        /* <DEDUP_REMOVED lines=11> */
.L_x_261:
        /* <DEDUP_REMOVED lines=8> */
[-C--:B------:R-:W-:Y:S01]  /*1560*/  FFMA.FTZ R0, R53, R58.reuse, R57 ;  /* 0x0000003a35007223 */ /* 0x080fe20000010039 */
[----:B-----5:R-:W-:Y:S01]  /*1570*/  SHF.L.U32 R49, R16, 0x10, RZ ;  /* 0x0000001010317819 */ /* 0x020fe200000006ff */
[----:B------:R-:W-:Y:S01]  /*1580*/  FADD.FTZ R59, R52, -R59 ;  /* 0x8000003b343b7221 */ /* 0x000fe20000010000 */
[-CC-:B------:R-:W-:Y:S01]  /*1590*/  FFMA.FTZ R26, R26, R58.reuse, R57.reuse ;  /* 0x0000003a1a1a7223 */ /* 0x180fe20000010039 */
[----:B------:R-:W-:Y:S01]  /*15a0*/  FFMA.FTZ R57, R24, R58, R57 ;  /* 0x0000003a18397223 */ /* 0x000fe20000010039 */
[----:B------:R-:W-:Y:S01]  /*15b0*/  FADD.FTZ R24, R51, -R0 ;  /* 0x8000000033187221 */ /* 0x000fe20000010000 */
[----:B------:R-:W-:Y:S01]  /*15c0*/  FFMA.FTZ R0, R40, R59, R49 ;  /* 0x0000003b28007223 */ /* 0x000fe20000010031 */
[----:B------:R-:W-:Y:S01]  /*15d0*/  SHF.L.U32 R49, R17, 0x10, RZ ;  /* 0x0000001011317819 */ /* 0x000fe200000006ff */
[----:B------:R-:W-:Y:S01]  /*15e0*/  FADD.FTZ R44, R27, -R44 ;  /* 0x8000002c1b2c7221 */ /* 0x000fe20000010000 */
[----:B------:R-:W-:Y:S01]  /*15f0*/  LOP3.LUT P6, RZ, R28, 0xff, RZ, 0xc0, !PT ;  /* 0x000000ff1cff7812 */ /* 0x000fe200078cc0ff */
[-C--:B------:R-:W-:Y:S01]  /*1600*/  FMUL.FTZ R0, R0, R39.reuse ;  /* 0x0000002700007220 */ /* 0x080fe20000410000 */
[----:B------:R-:W-:Y:S01]  /*1610*/  PRMT R28, R16, 0x7632, R28 ;  /* 0x00007632101c7816 */ /* 0x000fe2000000001c */
[----:B------:R-:W-:Y:S01]  /*1620*/  FFMA.FTZ R24, R40, R24, R49 ;  /* 0x0000001828187223 */ /* 0x000fe20000010031 */
[----:B------:R-:W-:Y:S01]  /*1630*/  FADD.FTZ R67, R30, -R67 ;  /* 0x800000431e437221 */ /* 0x000fe20000010000 */
[----:B------:R-:W-:Y:S01]  /*1640*/  FMUL.FTZ R0, R0, UR16 ;  /* 0x0000001000007c20 */ /* 0x000fe20008410000 */
[----:B------:R-:W-:Y:S01]  /*1650*/  SHF.L.U32 R27, R28, 0x10, RZ ;  /* 0x000000101c1b7819 */ /* 0x000fe200000006ff */
[----:B------:R-:W-:Y:S01]  /*1660*/  FMUL.FTZ R24, R24, R39 ;  /* 0x0000002718187220 */ /* 0x000fe20000410000 */
[----:B------:R-:W-:Y:S01]  /*1670*/  LOP3.LUT P3, RZ, R31, 0xff, RZ, 0xc0, !PT ;  /* 0x000000ff1fff7812 */ /* 0x000fe2000786c0ff */
[----:B------:R-:W-:Y:S01]  /*1680*/  FADD.FTZ R30, R48, -R29 ;  /* 0x8000001d301e7221 */ /* 0x000fe20000010000 */
[----:B------:R-:W-:Y:S01]  /*1690*/  ISETP.GE.U32.AND P1, PT, R42, RZ, PT ;  /* 0x000000ff2a00720c */ /* 0x000fe20003f26070 */
[----:B------:R-:W-:Y:S01]  /*16a0*/  FMUL.FTZ R31, R24, UR16 ;  /* 0x00000010181f7c20 */ /* 0x000fe20008410000 */
[----:B------:R-:W-:Y:S01]  /*16b0*/  LOP3.LUT P4, RZ, R46, 0xff, RZ, 0xc0, !PT ;  /* 0x000000ff2eff7812 */ /* 0x000fe2000788c0ff */
[----:B------:R-:W-:Y:S01]  /*16c0*/  FADD.FTZ R42, R25, -R26 ;  /* 0x8000001a192a7221 */ /* 0x000fe20000010000 */
[----:B------:R-:W-:Y:S01]  /*16d0*/  LOP3.LUT P5, RZ, R41, 0xff, RZ, 0xc0, !PT ;  /* 0x000000ff29ff7812 */ /* 0x000fe200078ac0ff */
[----:B------:R-:W-:Y:S01]  /*16e0*/  FFMA.FTZ R26, R40, R67, R27 ;  /* 0x00000043281a7223 */ /* 0x000fe2000001001b */
[----:B------:R-:W-:Y:S01]  /*16f0*/  PRMT R25, R17, 0x7632, R25 ;  /* 0x0000763211197816 */ /* 0x000fe20000000019 */
[----:B------:R-:W-:Y:S01]  /*1700*/  FADD.FTZ R50, R47, -R50 ;  /* 0x800000322f327221 */ /* 0x000fe20000010000 */
[----:B------:R-:W-:Y:S01]  /*1710*/  PRMT R27, R18, 0x7632, R27 ;  /* 0x00007632121b7816 */ /* 0x000fe2000000001b */
[----:B------:R-:W-:Y:S01]  /*1720*/  FADD.FTZ R54, R54, -R57 ;  /* 0x8000003936367221 */ /* 0x000fe20000010000 */
[----:B------:R-:W-:Y:S01]  /*1730*/  PRMT R28, R19, 0x7632, R28 ;  /* 0x00007632131c7816 */ /* 0x000fe2000000001c */
[----:B------:R-:W-:Y:S01]  /*1740*/  FMUL.FTZ R26, R26, R39 ;  /* 0x000000271a1a7220 */ /* 0x000fe20000410000 */
[----:B------:R-:W-:-:S02]  /*1750*/  FSEL R24, R0, RZ, P4 ;  /* 0x000000ff00187208 */ /* 0x000fc40002000000 */
[----:B------:R-:W-:Y:S01]  /*1760*/  FSEL R0, R31, RZ, P5 ;  /* 0x000000ff1f007208 */ /* 0x000fe20002800000 */
[----:B------:R-:W-:Y:S01]  /*1770*/  FMUL.FTZ R26, R26, UR16 ;  /* 0x000000101a1a7c20 */ /* 0x000fe20008410000 */
[----:B------:R-:W-:Y:S02]  /*1780*/  SHF.L.U32 R25, R25, 0x10, RZ ;  /* 0x0000001019197819 */ /* 0x000fe400000006ff */
[----:B------:R-:W-:Y:S02]  /*1790*/  SHF.L.U32 R29, R18, 0x10, RZ ;  /* 0x00000010121d7819 */ /* 0x000fe400000006ff */
[----:B------:R-:W-:Y:S02]  /*17a0*/  SHF.L.U32 R27, R27, 0x10, RZ ;  /* 0x000000101b1b7819 */ /* 0x000fe400000006ff */
[----:B------:R-:W-:Y:S01]  /*17b0*/  SHF.L.U32 R31, R19, 0x10, RZ ;  /* 0x00000010131f7819 */ /* 0x000fe200000006ff */
[----:B------:R-:W-:Y:S01]  /*17c0*/  FFMA.FTZ R30, R40, R30, R29 ;  /* 0x0000001e281e7223 */ /* 0x000fe2000001001d */
[----:B------:R-:W-:Y:S01]  /*17d0*/  SHF.L.U32 R41, R28, 0x10, RZ ;  /* 0x000000101c297819 */ /* 0x000fe200000006ff */
[C---:B------:R-:W-:Y:S01]  /*17e0*/  FFMA.FTZ R28, R40.reuse, R44, R25 ;  /* 0x0000002c281c7223 */ /* 0x040fe20000010019 */
[C---:B------:R-:W-:Y:S01]  /*17f0*/  FFMA.FTZ R42, R40.reuse, R42, R27 ;  /* 0x0000002a282a7223 */ /* 0x040fe2000001001b */
[----:B------:R-:W-:Y:S01]  /*1800*/  FFMA.FTZ R44, R40, R50, R31 ;  /* 0x00000032282c7223 */ /* 0x000fe2000001001f */
[-C--:B------:R-:W-:Y:S01]  /*1810*/  FMUL.FTZ R30, R30, R39.reuse ;  /* 0x000000271e1e7220 */ /* 0x080fe20000410000 */
[----:B------:R-:W-:Y:S01]  /*1820*/  FFMA.FTZ R40, R40, R54, R41 ;  /* 0x0000003628287223 */ /* 0x000fe20000010029 */
[-C--:B------:R-:W-:Y:S01]  /*1830*/  FMUL.FTZ R28, R28, R39.reuse ;  /* 0x000000271c1c7220 */ /* 0x080fe20000410000 */
[-C--:B------:R-:W-:Y:S01]  /*1840*/  FMUL.FTZ R42, R42, R39.reuse ;  /* 0x000000272a2a7220 */ /* 0x080fe20000410000 */
[-C--:B------:R-:W-:Y:S01]  /*1850*/  FMUL.FTZ R44, R44, R39.reuse ;  /* 0x000000272c2c7220 */ /* 0x080fe20000410000 */
[----:B------:R-:W-:Y:S01]  /*1860*/  FMUL.FTZ R40, R40, R39 ;  /* 0x0000002728287220 */ /* 0x000fe20000410000 */
        /* <DEDUP_REMOVED lines=20> */
.L_x_264:
[-CC-:B------:R-:W-:Y:S01]  /*19b0*/  FFMA.FTZ R21, R0, R58.reuse, R57.reuse ;  /* 0x0000003a00157223 */ /* 0x180fe20000010039 */
[-CC-:B------:R-:W-:Y:S01]  /*19c0*/  FFMA.FTZ R0, R53, R58.reuse, R57.reuse ;  /* 0x0000003a35007223 */ /* 0x180fe20000010039 */
[----:B-----5:R-:W-:Y:S01]  /*19d0*/  SHF.L.U32 R53, R16, 0x10, RZ ;  /* 0x0000001010357819 */ /* 0x020fe200000006ff */
[-C--:B------:R-:W-:Y:S01]  /*19e0*/  FFMA.FTZ R26, R26, R58.reuse, R57 ;  /* 0x0000003a1a1a7223 */ /* 0x080fe20000010039 */
[----:B------:R-:W-:Y:S01]  /*19f0*/  FADD.FTZ R23, R52, -R21 ;  /* 0x8000001534177221 */ /* 0x000fe20000010000 */
[----:B------:R-:W-:Y:S01]  /*1a00*/  FADD.FTZ R51, R51, -R0 ;  /* 0x8000000033337221 */ /* 0x000fe20000010000 */
[-C--:B------:R-:W-:Y:S01]  /*1a10*/  FFMA.FTZ R0, R29, R58.reuse, R57 ;  /* 0x0000003a1d007223 */ /* 0x080fe20000010039 */
[----:B------:R-:W-:Y:S01]  /*1a20*/  SHF.L.U32 R29, R17, 0x10, RZ ;  /* 0x00000010111d7819 */ /* 0x000fe200000006ff */
[----:B------:R-:W-:Y:S01]  /*1a30*/  FFMA.FTZ R20, R40, R23, R53 ;  /* 0x0000001728147223 */ /* 0x000fe20000010035 */
[----:B------:R-:W-:Y:S01]  /*1a40*/  LOP3.LUT P3, RZ, R31, 0xff, RZ, 0xc0, !PT ;  /* 0x000000ff1fff7812 */ /* 0x000fe2000786c0ff */
[-CC-:B------:R-:W-:Y:S01]  /*1a50*/  FFMA.FTZ R21, R44, R58.reuse, R57.reuse ;  /* 0x0000003a2c157223 */ /* 0x180fe20000010039 */
[-CC-:B------:R-:W-:Y:S01]  /*1a60*/  FFMA.FTZ R23, R50, R58.reuse, R57.reuse ;  /* 0x0000003a32177223 */ /* 0x180fe20000010039 */
[-C--:B------:R-:W-:Y:S01]  /*1a70*/  FFMA.FTZ R22, R49, R58.reuse, R57 ;  /* 0x0000003a31167223 */ /* 0x080fe20000010039 */
[----:B------:R-:W-:Y:S01]  /*1a80*/  PRMT R31, R16, 0x7632, R31 ;  /* 0x00007632101f7816 */ /* 0x000fe2000000001f */
[----:B------:R-:W-:Y:S01]  /*1a90*/  FFMA.FTZ R57, R24, R58, R57 ;  /* 0x0000003a18397223 */ /* 0x000fe20000010039 */
[----:B------:R-:W-:Y:S01]  /*1aa0*/  FFMA.FTZ R24, R40, R51, R29 ;  /* 0x0000003328187223 */ /* 0x000fe2000001001d */
[----:B------:R-:W-:Y:S01]  /*1ab0*/  FMUL.FTZ R29, R20, R39 ;  /* 0x00000027141d7220 */ /* 0x000fe20000410000 */
[----:B------:R-:W-:Y:S01]  /*1ac0*/  SHF.L.U32 R31, R31, 0x10, RZ ;  /* 0x000000101f1f7819 */ /* 0x000fe200000006ff */
[----:B------:R-:W-:Y:S01]  /*1ad0*/  FADD.FTZ R21, R30, -R21 ;  /* 0x800000151e157221 */ /* 0x000fe20000010000 */
[----:B------:R-:W-:Y:S01]  /*1ae0*/  LOP3.LUT P1, RZ, R46, 0xff, RZ, 0xc0, !PT ;  /* 0x000000ff2eff7812 */ /* 0x000fe2000782c0ff */
[----:B------:R-:W-:Y:S01]  /*1af0*/  FMUL.FTZ R29, R29, UR16 ;  /* 0x000000101d1d7c20 */ /* 0x000fe20008410000 */
[----:B------:R-:W-:Y:S01]  /*1b00*/  FADD.FTZ R47, R47, -R22 ;  /* 0x800000162f2f7221 */ /* 0x000fe20000010000 */
[----:B------:R-:W-:Y:S01]  /*1b10*/  FFMA.FTZ R31, R40, R21, R31 ;  /* 0x00000015281f7223 */ /* 0x000fe2000001001f */
[----:B------:R-:W-:Y:S01]  /*1b20*/  PRMT R21, R18, 0x7632, R21 ;  /* 0x0000763212157816 */ /* 0x000fe20000000015 */
[----:B------:R-:W-:Y:S01]  /*1b30*/  FADD.FTZ R27, R27, -R0 ;  /* 0x800000001b1b7221 */ /* 0x000fe20000010000 */
[----:B------:R-:W-:Y:S01]  /*1b40*/  PRMT R22, R19, 0x7632, R22 ;  /* 0x0000763213167816 */ /* 0x000fe20000000016 */
[----:B------:R-:W-:Y:S01]  /*1b50*/  FADD.FTZ R23, R48, -R23 ;  /* 0x8000001730177221 */ /* 0x000fe20000010000 */
[----:B------:R-:W-:Y:S01]  /*1b60*/  LOP3.LUT P6, RZ, R28, 0xff, RZ, 0xc0, !PT ;  /* 0x000000ff1cff7812 */ /* 0x000fe200078cc0ff */
[----:B------:R-:W-:Y:S01]  /*1b70*/  FADD.FTZ R57, R54, -R57 ;  /* 0x8000003936397221 */ /* 0x000fe20000010000 */
[----:B------:R-:W-:Y:S01]  /*1b80*/  LOP3.LUT P5, RZ, R41, 0xff, RZ, 0xc0, !PT ;  /* 0x000000ff29ff7812 */ /* 0x000fe200078ac0ff */
[----:B------:R-:W-:Y:S01]  /*1b90*/  FADD.FTZ R41, R25, -R26 ;  /* 0x8000001a19297221 */ /* 0x000fe20000010000 */
[----:B------:R-:W-:Y:S01]  /*1ba0*/  FSEL R28, R29, RZ, P1 ;  /* 0x000000ff1d1c7208 */ /* 0x000fe20000800000 */
[----:B------:R-:W-:Y:S01]  /*1bb0*/  FMUL.FTZ R44, R24, R39 ;  /* 0x00000027182c7220 */ /* 0x000fe20000410000 */
[----:B------:R-:W-:-:S02]  /*1bc0*/  ISETP.GE.U32.AND P1, PT, R42, RZ, PT ;  /* 0x000000ff2a00720c */ /* 0x000fc40003f26070 */
[----:B------:R-:W-:Y:S01]  /*1bd0*/  PRMT R0, R17, 0x7632, R0 ;  /* 0x0000763211007816 */ /* 0x000fe20000000000 */
        /* <DEDUP_REMOVED lines=12> */
[C---:B------:R-:W-:Y:S01]  /*1ca0*/  F2FP.BF16.F32.PACK_AB R22, R26.reuse, R22 ;  /* 0x000000161a16723e */ /* 0x040fe200000010ff */
[-C--:B------:R-:W-:Y:S01]  /*1cb0*/  FMUL.FTZ R26, R26, R39.reuse ;  /* 0x000000271a1a7220 */ /* 0x080fe20000410000 */
[----:B------:R-:W-:Y:S01]  /*1cc0*/  F2FP.BF16.F32.PACK_AB R23, R42, R30 ;  /* 0x0000001e2a17723e */ /* 0x000fe200000010ff */
[-C--:B------:R-:W-:Y:S01]  /*1cd0*/  FMUL.FTZ R27, R30, R39.reuse ;  /* 0x000000271e1b7220 */ /* 0x080fe20000410000 */
[-C--:B------:R-:W-:Y:S01]  /*1ce0*/  FMUL.FTZ R42, R42, R39.reuse ;  /* 0x000000272a2a7220 */ /* 0x080fe20000410000 */
[-C--:B------:R-:W-:Y:S01]  /*1cf0*/  FMUL.FTZ R0, R31, R39.reuse ;  /* 0x000000271f007220 */ /* 0x080fe20000410000 */
[----:B------:R-:W-:Y:S01]  /*1d00*/  FMUL.FTZ R39, R21, R39 ;  /* 0x0000002715277220 */ /* 0x000fe20000410000 */
[----:B------:R-:W-:Y:S01]  /*1d10*/  FMUL.FTZ R25, R25, UR16 ;  /* 0x0000001019197c20 */ /* 0x000fe20008410000 */
[----:B------:R-:W-:Y:S01]  /*1d20*/  FMUL.FTZ R26, R26, UR16 ;  /* 0x000000101a1a7c20 */ /* 0x000fe20008410000 */
[----:B------:R-:W-:Y:S01]  /*1d30*/  LOP3.LUT P4, RZ, R55, 0xff, RZ, 0xc0, !PT ;  /* 0x000000ff37ff7812 */ /* 0x000fe2000788c0ff */
[----:B------:R-:W-:Y:S01]  /*1d40*/  FMUL.FTZ R39, R39, UR16 ;  /* 0x0000001027277c20 */ /* 0x000fe20008410000 */
[----:B------:R-:W-:Y:S01]  /*1d50*/  FSEL R29, R44, RZ, P5 ;  /* 0x000000ff2c1d7208 */ /* 0x000fe20002800000 */
[----:B------:R-:W-:Y:S01]  /*1d60*/  FMUL.FTZ R0, R0, UR16 ;  /* 0x0000001000007c20 */ /* 0x000fe20008410000 */
[----:B------:R-:W-:Y:S01]  /*1d70*/  FMUL.FTZ R27, R27, UR16 ;  /* 0x000000101b1b7c20 */ /* 0x000fe20008410000 */
[----:B------:R-:W-:Y:S01]  /*1d80*/  FMUL.FTZ R42, R42, UR16 ;  /* 0x000000102a2a7c20 */ /* 0x000fe20008410000 */
[----:B------:R-:W-:-:S02]  /*1d90*/  LOP3.LUT P2, RZ, R45, 0xff, RZ, 0xc0, !PT ;  /* 0x000000ff2dff7812 */ /* 0x000fc4000784c0ff */
[----:B------:R-:W-:Y:S02]  /*1da0*/  LOP3.LUT P5, RZ, R56, 0xff, RZ, 0xc0, !PT ;  /* 0x000000ff38ff7812 */ /* 0x000fe400078ac0ff */
[----:B------:R-:W-:Y:S02]  /*1db0*/  ISETP.GE.U32.AND.EX P1, PT, R43, 0x1000000, PT, P1 ;  /* 0x010000002b00780c */ /* 0x000fe40003f26110 */
[----:B------:R-:W-:Y:S02]  /*1dc0*/  F2FP.BF16.F32.PACK_AB R21, R21, R24 ;  /* 0x000000181515723e */ /* 0x000fe400000010ff */
[----:B------:R-:W-:Y:S02]  /*1dd0*/  FSEL R25, R25, RZ, P6 ;  /* 0x000000ff19197208 */ /* 0x000fe40003000000 */
[----:B------:R-:W-:Y:S02]  /*1de0*/  FSEL R26, R26, RZ, P4 ;  /* 0x000000ff1a1a7208 */ /* 0x000fe40002000000 */
[----:B------:R-:W-:-:S02]  /*1df0*/  F2FP.BF16.F32.PACK_AB R20, R31, R20 ;  /* 0x000000141f14723e */ /* 0x000fc400000010ff */
[----:B------:R-:W-:Y:S02]  /*1e00*/  FSEL R24, R39, RZ, P3 ;  /* 0x000000ff27187208 */ /* 0x000fe40001800000 */
[----:B------:R-:W-:Y:S02]  /*1e10*/  FSEL R27, R27, RZ, P5 ;  /* 0x000000ff1b1b7208 */ /* 0x000fe40002800000 */
[----:B------:R-:W-:Y:S02]  /*1e20*/  FSEL R42, R42, RZ, P1 ;  /* 0x000000ff2a2a7208 */ /* 0x000fe40000800000 */
[----:B------:R-:W-:Y:S02]  /*1e30*/  FSEL R31, R0, RZ, P2 ;  /* 0x000000ff001f7208 */ /* 0x000fe40001000000 */
[----:B------:R-:W-:Y:S02]  /*1e40*/  F2FP.BF16.F32.PACK_AB R26, R26, R25 ;  /* 0x000000191a1a723e */ /* 0x000fe400000010ff */
[----:B------:R-:W-:-:S02]  /*1e50*/  F2FP.BF16.F32.PACK_AB R25, R24, R29 ;  /* 0x0000001d1819723e */ /* 0x000fc400000010ff */
[----:B------:R-:W-:Y:S02]  /*1e60*/  F2FP.BF16.F32.PACK_AB R27, R42, R27 ;  /* 0x0000001b2a1b723e */ /* 0x000fe400000010ff */
[----:B------:R-:W-:-:S07]  /*1e70*/  F2FP.BF16.F32.PACK_AB R24, R31, R28 ;  /* 0x0000001c1f18723e */ /* 0x000fce00000010ff */
.L_x_263:
        /* <DEDUP_REMOVED lines=13> */
.L_x_259:
[----:B------:R-:W-:Y:S02]  /*1f50*/  MOV R4, R5 ;  /* 0x0000000500047202 */ /* 0x000fe40000000f00 */
[----:B------:R-:W-:Y:S02]  /*1f60*/  MOV R5, R6 ;  /* 0x0000000600057202 */ /* 0x000fe40000000f00 */
[----:B------:R-:W-:Y:S02]  /*1f70*/  MOV R6, R7 ;  /* 0x0000000700067202 */ /* 0x000fe40000000f00 */
[----:B------:R-:W-:Y:S02]  /*1f80*/  MOV R7, R8 ;  /* 0x0000000800077202 */ /* 0x000fe40000000f00 */
[----:B------:R-:W-:Y:S02]  /*1f90*/  MOV R8, R9 ;  /* 0x0000000900087202 */ /* 0x000fe40000000f00 */
[----:B------:R-:W-:-:S02]  /*1fa0*/  MOV R9, R10 ;  /* 0x0000000a00097202 */ /* 0x000fc40000000f00 */
[----:B------:R-:W-:Y:S02]  /*1fb0*/  MOV R10, R11 ;  /* 0x0000000b000a7202 */ /* 0x000fe40000000f00 */
[----:B-----5:R-:W-:Y:S02]  /*1fc0*/  MOV R16, R13 ;  /* 0x0000000d00107202 */ /* 0x020fe40000000f00 */
[----:B------:R-:W-:Y:S02]  /*1fd0*/  MOV R17, R14 ;  /* 0x0000000e00117202 */ /* 0x000fe40000000f00 */
[----:B------:R-:W-:Y:S02]  /*1fe0*/  MOV R18, R15 ;  /* 0x0000000f00127202 */ /* 0x000fe40000000f00 */
[----:B------:R-:W-:Y:S02]  /*1ff0*/  MOV R19, R32 ;  /* 0x0000002000137202 */ /* 0x000fe40000000f00 */
[----:B0-----:R-:W-:-:S02]  /*2000*/  MOV R20, R33 ;  /* 0x0000002100147202 */ /* 0x001fc40000000f00 */
[----:B------:R-:W-:Y:S02]  /*2010*/  MOV R21, R34 ;  /* 0x0000002200157202 */ /* 0x000fe40000000f00 */
[----:B------:R-:W-:Y:S02]  /*2020*/  MOV R22, R35 ;  /* 0x0000002300167202 */ /* 0x000fe40000000f00 */
[----:B------:R-:W-:Y:S02]  /*2030*/  MOV R11, R12 ;  /* 0x0000000c000b7202 */ /* 0x000fe40000000f00 */
[----:B------:R-:W-:-:S07]  /*2040*/  MOV R23, R36 ;  /* 0x0000002400177202 */ /* 0x000fce0000000f00 */
.L_x_258:
[----:B------:R-:W-:Y:S05]  /*2050*/  BSYNC B0 ;  /* 0x0000000000007941 */ /* 0x000fea0003800000 */
.L_x_257:
        /* <DEDUP_REMOVED lines=16> */
[----:B------:R-:W0:Y:S04]  /*2160*/  LDS R27, [R3+0xa00] ;  /* 0x000a0000031b7984 */ /* 0x000e280000000800 */
[----:B------:R-:W0:Y:S04]  /*2170*/  LDS R29, [R3+0xc00] ;  /* 0x000c0000031d7984 */ /* 0x000e280000000800 */
[----:B------:R-:W0:Y:S01]  /*2180*/  LDS R17, [R3+0xe00] ;  /* 0x000e000003117984 */ /* 0x000e220000000800 */
[----:B------:R-:W-:Y:S01]  /*2190*/  BAR.SYNC.DEFER_BLOCKING 0x0 ;  /* 0x0000000000007b1d */ /* 0x000fe20000010000 */
[----:B--2---:R-:W-:Y:S01]  /*21a0*/  FADD.FTZ R2, RZ, R2 ;  /* 0x00000002ff027221 */ /* 0x004fe20000010000 */
[----:B---3--:R-:W-:-:S03]  /*21b0*/  FADD.FTZ R12, RZ, R12 ;  /* 0x0000000cff0c7221 */ /* 0x008fc60000010000 */
[----:B----4-:R-:W-:Y:S01]  /*21c0*/  FADD.FTZ R2, R2, R13 ;  /* 0x0000000d02027221 */ /* 0x010fe20000010000 */
[----:B-----5:R-:W-:Y:S01]  /*21d0*/  FADD.FTZ R12, R12, R15 ;  /* 0x0000000f0c0c7221 */ /* 0x020fe20000010000 */
[----:B------:R2:W-:Y:S02]  /*21e0*/  STS.128 [R0], R4 ;  /* 0x0000000400007388 */ /* 0x0005e40000000c00 */
[----:B-1----:R-:W-:Y:S02]  /*21f0*/  FADD.FTZ R2, R2, R25 ;  /* 0x0000001902027221 */ /* 0x002fe40000010000 */
[----:B------:R1:W-:Y:S01]  /*2200*/  STS.128 [R0+0x10], R8 ;  /* 0x0000100800007388 */ /* 0x0003e20000000c00 */
[----:B0-----:R-:W-:Y:S01]  /*2210*/  FADD.FTZ R12, R12, R27 ;  /* 0x0000001b0c0c7221 */ /* 0x001fe20000010000 */
[----:B------:R-:W-:Y:S01]  /*2220*/  BAR.SYNC.DEFER_BLOCKING 0x0 ;  /* 0x0000000000007b1d */ /* 0x000fe20000010000 */
[----:B------:R-:W-:Y:S02]  /*2230*/  FADD.FTZ R29, R2, R29 ;  /* 0x0000001d021d7221 */ /* 0x000fe40000010000 */
[----:B------:R-:W-:Y:S01]  /*2240*/  FADD.FTZ R17, R12, R17 ;  /* 0x000000110c117221 */ /* 0x000fe20000010000 */
[----:B--2---:R-:W-:-:S05]  /*2250*/  IMAD R5, R18, UR7, RZ ;  /* 0x0000000712057c24 */ /* 0x004fca000f8e02ff */
[----:B-1----:R-:W-:-:S04]  /*2260*/  IADD3 R0, P0, PT, R5, R66, RZ ;  /* 0x0000004205007210 */ /* 0x002fc80007f1e0ff */
        /* <DEDUP_REMOVED lines=28> */
.L_x_260:
[----:B------:R-:W-:Y:S01]  /*2430*/  HFMA2 R68, -RZ, RZ, 0, 5.9604644775390625e-08 ;  /* 0x00000001ff447431 */ /* 0x000fe200000001ff */
[----:B------:R-:W-:Y:S01]  /*2440*/  BSSY B2, `(.L_x_266) ;  /* 0x0000006000027945 */ /* 0x000fe20003800000 */
[----:B------:R-:W-:Y:S02]  /*2450*/  MOV R67, 0x1f ;  /* 0x0000001f00437802 */ /* 0x000fe40000000f00 */
[----:B------:R-:W-:-:S07]  /*2460*/  MOV R60, 0xffffffff ;  /* 0xffffffff003c7802 */ /* 0x000fce0000000f00 */
[----:B-----5:R-:W-:Y:S05]  /*2470*/  WARPSYNC.COLLECTIVE R60, `(.L_x_267) ;  /* 0x000000003c087348 */ /* 0x020fea0003c00000 */
[----:B------:R0:W1:Y:S02]  /*2480*/  SHFL.BFLY P3, R60, R69, R68, R67 ;  /* 0x0c000044453c7389 */ /* 0x0000640000060043 */
[----:B01---5:R-:W-:Y:S05]  /*2490*/  ENDCOLLECTIVE ;  /* 0x000000000000791b */ /* 0x023fea0003800000 */
.L_x_267:
[----:B------:R-:W-:Y:S05]  /*24a0*/  BSYNC B2 ;  /* 0x0000000000027941 */ /* 0x000fea0003800000 */
.L_x_266:
[----:B------:R-:W-:Y:S01]  /*24b0*/  FADD.FTZ R57, R69, R60 ;  /* 0x0000003c45397221 */ /* 0x000fe20000010000 */
[----:B------:R-:W-:Y:S01]  /*24c0*/  HFMA2 R68, -RZ, RZ, 0, 5.9604644775390625e-08 ;  /* 0x00000001ff447431 */ /* 0x000fe200000001ff */
[----:B------:R-:W-:Y:S02]  /*24d0*/  MOV R60, 0xffffffff ;  /* 0xffffffff003c7802 */ /* 0x000fe40000000f00 */
[----:B------:R-:W-:Y:S02]  /*24e0*/  MOV R69, R58 ;  /* 0x0000003a00457202 */ /* 0x000fe40000000f00 */
[----:B------:R-:W-:-:S07]  /*24f0*/  MOV R67, 0x1f ;  /* 0x0000001f00437802 */ /* 0x000fce0000000f00 */
[----:B------:R-:W-:Y:S05]  /*2500*/  WARPSYNC.COLLECTIVE R60, `(.L_x_268) ;  /* 0x000000003c087348 */ /* 0x000fea0003c00000 */
[----:B------:R0:W1:Y:S02]  /*2510*/  SHFL.BFLY P3, R60, R69, R68, R67 ;  /* 0x0c000044453c7389 */ /* 0x0000640000060043 */
[----:B01----:R-:W-:Y:S05]  /*2520*/  ENDCOLLECTIVE ;  /* 0x000000000000791b */ /* 0x003fea0003800000 */
.L_x_268:
[----:B------:R-:W-:Y:S01]  /*2530*/  HFMA2 R68, -RZ, RZ, 0, 1.1920928955078125e-07 ;  /* 0x00000002ff447431 */ /* 0x000fe200000001ff */
[----:B------:R-:W-:Y:S02]  /*2540*/  MOV R69, R57 ;  /* 0x0000003900457202 */ /* 0x000fe40000000f00 */
[----:B------:R-:W-:Y:S02]  /*2550*/  MOV R59, R60 ;  /* 0x0000003c003b7202 */ /* 0x000fe40000000f00 */
[----:B------:R-:W-:-:S03]  /*2560*/  MOV R60, 0xffffffff ;  /* 0xffffffff003c7802 */ /* 0x000fc60000000f00 */
[----:B------:R-:W-:-:S07]  /*2570*/  FADD.FTZ R58, R58, R59 ;  /* 0x0000003b3a3a7221 */ /* 0x000fce0000010000 */
[----:B------:R-:W-:Y:S05]  /*2580*/  WARPSYNC.COLLECTIVE R60, `(.L_x_269) ;  /* 0x000000003c087348 */ /* 0x000fea0003c00000 */
[----:B------:R0:W1:Y:S02]  /*2590*/  SHFL.BFLY P3, R60, R69, R68, R67 ;  /* 0x0c000044453c7389 */ /* 0x0000640000060043 */
[----:B01----:R-:W-:Y:S05]  /*25a0*/  ENDCOLLECTIVE ;  /* 0x000000000000791b */ /* 0x003fea0003800000 */
.L_x_269:
[----:B------:R-:W-:Y:S02]  /*25b0*/  MOV R69, R58 ;  /* 0x0000003a00457202 */ /* 0x000fe40000000f00 */
[----:B------:R-:W-:Y:S02]  /*25c0*/  MOV R59, R60 ;  /* 0x0000003c003b7202 */ /* 0x000fe40000000f00 */
[----:B------:R-:W-:-:S03]  /*25d0*/  MOV R60, 0xffffffff ;  /* 0xffffffff003c7802 */ /* 0x000fc60000000f00 */
[----:B------:R-:W-:-:S07]  /*25e0*/  FADD.FTZ R57, R57, R59 ;  /* 0x0000003b39397221 */ /* 0x000fce0000010000 */
[----:B------:R-:W-:Y:S05]  /*25f0*/  WARPSYNC.COLLECTIVE R60, `(.L_x_270) ;  /* 0x000000003c087348 */ /* 0x000fea0003c00000 */
[----:B------:R0:W1:Y:S02]  /*2600*/  SHFL.BFLY P3, R60, R69, R68, R67 ;  /* 0x0c000044453c7389 */ /* 0x0000640000060043 */
[----:B01----:R-:W-:Y:S05]  /*2610*/  ENDCOLLECTIVE ;  /* 0x000000000000791b */ /* 0x003fea0003800000 */
.L_x_270:
[----:B------:R-:W-:Y:S01]  /*2620*/  HFMA2 R68, -RZ, RZ, 0, 2.384185791015625e-07 ;  /* 0x00000004ff447431 */ /* 0x000fe200000001ff */
[----:B------:R-:W-:Y:S02]  /*2630*/  MOV R69, R57 ;  /* 0x0000003900457202 */ /* 0x000fe40000000f00 */
[----:B------:R-:W-:Y:S02]  /*2640*/  MOV R59, R60 ;  /* 0x0000003c003b7202 */ /* 0x000fe40000000f00 */
[----:B------:R-:W-:-:S03]  /*2650*/  MOV R60, 0xffffffff ;  /* 0xffffffff003c7802 */ /* 0x000fc60000000f00 */
[----:B------:R-:W-:-:S07]  /*2660*/  FADD.FTZ R58, R58, R59 ;  /* 0x0000003b3a3a7221 */ /* 0x000fce0000010000 */
[----:B------:R-:W-:Y:S05]  /*2670*/  WARPSYNC.COLLECTIVE R60, `(.L_x_271) ;  /* 0x000000003c087348 */ /* 0x000fea0003c00000 */
[----:B------:R0:W1:Y:S02]  /*2680*/  SHFL.BFLY P3, R60, R69, R68, R67 ;  /* 0x0c000044453c7389 */ /* 0x0000640000060043 */
[----:B01----:R-:W-:Y:S05]  /*2690*/  ENDCOLLECTIVE ;  /* 0x000000000000791b */ /* 0x003fea0003800000 */
.L_x_271:
[----:B------:R-:W-:Y:S02]  /*26a0*/  MOV R69, R58 ;  /* 0x0000003a00457202 */ /* 0x000fe40000000f00 */
[----:B------:R-:W-:Y:S02]  /*26b0*/  MOV R59, R60 ;  /* 0x0000003c003b7202 */ /* 0x000fe40000000f00 */
[----:B------:R-:W-:-:S03]  /*26c0*/  MOV R60, 0xffffffff ;  /* 0xffffffff003c7802 */ /* 0x000fc60000000f00 */
[----:B------:R-:W-:-:S07]  /*26d0*/  FADD.FTZ R57, R57, R59 ;  /* 0x0000003b39397221 */ /* 0x000fce0000010000 */
[----:B------:R-:W-:Y:S05]  /*26e0*/  WARPSYNC.COLLECTIVE R60, `(.L_x_272) ;  /* 0x000000003c087348 */ /* 0x000fea0003c00000 */
[----:B------:R0:W1:Y:S02]  /*26f0*/  SHFL.BFLY P3, R60, R69, R68, R67 ;  /* 0x0c000044453c7389 */ /* 0x0000640000060043 */
[----:B01----:R-:W-:Y:S05]  /*2700*/  ENDCOLLECTIVE ;  /* 0x000000000000791b */ /* 0x003fea0003800000 */
.L_x_272:
[----:B------:R-:W-:Y:S01]  /*2710*/  HFMA2 R68, -RZ, RZ, 0, 4.76837158203125e-07 ;  /* 0x00000008ff447431 */ /* 0x000fe200000001ff */
[----:B------:R-:W-:Y:S02]  /*2720*/  MOV R69, R57 ;  /* 0x0000003900457202 */ /* 0x000fe40000000f00 */
[----:B------:R-:W-:Y:S02]  /*2730*/  MOV R59, R60 ;  /* 0x0000003c003b7202 */ /* 0x000fe40000000f00 */
[----:B------:R-:W-:-:S03]  /*2740*/  MOV R60, 0xffffffff ;  /* 0xffffffff003c7802 */ /* 0x000fc60000000f00 */
[----:B------:R-:W-:-:S07]  /*2750*/  FADD.FTZ R58, R58, R59 ;  /* 0x0000003b3a3a7221 */ /* 0x000fce0000010000 */
[----:B------:R-:W-:Y:S05]  /*2760*/  WARPSYNC.COLLECTIVE R60, `(.L_x_273) ;  /* 0x000000003c087348 */ /* 0x000fea0003c00000 */
[----:B------:R0:W1:Y:S02]  /*2770*/  SHFL.BFLY P3, R60, R69, R68, R67 ;  /* 0x0c000044453c7389 */ /* 0x0000640000060043 */
[----:B01----:R-:W-:Y:S05]  /*2780*/  ENDCOLLECTIVE ;  /* 0x000000000000791b */ /* 0x003fea0003800000 */
.L_x_273:
[----:B------:R-:W-:Y:S02]  /*2790*/  MOV R69, R58 ;  /* 0x0000003a00457202 */ /* 0x000fe40000000f00 */
[----:B------:R-:W-:Y:S02]  /*27a0*/  MOV R59, R60 ;  /* 0x0000003c003b7202 */ /* 0x000fe40000000f00 */
[----:B------:R-:W-:-:S03]  /*27b0*/  MOV R60, 0xffffffff ;  /* 0xffffffff003c7802 */ /* 0x000fc60000000f00 */
[----:B------:R-:W-:-:S07]  /*27c0*/  FADD.FTZ R57, R57, R59 ;  /* 0x0000003b39397221 */ /* 0x000fce0000010000 */
[----:B------:R-:W-:Y:S05]  /*27d0*/  WARPSYNC.COLLECTIVE R60, `(.L_x_274) ;  /* 0x000000003c087348 */ /* 0x000fea0003c00000 */
[----:B------:R0:W1:Y:S02]  /*27e0*/  SHFL.BFLY P3, R60, R69, R68, R67 ;  /* 0x0c000044453c7389 */ /* 0x0000640000060043 */
[----:B01----:R-:W-:Y:S05]  /*27f0*/  ENDCOLLECTIVE ;  /* 0x000000000000791b */ /* 0x003fea0003800000 */
.L_x_274:
[----:B------:R-:W-:Y:S01]  /*2800*/  HFMA2 R68, -RZ, RZ, 0, 9.5367431640625e-07 ;  /* 0x00000010ff447431 */ /* 0x000fe200000001ff */
[----:B------:R-:W-:Y:S02]  /*2810*/  MOV R69, R57 ;  /* 0x0000003900457202 */ /* 0x000fe40000000f00 */
[----:B------:R-:W-:Y:S02]  /*2820*/  MOV R59, R60 ;  /* 0x0000003c003b7202 */ /* 0x000fe40000000f00 */
[----:B------:R-:W-:-:S03]  /*2830*/  MOV R60, 0xffffffff ;  /* 0xffffffff003c7802 */ /* 0x000fc60000000f00 */
[----:B------:R-:W-:-:S07]  /*2840*/  FADD.FTZ R58, R58, R59 ;  /* 0x0000003b3a3a7221 */ /* 0x000fce0000010000 */
[----:B------:R-:W-:Y:S05]  /*2850*/  WARPSYNC.COLLECTIVE R60, `(.L_x_275) ;  /* 0x000000003c087348 */ /* 0x000fea0003c00000 */
[----:B------:R0:W1:Y:S02]  /*2860*/  SHFL.BFLY P3, R60, R69, R68, R67 ;  /* 0x0c000044453c7389 */ /* 0x0000640000060043 */
[----:B01----:R-:W-:Y:S05]  /*2870*/  ENDCOLLECTIVE ;  /* 0x000000000000791b */ /* 0x003fea0003800000 */
.L_x_275:
[----:B------:R-:W-:Y:S02]  /*2880*/  MOV R69, R58 ;  /* 0x0000003a00457202 */ /* 0x000fe40000000f00 */
[----:B------:R-:W-:Y:S02]  /*2890*/  MOV R59, R60 ;  /* 0x0000003c003b7202 */ /* 0x000fe40000000f00 */
[----:B------:R-:W-:-:S07]  /*28a0*/  MOV R60, 0xffffffff ;  /* 0xffffffff003c7802 */ /* 0x000fce0000000f00 */
[----:B------:R-:W-:Y:S05]  /*28b0*/  WARPSYNC.COLLECTIVE R60, `(.L_x_276) ;  /* 0x000000003c087348 */ /* 0x000fea0003c00000 */
[----:B------:R0:W1:Y:S02]  /*28c0*/  SHFL.BFLY P3, R60, R69, R68, R67 ;  /* 0x0c000044453c7389 */ /* 0x0000640000060043 */
[----:B01----:R-:W-:Y:S05]  /*28d0*/  ENDCOLLECTIVE ;  /* 0x000000000000791b */ /* 0x003fea0003800000 */
.L_x_276:
[----:B------:R-:W-:Y:S05]  /*28e0*/  BRA `(.L_x_277) ;  /* 0xffffffe000d87947 */ /* 0x000fea000383ffff */
.L_x_278:
        /* <DEDUP_REMOVED lines=9> */
.L_x_6345:


//--------------------- .text._ZN10layer_norm22ln_bwd_finalize_kernelINS_22Kernel_traits_finalizeILj256E13__nv_bfloat16S2_S2_S2_fjLb0ELj1024ELj4ENS_18Kernel_traits_baseILj256ES2_S2_S2_S2_fjLj1024EEEEELb0ELb0EEEvNS_9BwdParamsE --------------------------
	.section	.text._ZN10layer_norm22ln_bwd_finalize_kernelINS_22Kernel_traits_finalizeILj256E13__nv_bfloat16S2_S2_S2_fjLb0ELj1024ELj4ENS_18Kernel_traits_baseILj256ES2_S2_S2_S2_fjLj1024EEEEELb0ELb0EEEvNS_9BwdParamsE,"ax",@progbits
	.align	128
        .global         _ZN10layer_norm22ln_bwd_finalize_kernelINS_22Kernel_traits_finalizeILj256E13__nv_bfloat16S2_S2_S2_fjLb0ELj1024ELj4ENS_18Kernel_traits_baseILj256ES2_S2_S2_S2_fjLj1024EEEEELb0ELb0EEEvNS_9BwdParamsE
        .type           _ZN10layer_norm22ln_bwd_finalize_kernelINS_22Kernel_traits_finalizeILj256E13__nv_bfloat16S2_S2_S2_fjLb0ELj1024ELj4ENS_18Kernel_traits_baseILj256ES2_S2_S2_S2_fjLj1024EEEEELb0ELb0EEEvNS_9BwdParamsE,@function
        .size           _ZN10layer_norm22ln_bwd_finalize_kernelINS_22Kernel_traits_finalizeILj256E13__nv_bfloat16S2_S2_S2_fjLb0ELj1024ELj4ENS_18Kernel_traits_baseILj256ES2_S2_S2_S2_fjLj1024EEEEELb0ELb0EEEvNS_9BwdParamsE,(.L_x_6346 - _ZN10layer_norm22ln_bwd_finalize_kernelINS_22Kernel_traits_finalizeILj256E13__nv_bfloat16S2_S2_S2_fjLb0ELj1024ELj4ENS_18Kernel_traits_baseILj256ES2_S2_S2_S2_fjLj1024EEEEELb0ELb0EEEvNS_9BwdParamsE)
        .other          _ZN10layer_norm22ln_bwd_finalize_kernelINS_22Kernel_traits_finalizeILj256E13__nv_bfloat16S2_S2_S2_fjLb0ELj1024ELj4ENS_18Kernel_traits_baseILj256ES2_S2_S2_S2_fjLj1024EEEEELb0ELb0EEEvNS_9BwdParamsE,@"STO_CUDA_ENTRY STV_DEFAULT"
_ZN10layer_norm22ln_bwd_finalize_kernelINS_22Kernel_traits_finalizeILj256E13__nv_bfloat16S2_S2_S2_fjLb0ELj1024ELj4ENS_18Kernel_traits_baseILj256ES2_S2_S2_S2_fjLj1024EEEEELb0ELb0EEEvNS_9BwdParamsE:
.text._ZN10layer_norm22ln_bwd_finalize_kernelINS_22Kernel_traits_finalizeILj256E13__nv_bfloat16S2_S2_S2_fjLb0ELj1024ELj4ENS_18Kernel_traits_baseILj256ES2_S2_S2_S2_fjLj1024EEEEELb0ELb0EEEvNS_9BwdParamsE:
[----:B------:R-:W-:Y:S01]  /*0000*/  LDC R1, c[0x0][0x37c] ;  /* 0x0000df00ff017b82 */ /* 0x000fe20000000800 */
[----:B------:R-:W0:Y:S01]  /*0010*/  S2R R58, SR_CTAID.X ;  /* 0x00000000003a7919 */ /* 0x000e220000002500 */
[----:B------:R-:W1:Y:S01]  /*0020*/  S2R R0, SR_TID.X ;  /* 0x0000000000007919 */ /* 0x000e620000002100 */
[----:B0-----:R-:W-:-:S04]  /*0030*/  SHF.L.U32 R5, R58, 0x5, RZ ;  /* 0x000000053a057819 */ /* 0x001fc800000006ff */
[----:B-1----:R-:W-:-:S04]  /*0040*/  LOP3.LUT R3, R5, 0x1f, R0, 0xf8, !PT ;  /* 0x0000001f05037812 */ /* 0x002fc800078ef800 */
[----:B------:R-:W-:-:S13]  /*0050*/  ISETP.GT.U32.AND P0, PT, R3, 0xff, PT ;  /* 0x000000ff0300780c */ /* 0x000fda0003f04070 */
[----:B------:R-:W-:Y:S05]  /*0060*/  @P0 EXIT ;  /* 0x000000000000094d */ /* 0x000fea0003800000 */
[----:B------:R-:W0:Y:S01]  /*0070*/  LDC R54, c[0x0][0x388] ;  /* 0x0000e200ff367b82 */ /* 0x000e220000000800 */
[----:B------:R-:W1:Y:S01]  /*0080*/  LDCU UR8, c[0x0][0x380] ;  /* 0x00007000ff0877ac */ /* 0x000e620008000800 */
[----:B------:R-:W-:Y:S01]  /*0090*/  SHF.R.U32.HI R2, RZ, 0x5, R0 ;  /* 0x00000005ff027819 */ /* 0x000fe20000011600 */
[----:B------:R-:W-:Y:S01]  /*00a0*/  BSSY.RECONVERGENT B0, `(.L_x_279) ;  /* 0x0000136000007945 */ /* 0x000fe20003800200 */
[----:B------:R-:W-:Y:S01]  /*00b0*/  LOP3.LUT R57, R0, 0x1f, RZ, 0xc0, !PT ;  /* 0x0000001f00397812 */ /* 0x000fe200078ec0ff */
[----:B------:R-:W2:Y:S01]  /*00c0*/  LDCU.64 UR6, c[0x0][0x358] ;  /* 0x00006b00ff0677ac */ /* 0x000ea20008000a00 */
[----:B------:R-:W-:Y:S02]  /*00d0*/  MOV R43, RZ ;  /* 0x000000ff002b7202 */ /* 0x000fe40000000f00 */
[----:B-1----:R-:W-:-:S04]  /*00e0*/  ISETP.GE.U32.AND P0, PT, R2, UR8, PT ;  /* 0x0000000802007c0c */ /* 0x002fc8000bf06070 */
[----:B0-----:R-:W-:Y:S01]  /*00f0*/  ISETP.GE.U32.OR P0, PT, R3, R54, P0 ;  /* 0x000000360300720c */ /* 0x001fe20000706470 */
[----:B------:R-:W-:-:S12]  /*0100*/  HFMA2 R3, -RZ, RZ, 0, 0 ;  /* 0x00000000ff037431 */ /* 0x000fd800000001ff */
[----:B--2---:R-:W-:Y:S05]  /*0110*/  @P0 BRA `(.L_x_280) ;  /* 0x0000001000b80947 */ /* 0x004fea0003800000 */
[----:B------:R-:W-:Y:S01]  /*0120*/  LOP3.LUT R32, R2, 0x20, RZ, 0xfc, !PT ;  /* 0x0000002002207812 */ /* 0x000fe200078efcff */
[----:B------:R-:W-:Y:S01]  /*0130*/  BSSY.RECONVERGENT B1, `(.L_x_281) ;  /* 0x00000b1000017945 */ /* 0x000fe20003800200 */
[----:B------:R-:W-:Y:S02]  /*0140*/  LOP3.LUT R3, RZ, R2, RZ, 0x33, !PT ;  /* 0x00000002ff037212 */ /* 0x000fe400078e33ff */
[----:B------:R-:W-:Y:S02]  /*0150*/  VIMNMX.U32 R0, PT, PT, R32, UR8, !PT ;  /* 0x0000000820007c48 */ /* 0x000fe4000ffe0000 */
[----:B------:R-:W-:Y:S02]  /*0160*/  MOV R43, RZ ;  /* 0x000000ff002b7202 */ /* 0x000fe40000000f00 */
[----:B------:R-:W-:Y:S02]  /*0170*/  IADD3 R0, PT, PT, R0, R3, RZ ;  /* 0x0000000300007210 */ /* 0x000fe40007ffe0ff */
[----:B------:R-:W-:-:S02]  /*0180*/  MOV R3, RZ ;  /* 0x000000ff00037202 */ /* 0x000fc40000000f00 */
[C---:B------:R-:W-:Y:S02]  /*0190*/  ISETP.GE.U32.AND P1, PT, R0.reuse, 0x1e0, PT ;  /* 0x000001e00000780c */ /* 0x040fe40003f26070 */
[----:B------:R-:W-:-:S04]  /*01a0*/  LEA.HI R55, R0, 0x1, RZ, 0x1b ;  /* 0x0000000100377811 */ /* 0x000fc800078fd8ff */
[----:B------:R-:W-:-:S07]  /*01b0*/  LOP3.LUT P0, R56, R55, 0xf, RZ, 0xc0, !PT ;  /* 0x0000000f37387812 */ /* 0x000fce000780c0ff */
[----:B------:R-:W-:Y:S06]  /*01c0*/  @!P1 BRA `(.L_x_282) ;  /* 0x00000008009c9947 */ /* 0x000fec0003800000 */
[----:B------:R-:W-:Y:S01]  /*01d0*/  LOP3.LUT R7, R2, 0x140, RZ, 0xfc, !PT ;  /* 0x0000014002077812 */ /* 0x000fe200078efcff */
[-CC-:B------:R-:W-:Y:S01]  /*01e0*/  IMAD R32, R32, R54.reuse, R5.reuse ;  /* 0x0000003620207224 */ /* 0x180fe200078e0205 */
[C---:B------:R-:W-:Y:S01]  /*01f0*/  LOP3.LUT R9, R2.reuse, 0x160, RZ, 0xfc, !PT ;  /* 0x0000016002097812 */ /* 0x040fe200078efcff */
[----:B------:R-:W-:Y:S01]  /*0200*/  HFMA2 R43, -RZ, RZ, 0, 0 ;  /* 0x00000000ff2b7431 */ /* 0x000fe200000001ff */
[C---:B------:R-:W-:Y:S01]  /*0210*/  LOP3.LUT R11, R2.reuse, 0x180, RZ, 0xfc, !PT ;  /* 0x00000180020b7812 */ /* 0x040fe200078efcff */
[-CC-:B------:R-:W-:Y:S01]  /*0220*/  IMAD R8, R7, R54.reuse, R5.reuse ;  /* 0x0000003607087224 */ /* 0x180fe200078e0205 */
[C---:B------:R-:W-:Y:S01]  /*0230*/  LOP3.LUT R0, R2.reuse, 0x100, RZ, 0xfc, !PT ;  /* 0x0000010002007812 */ /* 0x040fe200078efcff */
[-CC-:B------:R-:W-:Y:S01]  /*0240*/  IMAD R10, R9, R54.reuse, R5.reuse ;  /* 0x00000036090a7224 */ /* 0x180fe200078e0205 */
[C---:B------:R-:W-:Y:S01]  /*0250*/  LOP3.LUT R13, R2.reuse, 0x1a0, RZ, 0xfc, !PT ;  /* 0x000001a0020d7812 */ /* 0x040fe200078efcff */
[-CC-:B------:R-:W-:Y:S01]  /*0260*/  IMAD R12, R11, R54.reuse, R5.reuse ;  /* 0x000000360b0c7224 */ /* 0x180fe200078e0205 */
[----:B------:R-:W-:Y:S01]  /*0270*/  LOP3.LUT R15, R2, 0x1c0, RZ, 0xfc, !PT ;  /* 0x000001c0020f7812 */ /* 0x000fe200078efcff */
[-CC-:B------:R-:W-:Y:S01]  /*0280*/  IMAD R4, R0, R54.reuse, R5.reuse ;  /* 0x0000003600047224 */ /* 0x180fe200078e0205 */
        /* <DEDUP_REMOVED lines=17> */
[--C-:B------:R-:W-:Y:S01]  /*03a0*/  IMAD R28, R27, R54, R5.reuse ;  /* 0x000000361b1c7224 */ /* 0x100fe200078e0205 */
[----:B------:R-:W-:Y:S01]  /*03b0*/  IADD3 R7, PT, PT, R57, R8, RZ ;  /* 0x0000000839077210 */ /* 0x000fe20007ffe0ff */
[--C-:B------:R-:W-:Y:S01]  /*03c0*/  IMAD R30, R29, R54, R5.reuse ;  /* 0x000000361d1e7224 */ /* 0x100fe200078e0205 */
[C---:B------:R-:W-:Y:S01]  /*03d0*/  IADD3 R8, PT, PT, R57.reuse, R10, RZ ;  /* 0x0000000a39087210 */ /* 0x040fe20007ffe0ff */
[----:B------:R-:W-:Y:S01]  /*03e0*/  IMAD R0, R2, R54, R5 ;  /* 0x0000003602007224 */ /* 0x000fe200078e0205 */
[----:B------:R-:W-:-:S02]  /*03f0*/  IADD3 R9, PT, PT, R57, R12, RZ ;  /* 0x0000000c39097210 */ /* 0x000fc40007ffe0ff */
[C---:B------:R-:W-:Y:S02]  /*0400*/  IADD3 R17, PT, PT, R57.reuse, R4, RZ ;  /* 0x0000000439117210 */ /* 0x040fe40007ffe0ff */
[C---:B------:R-:W-:Y:S02]  /*0410*/  IADD3 R10, PT, PT, R57.reuse, R14, RZ ;  /* 0x0000000e390a7210 */ /* 0x040fe40007ffe0ff */
[C---:B------:R-:W-:Y:S02]  /*0420*/  IADD3 R11, PT, PT, R57.reuse, R16, RZ ;  /* 0x00000010390b7210 */ /* 0x040fe40007ffe0ff */
[C---:B------:R-:W-:Y:S02]  /*0430*/  IADD3 R12, PT, PT, R57.reuse, R18, RZ ;  /* 0x00000012390c7210 */ /* 0x040fe40007ffe0ff */
[C---:B------:R-:W-:Y:S02]  /*0440*/  IADD3 R5, PT, PT, R57.reuse, R32, RZ ;  /* 0x0000002039057210 */ /* 0x040fe40007ffe0ff */
[----:B------:R-:W-:-:S02]  /*0450*/  IADD3 R0, PT, PT, R57, R0, RZ ;  /* 0x0000000039007210 */ /* 0x000fc40007ffe0ff */
[----:B------:R-:W-:Y:S02]  /*0460*/  IADD3 R19, PT, PT, -R19, RZ, RZ ;  /* 0x000000ff13137210 */ /* 0x000fe40007ffe1ff */
[C---:B------:R-:W-:Y:S02]  /*0470*/  IADD3 R6, PT, PT, R57.reuse, R6, RZ ;  /* 0x0000000639067210 */ /* 0x040fe40007ffe0ff */
[C---:B------:R-:W-:Y:S02]  /*0480*/  IADD3 R13, PT, PT, R57.reuse, R20, RZ ;  /* 0x00000014390d7210 */ /* 0x040fe40007ffe0ff */
[C---:B------:R-:W-:Y:S02]  /*0490*/  IADD3 R14, PT, PT, R57.reuse, R22, RZ ;  /* 0x00000016390e7210 */ /* 0x040fe40007ffe0ff */
[C---:B------:R-:W-:Y:S02]  /*04a0*/  IADD3 R15, PT, PT, R57.reuse, R24, RZ ;  /* 0x00000018390f7210 */ /* 0x040fe40007ffe0ff */
[----:B------:R-:W-:-:S02]  /*04b0*/  IADD3 R16, PT, PT, R57, R26, RZ ;  /* 0x0000001a39107210 */ /* 0x000fc40007ffe0ff */
[C---:B------:R-:W-:Y:S02]  /*04c0*/  IADD3 R4, PT, PT, R57.reuse, R28, RZ ;  /* 0x0000001c39047210 */ /* 0x040fe40007ffe0ff */
[----:B------:R-:W-:-:S07]  /*04d0*/  IADD3 R18, PT, PT, R57, R30, RZ ;  /* 0x0000001e39127210 */ /* 0x000fce0007ffe0ff */
.L_x_283:
[----:B------:R-:W0:Y:S08]  /*04e0*/  LDC.64 R50, c[0x0][0x440] ;  /* 0x00011000ff327b82 */ /* 0x000e300000000a00 */
[----:B------:R-:W1:Y:S01]  /*04f0*/  LDC.64 R52, c[0x0][0x448] ;  /* 0x00011200ff347b82 */ /* 0x000e620000000a00 */
[----:B0-----:R-:W-:-:S06]  /*0500*/  IMAD.WIDE.U32 R44, R0, 0x4, R50 ;  /* 0x00000004002c7825 */ /* 0x001fcc00078e0032 */
[----:B------:R-:W2:Y:S01]  /*0510*/  LDG.E R44, desc[UR6][R44.64] ;  /* 0x000000062c2c7981 */ /* 0x000ea2000c1e1900 */
[----:B------:R-:W-:-:S04]  /*0520*/  IMAD.WIDE.U32 R20, R4, 0x4, R50 ;  /* 0x0000000404147825 */ /* 0x000fc800078e0032 */
[----:B------:R-:W-:Y:S01]  /*0530*/  IMAD.WIDE.U32 R24, R15, 0x4, R50 ;  /* 0x000000040f187825 */ /* 0x000fe200078e0032 */
[----:B------:R0:W3:Y:S03]  /*0540*/  LDG.E R48, desc[UR6][R20.64] ;  /* 0x0000000614307981 */ /* 0x0000e6000c1e1900 */
[----:B-1----:R-:W-:Y:S02]  /*0550*/  IMAD.WIDE.U32 R40, R0, 0x4, R52 ;  /* 0x0000000400287825 */ /* 0x002fe400078e0034 */
[----:B------:R-:W4:Y:S02]  /*0560*/  LDG.E R25, desc[UR6][R24.64] ;  /* 0x0000000618197981 */ /* 0x000f24000c1e1900 */
[--C-:B------:R-:W-:Y:S02]  /*0570*/  IMAD.WIDE.U32 R22, R5, 0x4, R50.reuse ;  /* 0x0000000405167825 */ /* 0x100fe400078e0032 */
[----:B------:R-:W5:Y:S02]  /*0580*/  LDG.E R40, desc[UR6][R40.64] ;  /* 0x0000000628287981 */ /* 0x000f64000c1e1900 */
[----:B0-----:R-:W-:-:S02]  /*0590*/  IMAD.WIDE.U32 R20, R16, 0x4, R50 ;  /* 0x0000000410147825 */ /* 0x001fc400078e0032 */
[----:B------:R0:W3:Y:S02]  /*05a0*/  LDG.E R49, desc[UR6][R22.64] ;  /* 0x0000000616317981 */ /* 0x0000e4000c1e1900 */
[----:B------:R-:W-:Y:S02]  /*05b0*/  IMAD.WIDE.U32 R38, R5, 0x4, R52 ;  /* 0x0000000405267825 */ /* 0x000fe400078e0034 */
[----:B------:R1:W4:Y:S02]  /*05c0*/  LDG.E R24, desc[UR6][R20.64] ;  /* 0x0000000614187981 */ /* 0x000324000c1e1900 */
[--C-:B------:R-:W-:Y:S02]  /*05d0*/  IMAD.WIDE.U32 R26, R13, 0x4, R50.reuse ;  /* 0x000000040d1a7825 */ /* 0x100fe400078e0032 */
[----:B------:R-:W4:Y:S02]  /*05e0*/  LDG.E R38, desc[UR6][R38.64] ;  /* 0x0000000626267981 */ /* 0x000f24000c1e1900 */
[----:B0-----:R-:W-:-:S02]  /*05f0*/  IMAD.WIDE.U32 R22, R14, 0x4, R50 ;  /* 0x000000040e167825 */ /* 0x001fc400078e0032 */
[----:B------:R-:W4:Y:S02]  /*0600*/  LDG.E R27, desc[UR6][R26.64] ;  /* 0x000000061a1b7981 */ /* 0x000f24000c1e1900 */
[----:B-1----:R-:W-:-:S04]  /*0610*/  IMAD.WIDE.U32 R20, R7, 0x4, R50 ;  /* 0x0000000407147825 */ /* 0x002fc800078e0032 */
[--C-:B------:R-:W-:Y:S02]  /*0620*/  IMAD.WIDE.U32 R28, R8, 0x4, R50.reuse ;  /* 0x00000004081c7825 */ /* 0x100fe400078e0032 */
[----:B------:R-:W4:Y:S02]  /*0630*/  LDG.E R21, desc[UR6][R20.64] ;  /* 0x0000000614157981 */ /* 0x000f24000c1e1900 */
[----:B------:R-:W-:Y:S02]  /*0640*/  IMAD.WIDE.U32 R32, R9, 0x4, R50 ;  /* 0x0000000409207825 */ /* 0x000fe400078e0032 */
[----:B------:R0:W4:Y:S02]  /*0650*/  LDG.E R26, desc[UR6][R22.64] ;  /* 0x00000006161a7981 */ /* 0x000124000c1e1900 */
[----:B------:R-:W-:Y:S02]  /*0660*/  IMAD.WIDE.U32 R34, R4, 0x4, R52 ;  /* 0x0000000404227825 */ /* 0x000fe400078e0034 */
[----:B------:R-:W4:Y:S02]  /*0670*/  LDG.E R36, desc[UR6][R32.64] ;  /* 0x0000000620247981 */ /* 0x000f24000c1e1900 */
[----:B------:R-:W-:-:S02]  /*0680*/  IMAD.WIDE.U32 R46, R18, 0x4, R50 ;  /* 0x00000004122e7825 */ /* 0x000fc400078e0032 */
[----:B------:R1:W4:Y:S02]  /*0690*/  LDG.E R20, desc[UR6][R28.64] ;  /* 0x000000061c147981 */ /* 0x000324000c1e1900 */
[--C-:B0-----:R-:W-:Y:S02]  /*06a0*/  IMAD.WIDE.U32 R22, R17, 0x4, R50.reuse ;  /* 0x0000000411167825 */ /* 0x101fe400078e0032 */
[----:B------:R0:W4:Y:S02]  /*06b0*/  LDG.E R37, desc[UR6][R34.64] ;  /* 0x0000000622257981 */ /* 0x000124000c1e1900 */
[----:B------:R-:W-:Y:S02]  /*06c0*/  IMAD.WIDE.U32 R30, R6, 0x4, R50 ;  /* 0x00000004061e7825 */ /* 0x000fe400078e0032 */
[----:B------:R-:W4:Y:S02]  /*06d0*/  LDG.E R46, desc[UR6][R46.64] ;  /* 0x000000062e2e7981 */ /* 0x000f24000c1e1900 */
[----:B-1----:R-:W-:-:S02]  /*06e0*/  IMAD.WIDE.U32 R28, R18, 0x4, R52 ;  /* 0x00000004121c7825 */ /* 0x002fc400078e0034 */
[----:B------:R-:W4:Y:S02]  /*06f0*/  LDG.E R23, desc[UR6][R22.64] ;  /* 0x0000000616177981 */ /* 0x000f24000c1e1900 */
[--C-:B------:R-:W-:Y:S02]  /*0700*/  IMAD.WIDE.U32 R32, R13, 0x4, R52.reuse ;  /* 0x000000040d207825 */ /* 0x100fe400078e0034 */
[----:B------:R-:W4:Y:S04]  /*0710*/  LDG.E R41, desc[UR6][R28.64] ;  /* 0x000000061c297981 */ /* 0x000f28000c1e1900 */
[----:B------:R1:W4:Y:S04]  /*0720*/  LDG.E R42, desc[UR6][R32.64] ;  /* 0x00000006202a7981 */ /* 0x000328000c1e1900 */
[----:B------:R1:W4:Y:S01]  /*0730*/  LDG.E R22, desc[UR6][R30.64] ;  /* 0x000000061e167981 */ /* 0x000322000c1e1900 */
[----:B0-----:R-:W-:-:S04]  /*0740*/  IMAD.WIDE.U32 R34, R15, 0x4, R52 ;  /* 0x000000040f227825 */ /* 0x001fc800078e0034 */
[----:B-1----:R-:W-:Y:S02]  /*0750*/  IMAD.WIDE.U32 R32, R14, 0x4, R52 ;  /* 0x000000040e207825 */ /* 0x002fe400078e0034 */
[----:B------:R-:W4:Y:S02]  /*0760*/  LDG.E R34, desc[UR6][R34.64] ;  /* 0x0000000622227981 */ /* 0x000f24000c1e1900 */
[----:B------:R-:W-:-:S04]  /*0770*/  IMAD.WIDE.U32 R30, R10, 0x4, R50 ;  /* 0x000000040a1e7825 */ /* 0x000fc800078e0032 */
[--C-:B------:R-:W-:Y:S01]  /*0780*/  IMAD.WIDE.U32 R28, R12, 0x4, R50.reuse ;  /* 0x000000040c1c7825 */ /* 0x100fe200078e0032 */
[----:B------:R0:W4:Y:S04]  /*0790*/  LDG.E R39, desc[UR6][R30.64] ;  /* 0x000000061e277981 */ /* 0x000128000c1e1900 */
[----:B------:R1:W4:Y:S01]  /*07a0*/  LDG.E R47, desc[UR6][R28.64] ;  /* 0x000000061c2f7981 */ /* 0x000322000c1e1900 */
[----:B0-----:R-:W-:-:S04]  /*07b0*/  IMAD.WIDE.U32 R30, R11, 0x4, R50 ;  /* 0x000000040b1e7825 */ /* 0x001fc800078e0032 */
[--C-:B-1----:R-:W-:Y:S01]  /*07c0*/  IMAD.WIDE.U32 R28, R16, 0x4, R52.reuse ;  /* 0x00000004101c7825 */ /* 0x102fe200078e0034 */
[----:B------:R0:W4:Y:S04]  /*07d0*/  LDG.E R45, desc[UR6][R30.64] ;  /* 0x000000061e2d7981 */ /* 0x000128000c1e1900 */
[----:B------:R1:W4:Y:S01]  /*07e0*/  LDG.E R35, desc[UR6][R28.64] ;  /* 0x000000061c237981 */ /* 0x000322000c1e1900 */
[----:B0-----:R-:W-:-:S04]  /*07f0*/  IMAD.WIDE.U32 R30, R17, 0x4, R52 ;  /* 0x00000004111e7825 */ /* 0x001fc800078e0034 */
[--C-:B-1----:R-:W-:Y:S01]  /*0800*/  IMAD.WIDE.U32 R28, R7, 0x4, R52.reuse ;  /* 0x00000004071c7825 */ /* 0x102fe200078e0034 */
[----:B------:R0:W4:Y:S03]  /*0810*/  LDG.E R50, desc[UR6][R30.64] ;  /* 0x000000061e327981 */ /* 0x000126000c1e1900 */
[----:B0-----:R-:W-:-:S06]  /*0820*/  IMAD.WIDE.U32 R30, R8, 0x4, R52 ;  /* 0x00000004081e7825 */ /* 0x001fcc00078e0034 */
[----:B------:R-:W4:Y:S01]  /*0830*/  LDG.E R30, desc[UR6][R30.64] ;  /* 0x000000061e1e7981 */ /* 0x000f22000c1e1900 */
[----:B--2---:R-:W-:-:S03]  /*0840*/  FADD.FTZ R44, R44, R43 ;  /* 0x0000002b2c2c7221 */ /* 0x004fc60000010000 */
[----:B------:R0:W2:Y:S02]  /*0850*/  LDG.E R43, desc[UR6][R32.64] ;  /* 0x00000006202b7981 */ /* 0x0000a4000c1e1900 */
[----:B0-----:R-:W-:-:S06]  /*0860*/  IMAD.WIDE.U32 R32, R6, 0x4, R52 ;  /* 0x0000000406207825 */ /* 0x001fcc00078e0034 */
[----:B------:R-:W2:Y:S04]  /*0870*/  LDG.E R32, desc[UR6][R32.64] ;  /* 0x0000000620207981 */ /* 0x000ea8000c1e1900 */
[----:B------:R0:W2:Y:S02]  /*0880*/  LDG.E R33, desc[UR6][R28.64] ;  /* 0x000000061c217981 */ /* 0x0000a4000c1e1900 */
[----:B0-----:R-:W-:-:S05]  /*0890*/  IMAD.WIDE.U32 R28, R9, 0x4, R52 ;  /* 0x00000004091c7825 */ /* 0x001fca00078e0034 */
[----:B------:R0:W2:Y:S02]  /*08a0*/  LDG.E R51, desc[UR6][R28.64] ;  /* 0x000000061c337981 */ /* 0x0000a4000c1e1900 */
[----:B0-----:R-:W-:-:S05]  /*08b0*/  IMAD.WIDE.U32 R28, R10, 0x4, R52 ;  /* 0x000000040a1c7825 */ /* 0x001fca00078e0034 */
[----:B------:R0:W2:Y:S02]  /*08c0*/  LDG.E R59, desc[UR6][R28.64] ;  /* 0x000000061c3b7981 */ /* 0x0000a4000c1e1900 */
[----:B0-----:R-:W-:-:S05]  /*08d0*/  IMAD.WIDE.U32 R28, R11, 0x4, R52 ;  /* 0x000000040b1c7825 */ /* 0x001fca00078e0034 */
[----:B------:R0:W2:Y:S02]  /*08e0*/  LDG.E R60, desc[UR6][R28.64] ;  /* 0x000000061c3c7981 */ /* 0x0000a4000c1e1900 */
[----:B0-----:R-:W-:-:S05]  /*08f0*/  IMAD.WIDE.U32 R28, R12, 0x4, R52 ;  /* 0x000000040c1c7825 */ /* 0x001fca00078e0034 */
[----:B------:R-:W2:Y:S01]  /*0900*/  LDG.E R52, desc[UR6][R28.64] ;  /* 0x000000061c347981 */ /* 0x000ea2000c1e1900 */
[----:B-----5:R-:W-:Y:S01]  /*0910*/  FADD.FTZ R3, R40, R3 ;  /* 0x0000000328037221 */ /* 0x020fe20000010000 */
[----:B---3--:R-:W-:-:S03]  /*0920*/  FADD.FTZ R49, R44, R49 ;  /* 0x000000312c317221 */ /* 0x008fc60000010000 */
[----:B----4-:R-:W-:Y:S01]  /*0930*/  FADD.FTZ R38, R3, R38 ;  /* 0x0000002603267221 */ /* 0x010fe20000010000 */
[----:B------:R-:W-:-:S03]  /*0940*/  FADD.FTZ R49, R49, R48 ;  /* 0x0000003031317221 */ /* 0x000fc60000010000 */
[----:B------:R-:W-:Y:S01]  /*0950*/  FADD.FTZ R38, R38, R37 ;  /* 0x0000002526267221 */ /* 0x000fe20000010000 */
[----:B------:R-:W-:-:S03]  /*0960*/  FADD.FTZ R46, R49, R46 ;  /* 0x0000002e312e7221 */ /* 0x000fc60000010000 */
[----:B------:R-:W-:Y:S01]  /*0970*/  FADD.FTZ R41, R38, R41 ;  /* 0x0000002926297221 */ /* 0x000fe20000010000 */
[----:B------:R-:W-:-:S03]  /*0980*/  FADD.FTZ R27, R46, R27 ;  /* 0x0000001b2e1b7221 */ /* 0x000fc60000010000 */
[----:B------:R-:W-:Y:S01]  /*0990*/  FADD.FTZ R42, R41, R42 ;  /* 0x0000002a292a7221 */ /* 0x000fe20000010000 */
[----:B------:R-:W-:-:S04]  /*09a0*/  FADD.FTZ R26, R27, R26 ;  /* 0x0000001a1b1a7221 */ /* 0x000fc80000010000 */
[----:B------:R-:W-:-:S04]  /*09b0*/  FADD.FTZ R25, R26, R25 ;  /* 0x000000191a197221 */ /* 0x000fc80000010000 */
[----:B------:R-:W-:-:S04]  /*09c0*/  FADD.FTZ R24, R25, R24 ;  /* 0x0000001819187221 */ /* 0x000fc80000010000 */
[----:B------:R-:W-:-:S04]  /*09d0*/  FADD.FTZ R23, R24, R23 ;  /* 0x0000001718177221 */ /* 0x000fc80000010000 */
[----:B------:R-:W-:Y:S01]  /*09e0*/  FADD.FTZ R22, R23, R22 ;  /* 0x0000001617167221 */ /* 0x000fe20000010000 */
[----:B------:R-:W-:-:S03]  /*09f0*/  IADD3 R19, PT, PT, R19, 0x10, RZ ;  /* 0x0000001013137810 */ /* 0x000fc60007ffe0ff */
[----:B------:R-:W-:Y:S01]  /*0a00*/  FADD.FTZ R21, R22, R21 ;  /* 0x0000001516157221 */ /* 0x000fe20000010000 */
[----:B------:R-:W-:-:S03]  /*0a10*/  ISETP.NE.AND P1, PT, R19, RZ, PT ;  /* 0x000000ff1300720c */ /* 0x000fc60003f25270 */
[----:B------:R-:W-:-:S04]  /*0a20*/  FADD.FTZ R21, R21, R20 ;  /* 0x0000001415157221 */ /* 0x000fc80000010000 */
[----:B------:R-:W-:-:S04]  /*0a30*/  FADD.FTZ R36, R21, R36 ;  /* 0x0000002415247221 */ /* 0x000fc80000010000 */
[----:B------:R-:W-:-:S04]  /*0a40*/  FADD.FTZ R36, R36, R39 ;  /* 0x0000002724247221 */ /* 0x000fc80000010000 */
[----:B------:R-:W-:Y:S01]  /*0a50*/  FADD.FTZ R36, R36, R45 ;  /* 0x0000002d24247221 */ /* 0x000fe20000010000 */
[----:B------:R-:W-:Y:S02]  /*0a60*/  IADD3 R2, PT, PT, R2, 0x200, RZ ;  /* 0x0000020002027810 */ /* 0x000fe40007ffe0ff */
[C---:B------:R-:W-:Y:S02]  /*0a70*/  LEA R0, R54.reuse, R0, 0x9 ;  /* 0x0000000036007211 */ /* 0x040fe400078e48ff */
[C---:B------:R-:W-:Y:S02]  /*0a80*/  LEA R5, R54.reuse, R5, 0x9 ;  /* 0x0000000536057211 */ /* 0x040fe400078e48ff */
[C---:B------:R-:W-:Y:S02]  /*0a90*/  LEA R4, R54.reuse, R4, 0x9 ;  /* 0x0000000436047211 */ /* 0x040fe400078e48ff */
[C---:B------:R-:W-:Y:S02]  /*0aa0*/  LEA R18, R54.reuse, R18, 0x9 ;  /* 0x0000001236127211 */ /* 0x040fe400078e48ff */
[----:B------:R-:W-:-:S02]  /*0ab0*/  LEA R13, R54, R13, 0x9 ;  /* 0x0000000d360d7211 */ /* 0x000fc400078e48ff */
[C---:B------:R-:W-:Y:S02]  /*0ac0*/  LEA R14, R54.reuse, R14, 0x9 ;  /* 0x0000000e360e7211 */ /* 0x040fe400078e48ff */
        /* <DEDUP_REMOVED lines=9> */
[----:B------:R-:W-:Y:S01]  /*0b60*/  LEA R12, R54, R12, 0x9 ;  /* 0x0000000c360c7211 */ /* 0x000fe200078e48ff */
[----:B--2---:R-:W-:-:S04]  /*0b70*/  FADD.FTZ R43, R42, R43 ;  /* 0x0000002b2a2b7221 */ /* 0x004fc80000010000 */
[----:B------:R-:W-:-:S04]  /*0b80*/  FADD.FTZ R34, R43, R34 ;  /* 0x000000222b227221 */ /* 0x000fc80000010000 */
[----:B------:R-:W-:-:S04]  /*0b90*/  FADD.FTZ R35, R34, R35 ;  /* 0x0000002322237221 */ /* 0x000fc80000010000 */
[----:B------:R-:W-:-:S04]  /*0ba0*/  FADD.FTZ R35, R35, R50 ;  /* 0x0000003223237221 */ /* 0x000fc80000010000 */
[----:B------:R-:W-:-:S04]  /*0bb0*/  FADD.FTZ R32, R35, R32 ;  /* 0x0000002023207221 */ /* 0x000fc80000010000 */
[----:B------:R-:W-:-:S04]  /*0bc0*/  FADD.FTZ R33, R32, R33 ;  /* 0x0000002120217221 */ /* 0x000fc80000010000 */
[----:B------:R-:W-:-:S04]  /*0bd0*/  FADD.FTZ R30, R33, R30 ;  /* 0x0000001e211e7221 */ /* 0x000fc80000010000 */
[----:B------:R-:W-:Y:S01]  /*0be0*/  FADD.FTZ R30, R30, R51 ;  /* 0x000000331e1e7221 */ /* 0x000fe20000010000 */
[----:B------:R-:W-:-:S03]  /*0bf0*/  FADD.FTZ R43, R36, R47 ;  /* 0x0000002f242b7221 */ /* 0x000fc60000010000 */
[----:B------:R-:W-:-:S04]  /*0c00*/  FADD.FTZ R59, R30, R59 ;  /* 0x0000003b1e3b7221 */ /* 0x000fc80000010000 */
[----:B------:R-:W-:-:S04]  /*0c10*/  FADD.FTZ R59, R59, R60 ;  /* 0x0000003c3b3b7221 */ /* 0x000fc80000010000 */
[----:B------:R-:W-:Y:S01]  /*0c20*/  FADD.FTZ R3, R59, R52 ;  /* 0x000000343b037221 */ /* 0x000fe20000010000 */
[----:B------:R-:W-:Y:S06]  /*0c30*/  @P1 BRA `(.L_x_283) ;  /* 0xfffffff800281947 */ /* 0x000fec000383ffff */
.L_x_282:
[----:B------:R-:W-:Y:S05]  /*0c40*/  BSYNC.RECONVERGENT B1 ;  /* 0x0000000000017941 */ /* 0x000fea0003800200 */
.L_x_281:
[----:B------:R-:W-:Y:S05]  /*0c50*/  @!P0 BRA `(.L_x_280) ;  /* 0x0000000400e88947 */ /* 0x000fea0003800000 */
[----:B------:R-:W0:Y:S01]  /*0c60*/  S2R R0, SR_TID.X ;  /* 0x0000000000007919 */ /* 0x000e220000002100 */
[----:B------:R-:W-:Y:S01]  /*0c70*/  ISETP.GE.U32.AND P0, PT, R56, 0x8, PT ;  /* 0x000000083800780c */ /* 0x000fe20003f06070 */
[----:B------:R-:W-:Y:S01]  /*0c80*/  BSSY.RECONVERGENT B1, `(.L_x_284) ;  /* 0x0000041000017945 */ /* 0x000fe20003800200 */
[----:B------:R-:W-:Y:S02]  /*0c90*/  LOP3.LUT R34, R55, 0x7, RZ, 0xc0, !PT ;  /* 0x0000000737227812 */ /* 0x000fe400078ec0ff */
[----:B------:R-:W-:Y:S02]  /*0ca0*/  SHF.L.U32 R7, R58, 0x5, RZ ;  /* 0x000000053a077819 */ /* 0x000fe400000006ff */
[----:B------:R-:W-:Y:S02]  /*0cb0*/  ISETP.NE.AND P1, PT, R34, RZ, PT ;  /* 0x000000ff2200720c */ /* 0x000fe40003f25270 */
[----:B0-----:R-:W-:-:S05]  /*0cc0*/  LOP3.LUT R11, R7, 0x1f, R0, 0xf8, !PT ;  /* 0x0000001f070b7812 */ /* 0x001fca00078ef800 */
[----:B------:R-:W-:Y:S06]  /*0cd0*/  @!P0 BRA `(.L_x_285) ;  /* 0x0000000000ec8947 */ /* 0x000fec0003800000 */
[----:B------:R-:W0:Y:S01]  /*0ce0*/  LDC.64 R4, c[0x0][0x448] ;  /* 0x00011200ff047b82 */ /* 0x000e220000000a00 */
[----:B------:R-:W-:-:S05]  /*0cf0*/  IMAD R13, R2, R54, R11 ;  /* 0x00000036020d7224 */ /* 0x000fca00078e020b */
[CC--:B------:R-:W-:Y:S02]  /*0d00*/  LEA R21, R54.reuse, R13.reuse, 0x5 ;  /* 0x0000000d36157211 */ /* 0x0c0fe400078e28ff */
[----:B------:R-:W1:Y:S01]  /*0d10*/  LDC.64 R8, c[0x0][0x440] ;  /* 0x00011000ff087b82 */ /* 0x000e620000000a00 */
[CC--:B------:R-:W-:Y:S02]  /*0d20*/  LEA R23, R54.reuse, R13.reuse, 0x6 ;  /* 0x0000000d36177211 */ /* 0x0c0fe400078e30ff */
[C---:B------:R-:W-:Y:S02]  /*0d30*/  LEA R33, R54.reuse, R13, 0x7 ;  /* 0x0000000d36217211 */ /* 0x040fe400078e38ff */
[----:B------:R-:W-:Y:S01]  /*0d40*/  LEA R27, R54, R23, 0x5 ;  /* 0x00000017361b7211 */ /* 0x000fe200078e28ff */
[----:B0-----:R-:W-:-:S06]  /*0d50*/  IMAD.WIDE.U32 R14, R13, 0x4, R4 ;  /* 0x000000040d0e7825 */ /* 0x001fcc00078e0004 */
[----:B------:R0:W2:Y:S01]  /*0d60*/  LDG.E R14, desc[UR6][R14.64] ;  /* 0x000000060e0e7981 */ /* 0x0000a2000c1e1900 */
[----:B-1----:R-:W-:-:S04]  /*0d70*/  IMAD.WIDE.U32 R16, R13, 0x4, R8 ;  /* 0x000000040d107825 */ /* 0x002fc800078e0008 */
[C---:B------:R-:W-:Y:S01]  /*0d80*/  IMAD.WIDE.U32 R18, R21.reuse, 0x4, R8 ;  /* 0x0000000415127825 */ /* 0x040fe200078e0008 */
[----:B------:R-:W3:Y:S03]  /*0d90*/  LDG.E R0, desc[UR6][R16.64] ;  /* 0x0000000610007981 */ /* 0x000ee6000c1e1900 */
[----:B------:R-:W-:Y:S01]  /*0da0*/  IMAD.WIDE.U32 R20, R21, 0x4, R4 ;  /* 0x0000000415147825 */ /* 0x000fe200078e0004 */
[----:B------:R1:W4:Y:S03]  /*0db0*/  LDG.E R6, desc[UR6][R18.64] ;  /* 0x0000000612067981 */ /* 0x000326000c1e1900 */
[C---:B------:R-:W-:Y:S01]  /*0dc0*/  IMAD.WIDE.U32 R12, R23.reuse, 0x4, R8 ;  /* 0x00000004170c7825 */ /* 0x040fe200078e0008 */
[----:B------:R5:W4:Y:S03]  /*0dd0*/  LDG.E R35, desc[UR6][R20.64] ;  /* 0x0000000614237981 */ /* 0x000b26000c1e1900 */
[----:B------:R-:W-:-:S04]  /*0de0*/  IMAD.WIDE.U32 R22, R23, 0x4, R4 ;  /* 0x0000000417167825 */ /* 0x000fc800078e0004 */
[C---:B------:R-:W-:Y:S01]  /*0df0*/  IMAD.WIDE.U32 R24, R27.reuse, 0x4, R8 ;  /* 0x000000041b187825 */ /* 0x040fe200078e0008 */
[----:B------:R5:W4:Y:S03]  /*0e00*/  LDG.E R12, desc[UR6][R12.64] ;  /* 0x000000060c0c7981 */ /* 0x000b26000c1e1900 */
[--C-:B------:R-:W-:Y:S01]  /*0e10*/  IMAD.WIDE.U32 R26, R27, 0x4, R4.reuse ;  /* 0x000000041b1a7825 */ /* 0x100fe200078e0004 */
[----:B------:R-:W4:Y:S01]  /*0e20*/  LDG.E R23, desc[UR6][R22.64] ;  /* 0x0000000616177981 */ /* 0x000f22000c1e1900 */
[CC--:B0-----:R-:W-:Y:S02]  /*0e30*/  LEA R15, R54.reuse, R33.reuse, 0x5 ;  /* 0x00000021360f7211 */ /* 0x0c1fe400078e28ff */
[----:B------:R-:W-:Y:S01]  /*0e40*/  IMAD.WIDE.U32 R30, R33, 0x4, R4 ;  /* 0x00000004211e7825 */ /* 0x000fe200078e0004 */
[----:B------:R-:W4:Y:S01]  /*0e50*/  LDG.E R25, desc[UR6][R24.64] ;  /* 0x0000000618197981 */ /* 0x000f22000c1e1900 */
[----:B-1----:R-:W-:-:S02]  /*0e60*/  LEA R19, R54, R33, 0x6 ;  /* 0x0000002136137211 */ /* 0x002fc400078e30ff */
[--C-:B------:R-:W-:Y:S01]  /*0e70*/  IMAD.WIDE.U32 R28, R33, 0x4, R8.reuse ;  /* 0x00000004211c7825 */ /* 0x100fe200078e0008 */
[----:B------:R-:W4:Y:S03]  /*0e80*/  LDG.E R27, desc[UR6][R26.64] ;  /* 0x000000061a1b7981 */ /* 0x000f26000c1e1900 */
[C---:B------:R-:W-:Y:S01]  /*0e90*/  IMAD.WIDE.U32 R32, R15.reuse, 0x4, R8 ;  /* 0x000000040f207825 */ /* 0x040fe200078e0008 */
[----:B------:R-:W4:Y:S03]  /*0ea0*/  LDG.E R10, desc[UR6][R28.64] ;  /* 0x000000061c0a7981 */ /* 0x000f26000c1e1900 */
[----:B-----5:R-:W-:Y:S01]  /*0eb0*/  IMAD.WIDE.U32 R20, R15, 0x4, R4 ;  /* 0x000000040f147825 */ /* 0x020fe200078e0004 */
[----:B------:R-:W5:Y:S01]  /*0ec0*/  LDG.E R31, desc[UR6][R30.64] ;  /* 0x000000061e1f7981 */ /* 0x000f62000c1e1900 */
[----:B------:R-:W-:-:S02]  /*0ed0*/  LEA R13, R54, R19, 0x5 ;  /* 0x00000013360d7211 */ /* 0x000fc400078e28ff */
[C---:B------:R-:W-:Y:S01]  /*0ee0*/  IMAD.WIDE.U32 R16, R19.reuse, 0x4, R8 ;  /* 0x0000000413107825 */ /* 0x040fe200078e0008 */
[----:B------:R-:W5:Y:S03]  /*0ef0*/  LDG.E R33, desc[UR6][R32.64] ;  /* 0x0000000620217981 */ /* 0x000f66000c1e1900 */
[----:B------:R-:W-:Y:S01]  /*0f00*/  IMAD.WIDE.U32 R18, R19, 0x4, R4 ;  /* 0x0000000413127825 */ /* 0x000fe200078e0004 */
[----:B------:R-:W5:Y:S03]  /*0f10*/  LDG.E R21, desc[UR6][R20.64] ;  /* 0x0000000614157981 */ /* 0x000f66000c1e1900 */
[C---:B------:R-:W-:Y:S01]  /*0f20*/  IMAD.WIDE.U32 R8, R13.reuse, 0x4, R8 ;  /* 0x000000040d087825 */ /* 0x040fe200078e0008 */
[----:B------:R-:W5:Y:S03]  /*0f30*/  LDG.E R17, desc[UR6][R16.64] ;  /* 0x0000000610117981 */ /* 0x000f66000c1e1900 */
[----:B------:R-:W-:Y:S01]  /*0f40*/  IMAD.WIDE.U32 R4, R13, 0x4, R4 ;  /* 0x000000040d047825 */ /* 0x000fe200078e0004 */
[----:B------:R-:W5:Y:S04]  /*0f50*/  LDG.E R19, desc[UR6][R18.64] ;  /* 0x0000000612137981 */ /* 0x000f68000c1e1900 */
[----:B------:R-:W5:Y:S04]  /*0f60*/  LDG.E R9, desc[UR6][R8.64] ;  /* 0x0000000608097981 */ /* 0x000f68000c1e1900 */
[----:B------:R-:W5:Y:S01]  /*0f70*/  LDG.E R5, desc[UR6][R4.64] ;  /* 0x0000000604057981 */ /* 0x000f62000c1e1900 */
[----:B------:R-:W-:Y:S01]  /*0f80*/  IADD3 R2, PT, PT, R2, 0x100, RZ ;  /* 0x0000010002027810 */ /* 0x000fe20007ffe0ff */
[----:B--2---:R-:W-:Y:S01]  /*0f90*/  FADD.FTZ R14, R3, R14 ;  /* 0x0000000e030e7221 */ /* 0x004fe20000010000 */
[----:B---3--:R-:W-:-:S04]  /*0fa0*/  FADD.FTZ R43, R43, R0 ;  /* 0x000000002b2b7221 */ /* 0x008fc80000010000 */
[----:B----4-:R-:W-:Y:S01]  /*0fb0*/  FADD.FTZ R43, R43, R6 ;  /* 0x000000062b2b7221 */ /* 0x010fe20000010000 */
[----:B------:R-:W-:-:S03]  /*0fc0*/  FADD.FTZ R14, R14, R35 ;  /* 0x000000230e0e7221 */ /* 0x000fc60000010000 */
[----:B------:R-:W-:Y:S01]  /*0fd0*/  FADD.FTZ R12, R43, R12 ;  /* 0x0000000c2b0c7221 */ /* 0x000fe20000010000 */
[----:B------:R-:W-:-:S03]  /*0fe0*/  FADD.FTZ R14, R14, R23 ;  /* 0x000000170e0e7221 */ /* 0x000fc60000010000 */
[----:B------:R-:W-:Y:S01]  /*0ff0*/  FADD.FTZ R25, R12, R25 ;  /* 0x000000190c197221 */ /* 0x000fe20000010000 */
[----:B------:R-:W-:-:S03]  /*1000*/  FADD.FTZ R14, R14, R27 ;  /* 0x0000001b0e0e7221 */ /* 0x000fc60000010000 */
[----:B------:R-:W-:Y:S01]  /*1010*/  FADD.FTZ R10, R25, R10 ;  /* 0x0000000a190a7221 */ /* 0x000fe20000010000 */
[----:B-----5:R-:W-:-:S03]  /*1020*/  FADD.FTZ R14, R14, R31 ;  /* 0x0000001f0e0e7221 */ /* 0x020fc60000010000 */
[----:B------:R-:W-:Y:S01]  /*1030*/  FADD.FTZ R10, R10, R33 ;  /* 0x000000210a0a7221 */ /* 0x000fe20000010000 */
[----:B------:R-:W-:-:S03]  /*1040*/  FADD.FTZ R14, R14, R21 ;  /* 0x000000150e0e7221 */ /* 0x000fc60000010000 */
[----:B------:R-:W-:Y:S01]  /*1050*/  FADD.FTZ R10, R10, R17 ;  /* 0x000000110a0a7221 */ /* 0x000fe20000010000 */
[----:B------:R-:W-:-:S03]  /*1060*/  FADD.FTZ R14, R14, R19 ;  /* 0x000000130e0e7221 */ /* 0x000fc60000010000 */
[----:B------:R-:W-:Y:S01]  /*1070*/  FADD.FTZ R43, R10, R9 ;  /* 0x000000090a2b7221 */ /* 0x000fe20000010000 */
[----:B------:R-:W-:-:S07]  /*1080*/  FADD.FTZ R3, R14, R5 ;  /* 0x000000050e037221 */ /* 0x000fce0000010000 */
.L_x_285:
[----:B------:R-:W-:Y:S05]  /*1090*/  BSYNC.RECONVERGENT B1 ;  /* 0x0000000000017941 */ /* 0x000fea0003800200 */
.L_x_284:
[----:B------:R-:W-:Y:S05]  /*10a0*/  @!P1 BRA `(.L_x_280) ;  /* 0x0000000000d49947 */ /* 0x000fea0003800000 */
[----:B------:R-:W-:Y:S01]  /*10b0*/  ISETP.GE.U32.AND P0, PT, R34, 0x4, PT ;  /* 0x000000042200780c */ /* 0x000fe20003f06070 */
[----:B------:R-:W-:Y:S01]  /*10c0*/  BSSY.RECONVERGENT B1, `(.L_x_286) ;  /* 0x0000023000017945 */ /* 0x000fe20003800200 */
[----:B------:R-:W-:-:S04]  /*10d0*/  LOP3.LUT R0, R55, 0x3, RZ, 0xc0, !PT ;  /* 0x0000000337007812 */ /* 0x000fc800078ec0ff */
[----:B------:R-:W-:-:S07]  /*10e0*/  ISETP.NE.AND P1, PT, R0, RZ, PT ;  /* 0x000000ff0000720c */ /* 0x000fce0003f25270 */
[----:B------:R-:W-:Y:S06]  /*10f0*/  @!P0 BRA `(.L_x_287) ;  /* 0x00000000007c8947 */ /* 0x000fec0003800000 */
[----:B------:R-:W0:Y:S01]  /*1100*/  LDC.64 R4, c[0x0][0x440] ;  /* 0x00011000ff047b82 */ /* 0x000e220000000a00 */
[----:B------:R-:W-:-:S05]  /*1110*/  IMAD R15, R2, R54, R11 ;  /* 0x00000036020f7224 */ /* 0x000fca00078e020b */
[CC--:B------:R-:W-:Y:S02]  /*1120*/  LEA R17, R54.reuse, R15.reuse, 0x5 ;  /* 0x0000000f36117211 */ /* 0x0c0fe400078e28ff */
[----:B------:R-:W1:Y:S01]  /*1130*/  LDC.64 R12, c[0x0][0x448] ;  /* 0x00011200ff0c7b82 */ /* 0x000e620000000a00 */
[----:B------:R-:W-:-:S04]  /*1140*/  LEA R21, R54, R15, 0x6 ;  /* 0x0000000f36157211 */ /* 0x000fc800078e30ff */
[----:B------:R-:W-:Y:S01]  /*1150*/  LEA R23, R54, R21, 0x5 ;  /* 0x0000001536177211 */ /* 0x000fe200078e28ff */
[----:B0-----:R-:W-:-:S04]  /*1160*/  IMAD.WIDE.U32 R8, R15, 0x4, R4 ;  /* 0x000000040f087825 */ /* 0x001fc800078e0004 */
[----:B-1----:R-:W-:Y:S02]  /*1170*/  IMAD.WIDE.U32 R10, R15, 0x4, R12 ;  /* 0x000000040f0a7825 */ /* 0x002fe400078e000c */
[----:B------:R-:W2:Y:S02]  /*1180*/  LDG.E R8, desc[UR6][R8.64] ;  /* 0x0000000608087981 */ /* 0x000ea4000c1e1900 */
[C---:B------:R-:W-:Y:S02]  /*1190*/  IMAD.WIDE.U32 R14, R17.reuse, 0x4, R4 ;  /* 0x00000004110e7825 */ /* 0x040fe400078e0004 */
[----:B------:R-:W3:Y:S02]  /*11a0*/  LDG.E R10, desc[UR6][R10.64] ;  /* 0x000000060a0a7981 */ /* 0x000ee4000c1e1900 */
[----:B------:R-:W-:Y:S02]  /*11b0*/  IMAD.WIDE.U32 R16, R17, 0x4, R12 ;  /* 0x0000000411107825 */ /* 0x000fe400078e000c */
[----:B------:R-:W4:Y:S02]  /*11c0*/  LDG.E R15, desc[UR6][R14.64] ;  /* 0x000000060e0f7981 */ /* 0x000f24000c1e1900 */
[----:B------:R-:W-:-:S02]  /*11d0*/  IMAD.WIDE.U32 R18, R21, 0x4, R4 ;  /* 0x0000000415127825 */ /* 0x000fc400078e0004 */
[----:B------:R-:W5:Y:S02]  /*11e0*/  LDG.E R17, desc[UR6][R16.64] ;  /* 0x0000000610117981 */ /* 0x000f64000c1e1900 */
[----:B------:R-:W-:Y:S02]  /*11f0*/  IMAD.WIDE.U32 R20, R21, 0x4, R12 ;  /* 0x0000000415147825 */ /* 0x000fe400078e000c */
[----:B------:R-:W5:Y:S02]  /*1200*/  LDG.E R19, desc[UR6][R18.64] ;  /* 0x0000000612137981 */ /* 0x000f64000c1e1900 */
[C---:B------:R-:W-:Y:S02]  /*1210*/  IMAD.WIDE.U32 R4, R23.reuse, 0x4, R4 ;  /* 0x0000000417047825 */ /* 0x040fe400078e0004 */
[----:B------:R-:W5:Y:S02]  /*1220*/  LDG.E R21, desc[UR6][R20.64] ;  /* 0x0000000614157981 */ /* 0x000f64000c1e1900 */
[----:B------:R-:W-:-:S02]  /*1230*/  IMAD.WIDE.U32 R12, R23, 0x4, R12 ;  /* 0x00000004170c7825 */ /* 0x000fc400078e000c */
[----:B------:R-:W5:Y:S04]  /*1240*/  LDG.E R5, desc[UR6][R4.64] ;  /* 0x0000000604057981 */ /* 0x000f68000c1e1900 */
[----:B------:R-:W5:Y:S01]  /*1250*/  LDG.E R13, desc[UR6][R12.64] ;  /* 0x000000060c0d7981 */ /* 0x000f62000c1e1900 */
[----:B------:R-:W-:Y:S01]  /*1260*/  IADD3 R2, PT, PT, R2, 0x80, RZ ;  /* 0x0000008002027810 */ /* 0x000fe20007ffe0ff */
[----:B--2---:R-:W-:Y:S01]  /*1270*/  FADD.FTZ R8, R43, R8 ;  /* 0x000000082b087221 */ /* 0x004fe20000010000 */
[----:B---3--:R-:W-:-:S03]  /*1280*/  FADD.FTZ R10, R3, R10 ;  /* 0x0000000a030a7221 */ /* 0x008fc60000010000 */
[----:B----4-:R-:W-:Y:S01]  /*1290*/  FADD.FTZ R8, R8, R15 ;  /* 0x0000000f08087221 */ /* 0x010fe20000010000 */
[----:B-----5:R-:W-:-:S03]  /*12a0*/  FADD.FTZ R10, R10, R17 ;  /* 0x000000110a0a7221 */ /* 0x020fc60000010000 */
[----:B------:R-:W-:Y:S01]  /*12b0*/  FADD.FTZ R8, R8, R19 ;  /* 0x0000001308087221 */ /* 0x000fe20000010000 */
[----:B------:R-:W-:-:S03]  /*12c0*/  FADD.FTZ R10, R10, R21 ;  /* 0x000000150a0a7221 */ /* 0x000fc60000010000 */
[----:B------:R-:W-:Y:S01]  /*12d0*/  FADD.FTZ R43, R8, R5 ;  /* 0x00000005082b7221 */ /* 0x000fe20000010000 */
[----:B------:R-:W-:-:S07]  /*12e0*/  FADD.FTZ R3, R10, R13 ;  /* 0x0000000d0a037221 */ /* 0x000fce0000010000 */
.L_x_287:
[----:B------:R-:W-:Y:S05]  /*12f0*/  BSYNC.RECONVERGENT B1 ;  /* 0x0000000000017941 */ /* 0x000fea0003800200 */
.L_x_286:
[----:B------:R-:W-:Y:S05]  /*1300*/  @!P1 BRA `(.L_x_280) ;  /* 0x00000000003c9947 */ /* 0x000fea0003800000 */
[----:B------:R-:W0:Y:S01]  /*1310*/  LDC.64 R8, c[0x0][0x440] ;  /* 0x00011000ff087b82 */ /* 0x000e220000000a00 */
[----:B------:R-:W-:Y:S01]  /*1320*/  IMAD R2, R2, R54, R7 ;  /* 0x0000003602027224 */ /* 0x000fe200078e0207 */
[----:B------:R-:W-:-:S04]  /*1330*/  IADD3 R0, PT, PT, -R0, RZ, RZ ;  /* 0x000000ff00007210 */ /* 0x000fc80007ffe1ff */
[----:B------:R-:W-:Y:S02]  /*1340*/  IADD3 R13, PT, PT, R57, R2, RZ ;  /* 0x00000002390d7210 */ /* 0x000fe40007ffe0ff */
[----:B------:R-:W1:Y:S05]  /*1350*/  LDC.64 R10, c[0x0][0x448] ;  /* 0x00011200ff0a7b82 */ /* 0x000e6a0000000a00 */
.L_x_288:
[----:B0-----:R-:W-:-:S04]  /*1360*/  IMAD.WIDE.U32 R4, R13, 0x4, R8 ;  /* 0x000000040d047825 */ /* 0x001fc800078e0008 */
[----:B-1----:R-:W-:Y:S02]  /*1370*/  IMAD.WIDE.U32 R6, R13, 0x4, R10 ;  /* 0x000000040d067825 */ /* 0x002fe400078e000a */
[----:B------:R-:W2:Y:S04]  /*1380*/  LDG.E R4, desc[UR6][R4.64] ;  /* 0x0000000604047981 */ /* 0x000ea8000c1e1900 */
[----:B------:R-:W3:Y:S01]  /*1390*/  LDG.E R6, desc[UR6][R6.64] ;  /* 0x0000000606067981 */ /* 0x000ee2000c1e1900 */
[----:B------:R-:W-:Y:S02]  /*13a0*/  IADD3 R0, PT, PT, R0, 0x1, RZ ;  /* 0x0000000100007810 */ /* 0x000fe40007ffe0ff */
[----:B------:R-:W-:Y:S02]  /*13b0*/  LEA R13, R54, R13, 0x5 ;  /* 0x0000000d360d7211 */ /* 0x000fe400078e28ff */
[----:B------:R-:W-:Y:S01]  /*13c0*/  ISETP.NE.AND P0, PT, R0, RZ, PT ;  /* 0x000000ff0000720c */ /* 0x000fe20003f05270 */
[----:B--2---:R-:W-:Y:S01]  /*13d0*/  FADD.FTZ R43, R4, R43 ;  /* 0x0000002b042b7221 */ /* 0x004fe20000010000 */
[----:B---3--:R-:W-:-:S11]  /*13e0*/  FADD.FTZ R3, R6, R3 ;  /* 0x0000000306037221 */ /* 0x008fd60000010000 */
[----:B------:R-:W-:Y:S05]  /*13f0*/  @P0 BRA `(.L_x_288) ;  /* 0xfffffffc00d80947 */ /* 0x000fea000383ffff */
.L_x_280:
[----:B------:R-:W-:Y:S05]  /*1400*/  BSYNC.RECONVERGENT B0 ;  /* 0x0000000000007941 */ /* 0x000fea0003800200 */
.L_x_279:
[----:B------:R-:W0:Y:S01]  /*1410*/  S2R R5, SR_TID.X ;  /* 0x0000000000057919 */ /* 0x000e220000002100 */
[----:B------:R-:W1:Y:S01]  /*1420*/  S2UR UR5, SR_CgaCtaId ;  /* 0x00000000000579c3 */ /* 0x000e620000008800 */
[----:B------:R-:W-:Y:S01]  /*1430*/  UMOV UR4, 0x400 ;  /* 0x0000040000047882 */ /* 0x000fe20000000000 */
[----:B------:R-:W-:Y:S02]  /*1440*/  SHF.L.U32 R58, R58, 0x4, RZ ;  /* 0x000000043a3a7819 */ /* 0x000fe400000006ff */
[----:B------:R-:W-:Y:S02]  /*1450*/  ISETP.NE.AND P0, PT, R57, RZ, PT ;  /* 0x000000ff3900720c */ /* 0x000fe40003f05270 */
[----:B------:R-:W-:Y:S01]  /*1460*/  LOP3.LUT R58, R58, 0x7ffffff0, RZ, 0xc0, !PT ;  /* 0x7ffffff03a3a7812 */ /* 0x000fe200078ec0ff */
[----:B-1----:R-:W-:Y:S01]  /*1470*/  ULEA UR4, UR5, UR4, 0x18 ;  /* 0x0000000405047291 */ /* 0x002fe2000f8ec0ff */
[----:B0-----:R-:W-:-:S04]  /*1480*/  SHF.R.U32.HI R12, RZ, 0x5, R5 ;  /* 0x00000005ff0c7819 */ /* 0x001fc80000011605 */
[----:B------:R-:W-:-:S04]  /*1490*/  LOP3.LUT R0, R12, 0x1f, R5, 0x78, !PT ;  /* 0x0000001f0c007812 */ /* 0x000fc800078e7805 */
[----:B------:R-:W-:Y:S02]  /*14a0*/  LOP3.LUT R2, R0, 0x3e0, R5, 0xf8, !PT ;  /* 0x000003e000027812 */ /* 0x000fe400078ef805 */
[----:B------:R-:W-:Y:S02]  /*14b0*/  SHF.L.U32 R5, R57, 0x7, RZ ;  /* 0x0000000739057819 */ /* 0x000fe400000006ff */
[----:B------:R-:W-:Y:S02]  /*14c0*/  LEA R2, R2, UR4, 0x2 ;  /* 0x0000000402027c11 */ /* 0x000fe4000f8e10ff */
[----:B------:R-:W-:-:S03]  /*14d0*/  SHF.L.U32 R0, R0, 0x2, RZ ;  /* 0x0000000200007819 */ /* 0x000fc600000006ff */
[----:B------:R-:W-:Y:S01]  /*14e0*/  STS [R2], R3 ;  /* 0x0000000302007388 */ /* 0x000fe20000000800 */
[----:B------:R-:W-:-:S03]  /*14f0*/  LOP3.LUT R0, R5, R0, RZ, 0xfc, !PT ;  /* 0x0000000005007212 */ /* 0x000fc600078efcff */
[----:B------:R-:W-:Y:S01]  /*1500*/  STS [R2+0x1000], R43 ;  /* 0x0010002b02007388 */ /* 0x000fe20000000800 */
[----:B------:R-:W-:Y:S06]  /*1510*/  BAR.SYNC.DEFER_BLOCKING 0x0 ;  /* 0x0000000000007b1d */ /* 0x000fec0000010000 */
[----:B------:R-:W0:Y:S04]  /*1520*/  LDS R4, [R0+UR4] ;  /* 0x0000000400047984 */ /* 0x000e280008000800 */
[----:B------:R-:W1:Y:S04]  /*1530*/  LDS R5, [R0+UR4+0x1000] ;  /* 0x0010000400057984 */ /* 0x000e680008000800 */
[----:B0-----:R-:W0:Y:S04]  /*1540*/  SHFL.BFLY PT, R7, R4, 0x1, 0x1f ;  /* 0x0c201f0004077f89 */ /* 0x001e2800000e0000 */
[----:B-1----:R-:W1:Y:S01]  /*1550*/  SHFL.BFLY PT, R6, R5, 0x1, 0x1f ;  /* 0x0c201f0005067f89 */ /* 0x002e6200000e0000 */
        /* <DEDUP_REMOVED lines=9> */
[----:B------:R-:W-:Y:S01]  /*15f0*/  IADD3 R9, PT, PT, R57, R58, RZ ;  /* 0x0000003a39097210 */ /* 0x000fe20007ffe0ff */
[----:B-1----:R-:W-:-:S03]  /*1600*/  FADD.FTZ R2, R7, R2 ;  /* 0x0000000207027221 */ /* 0x002fc60000010000 */
[----:B------:R-:W0:Y:S01]  /*1610*/  SHFL.BFLY PT, R5, R10, 0x8, 0x1f ;  /* 0x0d001f000a057f89 */ /* 0x000e2200000e0000 */
[----:B------:R-:W-:-:S03]  /*1620*/  SHF.L.U32 R7, R9, 0x1, RZ ;  /* 0x0000000109077819 */ /* 0x000fc600000006ff */
[----:B------:R-:W1:Y:S01]  /*1630*/  SHFL.BFLY PT, R3, R2, 0x8, 0x1f ;  /* 0x0d001f0002037f89 */ /* 0x000e6200000e0000 */
[----:B------:R-:W-:Y:S02]  /*1640*/  ISETP.GE.U32.AND P1, PT, R7, R54, PT ;  /* 0x000000360700720c */ /* 0x000fe40003f26070 */
[----:B------:R-:W-:Y:S01]  /*1650*/  @!P0 LEA R7, R12, UR4, 0x2 ;  /* 0x000000040c078c11 */ /* 0x000fe2000f8e10ff */
[----:B0-----:R-:W-:Y:S01]  /*1660*/  FADD.FTZ R5, R10, R5 ;  /* 0x000000050a057221 */ /* 0x001fe20000010000 */
[----:B-1----:R-:W-:-:S04]  /*1670*/  FADD.FTZ R3, R2, R3 ;  /* 0x0000000302037221 */ /* 0x002fc80000010000 */
[----:B------:R-:W0:Y:S04]  /*1680*/  SHFL.BFLY PT, R4, R5, 0x10, 0x1f ;  /* 0x0e001f0005047f89 */ /* 0x000e2800000e0000 */
[----:B------:R-:W1:Y:S01]  /*1690*/  SHFL.BFLY PT, R0, R3, 0x10, 0x1f ;  /* 0x0e001f0003007f89 */ /* 0x000e6200000e0000 */
[----:B0-----:R-:W-:Y:S01]  /*16a0*/  FADD.FTZ R4, R5, R4 ;  /* 0x0000000405047221 */ /* 0x001fe20000010000 */
[----:B-1----:R-:W-:-:S04]  /*16b0*/  FADD.FTZ R0, R3, R0 ;  /* 0x0000000003007221 */ /* 0x002fc80000010000 */
[----:B------:R0:W-:Y:S04]  /*16c0*/  @!P0 STS [R7+0x2000], R4 ;  /* 0x0020000407008388 */ /* 0x0001e80000000800 */
[----:B------:R0:W-:Y:S01]  /*16d0*/  @!P0 STS [R7+0x2080], R0 ;  /* 0x0020800007008388 */ /* 0x0001e20000000800 */
[----:B------:R-:W-:Y:S06]  /*16e0*/  BAR.SYNC.DEFER_BLOCKING 0x0 ;  /* 0x0000000000007b1d */ /* 0x000fec0000010000 */
[----:B------:R-:W-:Y:S05]  /*16f0*/  @P1 EXIT ;  /* 0x000000000000194d */ /* 0x000fea0003800000 */
[----:B------:R-:W-:-:S04]  /*1700*/  ISETP.GT.U32.AND P0, PT, R57, 0xf, PT ;  /* 0x0000000f3900780c */ /* 0x000fc80003f04070 */
[----:B------:R-:W-:-:S13]  /*1710*/  ISETP.NE.OR P0, PT, R12, 0x1f, P0 ;  /* 0x0000001f0c00780c */ /* 0x000fda0000705670 */
[----:B------:R-:W-:Y:S05]  /*1720*/  @P0 EXIT ;  /* 0x000000000000094d */ /* 0x000fea0003800000 */
[----:B------:R-:W-:Y:S01]  /*1730*/  LEA R57, R57, UR4, 0x3 ;  /* 0x0000000439397c11 */ /* 0x000fe2000f8e18ff */
[----:B------:R-:W1:Y:S04]  /*1740*/  LDC.64 R2, c[0x0][0x488] ;  /* 0x00012200ff027b82 */ /* 0x000e680000000a00 */
[----:B0-----:R-:W0:Y:S04]  /*1750*/  LDS.64 R6, [R57+0x2000] ;  /* 0x0020000039067984 */ /* 0x001e280000000a00 */
[----:B------:R-:W2:Y:S01]  /*1760*/  LDS.64 R10, [R57+0x2080] ;  /* 0x00208000390a7984 */ /* 0x000ea20000000a00 */
[----:B------:R-:W3:Y:S01]  /*1770*/  LDC.64 R4, c[0x0][0x480] ;  /* 0x00012000ff047b82 */ /* 0x000ee20000000a00 */
[----:B-1----:R-:W-:-:S04]  /*1780*/  IMAD.WIDE.U32 R2, R9, 0x4, R2 ;  /* 0x0000000409027825 */ /* 0x002fc800078e0002 */
[----:B---3--:R-:W-:Y:S01]  /*1790*/  IMAD.WIDE.U32 R4, R9, 0x4, R4 ;  /* 0x0000000409047825 */ /* 0x008fe200078e0004 */
[----:B0-----:R-:W-:Y:S02]  /*17a0*/  F2FP.BF16.F32.PACK_AB R7, R7, R6 ;  /* 0x000000060707723e */ /* 0x001fe400000010ff */
[----:B--2---:R-:W-:-:S03]  /*17b0*/  F2FP.BF16.F32.PACK_AB R11, R11, R10 ;  /* 0x0000000a0b0b723e */ /* 0x004fc600000010ff */
[----:B------:R-:W-:Y:S04]  /*17c0*/  STG.E desc[UR6][R2.64], R7 ;  /* 0x0000000702007986 */ /* 0x000fe8000c101906 */
[----:B------:R-:W-:Y:S01]  /*17d0*/  STG.E desc[UR6][R4.64], R11 ;  /* 0x0000000b04007986 */ /* 0x000fe2000c101906 */
[----:B------:R-:W-:Y:S05]  /*17e0*/  EXIT ;  /* 0x000000000000794d */ /* 0x000fea0003800000 */
.L_x_289:
        /* <DEDUP_REMOVED lines=9> */
.L_x_6346:


//--------------------- .text._ZN10layer_norm13ln_bwd_kernelINS_13Kernel_traitsI13__nv_bfloat16S2_S2_S2_fjLj256ELj1ELj4ELj1ELj16ENS_18Kernel_traits_baseILj256ES2_S2_S2_S2_fjLj128EEEEELb1ELb0ELb1ELb0EEEvNS_9BwdParamsE --------------------------
	.section	.text._ZN10layer_norm13ln_bwd_kernelINS_13Kernel_traitsI13__nv_bfloat16S2_S2_S2_fjLj256ELj1ELj4ELj1ELj16ENS_18Kernel_traits_baseILj256ES2_S2_S2_S2_fjLj128EEEEELb1ELb0ELb1ELb0EEEvNS_9BwdParamsE,"ax",@progbits
	.align	128
        .global         _ZN10layer_norm13ln_bwd_kernelINS_13Kernel_traitsI13__nv_bfloat16S2_S2_S2_fjLj256ELj1ELj4ELj1ELj16ENS_18Kernel_traits_baseILj256ES2_S2_S2_S2_fjLj128EEEEELb1ELb0ELb1ELb0EEEvNS_9BwdParamsE
        .type           _ZN10layer_norm13ln_bwd_kernelINS_13Kernel_traitsI13__nv_bfloat16S2_S2_S2_fjLj256ELj1ELj4ELj1ELj16ENS_18Kernel_traits_baseILj256ES2_S2_S2_S2_fjLj128EEEEELb1ELb0ELb1ELb0EEEvNS_9BwdParamsE,@function
        .size           _ZN10layer_norm13ln_bwd_kernelINS_13Kernel_traitsI13__nv_bfloat16S2_S2_S2_fjLj256ELj1ELj4ELj1ELj16ENS_18Kernel_traits_baseILj256ES2_S2_S2_S2_fjLj128EEEEELb1ELb0ELb1ELb0EEEvNS_9BwdParamsE,(.L_x_6347 - _ZN10layer_norm13ln_bwd_kernelINS_13Kernel_traitsI13__nv_bfloat16S2_S2_S2_fjLj256ELj1ELj4ELj1ELj16ENS_18Kernel_traits_baseILj256ES2_S2_S2_S2_fjLj128EEEEELb1ELb0ELb1ELb0EEEvNS_9BwdParamsE)
        .other          _ZN10layer_norm13ln_bwd_kernelINS_13Kernel_traitsI13__nv_bfloat16S2_S2_S2_fjLj256ELj1ELj4ELj1ELj16ENS_18Kernel_traits_baseILj256ES2_S2_S2_S2_fjLj128EEEEELb1ELb0ELb1ELb0EEEvNS_9BwdParamsE,@"STO_CUDA_ENTRY STV_DEFAULT"
_ZN10layer_norm13ln_bwd_kernelINS_13Kernel_traitsI13__nv_bfloat16S2_S2_S2_fjLj256ELj1ELj4ELj1ELj16ENS_18Kernel_traits_baseILj256ES2_S2_S2_S2_fjLj128EEEEELb1ELb0ELb1ELb0EEEvNS_9BwdParamsE:
.text._ZN10layer_norm13ln_bwd_kernelINS_13Kernel_traitsI13__nv_bfloat16S2_S2_S2_fjLj256ELj1ELj4ELj1ELj16ENS_18Kernel_traits_baseILj256ES2_S2_S2_S2_fjLj128EEEEELb1ELb0ELb1ELb0EEEvNS_9BwdParamsE:
        /* <DEDUP_REMOVED lines=8> */
[----:B------:R-:W1:Y:S03]  /*0080*/  LDCU.64 UR14, c[0x0][0x408] ;  /* 0x00008100ff0e77ac */ /* 0x000e660008000a00 */
[----:B------:R-:W-:Y:S01]  /*0090*/  ULEA.HI UR4, UR4, UR5, URZ, 0x3 ;  /* 0x0000000504047291 */ /* 0x000fe2000f8f18ff */
[----:B------:R-:W1:Y:S01]  /*00a0*/  LDCU.64 UR10, c[0x0][0x438] ;  /* 0x00008700ff0a77ac */ /* 0x000e620008000a00 */
[----:B0-----:R-:W-:-:S02]  /*00b0*/  LOP3.LUT R4, R0, 0x1f, RZ, 0xc0, !PT ;  /* 0x0000001f00047812 */ /* 0x001fc400078ec0ff */
[----:B------:R-:W-:Y:S01]  /*00c0*/  USHF.R.S32.HI UR4, URZ, 0x3, UR4 ;  /* 0x00000003ff047899 */ /* 0x000fe20008011404 */
[----:B------:R-:W0:Y:S05]  /*00d0*/  LDCU.64 UR12, c[0x0][0x3b0] ;  /* 0x00007600ff0c77ac */ /* 0x000e2a0008000a00 */
[----:B------:R-:W-:Y:S01]  /*00e0*/  VIADD R77, R4, -UR4 ;  /* 0x80000004044d7c36 */ /* 0x000fe20008000000 */
[----:B------:R-:W0:Y:S04]  /*00f0*/  LDCU.64 UR22, c[0x0][0x478] ;  /* 0x00008f00ff1677ac */ /* 0x000e280008000a00 */
[----:B------:R-:W-:Y:S01]  /*0100*/  ISETP.GE.U32.AND P0, PT, R77, 0x20, PT ;  /* 0x000000204d00780c */ /* 0x000fe20003f06070 */
[----:B------:R-:W2:-:S12]  /*0110*/  S2UR UR5, SR_CTAID.X ;  /* 0x00000000000579c3 */ /* 0x000e980000002500 */
[----:B------:R-:W3:Y:S01]  /*0120*/  @P0 LDC.64 R2, c[0x0][0x3d0] ;  /* 0x0000f400ff020b82 */ /* 0x000ee20000000a00 */
[----:B--2---:R-:W-:Y:S01]  /*0130*/  USHF.L.U32 UR4, UR5, 0x2, URZ ;  /* 0x0000000205047899 */ /* 0x004fe200080006ff */
[----:B---3--:R-:W-:-:S05]  /*0140*/  @P0 IMAD.WIDE.U32 R2, R4, 0x10, R2 ;  /* 0x0000001004020825 */ /* 0x008fca00078e0002 */
        /* <DEDUP_REMOVED lines=12> */
[----:B------:R-:W-:-:S13]  /*0210*/  ISETP.GE.AND P0, PT, R2, UR8, PT ;  /* 0x0000000802007c0c */ /* 0x000fda000bf06270 */
[----:B01--4-:R-:W-:Y:S05]  /*0220*/  @P0 BRA `(.L_x_291) ;  /* 0x00000028007c0947 */ /* 0x013fea0003800000 */
[----:B------:R-:W-:-:S07]  /*0230*/  IMAD.MOV.U32 R28, RZ, RZ, RZ ;  /* 0x000000ffff1c7224 */ /* 0x000fce00078e00ff */
.L_x_318:
[----:B0-----:R-:W0:Y:S08]  /*0240*/  LDC.64 R54, c[0x0][0x3f8] ;  /* 0x0000fe00ff367b82 */ /* 0x001e300000000a00 */
[----:B------:R-:W1:Y:S08]  /*0250*/  LDC.64 R56, c[0x0][0x3c8] ;  /* 0x0000f200ff387b82 */ /* 0x000e700000000a00 */
[----:B--2---:R-:W2:Y:S01]  /*0260*/  LDC.64 R66, c[0x0][0x3f0] ;  /* 0x0000fc00ff427b82 */ /* 0x004ea20000000a00 */
[----:B0-----:R-:W-:-:S05]  /*0270*/  IMAD.WIDE R54, R2, 0x4, R54 ;  /* 0x0000000402367825 */ /* 0x001fca00078e0236 */
[----:B------:R1:W3:Y:S02]  /*0280*/  LDG.E R60, desc[UR6][R54.64] ;  /* 0x00000006363c7981 */ /* 0x0002e4000c1e1900 */
[C---:B-1----:R-:W-:Y:S01]  /*0290*/  IMAD.WIDE R54, R2.reuse, 0x4, R56 ;  /* 0x0000000402367825 */ /* 0x042fe200078e0238 */
[----:B------:R-:W0:Y:S03]  /*02a0*/  S2R R71, SR_TID.X ;  /* 0x0000000000477919 */ /* 0x000e260000002100 */
[----:B--2---:R-:W-:Y:S01]  /*02b0*/  IMAD.WIDE R56, R2, 0x4, R66 ;  /* 0x0000000402387825 */ /* 0x004fe200078e0242 */
[----:B-----5:R-:W5:Y:S04]  /*02c0*/  LDG.E R3, desc[UR6][R54.64] ;  /* 0x0000000636037981 */ /* 0x020f68000c1e1900 */
[----:B------:R1:W5:Y:S01]  /*02d0*/  LDG.E R58, desc[UR6][R56.64] ;  /* 0x00000006383a7981 */ /* 0x000362000c1e1900 */
[----:B------:R-:W-:Y:S01]  /*02e0*/  BSSY.RECONVERGENT B1, `(.L_x_292) ;  /* 0x00000b7000017945 */ /* 0x000fe20003800200 */
[----:B-1----:R-:W1:Y:S01]  /*02f0*/  LDC.64 R56, c[0x0][0x3c0] ;  /* 0x0000f000ff387b82 */ /* 0x002e620000000a00 */
[----:B0-----:R-:W-:-:S02]  /*0300*/  LOP3.LUT R71, R71, 0x1f, RZ, 0xc0, !PT ;  /* 0x0000001f47477812 */ /* 0x001fc400078ec0ff */
[----:B---3--:R-:W-:-:S13]  /*0310*/  ISETP.GE.AND P2, PT, R60, 0x1, PT ;  /* 0x000000013c00780c */ /* 0x008fda0003f46270 */
[----:B-1----:R-:W-:Y:S05]  /*0320*/  @!P2 BRA `(.L_x_293) ;  /* 0x000000080038a947 */ /* 0x002fea0003800000 */
[----:B------:R-:W0:Y:S01]  /*0330*/  LDC R67, c[0x0][0x388] ;  /* 0x0000e200ff437b82 */ /* 0x000e220000000800 */
[----:B-----5:R-:W-:Y:S01]  /*0340*/  ISETP.GE.AND P1, PT, R58, 0x1, PT ;  /* 0x000000013a00780c */ /* 0x020fe20003f26270 */
[----:B------:R-:W-:Y:S01]  /*0350*/  IMAD.MOV.U32 R66, RZ, RZ, RZ ;  /* 0x000000ffff427224 */ /* 0x000fe200078e00ff */
[----:B------:R-:W-:-:S11]  /*0360*/  ISETP.GE.U32.AND P3, PT, R77, 0x20, PT ;  /* 0x000000204d00780c */ /* 0x000fd60003f66070 */
[----:B------:R-:W-:-:S05]  /*0370*/  @P1 IADD3 R54, PT, PT, R58, -0x1, RZ ;  /* 0xffffffff3a361810 */ /* 0x000fca0007ffe0ff */
[-C--:B0-----:R-:W-:Y:S02]  /*0380*/  @P1 IMAD R54, R54, R67.reuse, RZ ;  /* 0x0000004336361224 */ /* 0x081fe400078e02ff */
[----:B------:R-:W-:-:S03]  /*0390*/  IMAD R53, R2, R67, RZ ;  /* 0x0000004302357224 */ /* 0x000fc600078e02ff */
[----:B------:R-:W-:-:S04]  /*03a0*/  @P1 SHF.R.S32.HI R55, RZ, 0x1f, R54 ;  /* 0x0000001fff371819 */ /* 0x000fc80000011436 */
[----:B------:R-:W-:Y:S02]  /*03b0*/  @P1 LEA.HI R55, R55, R54, RZ, 0x3 ;  /* 0x0000003637371211 */ /* 0x000fe400078f18ff */
[----:B------:R-:W-:Y:S02]  /*03c0*/  SHF.R.S32.HI R54, RZ, 0x1f, R53 ;  /* 0x0000001fff367819 */ /* 0x000fe40000011435 */
[----:B------:R-:W-:Y:S02]  /*03d0*/  @P1 LEA.HI.SX32 R61, R55, R71, 0x1d ;  /* 0x00000047373d1211 */ /* 0x000fe400078feaff */
[----:B------:R-:W-:Y:S02]  /*03e0*/  LEA.HI R53, R54, R53, RZ, 0x3 ;  /* 0x0000003536357211 */ /* 0x000fe400078f18ff */
[----:B------:R-:W-:Y:S02]  /*03f0*/  CS2R R54, SRZ ;  /* 0x0000000000367805 */ /* 0x000fe4000001ff00 */
[----:B------:R-:W-:-:S02]  /*0400*/  @P1 IMAD.MOV.U32 R54, RZ, RZ, R61 ;  /* 0x000000ffff361224 */ /* 0x000fc400078e003d */
[----:B------:R-:W-:Y:S02]  /*0410*/  HFMA2 R61, -RZ, RZ, 0, 0 ;  /* 0x00000000ff3d7431 */ /* 0x000fe400000001ff */
[----:B------:R-:W-:Y:S01]  /*0420*/  @P1 IMAD.MOV.U32 R55, RZ, RZ, RZ ;  /* 0x000000ffff371224 */ /* 0x000fe200078e00ff */
[----:B------:R-:W-:Y:S01]  /*0430*/  LEA.HI.SX32 R53, R53, R71, 0x1d ;  /* 0x0000004735357211 */ /* 0x000fe200078feaff */
[----:B------:R-:W-:Y:S06]  /*0440*/  @!P3 BRA `(.L_x_294) ;  /* 0x000000080080b947 */ /* 0x000fec0003800000 */
[----:B------:R-:W0:Y:S01]  /*0450*/  LDC.64 R4, c[0x0][0x3a8] ;  /* 0x0000ea00ff047b82 */ /* 0x000e220000000a00 */
[----:B------:R-:W-:Y:S02]  /*0460*/  VIADD R0, R60, 0xffffffff ;  /* 0xffffffff3c007836 */ /* 0x000fe40000000000 */
[----:B------:R-:W-:-:S04]  /*0470*/  IMAD.WIDE R56, R2, 0x4, R56 ;  /* 0x0000000402387825 */ /* 0x000fc800078e0238 */
[----:B------:R-:W-:Y:S01]  /*0480*/  IMAD R0, R0, R67, RZ ;  /* 0x0000004300007224 */ /* 0x000fe200078e02ff */
[----:B------:R-:W1:Y:S01]  /*0490*/  LDC.64 R8, c[0x0][0x428] ;  /* 0x00010a00ff087b82 */ /* 0x000e620000000a00 */
[----:B------:R2:W3:Y:S03]  /*04a0*/  LDG.E R50, desc[UR6][R56.64] ;  /* 0x0000000638327981 */ /* 0x0004e6000c1e1900 */
[----:B------:R-:W-:-:S04]  /*04b0*/  SHF.R.S32.HI R11, RZ, 0x1f, R0 ;  /* 0x0000001fff0b7819 */ /* 0x000fc80000011400 */
[----:B------:R-:W-:Y:S01]  /*04c0*/  LEA.HI R11, R11, R0, RZ, 0x3 ;  /* 0x000000000b0b7211 */ /* 0x000fe200078f18ff */
[----:B------:R-:W4:Y:S01]  /*04d0*/  LDC.U8 R70, c[0x0][0x410] ;  /* 0x00010400ff467b82 */ /* 0x000f220000000000 */
[----:B0-----:R-:W-:Y:S02]  /*04e0*/  IMAD.WIDE.U32 R4, R53, 0x10, R4 ;  /* 0x0000001035047825 */ /* 0x001fe400078e0004 */
[----:B------:R-:W-:-:S04]  /*04f0*/  LEA.HI.SX32 R11, R11, R71, 0x1d ;  /* 0x000000470b0b7211 */ /* 0x000fc800078feaff */
[----:B------:R-:W3:Y:S01]  /*0500*/  LDG.E.128 R4, desc[UR6][R4.64] ;  /* 0x0000000604047981 */ /* 0x000ee2000c1e1d00 */
[----:B-1----:R-:W-:-:S06]  /*0510*/  IMAD.WIDE.U32 R8, R11, 0x10, R8 ;  /* 0x000000100b087825 */ /* 0x002fcc00078e0008 */
[----:B------:R-:W3:Y:S01]  /*0520*/  LDG.E.128 R8, desc[UR6][R8.64] ;  /* 0x0000000608087981 */ /* 0x000ee2000c1e1d00 */
[----:B------:R-:W-:-:S04]  /*0530*/  LEA R68, P0, R54, UR12, 0x3 ;  /* 0x0000000c36447c11 */ /* 0x000fc8000f8018ff */
[----:B------:R-:W-:-:S06]  /*0540*/  LEA.HI.X R69, R54, UR13, R55, 0x3, P0 ;  /* 0x0000000d36457c11 */ /* 0x000fcc00080f1c37 */
[----:B------:R-:W3:Y:S01]  /*0550*/  LDG.E.64 R68, desc[UR6][R68.64] ;  /* 0x0000000644447981 */ /* 0x000ee2000c1e1b00 */
[----:B------:R-:W-:-:S04]  /*0560*/  ISETP.NE.U32.AND P0, PT, RZ, UR10, PT ;  /* 0x0000000aff007c0c */ /* 0x000fc8000bf05070 */
[----:B------:R-:W-:-:S13]  /*0570*/  ISETP.NE.AND.EX P0, PT, RZ, UR11, PT, P0 ;  /* 0x0000000bff007c0c */ /* 0x000fda000bf05300 */
[----:B------:R-:W0:Y:S02]  /*0580*/  @P0 LDC.64 R44, c[0x0][0x438] ;  /* 0x00010e00ff2c0b82 */ /* 0x000e240000000a00 */
[----:B0-----:R-:W-:-:S05]  /*0590*/  @P0 IMAD.WIDE.U32 R44, R53, 0x10, R44 ;  /* 0x00000010352c0825 */ /* 0x001fca00078e002c */
[----:B------:R0:W5:Y:S01]  /*05a0*/  @P0 LDG.E.128 R12, desc[UR6][R44.64] ;  /* 0x000000062c0c0981 */ /* 0x000162000c1e1d00 */
[----:B----4-:R-:W-:Y:S02]  /*05b0*/  ISETP.NE.AND P0, PT, R70, RZ, PT ;  /* 0x000000ff4600720c */ /* 0x010fe40003f05270 */
[----:B--2---:R-:W-:Y:S02]  /*05c0*/  PRMT R57, R33, 0x7632, R57 ;  /* 0x0000763221397816 */ /* 0x004fe40000000039 */
[----:B---3--:R-:W-:Y:S02]  /*05d0*/  FSEL R50, R50, RZ, !P0 ;  /* 0x000000ff32327208 */ /* 0x008fe40004000000 */
[C---:B------:R-:W-:Y:S02]  /*05e0*/  PRMT R46, R4.reuse, 0x7632, R46 ;  /* 0x00007632042e7816 */ /* 0x040fe4000000002e */
[----:B------:R-:W-:Y:S01]  /*05f0*/  SHF.L.U32 R47, R4, 0x10, RZ ;  /* 0x00000010042f7819 */ /* 0x000fe200000006ff */
[C---:B------:R-:W-:Y:S01]  /*0600*/  IMAD.U32 R49, R5.reuse, 0x10000, RZ ;  /* 0x0001000005317824 */ /* 0x040fe200078e00ff */
[----:B------:R-:W-:Y:S01]  /*0610*/  PRMT R4, R5, 0x7632, R4 ;  /* 0x0000763205047816 */ /* 0x000fe20000000004 */
[----:B------:R-:W-:Y:S01]  /*0620*/  IMAD.U32 R5, R46, 0x10000, RZ ;  /* 0x000100002e057824 */ /* 0x000fe200078e00ff */
[----:B------:R-:W-:Y:S01]  /*0630*/  PRMT R48, R6, 0x7632, R48 ;  /* 0x0000763206307816 */ /* 0x000fe20000000030 */
[----:B------:R-:W-:Y:S01]  /*0640*/  FADD.FTZ R0, -R50, R47 ;  /* 0x0000002f32007221 */ /* 0x000fe20000010100 */
[C---:B------:R-:W-:Y:S01]  /*0650*/  PRMT R52, R7.reuse, 0x7632, R52 ;  /* 0x0000763207347816 */ /* 0x040fe20000000034 */
[----:B------:R-:W-:Y:S01]  /*0660*/  IMAD.U32 R51, R6, 0x10000, RZ ;  /* 0x0001000006337824 */ /* 0x000fe200078e00ff */
[----:B------:R-:W-:Y:S01]  /*0670*/  SHF.L.U32 R53, R7, 0x10, RZ ;  /* 0x0000001007357819 */ /* 0x000fe200000006ff */
[----:B------:R-:W-:-:S02]  /*0680*/  IMAD.U32 R7, R4, 0x10000, RZ ;  /* 0x0001000004077824 */ /* 0x000fc400078e00ff */
[----:B0-----:R-:W-:Y:S01]  /*0690*/  FADD.FTZ R44, -R50, R5 ;  /* 0x00000005322c7221 */ /* 0x001fe20000010100 */
[----:B------:R-:W-:Y:S01]  /*06a0*/  SHF.L.U32 R4, R32, 0x10, RZ ;  /* 0x0000001020047819 */ /* 0x000fe200000006ff */
[----:B------:R-:W-:Y:S02]  /*06b0*/  IMAD.U32 R5, R8, 0x10000, RZ ;  /* 0x0001000008057824 */ /* 0x000fe400078e00ff */
[C---:B------:R-:W-:Y:S01]  /*06c0*/  FMUL.FTZ R0, R3.reuse, R0 ;  /* 0x0000000003007220 */ /* 0x040fe20000410000 */
[----:B------:R-:W-:Y:S01]  /*06d0*/  FADD.FTZ R6, -R50, R49 ;  /* 0x0000003132067221 */ /* 0x000fe20000010100 */
[----:B------:R-:W-:Y:S01]  /*06e0*/  SHF.L.U32 R45, R48, 0x10, RZ ;  /* 0x00000010302d7819 */ /* 0x000fe200000006ff */
[C---:B------:R-:W-:Y:S01]  /*06f0*/  FADD.FTZ R56, -R50.reuse, R51 ;  /* 0x0000003332387221 */ /* 0x040fe20000010100 */
[--C-:B------:R-:W-:Y:S01]  /*0700*/  FADD.FTZ R54, -R50, R53.reuse ;  /* 0x0000003532367221 */ /* 0x100fe20000010100 */
[----:B------:R-:W-:Y:S01]  /*0710*/  PRMT R53, R8, 0x7632, R53 ;  /* 0x0000763208357816 */ /* 0x000fe20000000035 */
[-C--:B------:R-:W-:Y:S01]  /*0720*/  FMUL.FTZ R4, R4, R5.reuse ;  /* 0x0000000504047220 */ /* 0x080fe20000410000 */
[----:B------:R-:W-:Y:S01]  /*0730*/  FFMA.FTZ R16, R0, R5, R16 ;  /* 0x0000000500107223 */ /* 0x000fe20000010010 */
[----:B------:R-:W-:Y:S01]  /*0740*/  FADD.FTZ R28, R28, R5 ;  /* 0x000000051c1c7221 */ /* 0x000fe20000010000 */
[----:B------:R-:W-:Y:S01]  /*0750*/  FMUL.FTZ R5, R3, R6 ;  /* 0x0000000603057220 */ /* 0x000fe20000410000 */
[----:B------:R-:W-:Y:S01]  /*0760*/  SHF.L.U32 R8, R34, 0x10, RZ ;  /* 0x0000001022087819 */ /* 0x000fe200000006ff */
[----:B------:R-:W-:Y:S01]  /*0770*/  FADD.FTZ R48, -R50, R45 ;  /* 0x0000002d32307221 */ /* 0x000fe20000010100 */
[----:B------:R-:W-:-:S02]  /*0780*/  IMAD.U32 R55, R10, 0x10000, RZ ;  /* 0x000100000a377824 */ /* 0x000fc400078e00ff */
[----:B------:R-:W-:Y:S01]  /*0790*/  FMUL.FTZ R6, R3, R56 ;  /* 0x0000003803067220 */ /* 0x000fe20000410000 */
[C---:B------:R-:W-:Y:S01]  /*07a0*/  PRMT R45, R9.reuse, 0x7632, R45 ;  /* 0x00007632092d7816 */ /* 0x040fe2000000002d */
[----:B------:R-:W-:Y:S02]  /*07b0*/  IMAD.U32 R47, R52, 0x10000, RZ ;  /* 0x00010000342f7824 */ /* 0x000fe400078e00ff */
[----:B------:R-:W-:Y:S01]  /*07c0*/  FADD.FTZ R46, -R50, R7 ;  /* 0x00000007322e7221 */ /* 0x000fe20000010100 */
[----:B------:R-:W-:Y:S01]  /*07d0*/  SHF.L.U32 R9, R9, 0x10, RZ ;  /* 0x0000001009097819 */ /* 0x000fe200000006ff */
[----:B------:R-:W-:Y:S02]  /*07e0*/  IMAD.U32 R7, R33, 0x10000, RZ ;  /* 0x0001000021077824 */ /* 0x000fe400078e00ff */
[-C--:B------:R-:W-:Y:S01]  /*07f0*/  FMUL.FTZ R8, R8, R55.reuse ;  /* 0x0000003708087220 */ /* 0x080fe20000410000 */
[----:B------:R-:W-:Y:S01]  /*0800*/  FFMA.FTZ R20, R6, R55, R20 ;  /* 0x0000003706147223 */ /* 0x000fe20000010014 */
[--C-:B------:R-:W-:Y:S01]  /*0810*/  FADD.FTZ R24, R24, R55.reuse ;  /* 0x0000003718187221 */ /* 0x100fe20000010000 */
[----:B------:R-:W-:Y:S01]  /*0820*/  PRMT R55, R32, 0x7632, R55 ;  /* 0x0000763220377816 */ /* 0x000fe20000000037 */
[--C-:B------:R-:W-:Y:S01]  /*0830*/  FADD.FTZ R50, -R50, R47.reuse ;  /* 0x0000002f32327221 */ /* 0x100fe20000010100 */
[----:B------:R-:W-:Y:S01]  /*0840*/  PRMT R47, R10, 0x7632, R47 ;  /* 0x000076320a2f7816 */ /* 0x000fe2000000002f */
[-C--:B------:R-:W-:Y:S01]  /*0850*/  FMUL.FTZ R7, R7, R9.reuse ;  /* 0x0000000907077220 */ /* 0x080fe20000410000 */
[----:B------:R-:W-:Y:S01]  /*0860*/  PRMT R49, R11, 0x7632, R49 ;  /* 0x000076320b317816 */ /* 0x000fe20000000031 */
[----:B------:R-:W-:Y:S01]  /*0870*/  FFMA.FTZ R18, R5, R9, R18 ;  /* 0x0000000905127223 */ /* 0x000fe20000010012 */
[----:B------:R-:W-:Y:S01]  /*0880*/  FADD.FTZ R30, R30, R9 ;  /* 0x000000091e1e7221 */ /* 0x000fe20000010000 */
[----:B------:R-:W-:-:S02]  /*0890*/  IMAD.U32 R11, R11, 0x10000, RZ ;  /* 0x000100000b0b7824 */ /* 0x000fc400078e00ff */
[----:B------:R-:W-:Y:S01]  /*08a0*/  FMUL.FTZ R9, R3, R54 ;  /* 0x0000003603097220 */ /* 0x000fe20000410000 */
[----:B------:R-:W-:Y:S01]  /*08b0*/  IMAD.U32 R10, R35, 0x10000, RZ ;  /* 0x00010000230a7824 */ /* 0x000fe200078e00ff */
[----:B------:R-:W-:Y:S01]  /*08c0*/  SHF.L.U32 R54, R55, 0x10, RZ ;  /* 0x0000001037367819 */ /* 0x000fe200000006ff */
[----:B------:R-:W-:Y:S01]  /*08d0*/  IMAD.U32 R56, R53, 0x10000, RZ ;  /* 0x0001000035387824 */ /* 0x000fe200078e00ff */
[----:B------:R-:W-:Y:S01]  /*08e0*/  SHF.L.U32 R53, R57, 0x10, RZ ;  /* 0x0000001039357819 */ /* 0x000fe200000006ff */
[----:B------:R-:W-:Y:S02]  /*08f0*/  IMAD.U32 R66, R45, 0x10000, RZ ;  /* 0x000100002d427824 */ /* 0x000fe400078e00ff */
[-C--:B------:R-:W-:Y:S01]  /*0900*/  FMUL.FTZ R10, R10, R11.reuse ;  /* 0x0000000b0a0a7220 */ /* 0x080fe20000410000 */
[----:B------:R-:W-:Y:S01]  /*0910*/  FFMA.FTZ R22, R9, R11, R22 ;  /* 0x0000000b09167223 */ /* 0x000fe20000010016 */
[----:B------:R-:W-:Y:S01]  /*0920*/  FADD.FTZ R26, R26, R11 ;  /* 0x0000000b1a1a7221 */ /* 0x000fe20000010000 */
[C---:B------:R-:W-:Y:S01]  /*0930*/  FMUL.FTZ R11, R3.reuse, R44 ;  /* 0x0000002c030b7220 */ /* 0x040fe20000410000 */
[----:B------:R-:W-:Y:S01]  /*0940*/  FMUL.FTZ R45, R3, R46 ;  /* 0x0000002e032d7220 */ /* 0x000fe20000410000 */
[----:B------:R-:W-:Y:S01]  /*0950*/  FMUL.FTZ R44, R54, R56 ;  /* 0x00000038362c7220 */ /* 0x000fe20000410000 */
[----:B------:R-:W-:Y:S01]  /*0960*/  FMUL.FTZ R46, R53, R66 ;  /* 0x00000042352e7220 */ /* 0x000fe20000410000 */
[----:B------:R-:W-:Y:S01]  /*0970*/  FADD.FTZ R53, RZ, R4 ;  /* 0x00000004ff357221 */ /* 0x000fe20000010000 */
[----:B------:R-:W-:Y:S01]  /*0980*/  FFMA.FTZ R54, R0, R4, RZ ;  /* 0x0000000400367223 */ /* 0x000fe200000100ff */
[----:B------:R-:W-:Y:S01]  /*0990*/  PRMT R55, R34, 0x7632, R55 ;  /* 0x0000763222377816 */ /* 0x000fe20000000037 */
[----:B------:R-:W-:Y:S01]  /*09a0*/  FFMA.FTZ R17, R11, R56, R17 ;  /* 0x000000380b117223 */ /* 0x000fe20000010011 */
[----:B------:R-:W-:Y:S01]  /*09b0*/  FADD.FTZ R29, R29, R56 ;  /* 0x000000381d1d7221 */ /* 0x000fe20000010000 */
[----:B------:R-:W-:Y:S01]  /*09c0*/  FADD.FTZ R56, R53, R44 ;  /* 0x0000002c35387221 */ /* 0x000fe20000010000 */
[----:B------:R-:W-:Y:S01]  /*09d0*/  FFMA.FTZ R54, R11, R44, R54 ;  /* 0x0000002c0b367223 */ /* 0x000fe20000010036 */
[----:B------:R-:W-:Y:S01]  /*09e0*/  FFMA.FTZ R19, R45, R66, R19 ;  /* 0x000000422d137223 */ /* 0x000fe20000010013 */
[----:B------:R-:W-:Y:S01]  /*09f0*/  FADD.FTZ R31, R31, R66 ;  /* 0x000000421f1f7221 */ /* 0x000fe20000010000 */
[----:B------:R-:W-:-:S02]  /*0a00*/  SHF.L.U32 R55, R55, 0x10, RZ ;  /* 0x0000001037377819 */ /* 0x000fc400000006ff */
[----:B------:R-:W-:Y:S01]  /*0a10*/  SHF.L.U32 R66, R47, 0x10, RZ ;  /* 0x000000102f427819 */ /* 0x000fe200000006ff */
[----:B------:R-:W-:Y:S01]  /*0a20*/  FADD.FTZ R53, R56, R7 ;  /* 0x0000000738357221 */ /* 0x000fe20000010000 */
[----:B------:R-:W-:Y:S01]  /*0a30*/  FFMA.FTZ R54, R5, R7, R54 ;  /* 0x0000000705367223 */ /* 0x000fe20000010036 */
[----:B------:R-:W-:Y:S02]  /*0a40*/  FMUL.FTZ R47, R3, R48 ;  /* 0x00000030032f7220 */ /* 0x000fe40000410000 */
[----:B------:R-:W-:Y:S01]  /*0a50*/  FMUL.FTZ R48, R55, R66 ;  /* 0x0000004237307220 */ /* 0x000fe20000410000 */
[----:B------:R-:W-:Y:S01]  /*0a60*/  FADD.FTZ R53, R53, R46 ;  /* 0x0000002e35357221 */ /* 0x000fe20000010000 */
[----:B------:R-:W-:Y:S01]  /*0a70*/  FFMA.FTZ R55, R45, R46, R54 ;  /* 0x0000002e2d377223 */ /* 0x000fe20000010036 */
[----:B------:R-:W-:Y:S02]  /*0a80*/  PRMT R57, R35, 0x7632, R57 ;  /* 0x0000763223397816 */ /* 0x000fe40000000039 */
[----:B------:R-:W-:Y:S01]  /*0a90*/  FADD.FTZ R53, R53, R8 ;  /* 0x0000000835357221 */ /* 0x000fe20000010000 */
[----:B------:R-:W-:Y:S01]  /*0aa0*/  FFMA.FTZ R54, R6, R8, R55 ;  /* 0x0000000806367223 */ /* 0x000fe20000010037 */
[----:B------:R-:W-:-:S02]  /*0ab0*/  IMAD.U32 R70, R49, 0x10000, RZ ;  /* 0x0001000031467824 */ /* 0x000fc400078e00ff */
[----:B------:R-:W-:Y:S02]  /*0ac0*/  IMAD.U32 R57, R57, 0x10000, RZ ;  /* 0x0001000039397824 */ /* 0x000fe400078e00ff */
[----:B------:R-:W-:Y:S01]  /*0ad0*/  FADD.FTZ R53, R53, R48 ;  /* 0x0000003035357221 */ /* 0x000fe20000010000 */
[----:B------:R-:W-:Y:S01]  /*0ae0*/  FFMA.FTZ R54, R47, R48, R54 ;  /* 0x000000302f367223 */ /* 0x000fe20000010036 */
[----:B------:R-:W-:Y:S01]  /*0af0*/  FMUL.FTZ R49, R3, R50 ;  /* 0x0000003203317220 */ /* 0x000fe20000410000 */
[----:B------:R-:W-:Y:S01]  /*0b00*/  FMUL.FTZ R50, R57, R70 ;  /* 0x0000004639327220 */ /* 0x000fe20000410000 */
[----:B------:R-:W-:Y:S01]  /*0b10*/  FADD.FTZ R53, R53, R10 ;  /* 0x0000000a35357221 */ /* 0x000fe20000010000 */
[----:B------:R-:W-:Y:S01]  /*0b20*/  FFMA.FTZ R54, R9, R10, R54 ;  /* 0x0000000a09367223 */ /* 0x000fe20000010036 */
[----:B------:R-:W-:Y:S01]  /*0b30*/  FFMA.FTZ R21, R47, R66, R21 ;  /* 0x000000422f157223 */ /* 0x000fe20000010015 */
[----:B------:R-:W-:Y:S01]  /*0b40*/  FADD.FTZ R25, R25, R66 ;  /* 0x0000004219197221 */ /* 0x000fe20000010000 */
[C---:B------:R-:W-:Y:S01]  /*0b50*/  SHF.R.U64 R65, R68.reuse, 0x8, R69 ;  /* 0x0000000844417819 */ /* 0x040fe20000001245 */
[----:B------:R-:W-:Y:S01]  /*0b60*/  FFMA.FTZ R23, R49, R70, R23 ;  /* 0x0000004631177223 */ /* 0x000fe20000010017 */
[C-C-:B------:R-:W-:Y:S01]  /*0b70*/  SHF.R.U64 R64, R68.reuse, 0x10, R69.reuse ;  /* 0x0000001044407819 */ /* 0x140fe20000001245 */
[----:B------:R-:W-:Y:S01]  /*0b80*/  FADD.FTZ R27, R27, R70 ;  /* 0x000000461b1b7221 */ /* 0x000fe20000010000 */
[--C-:B------:R-:W-:Y:S01]  /*0b90*/  SHF.R.U64 R63, R68, 0x18, R69.reuse ;  /* 0x00000018443f7819 */ /* 0x100fe20000001245 */
[----:B------:R-:W-:Y:S01]  /*0ba0*/  FADD.FTZ R61, R53, R50 ;  /* 0x00000032353d7221 */ /* 0x000fe20000010000 */
[--C-:B------:R-:W-:Y:S01]  /*0bb0*/  SHF.R.U32.HI R59, RZ, 0x8, R69.reuse ;  /* 0x00000008ff3b7819 */ /* 0x100fe20000011645 */
[----:B------:R-:W-:Y:S01]  /*0bc0*/  FFMA.FTZ R66, R49, R50, R54 ;  /* 0x0000003231427223 */ /* 0x000fe20000010036 */
[----:B------:R-:W-:-:S02]  /*0bd0*/  SHF.R.U32.HI R51, RZ, 0x10, R69 ;  /* 0x00000010ff337819 */ /* 0x000fc40000011645 */
[----:B------:R-:W-:Y:S02]  /*0be0*/  SHF.R.U32.HI R52, RZ, 0x18, R69 ;  /* 0x00000018ff347819 */ /* 0x000fe40000011645 */
[----:B------:R-:W-:Y:S01]  /*0bf0*/  PRMT R62, R69, 0x7610, R62 ;  /* 0x00007610453e7816 */ /* 0x000fe2000000003e */
[----:B------:R-:W-:Y:S06]  /*0c00*/  BRA `(.L_x_294) ;  /* 0x0000000000907947 */ /* 0x000fec0003800000 */
.L_x_293:
[----:B-----5:R-:W-:Y:S01]  /*0c10*/  ISETP.GE.AND P1, PT, R58, 0x1, PT ;  /* 0x000000013a00780c */ /* 0x020fe20003f26270 */
[----:B------:R-:W-:Y:S01]  /*0c20*/  IMAD.MOV.U32 R61, RZ, RZ, RZ ;  /* 0x000000ffff3d7224 */ /* 0x000fe200078e00ff */
[----:B------:R-:W-:Y:S02]  /*0c30*/  ISETP.GE.U32.AND P3, PT, R77, 0x20, PT ;  /* 0x000000204d00780c */ /* 0x000fe40003f66070 */
[----:B------:R-:W-:-:S09]  /*0c40*/  MOV R66, RZ ;  /* 0x000000ff00427202 */ /* 0x000fd20000000f00 */
[----:B------:R-:W0:Y:S01]  /*0c50*/  @P1 LDC R54, c[0x0][0x388] ;  /* 0x0000e200ff361b82 */ /* 0x000e220000000800 */
[----:B------:R-:W-:-:S05]  /*0c60*/  @P1 IADD3 R53, PT, PT, R58, -0x1, RZ ;  /* 0xffffffff3a351810 */ /* 0x000fca0007ffe0ff */
[----:B0-----:R-:W-:-:S05]  /*0c70*/  @P1 IMAD R53, R53, R54, RZ ;  /* 0x0000003635351224 */ /* 0x001fca00078e02ff */
[----:B------:R-:W-:-:S04]  /*0c80*/  @P1 SHF.R.S32.HI R54, RZ, 0x1f, R53 ;  /* 0x0000001fff361819 */ /* 0x000fc80000011435 */
[----:B------:R-:W-:Y:S02]  /*0c90*/  @P1 LEA.HI R53, R54, R53, RZ, 0x3 ;  /* 0x0000003536351211 */ /* 0x000fe400078f18ff */
[----:B------:R-:W-:Y:S02]  /*0ca0*/  CS2R R54, SRZ ;  /* 0x0000000000367805 */ /* 0x000fe4000001ff00 */
[----:B------:R-:W-:Y:S02]  /*0cb0*/  @P1 MOV R55, RZ ;  /* 0x000000ff00371202 */ /* 0x000fe40000000f00 */
[----:B------:R-:W-:-:S05]  /*0cc0*/  @P1 LEA.HI.SX32 R53, R53, R71, 0x1d ;  /* 0x0000004735351211 */ /* 0x000fca00078feaff */
[----:B------:R-:W-:Y:S01]  /*0cd0*/  @P1 IMAD.MOV.U32 R54, RZ, RZ, R53 ;  /* 0x000000ffff361224 */ /* 0x000fe200078e0035 */
[----:B------:R-:W-:Y:S06]  /*0ce0*/  @!P3 BRA `(.L_x_294) ;  /* 0x000000000058b947 */ /* 0x000fec0003800000 */
[C---:B------:R-:W-:Y:S02]  /*0cf0*/  LEA R68, P4, R54.reuse, UR12, 0x3 ;  /* 0x0000000c36447c11 */ /* 0x040fe4000f8818ff */
[----:B------:R-:W-:Y:S02]  /*0d00*/  ISETP.NE.U32.AND P0, PT, RZ, UR10, PT ;  /* 0x0000000aff007c0c */ /* 0x000fe4000bf05070 */
[----:B------:R-:W-:Y:S02]  /*0d10*/  LEA.HI.X R69, R54, UR13, R55, 0x3, P4 ;  /* 0x0000000d36457c11 */ /* 0x000fe4000a0f1c37 */
[----:B------:R-:W-:-:S04]  /*0d20*/  ISETP.NE.AND.EX P0, PT, RZ, UR11, PT, P0 ;  /* 0x0000000bff007c0c */ /* 0x000fc8000bf05300 */
[----:B------:R-:W2:Y:S09]  /*0d30*/  LDG.E.64 R68, desc[UR6][R68.64] ;  /* 0x0000000644447981 */ /* 0x000eb2000c1e1b00 */
[----:B------:R-:W0:Y:S08]  /*0d40*/  @P0 LDC R51, c[0x0][0x388] ;  /* 0x0000e200ff330b82 */ /* 0x000e300000000800 */
[----:B------:R-:W1:Y:S01]  /*0d50*/  @P0 LDC.64 R52, c[0x0][0x438] ;  /* 0x00010e00ff340b82 */ /* 0x000e620000000a00 */
[----:B0-----:R-:W-:-:S05]  /*0d60*/  @P0 IMAD R51, R2, R51, RZ ;  /* 0x0000003302330224 */ /* 0x001fca00078e02ff */
[----:B------:R-:W-:-:S04]  /*0d70*/  @P0 SHF.R.S32.HI R54, RZ, 0x1f, R51 ;  /* 0x0000001fff360819 */ /* 0x000fc80000011433 */
[----:B------:R-:W-:-:S04]  /*0d80*/  @P0 LEA.HI R54, R54, R51, RZ, 0x3 ;  /* 0x0000003336360211 */ /* 0x000fc800078f18ff */
[----:B------:R-:W-:-:S05]  /*0d90*/  @P0 LEA.HI.SX32 R51, R54, R71, 0x1d ;  /* 0x0000004736330211 */ /* 0x000fca00078feaff */
[----:B-1----:R-:W-:-:S04]  /*0da0*/  @P0 IMAD.WIDE.U32 R52, R51, 0x10, R52 ;  /* 0x0000001033340825 */ /* 0x002fc800078e0034 */
[----:B------:R-:W-:Y:S01]  /*0db0*/  IMAD.MOV.U32 R66, RZ, RZ, RZ ;  /* 0x000000ffff427224 */ /* 0x000fe200078e00ff */
[----:B------:R0:W5:Y:S01]  /*0dc0*/  @P0 LDG.E.128 R12, desc[UR6][R52.64] ;  /* 0x00000006340c0981 */ /* 0x000162000c1e1d00 */
[--C-:B--2---:R-:W-:Y:S02]  /*0dd0*/  SHF.R.U32.HI R54, RZ, 0x18, R69.reuse ;  /* 0x00000018ff367819 */ /* 0x104fe40000011645 */
[C-C-:B------:R-:W-:Y:S02]  /*0de0*/  SHF.R.U64 R65, R68.reuse, 0x8, R69.reuse ;  /* 0x0000000844417819 */ /* 0x140fe40000001245 */
[C-C-:B------:R-:W-:Y:S02]  /*0df0*/  SHF.R.U64 R64, R68.reuse, 0x10, R69.reuse ;  /* 0x0000001044407819 */ /* 0x140fe40000001245 */
[--C-:B------:R-:W-:Y:S02]  /*0e00*/  SHF.R.U64 R63, R68, 0x18, R69.reuse ;  /* 0x00000018443f7819 */ /* 0x100fe40000001245 */
[----:B------:R-:W-:-:S02]  /*0e10*/  SHF.R.U32.HI R59, RZ, 0x8, R69 ;  /* 0x00000008ff3b7819 */ /* 0x000fc40000011645 */
[----:B------:R-:W-:Y:S02]  /*0e20*/  SHF.R.U32.HI R51, RZ, 0x10, R69 ;  /* 0x00000010ff337819 */ /* 0x000fe40000011645 */
[----:B------:R-:W-:Y:S02]  /*0e30*/  PRMT R62, R69, 0x7610, R62 ;  /* 0x00007610453e7816 */ /* 0x000fe4000000003e */
[----:B0-----:R-:W-:-:S07]  /*0e40*/  PRMT R52, R54, 0x7610, R52 ;  /* 0x0000761036347816 */ /* 0x001fce0000000034 */
.L_x_294:
[----:B------:R-:W-:Y:S05]  /*0e50*/  BSYNC.RECONVERGENT B1 ;  /* 0x0000000000017941 */ /* 0x000fea0003800200 */
.L_x_292:
[----:B------:R-:W-:-:S03]  /*0e60*/  UMOV UR4, 0xffffffff ;  /* 0xffffffff00047882 */ /* 0x000fc60000000000 */
[----:B------:R-:W-:Y:S05]  /*0e70*/  BRA.DIV UR4, `(.L_x_295) ;  /* 0x0000002204b07947 */ /* 0x000fea000b800000 */
        /* <DEDUP_REMOVED lines=18> */
.L_x_330:
[----:B------:R-:W-:Y:S05]  /*0fa0*/  @!P3 BRA.U `(.L_x_296) ;  /* 0x0000001d000cb947 */ /* 0x000fea0003800000 */
[----:B------:R-:W3:Y:S01]  /*0fb0*/  @P1 LDC R55, c[0x0][0x388] ;  /* 0x0000e200ff371b82 */ /* 0x000ee20000000800 */
[----:B------:R-:W4:Y:S01]  /*0fc0*/  S2R R57, SR_TID.X ;  /* 0x0000000000397919 */ /* 0x000f220000002100 */
[----:B------:R-:W-:Y:S01]  /*0fd0*/  @P1 IADD3 R58, PT, PT, R58, -0x1, RZ ;  /* 0xffffffff3a3a1810 */ /* 0x000fe20007ffe0ff */
[----:B------:R-:W-:Y:S04]  /*0fe0*/  BSSY.RECONVERGENT B2, `(.L_x_296) ;  /* 0x00001bf000027945 */ /* 0x000fe80003800200 */
[----:B---3--:R-:W-:Y:S02]  /*0ff0*/  @P1 IMAD R55, R58, R55, RZ ;  /* 0x000000373a371224 */ /* 0x008fe400078e02ff */
[----:B-1----:R-:W-:Y:S01]  /*1000*/  FADD.FTZ R58, R53, R66 ;  /* 0x00000042353a7221 */ /* 0x002fe20000010000 */
[----:B0-2---:R-:W-:-:S02]  /*1010*/  FADD.FTZ R53, R56, R67 ;  /* 0x0000004338357221 */ /* 0x005fc40000010000 */
[----:B------:R-:W-:Y:S02]  /*1020*/  @P1 SHF.R.S32.HI R54, RZ, 0x1f, R55 ;  /* 0x0000001fff361819 */ /* 0x000fe40000011437 */
[----:B----4-:R-:W-:Y:S02]  /*1030*/  LOP3.LUT R57, R57, 0x1f, RZ, 0xc0, !PT ;  /* 0x0000001f39397812 */ /* 0x010fe400078ec0ff */
[----:B------:R-:W-:-:S04]  /*1040*/  @P1 LEA.HI R54, R54, R55, RZ, 0x3 ;  /* 0x0000003736361211 */ /* 0x000fc800078f18ff */
[----:B------:R-:W-:Y:S02]  /*1050*/  @P1 LEA.HI.SX32 R57, R54, R57, 0x1d ;  /* 0x0000003936391211 */ /* 0x000fe400078feaff */
[----:B------:R-:W-:Y:S02]  /*1060*/  CS2R R54, SRZ ;  /* 0x0000000000367805 */ /* 0x000fe4000001ff00 */
[----:B------:R-:W-:Y:S01]  /*1070*/  @P1 MOV R55, RZ ;  /* 0x000000ff00371202 */ /* 0x000fe20000000f00 */
[----:B------:R-:W-:Y:S01]  /*1080*/  @P1 IMAD.MOV.U32 R54, RZ, RZ, R57 ;  /* 0x000000ffff361224 */ /* 0x000fe200078e0039 */
[----:B------:R-:W-:Y:S06]  /*1090*/  @!P3 BRA `(.L_x_297) ;  /* 0x0000001800ccb947 */ /* 0x000fec0003800000 */
[----:B------:R-:W0:Y:S01]  /*10a0*/  LDC.U8 R61, c[0x0][0x410] ;  /* 0x00010400ff3d7b82 */ /* 0x000e220000000000 */
[----:B------:R-:W-:Y:S01]  /*10b0*/  UISETP.NE.U32.AND UP0, UPT, UR10, URZ, UPT ;  /* 0x000000ff0a00728c */ /* 0x000fe2000bf05070 */
[----:B------:R-:W-:Y:S01]  /*10c0*/  FMUL.FTZ R58, R58, UR9 ;  /* 0x000000093a3a7c20 */ /* 0x000fe20008410000 */
[----:B------:R-:W-:Y:S01]  /*10d0*/  BSSY.RECONVERGENT B1, `(.L_x_298) ;  /* 0x000019e000017945 */ /* 0x000fe20003800200 */
[----:B------:R-:W-:Y:S01]  /*10e0*/  FMUL.FTZ R53, R53, UR9 ;  /* 0x0000000935357c20 */ /* 0x000fe20008410000 */
[----:B------:R-:W-:Y:S01]  /*10f0*/  UISETP.NE.AND.EX UP0, UPT, UR11, URZ, UPT, UP0 ;  /* 0x000000ff0b00728c */ /* 0x000fe2000bf05300 */
[----:B-----5:R-:W-:Y:S02]  /*1100*/  PRMT R66, R13, 0x7632, R66 ;  /* 0x000076320d427816 */ /* 0x020fe40000000042 */
[----:B------:R-:W-:Y:S02]  /*1110*/  PRMT R72, R12, 0x7632, R72 ;  /* 0x000076320c487816 */ /* 0x000fe40000000048 */
[----:B0-----:R-:W-:-:S04]  /*1120*/  ISETP.NE.AND P0, PT, R61, RZ, PT ;  /* 0x000000ff3d00720c */ /* 0x001fc80003f05270 */
[----:B------:R-:W-:Y:S01]  /*1130*/  FSEL R58, R58, RZ, !P0 ;  /* 0x000000ff3a3a7208 */ /* 0x000fe20004000000 */
[----:B------:R-:W-:Y:S08]  /*1140*/  BRA.U UP0, `(.L_x_299) ;  /* 0x0000000d00487547 */ /* 0x000ff0000b800000 */
        /* <DEDUP_REMOVED lines=11> */
[----:B------:R-:W-:Y:S02]  /*1200*/  FSEL R56, R56, RZ, P0 ;  /* 0x000000ff38387208 */ /* 0x000fe40000000000 */
[----:B------:R-:W-:-:S03]  /*1210*/  LOP3.LUT P0, RZ, R68, 0xff, RZ, 0xc0, !PT ;  /* 0x000000ff44ff7812 */ /* 0x000fc6000780c0ff */
[----:B------:R-:W-:-:S04]  /*1220*/  FMUL.FTZ R56, R56, UR15 ;  /* 0x0000000f38387c20 */ /* 0x000fc80008410000 */
[----:B------:R-:W-:-:S05]  /*1230*/  FMUL.FTZ R56, R56, UR14 ;  /* 0x0000000e38387c20 */ /* 0x000fca0008410000 */
[----:B------:R-:W-:-:S04]  /*1240*/  FSEL R56, R56, RZ, P0 ;  /* 0x000000ff38387208 */ /* 0x000fc80000000000 */
[----:B------:R-:W-:-:S04]  /*1250*/  F2FP.BF16.F32.PACK_AB R56, RZ, R56 ;  /* 0x00000038ff38723e */ /* 0x000fc800000010ff */
[----:B------:R-:W-:-:S07]  /*1260*/  PRMT R36, R56, 0x7610, R36 ;  /* 0x0000761038247816 */ /* 0x000fce0000000024 */
.L_x_302:
[----:B------:R-:W-:Y:S05]  /*1270*/  BSYNC.RECONVERGENT B3 ;  /* 0x0000000000037941 */ /* 0x000fea0003800200 */
.L_x_301:
        /* <DEDUP_REMOVED lines=13> */
.L_x_304:
[----:B------:R-:W-:Y:S05]  /*1350*/  BSYNC.RECONVERGENT B3 ;  /* 0x0000000000037941 */ /* 0x000fea0003800200 */
.L_x_303:
        /* <DEDUP_REMOVED lines=13> */
.L_x_306:
[----:B------:R-:W-:Y:S05]  /*1430*/  BSYNC.RECONVERGENT B3 ;  /* 0x0000000000037941 */ /* 0x000fea0003800200 */
.L_x_305:
        /* <DEDUP_REMOVED lines=13> */
.L_x_308:
[----:B------:R-:W-:Y:S05]  /*1510*/  BSYNC.RECONVERGENT B3 ;  /* 0x0000000000037941 */ /* 0x000fea0003800200 */
.L_x_307:
        /* <DEDUP_REMOVED lines=13> */
.L_x_310:
[----:B------:R-:W-:Y:S05]  /*15f0*/  BSYNC.RECONVERGENT B3 ;  /* 0x0000000000037941 */ /* 0x000fea0003800200 */
.L_x_309:
        /* <DEDUP_REMOVED lines=13> */
.L_x_312:
[----:B------:R-:W-:Y:S05]  /*16d0*/  BSYNC.RECONVERGENT B3 ;  /* 0x0000000000037941 */ /* 0x000fea0003800200 */
.L_x_311:
        /* <DEDUP_REMOVED lines=13> */
.L_x_314:
[----:B------:R-:W-:Y:S05]  /*17b0*/  BSYNC.RECONVERGENT B3 ;  /* 0x0000000000037941 */ /* 0x000fea0003800200 */
.L_x_313:
        /* <DEDUP_REMOVED lines=11> */
[----:B------:R-:W-:Y:S01]  /*1870*/  PRMT R39, R39, 0x5410, R3 ;  /* 0x0000541027277816 */ /* 0x000fe20000000003 */
[----:B------:R-:W-:Y:S06]  /*1880*/  BRA `(.L_x_315) ;  /* 0x0000001000887947 */ /* 0x000fec0003800000 */
.L_x_300:
[----:B------:R-:W0:Y:S01]  /*1890*/  @P1 LDC.64 R40, c[0x0][0x408] ;  /* 0x00010200ff281b82 */ /* 0x000e220000000a00 */
[-CC-:B------:R-:W-:Y:S01]  /*18a0*/  FFMA.FTZ R57, R0, R53.reuse, R58.reuse ;  /* 0x0000003500397223 */ /* 0x180fe2000001003a */
[-CC-:B------:R-:W-:Y:S01]  /*18b0*/  FFMA.FTZ R61, R11, R53.reuse, R58.reuse ;  /* 0x000000350b3d7223 */ /* 0x180fe2000001003a */
[----:B------:R-:W-:Y:S01]  /*18c0*/  ISETP.GT.AND P0, PT, R60, RZ, PT ;  /* 0x000000ff3c00720c */ /* 0x000fe20003f04270 */
[-CC-:B------:R-:W-:Y:S01]  /*18d0*/  FFMA.FTZ R71, R6, R53.reuse, R58.reuse ;  /* 0x0000003506477223 */ /* 0x180fe2000001003a */
[----:B------:R-:W-:Y:S01]  /*18e0*/  FADD.FTZ R56, R4, -R57 ;  /* 0x8000003904387221 */ /* 0x000fe20000010000 */
[----:B------:R-:W-:Y:S01]  /*18f0*/  FADD.FTZ R60, R44, -R61 ;  /* 0x8000003d2c3c7221 */ /* 0x000fe20000010000 */
[-CC-:B------:R-:W-:Y:S01]  /*1900*/  FFMA.FTZ R57, R45, R53.reuse, R58.reuse ;  /* 0x000000352d397223 */ /* 0x180fe2000001003a */
[----:B------:R-:W1:Y:S01]  /*1910*/  @P1 LDC.64 R42, c[0x0][0x408] ;  /* 0x00010200ff2a1b82 */ /* 0x000e620000000a00 */
[C---:B------:R-:W-:Y:S01]  /*1920*/  FMUL.FTZ R56, R3.reuse, R56 ;  /* 0x0000003803387220 */ /* 0x040fe20000410000 */
[----:B------:R-:W-:Y:S01]  /*1930*/  FMUL.FTZ R60, R3, R60 ;  /* 0x0000003c033c7220 */ /* 0x000fe20000410000 */
[----:B------:R-:W-:Y:S01]  /*1940*/  FADD.FTZ R72, R46, -R57 ;  /* 0x800000392e487221 */ /* 0x000fe20000010000 */
[----:B------:R-:W-:Y:S01]  /*1950*/  @P1 LOP3.LUT P2, RZ, R68, 0xff, RZ, 0xc0, !PT ;  /* 0x000000ff44ff1812 */ /* 0x000fe2000784c0ff */
[-CC-:B------:R-:W-:Y:S01]  /*1960*/  FFMA.FTZ R73, R47, R53.reuse, R58.reuse ;  /* 0x000000352f497223 */ /* 0x180fe2000001003a */
[----:B------:R-:W-:Y:S01]  /*1970*/  FSEL R75, R56, RZ, P0 ;  /* 0x000000ff384b7208 */ /* 0x000fe20000000000 */
[----:B------:R-:W-:Y:S01]  /*1980*/  FMUL.FTZ R57, R3, R72 ;  /* 0x0000004803397220 */ /* 0x000fe20000410000 */
[----:B------:R-:W-:Y:S01]  /*1990*/  FSEL R56, R60, RZ, P0 ;  /* 0x000000ff3c387208 */ /* 0x000fe20000000000 */
[-C--:B------:R-:W-:Y:S01]  /*19a0*/  FFMA.FTZ R60, R5, R53.reuse, R58 ;  /* 0x00000035053c7223 */ /* 0x080fe2000001003a */
[----:B------:R-:W-:Y:S01]  /*19b0*/  @P1 LOP3.LUT P3, RZ, R65, 0xff, RZ, 0xc0, !PT ;  /* 0x000000ff41ff1812 */ /* 0x000fe2000786c0ff */
[----:B------:R-:W-:Y:S01]  /*19c0*/  FADD.FTZ R72, R48, -R73 ;  /* 0x8000004930487221 */ /* 0x000fe20000010000 */
[----:B------:R-:W-:Y:S01]  /*19d0*/  FSEL R57, R57, RZ, P0 ;  /* 0x000000ff39397208 */ /* 0x000fe20000000000 */
[----:B------:R-:W-:Y:S01]  /*19e0*/  FADD.FTZ R60, R7, -R60 ;  /* 0x8000003c073c7221 */ /* 0x000fe20000010000 */
[----:B------:R-:W-:Y:S01]  /*19f0*/  FFMA.FTZ R74, R9, R53, R58 ;  /* 0x00000035094a7223 */ /* 0x000fe2000001003a */
[----:B------:R-:W-:Y:S01]  /*1a00*/  FMUL.FTZ R72, R3, R72 ;  /* 0x0000004803487220 */ /* 0x000fe20000410000 */
[----:B0-----:R-:W-:Y:S01]  /*1a10*/  @P1 FMUL.FTZ R41, R75, R41 ;  /* 0x000000294b291220 */ /* 0x001fe20000410000 */
[----:B------:R-:W-:Y:S01]  /*1a20*/  FMUL.FTZ R60, R3, R60 ;  /* 0x0000003c033c7220 */ /* 0x000fe20000410000 */
[----:B------:R-:W-:Y:S01]  /*1a30*/  FADD.FTZ R74, R10, -R74 ;  /* 0x8000004a0a4a7221 */ /* 0x000fe20000010000 */
[----:B------:R-:W-:Y:S01]  /*1a40*/  FFMA.FTZ R53, R49, R53, R58 ;  /* 0x0000003531357223 */ /* 0x000fe2000001003a */
[----:B------:R-:W-:Y:S01]  /*1a50*/  @P1 FMUL.FTZ R61, R41, R40 ;  /* 0x00000028293d1220 */ /* 0x000fe20000410000 */
[----:B------:R-:W-:Y:S01]  /*1a60*/  FSEL R72, R72, RZ, P0 ;  /* 0x000000ff48487208 */ /* 0x000fe20000000000 */
[----:B------:R-:W0:Y:S01]  /*1a70*/  @P1 LDC.64 R40, c[0x0][0x408] ;  /* 0x00010200ff281b82 */ /* 0x000e220000000a00 */
[----:B------:R-:W-:Y:S01]  /*1a80*/  FSEL R60, R60, RZ, P0 ;  /* 0x000000ff3c3c7208 */ /* 0x000fe20000000000 */
[----:B-1----:R-:W-:Y:S01]  /*1a90*/  @P1 FMUL.FTZ R43, R56, R43 ;  /* 0x0000002b382b1220 */ /* 0x002fe20000410000 */
[----:B------:R-:W-:Y:S01]  /*1aa0*/  @P1 FSEL R61, R61, RZ, P2 ;  /* 0x000000ff3d3d1208 */ /* 0x000fe20001000000 */
[----:B------:R-:W-:Y:S01]  /*1ab0*/  FMUL.FTZ R74, R3, R74 ;  /* 0x0000004a034a7220 */ /* 0x000fe20000410000 */
[----:B------:R-:W-:Y:S01]  /*1ac0*/  @P1 LOP3.LUT P2, RZ, R64, 0xff, RZ, 0xc0, !PT ;  /* 0x000000ff40ff1812 */ /* 0x000fe2000784c0ff */
[----:B------:R-:W-:-:S02]  /*1ad0*/  @P1 FMUL.FTZ R66, R43, R42 ;  /* 0x0000002a2b421220 */ /* 0x000fc40000410000 */
[----:B------:R-:W1:Y:S01]  /*1ae0*/  @P1 LDC.64 R42, c[0x0][0x408] ;  /* 0x00010200ff2a1b82 */ /* 0x000e620000000a00 */
[----:B------:R-:W-:Y:S01]  /*1af0*/  FSEL R74, R74, RZ, P0 ;  /* 0x000000ff4a4a7208 */ /* 0x000fe20000000000 */
[----:B0-----:R-:W-:Y:S01]  /*1b00*/  @P1 FMUL.FTZ R41, R60, R41 ;  /* 0x000000293c291220 */ /* 0x001fe20000410000 */
[----:B-1----:R-:W-:-:S03]  /*1b10*/  @P1 FMUL.FTZ R67, R57, R43 ;  /* 0x0000002b39431220 */ /* 0x002fc60000410000 */
[----:B------:R-:W-:Y:S02]  /*1b20*/  @P1 FMUL.FTZ R43, R41, R40 ;  /* 0x00000028292b1220 */ /* 0x000fe40000410000 */
[----:B------:R-:W0:Y:S01]  /*1b30*/  @P1 LDC.64 R40, c[0x0][0x408] ;  /* 0x00010200ff281b82 */ /* 0x000e220000000a00 */
[----:B------:R-:W-:Y:S01]  /*1b40*/  @P1 FMUL.FTZ R67, R67, R42 ;  /* 0x0000002a43431220 */ /* 0x000fe20000410000 */
[----:B------:R-:W-:Y:S01]  /*1b50*/  FADD.FTZ R42, R8, -R71 ;  /* 0x80000047082a7221 */ /* 0x000fe20000010000 */
[----:B------:R-:W-:Y:S02]  /*1b60*/  @P1 FSEL R43, R43, RZ, P2 ;  /* 0x000000ff2b2b1208 */ /* 0x000fe40001000000 */
[----:B------:R-:W-:Y:S01]  /*1b70*/  @P1 LOP3.LUT P2, RZ, R62, 0xff, RZ, 0xc0, !PT ;  /* 0x000000ff3eff1812 */ /* 0x000fe2000784c0ff */
[----:B------:R-:W-:Y:S01]  /*1b80*/  FMUL.FTZ R42, R3, R42 ;  /* 0x0000002a032a7220 */ /* 0x000fe20000410000 */
[----:B------:R-:W-:-:S04]  /*1b90*/  @P1 F2FP.BF16.F32.PACK_AB R43, RZ, R43 ;  /* 0x0000002bff2b123e */ /* 0x000fc800000010ff */
[----:B------:R-:W-:Y:S02]  /*1ba0*/  FSEL R42, R42, RZ, P0 ;  /* 0x000000ff2a2a7208 */ /* 0x000fe40000000000 */
[----:B------:R-:W-:-:S03]  /*1bb0*/  @P1 PRMT R37, R43, 0x7610, R37 ;  /* 0x000076102b251816 */ /* 0x000fc60000000025 */
[----:B0-----:R-:W-:Y:S01]  /*1bc0*/  @P1 FMUL.FTZ R41, R42, R41 ;  /* 0x000000292a291220 */ /* 0x001fe20000410000 */
[----:B------:R-:W-:-:S03]  /*1bd0*/  F2FP.BF16.F32.PACK_AB R42, R72, R42 ;  /* 0x0000002a482a723e */ /* 0x000fc600000010ff */
[----:B------:R-:W-:Y:S01]  /*1be0*/  @P1 FMUL.FTZ R71, R41, R40 ;  /* 0x0000002829471220 */ /* 0x000fe20000410000 */
[----:B------:R-:W-:Y:S02]  /*1bf0*/  @P1 FSEL R40, R66, RZ, P3 ;  /* 0x000000ff42281208 */ /* 0x000fe40001800000 */
[----:B------:R-:W-:Y:S02]  /*1c00*/  @P1 F2FP.BF16.F32.PACK_AB R66, RZ, R61 ;  /* 0x0000003dff42123e */ /* 0x000fe400000010ff */
[----:B------:R-:W-:Y:S02]  /*1c10*/  @P1 F2FP.BF16.F32.PACK_AB R61, RZ, R40 ;  /* 0x00000028ff3d123e */ /* 0x000fe400000010ff */
[----:B------:R-:W0:Y:S01]  /*1c20*/  @P1 LDC.64 R40, c[0x0][0x408] ;  /* 0x00010200ff281b82 */ /* 0x000e220000000a00 */
[----:B------:R-:W-:Y:S02]  /*1c30*/  @P1 LOP3.LUT P3, RZ, R63, 0xff, RZ, 0xc0, !PT ;  /* 0x000000ff3fff1812 */ /* 0x000fe4000786c0ff */
[----:B------:R-:W-:-:S02]  /*1c40*/  @P1 FSEL R71, R71, RZ, P2 ;  /* 0x000000ff47471208 */ /* 0x000fc40001000000 */
[----:B------:R-:W-:Y:S02]  /*1c50*/  @P1 FSEL R67, R67, RZ, P3 ;  /* 0x000000ff43431208 */ /* 0x000fe40001800000 */
[----:B------:R-:W-:Y:S02]  /*1c60*/  @P1 LOP3.LUT P2, RZ, R59, 0xff, RZ, 0xc0, !PT ;  /* 0x000000ff3bff1812 */ /* 0x000fe4000784c0ff */
[----:B------:R-:W-:Y:S02]  /*1c70*/  @P1 LOP3.LUT P3, RZ, R51, 0xff, RZ, 0xc0, !PT ;  /* 0x000000ff33ff1812 */ /* 0x000fe4000786c0ff */
[----:B------:R-:W-:Y:S02]  /*1c80*/  @P1 F2FP.BF16.F32.PACK_AB R71, RZ, R71 ;  /* 0x00000047ff47123e */ /* 0x000fe400000010ff */
[----:B------:R-:W-:Y:S02]  /*1c90*/  @P1 F2FP.BF16.F32.PACK_AB R67, RZ, R67 ;  /* 0x00000043ff43123e */ /* 0x000fe400000010ff */
[----:B------:R-:W-:-:S02]  /*1ca0*/  @P1 PRMT R36, R66, 0x7610, R36 ;  /* 0x0000761042241816 */ /* 0x000fc40000000024 */
[----:B------:R-:W-:Y:S02]  /*1cb0*/  @P1 PRMT R38, R71, 0x7610, R38 ;  /* 0x0000761047261816 */ /* 0x000fe40000000026 */
[----:B------:R-:W-:Y:S02]  /*1cc0*/  @P1 PRMT R36, R36, 0x5410, R61 ;  /* 0x0000541024241816 */ /* 0x000fe4000000003d */
[----:B------:R-:W-:Y:S01]  /*1cd0*/  @P1 PRMT R37, R37, 0x5410, R67 ;  /* 0x0000541025251816 */ /* 0x000fe20000000043 */
[----:B0-----:R-:W-:-:S04]  /*1ce0*/  @P1 FMUL.FTZ R41, R72, R41 ;  /* 0x0000002948291220 */ /* 0x001fc80000410000 */
[----:B------:R-:W-:Y:S02]  /*1cf0*/  @P1 FMUL.FTZ R73, R41, R40 ;  /* 0x0000002829491220 */ /* 0x000fe40000410000 */
[----:B------:R-:W0:Y:S03]  /*1d00*/  @P1 LDC.64 R40, c[0x0][0x408] ;  /* 0x00010200ff281b82 */ /* 0x000e260000000a00 */
[----:B------:R-:W-:-:S04]  /*1d10*/  @P1 FSEL R73, R73, RZ, P2 ;  /* 0x000000ff49491208 */ /* 0x000fc80001000000 */
[----:B------:R-:W-:-:S04]  /*1d20*/  @P1 F2FP.BF16.F32.PACK_AB R73, RZ, R73 ;  /* 0x00000049ff49123e */ /* 0x000fc800000010ff */
[----:B------:R-:W-:Y:S01]  /*1d30*/  @P1 PRMT R38, R38, 0x5410, R73 ;  /* 0x0000541026261816 */ /* 0x000fe20000000049 */
[----:B0-----:R-:W-:-:S04]  /*1d40*/  @P1 FMUL.FTZ R41, R74, R41 ;  /* 0x000000294a291220 */ /* 0x001fc80000410000 */
[----:B------:R-:W-:Y:S01]  /*1d50*/  @P1 FMUL.FTZ R76, R41, R40 ;  /* 0x00000028294c1220 */ /* 0x000fe20000410000 */
[----:B------:R-:W-:Y:S01]  /*1d60*/  FADD.FTZ R40, R50, -R53 ;  /* 0x8000003532287221 */ /* 0x000fe20000010000 */
[----:B------:R-:W-:-:S03]  /*1d70*/  F2FP.BF16.F32.PACK_AB R41, R57, R60 ;  /* 0x0000003c3929723e */ /* 0x000fc600000010ff */
[----:B------:R-:W-:Y:S01]  /*1d80*/  FMUL.FTZ R3, R3, R40 ;  /* 0x0000002803037220 */ /* 0x000fe20000410000 */
[----:B------:R-:W-:Y:S02]  /*1d90*/  @P1 FSEL R76, R76, RZ, P3 ;  /* 0x000000ff4c4c1208 */ /* 0x000fe40001800000 */
[----:B------:R-:W-:Y:S02]  /*1da0*/  F2FP.BF16.F32.PACK_AB R40, R56, R75 ;  /* 0x0000004b3828723e */ /* 0x000fe400000010ff */
[----:B------:R-:W-:Y:S02]  /*1db0*/  @P1 F2FP.BF16.F32.PACK_AB R76, RZ, R76 ;  /* 0x0000004cff4c123e */ /* 0x000fe400000010ff */
[----:B------:R-:W-:Y:S02]  /*1dc0*/  FSEL R3, R3, RZ, P0 ;  /* 0x000000ff03037208 */ /* 0x000fe40000000000 */
[----:B------:R-:W-:Y:S02]  /*1dd0*/  @P1 PRMT R39, R76, 0x7610, R39 ;  /* 0x000076104c271816 */ /* 0x000fe40000000027 */
[----:B------:R-:W-:Y:S01]  /*1de0*/  F2FP.BF16.F32.PACK_AB R43, R3, R74 ;  /* 0x0000004a032b723e */ /* 0x000fe200000010ff */
[----:B------:R-:W-:Y:S06]  /*1df0*/  @!P1 BRA `(.L_x_315) ;  /* 0x0000000c002c9947 */ /* 0x000fec0003800000 */
[----:B------:R-:W-:Y:S01]  /*1e00*/  FMUL.FTZ R3, R3, UR15 ;  /* 0x0000000f03037c20 */ /* 0x000fe20008410000 */
[----:B------:R-:W-:-:S03]  /*1e10*/  LOP3.LUT P0, RZ, R52, 0xff, RZ, 0xc0, !PT ;  /* 0x000000ff34ff7812 */ /* 0x000fc6000780c0ff */
[----:B------:R-:W-:-:S05]  /*1e20*/  FMUL.FTZ R3, R3, UR14 ;  /* 0x0000000e03037c20 */ /* 0x000fca0008410000 */
[----:B------:R-:W-:-:S04]  /*1e30*/  FSEL R3, R3, RZ, P0 ;  /* 0x000000ff03037208 */ /* 0x000fc80000000000 */
[----:B------:R-:W-:-:S04]  /*1e40*/  F2FP.BF16.F32.PACK_AB R3, RZ, R3 ;  /* 0x00000003ff03723e */ /* 0x000fc800000010ff */
[----:B------:R-:W-:Y:S01]  /*1e50*/  PRMT R39, R39, 0x5410, R3 ;  /* 0x0000541027277816 */ /* 0x000fe20000000003 */
[----:B------:R-:W-:Y:S06]  /*1e60*/  BRA `(.L_x_315) ;  /* 0x0000000c00107947 */ /* 0x000fec0003800000 */
.L_x_299:
[----:B------:R-:W-:Y:S01]  /*1e70*/  IMAD.U32 R69, RZ, RZ, UR22 ;  /* 0x00000016ff457e24 */ /* 0x000fe2000f8e00ff */
[----:B------:R-:W-:-:S04]  /*1e80*/  MOV R70, UR23 ;  /* 0x0000001700467c02 */ /* 0x000fc80008000f00 */
[----:B------:R-:W-:-:S04]  /*1e90*/  ISETP.NE.U32.AND P0, PT, R69, RZ, PT ;  /* 0x000000ff4500720c */ /* 0x000fc80003f05070 */
[----:B------:R-:W-:-:S13]  /*1ea0*/  ISETP.NE.AND.EX P0, PT, R70, RZ, PT, P0 ;  /* 0x000000ff4600720c */ /* 0x000fda0003f05300 */
[----:B------:R-:W-:Y:S05]  /*1eb0*/  @P0 BRA `(.L_x_316) ;  /* 0x0000000400780947 */ /* 0x000fea0003800000 */
[----:B------:R-:W-:Y:S01]  /*1ec0*/  ISETP.GT.AND P0, PT, R60, RZ, PT ;  /* 0x000000ff3c00720c */ /* 0x000fe20003f04270 */
[----:B------:R-:W-:Y:S01]  /*1ed0*/  IMAD.U32 R56, R12, 0x10000, RZ ;  /* 0x000100000c387824 */ /* 0x000fe200078e00ff */
[----:B------:R-:W0:Y:S01]  /*1ee0*/  @P1 LDC.64 R60, c[0x0][0x408] ;  /* 0x00010200ff3c1b82 */ /* 0x000e220000000a00 */
[----:B------:R-:W-:Y:S02]  /*1ef0*/  SHF.L.U32 R72, R72, 0x10, RZ ;  /* 0x0000001048487819 */ /* 0x000fe400000006ff */
[----:B------:R-:W-:Y:S02]  /*1f00*/  @P1 LOP3.LUT P2, RZ, R68, 0xff, RZ, 0xc0, !PT ;  /* 0x000000ff44ff1812 */ /* 0x000fe4000784c0ff */
[----:B------:R-:W-:Y:S02]  /*1f10*/  SHF.L.U32 R74, R14, 0x10, RZ ;  /* 0x000000100e4a7819 */ /* 0x000fe400000006ff */
[----:B------:R-:W-:Y:S02]  /*1f20*/  @P1 LOP3.LUT P3, RZ, R65, 0xff, RZ, 0xc0, !PT ;  /* 0x000000ff41ff1812 */ /* 0x000fe4000786c0ff */
[----:B------:R-:W-:-:S02]  /*1f30*/  @P1 LOP3.LUT P4, RZ, R51, 0xff, RZ, 0xc0, !PT ;  /* 0x000000ff33ff1812 */ /* 0x000fc4000788c0ff */
[----:B------:R-:W-:Y:S01]  /*1f40*/  @P0 FFMA.FTZ R57, R0, R53, R58 ;  /* 0x0000003500390223 */ /* 0x000fe2000001003a */
[----:B------:R-:W-:-:S03]  /*1f50*/  @P0 SHF.L.U32 R66, R66, 0x10, RZ ;  /* 0x0000001042420819 */ /* 0x000fc600000006ff */
[----:B------:R-:W-:-:S04]  /*1f60*/  @P0 FADD.FTZ R57, R4, -R57 ;  /* 0x8000003904390221 */ /* 0x000fc80000010000 */
[----:B------:R-:W-:Y:S01]  /*1f70*/  @P0 FFMA.FTZ R56, R3, R57, R56 ;  /* 0x0000003903380223 */ /* 0x000fe20000010038 */
[----:B------:R-:W-:-:S04]  /*1f80*/  @P0 FFMA.FTZ R57, R11, R53, R58 ;  /* 0x000000350b390223 */ /* 0x000fc8000001003a */
[----:B------:R-:W-:Y:S01]  /*1f90*/  @P0 FADD.FTZ R57, R44, -R57 ;  /* 0x800000392c390221 */ /* 0x000fe20000010000 */
[----:B0-----:R-:W-:-:S03]  /*1fa0*/  @P1 FMUL.FTZ R61, R56, R61 ;  /* 0x0000003d383d1220 */ /* 0x001fc60000410000 */
[----:B------:R-:W-:Y:S01]  /*1fb0*/  @P0 FFMA.FTZ R72, R3, R57, R72 ;  /* 0x0000003903480223 */ /* 0x000fe20000010048 */
[----:B------:R-:W-:Y:S01]  /*1fc0*/  @P1 FMUL.FTZ R61, R61, R60 ;  /* 0x0000003c3d3d1220 */ /* 0x000fe20000410000 */
[----:B------:R-:W0:Y:S01]  /*1fd0*/  @P1 LDC.64 R56, c[0x0][0x408] ;  /* 0x00010200ff381b82 */ /* 0x000e220000000a00 */
[----:B------:R-:W-:-:S04]  /*1fe0*/  @P0 FFMA.FTZ R60, R5, R53, R58 ;  /* 0x00000035053c0223 */ /* 0x000fc8000001003a */
[----:B------:R-:W-:Y:S01]  /*1ff0*/  @P0 FADD.FTZ R67, R7, -R60 ;  /* 0x8000003c07430221 */ /* 0x000fe20000010000 */
[----:B------:R-:W-:-:S04]  /*2000*/  IMAD.U32 R60, R13, 0x10000, RZ ;  /* 0x000100000d3c7824 */ /* 0x000fc800078e00ff */
[----:B------:R-:W-:Y:S01]  /*2010*/  @P0 FFMA.FTZ R60, R3, R67, R60 ;  /* 0x00000043033c0223 */ /* 0x000fe2000001003c */
[----:B------:R-:W-:Y:S01]  /*2020*/  @P1 FSEL R67, R61, RZ, P2 ;  /* 0x000000ff3d431208 */ /* 0x000fe20001000000 */
[----:B------:R-:W-:Y:S01]  /*2030*/  @P0 FFMA.FTZ R61, R45, R53, R58 ;  /* 0x000000352d3d0223 */ /* 0x000fe2000001003a */
[----:B------:R-:W-:Y:S02]  /*2040*/  @P1 LOP3.LUT P2, RZ, R64, 0xff, RZ, 0xc0, !PT ;  /* 0x000000ff40ff1812 */ /* 0x000fe4000784c0ff */
[----:B------:R-:W-:Y:S01]  /*2050*/  @P1 F2FP.BF16.F32.PACK_AB R67, RZ, R67 ;  /* 0x00000043ff43123e */ /* 0x000fe200000010ff */
[----:B------:R-:W-:-:S03]  /*2060*/  @P0 FADD.FTZ R61, R46, -R61 ;  /* 0x8000003d2e3d0221 */ /* 0x000fc60000010000 */
[----:B------:R-:W-:Y:S01]  /*2070*/  @P1 PRMT R36, R67, 0x7610, R36 ;  /* 0x0000761043241816 */ /* 0x000fe20000000024 */
[----:B0-----:R-:W-:Y:S01]  /*2080*/  @P1 FMUL.FTZ R57, R72, R57 ;  /* 0x0000003948391220 */ /* 0x001fe20000410000 */
[----:B------:R-:W-:-:S03]  /*2090*/  @!P0 PRMT R72, R13, 0x7632, R72 ;  /* 0x000076320d488816 */ /* 0x000fc60000000048 */
[----:B------:R-:W-:Y:S02]  /*20a0*/  @P1 FMUL.FTZ R71, R57, R56 ;  /* 0x0000003839471220 */ /* 0x000fe40000410000 */
[----:B------:R-:W0:Y:S01]  /*20b0*/  @P1 LDC.64 R56, c[0x0][0x408] ;  /* 0x00010200ff381b82 */ /* 0x000e220000000a00 */
[----:B------:R-:W-:Y:S02]  /*20c0*/  @!P0 IMAD.U32 R72, R72, 0x10000, RZ ;  /* 0x0001000048488824 */ /* 0x000fe400078e00ff */
[----:B------:R-:W-:Y:S01]  /*20d0*/  @P0 FFMA.FTZ R72, R3, R61, R66 ;  /* 0x0000003d03480223 */ /* 0x000fe20000010042 */
[----:B------:R-:W-:Y:S02]  /*20e0*/  @P1 FSEL R71, R71, RZ, P3 ;  /* 0x000000ff47471208 */ /* 0x000fe40001800000 */
[----:B------:R-:W-:Y:S02]  /*20f0*/  @P1 LOP3.LUT P3, RZ, R63, 0xff, RZ, 0xc0, !PT ;  /* 0x000000ff3fff1812 */ /* 0x000fe4000786c0ff */
[----:B------:R-:W-:-:S04]  /*2100*/  @P1 F2FP.BF16.F32.PACK_AB R71, RZ, R71 ;  /* 0x00000047ff47123e */ /* 0x000fc800000010ff */
[----:B------:R-:W-:Y:S01]  /*2110*/  @P1 PRMT R36, R36, 0x5410, R71 ;  /* 0x0000541024241816 */ /* 0x000fe20000000047 */
[----:B0-----:R-:W-:Y:S02]  /*2120*/  @P1 FMUL.FTZ R57, R60, R57 ;  /* 0x000000393c391220 */ /* 0x001fe40000410000 */
[----:B------:R-:W0:Y:S02]  /*2130*/  @P1 LDC.64 R60, c[0x0][0x408] ;  /* 0x00010200ff3c1b82 */ /* 0x000e240000000a00 */
[----:B------:R-:W-:Y:S01]  /*2140*/  @P1 FMUL.FTZ R66, R57, R56 ;  /* 0x0000003839421220 */ /* 0x000fe20000410000 */
[----:B------:R-:W-:-:S04]  /*2150*/  @P0 FFMA.FTZ R57, R6, R53, R58 ;  /* 0x0000003506390223 */ /* 0x000fc8000001003a */
[----:B------:R-:W-:Y:S01]  /*2160*/  @P0 FADD.FTZ R57, R8, -R57 ;  /* 0x8000003908390221 */ /* 0x000fe20000010000 */
[----:B------:R-:W-:Y:S02]  /*2170*/  @P1 FSEL R66, R66, RZ, P2 ;  /* 0x000000ff42421208 */ /* 0x000fe40001000000 */
[----:B------:R-:W-:Y:S01]  /*2180*/  @P1 LOP3.LUT P2, RZ, R62, 0xff, RZ, 0xc0, !PT ;  /* 0x000000ff3eff1812 */ /* 0x000fe2000784c0ff */
[----:B------:R-:W-:Y:S01]  /*2190*/  @P0 FFMA.FTZ R74, R3, R57, R74 ;  /* 0x00000039034a0223 */ /* 0x000fe2000001004a */
[----:B------:R-:W-:Y:S01]  /*21a0*/  @P1 F2FP.BF16.F32.PACK_AB R66, RZ, R66 ;  /* 0x00000042ff42123e */ /* 0x000fe200000010ff */
[----:B------:R-:W1:Y:S03]  /*21b0*/  @P1 LDC.64 R56, c[0x0][0x408] ;  /* 0x00010200ff381b82 */ /* 0x000e660000000a00 */
[----:B------:R-:W-:Y:S01]  /*21c0*/  @P1 PRMT R37, R66, 0x7610, R37 ;  /* 0x0000761042251816 */ /* 0x000fe20000000025 */
[----:B0-----:R-:W-:-:S04]  /*21d0*/  @P1 FMUL.FTZ R61, R72, R61 ;  /* 0x0000003d483d1220 */ /* 0x001fc80000410000 */
[----:B------:R-:W-:Y:S01]  /*21e0*/  @P1 FMUL.FTZ R67, R61, R60 ;  /* 0x0000003c3d431220 */ /* 0x000fe20000410000 */
[----:B------:R-:W-:Y:S01]  /*21f0*/  PRMT R60, R14, 0x7632, R60 ;  /* 0x000076320e3c7816 */ /* 0x000fe2000000003c */
[----:B------:R-:W-:-:S03]  /*2200*/  @P0 FFMA.FTZ R61, R47, R53, R58 ;  /* 0x000000352f3d0223 */ /* 0x000fc6000001003a */
[----:B------:R-:W-:Y:S01]  /*2210*/  @P1 FSEL R67, R67, RZ, P3 ;  /* 0x000000ff43431208 */ /* 0x000fe20001800000 */
[----:B------:R-:W-:Y:S02]  /*2220*/  IMAD.U32 R72, R60, 0x10000, RZ ;  /* 0x000100003c487824 */ /* 0x000fe400078e00ff */
[----:B------:R-:W-:Y:S01]  /*2230*/  @P0 FADD.FTZ R61, R48, -R61 ;  /* 0x8000003d303d0221 */ /* 0x000fe20000010000 */
[----:B------:R-:W-:Y:S01]  /*2240*/  @P1 LOP3.LUT P3, RZ, R59, 0xff, RZ, 0xc0, !PT ;  /* 0x000000ff3bff1812 */ /* 0x000fe2000786c0ff */
[----:B-1----:R-:W-:Y:S01]  /*2250*/  @P1 FMUL.FTZ R57, R74, R57 ;  /* 0x000000394a391220 */ /* 0x002fe20000410000 */
[----:B------:R-:W-:Y:S01]  /*2260*/  @P1 F2FP.BF16.F32.PACK_AB R67, RZ, R67 ;  /* 0x00000043ff43123e */ /* 0x000fe200000010ff */
[----:B------:R-:W-:Y:S02]  /*2270*/  @P0 FFMA.FTZ R72, R3, R61, R72 ;  /* 0x0000003d03480223 */ /* 0x000fe40000010048 */
[----:B------:R-:W-:Y:S01]  /*2280*/  @P1 FMUL.FTZ R60, R57, R56 ;  /* 0x00000038393c1220 */ /* 0x000fe20000410000 */
[----:B------:R-:W-:Y:S01]  /*2290*/  @P1 PRMT R37, R37, 0x5410, R67 ;  /* 0x0000541025251816 */ /* 0x000fe20000000043 */
[----:B------:R-:W0:Y:S03]  /*22a0*/  @P1 LDC.64 R56, c[0x0][0x408] ;  /* 0x00010200ff381b82 */ /* 0x000e260000000a00 */
[----:B------:R-:W-:-:S04]  /*22b0*/  @P1 FSEL R60, R60, RZ, P2 ;  /* 0x000000ff3c3c1208 */ /* 0x000fc80001000000 */
[----:B------:R-:W-:-:S04]  /*22c0*/  @P1 F2FP.BF16.F32.PACK_AB R60, RZ, R60 ;  /* 0x0000003cff3c123e */ /* 0x000fc800000010ff */
[----:B------:R-:W-:Y:S01]  /*22d0*/  @P1 PRMT R38, R60, 0x7610, R38 ;  /* 0x000076103c261816 */ /* 0x000fe20000000026 */
[----:B0-----:R-:W-:Y:S01]  /*22e0*/  @P1 FMUL.FTZ R57, R72, R57 ;  /* 0x0000003948391220 */ /* 0x001fe20000410000 */
[----:B------:R-:W-:-:S03]  /*22f0*/  SHF.L.U32 R72, R15, 0x10, RZ ;  /* 0x000000100f487819 */ /* 0x000fc600000006ff */
[----:B------:R-:W-:Y:S01]  /*2300*/  @P1 FMUL.FTZ R61, R57, R56 ;  /* 0x00000038393d1220 */ /* 0x000fe20000410000 */
[----:B------:R-:W-:-:S04]  /*2310*/  @P0 FFMA.FTZ R57, R9, R53, R58 ;  /* 0x0000003509390223 */ /* 0x000fc8000001003a */
[----:B------:R-:W-:Y:S01]  /*2320*/  @P0 FADD.FTZ R57, R10, -R57 ;  /* 0x800000390a390221 */ /* 0x000fe20000010000 */
[----:B------:R-:W-:-:S03]  /*2330*/  @P1 FSEL R61, R61, RZ, P3 ;  /* 0x000000ff3d3d1208 */ /* 0x000fc60001800000 */
[----:B------:R-:W-:Y:S01]  /*2340*/  @P0 FFMA.FTZ R72, R3, R57, R72 ;  /* 0x0000003903480223 */ /* 0x000fe20000010048 */
[----:B------:R-:W-:Y:S01]  /*2350*/  @P1 F2FP.BF16.F32.PACK_AB R61, RZ, R61 ;  /* 0x0000003dff3d123e */ /* 0x000fe200000010ff */
[----:B------:R-:W0:Y:S03]  /*2360*/  @P1 LDC.64 R56, c[0x0][0x408] ;  /* 0x00010200ff381b82 */ /* 0x000e260000000a00 */
[----:B------:R-:W-:Y:S01]  /*2370*/  @P1 PRMT R38, R38, 0x5410, R61 ;  /* 0x0000541026261816 */ /* 0x000fe2000000003d */
[----:B0-----:R-:W-:-:S04]  /*2380*/  @P1 FMUL.FTZ R57, R72, R57 ;  /* 0x0000003948391220 */ /* 0x001fc80000410000 */
[----:B------:R-:W-:-:S05]  /*2390*/  @P1 FMUL.FTZ R56, R57, R56 ;  /* 0x0000003839381220 */ /* 0x000fca0000410000 */
[----:B------:R-:W-:-:S04]  /*23a0*/  @P1 FSEL R56, R56, RZ, P4 ;  /* 0x000000ff38381208 */ /* 0x000fc80002000000 */
[----:B------:R-:W-:-:S04]  /*23b0*/  @P1 F2FP.BF16.F32.PACK_AB R56, RZ, R56 ;  /* 0x00000038ff38123e */ /* 0x000fc800000010ff */
[----:B------:R-:W-:Y:S01]  /*23c0*/  @P1 PRMT R39, R56, 0x7610, R39 ;  /* 0x0000761038271816 */ /* 0x000fe20000000027 */
[----:B------:R-:W-:Y:S06]  /*23d0*/  @!P1 BRA `(.L_x_315) ;  /* 0x0000000400b49947 */ /* 0x000fec0003800000 */
[----:B------:R-:W-:Y:S01]  /*23e0*/  PRMT R56, R15, 0x7632, R56 ;  /* 0x000076320f387816 */ /* 0x000fe20000000038 */
[----:B------:R-:W-:-:S04]  /*23f0*/  @P0 FFMA.FTZ R53, R49, R53, R58 ;  /* 0x0000003531350223 */ /* 0x000fc8000001003a */
[----:B------:R-:W-:Y:S02]  /*2400*/  IMAD.U32 R56, R56, 0x10000, RZ ;  /* 0x0001000038387824 */ /* 0x000fe400078e00ff */
[----:B------:R-:W-:-:S04]  /*2410*/  @P0 FADD.FTZ R53, R50, -R53 ;  /* 0x8000003532350221 */ /* 0x000fc80000010000 */
[----:B------:R-:W-:Y:S01]  /*2420*/  @P0 FFMA.FTZ R56, R3, R53, R56 ;  /* 0x0000003503380223 */ /* 0x000fe20000010038 */
[----:B------:R-:W-:-:S03]  /*2430*/  LOP3.LUT P0, RZ, R52, 0xff, RZ, 0xc0, !PT ;  /* 0x000000ff34ff7812 */ /* 0x000fc6000780c0ff */
[----:B------:R-:W-:-:S04]  /*2440*/  FMUL.FTZ R56, R56, UR15 ;  /* 0x0000000f38387c20 */ /* 0x000fc80008410000 */
[----:B------:R-:W-:-:S05]  /*2450*/  FMUL.FTZ R56, R56, UR14 ;  /* 0x0000000e38387c20 */ /* 0x000fca0008410000 */
[----:B------:R-:W-:-:S04]  /*2460*/  FSEL R56, R56, RZ, P0 ;  /* 0x000000ff38387208 */ /* 0x000fc80000000000 */
[----:B------:R-:W-:-:S04]  /*2470*/  F2FP.BF16.F32.PACK_AB R56, RZ, R56 ;  /* 0x00000038ff38723e */ /* 0x000fc800000010ff */
[----:B------:R-:W-:Y:S01]  /*2480*/  PRMT R39, R39, 0x5410, R56 ;  /* 0x0000541027277816 */ /* 0x000fe20000000038 */
[----:B------:R-:W-:Y:S06]  /*2490*/  BRA `(.L_x_315) ;  /* 0x0000000400847947 */ /* 0x000fec0003800000 */
.L_x_316:
[----:B------:R-:W-:Y:S01]  /*24a0*/  ISETP.GT.AND P0, PT, R60, RZ, PT ;  /* 0x000000ff3c00720c */ /* 0x000fe20003f04270 */
[----:B------:R-:W-:Y:S01]  /*24b0*/  @P2 FFMA.FTZ R41, R0, R53, R58 ;  /* 0x0000003500292223 */ /* 0x000fe2000001003a */
[C---:B------:R-:W-:Y:S01]  /*24c0*/  PRMT R67, R12.reuse, 0x7632, R67 ;  /* 0x000076320c437816 */ /* 0x040fe20000000043 */
[C---:B------:R-:W-:Y:S01]  /*24d0*/  IMAD.U32 R61, R13.reuse, 0x10000, RZ ;  /* 0x000100000d3d7824 */ /* 0x040fe200078e00ff */
[----:B------:R-:W-:Y:S01]  /*24e0*/  SHF.L.U32 R66, R12, 0x10, RZ ;  /* 0x000000100c427819 */ /* 0x000fe200000006ff */
[----:B------:R-:W-:Y:S01]  /*24f0*/  @P2 FADD.FTZ R41, R4, -R41 ;  /* 0x8000002904292221 */ /* 0x000fe20000010000 */
[----:B------:R-:W-:Y:S01]  /*2500*/  PRMT R60, R13, 0x7632, R60 ;  /* 0x000076320d3c7816 */ /* 0x000fe2000000003c */
[----:B------:R-:W-:Y:S01]  /*2510*/  IMAD.U32 R67, R67, 0x10000, RZ ;  /* 0x0001000043437824 */ /* 0x000fe200078e00ff */
[----:B------:R-:W-:Y:S01]  /*2520*/  SHF.L.U32 R72, R15, 0x10, RZ ;  /* 0x000000100f487819 */ /* 0x000fe200000006ff */
[----:B------:R-:W-:Y:S01]  /*2530*/  @P2 FFMA.FTZ R66, R3, R41, R66 ;  /* 0x0000002903422223 */ /* 0x000fe20000010042 */
[----:B------:R-:W-:Y:S01]  /*2540*/  SHF.L.U32 R60, R60, 0x10, RZ ;  /* 0x000000103c3c7819 */ /* 0x000fe200000006ff */
[----:B------:R-:W0:Y:S01]  /*2550*/  @P1 LDC.64 R40, c[0x0][0x408] ;  /* 0x00010200ff281b82 */ /* 0x000e220000000a00 */
[----:B------:R-:W-:Y:S01]  /*2560*/  @P1 LOP3.LUT P2, RZ, R68, 0xff, RZ, 0xc0, !PT ;  /* 0x000000ff44ff1812 */ /* 0x000fe2000784c0ff */
[-CC-:B------:R-:W-:Y:S01]  /*2570*/  @P0 FFMA.FTZ R43, R11, R53.reuse, R58.reuse ;  /* 0x000000350b2b0223 */ /* 0x180fe2000001003a */
[-CC-:B------:R-:W-:Y:S01]  /*2580*/  @P0 FFMA.FTZ R56, R5, R53.reuse, R58.reuse ;  /* 0x0000003505380223 */ /* 0x180fe2000001003a */
[----:B------:R-:W-:Y:S01]  /*2590*/  @P0 FFMA.FTZ R57, R45, R53, R58 ;  /* 0x000000352d390223 */ /* 0x000fe2000001003a */
[----:B------:R-:W-:Y:S01]  /*25a0*/  @P1 LOP3.LUT P3, RZ, R65, 0xff, RZ, 0xc0, !PT ;  /* 0x000000ff41ff1812 */ /* 0x000fe2000786c0ff */
[----:B------:R-:W-:Y:S01]  /*25b0*/  @P0 FADD.FTZ R42, R44, -R43 ;  /* 0x8000002b2c2a0221 */ /* 0x000fe20000010000 */
[----:B------:R-:W-:Y:S01]  /*25c0*/  @P0 FADD.FTZ R56, R7, -R56 ;  /* 0x8000003807380221 */ /* 0x000fe20000010000 */
[----:B------:R-:W-:-:S02]  /*25d0*/  @P0 FADD.FTZ R57, R46, -R57 ;  /* 0x800000392e390221 */ /* 0x000fc40000010000 */
[C---:B------:R-:W-:Y:S01]  /*25e0*/  @P0 FFMA.FTZ R67, R3.reuse, R42, R67 ;  /* 0x0000002a03430223 */ /* 0x040fe20000010043 */
[C---:B------:R-:W-:Y:S01]  /*25f0*/  @P0 FFMA.FTZ R61, R3.reuse, R56, R61 ;  /* 0x00000038033d0223 */ /* 0x040fe2000001003d */
[----:B------:R-:W1:Y:S01]  /*2600*/  @P1 LDC.64 R42, c[0x0][0x408] ;  /* 0x00010200ff2a1b82 */ /* 0x000e620000000a00 */
[----:B------:R-:W-:-:S07]  /*2610*/  @P0 FFMA.FTZ R60, R3, R57, R60 ;  /* 0x00000039033c0223 */ /* 0x000fce000001003c */
[----:B------:R-:W2:Y:S01]  /*2620*/  @P1 LDC.64 R56, c[0x0][0x408] ;  /* 0x00010200ff381b82 */ /* 0x000ea20000000a00 */
[----:B0-----:R-:W-:Y:S01]  /*2630*/  @P1 FMUL.FTZ R41, R66, R41 ;  /* 0x0000002942291220 */ /* 0x001fe20000410000 */
[----:B-1----:R-:W-:-:S03]  /*2640*/  @P1 FMUL.FTZ R71, R67, R43 ;  /* 0x0000002b43471220 */ /* 0x002fc60000410000 */
[----:B------:R-:W-:-:S03]  /*2650*/  @P1 FMUL.FTZ R43, R41, R40 ;  /* 0x00000028292b1220 */ /* 0x000fc60000410000 */
[----:B------:R-:W0:Y:S01]  /*2660*/  @P1 LDC.64 R40, c[0x0][0x408] ;  /* 0x00010200ff281b82 */ /* 0x000e220000000a00 */
[----:B------:R-:W-:Y:S01]  /*2670*/  @P1 FMUL.FTZ R71, R71, R42 ;  /* 0x0000002a47471220 */ /* 0x000fe20000410000 */
[C---:B------:R-:W-:Y:S02]  /*2680*/  SHF.L.U32 R42, R14.reuse, 0x10, RZ ;  /* 0x000000100e2a7819 */ /* 0x040fe400000006ff */
[----:B------:R-:W-:Y:S01]  /*2690*/  @P1 FSEL R73, R43, RZ, P2 ;  /* 0x000000ff2b491208 */ /* 0x000fe20001000000 */
[----:B--2---:R-:W-:Y:S01]  /*26a0*/  @P1 FMUL.FTZ R57, R61, R57 ;  /* 0x000000393d391220 */ /* 0x004fe20000410000 */
[----:B------:R-:W-:Y:S02]  /*26b0*/  PRMT R43, R14, 0x7632, R43 ;  /* 0x000076320e2b7816 */ /* 0x000fe4000000002b */
[----:B------:R-:W-:Y:S01]  /*26c0*/  @P1 LOP3.LUT P2, RZ, R64, 0xff, RZ, 0xc0, !PT ;  /* 0x000000ff40ff1812 */ /* 0x000fe2000784c0ff */
[----:B------:R-:W-:Y:S01]  /*26d0*/  @P1 FMUL.FTZ R56, R57, R56 ;  /* 0x0000003839381220 */ /* 0x000fe20000410000 */
[----:B------:R-:W-:Y:S01]  /*26e0*/  @P0 FFMA.FTZ R57, R6, R53, R58 ;  /* 0x0000003506390223 */ /* 0x000fe2000001003a */
[----:B------:R-:W-:Y:S01]  /*26f0*/  IMAD.U32 R43, R43, 0x10000, RZ ;  /* 0x000100002b2b7824 */ /* 0x000fe200078e00ff */
[----:B------:R-:W-:-:S02]  /*2700*/  @P1 FSEL R71, R71, RZ, P3 ;  /* 0x000000ff47471208 */ /* 0x000fc40001800000 */
[----:B------:R-:W-:Y:S01]  /*2710*/  @P0 FADD.FTZ R57, R8, -R57 ;  /* 0x8000003908390221 */ /* 0x000fe20000010000 */
[----:B------:R-:W-:Y:S02]  /*2720*/  @P1 FSEL R56, R56, RZ, P2 ;  /* 0x000000ff38381208 */ /* 0x000fe40001000000 */
[----:B------:R-:W-:Y:S01]  /*2730*/  @P1 LOP3.LUT P2, RZ, R59, 0xff, RZ, 0xc0, !PT ;  /* 0x000000ff3bff1812 */ /* 0x000fe2000784c0ff */
[----:B------:R-:W-:Y:S01]  /*2740*/  @P0 FFMA.FTZ R42, R3, R57, R42 ;  /* 0x00000039032a0223 */ /* 0x000fe2000001002a */
[----:B------:R-:W-:Y:S02]  /*2750*/  @P1 LOP3.LUT P3, RZ, R63, 0xff, RZ, 0xc0, !PT ;  /* 0x000000ff3fff1812 */ /* 0x000fe4000786c0ff */
[----:B------:R-:W-:Y:S02]  /*2760*/  @P1 F2FP.BF16.F32.PACK_AB R73, RZ, R73 ;  /* 0x00000049ff49123e */ /* 0x000fe400000010ff */
[----:B------:R-:W-:Y:S01]  /*2770*/  @P1 F2FP.BF16.F32.PACK_AB R56, RZ, R56 ;  /* 0x00000038ff38123e */ /* 0x000fe200000010ff */
[----:B0-----:R-:W-:Y:S01]  /*2780*/  @P1 FMUL.FTZ R41, R60, R41 ;  /* 0x000000293c291220 */ /* 0x001fe20000410000 */
[----:B------:R-:W-:-:S02]  /*2790*/  @P1 F2FP.BF16.F32.PACK_AB R71, RZ, R71 ;  /* 0x00000047ff47123e */ /* 0x000fc400000010ff */
[----:B------:R-:W-:Y:S01]  /*27a0*/  @P1 PRMT R36, R73, 0x7610, R36 ;  /* 0x0000761049241816 */ /* 0x000fe20000000024 */
[----:B------:R-:W-:Y:S01]  /*27b0*/  @P1 FMUL.FTZ R57, R41, R40 ;  /* 0x0000002829391220 */ /* 0x000fe20000410000 */
[----:B------:R-:W-:Y:S01]  /*27c0*/  @P1 PRMT R37, R56, 0x7610, R37 ;  /* 0x0000761038251816 */ /* 0x000fe20000000025 */
[----:B------:R-:W0:Y:S01]  /*27d0*/  @P1 LDC.64 R40, c[0x0][0x408] ;  /* 0x00010200ff281b82 */ /* 0x000e220000000a00 */
[----:B------:R-:W-:Y:S02]  /*27e0*/  @P1 PRMT R36, R36, 0x5410, R71 ;  /* 0x0000541024241816 */ /* 0x000fe40000000047 */
[----:B------:R-:W-:-:S04]  /*27f0*/  @P1 FSEL R57, R57, RZ, P3 ;  /* 0x000000ff39391208 */ /* 0x000fc80001800000 */
[----:B------:R-:W-:-:S04]  /*2800*/  @P1 F2FP.BF16.F32.PACK_AB R57, RZ, R57 ;  /* 0x00000039ff39123e */ /* 0x000fc800000010ff */
[----:B------:R-:W-:Y:S01]  /*2810*/  @P1 PRMT R37, R37, 0x5410, R57 ;  /* 0x0000541025251816 */ /* 0x000fe20000000039 */
[----:B0-----:R-:W-:-:S04]  /*2820*/  @P1 FMUL.FTZ R41, R42, R41 ;  /* 0x000000292a291220 */ /* 0x001fc80000410000 */
[----:B------:R-:W-:Y:S01]  /*2830*/  @P1 FMUL.FTZ R74, R41, R40 ;  /* 0x00000028294a1220 */ /* 0x000fe20000410000 */
[----:B------:R-:W-:-:S04]  /*2840*/  @P0 FFMA.FTZ R41, R47, R53, R58 ;  /* 0x000000352f290223 */ /* 0x000fc8000001003a */
[----:B------:R-:W-:-:S04]  /*2850*/  @P0 FADD.FTZ R40, R48, -R41 ;  /* 0x8000002930280221 */ /* 0x000fc80000010000 */
[----:B------:R-:W-:Y:S02]  /*2860*/  @P0 FFMA.FTZ R43, R3, R40, R43 ;  /* 0x00000028032b0223 */ /* 0x000fe4000001002b */
[----:B------:R-:W0:Y:S03]  /*2870*/  @P1 LDC.64 R40, c[0x0][0x408] ;  /* 0x00010200ff281b82 */ /* 0x000e260000000a00 */
[C---:B------:R-:W-:Y:S01]  /*2880*/  F2FP.BF16.F32.PACK_AB R42, R43.reuse, R42 ;  /* 0x0000002a2b2a723e */ /* 0x040fe200000010ff */
[----:B0-----:R-:W-:-:S04]  /*2890*/  @P1 FMUL.FTZ R41, R43, R41 ;  /* 0x000000292b291220 */ /* 0x001fc80000410000 */
[----:B------:R-:W-:Y:S01]  /*28a0*/  @P1 FMUL.FTZ R76, R41, R40 ;  /* 0x00000028294c1220 */ /* 0x000fe20000410000 */
[----:B------:R-:W-:-:S04]  /*28b0*/  @P0 FFMA.FTZ R41, R9, R53, R58 ;  /* 0x0000003509290223 */ /* 0x000fc8000001003a */
[----:B------:R-:W-:-:S04]  /*28c0*/  @P0 FADD.FTZ R41, R10, -R41 ;  /* 0x800000290a290221 */ /* 0x000fc80000010000 */
[----:B------:R-:W-:Y:S02]  /*28d0*/  @P0 FFMA.FTZ R72, R3, R41, R72 ;  /* 0x0000002903480223 */ /* 0x000fe40000010048 */
[----:B------:R-:W0:Y:S02]  /*28e0*/  @P1 LDC.64 R40, c[0x0][0x408] ;  /* 0x00010200ff281b82 */ /* 0x000e240000000a00 */
[----:B0-----:R-:W-:-:S04]  /*28f0*/  @P1 FMUL.FTZ R41, R72, R41 ;  /* 0x0000002948291220 */ /* 0x001fc80000410000 */
[----:B------:R-:W-:Y:S01]  /*2900*/  @P1 FMUL.FTZ R75, R41, R40 ;  /* 0x00000028294b1220 */ /* 0x000fe20000410000 */
[----:B------:R-:W-:Y:S01]  /*2910*/  @P0 FFMA.FTZ R41, R49, R53, R58 ;  /* 0x0000003531290223 */ /* 0x000fe2000001003a */
[----:B------:R-:W-:Y:S02]  /*2920*/  PRMT R53, R15, 0x7632, R53 ;  /* 0x000076320f357816 */ /* 0x000fe40000000035 */
[----:B------:R-:W-:Y:S01]  /*2930*/  @P1 FSEL R58, R76, RZ, P2 ;  /* 0x000000ff4c3a1208 */ /* 0x000fe20001000000 */
[----:B------:R-:W-:Y:S01]  /*2940*/  @P0 FADD.FTZ R40, R50, -R41 ;  /* 0x8000002932280221 */ /* 0x000fe20000010000 */
[----:B------:R-:W-:Y:S01]  /*2950*/  @P1 LOP3.LUT P2, RZ, R52, 0xff, RZ, 0xc0, !PT ;  /* 0x000000ff34ff1812 */ /* 0x000fe2000784c0ff */
[----:B------:R-:W-:Y:S01]  /*2960*/  IMAD.U32 R53, R53, 0x10000, RZ ;  /* 0x0001000035357824 */ /* 0x000fe200078e00ff */
[----:B------:R-:W-:-:S03]  /*2970*/  @P1 F2FP.BF16.F32.PACK_AB R58, RZ, R58 ;  /* 0x0000003aff3a123e */ /* 0x000fc600000010ff */
[----:B------:R-:W-:Y:S01]  /*2980*/  @P0 FFMA.FTZ R53, R3, R40, R53 ;  /* 0x0000002803350223 */ /* 0x000fe20000010035 */
[----:B------:R-:W-:Y:S01]  /*2990*/  @P1 LOP3.LUT P0, RZ, R62, 0xff, RZ, 0xc0, !PT ;  /* 0x000000ff3eff1812 */ /* 0x000fe2000780c0ff */
[----:B------:R-:W0:Y:S03]  /*29a0*/  @P1 LDC.64 R40, c[0x0][0x408] ;  /* 0x00010200ff281b82 */ /* 0x000e260000000a00 */
[----:B------:R-:W-:Y:S02]  /*29b0*/  @P1 FSEL R3, R74, RZ, P0 ;  /* 0x000000ff4a031208 */ /* 0x000fe40000000000 */
[----:B------:R-:W-:Y:S02]  /*29c0*/  @P1 LOP3.LUT P0, RZ, R51, 0xff, RZ, 0xc0, !PT ;  /* 0x000000ff33ff1812 */ /* 0x000fe4000780c0ff */
[----:B------:R-:W-:Y:S02]  /*29d0*/  @P1 F2FP.BF16.F32.PACK_AB R3, RZ, R3 ;  /* 0x00000003ff03123e */ /* 0x000fe400000010ff */
[----:B------:R-:W-:-:S02]  /*29e0*/  @P1 FSEL R75, R75, RZ, P0 ;  /* 0x000000ff4b4b1208 */ /* 0x000fc40000000000 */
[----:B------:R-:W-:Y:S02]  /*29f0*/  @P1 PRMT R38, R3, 0x7610, R38 ;  /* 0x0000761003261816 */ /* 0x000fe40000000026 */
[----:B------:R-:W-:Y:S02]  /*2a00*/  @P1 F2FP.BF16.F32.PACK_AB R75, RZ, R75 ;  /* 0x0000004bff4b123e */ /* 0x000fe400000010ff */
[----:B------:R-:W-:Y:S02]  /*2a10*/  F2FP.BF16.F32.PACK_AB R43, R53, R72 ;  /* 0x00000048352b723e */ /* 0x000fe400000010ff */
[----:B------:R-:W-:Y:S02]  /*2a20*/  @P1 PRMT R39, R75, 0x7610, R39 ;  /* 0x000076104b271816 */ /* 0x000fe40000000027 */
[----:B------:R-:W-:Y:S01]  /*2a30*/  @P1 PRMT R38, R38, 0x5410, R58 ;  /* 0x0000541026261816 */ /* 0x000fe2000000003a */
[----:B0-----:R-:W-:-:S04]  /*2a40*/  @P1 FMUL.FTZ R41, R53, R41 ;  /* 0x0000002935291220 */ /* 0x001fc80000410000 */
[----:B------:R-:W-:Y:S01]  /*2a50*/  @P1 FMUL.FTZ R74, R41, R40 ;  /* 0x00000028294a1220 */ /* 0x000fe20000410000 */
[----:B------:R-:W-:Y:S02]  /*2a60*/  F2FP.BF16.F32.PACK_AB R40, R67, R66 ;  /* 0x000000424328723e */ /* 0x000fe400000010ff */
[----:B------:R-:W-:Y:S02]  /*2a70*/  F2FP.BF16.F32.PACK_AB R41, R60, R61 ;  /* 0x0000003d3c29723e */ /* 0x000fe400000010ff */
[----:B------:R-:W-:-:S04]  /*2a80*/  @P1 FSEL R74, R74, RZ, P2 ;  /* 0x000000ff4a4a1208 */ /* 0x000fc80001000000 */
[----:B------:R-:W-:-:S04]  /*2a90*/  @P1 F2FP.BF16.F32.PACK_AB R74, RZ, R74 ;  /* 0x0000004aff4a123e */ /* 0x000fc800000010ff */
[----:B------:R-:W-:-:S07]  /*2aa0*/  @P1 PRMT R39, R39, 0x5410, R74 ;  /* 0x0000541027271816 */ /* 0x000fce000000004a */
.L_x_315:
[----:B------:R-:W-:Y:S05]  /*2ab0*/  BSYNC.RECONVERGENT B1 ;  /* 0x0000000000017941 */ /* 0x000fea0003800200 */
.L_x_298:
[----:B------:R-:W0:Y:S01]  /*2ac0*/  @P1 LDC.64 R56, c[0x0][0x468] ;  /* 0x00011a00ff381b82 */ /* 0x000e220000000a00 */
[----:B------:R-:W-:-:S04]  /*2ad0*/  ISETP.NE.U32.AND P0, PT, R69, RZ, PT ;  /* 0x000000ff4500720c */ /* 0x000fc80003f05070 */
[----:B------:R-:W-:Y:S02]  /*2ae0*/  ISETP.NE.AND.EX P0, PT, R70, RZ, PT, P0 ;  /* 0x000000ff4600720c */ /* 0x000fe40003f05300 */
[----:B0-----:R-:W-:-:S04]  /*2af0*/  @P1 LEA R56, P2, R54, R56, 0x4 ;  /* 0x0000003836381211 */ /* 0x001fc800078420ff */
[----:B------:R-:W-:Y:S02]  /*2b00*/  @P1 LEA.HI.X R55, R54, R57, R55, 0x4, P2 ;  /* 0x0000003936371211 */ /* 0x000fe400010f2437 */
[----:B------:R-:W-:-:S05]  /*2b10*/  @P1 MOV R54, R56 ;  /* 0x0000003800361202 */ /* 0x000fca0000000f00 */
        /* <DEDUP_REMOVED lines=10> */
.L_x_317:
[----:B------:R1:W-:Y:S02]  /*2bc0*/  @P1 STG.E.128 desc[UR6][R54.64], R36 ;  /* 0x0000002436001986 */ /* 0x0003e4000c101d06 */
.L_x_297:
[----:B------:R-:W-:Y:S05]  /*2bd0*/  BSYNC.RECONVERGENT B2 ;  /* 0x0000000000027941 */ /* 0x000fea0003800200 */
.L_x_296:
[----:B-1----:R-:W1:Y:S02]  /*2be0*/  LDC.64 R54, c[0x0][0x380] ;  /* 0x0000e000ff367b82 */ /* 0x002e640000000a00 */
[----:B-1----:R-:W-:-:S05]  /*2bf0*/  IMAD R2, R54, 0x4, R2 ;  /* 0x0000000436027824 */ /* 0x002fca00078e0202 */
[----:B------:R-:W-:-:S13]  /*2c00*/  ISETP.GE.AND P0, PT, R2, R55, PT ;  /* 0x000000370200720c */ /* 0x000fda0003f06270 */
[----:B------:R-:W-:Y:S05]  /*2c10*/  @!P0 BRA `(.L_x_318) ;  /* 0xffffffd400888947 */ /* 0x000fea000383ffff */
.L_x_291:
[----:B------:R-:W-:Y:S05]  /*2c20*/  BSYNC B0 ;  /* 0x0000000000007941 */ /* 0x000fea0003800000 */
.L_x_290:
[----:B------:R-:W1:Y:S01]  /*2c30*/  S2R R10, SR_TID.X ;  /* 0x00000000000a7919 */ /* 0x000e620000002100 */
[----:B------:R-:W-:Y:S01]  /*2c40*/  MOV R2, 0x400 ;  /* 0x0000040000027802 */ /* 0x000fe20000000f00 */
[----:B------:R-:W-:Y:S05]  /*2c50*/  WARPSYNC.ALL ;  /* 0x0000000000007948 */ /* 0x000fea0003800000 */
[----:B------:R-:W3:Y:S01]  /*2c60*/  S2R R3, SR_CgaCtaId ;  /* 0x0000000000037919 */ /* 0x000ee20000008800 */
[----:B-----5:R-:W4:Y:S01]  /*2c70*/  LDC R35, c[0x0][0x388] ;  /* 0x0000e200ff237b82 */ /* 0x020f220000000800 */
[----:B------:R-:W0:Y:S01]  /*2c80*/  LDCU.128 UR16, c[0x0][0x440] ;  /* 0x00008800ff1077ac */ /* 0x000e220008000c00 */
[----:B-1----:R-:W-:-:S04]  /*2c90*/  LOP3.LUT R0, R10, 0x60, RZ, 0xc0, !PT ;  /* 0x000000600a007812 */ /* 0x002fc800078ec0ff */
[----:B------:R-:W-:Y:S02]  /*2ca0*/  LOP3.LUT R0, R0, 0x1f, R10, 0xf8, !PT ;  /* 0x0000001f00007812 */ /* 0x000fe400078ef80a */
[----:B---3--:R-:W-:-:S04]  /*2cb0*/  LEA R3, R3, R2, 0x18 ;  /* 0x0000000203037211 */ /* 0x008fc800078ec0ff */
[----:B------:R-:W-:Y:S01]  /*2cc0*/  LEA R0, R0, R3, 0x5 ;  /* 0x0000000300007211 */ /* 0x000fe200078e28ff */
[----:B------:R-:W-:-:S04]  /*2cd0*/  IMAD R3, R10, 0x4, R3 ;  /* 0x000000040a037824 */ /* 0x000fc800078e0203 */
[----:B------:R-:W-:Y:S04]  /*2ce0*/  STS.128 [R0], R28 ;  /* 0x0000001c00007388 */ /* 0x000fe80000000c00 */
[----:B------:R-:W-:Y:S01]  /*2cf0*/  STS.128 [R0+0x10], R24 ;  /* 0x0000101800007388 */ /* 0x000fe20000000c00 */
[----:B------:R-:W-:Y:S06]  /*2d00*/  BAR.SYNC.DEFER_BLOCKING 0x0 ;  /* 0x0000000000007b1d */ /* 0x000fec0000010000 */
[----:B------:R-:W1:Y:S04]  /*2d10*/  LDS R2, [R3] ;  /* 0x0000000003027984 */ /* 0x000e680000000800 */
[----:B------:R-:W3:Y:S04]  /*2d20*/  LDS R4, [R3+0x200] ;  /* 0x0002000003047984 */ /* 0x000ee80000000800 */
[----:B------:R-:W2:Y:S04]  /*2d30*/  LDS R5, [R3+0x400] ;  /* 0x0004000003057984 */ /* 0x000ea80000000800 */
[----:B------:R-:W0:Y:S04]  /*2d40*/  LDS R7, [R3+0x600] ;  /* 0x0006000003077984 */ /* 0x000e280000000800 */
[----:B------:R-:W4:Y:S04]  /*2d50*/  LDS R9, [R3+0x800] ;  /* 0x0008000003097984 */ /* 0x000f280000000800 */
[----:B------:R-:W4:Y:S04]  /*2d60*/  LDS R11, [R3+0xa00] ;  /* 0x000a0000030b7984 */ /* 0x000f280000000800 */
[----:B------:R-:W4:Y:S04]  /*2d70*/  LDS R13, [R3+0xc00] ;  /* 0x000c0000030d7984 */ /* 0x000f280000000800 */
[----:B------:R-:W4:Y:S01]  /*2d80*/  LDS R15, [R3+0xe00] ;  /* 0x000e0000030f7984 */ /* 0x000f220000000800 */
[----:B------:R-:W-:Y:S01]  /*2d90*/  BAR.SYNC.DEFER_BLOCKING 0x0 ;  /* 0x0000000000007b1d */ /* 0x000fe20000010000 */
[----:B-1----:R-:W-:Y:S01]  /*2da0*/  FADD.FTZ R2, RZ, R2 ;  /* 0x00000002ff027221 */ /* 0x002fe20000010000 */
[----:B---3--:R-:W-:-:S03]  /*2db0*/  FADD.FTZ R4, RZ, R4 ;  /* 0x00000004ff047221 */ /* 0x008fc60000010000 */
[----:B--2---:R-:W-:Y:S01]  /*2dc0*/  FADD.FTZ R2, R2, R5 ;  /* 0x0000000502027221 */ /* 0x004fe20000010000 */
[----:B0-----:R-:W-:Y:S01]  /*2dd0*/  FADD.FTZ R4, R4, R7 ;  /* 0x0000000704047221 */ /* 0x001fe20000010000 */
[----:B------:R0:W-:Y:S02]  /*2de0*/  STS.128 [R0], R16 ;  /* 0x0000001000007388 */ /* 0x0001e40000000c00 */
[----:B----4-:R-:W-:Y:S02]  /*2df0*/  FADD.FTZ R2, R2, R9 ;  /* 0x0000000902027221 */ /* 0x010fe40000010000 */
[----:B------:R1:W-:Y:S01]  /*2e00*/  STS.128 [R0+0x10], R20 ;  /* 0x0000101400007388 */ /* 0x0003e20000000c00 */
[----:B------:R-:W-:Y:S01]  /*2e10*/  FADD.FTZ R4, R4, R11 ;  /* 0x0000000b04047221 */ /* 0x000fe20000010000 */
[----:B------:R-:W-:Y:S01]  /*2e20*/  BAR.SYNC.DEFER_BLOCKING 0x0 ;  /* 0x0000000000007b1d */ /* 0x000fe20000010000 */
[----:B------:R-:W-:Y:S02]  /*2e30*/  FADD.FTZ R13, R2, R13 ;  /* 0x0000000d020d7221 */ /* 0x000fe40000010000 */
[----:B------:R-:W-:Y:S01]  /*2e40*/  FADD.FTZ R15, R4, R15 ;  /* 0x0000000f040f7221 */ /* 0x000fe20000010000 */
[----:B0-----:R-:W-:Y:S01]  /*2e50*/  IMAD R19, R35, UR5, RZ ;  /* 0x0000000523137c24 */ /* 0x001fe2000f8e02ff */
[----:B-1----:R-:W-:-:S04]  /*2e60*/  LOP3.LUT R0, R10, 0x7f, RZ, 0x3c, !PT ;  /* 0x0000007f0a007812 */ /* 0x002fc800078e3cff */
[----:B------:R-:W-:Y:S02]  /*2e70*/  IADD3 R10, P0, PT, R19, R10, RZ ;  /* 0x0000000a130a7210 */ /* 0x000fe40007f1e0ff */
[----:B------:R-:W-:Y:S02]  /*2e80*/  IADD3 R0, PT, PT, R0, R35, RZ ;  /* 0x0000002300007210 */ /* 0x000fe40007ffe0ff */
[----:B------:R-:W-:-:S04]  /*2e90*/  SHF.L.U32 R7, R10, 0x2, RZ ;  /* 0x000000020a077819 */ /* 0x000fc800000006ff */
[C---:B------:R-:W-:Y:S01]  /*2ea0*/  IADD3 R9, P1, PT, R7.reuse, UR18, RZ ;  /* 0x0000001207097c10 */ /* 0x040fe2000ff3e0ff */
[----:B------:R-:W0:Y:S01]  /*2eb0*/  LDS R6, [R3] ;  /* 0x0000000003067984 */ /* 0x000e220000000800 */
[----:B------:R-:W-:-:S03]  /*2ec0*/  IADD3 R7, P2, PT, R7, UR16, RZ ;  /* 0x0000001007077c10 */ /* 0x000fc6000ff5e0ff */
[----:B------:R-:W1:Y:S04]  /*2ed0*/  LDS R25, [R3+0x400] ;  /* 0x0004000003197984 */ /* 0x000e680000000800 */
[----:B------:R-:W2:Y:S04]  /*2ee0*/  LDS R29, [R3+0x800] ;  /* 0x00080000031d7984 */ /* 0x000ea80000000800 */
[----:B------:R-:W3:Y:S04]  /*2ef0*/  LDS R8, [R3+0x200] ;  /* 0x0002000003087984 */ /* 0x000ee80000000800 */
[----:B------:R-:W4:Y:S04]  /*2f00*/  LDS R33, [R3+0xc00] ;  /* 0x000c000003217984 */ /* 0x000f280000000800 */
[----:B------:R-:W4:Y:S04]  /*2f10*/  LDS R27, [R3+0x600] ;  /* 0x00060000031b7984 */ /* 0x000f280000000800 */
[----:B------:R-:W4:Y:S04]  /*2f20*/  LDS R31, [R3+0xa00] ;  /* 0x000a0000031f7984 */ /* 0x000f280000000800 */
[----:B------:R0:W4:Y:S02]  /*2f30*/  LDS R17, [R3+0xe00] ;  /* 0x000e000003117984 */ /* 0x0001240000000800 */
[----:B0-----:R-:W-:Y:S01]  /*2f40*/  IMAD.X R3, RZ, RZ, RZ, P0 ;  /* 0x000000ffff037224 */ /* 0x001fe200000e06ff */
[----:B------:R-:W-:Y:S01]  /*2f50*/  ISETP.GE.U32.AND P0, PT, R0, 0x80, PT ;  /* 0x000000800000780c */ /* 0x000fe20003f06070 */
[----:B------:R-:W-:-:S03]  /*2f60*/  FADD.FTZ R6, RZ, R6 ;  /* 0x00000006ff067221 */ /* 0x000fc60000010000 */
[----:B------:R-:W-:Y:S01]  /*2f70*/  SHF.L.U64.HI R10, R10, 0x2, R3 ;  /* 0x000000020a0a7819 */ /* 0x000fe20000010203 */
[----:B-1----:R-:W-:-:S03]  /*2f80*/  FADD.FTZ R6, R6, R25 ;  /* 0x0000001906067221 */ /* 0x002fc60000010000 */
[----:B------:R-:W-:Y:S02]  /*2f90*/  IADD3.X R12, PT, PT, R10, UR19, RZ, P1, !PT ;  /* 0x000000130a0c7c10 */ /* 0x000fe40008ffe4ff */
[----:B------:R-:W-:Y:S01]  /*2fa0*/  ISETP.GE.U32.AND P1, PT, R0, 0x100, PT ;  /* 0x000001000000780c */ /* 0x000fe20003f26070 */
[----:B--2---:R-:W-:Y:S01]  /*2fb0*/  FADD.FTZ R6, R6, R29 ;  /* 0x0000001d06067221 */ /* 0x004fe20000010000 */
[----:B------:R-:W-:Y:S01]  /*2fc0*/  IADD3.X R10, PT, PT, R10, UR17, RZ, P2, !PT ;  /* 0x000000110a0a7c10 */ /* 0x000fe200097fe4ff */
[----:B------:R-:W-:Y:S01]  /*2fd0*/  @P0 IMAD.MOV.U32 R2, RZ, RZ, R9 ;  /* 0x000000ffff020224 */ /* 0x000fe200078e0009 */
[----:B------:R-:W-:Y:S01]  /*2fe0*/  @P0 IADD3 R9, P2, PT, R9, 0x200, RZ ;  /* 0x0000020009090810 */ /* 0x000fe20007f5e0ff */
[----:B---3--:R-:W-:Y:S01]  /*2ff0*/  FADD.FTZ R8, RZ, R8 ;  /* 0x00000008ff087221 */ /* 0x008fe20000010000 */
[----:B------:R-:W-:Y:S01]  /*3000*/  @P0 MOV R3, R12 ;  /* 0x0000000c00030202 */ /* 0x000fe20000000f00 */
[----:B------:R-:W-:Y:S01]  /*3010*/  @P0 IMAD.MOV.U32 R4, RZ, RZ, R7 ;  /* 0x000000ffff040224 */ /* 0x000fe200078e0007 */
[----:B------:R-:W-:Y:S01]  /*3020*/  @P0 MOV R5, R10 ;  /* 0x0000000a00050202 */ /* 0x000fe20000000f00 */
[----:B----4-:R-:W-:Y:S01]  /*3030*/  FADD.FTZ R33, R6, R33 ;  /* 0x0000002106217221 */ /* 0x010fe20000010000 */
[----:B------:R-:W-:Y:S01]  /*3040*/  @P0 IADD3 R7, P3, PT, R7, 0x200, RZ ;  /* 0x0000020007070810 */ /* 0x000fe20007f7e0ff */
[----:B------:R-:W-:-:S02]  /*3050*/  @P0 IMAD.X R12, RZ, RZ, R12, P2 ;  /* 0x000000ffff0c0224 */ /* 0x000fc400010e060c */
[----:B------:R-:W-:Y:S01]  /*3060*/  FADD.FTZ R8, R8, R27 ;  /* 0x0000001b08087221 */ /* 0x000fe20000010000 */
[----:B------:R-:W-:Y:S01]  /*3070*/  @P0 IADD3.X R10, PT, PT, RZ, R10, RZ, P3, !PT ;  /* 0x0000000aff0a0210 */ /* 0x000fe20001ffe4ff */
[----:B------:R0:W-:Y:S02]  /*3080*/  @P0 STG.E desc[UR6][R2.64], R33 ;  /* 0x0000002102000986 */ /* 0x0001e4000c101906 */
[----:B------:R-:W-:Y:S02]  /*3090*/  FADD.FTZ R8, R8, R31 ;  /* 0x0000001f08087221 */ /* 0x000fe40000010000 */
[----:B------:R1:W-:Y:S02]  /*30a0*/  @P0 STG.E desc[UR6][R4.64], R13 ;  /* 0x0000000d04000986 */ /* 0x0003e4000c101906 */
[----:B------:R-:W-:Y:S01]  /*30b0*/  FADD.FTZ R17, R8, R17 ;  /* 0x0000001108117221 */ /* 0x000fe20000010000 */
[----:B0-----:R-:W-:Y:S01]  /*30c0*/  IMAD.MOV.U32 R2, RZ, RZ, R9 ;  /* 0x000000ffff027224 */ /* 0x001fe200078e0009 */
[----:B------:R-:W-:Y:S01]  /*30d0*/  MOV R3, R12 ;  /* 0x0000000c00037202 */ /* 0x000fe20000000f00 */
[----:B-1----:R-:W-:Y:S01]  /*30e0*/  IMAD.MOV.U32 R4, RZ, RZ, R7 ;  /* 0x000000ffff047224 */ /* 0x002fe200078e0007 */
[----:B------:R-:W-:Y:S01]  /*30f0*/  MOV R5, R10 ;  /* 0x0000000a00057202 */ /* 0x000fe20000000f00 */
[----:B------:R-:W-:Y:S06]  /*3100*/  @!P1 EXIT ;  /* 0x000000000000994d */ /* 0x000fec0003800000 */
[----:B------:R-:W-:Y:S04]  /*3110*/  STG.E desc[UR6][R2.64], R17 ;  /* 0x0000001102007986 */ /* 0x000fe8000c101906 */
[----:B------:R-:W-:Y:S01]  /*3120*/  STG.E desc[UR6][R4.64], R15 ;  /* 0x0000000f04007986 */ /* 0x000fe2000c101906 */
[----:B------:R-:W-:Y:S05]  /*3130*/  EXIT ;  /* 0x000000000000794d */ /* 0x000fea0003800000 */
.L_x_295:
[----:B------:R-:W-:Y:S01]  /*3140*/  HFMA2 R54, -RZ, RZ, 0, 5.9604644775390625e-08 ;  /* 0x00000001ff367431 */ /* 0x000fe200000001ff */
[----:B------:R-:W-:Y:S01]  /*3150*/  BSSY B1, `(.L_x_319) ;  /* 0x0000007000017945 */ /* 0x000fe20003800000 */
[----:B------:R-:W-:Y:S01]  /*3160*/  IMAD.MOV.U32 R74, RZ, RZ, R61 ;  /* 0x000000ffff4a7224 */ /* 0x000fe200078e003d */
[----:B------:R-:W-:Y:S01]  /*3170*/  MOV R57, 0xffffffff ;  /* 0xffffffff00397802 */ /* 0x000fe20000000f00 */
[----:B------:R-:W-:-:S07]  /*3180*/  IMAD.MOV.U32 R55, RZ, RZ, 0x1f ;  /* 0x0000001fff377424 */ /* 0x000fce00078e00ff */
[----:B-----5:R-:W-:Y:S05]  /*3190*/  WARPSYNC.COLLECTIVE R57, `(.L_x_320) ;  /* 0x0000000039087348 */ /* 0x020fea0003c00000 */
[----:B------:R0:W1:Y:S02]  /*31a0*/  SHFL.BFLY P0, R71, R74, R54, R55 ;  /* 0x0c0000364a477389 */ /* 0x0000640000000037 */
[----:B01---5:R-:W-:Y:S05]  /*31b0*/  ENDCOLLECTIVE ;  /* 0x000000000000791b */ /* 0x023fea0003800000 */
.L_x_320:
[----:B------:R-:W-:Y:S05]  /*31c0*/  BSYNC B1 ;  /* 0x0000000000017941 */ /* 0x000fea0003800000 */
.L_x_319:
[----:B------:R-:W-:Y:S02]  /*31d0*/  IMAD.MOV.U32 R54, RZ, RZ, R71 ;  /* 0x000000ffff367224 */ /* 0x000fe400078e0047 */
[----:B------:R-:W-:Y:S01]  /*31e0*/  HFMA2 R55, -RZ, RZ, 0, 1.847743988037109375e-06 ;  /* 0x0000001fff377431 */ /* 0x000fe200000001ff */
[----:B------:R-:W-:Y:S01]  /*31f0*/  MOV R74, R66 ;  /* 0x00000042004a7202 */ /* 0x000fe20000000f00 */
[----:B------:R-:W-:Y:S02]  /*3200*/  IMAD.MOV.U32 R57, RZ, RZ, -0x1 ;  /* 0xffffffffff397424 */ /* 0x000fe400078e00ff */
[----:B------:R-:W-:Y:S01]  /*3210*/  FADD.FTZ R56, R54, R61 ;  /* 0x0000003d36387221 */ /* 0x000fe20000010000 */
[----:B------:R-:W-:-:S07]  /*3220*/  IMAD.MOV.U32 R54, RZ, RZ, 0x1 ;  /* 0x00000001ff367424 */ /* 0x000fce00078e00ff */
[----:B------:R-:W-:Y:S05]  /*3230*/  WARPSYNC.COLLECTIVE R57, `(.L_x_321) ;  /* 0x0000000039087348 */ /* 0x000fea0003c00000 */
[----:B------:R0:W1:Y:S02]  /*3240*/  SHFL.BFLY P0, R71, R74, R54, R55 ;  /* 0x0c0000364a477389 */ /* 0x0000640000000037 */
[----:B01----:R-:W-:Y:S05]  /*3250*/  ENDCOLLECTIVE ;  /* 0x000000000000791b */ /* 0x003fea0003800000 */
.L_x_321:
[----:B------:R-:W-:Y:S02]  /*3260*/  HFMA2 R54, -RZ, RZ, 0, 1.1920928955078125e-07 ;  /* 0x00000002ff367431 */ /* 0x000fe400000001ff */
[----:B------:R-:W-:Y:S01]  /*3270*/  IMAD.MOV.U32 R74, RZ, RZ, R56 ;  /* 0x000000ffff4a7224 */ /* 0x000fe200078e0038 */
[----:B------:R-:W-:-:S07]  /*3280*/  MOV R53, R71 ;  /* 0x0000004700357202 */ /* 0x000fce0000000f00 */
[----:B------:R-:W-:Y:S05]  /*3290*/  WARPSYNC.COLLECTIVE R57, `(.L_x_322) ;  /* 0x0000000039087348 */ /* 0x000fea0003c00000 */
[----:B------:R0:W1:Y:S02]  /*32a0*/  SHFL.BFLY P0, R71, R74, R54, R55 ;  /* 0x0c0000364a477389 */ /* 0x0000640000000037 */
[----:B01----:R-:W-:Y:S05]  /*32b0*/  ENDCOLLECTIVE ;  /* 0x000000000000791b */ /* 0x003fea0003800000 */
.L_x_322:
[----:B------:R-:W-:-:S05]  /*32c0*/  FADD.FTZ R67, R53, R66 ;  /* 0x0000004235437221 */ /* 0x000fca0000010000 */
[----:B------:R-:W-:Y:S01]  /*32d0*/  MOV R74, R67 ;  /* 0x00000043004a7202 */ /* 0x000fe20000000f00 */
[----:B------:R-:W-:-:S07]  /*32e0*/  IMAD.MOV.U32 R53, RZ, RZ, R71 ;  /* 0x000000ffff357224 */ /* 0x000fce00078e0047 */
[----:B------:R-:W-:Y:S05]  /*32f0*/  WARPSYNC.COLLECTIVE R57, `(.L_x_323) ;  /* 0x0000000039087348 */ /* 0x000fea0003c00000 */
[----:B------:R0:W1:Y:S02]  /*3300*/  SHFL.BFLY P0, R71, R74, R54, R55 ;  /* 0x0c0000364a477389 */ /* 0x0000640000000037 */
[----:B01----:R-:W-:Y:S05]  /*3310*/  ENDCOLLECTIVE ;  /* 0x000000000000791b */ /* 0x003fea0003800000 */
.L_x_323:
[----:B------:R-:W-:-:S05]  /*3320*/  FADD.FTZ R69, R56, R53 ;  /* 0x0000003538457221 */ /* 0x000fca0000010000 */
[----:B------:R-:W-:Y:S01]  /*3330*/  MOV R74, R69 ;  /* 0x00000045004a7202 */ /* 0x000fe20000000f00 */
[----:B------:R-:W-:Y:S02]  /*3340*/  IMAD.MOV.U32 R54, RZ, RZ, 0x4 ;  /* 0x00000004ff367424 */ /* 0x000fe400078e00ff */
[----:B------:R-:W-:-:S07]  /*3350*/  IMAD.MOV.U32 R70, RZ, RZ, R71 ;  /* 0x000000ffff467224 */ /* 0x000fce00078e0047 */
[----:B------:R-:W-:Y:S05]  /*3360*/  WARPSYNC.COLLECTIVE R57, `(.L_x_324) ;  /* 0x0000000039087348 */ /* 0x000fea0003c00000 */
[----:B------:R0:W1:Y:S02]  /*3370*/  SHFL.BFLY P0, R71, R74, R54, R55 ;  /* 0x0c0000364a477389 */ /* 0x0000640000000037 */
[----:B01----:R-:W-:Y:S05]  /*3380*/  ENDCOLLECTIVE ;  /* 0x000000000000791b */ /* 0x003fea0003800000 */
.L_x_324:
[----:B------:R-:W-:-:S04]  /*3390*/  FADD.FTZ R70, R67, R70 ;  /* 0x0000004643467221 */ /* 0x000fc80000010000 */
[----:B------:R-:W-:Y:S01]  /*33a0*/  IMAD.MOV.U32 R74, RZ, RZ, R70 ;  /* 0x000000ffff4a7224 */ /* 0x000fe200078e0046 */
[----:B------:R-:W-:-:S07]  /*33b0*/  MOV R72, R71 ;  /* 0x0000004700487202 */ /* 0x000fce0000000f00 */
[----:B------:R-:W-:Y:S05]  /*33c0*/  WARPSYNC.COLLECTIVE R57, `(.L_x_325) ;  /* 0x0000000039087348 */ /* 0x000fea0003c00000 */
[----:B------:R0:W1:Y:S02]  /*33d0*/  SHFL.BFLY P0, R71, R74, R54, R55 ;  /* 0x0c0000364a477389 */ /* 0x0000640000000037 */
[----:B01----:R-:W-:Y:S05]  /*33e0*/  ENDCOLLECTIVE ;  /* 0x000000000000791b */ /* 0x003fea0003800000 */
.L_x_325:
[----:B------:R-:W-:Y:S01]  /*33f0*/  FADD.FTZ R72, R69, R72 ;  /* 0x0000004845487221 */ /* 0x000fe20000010000 */
[----:B------:R-:W-:-:S03]  /*3400*/  HFMA2 R54, -RZ, RZ, 0, 4.76837158203125e-07 ;  /* 0x00000008ff367431 */ /* 0x000fc600000001ff */
[----:B------:R-:W-:Y:S01]  /*3410*/  IMAD.MOV.U32 R74, RZ, RZ, R72 ;  /* 0x000000ffff4a7224 */ /* 0x000fe200078e0048 */
[----:B------:R-:W-:-:S07]  /*3420*/  MOV R53, R71 ;  /* 0x0000004700357202 */ /* 0x000fce0000000f00 */
[----:B------:R-:W-:Y:S05]  /*3430*/  WARPSYNC.COLLECTIVE R57, `(.L_x_326) ;  /* 0x0000000039087348 */ /* 0x000fea0003c00000 */
[----:B------:R0:W1:Y:S02]  /*3440*/  SHFL.BFLY P0, R71, R74, R54, R55 ;  /* 0x0c0000364a477389 */ /* 0x0000640000000037 */
[----:B01----:R-:W-:Y:S05]  /*3450*/  ENDCOLLECTIVE ;  /* 0x000000000000791b */ /* 0x003fea0003800000 */
.L_x_326:
[----:B------:R-:W-:-:S05]  /*3460*/  FADD.FTZ R61, R70, R53 ;  /* 0x00000035463d7221 */ /* 0x000fca0000010000 */
[----:B------:R-:W-:Y:S01]  /*3470*/  MOV R74, R61 ;  /* 0x0000003d004a7202 */ /* 0x000fe20000000f00 */
[----:B------:R-:W-:-:S07]  /*3480*/  IMAD.MOV.U32 R53, RZ, RZ, R71 ;  /* 0x000000ffff357224 */ /* 0x000fce00078e0047 */
[----:B------:R-:W-:Y:S05]  /*3490*/  WARPSYNC.COLLECTIVE R57, `(.L_x_327) ;  /* 0x0000000039087348 */ /* 0x000fea0003c00000 */
[----:B------:R0:W1:Y:S02]  /*34a0*/  SHFL.BFLY P0, R71, R74, R54, R55 ;  /* 0x0c0000364a477389 */ /* 0x0000640000000037 */
[----:B01----:R-:W-:Y:S05]  /*34b0*/  ENDCOLLECTIVE ;  /* 0x000000000000791b */ /* 0x003fea0003800000 */
.L_x_327:
[----:B------:R-:W-:-:S05]  /*34c0*/  FADD.FTZ R53, R72, R53 ;  /* 0x0000003548357221 */ /* 0x000fca0000010000 */
[----:B------:R-:W-:Y:S01]  /*34d0*/  MOV R74, R53 ;  /* 0x00000035004a7202 */ /* 0x000fe20000000f00 */
[----:B------:R-:W-:Y:S02]  /*34e0*/  IMAD.MOV.U32 R54, RZ, RZ, 0x10 ;  /* 0x00000010ff367424 */ /* 0x000fe400078e00ff */
[----:B------:R-:W-:-:S07]  /*34f0*/  IMAD.MOV.U32 R66, RZ, RZ, R71 ;  /* 0x000000ffff427224 */ /* 0x000fce00078e0047 */
[----:B------:R-:W-:Y:S05]  /*3500*/  WARPSYNC.COLLECTIVE R57, `(.L_x_328) ;  /* 0x0000000039087348 */ /* 0x000fea0003c00000 */
[----:B------:R0:W1:Y:S02]  /*3510*/  SHFL.BFLY P0, R71, R74, R54, R55 ;  /* 0x0c0000364a477389 */ /* 0x0000640000000037 */
[----:B01----:R-:W-:Y:S05]  /*3520*/  ENDCOLLECTIVE ;  /* 0x000000000000791b */ /* 0x003fea0003800000 */
.L_x_328:
[----:B------:R-:W-:-:S04]  /*3530*/  FADD.FTZ R56, R61, R66 ;  /* 0x000000423d387221 */ /* 0x000fc80000010000 */
[----:B------:R-:W-:Y:S01]  /*3540*/  IMAD.MOV.U32 R74, RZ, RZ, R56 ;  /* 0x000000ffff4a7224 */ /* 0x000fe200078e0038 */
[----:B------:R-:W-:-:S07]  /*3550*/  MOV R66, R71 ;  /* 0x0000004700427202 */ /* 0x000fce0000000f00 */
[----:B------:R-:W-:Y:S05]  /*3560*/  WARPSYNC.COLLECTIVE R57, `(.L_x_329) ;  /* 0x0000000039087348 */ /* 0x000fea0003c00000 */
[----:B------:R0:W1:Y:S02]  /*3570*/  SHFL.BFLY P0, R71, R74, R54, R55 ;  /* 0x0c0000364a477389 */ /* 0x0000640000000037 */
[----:B01----:R-:W-:Y:S05]  /*3580*/  ENDCOLLECTIVE ;  /* 0x000000000000791b */ /* 0x003fea0003800000 */
.L_x_329:
[----:B------:R-:W-:Y:S01]  /*3590*/  MOV R67, R71 ;  /* 0x0000004700437202 */ /* 0x000fe20000000f00 */
[----:B------:R-:W-:Y:S06]  /*35a0*/  BRA `(.L_x_330) ;  /* 0xffffffd8007c7947 */ /* 0x000fec000383ffff */
.L_x_331:
        /* <DEDUP_REMOVED lines=13> */
.L_x_6347:


//--------------------- .text._ZN10layer_norm22ln_bwd_finalize_kernelINS_22Kernel_traits_finalizeILj256E13__nv_bfloat16S2_S2_S2_fjLb0ELj1024ELj4ENS_18Kernel_traits_baseILj256ES2_S2_S2_S2_fjLj1024EEEEELb0ELb1EEEvNS_9BwdParamsE --------------------------
	.section	.text._ZN10layer_norm22ln_bwd_finalize_kernelINS_22Kernel_traits_finalizeILj256E13__nv_bfloat16S2_S2_S2_fjLb0ELj1024ELj4ENS_18Kernel_traits_baseILj256ES2_S2_S2_S2_fjLj1024EEEEELb0ELb1EEEvNS_9BwdParamsE,"ax",@progbits
	.align	128
        .global         _ZN10layer_norm22ln_bwd_finalize_kernelINS_22Kernel_traits_finalizeILj256E13__nv_bfloat16S2_S2_S2_fjLb0ELj1024ELj4ENS_18Kernel_traits_baseILj256ES2_S2_S2_S2_fjLj1024EEEEELb0ELb1EEEvNS_9BwdParamsE
        .type           _ZN10layer_norm22ln_bwd_finalize_kernelINS_22Kernel_traits_finalizeILj256E13__nv_bfloat16S2_S2_S2_fjLb0ELj1024ELj4ENS_18Kernel_traits_baseILj256ES2_S2_S2_S2_fjLj1024EEEEELb0ELb1EEEvNS_9BwdParamsE,@function
        .size           _ZN10layer_norm22ln_bwd_finalize_kernelINS_22Kernel_traits_finalizeILj256E13__nv_bfloat16S2_S2_S2_fjLb0ELj1024ELj4ENS_18Kernel_traits_baseILj256ES2_S2_S2_S2_fjLj1024EEEEELb0ELb1EEEvNS_9BwdParamsE,(.L_x_6348 - _ZN10layer_norm22ln_bwd_finalize_kernelINS_22Kernel_traits_finalizeILj256E13__nv_bfloat16S2_S2_S2_fjLb0ELj1024ELj4ENS_18Kernel_traits_baseILj256ES2_S2_S2_S2_fjLj1024EEEEELb0ELb1EEEvNS_9BwdParamsE)
        .other          _ZN10layer_norm22ln_bwd_finalize_kernelINS_22Kernel_traits_finalizeILj256E13__nv_bfloat16S2_S2_S2_fjLb0ELj1024ELj4ENS_18Kernel_traits_baseILj256ES2_S2_S2_S2_fjLj1024EEEEELb0ELb1EEEvNS_9BwdParamsE,@"STO_CUDA_ENTRY STV_DEFAULT"
_ZN10layer_norm22ln_bwd_finalize_kernelINS_22Kernel_traits_finalizeILj256E13__nv_bfloat16S2_S2_S2_fjLb0ELj1024ELj4ENS_18Kernel_traits_baseILj256ES2_S2_S2_S2_fjLj1024EEEEELb0ELb1EEEvNS_9BwdParamsE:
.text._ZN10layer_norm22ln_bwd_finalize_kernelINS_22Kernel_traits_finalizeILj256E13__nv_bfloat16S2_S2_S2_fjLb0ELj1024ELj4ENS_18Kernel_traits_baseILj256ES2_S2_S2_S2_fjLj1024EEEEELb0ELb1EEEvNS_9BwdParamsE:
[----:B------:R-:W-:Y:S01]  /*0000*/  LDC R1, c[0x0][0x37c] ;  /* 0x0000df00ff017b82 */ /* 0x000fe20000000800 */
[----:B------:R-:W0:Y:S01]  /*0010*/  S2R R58, SR_CTAID.X ;  /* 0x00000000003a7919 */ /* 0x000e220000002500 */
[----:B------:R-:W1:Y:S01]  /*0020*/  S2R R57, SR_TID.X ;  /* 0x0000000000397919 */ /* 0x000e620000002100 */
[----:B0-----:R-:W-:-:S04]  /*0030*/  SHF.L.U32 R0, R58, 0x5, RZ ;  /* 0x000000053a007819 */ /* 0x001fc800000006ff */
[----:B-1----:R-:W-:-:S04]  /*0040*/  LOP3.LUT R2, R0, 0x1f, R57, 0xf8, !PT ;  /* 0x0000001f00027812 */ /* 0x002fc800078ef839 */
[----:B------:R-:W-:-:S13]  /*0050*/  ISETP.GT.U32.AND P0, PT, R2, 0xff, PT ;  /* 0x000000ff0200780c */ /* 0x000fda0003f04070 */
[----:B------:R-:W-:Y:S05]  /*0060*/  @P0 EXIT ;  /* 0x000000000000094d */ /* 0x000fea0003800000 */
[----:B------:R-:W0:Y:S01]  /*0070*/  LDCU UR8, c[0x0][0x380] ;  /* 0x00007000ff0877ac */ /* 0x000e220008000800 */
[----:B------:R-:W-:Y:S01]  /*0080*/  SHF.R.U32.HI R2, RZ, 0x5, R57 ;  /* 0x00000005ff027819 */ /* 0x000fe20000011639 */
[----:B------:R-:W-:Y:S01]  /*0090*/  BSSY.RECONVERGENT B0, `(.L_x_332) ;  /* 0x0000139000007945 */ /* 0x000fe20003800200 */
[----:B------:R-:W-:Y:S01]  /*00a0*/  HFMA2 R3, -RZ, RZ, 0, 0 ;  /* 0x00000000ff037431 */ /* 0x000fe200000001ff */
[----:B------:R-:W1:Y:S01]  /*00b0*/  LDCU.64 UR6, c[0x0][0x358] ;  /* 0x00006b00ff0677ac */ /* 0x000e620008000a00 */
[----:B------:R-:W-:Y:S02]  /*00c0*/  LOP3.LUT R57, R57, 0x1f, RZ, 0xc0, !PT ;  /* 0x0000001f39397812 */ /* 0x000fe400078ec0ff */
[----:B------:R-:W-:Y:S02]  /*00d0*/  MOV R43, RZ ;  /* 0x000000ff002b7202 */ /* 0x000fe40000000f00 */
[----:B0-----:R-:W-:-:S13]  /*00e0*/  ISETP.GE.U32.AND P0, PT, R2, UR8, PT ;  /* 0x0000000802007c0c */ /* 0x001fda000bf06070 */
[----:B-1----:R-:W-:Y:S05]  /*00f0*/  @P0 BRA `(.L_x_333) ;  /* 0x0000001000c80947 */ /* 0x002fea0003800000 */
[----:B------:R-:W-:Y:S01]  /*0100*/  LOP3.LUT R36, R2, 0x20, RZ, 0xfc, !PT ;  /* 0x0000002002247812 */ /* 0x000fe200078efcff */
[----:B------:R-:W-:Y:S01]  /*0110*/  BSSY.RECONVERGENT B1, `(.L_x_334) ;  /* 0x00000b2000017945 */ /* 0x000fe20003800200 */
[----:B------:R-:W-:Y:S02]  /*0120*/  LOP3.LUT R4, RZ, R2, RZ, 0x33, !PT ;  /* 0x00000002ff047212 */ /* 0x000fe400078e33ff */
[----:B------:R-:W-:Y:S02]  /*0130*/  VIMNMX.U32 R3, PT, PT, R36, UR8, !PT ;  /* 0x0000000824037c48 */ /* 0x000fe4000ffe0000 */
[----:B------:R-:W-:Y:S02]  /*0140*/  MOV R43, RZ ;  /* 0x000000ff002b7202 */ /* 0x000fe40000000f00 */
[----:B------:R-:W-:-:S04]  /*0150*/  IADD3 R3, PT, PT, R3, R4, RZ ;  /* 0x0000000403037210 */ /* 0x000fc80007ffe0ff */
[C---:B------:R-:W-:Y:S02]  /*0160*/  ISETP.GE.U32.AND P1, PT, R3.reuse, 0x1e0, PT ;  /* 0x000001e00300780c */ /* 0x040fe40003f26070 */
[----:B------:R-:W-:Y:S02]  /*0170*/  LEA.HI R54, R3, 0x1, RZ, 0x1b ;  /* 0x0000000103367811 */ /* 0x000fe400078fd8ff */
[----:B------:R-:W-:Y:S02]  /*0180*/  MOV R3, RZ ;  /* 0x000000ff00037202 */ /* 0x000fe40000000f00 */
[----:B------:R-:W-:-:S07]  /*0190*/  LOP3.LUT P0, R56, R54, 0xf, RZ, 0xc0, !PT ;  /* 0x0000000f36387812 */ /* 0x000fce000780c0ff */
[----:B------:R-:W-:Y:S06]  /*01a0*/  @!P1 BRA `(.L_x_335) ;  /* 0x0000000800a09947 */ /* 0x000fec0003800000 */
[----:B------:R-:W0:Y:S01]  /*01b0*/  LDC R55, c[0x0][0x388] ;  /* 0x0000e200ff377b82 */ /* 0x000e220000000800 */
[C---:B------:R-:W-:Y:S01]  /*01c0*/  LOP3.LUT R5, R2.reuse, 0x120, RZ, 0xfc, !PT ;  /* 0x0000012002057812 */ /* 0x040fe200078efcff */
[----:B------:R-:W-:Y:S01]  /*01d0*/  HFMA2 R43, -RZ, RZ, 0, 0 ;  /* 0x00000000ff2b7431 */ /* 0x000fe200000001ff */
[C---:B------:R-:W-:Y:S02]  /*01e0*/  LOP3.LUT R7, R2.reuse, 0x140, RZ, 0xfc, !PT ;  /* 0x0000014002077812 */ /* 0x040fe400078efcff */
[C---:B------:R-:W-:Y:S02]  /*01f0*/  LOP3.LUT R4, R2.reuse, 0x100, RZ, 0xfc, !PT ;  /* 0x0000010002047812 */ /* 0x040fe400078efcff */
[C---:B------:R-:W-:Y:S02]  /*0200*/  LOP3.LUT R9, R2.reuse, 0x160, RZ, 0xfc, !PT ;  /* 0x0000016002097812 */ /* 0x040fe400078efcff */
[C---:B------:R-:W-:Y:S02]  /*0210*/  LOP3.LUT R11, R2.reuse, 0x180, RZ, 0xfc, !PT ;  /* 0x00000180020b7812 */ /* 0x040fe400078efcff */
[----:B------:R-:W-:-:S02]  /*0220*/  LOP3.LUT R12, R2, 0x1a0, RZ, 0xfc, !PT ;  /* 0x000001a0020c7812 */ /* 0x000fc400078efcff */
[C---:B------:R-:W-:Y:S02]  /*0230*/  LOP3.LUT R13, R2.reuse, 0x1c0, RZ, 0xfc, !PT ;  /* 0x000001c0020d7812 */ /* 0x040fe400078efcff */
[C---:B------:R-:W-:Y:S02]  /*0240*/  LOP3.LUT R15, R2.reuse, 0x1e0, RZ, 0xfc, !PT ;  /* 0x000001e0020f7812 */ /* 0x040fe400078efcff */
[C---:B------:R-:W-:Y:S02]  /*0250*/  LOP3.LUT R16, R2.reuse, 0x80, RZ, 0xfc, !PT ;  /* 0x0000008002107812 */ /* 0x040fe400078efcff */
[C---:B------:R-:W-:Y:S02]  /*0260*/  LOP3.LUT R17, R2.reuse, 0xa0, RZ, 0xfc, !PT ;  /* 0x000000a002117812 */ /* 0x040fe400078efcff */
[C---:B------:R-:W-:Y:S02]  /*0270*/  LOP3.LUT R19, R2.reuse, 0xc0, RZ, 0xfc, !PT ;  /* 0x000000c002137812 */ /* 0x040fe400078efcff */
[C---:B------:R-:W-:Y:S01]  /*0280*/  LOP3.LUT R21, R2.reuse, 0xe0, RZ, 0xfc, !PT ;  /* 0x000000e002157812 */ /* 0x040fe200078efcff */
[-CC-:B0-----:R-:W-:Y:S01]  /*0290*/  IMAD R6, R5, R55.reuse, R0.reuse ;  /* 0x0000003705067224 */ /* 0x181fe200078e0200 */
[C---:B------:R-:W-:Y:S01]  /*02a0*/  LOP3.LUT R23, R2.reuse, 0x40, RZ, 0xfc, !PT ;  /* 0x0000004002177812 */ /* 0x040fe200078efcff */
[-CC-:B------:R-:W-:Y:S01]  /*02b0*/  IMAD R8, R7, R55.reuse, R0.reuse ;  /* 0x0000003707087224 */ /* 0x180fe200078e0200 */
[----:B------:R-:W-:Y:S01]  /*02c0*/  LOP3.LUT R25, R2, 0x60, RZ, 0xfc, !PT ;  /* 0x0000006002197812 */ /* 0x000fe200078efcff */
[-CC-:B------:R-:W-:Y:S01]  /*02d0*/  IMAD R36, R36, R55.reuse, R0.reuse ;  /* 0x0000003724247224 */ /* 0x180fe200078e0200 */
[----:B------:R-:W-:Y:S01]  /*02e0*/  LOP3.LUT R27, R54, 0xffffff0, RZ, 0xc0, !PT ;  /* 0x0ffffff0361b7812 */ /* 0x000fe200078ec0ff */
[-CC-:B------:R-:W-:Y:S01]  /*02f0*/  IMAD R4, R4, R55.reuse, R0.reuse ;  /* 0x0000003704047224 */ /* 0x180fe200078e0200 */
[----:B------:R-:W-:Y:S01]  /*0300*/  IADD3 R5, PT, PT, R57, R6, RZ ;  /* 0x0000000639057210 */ /* 0x000fe20007ffe0ff */
[-CC-:B------:R-:W-:Y:S01]  /*0310*/  IMAD R10, R9, R55.reuse, R0.reuse ;  /* 0x00000037090a7224 */ /* 0x180fe200078e0200 */
[----:B------:R-:W-:Y:S01]  /*0320*/  IADD3 R6, PT, PT, R57, R8, RZ ;  /* 0x0000000839067210 */ /* 0x000fe20007ffe0ff */
[----:B------:R-:W-:-:S02]  /*0330*/  IMAD R14, R11, R55, R0 ;  /* 0x000000370b0e7224 */ /* 0x000fc400078e0200 */
[-CC-:B------:R-:W-:Y:S01]  /*0340*/  IMAD R18, R12, R55.reuse, R0.reuse ;  /* 0x000000370c127224 */ /* 0x180fe200078e0200 */
[----:B------:R-:W-:Y:S01]  /*0350*/  IADD3 R7, PT, PT, R57, R10, RZ ;  /* 0x0000000a39077210 */ /* 0x000fe20007ffe0ff */
[-CC-:B------:R-:W-:Y:S01]  /*0360*/  IMAD R20, R13, R55.reuse, R0.reuse ;  /* 0x000000370d147224 */ /* 0x180fe200078e0200 */
[----:B------:R-:W-:Y:S01]  /*0370*/  IADD3 R8, PT, PT, R57, R14, RZ ;  /* 0x0000000e39087210 */ /* 0x000fe20007ffe0ff */
[-CC-:B------:R-:W-:Y:S01]  /*0380*/  IMAD R22, R15, R55.reuse, R0.reuse ;  /* 0x000000370f167224 */ /* 0x180fe200078e0200 */
[C---:B------:R-:W-:Y:S01]  /*0390*/  IADD3 R9, PT, PT, R57.reuse, R18, RZ ;  /* 0x0000001239097210 */ /* 0x040fe20007ffe0ff */
[-CC-:B------:R-:W-:Y:S01]  /*03a0*/  IMAD R24, R16, R55.reuse, R0.reuse ;  /* 0x0000003710187224 */ /* 0x180fe200078e0200 */
[----:B------:R-:W-:Y:S01]  /*03b0*/  IADD3 R16, PT, PT, R57, R4, RZ ;  /* 0x0000000439107210 */ /* 0x000fe20007ffe0ff */
[-CC-:B------:R-:W-:Y:S01]  /*03c0*/  IMAD R26, R17, R55.reuse, R0.reuse ;  /* 0x00000037111a7224 */ /* 0x180fe200078e0200 */
[----:B------:R-:W-:Y:S01]  /*03d0*/  IADD3 R12, PT, PT, R57, R36, RZ ;  /* 0x00000024390c7210 */ /* 0x000fe20007ffe0ff */
[-CC-:B------:R-:W-:Y:S01]  /*03e0*/  IMAD R28, R19, R55.reuse, R0.reuse ;  /* 0x00000037131c7224 */ /* 0x180fe200078e0200 */
[----:B------:R-:W-:Y:S01]  /*03f0*/  IADD3 R19, PT, PT, -R27, RZ, RZ ;  /* 0x000000ff1b137210 */ /* 0x000fe20007ffe1ff */
[-CC-:B------:R-:W-:Y:S01]  /*0400*/  IMAD R30, R21, R55.reuse, R0.reuse ;  /* 0x00000037151e7224 */ /* 0x180fe200078e0200 */
[----:B------:R-:W-:Y:S01]  /*0410*/  IADD3 R10, PT, PT, R57, R20, RZ ;  /* 0x00000014390a7210 */ /* 0x000fe20007ffe0ff */
[-CC-:B------:R-:W-:Y:S01]  /*0420*/  IMAD R32, R23, R55.reuse, R0.reuse ;  /* 0x0000003717207224 */ /* 0x180fe200078e0200 */
[----:B------:R-:W-:Y:S01]  /*0430*/  IADD3 R11, PT, PT, R57, R22, RZ ;  /* 0x00000016390b7210 */ /* 0x000fe20007ffe0ff */
[-CC-:B------:R-:W-:Y:S01]  /*0440*/  IMAD R34, R25, R55.reuse, R0.reuse ;  /* 0x0000003719227224 */ /* 0x180fe200078e0200 */
[C---:B------:R-:W-:Y:S01]  /*0450*/  IADD3 R18, PT, PT, R57.reuse, R24, RZ ;  /* 0x0000001839127210 */ /* 0x040fe20007ffe0ff */
[----:B------:R-:W-:Y:S01]  /*0460*/  IMAD R0, R2, R55, R0 ;  /* 0x0000003702007224 */ /* 0x000fe200078e0200 */
[----:B------:R-:W-:-:S02]  /*0470*/  IADD3 R13, PT, PT, R57, R26, RZ ;  /* 0x0000001a390d7210 */ /* 0x000fc40007ffe0ff */
[C---:B------:R-:W-:Y:S02]  /*0480*/  IADD3 R14, PT, PT, R57.reuse, R28, RZ ;  /* 0x0000001c390e7210 */ /* 0x040fe40007ffe0ff */
[C---:B------:R-:W-:Y:S02]  /*0490*/  IADD3 R15, PT, PT, R57.reuse, R30, RZ ;  /* 0x0000001e390f7210 */ /* 0x040fe40007ffe0ff */
[C---:B------:R-:W-:Y:S02]  /*04a0*/  IADD3 R4, PT, PT, R57.reuse, R32, RZ ;  /* 0x0000002039047210 */ /* 0x040fe40007ffe0ff */
[C---:B------:R-:W-:Y:S02]  /*04b0*/  IADD3 R17, PT, PT, R57.reuse, R34, RZ ;  /* 0x0000002239117210 */ /* 0x040fe40007ffe0ff */
[----:B------:R-:W-:-:S07]  /*04c0*/  IADD3 R0, PT, PT, R57, R0, RZ ;  /* 0x0000000039007210 */ /* 0x000fce0007ffe0ff */
.L_x_336:
        /* <DEDUP_REMOVED lines=118> */
.L_x_335:
[----:B------:R-:W-:Y:S05]  /*0c30*/  BSYNC.RECONVERGENT B1 ;  /* 0x0000000000017941 */ /* 0x000fea0003800200 */
.L_x_334:
        /* <DEDUP_REMOVED lines=9> */
[----:B------:R-:W0:Y:S08]  /*0cd0*/  LDC R32, c[0x0][0x388] ;  /* 0x0000e200ff207b82 */ /* 0x000e300000000800 */
[----:B------:R-:W1:Y:S08]  /*0ce0*/  LDC.64 R6, c[0x0][0x448] ;  /* 0x00011200ff067b82 */ /* 0x000e700000000a00 */
[----:B------:R-:W2:Y:S01]  /*0cf0*/  LDC.64 R8, c[0x0][0x440] ;  /* 0x00011000ff087b82 */ /* 0x000ea20000000a00 */
[----:B0-----:R-:W-:-:S05]  /*0d00*/  IMAD R13, R2, R32, R11 ;  /* 0x00000020020d7224 */ /* 0x001fca00078e020b */
[CC--:B------:R-:W-:Y:S02]  /*0d10*/  LEA R21, R32.reuse, R13.reuse, 0x5 ;  /* 0x0000000d20157211 */ /* 0x0c0fe400078e28ff */
[CC--:B------:R-:W-:Y:S01]  /*0d20*/  LEA R23, R32.reuse, R13.reuse, 0x6 ;  /* 0x0000000d20177211 */ /* 0x0c0fe200078e30ff */
[----:B-1----:R-:W-:Y:S01]  /*0d30*/  IMAD.WIDE.U32 R14, R13, 0x4, R6 ;  /* 0x000000040d0e7825 */ /* 0x002fe200078e0006 */
[----:B------:R-:W-:-:S03]  /*0d40*/  LEA R29, R32, R13, 0x7 ;  /* 0x0000000d201d7211 */ /* 0x000fc600078e38ff */
[--C-:B--2---:R-:W-:Y:S02]  /*0d50*/  IMAD.WIDE.U32 R16, R13, 0x4, R8.reuse ;  /* 0x000000040d107825 */ /* 0x104fe400078e0008 */
[----:B------:R0:W2:Y:S02]  /*0d60*/  LDG.E R14, desc[UR6][R14.64] ;  /* 0x000000060e0e7981 */ /* 0x0000a4000c1e1900 */
[C---:B------:R-:W-:Y:S02]  /*0d70*/  IMAD.WIDE.U32 R18, R21.reuse, 0x4, R8 ;  /* 0x0000000415127825 */ /* 0x040fe400078e0008 */
[----:B------:R1:W3:Y:S01]  /*0d80*/  LDG.E R0, desc[UR6][R16.64] ;  /* 0x0000000610007981 */ /* 0x0002e2000c1e1900 */
[----:B------:R-:W-:Y:S01]  /*0d90*/  LEA R27, R32, R23, 0x5 ;  /* 0x00000017201b7211 */ /* 0x000fe200078e28ff */
[----:B------:R-:W-:Y:S02]  /*0da0*/  IMAD.WIDE.U32 R20, R21, 0x4, R6 ;  /* 0x0000000415147825 */ /* 0x000fe400078e0006 */
[----:B------:R4:W5:Y:S02]  /*0db0*/  LDG.E R4, desc[UR6][R18.64] ;  /* 0x0000000612047981 */ /* 0x000964000c1e1900 */
[----:B------:R-:W-:-:S02]  /*0dc0*/  IMAD.WIDE.U32 R12, R23, 0x4, R8 ;  /* 0x00000004170c7825 */ /* 0x000fc400078e0008 */
[----:B------:R-:W5:Y:S02]  /*0dd0*/  LDG.E R31, desc[UR6][R20.64] ;  /* 0x00000006141f7981 */ /* 0x000f64000c1e1900 */
[----:B------:R-:W-:Y:S01]  /*0de0*/  IMAD.WIDE.U32 R22, R23, 0x4, R6 ;  /* 0x0000000417167825 */ /* 0x000fe200078e0006 */
[----:B0-----:R-:W-:Y:S01]  /*0df0*/  LEA R15, R32, R29, 0x5 ;  /* 0x0000001d200f7211 */ /* 0x001fe200078e28ff */
[----:B------:R0:W5:Y:S02]  /*0e00*/  LDG.E R12, desc[UR6][R12.64] ;  /* 0x000000060c0c7981 */ /* 0x000164000c1e1900 */
[C---:B-1----:R-:W-:Y:S02]  /*0e10*/  IMAD.WIDE.U32 R16, R27.reuse, 0x4, R8 ;  /* 0x000000041b107825 */ /* 0x042fe400078e0008 */
[----:B------:R1:W5:Y:S02]  /*0e20*/  LDG.E R33, desc[UR6][R22.64] ;  /* 0x0000000616217981 */ /* 0x000364000c1e1900 */
[----:B----4-:R-:W-:-:S02]  /*0e30*/  IMAD.WIDE.U32 R18, R27, 0x4, R6 ;  /* 0x000000041b127825 */ /* 0x010fc400078e0006 */
[----:B------:R-:W4:Y:S02]  /*0e40*/  LDG.E R17, desc[UR6][R16.64] ;  /* 0x0000000610117981 */ /* 0x000f24000c1e1900 */
[C---:B------:R-:W-:Y:S01]  /*0e50*/  IMAD.WIDE.U32 R26, R29.reuse, 0x4, R6 ;  /* 0x000000041d1a7825 */ /* 0x040fe200078e0006 */
[----:B0-----:R-:W-:Y:S01]  /*0e60*/  LEA R13, R32, R29, 0x6 ;  /* 0x0000001d200d7211 */ /* 0x001fe200078e30ff */
[----:B------:R-:W4:Y:S02]  /*0e70*/  LDG.E R19, desc[UR6][R18.64] ;  /* 0x0000000612137981 */ /* 0x000f24000c1e1900 */
[--C-:B------:R-:W-:Y:S02]  /*0e80*/  IMAD.WIDE.U32 R24, R29, 0x4, R8.reuse ;  /* 0x000000041d187825 */ /* 0x100fe400078e0008 */
[----:B------:R-:W4:Y:S02]  /*0e90*/  LDG.E R27, desc[UR6][R26.64] ;  /* 0x000000061a1b7981 */ /* 0x000f24000c1e1900 */
[----:B------:R-:W-:-:S02]  /*0ea0*/  IMAD.WIDE.U32 R28, R15, 0x4, R8 ;  /* 0x000000040f1c7825 */ /* 0x000fc400078e0008 */
[----:B------:R0:W4:Y:S02]  /*0eb0*/  LDG.E R10, desc[UR6][R24.64] ;  /* 0x00000006180a7981 */ /* 0x000124000c1e1900 */
[--C-:B------:R-:W-:Y:S01]  /*0ec0*/  IMAD.WIDE.U32 R20, R15, 0x4, R6.reuse ;  /* 0x000000040f147825 */ /* 0x100fe200078e0006 */
[----:B------:R-:W-:Y:S01]  /*0ed0*/  LEA R15, R32, R13, 0x5 ;  /* 0x0000000d200f7211 */ /* 0x000fe200078e28ff */
[----:B------:R-:W4:Y:S02]  /*0ee0*/  LDG.E R29, desc[UR6][R28.64] ;  /* 0x000000061c1d7981 */ /* 0x000f24000c1e1900 */
[C---:B-1----:R-:W-:Y:S02]  /*0ef0*/  IMAD.WIDE.U32 R22, R13.reuse, 0x4, R6 ;  /* 0x000000040d167825 */ /* 0x042fe400078e0006 */
[----:B------:R-:W4:Y:S02]  /*0f00*/  LDG.E R21, desc[UR6][R20.64] ;  /* 0x0000000614157981 */ /* 0x000f24000c1e1900 */
[----:B0-----:R-:W-:-:S02]  /*0f10*/  IMAD.WIDE.U32 R24, R13, 0x4, R8 ;  /* 0x000000040d187825 */ /* 0x001fc400078e0008 */
[----:B------:R-:W4:Y:S02]  /*0f20*/  LDG.E R23, desc[UR6][R22.64] ;  /* 0x0000000616177981 */ /* 0x000f24000c1e1900 */
[C---:B------:R-:W-:Y:S02]  /*0f30*/  IMAD.WIDE.U32 R8, R15.reuse, 0x4, R8 ;  /* 0x000000040f087825 */ /* 0x040fe400078e0008 */
[----:B------:R-:W4:Y:S02]  /*0f40*/  LDG.E R25, desc[UR6][R24.64] ;  /* 0x0000000618197981 */ /* 0x000f24000c1e1900 */
[----:B------:R-:W-:Y:S02]  /*0f50*/  IMAD.WIDE.U32 R6, R15, 0x4, R6 ;  /* 0x000000040f067825 */ /* 0x000fe400078e0006 */
[----:B------:R-:W4:Y:S04]  /*0f60*/  LDG.E R9, desc[UR6][R8.64] ;  /* 0x0000000608097981 */ /* 0x000f28000c1e1900 */
[----:B------:R-:W4:Y:S01]  /*0f70*/  LDG.E R7, desc[UR6][R6.64] ;  /* 0x0000000606077981 */ /* 0x000f22000c1e1900 */
[----:B------:R-:W-:Y:S01]  /*0f80*/  IADD3 R2, PT, PT, R2, 0x100, RZ ;  /* 0x0000010002027810 */ /* 0x000fe20007ffe0ff */
[----:B--2---:R-:W-:Y:S01]  /*0f90*/  FADD.FTZ R14, R3, R14 ;  /* 0x0000000e030e7221 */ /* 0x004fe20000010000 */
[----:B---3--:R-:W-:-:S04]  /*0fa0*/  FADD.FTZ R43, R43, R0 ;  /* 0x000000002b2b7221 */ /* 0x008fc80000010000 */
[----:B-----5:R-:W-:Y:S01]  /*0fb0*/  FADD.FTZ R43, R43, R4 ;  /* 0x000000042b2b7221 */ /* 0x020fe20000010000 */
[----:B------:R-:W-:-:S03]  /*0fc0*/  FADD.FTZ R14, R14, R31 ;  /* 0x0000001f0e0e7221 */ /* 0x000fc60000010000 */
[----:B------:R-:W-:Y:S01]  /*0fd0*/  FADD.FTZ R12, R43, R12 ;  /* 0x0000000c2b0c7221 */ /* 0x000fe20000010000 */
[----:B------:R-:W-:-:S03]  /*0fe0*/  FADD.FTZ R14, R14, R33 ;  /* 0x000000210e0e7221 */ /* 0x000fc60000010000 */
[----:B----4-:R-:W-:Y:S01]  /*0ff0*/  FADD.FTZ R17, R12, R17 ;  /* 0x000000110c117221 */ /* 0x010fe20000010000 */
[----:B------:R-:W-:-:S04]  /*1000*/  FADD.FTZ R14, R14, R19 ;  /* 0x000000130e0e7221 */ /* 0x000fc80000010000 */
[----:B------:R-:W-:Y:S01]  /*1010*/  FADD.FTZ R14, R14, R27 ;  /* 0x0000001b0e0e7221 */ /* 0x000fe20000010000 */
[----:B------:R-:W-:-:S04]  /*1020*/  FADD.FTZ R10, R17, R10 ;  /* 0x0000000a110a7221 */ /* 0x000fc80000010000 */
[----:B------:R-:W-:Y:S01]  /*1030*/  FADD.FTZ R10, R10, R29 ;  /* 0x0000001d0a0a7221 */ /* 0x000fe20000010000 */
[----:B------:R-:W-:-:S04]  /*1040*/  FADD.FTZ R14, R14, R21 ;  /* 0x000000150e0e7221 */ /* 0x000fc80000010000 */
[----:B------:R-:W-:Y:S01]  /*1050*/  FADD.FTZ R14, R14, R23 ;  /* 0x000000170e0e7221 */ /* 0x000fe20000010000 */
[----:B------:R-:W-:-:S04]  /*1060*/  FADD.FTZ R10, R10, R25 ;  /* 0x000000190a0a7221 */ /* 0x000fc80000010000 */
[----:B------:R-:W-:Y:S01]  /*1070*/  FADD.FTZ R43, R10, R9 ;  /* 0x000000090a2b7221 */ /* 0x000fe20000010000 */
[----:B------:R-:W-:-:S07]  /*1080*/  FADD.FTZ R3, R14, R7 ;  /* 0x000000070e037221 */ /* 0x000fce0000010000 */
.L_x_338:
[----:B------:R-:W-:Y:S05]  /*1090*/  BSYNC.RECONVERGENT B1 ;  /* 0x0000000000017941 */ /* 0x000fea0003800200 */
.L_x_337:
[----:B------:R-:W-:Y:S05]  /*10a0*/  @!P1 BRA `(.L_x_333) ;  /* 0x0000000000dc9947 */ /* 0x000fea0003800000 */
[----:B------:R-:W-:Y:S01]  /*10b0*/  ISETP.GE.U32.AND P0, PT, R30, 0x4, PT ;  /* 0x000000041e00780c */ /* 0x000fe20003f06070 */
[----:B------:R-:W-:Y:S01]  /*10c0*/  BSSY.RECONVERGENT B1, `(.L_x_339) ;  /* 0x0000024000017945 */ /* 0x000fe20003800200 */
[----:B------:R-:W-:-:S04]  /*10d0*/  LOP3.LUT R0, R54, 0x3, RZ, 0xc0, !PT ;  /* 0x0000000336007812 */ /* 0x000fc800078ec0ff */
[----:B------:R-:W-:-:S07]  /*10e0*/  ISETP.NE.AND P1, PT, R0, RZ, PT ;  /* 0x000000ff0000720c */ /* 0x000fce0003f25270 */
[----:B------:R-:W-:Y:S06]  /*10f0*/  @!P0 BRA `(.L_x_340) ;  /* 0x0000000000808947 */ /* 0x000fec0003800000 */
[----:B------:R-:W0:Y:S08]  /*1100*/  LDC R4, c[0x0][0x388] ;  /* 0x0000e200ff047b82 */ /* 0x000e300000000800 */
[----:B------:R-:W1:Y:S08]  /*1110*/  LDC.64 R6, c[0x0][0x440] ;  /* 0x00011000ff067b82 */ /* 0x000e700000000a00 */
[----:B------:R-:W2:Y:S01]  /*1120*/  LDC.64 R12, c[0x0][0x448] ;  /* 0x00011200ff0c7b82 */ /* 0x000ea20000000a00 */
[----:B0-----:R-:W-:-:S05]  /*1130*/  IMAD R15, R2, R4, R11 ;  /* 0x00000004020f7224 */ /* 0x001fca00078e020b */
[CC--:B------:R-:W-:Y:S01]  /*1140*/  LEA R17, R4.reuse, R15.reuse, 0x5 ;  /* 0x0000000f04117211 */ /* 0x0c0fe200078e28ff */
[----:B-1----:R-:W-:Y:S01]  /*1150*/  IMAD.WIDE.U32 R8, R15, 0x4, R6 ;  /* 0x000000040f087825 */ /* 0x002fe200078e0006 */
[----:B------:R-:W-:-:S03]  /*1160*/  LEA R21, R4, R15, 0x6 ;  /* 0x0000000f04157211 */ /* 0x000fc600078e30ff */
[----:B--2---:R-:W-:Y:S02]  /*1170*/  IMAD.WIDE.U32 R10, R15, 0x4, R12 ;  /* 0x000000040f0a7825 */ /* 0x004fe400078e000c */
[----:B------:R-:W2:Y:S02]  /*1180*/  LDG.E R8, desc[UR6][R8.64] ;  /* 0x0000000608087981 */ /* 0x000ea4000c1e1900 */
[C---:B------:R-:W-:Y:S01]  /*1190*/  IMAD.WIDE.U32 R14, R17.reuse, 0x4, R6 ;  /* 0x00000004110e7825 */ /* 0x040fe200078e0006 */
[----:B------:R-:W-:Y:S01]  /*11a0*/  LEA R23, R4, R21, 0x5 ;  /* 0x0000001504177211 */ /* 0x000fe200078e28ff */
        /* <DEDUP_REMOVED lines=21> */
.L_x_340:
[----:B------:R-:W-:Y:S05]  /*1300*/  BSYNC.RECONVERGENT B1 ;  /* 0x0000000000017941 */ /* 0x000fea0003800200 */
.L_x_339:
[----:B------:R-:W-:Y:S05]  /*1310*/  @!P1 BRA `(.L_x_333) ;  /* 0x0000000000409947 */ /* 0x000fea0003800000 */
[----:B------:R-:W0:Y:S01]  /*1320*/  LDC R12, c[0x0][0x388] ;  /* 0x0000e200ff0c7b82 */ /* 0x000e220000000800 */
[----:B------:R-:W-:-:S07]  /*1330*/  IADD3 R0, PT, PT, -R0, RZ, RZ ;  /* 0x000000ff00007210 */ /* 0x000fce0007ffe1ff */
[----:B------:R-:W1:Y:S08]  /*1340*/  LDC.64 R8, c[0x0][0x440] ;  /* 0x00011000ff087b82 */ /* 0x000e700000000a00 */
[----:B------:R-:W2:Y:S01]  /*1350*/  LDC.64 R10, c[0x0][0x448] ;  /* 0x00011200ff0a7b82 */ /* 0x000ea20000000a00 */
[----:B0-----:R-:W-:-:S05]  /*1360*/  IMAD R2, R2, R12, R5 ;  /* 0x0000000c02027224 */ /* 0x001fca00078e0205 */
[----:B------:R-:W-:-:S07]  /*1370*/  IADD3 R13, PT, PT, R57, R2, RZ ;  /* 0x00000002390d7210 */ /* 0x000fce0007ffe0ff */
.L_x_341:
[----:B-1----:R-:W-:-:S04]  /*1380*/  IMAD.WIDE.U32 R4, R13, 0x4, R8 ;  /* 0x000000040d047825 */ /* 0x002fc800078e0008 */
[----:B--2---:R-:W-:Y:S02]  /*1390*/  IMAD.WIDE.U32 R6, R13, 0x4, R10 ;  /* 0x000000040d067825 */ /* 0x004fe400078e000a */
        /* <DEDUP_REMOVED lines=8> */
.L_x_333:
[----:B------:R-:W-:Y:S05]  /*1420*/  BSYNC.RECONVERGENT B0 ;  /* 0x0000000000007941 */ /* 0x000fea0003800200 */
.L_x_332:
[----:B------:R-:W0:Y:S01]  /*1430*/  S2R R5, SR_TID.X ;  /* 0x0000000000057919 */ /* 0x000e220000002100 */
[----:B------:R-:W1:Y:S01]  /*1440*/  S2UR UR5, SR_CgaCtaId ;  /* 0x00000000000579c3 */ /* 0x000e620000008800 */
[----:B------:R-:W-:Y:S01]  /*1450*/  UMOV UR4, 0x400 ;  /* 0x0000040000047882 */ /* 0x000fe20000000000 */
[C---:B------:R-:W-:Y:S02]  /*1460*/  ISETP.NE.AND P1, PT, R57.reuse, RZ, PT ;  /* 0x000000ff3900720c */ /* 0x040fe40003f25270 */
[----:B------:R-:W-:Y:S01]  /*1470*/  ISETP.GT.U32.AND P0, PT, R57, 0xf, PT ;  /* 0x0000000f3900780c */ /* 0x000fe20003f04070 */
[----:B-1----:R-:W-:Y:S01]  /*1480*/  ULEA UR4, UR5, UR4, 0x18 ;  /* 0x0000000405047291 */ /* 0x002fe2000f8ec0ff */
[----:B0-----:R-:W-:-:S04]  /*1490*/  SHF.R.U32.HI R12, RZ, 0x5, R5 ;  /* 0x00000005ff0c7819 */ /* 0x001fc80000011605 */
[C-C-:B------:R-:W-:Y:S02]  /*14a0*/  LOP3.LUT R0, R12.reuse, 0x1f, R5.reuse, 0x78, !PT ;  /* 0x0000001f0c007812 */ /* 0x140fe400078e7805 */
[----:B------:R-:W-:Y:S02]  /*14b0*/  ISETP.NE.OR P0, PT, R12, 0x1f, P0 ;  /* 0x0000001f0c00780c */ /* 0x000fe40000705670 */
        /* <DEDUP_REMOVED lines=22> */
[----:B------:R-:W0:Y:S01]  /*1620*/  SHFL.BFLY PT, R5, R10, 0x8, 0x1f ;  /* 0x0d001f000a057f89 */ /* 0x000e2200000e0000 */
[----:B------:R-:W-:-:S03]  /*1630*/  @!P1 LEA R7, R12, UR4, 0x2 ;  /* 0x000000040c079c11 */ /* 0x000fc6000f8e10ff */
[----:B------:R-:W1:Y:S01]  /*1640*/  SHFL.BFLY PT, R3, R2, 0x8, 0x1f ;  /* 0x0d001f0002037f89 */ /* 0x000e6200000e0000 */
        /* <DEDUP_REMOVED lines=10> */
[----:B0-----:R-:W-:Y:S01]  /*16f0*/  LEA R0, R57, UR4, 0x3 ;  /* 0x0000000439007c11 */ /* 0x001fe2000f8e18ff */
[----:B------:R-:W0:Y:S01]  /*1700*/  LDC.64 R2, c[0x0][0x488] ;  /* 0x00012200ff027b82 */ /* 0x000e220000000a00 */
[----:B------:R-:W-:-:S03]  /*1710*/  SHF.L.U32 R58, R58, 0x4, RZ ;  /* 0x000000043a3a7819 */ /* 0x000fc600000006ff */
[----:B------:R-:W1:Y:S01]  /*1720*/  LDS.64 R6, [R0+0x2000] ;  /* 0x0020000000067984 */ /* 0x000e620000000a00 */
[----:B------:R-:W-:-:S03]  /*1730*/  LOP3.LUT R58, R58, 0x7ffffff0, RZ, 0xc0, !PT ;  /* 0x7ffffff03a3a7812 */ /* 0x000fc600078ec0ff */
[----:B------:R-:W2:Y:S01]  /*1740*/  LDS.64 R8, [R0+0x2080] ;  /* 0x0020800000087984 */ /* 0x000ea20000000a00 */
[----:B------:R-:W3:Y:S01]  /*1750*/  LDC.64 R4, c[0x0][0x480] ;  /* 0x00012000ff047b82 */ /* 0x000ee20000000a00 */
[----:B------:R-:W-:-:S05]  /*1760*/  IADD3 R57, PT, PT, R57, R58, RZ ;  /* 0x0000003a39397210 */ /* 0x000fca0007ffe0ff */
[----:B0-----:R-:W-:-:S04]  /*1770*/  IMAD.WIDE.U32 R2, R57, 0x4, R2 ;  /* 0x0000000439027825 */ /* 0x001fc800078e0002 */
[----:B---3--:R-:W-:Y:S01]  /*1780*/  IMAD.WIDE.U32 R4, R57, 0x4, R4 ;  /* 0x0000000439047825 */ /* 0x008fe200078e0004 */
[----:B-1----:R-:W-:Y:S02]  /*1790*/  F2FP.BF16.F32.PACK_AB R7, R7, R6 ;  /* 0x000000060707723e */ /* 0x002fe400000010ff */
[----:B--2---:R-:W-:-:S03]  /*17a0*/  F2FP.BF16.F32.PACK_AB R9, R9, R8 ;  /* 0x000000080909723e */ /* 0x004fc600000010ff */
[----:B------:R-:W-:Y:S04]  /*17b0*/  STG.E desc[UR6][R2.64], R7 ;  /* 0x0000000702007986 */ /* 0x000fe8000c101906 */
[----:B------:R-:W-:Y:S01]  /*17c0*/  STG.E desc[UR6][R4.64], R9 ;  /* 0x0000000904007986 */ /* 0x000fe2000c101906 */
[----:B------:R-:W-:Y:S05]  /*17d0*/  EXIT ;  /* 0x000000000000794d */ /* 0x000fea0003800000 */
.L_x_342:
        /* <DEDUP_REMOVED lines=10> */
.L_x_6348:


//--------------------- .text._ZN10layer_norm13ln_bwd_kernelINS_13Kernel_traitsI13__nv_bfloat16S2_S2_S2_fjLj256ELj1ELj4ELj1ELj16ENS_18Kernel_traits_baseILj256ES2_S2_S2_S2_fjLj128EEEEELb1ELb0ELb1ELb1EEEvNS_9BwdParamsE --------------------------
	.section	.text._ZN10layer_norm13ln_bwd_kernelINS_13Kernel_traitsI13__nv_bfloat16S2_S2_S2_fjLj256ELj1ELj4ELj1ELj16ENS_18Kernel_traits_baseILj256ES2_S2_S2_S2_fjLj128EEEEELb1ELb0ELb1ELb1EEEvNS_9BwdParamsE,"ax",@progbits
	.align	128
        .global         _ZN10layer_norm13ln_bwd_kernelINS_13Kernel_traitsI13__nv_bfloat16S2_S2_S2_fjLj256ELj1ELj4ELj1ELj16ENS_18Kernel_traits_baseILj256ES2_S2_S2_S2_fjLj128EEEEELb1ELb0ELb1ELb1EEEvNS_9BwdParamsE
        .type           _ZN10layer_norm13ln_bwd_kernelINS_13Kernel_traitsI13__nv_bfloat16S2_S2_S2_fjLj256ELj1ELj4ELj1ELj16ENS_18Kernel_traits_baseILj256ES2_S2_S2_S2_fjLj128EEEEELb1ELb0ELb1ELb1EEEvNS_9BwdParamsE,@function
        .size           _ZN10layer_norm13ln_bwd_kernelINS_13Kernel_traitsI13__nv_bfloat16S2_S2_S2_fjLj256ELj1ELj4ELj1ELj16ENS_18Kernel_traits_baseILj256ES2_S2_S2_S2_fjLj128EEEEELb1ELb0ELb1ELb1EEEvNS_9BwdParamsE,(.L_x_6349 - _ZN10layer_norm13ln_bwd_kernelINS_13Kernel_traitsI13__nv_bfloat16S2_S2_S2_fjLj256ELj1ELj4ELj1ELj16ENS_18Kernel_traits_baseILj256ES2_S2_S2_S2_fjLj128EEEEELb1ELb0ELb1ELb1EEEvNS_9BwdParamsE)
        .other          _ZN10layer_norm13ln_bwd_kernelINS_13Kernel_traitsI13__nv_bfloat16S2_S2_S2_fjLj256ELj1ELj4ELj1ELj16ENS_18Kernel_traits_baseILj256ES2_S2_S2_S2_fjLj128EEEEELb1ELb0ELb1ELb1EEEvNS_9BwdParamsE,@"STO_CUDA_ENTRY STV_DEFAULT"
_ZN10layer_norm13ln_bwd_kernelINS_13Kernel_traitsI13__nv_bfloat16S2_S2_S2_fjLj256ELj1ELj4ELj1ELj16ENS_18Kernel_traits_baseILj256ES2_S2_S2_S2_fjLj128EEEEELb1ELb0ELb1ELb1EEEvNS_9BwdParamsE:
.text._ZN10layer_norm13ln_bwd_kernelINS_13Kernel_traitsI13__nv_bfloat16S2_S2_S2_fjLj256ELj1ELj4ELj1ELj16ENS_18Kernel_traits_baseILj256ES2_S2_S2_S2_fjLj128EEEEELb1ELb0ELb1ELb1EEEvNS_9BwdParamsE:
        /* <DEDUP_REMOVED lines=26> */
[----:B------:R-:W-:-:S07]  /*01a0*/  LOP3.LUT R63, R63, 0x1f, RZ, 0xc0, !PT ;  /* 0x0000001f3f3f7812 */ /* 0x000fce00078ec0ff */
[----:B------:R-:W1:Y:S01]  /*01b0*/  LDC.U8 R2, c[0x0][0x410] ;  /* 0x00010400ff027b82 */ /* 0x000e620000000000 */
[----:B0-----:R-:W-:-:S06]  /*01c0*/  IMAD.WIDE.U32 R16, R63, 0x10, R16 ;  /* 0x000000103f107825 */ /* 0x001fcc00078e0010 */
[----:B------:R-:W5:Y:S01]  /*01d0*/  LDG.E.128 R16, desc[UR6][R16.64] ;  /* 0x0000000610107981 */ /* 0x000f62000c1e1d00 */
[----:B------:R-:W-:-:S07]  /*01e0*/  IMAD.MOV.U32 R35, RZ, RZ, RZ ;  /* 0x000000ffff237224 */ /* 0x000fce00078e00ff */
.L_x_368:
[----:B------:R-:W0:Y:S08]  /*01f0*/  LDC.64 R56, c[0x0][0x3f8] ;  /* 0x0000fe00ff387b82 */ /* 0x000e300000000a00 */
[----:B--2---:R-:W2:Y:S08]  /*0200*/  LDC.64 R64, c[0x0][0x3c8] ;  /* 0x0000f200ff407b82 */ /* 0x004eb00000000a00 */
[----:B------:R-:W3:Y:S01]  /*0210*/  LDC.64 R54, c[0x0][0x3f0] ;  /* 0x0000fc00ff367b82 */ /* 0x000ee20000000a00 */
[----:B0-----:R-:W-:-:S07]  /*0220*/  IMAD.WIDE R56, R62, 0x4, R56 ;  /* 0x000000043e387825 */ /* 0x001fce00078e0238 */
[----:B------:R-:W0:Y:S01]  /*0230*/  LDC.64 R52, c[0x0][0x3c0] ;  /* 0x0000f000ff347b82 */ /* 0x000e220000000a00 */
[----:B------:R-:W4:Y:S01]  /*0240*/  LDG.E R50, desc[UR6][R56.64] ;  /* 0x0000000638327981 */ /* 0x000f22000c1e1900 */
[----:B--2---:R-:W-:-:S06]  /*0250*/  IMAD.WIDE R64, R62, 0x4, R64 ;  /* 0x000000043e407825 */ /* 0x004fcc00078e0240 */
[----:B-----5:R2:W5:Y:S01]  /*0260*/  LDG.E R64, desc[UR6][R64.64] ;  /* 0x0000000640407981 */ /* 0x020562000c1e1900 */
[----:B---3--:R-:W-:-:S05]  /*0270*/  IMAD.WIDE R54, R62, 0x4, R54 ;  /* 0x000000043e367825 */ /* 0x008fca00078e0236 */
[----:B------:R2:W5:Y:S01]  /*0280*/  LDG.E R51, desc[UR6][R54.64] ;  /* 0x0000000636337981 */ /* 0x000562000c1e1900 */
[----:B------:R-:W-:Y:S01]  /*0290*/  BSSY.RECONVERGENT B1, `(.L_x_345) ;  /* 0x00000a1000017945 */ /* 0x000fe20003800200 */
[----:B----4-:R-:W-:-:S13]  /*02a0*/  ISETP.GE.AND P2, PT, R50, 0x1, PT ;  /* 0x000000013200780c */ /* 0x010fda0003f46270 */
[----:B0-2---:R-:W-:Y:S05]  /*02b0*/  @!P2 BRA `(.L_x_346) ;  /* 0x00000008000ca947 */ /* 0x005fea0003800000 */
[----:B------:R-:W0:Y:S01]  /*02c0*/  LDC.64 R4, c[0x0][0x3a8] ;  /* 0x0000ea00ff047b82 */ /* 0x000e220000000a00 */
[C---:B------:R-:W-:Y:S02]  /*02d0*/  IMAD R0, R62.reuse, UR9, RZ ;  /* 0x000000093e007c24 */ /* 0x040fe4000f8e02ff */
[----:B------:R-:W-:-:S03]  /*02e0*/  IMAD.WIDE R52, R62, 0x4, R52 ;  /* 0x000000043e347825 */ /* 0x000fc600078e0234 */
[----:B------:R-:W-:Y:S02]  /*02f0*/  SHF.R.S32.HI R3, RZ, 0x1f, R0 ;  /* 0x0000001fff037819 */ /* 0x000fe40000011400 */
[----:B------:R-:W2:Y:S01]  /*0300*/  LDC.64 R8, c[0x0][0x428] ;  /* 0x00010a00ff087b82 */ /* 0x000ea20000000a00 */
[----:B------:R3:W4:Y:S01]  /*0310*/  LDG.E R49, desc[UR6][R52.64] ;  /* 0x0000000634317981 */ /* 0x000722000c1e1900 */
[----:B------:R-:W-:Y:S02]  /*0320*/  LEA.HI R0, R3, R0, RZ, 0x3 ;  /* 0x0000000003007211 */ /* 0x000fe400078f18ff */
[----:B------:R-:W-:Y:S02]  /*0330*/  IADD3 R3, PT, PT, R50, -0x1, RZ ;  /* 0xffffffff32037810 */ /* 0x000fe40007ffe0ff */
[----:B------:R-:W-:-:S03]  /*0340*/  LEA.HI.SX32 R0, R0, R63, 0x1d ;  /* 0x0000003f00007211 */ /* 0x000fc600078feaff */
[----:B------:R-:W-:-:S05]  /*0350*/  IMAD R3, R3, UR9, RZ ;  /* 0x0000000903037c24 */ /* 0x000fca000f8e02ff */
[----:B------:R-:W-:Y:S01]  /*0360*/  SHF.R.S32.HI R10, RZ, 0x1f, R3 ;  /* 0x0000001fff0a7819 */ /* 0x000fe20000011403 */
[----:B0-----:R-:W-:-:S03]  /*0370*/  IMAD.WIDE.U32 R4, R0, 0x10, R4 ;  /* 0x0000001000047825 */ /* 0x001fc600078e0004 */
[----:B------:R-:W-:-:S03]  /*0380*/  LEA.HI R10, R10, R3, RZ, 0x3 ;  /* 0x000000030a0a7211 */ /* 0x000fc600078f18ff */
[----:B------:R-:W4:Y:S01]  /*0390*/  LDG.E.128 R4, desc[UR6][R4.64] ;  /* 0x0000000604047981 */ /* 0x000f22000c1e1d00 */
[----:B------:R-:W-:-:S05]  /*03a0*/  LEA.HI.SX32 R3, R10, R63, 0x1d ;  /* 0x0000003f0a037211 */ /* 0x000fca00078feaff */
[----:B--2---:R-:W-:Y:S01]  /*03b0*/  IMAD.WIDE.U32 R8, R3, 0x10, R8 ;  /* 0x0000001003087825 */ /* 0x004fe200078e0008 */
[----:B-----5:R-:W-:-:S05]  /*03c0*/  ISETP.GE.AND P1, PT, R51, 0x1, PT ;  /* 0x000000013300780c */ /* 0x020fca0003f26270 */
[----:B------:R-:W2:Y:S08]  /*03d0*/  LDG.E.128 R8, desc[UR6][R8.64] ;  /* 0x0000000608087981 */ /* 0x000eb0000c1e1d00 */
[----:B------:R-:W-:-:S04]  /*03e0*/  @P1 VIADD R3, R51, 0xffffffff ;  /* 0xffffffff33031836 */ /* 0x000fc80000000000 */
[----:B------:R-:W-:-:S05]  /*03f0*/  @P1 IMAD R3, R3, UR9, RZ ;  /* 0x0000000903031c24 */ /* 0x000fca000f8e02ff */
[----:B------:R-:W-:-:S04]  /*0400*/  @P1 SHF.R.S32.HI R46, RZ, 0x1f, R3 ;  /* 0x0000001fff2e1819 */ /* 0x000fc80000011403 */
[----:B------:R-:W-:Y:S02]  /*0410*/  @P1 LEA.HI R46, R46, R3, RZ, 0x3 ;  /* 0x000000032e2e1211 */ /* 0x000fe400078f18ff */
[----:B---3--:R-:W-:Y:S02]  /*0420*/  CS2R R52, SRZ ;  /* 0x0000000000347805 */ /* 0x008fe4000001ff00 */
[----:B------:R-:W-:Y:S01]  /*0430*/  @P1 LEA.HI.SX32 R46, R46, R63, 0x1d ;  /* 0x0000003f2e2e1211 */ /* 0x000fe200078feaff */
[----:B------:R-:W-:-:S03]  /*0440*/  @P1 IMAD.MOV.U32 R53, RZ, RZ, RZ ;  /* 0x000000ffff351224 */ /* 0x000fc600078e00ff */
[----:B------:R-:W-:-:S04]  /*0450*/  @P1 MOV R52, R46 ;  /* 0x0000002e00341202 */ /* 0x000fc80000000f00 */
[----:B------:R-:W-:-:S04]  /*0460*/  LEA R76, P3, R52, UR10, 0x3 ;  /* 0x0000000a344c7c11 */ /* 0x000fc8000f8618ff */
[----:B------:R-:W-:-:S06]  /*0470*/  LEA.HI.X R77, R52, UR11, R53, 0x3, P3 ;  /* 0x0000000b344d7c11 */ /* 0x000fcc00098f1c35 */
[----:B------:R-:W5:Y:S01]  /*0480*/  LDG.E.64 R76, desc[UR6][R76.64] ;  /* 0x000000064c4c7981 */ /* 0x000f62000c1e1b00 */
[----:B------:R-:W-:Y:S01]  /*0490*/  IMAD.U32 R58, RZ, RZ, UR20 ;  /* 0x00000014ff3a7e24 */ /* 0x000fe2000f8e00ff */
[----:B------:R-:W-:-:S04]  /*04a0*/  MOV R60, UR21 ;  /* 0x00000015003c7c02 */ /* 0x000fc80008000f00 */
[----:B------:R-:W-:-:S04]  /*04b0*/  ISETP.NE.U32.AND P0, PT, R58, RZ, PT ;  /* 0x000000ff3a00720c */ /* 0x000fc80003f05070 */
[----:B------:R-:W-:-:S13]  /*04c0*/  ISETP.NE.AND.EX P0, PT, R60, RZ, PT, P0 ;  /* 0x000000ff3c00720c */ /* 0x000fda0003f05300 */
[----:B------:R-:W0:Y:S02]  /*04d0*/  @P0 LDC.64 R44, c[0x0][0x438] ;  /* 0x00010e00ff2c0b82 */ /* 0x000e240000000a00 */
[----:B0-----:R-:W-:-:S05]  /*04e0*/  @P0 IMAD.WIDE.U32 R44, R0, 0x10, R44 ;  /* 0x00000010002c0825 */ /* 0x001fca00078e002c */
[----:B------:R0:W5:Y:S01]  /*04f0*/  @P0 LDG.E.128 R12, desc[UR6][R44.64] ;  /* 0x000000062c0c0981 */ /* 0x000162000c1e1d00 */
[----:B-1----:R-:W-:Y:S02]  /*0500*/  ISETP.NE.AND P0, PT, R2, RZ, PT ;  /* 0x000000ff0200720c */ /* 0x002fe40003f05270 */
[----:B------:R-:W-:-:S04]  /*0510*/  PRMT R54, R16, 0x7632, R54 ;  /* 0x0000763210367816 */ /* 0x000fc80000000036 */
[----:B------:R-:W-:Y:S02]  /*0520*/  SHF.L.U32 R54, R54, 0x10, RZ ;  /* 0x0000001036367819 */ /* 0x000fe400000006ff */
[----:B----4-:R-:W-:Y:S02]  /*0530*/  FSEL R49, R49, RZ, !P0 ;  /* 0x000000ff31317208 */ /* 0x010fe40004000000 */
[C---:B------:R-:W-:Y:S01]  /*0540*/  PRMT R0, R4.reuse, 0x7632, R0 ;  /* 0x0000763204007816 */ /* 0x040fe20000000000 */
[C---:B------:R-:W-:Y:S01]  /*0550*/  IMAD.U32 R48, R5.reuse, 0x10000, RZ ;  /* 0x0001000005307824 */ /* 0x040fe200078e00ff */
[----:B------:R-:W-:Y:S02]  /*0560*/  SHF.L.U32 R4, R4, 0x10, RZ ;  /* 0x0000001004047819 */ /* 0x000fe400000006ff */
[----:B------:R-:W-:Y:S02]  /*0570*/  PRMT R46, R5, 0x7632, R46 ;  /* 0x00007632052e7816 */ /* 0x000fe4000000002e */
[C---:B------:R-:W-:Y:S01]  /*0580*/  PRMT R5, R6.reuse, 0x7632, R5 ;  /* 0x0000763206057816 */ /* 0x040fe20000000005 */
[----:B------:R-:W-:Y:S01]  /*0590*/  FADD.FTZ R3, -R49, R4 ;  /* 0x0000000431037221 */ /* 0x000fe20000010100 */
[----:B------:R-:W-:-:S02]  /*05a0*/  SHF.L.U32 R6, R6, 0x10, RZ ;  /* 0x0000001006067819 */ /* 0x000fc400000006ff */
[----:B------:R-:W-:Y:S02]  /*05b0*/  PRMT R47, R7, 0x7632, R47 ;  /* 0x00007632072f7816 */ /* 0x000fe4000000002f */
[----:B------:R-:W-:Y:S01]  /*05c0*/  SHF.L.U32 R4, R5, 0x10, RZ ;  /* 0x0000001005047819 */ /* 0x000fe200000006ff */
[----:B------:R-:W-:Y:S01]  /*05d0*/  FADD.FTZ R57, -R49, R6 ;  /* 0x0000000631397221 */ /* 0x000fe20000010100 */
[----:B------:R-:W-:Y:S01]  /*05e0*/  SHF.L.U32 R0, R0, 0x10, RZ ;  /* 0x0000001000007819 */ /* 0x000fe200000006ff */
[----:B------:R-:W-:Y:S02]  /*05f0*/  IMAD.U32 R6, R47, 0x10000, RZ ;  /* 0x000100002f067824 */ /* 0x000fe400078e00ff */
[----:B0-----:R-:W-:Y:S02]  /*0600*/  IMAD.U32 R44, R7, 0x10000, RZ ;  /* 0x00010000072c7824 */ /* 0x001fe400078e00ff */
[----:B------:R-:W-:Y:S01]  /*0610*/  FADD.FTZ R47, -R49, R4 ;  /* 0x00000004312f7221 */ /* 0x000fe20000010100 */
[----:B------:R-:W-:Y:S01]  /*0620*/  IMAD.U32 R46, R46, 0x10000, RZ ;  /* 0x000100002e2e7824 */ /* 0x000fe200078e00ff */
[----:B------:R-:W-:Y:S01]  /*0630*/  SHF.L.U32 R4, R16, 0x10, RZ ;  /* 0x0000001010047819 */ /* 0x000fe200000006ff */
[----:B--2---:R-:W-:-:S02]  /*0640*/  IMAD.U32 R5, R8, 0x10000, RZ ;  /* 0x0001000008057824 */ /* 0x004fc400078e00ff */
[C---:B------:R-:W-:Y:S01]  /*0650*/  FADD.FTZ R7, -R49.reuse, R48 ;  /* 0x0000003031077221 */ /* 0x040fe20000010100 */
[C---:B------:R-:W-:Y:S01]  /*0660*/  FADD.FTZ R55, -R49.reuse, R44 ;  /* 0x0000002c31377221 */ /* 0x040fe20000010100 */
[C---:B------:R-:W-:Y:S01]  /*0670*/  FADD.FTZ R53, -R49.reuse, R0 ;  /* 0x0000000031357221 */ /* 0x040fe20000010100 */
[----:B------:R-:W-:Y:S01]  /*0680*/  FADD.FTZ R45, -R49, R46 ;  /* 0x0000002e312d7221 */ /* 0x000fe20000010100 */
[----:B------:R-:W-:Y:S01]  /*0690*/  PRMT R44, R9, 0x7632, R44 ;  /* 0x00007632092c7816 */ /* 0x000fe2000000002c */
[----:B------:R-:W-:Y:S01]  /*06a0*/  FMUL.FTZ R0, R64, R3 ;  /* 0x0000000340007220 */ /* 0x000fe20000410000 */
[----:B------:R-:W-:Y:S01]  /*06b0*/  FADD.FTZ R49, -R49, R6 ;  /* 0x0000000631317221 */ /* 0x000fe20000010100 */
[----:B------:R-:W-:Y:S01]  /*06c0*/  SHF.L.U32 R9, R9, 0x10, RZ ;  /* 0x0000001009097819 */ /* 0x000fe200000006ff */
[----:B------:R-:W-:Y:S01]  /*06d0*/  FMUL.FTZ R3, R4, R5 ;  /* 0x0000000504037220 */ /* 0x000fe20000410000 */
[----:B------:R-:W-:Y:S01]  /*06e0*/  PRMT R52, R8, 0x7632, R52 ;  /* 0x0000763208347816 */ /* 0x000fe20000000034 */
[----:B------:R-:W-:-:S02]  /*06f0*/  IMAD.U32 R6, R17, 0x10000, RZ ;  /* 0x0001000011067824 */ /* 0x000fc400078e00ff */
[C---:B------:R-:W-:Y:S01]  /*0700*/  FMUL.FTZ R4, R64.reuse, R7 ;  /* 0x0000000740047220 */ /* 0x040fe20000410000 */
[----:B------:R-:W-:Y:S01]  /*0710*/  FMUL.FTZ R8, R64, R55 ;  /* 0x0000003740087220 */ /* 0x000fe20000410000 */
[----:B------:R-:W-:Y:S01]  /*0720*/  PRMT R55, R17, 0x7632, R55 ;  /* 0x0000763211377816 */ /* 0x000fe20000000037 */
[----:B------:R-:W-:Y:S01]  /*0730*/  FADD.FTZ R28, R28, R5 ;  /* 0x000000051c1c7221 */ /* 0x000fe20000010000 */
[C---:B------:R-:W-:Y:S01]  /*0740*/  PRMT R48, R11.reuse, 0x7632, R48 ;  /* 0x000076320b307816 */ /* 0x040fe20000000030 */
[----:B------:R-:W-:Y:S01]  /*0750*/  FFMA.FTZ R20, R0, R5, R20 ;  /* 0x0000000500147223 */ /* 0x000fe20000010014 */
[----:B------:R-:W-:Y:S01]  /*0760*/  SHF.L.U32 R11, R11, 0x10, RZ ;  /* 0x000000100b0b7819 */ /* 0x000fe200000006ff */
[-C--:B------:R-:W-:Y:S01]  /*0770*/  FMUL.FTZ R5, R6, R9.reuse ;  /* 0x0000000906057220 */ /* 0x080fe20000410000 */
[----:B------:R-:W-:Y:S01]  /*0780*/  FADD.FTZ R30, R30, R9 ;  /* 0x000000091e1e7221 */ /* 0x000fe20000010000 */
[----:B------:R-:W-:Y:S01]  /*0790*/  FFMA.FTZ R22, R4, R9, R22 ;  /* 0x0000000904167223 */ /* 0x000fe20000010016 */
[----:B------:R-:W-:Y:S01]  /*07a0*/  IMAD.U32 R9, R19, 0x10000, RZ ;  /* 0x0001000013097824 */ /* 0x000fe200078e00ff */
[----:B------:R-:W-:Y:S01]  /*07b0*/  SHF.L.U32 R55, R55, 0x10, RZ ;  /* 0x0000001037377819 */ /* 0x000fe200000006ff */
[----:B------:R-:W-:-:S02]  /*07c0*/  IMAD.U32 R56, R44, 0x10000, RZ ;  /* 0x000100002c387824 */ /* 0x000fc400078e00ff */
[----:B------:R-:W-:Y:S01]  /*07d0*/  FADD.FTZ R34, R34, R11 ;  /* 0x0000000b22227221 */ /* 0x000fe20000010000 */
[----:B------:R-:W-:Y:S02]  /*07e0*/  IMAD.U32 R52, R52, 0x10000, RZ ;  /* 0x0001000034347824 */ /* 0x000fe400078e00ff */
[-C--:B------:R-:W-:Y:S01]  /*07f0*/  FMUL.FTZ R9, R9, R11.reuse ;  /* 0x0000000b09097220 */ /* 0x080fe20000410000 */
[----:B------:R-:W-:Y:S01]  /*0800*/  FFMA.FTZ R26, R8, R11, R26 ;  /* 0x0000000b081a7223 */ /* 0x000fe2000001001a */
[C---:B------:R-:W-:Y:S01]  /*0810*/  PRMT R46, R10.reuse, 0x7632, R46 ;  /* 0x000076320a2e7816 */ /* 0x040fe2000000002e */
[----:B------:R-:W-:Y:S02]  /*0820*/  IMAD.U32 R59, R10, 0x10000, RZ ;  /* 0x000100000a3b7824 */ /* 0x000fe400078e00ff */
[C---:B------:R-:W-:Y:S01]  /*0830*/  FMUL.FTZ R11, R64.reuse, R45 ;  /* 0x0000002d400b7220 */ /* 0x040fe20000410000 */
[----:B------:R-:W-:Y:S01]  /*0840*/  FMUL.FTZ R10, R64, R53 ;  /* 0x00000035400a7220 */ /* 0x000fe20000410000 */
[----:B------:R-:W-:Y:S01]  /*0850*/  FMUL.FTZ R45, R55, R56 ;  /* 0x00000038372d7220 */ /* 0x000fe20000410000 */
[-C--:B------:R-:W-:Y:S01]  /*0860*/  FMUL.FTZ R44, R54, R52.reuse ;  /* 0x00000034362c7220 */ /* 0x080fe20000410000 */
[----:B------:R-:W-:Y:S01]  /*0870*/  FADD.FTZ R53, RZ, R3 ;  /* 0x00000003ff357221 */ /* 0x000fe20000010000 */
[----:B------:R-:W-:Y:S01]  /*0880*/  FFMA.FTZ R55, R0, R3, RZ ;  /* 0x0000000300377223 */ /* 0x000fe200000100ff */
[----:B------:R-:W-:Y:S01]  /*0890*/  FADD.FTZ R29, R29, R52 ;  /* 0x000000341d1d7221 */ /* 0x000fe20000010000 */
[C---:B------:R-:W-:Y:S01]  /*08a0*/  FFMA.FTZ R21, R10.reuse, R52, R21 ;  /* 0x000000340a157223 */ /* 0x040fe20000010015 */
[----:B------:R-:W-:Y:S01]  /*08b0*/  FADD.FTZ R52, R53, R44 ;  /* 0x0000002c35347221 */ /* 0x000fe20000010000 */
[----:B------:R-:W-:Y:S01]  /*08c0*/  FFMA.FTZ R55, R10, R44, R55 ;  /* 0x0000002c0a377223 */ /* 0x000fe20000010037 */
[--C-:B------:R-:W-:Y:S01]  /*08d0*/  FADD.FTZ R31, R31, R56.reuse ;  /* 0x000000381f1f7221 */ /* 0x100fe20000010000 */
[----:B------:R-:W-:Y:S01]  /*08e0*/  FFMA.FTZ R23, R11, R56, R23 ;  /* 0x000000380b177223 */ /* 0x000fe20000010017 */
[----:B------:R-:W-:Y:S01]  /*08f0*/  SHF.L.U32 R7, R18, 0x10, RZ ;  /* 0x0000001012077819 */ /* 0x000fe200000006ff */
[----:B------:R-:W-:Y:S01]  /*0900*/  FADD.FTZ R52, R52, R5 ;  /* 0x0000000534347221 */ /* 0x000fe20000010000 */
[----:B------:R-:W-:Y:S01]  /*0910*/  PRMT R56, R18, 0x7632, R56 ;  /* 0x0000763212387816 */ /* 0x000fe20000000038 */
[----:B------:R-:W-:Y:S01]  /*0920*/  FFMA.FTZ R54, R4, R5, R55 ;  /* 0x0000000504367223 */ /* 0x000fe20000010037 */
[----:B------:R-:W-:Y:S01]  /*0930*/  SHF.L.U32 R55, R46, 0x10, RZ ;  /* 0x000000102e377819 */ /* 0x000fe200000006ff */
[----:B------:R-:W-:Y:S01]  /*0940*/  FMUL.FTZ R6, R64, R57 ;  /* 0x0000003940067220 */ /* 0x000fe20000410000 */
[----:B------:R-:W-:Y:S01]  /*0950*/  SHF.L.U32 R56, R56, 0x10, RZ ;  /* 0x0000001038387819 */ /* 0x000fe200000006ff */
[----:B------:R-:W-:Y:S01]  /*0960*/  FMUL.FTZ R7, R7, R59 ;  /* 0x0000003b07077220 */ /* 0x000fe20000410000 */
[----:B------:R-:W-:Y:S01]  /*0970*/  FADD.FTZ R52, R52, R45 ;  /* 0x0000002d34347221 */ /* 0x000fe20000010000 */
[----:B------:R-:W-:Y:S01]  /*0980*/  FFMA.FTZ R53, R11, R45, R54 ;  /* 0x0000002d0b357223 */ /* 0x000fe20000010036 */
[----:B------:R-:W-:Y:S01]  /*0990*/  PRMT R57, R19, 0x7632, R57 ;  /* 0x0000763213397816 */ /* 0x000fe20000000039 */
[----:B------:R-:W-:-:S02]  /*09a0*/  IMAD.U32 R66, R48, 0x10000, RZ ;  /* 0x0001000030427824 */ /* 0x000fc400078e00ff */
[----:B------:R-:W-:Y:S01]  /*09b0*/  FMUL.FTZ R46, R64, R47 ;  /* 0x0000002f402e7220 */ /* 0x000fe20000410000 */
[----:B------:R-:W-:Y:S01]  /*09c0*/  FMUL.FTZ R47, R56, R55 ;  /* 0x00000037382f7220 */ /* 0x000fe20000410000 */
[----:B------:R-:W-:Y:S01]  /*09d0*/  FADD.FTZ R52, R52, R7 ;  /* 0x0000000734347221 */ /* 0x000fe20000010000 */
[----:B------:R-:W-:Y:S01]  /*09e0*/  FFMA.FTZ R48, R6, R7, R53 ;  /* 0x0000000706307223 */ /* 0x000fe20000010035 */
[----:B------:R-:W-:Y:S02]  /*09f0*/  IMAD.U32 R57, R57, 0x10000, RZ ;  /* 0x0001000039397824 */ /* 0x000fe400078e00ff */
[----:B------:R-:W-:Y:S01]  /*0a00*/  FADD.FTZ R52, R52, R47 ;  /* 0x0000002f34347221 */ /* 0x000fe20000010000 */
[----:B------:R-:W-:Y:S01]  /*0a10*/  FFMA.FTZ R53, R46, R47, R48 ;  /* 0x0000002f2e357223 */ /* 0x000fe20000010030 */
[----:B------:R-:W-:Y:S01]  /*0a20*/  FMUL.FTZ R48, R64, R49 ;  /* 0x0000003140307220 */ /* 0x000fe20000410000 */
[-C--:B------:R-:W-:Y:S01]  /*0a30*/  FMUL.FTZ R49, R57, R66.reuse ;  /* 0x0000004239317220 */ /* 0x080fe20000410000 */
        /* <DEDUP_REMOVED lines=11> */
.L_x_346:
[----:B-----5:R-:W-:Y:S01]  /*0af0*/  ISETP.GE.AND P1, PT, R51, 0x1, PT ;  /* 0x000000013300780c */ /* 0x020fe20003f26270 */
[----:B------:R-:W-:Y:S01]  /*0b00*/  IMAD.U32 R60, RZ, RZ, UR21 ;  /* 0x00000015ff3c7e24 */ /* 0x000fe2000f8e00ff */
[----:B------:R-:W-:-:S04]  /*0b10*/  MOV R58, UR20 ;  /* 0x00000014003a7c02 */ /* 0x000fc80008000f00 */
[----:B------:R-:W-:-:S04]  /*0b20*/  ISETP.NE.U32.AND P0, PT, R58, RZ, PT ;  /* 0x000000ff3a00720c */ /* 0x000fc80003f05070 */
[----:B------:R-:W-:-:S03]  /*0b30*/  ISETP.NE.AND.EX P0, PT, R60, RZ, PT, P0 ;  /* 0x000000ff3c00720c */ /* 0x000fc60003f05300 */
[----:B------:R-:W0:Y:S01]  /*0b40*/  @P1 LDC R55, c[0x0][0x388] ;  /* 0x0000e200ff371b82 */ /* 0x000e220000000800 */
[----:B------:R-:W-:-:S09]  /*0b50*/  @P1 IADD3 R54, PT, PT, R51, -0x1, RZ ;  /* 0xffffffff33361810 */ /* 0x000fd20007ffe0ff */
[----:B------:R-:W2:Y:S08]  /*0b60*/  @P0 LDC R57, c[0x0][0x388] ;  /* 0x0000e200ff390b82 */ /* 0x000eb00000000800 */
[----:B------:R-:W3:Y:S01]  /*0b70*/  @P0 LDC.64 R52, c[0x0][0x438] ;  /* 0x00010e00ff340b82 */ /* 0x000ee20000000a00 */
[----:B0-----:R-:W-:-:S05]  /*0b80*/  @P1 IMAD R54, R54, R55, RZ ;  /* 0x0000003736361224 */ /* 0x001fca00078e02ff */
[----:B------:R-:W-:-:S04]  /*0b90*/  @P1 SHF.R.S32.HI R55, RZ, 0x1f, R54 ;  /* 0x0000001fff371819 */ /* 0x000fc80000011436 */
[----:B------:R-:W-:Y:S01]  /*0ba0*/  @P1 LEA.HI R56, R55, R54, RZ, 0x3 ;  /* 0x0000003637381211 */ /* 0x000fe200078f18ff */
[----:B--2---:R-:W-:Y:S01]  /*0bb0*/  @P0 IMAD R57, R62, R57, RZ ;  /* 0x000000393e390224 */ /* 0x004fe200078e02ff */
[----:B------:R-:W-:Y:S02]  /*0bc0*/  CS2R R54, SRZ ;  /* 0x0000000000367805 */ /* 0x000fe4000001ff00 */
[----:B------:R-:W-:Y:S02]  /*0bd0*/  @P1 LEA.HI.SX32 R56, R56, R63, 0x1d ;  /* 0x0000003f38381211 */ /* 0x000fe400078feaff */
[----:B------:R-:W-:Y:S02]  /*0be0*/  @P0 SHF.R.S32.HI R66, RZ, 0x1f, R57 ;  /* 0x0000001fff420819 */ /* 0x000fe40000011439 */
[----:B------:R-:W-:Y:S01]  /*0bf0*/  @P1 MOV R55, RZ ;  /* 0x000000ff00371202 */ /* 0x000fe20000000f00 */
[----:B------:R-:W-:Y:S01]  /*0c00*/  @P1 IMAD.MOV.U32 R54, RZ, RZ, R56 ;  /* 0x000000ffff361224 */ /* 0x000fe200078e0038 */
[----:B------:R-:W-:-:S04]  /*0c10*/  @P0 LEA.HI R66, R66, R57, RZ, 0x3 ;  /* 0x0000003942420211 */ /* 0x000fc800078f18ff */
[----:B------:R-:W-:Y:S02]  /*0c20*/  @P0 LEA.HI.SX32 R57, R66, R63, 0x1d ;  /* 0x0000003f42390211 */ /* 0x000fe400078feaff */
[----:B------:R-:W-:-:S03]  /*0c30*/  LEA R76, P3, R54, UR10, 0x3 ;  /* 0x0000000a364c7c11 */ /* 0x000fc6000f8618ff */
[----:B---3--:R-:W-:Y:S01]  /*0c40*/  @P0 IMAD.WIDE.U32 R52, R57, 0x10, R52 ;  /* 0x0000001039340825 */ /* 0x008fe200078e0034 */
[----:B------:R-:W-:-:S04]  /*0c50*/  LEA.HI.X R77, R54, UR11, R55, 0x3, P3 ;  /* 0x0000000b364d7c11 */ /* 0x000fc800098f1c37 */
[----:B------:R0:W5:Y:S04]  /*0c60*/  @P0 LDG.E.128 R12, desc[UR6][R52.64] ;  /* 0x00000006340c0981 */ /* 0x000168000c1e1d00 */
[----:B------:R-:W5:Y:S01]  /*0c70*/  LDG.E.64 R76, desc[UR6][R76.64] ;  /* 0x000000064c4c7981 */ /* 0x000f62000c1e1b00 */
[----:B------:R-:W-:Y:S02]  /*0c80*/  HFMA2 R59, -RZ, RZ, 0, 0 ;  /* 0x00000000ff3b7431 */ /* 0x000fe400000001ff */
[----:B------:R-:W-:-:S07]  /*0c90*/  IMAD.MOV.U32 R72, RZ, RZ, RZ ;  /* 0x000000ffff487224 */ /* 0x000fce00078e00ff */
.L_x_347:
[----:B------:R-:W-:Y:S05]  /*0ca0*/  BSYNC.RECONVERGENT B1 ;  /* 0x0000000000017941 */ /* 0x000fea0003800200 */
.L_x_345:
[----:B0----5:R-:W-:Y:S01]  /*0cb0*/  IMAD.MOV.U32 R52, RZ, RZ, R76 ;  /* 0x000000ffff347224 */ /* 0x021fe200078e004c */
[----:B------:R-:W-:Y:S01]  /*0cc0*/  UMOV UR4, 0xffffffff ;  /* 0xffffffff00047882 */ /* 0x000fe20000000000 */
[----:B------:R-:W-:Y:S02]  /*0cd0*/  MOV R53, R77 ;  /* 0x0000004d00357202 */ /* 0x000fe40000000f00 */
[C-C-:B------:R-:W-:Y:S02]  /*0ce0*/  SHF.R.U64 R56, R76.reuse, 0x8, R77.reuse ;  /* 0x000000084c387819 */ /* 0x140fe4000000124d */
[C-C-:B------:R-:W-:Y:S02]  /*0cf0*/  SHF.R.U64 R68, R76.reuse, 0x10, R77.reuse ;  /* 0x000000104c447819 */ /* 0x140fe4000000124d */
[--C-:B------:R-:W-:Y:S02]  /*0d00*/  SHF.R.U64 R57, R76, 0x18, R77.reuse ;  /* 0x000000184c397819 */ /* 0x100fe4000000124d */
[----:B------:R-:W-:-:S02]  /*0d10*/  SHF.R.U32.HI R55, RZ, 0x8, R77 ;  /* 0x00000008ff377819 */ /* 0x000fc4000001164d */
[----:B------:R-:W-:Y:S02]  /*0d20*/  SHF.R.U32.HI R54, RZ, 0x10, R77 ;  /* 0x00000010ff367819 */ /* 0x000fe4000001164d */
[----:B------:R-:W-:Y:S02]  /*0d30*/  PRMT R69, R52, 0x7610, R69 ;  /* 0x0000761034457816 */ /* 0x000fe40000000045 */
[----:B------:R-:W-:Y:S01]  /*0d40*/  PRMT R66, R53, 0x7610, R66 ;  /* 0x0000761035427816 */ /* 0x000fe20000000042 */
[----:B------:R-:W-:Y:S06]  /*0d50*/  BRA.DIV UR4, `(.L_x_348) ;  /* 0x00000022045c7947 */ /* 0x000fec000b800000 */
[----:B------:R-:W0:Y:S01]  /*0d60*/  SHFL.BFLY PT, R53, R72, 0x1, 0x1f ;  /* 0x0c201f0048357f89 */ /* 0x000e2200000e0000 */
[----:B------:R-:W-:-:S03]  /*0d70*/  PRMT R71, R12, 0x7632, R71 ;  /* 0x000076320c477816 */ /* 0x000fc60000000047 */
[----:B------:R-:W2:Y:S01]  /*0d80*/  SHFL.BFLY PT, R52, R59, 0x1, 0x1f ;  /* 0x0c201f003b347f89 */ /* 0x000ea200000e0000 */
[----:B0-----:R-:W-:Y:S01]  /*0d90*/  FADD.FTZ R67, R53, R72 ;  /* 0x0000004835437221 */ /* 0x001fe20000010000 */
[----:B--2---:R-:W-:-:S04]  /*0da0*/  FADD.FTZ R52, R52, R59 ;  /* 0x0000003b34347221 */ /* 0x004fc80000010000 */
[----:B------:R-:W0:Y:S04]  /*0db0*/  SHFL.BFLY PT, R74, R67, 0x2, 0x1f ;  /* 0x0c401f00434a7f89 */ /* 0x000e2800000e0000 */
[----:B------:R-:W2:Y:S01]  /*0dc0*/  SHFL.BFLY PT, R65, R52, 0x2, 0x1f ;  /* 0x0c401f0034417f89 */ /* 0x000ea200000e0000 */
[----:B0-----:R-:W-:Y:S01]  /*0dd0*/  FADD.FTZ R73, R67, R74 ;  /* 0x0000004a43497221 */ /* 0x001fe20000010000 */
[----:B--2---:R-:W-:-:S04]  /*0de0*/  FADD.FTZ R75, R52, R65 ;  /* 0x00000041344b7221 */ /* 0x004fc80000010000 */
        /* <DEDUP_REMOVED lines=9> */
[----:B------:R0:W2:Y:S01]  /*0e80*/  SHFL.BFLY PT, R74, R65, 0x10, 0x1f ;  /* 0x0e001f00414a7f89 */ /* 0x0000a200000e0000 */
[----:B------:R-:W-:-:S03]  /*0e90*/  PRMT R59, R15, 0x7632, R59 ;  /* 0x000076320f3b7816 */ /* 0x000fc6000000003b */
[----:B------:R0:W3:Y:S04]  /*0ea0*/  SHFL.BFLY PT, R73, R67, 0x10, 0x1f ;  /* 0x0e001f0043497f89 */ /* 0x0000e800000e0000 */
.L_x_380:
[----:B------:R-:W4:Y:S01]  /*0eb0*/  @P1 LDC R70, c[0x0][0x388] ;  /* 0x0000e200ff461b82 */ /* 0x000f220000000800 */
[----:B------:R-:W-:Y:S01]  /*0ec0*/  @P1 VIADD R51, R51, 0xffffffff ;  /* 0xffffffff33331836 */ /* 0x000fe20000000000 */
[----:B------:R-:W-:Y:S01]  /*0ed0*/  ISETP.NE.U32.AND P0, PT, R58, RZ, PT ;  /* 0x000000ff3a00720c */ /* 0x000fe20003f05070 */
[----:B--2---:R-:W-:Y:S01]  /*0ee0*/  FADD.FTZ R74, R65, R74 ;  /* 0x0000004a414a7221 */ /* 0x004fe20000010000 */
[----:B0--3--:R-:W-:Y:S01]  /*0ef0*/  FADD.FTZ R65, R67, R73 ;  /* 0x0000004943417221 */ /* 0x009fe20000010000 */
[----:B-1----:R-:W-:Y:S01]  /*0f00*/  ISETP.NE.AND P3, PT, R2, RZ, PT ;  /* 0x000000ff0200720c */ /* 0x002fe20003f65270 */
[----:B------:R-:W-:Y:S01]  /*0f10*/  BSSY.RECONVERGENT B1, `(.L_x_349) ;  /* 0x00001a8000017945 */ /* 0x000fe20003800200 */
[----:B------:R-:W-:Y:S01]  /*0f20*/  ISETP.NE.AND.EX P0, PT, R60, RZ, PT, P0 ;  /* 0x000000ff3c00720c */ /* 0x000fe20003f05300 */
[----:B------:R-:W-:Y:S01]  /*0f30*/  FMUL.FTZ R67, R74, UR12 ;  /* 0x0000000c4a437c20 */ /* 0x000fe20008410000 */
[----:B------:R-:W-:Y:S01]  /*0f40*/  CS2R R74, SRZ ;  /* 0x00000000004a7805 */ /* 0x000fe2000001ff00 */
[----:B------:R-:W-:Y:S01]  /*0f50*/  FMUL.FTZ R65, R65, UR12 ;  /* 0x0000000c41417c20 */ /* 0x000fe20008410000 */
[----:B------:R-:W-:-:S02]  /*0f60*/  @P1 IMAD.MOV.U32 R75, RZ, RZ, RZ ;  /* 0x000000ffff4b1224 */ /* 0x000fc400078e00ff */
[----:B------:R-:W-:Y:S01]  /*0f70*/  FSEL R67, R67, RZ, !P3 ;  /* 0x000000ff43437208 */ /* 0x000fe20005800000 */
[----:B----4-:R-:W-:-:S05]  /*0f80*/  @P1 IMAD R51, R51, R70, RZ ;  /* 0x0000004633331224 */ /* 0x010fca00078e02ff */
[----:B------:R-:W-:-:S04]  /*0f90*/  @P1 SHF.R.S32.HI R58, RZ, 0x1f, R51 ;  /* 0x0000001fff3a1819 */ /* 0x000fc80000011433 */
[----:B------:R-:W-:-:S04]  /*0fa0*/  @P1 LEA.HI R58, R58, R51, RZ, 0x3 ;  /* 0x000000333a3a1211 */ /* 0x000fc800078f18ff */
[----:B------:R-:W-:-:S04]  /*0fb0*/  @P1 LEA.HI.SX32 R58, R58, R63, 0x1d ;  /* 0x0000003f3a3a1211 */ /* 0x000fc800078feaff */
[----:B------:R-:W-:Y:S01]  /*0fc0*/  @P1 MOV R74, R58 ;  /* 0x0000003a004a1202 */ /* 0x000fe20000000f00 */
[----:B------:R-:W-:Y:S06]  /*0fd0*/  @P0 BRA `(.L_x_350) ;  /* 0x0000000c00500947 */ /* 0x000fec0003800000 */
[----:B------:R-:W-:Y:S01]  /*0fe0*/  MOV R60, UR22 ;  /* 0x00000016003c7c02 */ /* 0x000fe20008000f00 */
[----:B------:R-:W-:-:S03]  /*0ff0*/  IMAD.U32 R61, RZ, RZ, UR23 ;  /* 0x00000017ff3d7e24 */ /* 0x000fc6000f8e00ff */
        /* <DEDUP_REMOVED lines=16> */
.L_x_353:
[----:B------:R-:W-:Y:S05]  /*1100*/  BSYNC.RECONVERGENT B2 ;  /* 0x0000000000027941 */ /* 0x000fea0003800200 */
.L_x_352:
        /* <DEDUP_REMOVED lines=13> */
.L_x_355:
[----:B------:R-:W-:Y:S05]  /*11e0*/  BSYNC.RECONVERGENT B2 ;  /* 0x0000000000027941 */ /* 0x000fea0003800200 */
.L_x_354:
        /* <DEDUP_REMOVED lines=13> */
.L_x_357:
[----:B------:R-:W-:Y:S05]  /*12c0*/  BSYNC.RECONVERGENT B2 ;  /* 0x0000000000027941 */ /* 0x000fea0003800200 */
.L_x_356:
        /* <DEDUP_REMOVED lines=13> */
.L_x_359:
[----:B------:R-:W-:Y:S05]  /*13a0*/  BSYNC.RECONVERGENT B2 ;  /* 0x0000000000027941 */ /* 0x000fea0003800200 */
.L_x_358:
        /* <DEDUP_REMOVED lines=13> */
.L_x_361:
[----:B------:R-:W-:Y:S05]  /*1480*/  BSYNC.RECONVERGENT B2 ;  /* 0x0000000000027941 */ /* 0x000fea0003800200 */
.L_x_360:
        /* <DEDUP_REMOVED lines=13> */
.L_x_363:
[----:B------:R-:W-:Y:S05]  /*1560*/  BSYNC.RECONVERGENT B2 ;  /* 0x0000000000027941 */ /* 0x000fea0003800200 */
.L_x_362:
        /* <DEDUP_REMOVED lines=13> */
.L_x_365:
[----:B------:R-:W-:Y:S05]  /*1640*/  BSYNC.RECONVERGENT B2 ;  /* 0x0000000000027941 */ /* 0x000fea0003800200 */
.L_x_364:
[----:B------:R-:W-:Y:S05]  /*1650*/  @!P1 BRA `(.L_x_366) ;  /* 0x0000001000cc9947 */ /* 0x000fea0003800000 */
[----:B------:R-:W-:Y:S01]  /*1660*/  FFMA.FTZ R52, R48, R65, R67 ;  /* 0x0000004130347223 */ /* 0x000fe20000010043 */
[----:B------:R-:W-:-:S03]  /*1670*/  ISETP.GT.AND P0, PT, R50, RZ, PT ;  /* 0x000000ff3200720c */ /* 0x000fc60003f04270 */
[----:B------:R-:W-:-:S04]  /*1680*/  FADD.FTZ R51, R49, -R52 ;  /* 0x8000003431337221 */ /* 0x000fc80000010000 */
[----:B------:R-:W-:-:S05]  /*1690*/  FMUL.FTZ R51, R64, R51 ;  /* 0x0000003340337220 */ /* 0x000fca0000410000 */
[----:B------:R-:W-:Y:S02]  /*16a0*/  FSEL R50, R51, RZ, P0 ;  /* 0x000000ff33327208 */ /* 0x000fe40000000000 */
[----:B------:R-:W-:-:S03]  /*16b0*/  ISETP.GE.U32.AND P0, PT, R76, RZ, PT ;  /* 0x000000ff4c00720c */ /* 0x000fc60003f06070 */
[----:B------:R-:W-:Y:S01]  /*16c0*/  FMUL.FTZ R50, R50, UR15 ;  /* 0x0000000f32327c20 */ /* 0x000fe20008410000 */
[----:B------:R-:W-:-:S03]  /*16d0*/  ISETP.GE.U32.AND.EX P0, PT, R77, 0x1000000, PT, P0 ;  /* 0x010000004d00780c */ /* 0x000fc60003f06100 */
[----:B------:R-:W-:-:S05]  /*16e0*/  FMUL.FTZ R50, R50, UR14 ;  /* 0x0000000e32327c20 */ /* 0x000fca0008410000 */
[----:B------:R-:W-:-:S04]  /*16f0*/  FSEL R50, R50, RZ, P0 ;  /* 0x000000ff32327208 */ /* 0x000fc80000000000 */
[----:B------:R-:W-:-:S04]  /*1700*/  F2FP.BF16.F32.PACK_AB R50, RZ, R50 ;  /* 0x00000032ff32723e */ /* 0x000fc800000010ff */
[----:B------:R-:W-:Y:S01]  /*1710*/  PRMT R39, R39, 0x5410, R50 ;  /* 0x0000541027277816 */ /* 0x000fe20000000032 */
[----:B------:R-:W-:Y:S06]  /*1720*/  BRA `(.L_x_366) ;  /* 0x0000001000987947 */ /* 0x000fec0003800000 */
.L_x_351:
[----:B------:R-:W0:Y:S01]  /*1730*/  @P1 LDC.64 R40, c[0x0][0x408] ;  /* 0x00010200ff281b82 */ /* 0x000e220000000a00 */
[----:B------:R-:W-:Y:S01]  /*1740*/  ISETP.GT.AND P0, PT, R50, RZ, PT ;  /* 0x000000ff3200720c */ /* 0x000fe20003f04270 */
[-CC-:B------:R-:W-:Y:S01]  /*1750*/  FFMA.FTZ R50, R0, R65.reuse, R67.reuse ;  /* 0x0000004100327223 */ /* 0x180fe20000010043 */
[-CC-:B------:R-:W-:Y:S01]  /*1760*/  FFMA.FTZ R53, R10, R65.reuse, R67.reuse ;  /* 0x000000410a357223 */ /* 0x180fe20000010043 */
[----:B------:R-:W-:Y:S01]  /*1770*/  @P1 LOP3.LUT P6, RZ, R69, 0xff, RZ, 0xc0, !PT ;  /* 0x000000ff45ff1812 */ /* 0x000fe200078cc0ff */
[----:B------:R-:W-:Y:S01]  /*1780*/  FFMA.FTZ R52, R11, R65, R67 ;  /* 0x000000410b347223 */ /* 0x000fe20000010043 */
[----:B------:R-:W-:Y:S01]  /*1790*/  FADD.FTZ R51, R3, -R50 ;  /* 0x8000003203337221 */ /* 0x000fe20000010000 */
[----:B------:R-:W-:Y:S01]  /*17a0*/  FADD.FTZ R53, R44, -R53 ;  /* 0x800000352c357221 */ /* 0x000fe20000010000 */
[----:B------:R-:W1:Y:S01]  /*17b0*/  @P1 LDC.64 R42, c[0x0][0x408] ;  /* 0x00010200ff2a1b82 */ /* 0x000e620000000a00 */
[----:B------:R-:W-:Y:S01]  /*17c0*/  @P1 LOP3.LUT P2, RZ, R56, 0xff, RZ, 0xc0, !PT ;  /* 0x000000ff38ff1812 */ /* 0x000fe2000784c0ff */
[C---:B------:R-:W-:Y:S01]  /*17d0*/  FMUL.FTZ R51, R64.reuse, R51 ;  /* 0x0000003340337220 */ /* 0x040fe20000410000 */
[----:B------:R-:W-:Y:S01]  /*17e0*/  FMUL.FTZ R53, R64, R53 ;  /* 0x0000003540357220 */ /* 0x000fe20000410000 */
[-CC-:B------:R-:W-:Y:S01]  /*17f0*/  FFMA.FTZ R50, R4, R65.reuse, R67.reuse ;  /* 0x0000004104327223 */ /* 0x180fe20000010043 */
[----:B------:R-:W-:Y:S01]  /*1800*/  @P1 LOP3.LUT P4, RZ, R57, 0xff, RZ, 0xc0, !PT ;  /* 0x000000ff39ff1812 */ /* 0x000fe2000788c0ff */
[-CC-:B------:R-:W-:Y:S01]  /*1810*/  FFMA.FTZ R70, R8, R65.reuse, R67.reuse ;  /* 0x0000004108467223 */ /* 0x180fe20000010043 */
[----:B------:R-:W-:Y:S01]  /*1820*/  FSEL R58, R51, RZ, P0 ;  /* 0x000000ff333a7208 */ /* 0x000fe20000000000 */
[----:B------:R-:W-:Y:S01]  /*1830*/  FADD.FTZ R51, R5, -R50 ;  /* 0x8000003205337221 */ /* 0x000fe20000010000 */
[----:B------:R-:W-:Y:S01]  /*1840*/  FSEL R59, R53, RZ, P0 ;  /* 0x000000ff353b7208 */ /* 0x000fe20000000000 */
[----:B------:R-:W-:Y:S01]  /*1850*/  FADD.FTZ R53, R45, -R52 ;  /* 0x800000342d357221 */ /* 0x000fe20000010000 */
[----:B------:R-:W-:Y:S01]  /*1860*/  @P1 LOP3.LUT P5, RZ, R66, 0xff, RZ, 0xc0, !PT ;  /* 0x000000ff42ff1812 */ /* 0x000fe200078ac0ff */
[-CC-:B------:R-:W-:Y:S01]  /*1870*/  FFMA.FTZ R66, R46, R65.reuse, R67.reuse ;  /* 0x000000412e427223 */ /* 0x180fe20000010043 */
[----:B------:R-:W-:Y:S01]  /*1880*/  @P1 LOP3.LUT P3, RZ, R68, 0xff, RZ, 0xc0, !PT ;  /* 0x000000ff44ff1812 */ /* 0x000fe2000786c0ff */
[----:B------:R-:W-:Y:S01]  /*1890*/  FFMA.FTZ R68, R48, R65, R67 ;  /* 0x0000004130447223 */ /* 0x000fe20000010043 */
[----:B0-----:R-:W-:Y:S01]  /*18a0*/  @P1 FMUL.FTZ R41, R58, R41 ;  /* 0x000000293a291220 */ /* 0x001fe20000410000 */
[----:B------:R-:W-:Y:S01]  /*18b0*/  FADD.FTZ R69, R47, -R66 ;  /* 0x800000422f457221 */ /* 0x000fe20000010000 */
[----:B------:R-:W-:Y:S01]  /*18c0*/  FMUL.FTZ R66, R64, R51 ;  /* 0x0000003340427220 */ /* 0x000fe20000410000 */
[----:B------:R-:W-:Y:S01]  /*18d0*/  FADD.FTZ R71, R49, -R68 ;  /* 0x8000004431477221 */ /* 0x000fe20000010000 */
[----:B------:R-:W-:Y:S01]  /*18e0*/  @P1 FMUL.FTZ R40, R41, R40 ;  /* 0x0000002829281220 */ /* 0x000fe20000410000 */
[----:B------:R-:W0:Y:S02]  /*18f0*/  @P1 LDC.64 R50, c[0x0][0x408] ;  /* 0x00010200ff321b82 */ /* 0x000e240000000a00 */
[----:B------:R-:W-:Y:S01]  /*1900*/  FSEL R66, R66, RZ, P0 ;  /* 0x000000ff42427208 */ /* 0x000fe20000000000 */
[----:B-1----:R-:W-:Y:S01]  /*1910*/  @P1 FMUL.FTZ R43, R59, R43 ;  /* 0x0000002b3b2b1220 */ /* 0x002fe20000410000 */
[----:B------:R-:W-:-:S02]  /*1920*/  @P1 FSEL R56, R40, RZ, P6 ;  /* 0x000000ff28381208 */ /* 0x000fc40003000000 */
[----:B------:R-:W-:Y:S01]  /*1930*/  @P1 LOP3.LUT P6, RZ, R55, 0xff, RZ, 0xc0, !PT ;  /* 0x000000ff37ff1812 */ /* 0x000fe200078cc0ff */
[----:B------:R-:W-:Y:S01]  /*1940*/  @P1 FMUL.FTZ R42, R43, R42 ;  /* 0x0000002a2b2a1220 */ /* 0x000fe20000410000 */
[----:B------:R-:W1:Y:S01]  /*1950*/  @P1 LDC.64 R40, c[0x0][0x408] ;  /* 0x00010200ff281b82 */ /* 0x000e620000000a00 */
[----:B------:R-:W-:-:S03]  /*1960*/  @P1 F2FP.BF16.F32.PACK_AB R56, RZ, R56 ;  /* 0x00000038ff38123e */ /* 0x000fc600000010ff */
[----:B------:R-:W-:Y:S02]  /*1970*/  @P1 FSEL R57, R42, RZ, P2 ;  /* 0x000000ff2a391208 */ /* 0x000fe40001000000 */
[----:B------:R-:W-:Y:S01]  /*1980*/  @P1 LOP3.LUT P2, RZ, R54, 0xff, RZ, 0xc0, !PT ;  /* 0x000000ff36ff1812 */ /* 0x000fe2000784c0ff */
[----:B------:R-:W-:Y:S01]  /*1990*/  FFMA.FTZ R54, R6, R65, R67 ;  /* 0x0000004106367223 */ /* 0x000fe20000010043 */
[----:B------:R-:W2:Y:S01]  /*19a0*/  @P1 LDC.64 R42, c[0x0][0x408] ;  /* 0x00010200ff2a1b82 */ /* 0x000ea20000000a00 */
[----:B------:R-:W-:Y:S01]  /*19b0*/  FADD.FTZ R67, R9, -R70 ;  /* 0x8000004609437221 */ /* 0x000fe20000010000 */
[C---:B------:R-:W-:Y:S01]  /*19c0*/  FMUL.FTZ R70, R64.reuse, R53 ;  /* 0x0000003540467220 */ /* 0x040fe20000410000 */
[----:B------:R-:W-:Y:S01]  /*19d0*/  FADD.FTZ R65, R7, -R54 ;  /* 0x8000003607417221 */ /* 0x000fe20000010000 */
[----:B------:R-:W-:Y:S01]  /*19e0*/  @P1 F2FP.BF16.F32.PACK_AB R57, RZ, R57 ;  /* 0x00000039ff39123e */ /* 0x000fe200000010ff */
[----:B------:R-:W-:Y:S01]  /*19f0*/  FMUL.FTZ R67, R64, R67 ;  /* 0x0000004340437220 */ /* 0x000fe20000410000 */
[----:B------:R-:W-:Y:S01]  /*1a00*/  @P1 PRMT R36, R56, 0x7610, R36 ;  /* 0x0000761038241816 */ /* 0x000fe20000000024 */
[----:B------:R-:W-:Y:S01]  /*1a10*/  FMUL.FTZ R68, R64, R65 ;  /* 0x0000004140447220 */ /* 0x000fe20000410000 */
[----:B------:R-:W3:Y:S01]  /*1a20*/  @P1 LDC.64 R52, c[0x0][0x408] ;  /* 0x00010200ff341b82 */ /* 0x000ee20000000a00 */
[----:B------:R-:W-:-:S02]  /*1a30*/  FSEL R65, R70, RZ, P0 ;  /* 0x000000ff46417208 */ /* 0x000fc40000000000 */
[----:B------:R-:W-:Y:S02]  /*1a40*/  FSEL R70, R67, RZ, P0 ;  /* 0x000000ff43467208 */ /* 0x000fe40000000000 */
[----:B------:R-:W-:Y:S02]  /*1a50*/  FSEL R68, R68, RZ, P0 ;  /* 0x000000ff44447208 */ /* 0x000fe40000000000 */
[----:B------:R-:W-:Y:S01]  /*1a60*/  @P1 PRMT R36, R36, 0x5410, R57 ;  /* 0x0000541024241816 */ /* 0x000fe20000000039 */
[----:B------:R-:W4:Y:S01]  /*1a70*/  @P1 LDC.64 R54, c[0x0][0x408] ;  /* 0x00010200ff361b82 */ /* 0x000f220000000a00 */
[----:B-1----:R-:W-:Y:S01]  /*1a80*/  @P1 FMUL.FTZ R73, R66, R41 ;  /* 0x0000002942491220 */ /* 0x002fe20000410000 */
[----:B------:R-:W-:Y:S01]  /*1a90*/  FMUL.FTZ R41, R64, R69 ;  /* 0x0000004540297220 */ /* 0x000fe20000410000 */
[----:B0-----:R-:W-:Y:S01]  /*1aa0*/  @P1 FMUL.FTZ R51, R68, R51 ;  /* 0x0000003344331220 */ /* 0x001fe20000410000 */
[----:B------:R-:W-:Y:S01]  /*1ab0*/  FMUL.FTZ R64, R64, R71 ;  /* 0x0000004740407220 */ /* 0x000fe20000410000 */
[----:B------:R-:W-:-:S02]  /*1ac0*/  @P1 FMUL.FTZ R69, R73, R40 ;  /* 0x0000002849451220 */ /* 0x000fc40000410000 */
[----:B------:R-:W-:Y:S01]  /*1ad0*/  @P1 FMUL.FTZ R50, R51, R50 ;  /* 0x0000003233321220 */ /* 0x000fe20000410000 */
[----:B--2---:R-:W-:-:S04]  /*1ae0*/  @P1 FMUL.FTZ R43, R65, R43 ;  /* 0x0000002b412b1220 */ /* 0x004fc80000410000 */
[----:B------:R-:W-:Y:S01]  /*1af0*/  @P1 FMUL.FTZ R40, R43, R42 ;  /* 0x0000002a2b281220 */ /* 0x000fe20000410000 */
[----:B------:R-:W-:Y:S02]  /*1b00*/  FSEL R42, R41, RZ, P0 ;  /* 0x000000ff292a7208 */ /* 0x000fe40000000000 */
[----:B------:R-:W-:Y:S02]  /*1b10*/  @P1 FSEL R43, R69, RZ, P3 ;  /* 0x000000ff452b1208 */ /* 0x000fe40001800000 */
[----:B------:R-:W-:Y:S01]  /*1b20*/  @P1 FSEL R41, R50, RZ, P5 ;  /* 0x000000ff32291208 */ /* 0x000fe20002800000 */
[----:B---3--:R-:W-:Y:S01]  /*1b30*/  @P1 FMUL.FTZ R53, R42, R53 ;  /* 0x000000352a351220 */ /* 0x008fe20000410000 */
[----:B------:R-:W-:Y:S02]  /*1b40*/  @P1 F2FP.BF16.F32.PACK_AB R43, RZ, R43 ;  /* 0x0000002bff2b123e */ /* 0x000fe400000010ff */
[----:B------:R-:W-:Y:S01]  /*1b50*/  @P1 FSEL R40, R40, RZ, P4 ;  /* 0x000000ff28281208 */ /* 0x000fe20002000000 */
[----:B------:R-:W-:Y:S01]  /*1b60*/  @P1 FMUL.FTZ R52, R53, R52 ;  /* 0x0000003435341220 */ /* 0x000fe20000410000 */
[----:B------:R-:W-:Y:S01]  /*1b70*/  @P1 F2FP.BF16.F32.PACK_AB R51, RZ, R41 ;  /* 0x00000029ff33123e */ /* 0x000fe200000010ff */
[----:B----4-:R-:W-:Y:S01]  /*1b80*/  @P1 FMUL.FTZ R55, R70, R55 ;  /* 0x0000003746371220 */ /* 0x010fe20000410000 */
[----:B------:R-:W-:-:S02]  /*1b90*/  @P1 F2FP.BF16.F32.PACK_AB R50, RZ, R40 ;  /* 0x00000028ff32123e */ /* 0x000fc400000010ff */
[----:B------:R-:W-:Y:S01]  /*1ba0*/  @P1 FSEL R52, R52, RZ, P6 ;  /* 0x000000ff34341208 */ /* 0x000fe20003000000 */
[----:B------:R-:W-:Y:S01]  /*1bb0*/  @P1 FMUL.FTZ R54, R55, R54 ;  /* 0x0000003637361220 */ /* 0x000fe20000410000 */
[----:B------:R-:W-:Y:S02]  /*1bc0*/  FSEL R53, R64, RZ, P0 ;  /* 0x000000ff40357208 */ /* 0x000fe40000000000 */
[----:B------:R-:W-:Y:S02]  /*1bd0*/  @P1 F2FP.BF16.F32.PACK_AB R52, RZ, R52 ;  /* 0x00000034ff34123e */ /* 0x000fe400000010ff */
[----:B------:R-:W-:Y:S02]  /*1be0*/  @P1 FSEL R54, R54, RZ, P2 ;  /* 0x000000ff36361208 */ /* 0x000fe40001000000 */
[----:B------:R-:W-:Y:S02]  /*1bf0*/  @P1 PRMT R37, R43, 0x7610, R37 ;  /* 0x000076102b251816 */ /* 0x000fe40000000025 */
[----:B------:R-:W-:-:S02]  /*1c00*/  @P1 F2FP.BF16.F32.PACK_AB R54, RZ, R54 ;  /* 0x00000036ff36123e */ /* 0x000fc400000010ff */
[----:B------:R-:W-:Y:S02]  /*1c10*/  @P1 PRMT R38, R51, 0x7610, R38 ;  /* 0x0000761033261816 */ /* 0x000fe40000000026 */
[----:B------:R-:W-:Y:S02]  /*1c20*/  F2FP.BF16.F32.PACK_AB R40, R59, R58 ;  /* 0x0000003a3b28723e */ /* 0x000fe400000010ff */
[----:B------:R-:W-:Y:S02]  /*1c30*/  F2FP.BF16.F32.PACK_AB R41, R65, R66 ;  /* 0x000000424129723e */ /* 0x000fe400000010ff */
[----:B------:R-:W-:Y:S02]  /*1c40*/  F2FP.BF16.F32.PACK_AB R42, R42, R68 ;  /* 0x000000442a2a723e */ /* 0x000fe400000010ff */
[----:B------:R-:W-:Y:S02]  /*1c50*/  @P1 PRMT R37, R37, 0x5410, R50 ;  /* 0x0000541025251816 */ /* 0x000fe40000000032 */
[----:B------:R-:W-:-:S02]  /*1c60*/  F2FP.BF16.F32.PACK_AB R43, R53, R70 ;  /* 0x00000046352b723e */ /* 0x000fc400000010ff */
[----:B------:R-:W-:Y:S02]  /*1c70*/  @P1 PRMT R38, R38, 0x5410, R52 ;  /* 0x0000541026261816 */ /* 0x000fe40000000034 */
[----:B------:R-:W-:Y:S01]  /*1c80*/  @P1 PRMT R39, R54, 0x7610, R39 ;  /* 0x0000761036271816 */ /* 0x000fe20000000027 */
[----:B------:R-:W-:Y:S06]  /*1c90*/  @!P1 BRA `(.L_x_366) ;  /* 0x0000000c003c9947 */ /* 0x000fec0003800000 */
[----:B------:R-:W-:Y:S01]  /*1ca0*/  FMUL.FTZ R50, R53, UR15 ;  /* 0x0000000f35327c20 */ /* 0x000fe20008410000 */
[----:B------:R-:W-:-:S03]  /*1cb0*/  ISETP.GE.U32.AND P0, PT, R76, RZ, PT ;  /* 0x000000ff4c00720c */ /* 0x000fc60003f06070 */
[----:B------:R-:W-:Y:S01]  /*1cc0*/  FMUL.FTZ R50, R50, UR14 ;  /* 0x0000000e32327c20 */ /* 0x000fe20008410000 */
[----:B------:R-:W-:-:S04]  /*1cd0*/  ISETP.GE.U32.AND.EX P0, PT, R77, 0x1000000, PT, P0 ;  /* 0x010000004d00780c */ /* 0x000fc80003f06100 */
[----:B------:R-:W-:-:S04]  /*1ce0*/  FSEL R50, R50, RZ, P0 ;  /* 0x000000ff32327208 */ /* 0x000fc80000000000 */
[----:B------:R-:W-:-:S04]  /*1cf0*/  F2FP.BF16.F32.PACK_AB R50, RZ, R50 ;  /* 0x00000032ff32723e */ /* 0x000fc800000010ff */
[----:B------:R-:W-:Y:S01]  /*1d00*/  PRMT R39, R39, 0x5410, R50 ;  /* 0x0000541027277816 */ /* 0x000fe20000000032 */
[----:B------:R-:W-:Y:S06]  /*1d10*/  BRA `(.L_x_366) ;  /* 0x0000000c001c7947 */ /* 0x000fec0003800000 */
.L_x_350:
[----:B------:R-:W-:Y:S01]  /*1d20*/  MOV R60, UR22 ;  /* 0x00000016003c7c02 */ /* 0x000fe20008000f00 */
[----:B------:R-:W-:-:S03]  /*1d30*/  IMAD.U32 R61, RZ, RZ, UR23 ;  /* 0x00000017ff3d7e24 */ /* 0x000fc6000f8e00ff */
[----:B------:R-:W-:-:S04]  /*1d40*/  ISETP.NE.U32.AND P0, PT, R60, RZ, PT ;  /* 0x000000ff3c00720c */ /* 0x000fc80003f05070 */
[----:B------:R-:W-:-:S13]  /*1d50*/  ISETP.NE.AND.EX P0, PT, R61, RZ, PT, P0 ;  /* 0x000000ff3d00720c */ /* 0x000fda0003f05300 */
[----:B------:R-:W-:Y:S05]  /*1d60*/  @P0 BRA `(.L_x_367) ;  /* 0x0000000400800947 */ /* 0x000fea0003800000 */
[----:B------:R-:W-:Y:S01]  /*1d70*/  ISETP.GT.AND P0, PT, R50, RZ, PT ;  /* 0x000000ff3200720c */ /* 0x000fe20003f04270 */
[----:B------:R-:W0:Y:S01]  /*1d80*/  @P1 LDC.64 R52, c[0x0][0x408] ;  /* 0x00010200ff341b82 */ /* 0x000e220000000a00 */
[----:B------:R-:W-:Y:S01]  /*1d90*/  SHF.L.U32 R59, R12, 0x10, RZ ;  /* 0x000000100c3b7819 */ /* 0x000fe200000006ff */
[----:B------:R-:W-:Y:S01]  /*1da0*/  IMAD.U32 R73, R15, 0x10000, RZ ;  /* 0x000100000f497824 */ /* 0x000fe200078e00ff */
[----:B------:R-:W-:Y:S01]  /*1db0*/  @P1 LOP3.LUT P6, RZ, R69, 0xff, RZ, 0xc0, !PT ;  /* 0x000000ff45ff1812 */ /* 0x000fe200078cc0ff */
[----:B------:R-:W-:Y:S01]  /*1dc0*/  IMAD.U32 R69, R14, 0x10000, RZ ;  /* 0x000100000e457824 */ /* 0x000fe200078e00ff */
[----:B------:R-:W-:Y:S02]  /*1dd0*/  @P1 LOP3.LUT P2, RZ, R56, 0xff, RZ, 0xc0, !PT ;  /* 0x000000ff38ff1812 */ /* 0x000fe4000784c0ff */
[----:B------:R-:W-:Y:S02]  /*1de0*/  @P1 LOP3.LUT P5, RZ, R66, 0xff, RZ, 0xc0, !PT ;  /* 0x000000ff42ff1812 */ /* 0x000fe400078ac0ff */
[----:B------:R-:W-:-:S02]  /*1df0*/  @P1 LOP3.LUT P4, RZ, R57, 0xff, RZ, 0xc0, !PT ;  /* 0x000000ff39ff1812 */ /* 0x000fc4000788c0ff */
[----:B------:R-:W-:Y:S01]  /*1e00*/  PRMT R57, R13, 0x7632, R57 ;  /* 0x000076320d397816 */ /* 0x000fe20000000039 */
[-CC-:B------:R-:W-:Y:S01]  /*1e10*/  @P0 FFMA.FTZ R51, R10, R65.reuse, R67.reuse ;  /* 0x000000410a330223 */ /* 0x180fe20000010043 */
[----:B------:R-:W-:Y:S01]  /*1e20*/  @P0 FFMA.FTZ R50, R0, R65, R67 ;  /* 0x0000004100320223 */ /* 0x000fe20000010043 */
[----:B------:R-:W-:Y:S02]  /*1e30*/  @!P0 PRMT R58, R12, 0x7632, R58 ;  /* 0x000076320c3a8816 */ /* 0x000fe4000000003a */
[----:B------:R-:W-:Y:S01]  /*1e40*/  @P0 SHF.L.U32 R71, R71, 0x10, RZ ;  /* 0x0000001047470819 */ /* 0x000fe200000006ff */
[----:B------:R-:W-:Y:S01]  /*1e50*/  @P0 FADD.FTZ R51, R44, -R51 ;  /* 0x800000332c330221 */ /* 0x000fe20000010000 */
[----:B------:R-:W-:Y:S01]  /*1e60*/  @P0 FADD.FTZ R50, R3, -R50 ;  /* 0x8000003203320221 */ /* 0x000fe20000010000 */
[----:B------:R-:W-:Y:S01]  /*1e70*/  @!P0 IMAD.U32 R58, R58, 0x10000, RZ ;  /* 0x000100003a3a8824 */ /* 0x000fe200078e00ff */
[----:B------:R-:W-:Y:S01]  /*1e80*/  SHF.L.U32 R57, R57, 0x10, RZ ;  /* 0x0000001039397819 */ /* 0x000fe200000006ff */
[C---:B------:R-:W-:Y:S01]  /*1e90*/  @P0 FFMA.FTZ R58, R64.reuse, R51, R71 ;  /* 0x00000033403a0223 */ /* 0x040fe20000010047 */
[----:B------:R-:W-:Y:S01]  /*1ea0*/  @P0 FFMA.FTZ R59, R64, R50, R59 ;  /* 0x00000032403b0223 */ /* 0x000fe2000001003b */
[----:B------:R-:W-:Y:S01]  /*1eb0*/  PRMT R71, R14, 0x7632, R71 ;  /* 0x000076320e477816 */ /* 0x000fe20000000047 */
[----:B------:R-:W1:Y:S01]  /*1ec0*/  @P1 LDC.64 R50, c[0x0][0x408] ;  /* 0x00010200ff321b82 */ /* 0x000e620000000a00 */
[----:B0-----:R-:W-:Y:S01]  /*1ed0*/  @P1 FMUL.FTZ R53, R58, R53 ;  /* 0x000000353a351220 */ /* 0x001fe20000410000 */
[----:B------:R-:W-:Y:S01]  /*1ee0*/  @P0 FFMA.FTZ R58, R11, R65, R67 ;  /* 0x000000410b3a0223 */ /* 0x000fe20000010043 */
[----:B------:R-:W-:-:S02]  /*1ef0*/  SHF.L.U32 R71, R71, 0x10, RZ ;  /* 0x0000001047477819 */ /* 0x000fc400000006ff */
[----:B------:R-:W-:Y:S01]  /*1f00*/  @P1 FMUL.FTZ R52, R53, R52 ;  /* 0x0000003435341220 */ /* 0x000fe20000410000 */
[----:B------:R-:W-:Y:S01]  /*1f10*/  @P0 FADD.FTZ R66, R45, -R58 ;  /* 0x8000003a2d420221 */ /* 0x000fe20000010000 */
[----:B------:R-:W-:-:S03]  /*1f20*/  @P1 LOP3.LUT P3, RZ, R68, 0xff, RZ, 0xc0, !PT ;  /* 0x000000ff44ff1812 */ /* 0x000fc6000786c0ff */
[----:B------:R-:W-:Y:S01]  /*1f30*/  @P1 FSEL R58, R52, RZ, P2 ;  /* 0x000000ff343a1208 */ /* 0x000fe20001000000 */
[----:B------:R-:W-:Y:S01]  /*1f40*/  @P0 FFMA.FTZ R52, R6, R65, R67 ;  /* 0x0000004106340223 */ /* 0x000fe20000010043 */
[----:B------:R-:W-:Y:S01]  /*1f50*/  @P1 LOP3.LUT P2, RZ, R54, 0xff, RZ, 0xc0, !PT ;  /* 0x000000ff36ff1812 */ /* 0x000fe2000784c0ff */
[----:B------:R-:W-:Y:S01]  /*1f60*/  @P0 FFMA.FTZ R57, R64, R66, R57 ;  /* 0x0000004240390223 */ /* 0x000fe20000010039 */
[----:B------:R-:W-:Y:S01]  /*1f70*/  @P1 F2FP.BF16.F32.PACK_AB R58, RZ, R58 ;  /* 0x0000003aff3a123e */ /* 0x000fe200000010ff */
[----:B------:R-:W-:-:S04]  /*1f80*/  @P0 FADD.FTZ R52, R7, -R52 ;  /* 0x8000003407340221 */ /* 0x000fc80000010000 */
[----:B------:R-:W-:Y:S02]  /*1f90*/  @P0 FFMA.FTZ R69, R64, R52, R69 ;  /* 0x0000003440450223 */ /* 0x000fe40000010045 */
[----:B------:R-:W0:Y:S01]  /*1fa0*/  @P1 LDC.64 R52, c[0x0][0x408] ;  /* 0x00010200ff341b82 */ /* 0x000e220000000a00 */
[----:B-1----:R-:W-:-:S04]  /*1fb0*/  @P1 FMUL.FTZ R51, R59, R51 ;  /* 0x000000333b331220 */ /* 0x002fc80000410000 */
[----:B------:R-:W-:-:S05]  /*1fc0*/  @P1 FMUL.FTZ R50, R51, R50 ;  /* 0x0000003233321220 */ /* 0x000fca0000410000 */
[----:B------:R-:W-:Y:S01]  /*1fd0*/  @P1 FSEL R56, R50, RZ, P6 ;  /* 0x000000ff32381208 */ /* 0x000fe20003000000 */
[----:B------:R-:W-:Y:S01]  /*1fe0*/  @P0 FFMA.FTZ R50, R4, R65, R67 ;  /* 0x0000004104320223 */ /* 0x000fe20000010043 */
[----:B------:R-:W-:Y:S01]  /*1ff0*/  @P1 LOP3.LUT P6, RZ, R55, 0xff, RZ, 0xc0, !PT ;  /* 0x000000ff37ff1812 */ /* 0x000fe200078cc0ff */
[----:B------:R-:W-:Y:S01]  /*2000*/  IMAD.U32 R55, R13, 0x10000, RZ ;  /* 0x000100000d377824 */ /* 0x000fe200078e00ff */
[----:B------:R-:W-:Y:S01]  /*2010*/  @P1 F2FP.BF16.F32.PACK_AB R56, RZ, R56 ;  /* 0x00000038ff38123e */ /* 0x000fe200000010ff */
[----:B------:R-:W-:-:S03]  /*2020*/  @P0 FADD.FTZ R50, R5, -R50 ;  /* 0x8000003205320221 */ /* 0x000fc60000010000 */
[----:B------:R-:W-:Y:S01]  /*2030*/  @P1 PRMT R36, R56, 0x7610, R36 ;  /* 0x0000761038241816 */ /* 0x000fe20000000024 */
[----:B------:R-:W-:Y:S01]  /*2040*/  @P0 FFMA.FTZ R55, R64, R50, R55 ;  /* 0x0000003240370223 */ /* 0x000fe20000010037 */
[----:B------:R-:W-:Y:S02]  /*2050*/  @P0 FFMA.FTZ R50, R46, R65, R67 ;  /* 0x000000412e320223 */ /* 0x000fe40000010043 */
[----:B------:R-:W-:Y:S01]  /*2060*/  @P1 PRMT R36, R36, 0x5410, R58 ;  /* 0x0000541024241816 */ /* 0x000fe2000000003a */
[----:B0-----:R-:W-:Y:S01]  /*2070*/  @P1 FMUL.FTZ R53, R57, R53 ;  /* 0x0000003539351220 */ /* 0x001fe20000410000 */
[----:B------:R-:W-:Y:S01]  /*2080*/  @P0 FADD.FTZ R54, R47, -R50 ;  /* 0x800000322f360221 */ /* 0x000fe20000010000 */
[----:B------:R-:W0:Y:S02]  /*2090*/  @P1 LDC.64 R56, c[0x0][0x408] ;  /* 0x00010200ff381b82 */ /* 0x000e240000000a00 */
[----:B------:R-:W-:Y:S01]  /*20a0*/  @P1 FMUL.FTZ R52, R53, R52 ;  /* 0x0000003435341220 */ /* 0x000fe20000410000 */
[----:B------:R-:W-:Y:S01]  /*20b0*/  @P0 FFMA.FTZ R71, R64, R54, R71 ;  /* 0x0000003640470223 */ /* 0x000fe20000010047 */
[----:B------:R-:W-:-:S03]  /*20c0*/  @P0 FFMA.FTZ R54, R8, R65, R67 ;  /* 0x0000004108360223 */ /* 0x000fc60000010043 */
[----:B------:R-:W-:Y:S01]  /*20d0*/  @P1 FSEL R52, R52, RZ, P4 ;  /* 0x000000ff34341208 */ /* 0x000fe20002000000 */
[----:B------:R-:W1:Y:S01]  /*20e0*/  @P1 LDC.64 R50, c[0x0][0x408] ;  /* 0x00010200ff321b82 */ /* 0x000e620000000a00 */
[----:B------:R-:W-:Y:S02]  /*20f0*/  @P0 FADD.FTZ R54, R9, -R54 ;  /* 0x8000003609360221 */ /* 0x000fe40000010000 */
[----:B------:R-:W-:Y:S02]  /*2100*/  @P1 F2FP.BF16.F32.PACK_AB R52, RZ, R52 ;  /* 0x00000034ff34123e */ /* 0x000fe400000010ff */
[----:B------:R-:W-:-:S03]  /*2110*/  @P0 FFMA.FTZ R73, R64, R54, R73 ;  /* 0x0000003640490223 */ /* 0x000fc60000010049 */
[----:B------:R-:W2:Y:S01]  /*2120*/  @P1 LDC.64 R58, c[0x0][0x408] ;  /* 0x00010200ff3a1b82 */ /* 0x000ea20000000a00 */
[----:B0-----:R-:W-:-:S04]  /*2130*/  @P1 FMUL.FTZ R57, R71, R57 ;  /* 0x0000003947391220 */ /* 0x001fc80000410000 */
[----:B------:R-:W-:Y:S01]  /*2140*/  @P1 FMUL.FTZ R56, R57, R56 ;  /* 0x0000003839381220 */ /* 0x000fe20000410000 */
[----:B-1----:R-:W-:-:S04]  /*2150*/  @P1 FMUL.FTZ R51, R55, R51 ;  /* 0x0000003337331220 */ /* 0x002fc80000410000 */
[----:B------:R-:W-:Y:S01]  /*2160*/  @P1 FSEL R56, R56, RZ, P6 ;  /* 0x000000ff38381208 */ /* 0x000fe20003000000 */
[----:B------:R-:W0:Y:S01]  /*2170*/  @P1 LDC.64 R54, c[0x0][0x408] ;  /* 0x00010200ff361b82 */ /* 0x000e220000000a00 */
[----:B------:R-:W-:Y:S02]  /*2180*/  @P1 FMUL.FTZ R50, R51, R50 ;  /* 0x0000003233321220 */ /* 0x000fe40000410000 */
[----:B------:R-:W-:Y:S01]  /*2190*/  @P1 F2FP.BF16.F32.PACK_AB R56, RZ, R56 ;  /* 0x00000038ff38123e */ /* 0x000fe200000010ff */
[----:B--2---:R-:W-:Y:S02]  /*21a0*/  @P1 FMUL.FTZ R59, R73, R59 ;  /* 0x0000003b493b1220 */ /* 0x004fe40000410000 */
[----:B------:R-:W-:Y:S02]  /*21b0*/  @P1 FSEL R50, R50, RZ, P3 ;  /* 0x000000ff32321208 */ /* 0x000fe40001800000 */
[----:B------:R-:W-:Y:S02]  /*21c0*/  @P1 FMUL.FTZ R58, R59, R58 ;  /* 0x0000003a3b3a1220 */ /* 0x000fe40000410000 */
[----:B------:R-:W-:-:S03]  /*21d0*/  @P1 F2FP.BF16.F32.PACK_AB R50, RZ, R50 ;  /* 0x00000032ff32123e */ /* 0x000fc600000010ff */
[----:B------:R-:W-:Y:S02]  /*21e0*/  @P1 FSEL R58, R58, RZ, P2 ;  /* 0x000000ff3a3a1208 */ /* 0x000fe40001000000 */
[----:B------:R-:W-:Y:S02]  /*21f0*/  @P1 PRMT R37, R50, 0x7610, R37 ;  /* 0x0000761032251816 */ /* 0x000fe40000000025 */
[----:B------:R-:W-:Y:S02]  /*2200*/  @P1 F2FP.BF16.F32.PACK_AB R58, RZ, R58 ;  /* 0x0000003aff3a123e */ /* 0x000fe400000010ff */
[----:B------:R-:W-:Y:S02]  /*2210*/  @P1 PRMT R37, R37, 0x5410, R52 ;  /* 0x0000541025251816 */ /* 0x000fe40000000034 */
[----:B------:R-:W-:Y:S01]  /*2220*/  @P1 PRMT R39, R58, 0x7610, R39 ;  /* 0x000076103a271816 */ /* 0x000fe20000000027 */
[----:B0-----:R-:W-:-:S04]  /*2230*/  @P1 FMUL.FTZ R55, R69, R55 ;  /* 0x0000003745371220 */ /* 0x001fc80000410000 */
[----:B------:R-:W-:-:S05]  /*2240*/  @P1 FMUL.FTZ R54, R55, R54 ;  /* 0x0000003637361220 */ /* 0x000fca0000410000 */
[----:B------:R-:W-:-:S04]  /*2250*/  @P1 FSEL R54, R54, RZ, P5 ;  /* 0x000000ff36361208 */ /* 0x000fc80002800000 */
[----:B------:R-:W-:-:S04]  /*2260*/  @P1 F2FP.BF16.F32.PACK_AB R54, RZ, R54 ;  /* 0x00000036ff36123e */ /* 0x000fc800000010ff */
[----:B------:R-:W-:-:S04]  /*2270*/  @P1 PRMT R38, R54, 0x7610, R38 ;  /* 0x0000761036261816 */ /* 0x000fc80000000026 */
[----:B------:R-:W-:Y:S01]  /*2280*/  @P1 PRMT R38, R38, 0x5410, R56 ;  /* 0x0000541026261816 */ /* 0x000fe20000000038 */
[----:B------:R-:W-:Y:S06]  /*2290*/  @!P1 BRA `(.L_x_366) ;  /* 0x0000000400bc9947 */ /* 0x000fec0003800000 */
[----:B------:R-:W-:Y:S01]  /*22a0*/  PRMT R50, R15, 0x7632, R50 ;  /* 0x000076320f327816 */ /* 0x000fe20000000032 */
[----:B------:R-:W-:-:S03]  /*22b0*/  @P0 FFMA.FTZ R52, R48, R65, R67 ;  /* 0x0000004130340223 */ /* 0x000fc60000010043 */
[----:B------:R-:W-:Y:S01]  /*22c0*/  SHF.L.U32 R51, R50, 0x10, RZ ;  /* 0x0000001032337819 */ /* 0x000fe200000006ff */
[----:B------:R-:W-:-:S04]  /*22d0*/  @P0 FADD.FTZ R52, R49, -R52 ;  /* 0x8000003431340221 */ /* 0x000fc80000010000 */
[----:B------:R-:W-:Y:S01]  /*22e0*/  @P0 FFMA.FTZ R51, R64, R52, R51 ;  /* 0x0000003440330223 */ /* 0x000fe20000010033 */
        /* <DEDUP_REMOVED lines=8> */
.L_x_367:
[----:B------:R-:W-:Y:S01]  /*2370*/  ISETP.GT.AND P0, PT, R50, RZ, PT ;  /* 0x000000ff3200720c */ /* 0x000fe20003f04270 */
[-C--:B------:R-:W-:Y:S01]  /*2380*/  @P2 FFMA.FTZ R70, R0, R65.reuse, R67 ;  /* 0x0000004100462223 */ /* 0x080fe20000010043 */
[C---:B------:R-:W-:Y:S02]  /*2390*/  SHF.L.U32 R73, R12.reuse, 0x10, RZ ;  /* 0x000000100c497819 */ /* 0x040fe400000006ff */
[----:B------:R-:W-:Y:S01]  /*23a0*/  SHF.L.U32 R71, R13, 0x10, RZ ;  /* 0x000000100d477819 */ /* 0x000fe200000006ff */
[----:B------:R-:W-:Y:S01]  /*23b0*/  @P2 FADD.FTZ R70, R3, -R70 ;  /* 0x8000004603462221 */ /* 0x000fe20000010000 */
[----:B------:R-:W-:Y:S02]  /*23c0*/  PRMT R72, R12, 0x7632, R72 ;  /* 0x000076320c487816 */ /* 0x000fe40000000048 */
[----:B------:R-:W-:Y:S01]  /*23d0*/  @P1 LOP3.LUT P5, RZ, R56, 0xff, RZ, 0xc0, !PT ;  /* 0x000000ff38ff1812 */ /* 0x000fe200078ac0ff */
[----:B------:R-:W-:Y:S01]  /*23e0*/  @P2 FFMA.FTZ R73, R64, R70, R73 ;  /* 0x0000004640492223 */ /* 0x000fe20000010049 */
[----:B------:R-:W-:Y:S01]  /*23f0*/  PRMT R70, R13, 0x7632, R70 ;  /* 0x000076320d467816 */ /* 0x000fe20000000046 */
[----:B------:R-:W-:Y:S01]  /*2400*/  IMAD.U32 R72, R72, 0x10000, RZ ;  /* 0x0001000048487824 */ /* 0x000fe200078e00ff */
[----:B------:R-:W-:Y:S01]  /*2410*/  @P1 LOP3.LUT P4, RZ, R66, 0xff, RZ, 0xc0, !PT ;  /* 0x000000ff42ff1812 */ /* 0x000fe2000788c0ff */
[-CC-:B------:R-:W-:Y:S01]  /*2420*/  @P0 FFMA.FTZ R41, R11, R65.reuse, R67.reuse ;  /* 0x000000410b290223 */ /* 0x180fe20000010043 */
[-CC-:B------:R-:W-:Y:S01]  /*2430*/  @P0 FFMA.FTZ R58, R6, R65.reuse, R67.reuse ;  /* 0x00000041063a0223 */ /* 0x180fe20000010043 */
[-CC-:B------:R-:W-:Y:S01]  /*2440*/  @P0 FFMA.FTZ R51, R10, R65.reuse, R67.reuse ;  /* 0x000000410a330223 */ /* 0x180fe20000010043 */
[-CC-:B------:R-:W-:Y:S01]  /*2450*/  @P0 FFMA.FTZ R43, R4, R65.reuse, R67.reuse ;  /* 0x00000041042b0223 */ /* 0x180fe20000010043 */
[-CC-:B------:R-:W-:Y:S01]  /*2460*/  @P0 FFMA.FTZ R40, R46, R65.reuse, R67.reuse ;  /* 0x000000412e280223 */ /* 0x180fe20000010043 */
[-CC-:B------:R-:W-:Y:S01]  /*2470*/  @P0 FFMA.FTZ R42, R8, R65.reuse, R67.reuse ;  /* 0x00000041082a0223 */ /* 0x180fe20000010043 */
[----:B------:R-:W-:Y:S01]  /*2480*/  @P0 FFMA.FTZ R50, R48, R65, R67 ;  /* 0x0000004130320223 */ /* 0x000fe20000010043 */
[----:B------:R-:W-:-:S02]  /*2490*/  IMAD.U32 R70, R70, 0x10000, RZ ;  /* 0x0001000046467824 */ /* 0x000fc400078e00ff */
[----:B------:R-:W-:Y:S01]  /*24a0*/  @P0 FADD.FTZ R41, R45, -R41 ;  /* 0x800000292d290221 */ /* 0x000fe20000010000 */
[----:B------:R-:W-:Y:S01]  /*24b0*/  SHF.L.U32 R67, R14, 0x10, RZ ;  /* 0x000000100e437819 */ /* 0x000fe200000006ff */
[----:B------:R-:W-:Y:S01]  /*24c0*/  @P0 FADD.FTZ R58, R7, -R58 ;  /* 0x8000003a073a0221 */ /* 0x000fe20000010000 */
[----:B------:R-:W-:Y:S01]  /*24d0*/  @P0 FADD.FTZ R43, R5, -R43 ;  /* 0x8000002b052b0221 */ /* 0x000fe20000010000 */
[C---:B------:R-:W-:Y:S01]  /*24e0*/  @P0 FFMA.FTZ R70, R64.reuse, R41, R70 ;  /* 0x0000002940460223 */ /* 0x040fe20000010046 */
[----:B------:R-:W-:Y:S01]  /*24f0*/  @P0 FADD.FTZ R40, R47, -R40 ;  /* 0x800000282f280221 */ /* 0x000fe20000010000 */
[----:B------:R-:W-:Y:S01]  /*2500*/  @P0 FFMA.FTZ R67, R64, R58, R67 ;  /* 0x0000003a40430223 */ /* 0x000fe20000010043 */
[----:B------:R-:W-:Y:S01]  /*2510*/  @P0 FADD.FTZ R41, R9, -R42 ;  /* 0x8000002a09290221 */ /* 0x000fe20000010000 */
[----:B------:R-:W-:Y:S02]  /*2520*/  IMAD.U32 R65, R52, 0x10000, RZ ;  /* 0x0001000034417824 */ /* 0x000fe400078e00ff */
[C---:B------:R-:W-:Y:S01]  /*2530*/  @P0 FFMA.FTZ R71, R64.reuse, R43, R71 ;  /* 0x0000002b40470223 */ /* 0x040fe20000010047 */
[----:B------:R-:W-:Y:S01]  /*2540*/  IMAD.U32 R58, R15, 0x10000, RZ ;  /* 0x000100000f3a7824 */ /* 0x000fe200078e00ff */
[----:B------:R-:W0:Y:S01]  /*2550*/  @P1 LDC.64 R42, c[0x0][0x408] ;  /* 0x00010200ff2a1b82 */ /* 0x000e220000000a00 */
[----:B------:R-:W-:Y:S01]  /*2560*/  @P0 FFMA.FTZ R65, R64, R40, R65 ;  /* 0x0000002840410223 */ /* 0x000fe20000010041 */
[----:B------:R-:W-:Y:S01]  /*2570*/  @P0 FADD.FTZ R51, R44, -R51 ;  /* 0x800000332c330221 */ /* 0x000fe20000010000 */
[C---:B------:R-:W-:Y:S01]  /*2580*/  @P0 FFMA.FTZ R58, R64.reuse, R41, R58 ;  /* 0x00000029403a0223 */ /* 0x040fe2000001003a */
[----:B------:R-:W-:Y:S01]  /*2590*/  @P0 FADD.FTZ R50, R49, -R50 ;  /* 0x8000003231320221 */ /* 0x000fe20000010000 */
[----:B------:R-:W-:Y:S01]  /*25a0*/  @!P0 SHF.L.U32 R59, R59, 0x10, RZ ;  /* 0x000000103b3b8819 */ /* 0x000fe200000006ff */
[----:B------:R-:W-:Y:S01]  /*25b0*/  @P0 FFMA.FTZ R72, R64, R51, R72 ;  /* 0x0000003340480223 */ /* 0x000fe20000010048 */
[----:B------:R-:W-:Y:S01]  /*25c0*/  @P0 PRMT R51, R15, 0x7632, R51 ;  /* 0x000076320f330816 */ /* 0x000fe20000000033 */
[----:B------:R-:W1:Y:S01]  /*25d0*/  @P1 LDC.64 R40, c[0x0][0x408] ;  /* 0x00010200ff281b82 */ /* 0x000e620000000a00 */
[----:B------:R-:W-:-:S02]  /*25e0*/  @P1 LOP3.LUT P6, RZ, R54, 0xff, RZ, 0xc0, !PT ;  /* 0x000000ff36ff1812 */ /* 0x000fc400078cc0ff */
[----:B------:R-:W-:Y:S01]  /*25f0*/  @P1 LOP3.LUT P3, RZ, R57, 0xff, RZ, 0xc0, !PT ;  /* 0x000000ff39ff1812 */ /* 0x000fe2000786c0ff */
[----:B------:R-:W-:Y:S01]  /*2600*/  @P0 IMAD.U32 R51, R51, 0x10000, RZ ;  /* 0x0001000033330824 */ /* 0x000fe200078e00ff */
[----:B------:R-:W-:-:S03]  /*2610*/  @P1 LOP3.LUT P2, RZ, R68, 0xff, RZ, 0xc0, !PT ;  /* 0x000000ff44ff1812 */ /* 0x000fc6000784c0ff */
[----:B------:R-:W-:Y:S01]  /*2620*/  @P0 FFMA.FTZ R59, R64, R50, R51 ;  /* 0x00000032403b0223 */ /* 0x000fe20000010033 */
[----:B------:R-:W-:Y:S01]  /*2630*/  @P1 LOP3.LUT P0, RZ, R69, 0xff, RZ, 0xc0, !PT ;  /* 0x000000ff45ff1812 */ /* 0x000fe2000780c0ff */
[----:B------:R-:W2:Y:S01]  /*2640*/  @P1 LDC.64 R50, c[0x0][0x408] ;  /* 0x00010200ff321b82 */ /* 0x000ea20000000a00 */
[----:B0-----:R-:W-:-:S07]  /*2650*/  @P1 FMUL.FTZ R43, R72, R43 ;  /* 0x0000002b482b1220 */ /* 0x001fce0000410000 */
[----:B------:R-:W0:Y:S01]  /*2660*/  @P1 LDC.64 R52, c[0x0][0x408] ;  /* 0x00010200ff341b82 */ /* 0x000e220000000a00 */
[----:B------:R-:W-:Y:S01]  /*2670*/  @P1 FMUL.FTZ R64, R43, R42 ;  /* 0x0000002a2b401220 */ /* 0x000fe20000410000 */
[----:B-1----:R-:W-:-:S04]  /*2680*/  @P1 FMUL.FTZ R41, R73, R41 ;  /* 0x0000002949291220 */ /* 0x002fc80000410000 */
[----:B------:R-:W-:Y:S02]  /*2690*/  @P1 FSEL R64, R64, RZ, P5 ;  /* 0x000000ff40401208 */ /* 0x000fe40002800000 */
[----:B------:R-:W1:Y:S01]  /*26a0*/  @P1 LDC.64 R42, c[0x0][0x408] ;  /* 0x00010200ff2a1b82 */ /* 0x000e620000000a00 */
[----:B------:R-:W-:Y:S01]  /*26b0*/  @P1 LOP3.LUT P5, RZ, R55, 0xff, RZ, 0xc0, !PT ;  /* 0x000000ff37ff1812 */ /* 0x000fe200078ac0ff */
[----:B------:R-:W-:Y:S01]  /*26c0*/  @P1 FMUL.FTZ R40, R41, R40 ;  /* 0x0000002829281220 */ /* 0x000fe20000410000 */
[----:B------:R-:W-:-:S04]  /*26d0*/  @P1 F2FP.BF16.F32.PACK_AB R64, RZ, R64 ;  /* 0x00000040ff40123e */ /* 0x000fc800000010ff */
[----:B------:R-:W-:Y:S01]  /*26e0*/  @P1 FSEL R66, R40, RZ, P0 ;  /* 0x000000ff28421208 */ /* 0x000fe20000000000 */
[----:B------:R-:W3:Y:S01]  /*26f0*/  @P1 LDC.64 R54, c[0x0][0x408] ;  /* 0x00010200ff361b82 */ /* 0x000ee20000000a00 */
[----:B--2---:R-:W-:Y:S01]  /*2700*/  @P1 FMUL.FTZ R51, R67, R51 ;  /* 0x0000003343331220 */ /* 0x004fe20000410000 */
[----:B------:R-:W-:Y:S02]  /*2710*/  @P1 ISETP.GE.U32.AND P0, PT, R76, RZ, PT ;  /* 0x000000ff4c00120c */ /* 0x000fe40003f06070 */
[----:B------:R-:W-:Y:S01]  /*2720*/  @P1 F2FP.BF16.F32.PACK_AB R66, RZ, R66 ;  /* 0x00000042ff42123e */ /* 0x000fe200000010ff */
[----:B------:R-:W-:Y:S01]  /*2730*/  @P1 FMUL.FTZ R50, R51, R50 ;  /* 0x0000003233321220 */ /* 0x000fe20000410000 */
[----:B------:R-:W-:Y:S02]  /*2740*/  @P1 ISETP.GE.U32.AND.EX P0, PT, R77, 0x1000000, PT, P0 ;  /* 0x010000004d00180c */ /* 0x000fe40003f06100 */
[----:B------:R-:W2:Y:S01]  /*2750*/  @P1 LDC.64 R40, c[0x0][0x408] ;  /* 0x00010200ff281b82 */ /* 0x000ea20000000a00 */
[----:B0-----:R-:W-:Y:S01]  /*2760*/  @P1 FMUL.FTZ R53, R65, R53 ;  /* 0x0000003541351220 */ /* 0x001fe20000410000 */
[----:B------:R-:W-:-:S02]  /*2770*/  @P1 FSEL R50, R50, RZ, P4 ;  /* 0x000000ff32321208 */ /* 0x000fc40002000000 */
[----:B------:R-:W-:Y:S01]  /*2780*/  @P1 PRMT R36, R66, 0x7610, R36 ;  /* 0x0000761042241816 */ /* 0x000fe20000000024 */
[----:B------:R-:W-:Y:S01]  /*2790*/  @P1 FMUL.FTZ R52, R53, R52 ;  /* 0x0000003435341220 */ /* 0x000fe20000410000 */
[----:B------:R-:W-:Y:S02]  /*27a0*/  @P1 F2FP.BF16.F32.PACK_AB R50, RZ, R50 ;  /* 0x00000032ff32123e */ /* 0x000fe400000010ff */
[----:B------:R-:W0:Y:S01]  /*27b0*/  @P1 LDC.64 R56, c[0x0][0x408] ;  /* 0x00010200ff381b82 */ /* 0x000e220000000a00 */
[----:B-1----:R-:W-:Y:S01]  /*27c0*/  @P1 FMUL.FTZ R43, R70, R43 ;  /* 0x0000002b462b1220 */ /* 0x002fe20000410000 */
[----:B------:R-:W-:Y:S02]  /*27d0*/  @P1 FSEL R52, R52, RZ, P5 ;  /* 0x000000ff34341208 */ /* 0x000fe40002800000 */
[----:B------:R-:W-:Y:S01]  /*27e0*/  @P1 PRMT R38, R50, 0x7610, R38 ;  /* 0x0000761032261816 */ /* 0x000fe20000000026 */
[----:B------:R-:W-:Y:S01]  /*27f0*/  @P1 FMUL.FTZ R42, R43, R42 ;  /* 0x0000002a2b2a1220 */ /* 0x000fe20000410000 */
[----:B------:R-:W-:Y:S01]  /*2800*/  @P1 F2FP.BF16.F32.PACK_AB R52, RZ, R52 ;  /* 0x00000034ff34123e */ /* 0x000fe200000010ff */
[----:B---3--:R-:W-:Y:S01]  /*2810*/  @P1 FMUL.FTZ R55, R58, R55 ;  /* 0x000000373a371220 */ /* 0x008fe20000410000 */
[----:B------:R-:W-:-:S02]  /*2820*/  F2FP.BF16.F32.PACK_AB R43, R59, R58 ;  /* 0x0000003a3b2b723e */ /* 0x000fc400000010ff */
[----:B------:R-:W-:Y:S01]  /*2830*/  @P1 FSEL R53, R42, RZ, P3 ;  /* 0x000000ff2a351208 */ /* 0x000fe20001800000 */
[----:B------:R-:W-:Y:S01]  /*2840*/  @P1 FMUL.FTZ R54, R55, R54 ;  /* 0x0000003637361220 */ /* 0x000fe20000410000 */
[----:B------:R-:W-:Y:S02]  /*2850*/  F2FP.BF16.F32.PACK_AB R42, R65, R67 ;  /* 0x00000043412a723e */ /* 0x000fe400000010ff */
[----:B------:R-:W-:Y:S01]  /*2860*/  @P1 F2FP.BF16.F32.PACK_AB R53, RZ, R53 ;  /* 0x00000035ff35123e */ /* 0x000fe200000010ff */
[----:B--2---:R-:W-:Y:S01]  /*2870*/  @P1 FMUL.FTZ R41, R71, R41 ;  /* 0x0000002947291220 */ /* 0x004fe20000410000 */
[----:B------:R-:W-:Y:S02]  /*2880*/  @P1 FSEL R54, R54, RZ, P6 ;  /* 0x000000ff36361208 */ /* 0x000fe40003000000 */
[----:B------:R-:W-:Y:S01]  /*2890*/  @P1 PRMT R36, R36, 0x5410, R64 ;  /* 0x0000541024241816 */ /* 0x000fe20000000040 */
[----:B------:R-:W-:Y:S01]  /*28a0*/  @P1 FMUL.FTZ R40, R41, R40 ;  /* 0x0000002829281220 */ /* 0x000fe20000410000 */
[----:B------:R-:W-:-:S02]  /*28b0*/  @P1 F2FP.BF16.F32.PACK_AB R54, RZ, R54 ;  /* 0x00000036ff36123e */ /* 0x000fc400000010ff */
[----:B------:R-:W-:Y:S01]  /*28c0*/  F2FP.BF16.F32.PACK_AB R41, R70, R71 ;  /* 0x000000474629723e */ /* 0x000fe200000010ff */
[----:B0-----:R-:W-:Y:S01]  /*28d0*/  @P1 FMUL.FTZ R57, R59, R57 ;  /* 0x000000393b391220 */ /* 0x001fe20000410000 */
[----:B------:R-:W-:Y:S02]  /*28e0*/  @P1 FSEL R51, R40, RZ, P2 ;  /* 0x000000ff28331208 */ /* 0x000fe40001000000 */
[----:B------:R-:W-:Y:S01]  /*28f0*/  @P1 PRMT R39, R54, 0x7610, R39 ;  /* 0x0000761036271816 */ /* 0x000fe20000000027 */
[----:B------:R-:W-:Y:S01]  /*2900*/  @P1 FMUL.FTZ R56, R57, R56 ;  /* 0x0000003839381220 */ /* 0x000fe20000410000 */
[----:B------:R-:W-:Y:S02]  /*2910*/  @P1 F2FP.BF16.F32.PACK_AB R51, RZ, R51 ;  /* 0x00000033ff33123e */ /* 0x000fe400000010ff */
[----:B------:R-:W-:Y:S02]  /*2920*/  F2FP.BF16.F32.PACK_AB R40, R72, R73 ;  /* 0x000000494828723e */ /* 0x000fe400000010ff */
[----:B------:R-:W-:-:S02]  /*2930*/  @P1 FSEL R56, R56, RZ, P0 ;  /* 0x000000ff38381208 */ /* 0x000fc40000000000 */
[----:B------:R-:W-:Y:S02]  /*2940*/  @P1 PRMT R37, R51, 0x7610, R37 ;  /* 0x0000761033251816 */ /* 0x000fe40000000025 */
[----:B------:R-:W-:Y:S02]  /*2950*/  @P1 F2FP.BF16.F32.PACK_AB R56, RZ, R56 ;  /* 0x00000038ff38123e */ /* 0x000fe400000010ff */
[----:B------:R-:W-:Y:S02]  /*2960*/  @P1 PRMT R37, R37, 0x5410, R53 ;  /* 0x0000541025251816 */ /* 0x000fe40000000035 */
[----:B------:R-:W-:Y:S02]  /*2970*/  @P1 PRMT R38, R38, 0x5410, R52 ;  /* 0x0000541026261816 */ /* 0x000fe40000000034 */
[----:B------:R-:W-:-:S07]  /*2980*/  @P1 PRMT R39, R39, 0x5410, R56 ;  /* 0x0000541027271816 */ /* 0x000fce0000000038 */
.L_x_366:
[----:B------:R-:W-:Y:S05]  /*2990*/  BSYNC.RECONVERGENT B1 ;  /* 0x0000000000017941 */ /* 0x000fea0003800200 */
.L_x_349:
        /* <DEDUP_REMOVED lines=18> */
.L_x_344:
[----:B------:R-:W-:Y:S05]  /*2ac0*/  BSYNC B0 ;  /* 0x0000000000007941 */ /* 0x000fea0003800000 */
.L_x_343:
[----:B------:R-:W0:Y:S01]  /*2ad0*/  S2R R14, SR_TID.X ;  /* 0x00000000000e7919 */ /* 0x000e220000002100 */
[----:B------:R-:W-:Y:S01]  /*2ae0*/  MOV R2, 0x400 ;  /* 0x0000040000027802 */ /* 0x000fe20000000f00 */
[----:B------:R-:W-:Y:S05]  /*2af0*/  WARPSYNC.ALL ;  /* 0x0000000000007948 */ /* 0x000fea0003800000 */
[----:B------:R-:W1:Y:S01]  /*2b00*/  S2R R3, SR_CgaCtaId ;  /* 0x0000000000037919 */ /* 0x000e620000008800 */
[----:B------:R-:W3:Y:S01]  /*2b10*/  LDC R12, c[0x0][0x388] ;  /* 0x0000e200ff0c7b82 */ /* 0x000ee20000000800 */
[----:B------:R-:W4:Y:S01]  /*2b20*/  LDCU.128 UR16, c[0x0][0x440] ;  /* 0x00008800ff1077ac */ /* 0x000f220008000c00 */
[----:B0-----:R-:W-:-:S04]  /*2b30*/  LOP3.LUT R0, R14, 0x60, RZ, 0xc0, !PT ;  /* 0x000000600e007812 */ /* 0x001fc800078ec0ff */
[----:B------:R-:W-:Y:S02]  /*2b40*/  LOP3.LUT R0, R0, 0x1f, R14, 0xf8, !PT ;  /* 0x0000001f00007812 */ /* 0x000fe400078ef80e */
[----:B-1----:R-:W-:-:S05]  /*2b50*/  LEA R3, R3, R2, 0x18 ;  /* 0x0000000203037211 */ /* 0x002fca00078ec0ff */
[----:B------:R-:W-:Y:S01]  /*2b60*/  IMAD R0, R0, 0x20, R3 ;  /* 0x0000002000007824 */ /* 0x000fe200078e0203 */
[----:B------:R-:W-:-:S04]  /*2b70*/  LEA R3, R14, R3, 0x2 ;  /* 0x000000030e037211 */ /* 0x000fc800078e10ff */
[----:B------:R-:W-:Y:S04]  /*2b80*/  STS.128 [R0], R28 ;  /* 0x0000001c00007388 */ /* 0x000fe80000000c00 */
[----:B------:R-:W-:Y:S01]  /*2b90*/  STS.128 [R0+0x10], R32 ;  /* 0x0000102000007388 */ /* 0x000fe20000000c00 */
[----:B------:R-:W-:Y:S06]  /*2ba0*/  BAR.SYNC.DEFER_BLOCKING 0x0 ;  /* 0x0000000000007b1d */ /* 0x000fec0000010000 */
[----:B------:R-:W0:Y:S04]  /*2bb0*/  LDS R2, [R3] ;  /* 0x0000000003027984 */ /* 0x000e280000000800 */
[----:B------:R-:W1:Y:S04]  /*2bc0*/  LDS R4, [R3+0x200] ;  /* 0x0002000003047984 */ /* 0x000e680000000800 */
[----:B------:R-:W5:Y:S04]  /*2bd0*/  LDS R5, [R3+0x400] ;  /* 0x0004000003057984 */ /* 0x000f680000000800 */
[----:B------:R-:W2:Y:S04]  /*2be0*/  LDS R7, [R3+0x600] ;  /* 0x0006000003077984 */ /* 0x000ea80000000800 */
[----:B------:R-:W4:Y:S04]  /*2bf0*/  LDS R9, [R3+0x800] ;  /* 0x0008000003097984 */ /* 0x000f280000000800 */
[----:B------:R-:W4:Y:S04]  /*2c00*/  LDS R11, [R3+0xa00] ;  /* 0x000a0000030b7984 */ /* 0x000f280000000800 */
[----:B------:R-:W4:Y:S04]  /*2c10*/  LDS R13, [R3+0xc00] ;  /* 0x000c0000030d7984 */ /* 0x000f280000000800 */
[----:B------:R-:W4:Y:S01]  /*2c20*/  LDS R6, [R3+0xe00] ;  /* 0x000e000003067984 */ /* 0x000f220000000800 */
[----:B------:R-:W-:Y:S01]  /*2c30*/  BAR.SYNC.DEFER_BLOCKING 0x0 ;  /* 0x0000000000007b1d */ /* 0x000fe20000010000 */
[----:B0-----:R-:W-:Y:S01]  /*2c40*/  FADD.FTZ R2, RZ, R2 ;  /* 0x00000002ff027221 */ /* 0x001fe20000010000 */
[----:B-1----:R-:W-:-:S03]  /*2c50*/  FADD.FTZ R4, RZ, R4 ;  /* 0x00000004ff047221 */ /* 0x002fc60000010000 */
[----:B-----5:R-:W-:Y:S01]  /*2c60*/  FADD.FTZ R2, R2, R5 ;  /* 0x0000000502027221 */ /* 0x020fe20000010000 */
[----:B---3--:R-:W-:Y:S02]  /*2c70*/  IMAD R5, R12, UR5, RZ ;  /* 0x000000050c057c24 */ /* 0x008fe4000f8e02ff */
[----:B--2---:R-:W-:Y:S01]  /*2c80*/  FADD.FTZ R4, R4, R7 ;  /* 0x0000000704047221 */ /* 0x004fe20000010000 */
[----:B------:R-:W-:Y:S01]  /*2c90*/  STS.128 [R0], R20 ;  /* 0x0000001400007388 */ /* 0x000fe20000000c00 */
[----:B----4-:R-:W-:-:S03]  /*2ca0*/  FADD.FTZ R2, R2, R9 ;  /* 0x0000000902027221 */ /* 0x010fc60000010000 */
        /* <DEDUP_REMOVED lines=15> */
[----:B0-----:R-:W-:Y:S01]  /*2da0*/  IMAD.X R3, RZ, RZ, RZ, P0 ;  /* 0x000000ffff037224 */ /* 0x001fe200000e06ff */
[----:B------:R-:W-:-:S02]  /*2db0*/  IADD3 R2, P0, PT, R4, UR18, RZ ;  /* 0x0000001204027c10 */ /* 0x000fc4000ff1e0ff */
[----:B------:R-:W-:Y:S01]  /*2dc0*/  IADD3 R4, P1, PT, R4, UR16, RZ ;  /* 0x0000001004047c10 */ /* 0x000fe2000ff3e0ff */
[----:B------:R-:W-:Y:S01]  /*2dd0*/  FADD.FTZ R8, RZ, R8 ;  /* 0x00000008ff087221 */ /* 0x000fe20000010000 */
[----:B------:R-:W-:Y:S01]  /*2de0*/  SHF.L.U64.HI R0, R0, 0x2, R3 ;  /* 0x0000000200007819 */ /* 0x000fe20000010203 */
[----:B-1----:R-:W-:-:S03]  /*2df0*/  FADD.FTZ R10, RZ, R10 ;  /* 0x0000000aff0a7221 */ /* 0x002fc60000010000 */
        /* <DEDUP_REMOVED lines=13> */
.L_x_348:
[----:B------:R-:W-:Y:S01]  /*2ed0*/  HFMA2 R70, -RZ, RZ, 0, 1.847743988037109375e-06 ;  /* 0x0000001fff467431 */ /* 0x000fe200000001ff */
[----:B------:R-:W-:Y:S01]  /*2ee0*/  BSSY B1, `(.L_x_369) ;  /* 0x0000006000017945 */ /* 0x000fe20003800000 */
[----:B------:R-:W-:Y:S02]  /*2ef0*/  IMAD.MOV.U32 R61, RZ, RZ, 0x1 ;  /* 0x00000001ff3d7424 */ /* 0x000fe400078e00ff */
[----:B------:R-:W-:-:S07]  /*2f00*/  IMAD.MOV.U32 R53, RZ, RZ, -0x1 ;  /* 0xffffffffff357424 */ /* 0x000fce00078e00ff */
[----:B-1----:R-:W-:Y:S05]  /*2f10*/  WARPSYNC.COLLECTIVE R53, `(.L_x_370) ;  /* 0x0000000035087348 */ /* 0x002fea0003c00000 */
[----:B------:R0:W2:Y:S02]  /*2f20*/  SHFL.BFLY P0, R71, R72, R61, R70 ;  /* 0x0c00003d48477389 */ /* 0x0000a40000000046 */
[----:B012---:R-:W-:Y:S05]  /*2f30*/  ENDCOLLECTIVE ;  /* 0x000000000000791b */ /* 0x007fea0003800000 */
.L_x_370:
[----:B------:R-:W-:Y:S05]  /*2f40*/  BSYNC B1 ;  /* 0x0000000000017941 */ /* 0x000fea0003800000 */
.L_x_369:
[----:B------:R-:W-:Y:S01]  /*2f50*/  MOV R53, R71 ;  /* 0x0000004700357202 */ /* 0x000fe20000000f00 */
[----:B------:R-:W-:Y:S02]  /*2f60*/  HFMA2 R61, -RZ, RZ, 0, 5.9604644775390625e-08 ;  /* 0x00000001ff3d7431 */ /* 0x000fe400000001ff */
[----:B------:R-:W-:Y:S02]  /*2f70*/  IMAD.MOV.U32 R70, RZ, RZ, 0x1f ;  /* 0x0000001fff467424 */ /* 0x000fe400078e00ff */
[----:B------:R-:W-:Y:S01]  /*2f80*/  FADD.FTZ R67, R53, R72 ;  /* 0x0000004835437221 */ /* 0x000fe20000010000 */
[----:B------:R-:W-:Y:S01]  /*2f90*/  IMAD.MOV.U32 R72, RZ, RZ, R59 ;  /* 0x000000ffff487224 */ /* 0x000fe200078e003b */
[----:B------:R-:W-:-:S07]  /*2fa0*/  MOV R53, 0xffffffff ;  /* 0xffffffff00357802 */ /* 0x000fce0000000f00 */
[----:B------:R-:W-:Y:S05]  /*2fb0*/  WARPSYNC.COLLECTIVE R53, `(.L_x_371) ;  /* 0x0000000035087348 */ /* 0x000fea0003c00000 */
[----:B------:R0:W1:Y:S02]  /*2fc0*/  SHFL.BFLY P0, R71, R72, R61, R70 ;  /* 0x0c00003d48477389 */ /* 0x0000640000000046 */
[----:B01----:R-:W-:Y:S05]  /*2fd0*/  ENDCOLLECTIVE ;  /* 0x000000000000791b */ /* 0x003fea0003800000 */
.L_x_371:
[----:B------:R-:W-:Y:S01]  /*2fe0*/  MOV R72, R67 ;  /* 0x0000004300487202 */ /* 0x000fe20000000f00 */
[----:B------:R-:W-:Y:S02]  /*2ff0*/  IMAD.MOV.U32 R61, RZ, RZ, 0x2 ;  /* 0x00000002ff3d7424 */ /* 0x000fe400078e00ff */
[----:B------:R-:W-:-:S07]  /*3000*/  IMAD.MOV.U32 R52, RZ, RZ, R71 ;  /* 0x000000ffff347224 */ /* 0x000fce00078e0047 */
[----:B------:R-:W-:Y:S05]  /*3010*/  WARPSYNC.COLLECTIVE R53, `(.L_x_372) ;  /* 0x0000000035087348 */ /* 0x000fea0003c00000 */
[----:B------:R0:W1:Y:S02]  /*3020*/  SHFL.BFLY P0, R71, R72, R61, R70 ;  /* 0x0c00003d48477389 */ /* 0x0000640000000046 */
[----:B01----:R-:W-:Y:S05]  /*3030*/  ENDCOLLECTIVE ;  /* 0x000000000000791b */ /* 0x003fea0003800000 */
.L_x_372:
[----:B------:R-:W-:-:S04]  /*3040*/  FADD.FTZ R52, R52, R59 ;  /* 0x0000003b34347221 */ /* 0x000fc80000010000 */
[----:B------:R-:W-:Y:S01]  /*3050*/  IMAD.MOV.U32 R72, RZ, RZ, R52 ;  /* 0x000000ffff487224 */ /* 0x000fe200078e0034 */
[----:B------:R-:W-:-:S07]  /*3060*/  MOV R74, R71 ;  /* 0x00000047004a7202 */ /* 0x000fce0000000f00 */
[----:B------:R-:W-:Y:S05]  /*3070*/  WARPSYNC.COLLECTIVE R53, `(.L_x_373) ;  /* 0x0000000035087348 */ /* 0x000fea0003c00000 */
[----:B------:R0:W1:Y:S02]  /*3080*/  SHFL.BFLY P0, R71, R72, R61, R70 ;  /* 0x0c00003d48477389 */ /* 0x0000640000000046 */
[----:B01----:R-:W-:Y:S05]  /*3090*/  ENDCOLLECTIVE ;  /* 0x000000000000791b */ /* 0x003fea0003800000 */
.L_x_373:
[----:B------:R-:W-:Y:S01]  /*30a0*/  FADD.FTZ R73, R67, R74 ;  /* 0x0000004a43497221 */ /* 0x000fe20000010000 */
[----:B------:R-:W-:-:S03]  /*30b0*/  HFMA2 R61, -RZ, RZ, 0, 2.384185791015625e-07 ;  /* 0x00000004ff3d7431 */ /* 0x000fc600000001ff */
[----:B------:R-:W-:Y:S01]  /*30c0*/  IMAD.MOV.U32 R72, RZ, RZ, R73 ;  /* 0x000000ffff487224 */ /* 0x000fe200078e0049 */
[----:B------:R-:W-:-:S07]  /*30d0*/  MOV R65, R71 ;  /* 0x0000004700417202 */ /* 0x000fce0000000f00 */
[----:B------:R-:W-:Y:S05]  /*30e0*/  WARPSYNC.COLLECTIVE R53, `(.L_x_374) ;  /* 0x0000000035087348 */ /* 0x000fea0003c00000 */
[----:B------:R0:W1:Y:S02]  /*30f0*/  SHFL.BFLY P0, R71, R72, R61, R70 ;  /* 0x0c00003d48477389 */ /* 0x0000640000000046 */
[----:B01----:R-:W-:Y:S05]  /*3100*/  ENDCOLLECTIVE ;  /* 0x000000000000791b */ /* 0x003fea0003800000 */
.L_x_374:
[----:B------:R-:W-:Y:S01]  /*3110*/  FADD.FTZ R75, R52, R65 ;  /* 0x00000041344b7221 */ /* 0x000fe20000010000 */
[----:B------:R-:W-:-:S04]  /*3120*/  PRMT R52, R14, 0x7632, R52 ;  /* 0x000076320e347816 */ /* 0x000fc80000000034 */
[----:B------:R-:W-:Y:S01]  /*3130*/  MOV R72, R75 ;  /* 0x0000004b00487202 */ /* 0x000fe20000000f00 */
[----:B------:R-:W-:-:S07]  /*3140*/  IMAD.MOV.U32 R74, RZ, RZ, R71 ;  /* 0x000000ffff4a7224 */ /* 0x000fce00078e0047 */
[----:B------:R-:W-:Y:S05]  /*3150*/  WARPSYNC.COLLECTIVE R53, `(.L_x_375) ;  /* 0x0000000035087348 */ /* 0x000fea0003c00000 */
[----:B------:R0:W1:Y:S02]  /*3160*/  SHFL.BFLY P0, R71, R72, R61, R70 ;  /* 0x0c00003d48477389 */ /* 0x0000640000000046 */
[----:B01----:R-:W-:Y:S05]  /*3170*/  ENDCOLLECTIVE ;  /* 0x000000000000791b */ /* 0x003fea0003800000 */
.L_x_375:
[----:B------:R-:W-:-:S05]  /*3180*/  FADD.FTZ R73, R73, R74 ;  /* 0x0000004a49497221 */ /* 0x000fca0000010000 */
[----:B------:R-:W-:Y:S01]  /*3190*/  MOV R72, R73 ;  /* 0x0000004900487202 */ /* 0x000fe20000000f00 */
[----:B------:R-:W-:Y:S02]  /*31a0*/  IMAD.MOV.U32 R61, RZ, RZ, 0x8 ;  /* 0x00000008ff3d7424 */ /* 0x000fe400078e00ff */
[----:B------:R-:W-:-:S07]  /*31b0*/  IMAD.MOV.U32 R65, RZ, RZ, R71 ;  /* 0x000000ffff417224 */ /* 0x000fce00078e0047 */
[----:B------:R-:W-:Y:S05]  /*31c0*/  WARPSYNC.COLLECTIVE R53, `(.L_x_376) ;  /* 0x0000000035087348 */ /* 0x000fea0003c00000 */
[----:B------:R0:W1:Y:S02]  /*31d0*/  SHFL.BFLY P0, R71, R72, R61, R70 ;  /* 0x0c00003d48477389 */ /* 0x0000640000000046 */
[----:B01----:R-:W-:Y:S05]  /*31e0*/  ENDCOLLECTIVE ;  /* 0x000000000000791b */ /* 0x003fea0003800000 */
.L_x_376:
[----:B------:R-:W-:-:S04]  /*31f0*/  FADD.FTZ R75, R75, R65 ;  /* 0x000000414b4b7221 */ /* 0x000fc80000010000 */
[----:B------:R-:W-:Y:S01]  /*3200*/  IMAD.MOV.U32 R72, RZ, RZ, R75 ;  /* 0x000000ffff487224 */ /* 0x000fe200078e004b */
[----:B------:R-:W-:-:S07]  /*3210*/  MOV R74, R71 ;  /* 0x00000047004a7202 */ /* 0x000fce0000000f00 */
[----:B------:R-:W-:Y:S05]  /*3220*/  WARPSYNC.COLLECTIVE R53, `(.L_x_377) ;  /* 0x0000000035087348 */ /* 0x000fea0003c00000 */
[----:B------:R0:W1:Y:S02]  /*3230*/  SHFL.BFLY P0, R71, R72, R61, R70 ;  /* 0x0c00003d48477389 */ /* 0x0000640000000046 */
[----:B01----:R-:W-:Y:S05]  /*3240*/  ENDCOLLECTIVE ;  /* 0x000000000000791b */ /* 0x003fea0003800000 */
.L_x_377:
[----:B------:R-:W-:Y:S01]  /*3250*/  FADD.FTZ R65, R73, R74 ;  /* 0x0000004a49417221 */ /* 0x000fe20000010000 */
[----:B------:R-:W-:-:S03]  /*3260*/  HFMA2 R61, -RZ, RZ, 0, 9.5367431640625e-07 ;  /* 0x00000010ff3d7431 */ /* 0x000fc600000001ff */
[----:B------:R-:W-:Y:S01]  /*3270*/  IMAD.MOV.U32 R72, RZ, RZ, R65 ;  /* 0x000000ffff487224 */ /* 0x000fe200078e0041 */
[----:B------:R-:W-:-:S07]  /*3280*/  MOV R59, R71 ;  /* 0x00000047003b7202 */ /* 0x000fce0000000f00 */
[----:B------:R-:W-:Y:S05]  /*3290*/  WARPSYNC.COLLECTIVE R53, `(.L_x_378) ;  /* 0x0000000035087348 */ /* 0x000fea0003c00000 */
[----:B------:R0:W1:Y:S02]  /*32a0*/  SHFL.BFLY P0, R71, R72, R61, R70 ;  /* 0x0c00003d48477389 */ /* 0x0000640000000046 */
[----:B01----:R-:W-:Y:S05]  /*32b0*/  ENDCOLLECTIVE ;  /* 0x000000000000791b */ /* 0x003fea0003800000 */
.L_x_378:
[--C-:B------:R-:W-:Y:S01]  /*32c0*/  FADD.FTZ R67, R75, R59.reuse ;  /* 0x0000003b4b437221 */ /* 0x100fe20000010000 */
[----:B------:R-:W-:-:S04]  /*32d0*/  PRMT R59, R15, 0x7632, R59 ;  /* 0x000076320f3b7816 */ /* 0x000fc8000000003b */
[----:B------:R-:W-:Y:S01]  /*32e0*/  MOV R72, R67 ;  /* 0x0000004300487202 */ /* 0x000fe20000000f00 */
[----:B------:R-:W-:-:S07]  /*32f0*/  IMAD.MOV.U32 R74, RZ, RZ, R71 ;  /* 0x000000ffff4a7224 */ /* 0x000fce00078e0047 */
[----:B------:R-:W-:Y:S05]  /*3300*/  WARPSYNC.COLLECTIVE R53, `(.L_x_379) ;  /* 0x0000000035087348 */ /* 0x000fea0003c00000 */
[----:B------:R0:W1:Y:S02]  /*3310*/  SHFL.BFLY P0, R71, R72, R61, R70 ;  /* 0x0c00003d48477389 */ /* 0x0000640000000046 */
[----:B01----:R-:W-:Y:S05]  /*3320*/  ENDCOLLECTIVE ;  /* 0x000000000000791b */ /* 0x003fea0003800000 */
.L_x_379:
[--C-:B------:R-:W-:Y:S01]  /*3330*/  IMAD.MOV.U32 R73, RZ, RZ, R71.reuse ;  /* 0x000000ffff497224 */ /* 0x100fe200078e0047 */
[----:B------:R-:W-:Y:S01]  /*3340*/  PRMT R71, R12, 0x7632, R71 ;  /* 0x000076320c477816 */ /* 0x000fe20000000047 */
[----:B------:R-:W-:Y:S06]  /*3350*/  BRA `(.L_x_380) ;  /* 0xffffffd800d47947 */ /* 0x000fec000383ffff */
.L_x_381:
        /* <DEDUP_REMOVED lines=10> */
.L_x_6349:


//--------------------- .text._ZN10layer_norm13ln_bwd_kernelINS_13Kernel_traitsI13__nv_bfloat16S2_S2_S2_fjLj256ELj1ELj4ELj1ELj16ENS_18Kernel_traits_baseILj256ES2_S2_S2_S2_fjLj128EEEEELb1ELb1ELb0ELb0EEEvNS_9BwdParamsE --------------------------
	.section	.text._ZN10layer_norm13ln_bwd_kernelINS_13Kernel_traitsI13__nv_bfloat16S2_S2_S2_fjLj256ELj1ELj4ELj1ELj16ENS_18Kernel_traits_baseILj256ES2_S2_S2_S2_fjLj128EEEEELb1ELb1ELb0ELb0EEEvNS_9BwdParamsE,"ax",@progbits
	.align	128
        .global         _ZN10layer_norm13ln_bwd_kernelINS_13Kernel_traitsI13__nv_bfloat16S2_S2_S2_fjLj256ELj1ELj4ELj1ELj16ENS_18Kernel_traits_baseILj256ES2_S2_S2_S2_fjLj128EEEEELb1ELb1ELb0ELb0EEEvNS_9BwdParamsE
        .type           _ZN10layer_norm13ln_bwd_kernelINS_13Kernel_traitsI13__nv_bfloat16S2_S2_S2_fjLj256ELj1ELj4ELj1ELj16ENS_18Kernel_traits_baseILj256ES2_S2_S2_S2_fjLj128EEEEELb1ELb1ELb0ELb0EEEvNS_9BwdParamsE,@function
        .size           _ZN10layer_norm13ln_bwd_kernelINS_13Kernel_traitsI13__nv_bfloat16S2_S2_S2_fjLj256ELj1ELj4ELj1ELj16ENS_18Kernel_traits_baseILj256ES2_S2_S2_S2_fjLj128EEEEELb1ELb1ELb0ELb0EEEvNS_9BwdParamsE,(.L_x_6350 - _ZN10layer_norm13ln_bwd_kernelINS_13Kernel_traitsI13__nv_bfloat16S2_S2_S2_fjLj256ELj1ELj4ELj1ELj16ENS_18Kernel_traits_baseILj256ES2_S2_S2_S2_fjLj128EEEEELb1ELb1ELb0ELb0EEEvNS_9BwdParamsE)
        .other          _ZN10layer_norm13ln_bwd_kernelINS_13Kernel_traitsI13__nv_bfloat16S2_S2_S2_fjLj256ELj1ELj4ELj1ELj16ENS_18Kernel_traits_baseILj256ES2_S2_S2_S2_fjLj128EEEEELb1ELb1ELb0ELb0EEEvNS_9BwdParamsE,@"STO_CUDA_ENTRY STV_DEFAULT"
_ZN10layer_norm13ln_bwd_kernelINS_13Kernel_traitsI13__nv_bfloat16S2_S2_S2_fjLj256ELj1ELj4ELj1ELj16ENS_18Kernel_traits_baseILj256ES2_S2_S2_S2_fjLj128EEEEELb1ELb1ELb0ELb0EEEvNS_9BwdParamsE:
.text._ZN10layer_norm13ln_bwd_kernelINS_13Kernel_traitsI13__nv_bfloat16S2_S2_S2_fjLj256ELj1ELj4ELj1ELj16ENS_18Kernel_traits_baseILj256ES2_S2_S2_S2_fjLj128EEEEELb1ELb1ELb0ELb0EEEvNS_9BwdParamsE:
        /* <DEDUP_REMOVED lines=20> */
[----:B------:R-:W2:Y:S08]  /*0140*/  @P0 LDC.64 R4, c[0x0][0x3d0] ;  /* 0x0000f400ff040b82 */ /* 0x000eb00000000a00 */
[----:B------:R-:W4:Y:S01]  /*0150*/  @P0 LDC.64 R6, c[0x0][0x3e8] ;  /* 0x0000fa00ff060b82 */ /* 0x000f220000000a00 */
[----:B------:R-:W-:-:S04]  /*0160*/  SHF.R.U32.HI R0, RZ, 0x5, R8 ;  /* 0x00000005ff007819 */ /* 0x000fc80000011608 */
[----:B------:R-:W-:Y:S01]  /*0170*/  LOP3.LUT R0, R0, UR6, RZ, 0xfc, !PT ;  /* 0x0000000600007c12 */ /* 0x000fe2000f8efcff */
[----:B--2---:R-:W-:-:S05]  /*0180*/  @P0 IMAD.WIDE.U32 R4, R50, 0x10, R4 ;  /* 0x0000001032040825 */ /* 0x004fca00078e0004 */
[----:B---3--:R2:W5:Y:S01]  /*0190*/  @P0 LDG.E.128 R60, desc[UR8][R4.64] ;  /* 0x00000008043c0981 */ /* 0x008562000c1e1d00 */
[----:B----4-:R-:W-:-:S05]  /*01a0*/  @P0 IMAD.WIDE.U32 R6, R50, 0x10, R6 ;  /* 0x0000001032060825 */ /* 0x010fca00078e0006 */
[----:B------:R2:W5:Y:S01]  /*01b0*/  @P0 LDG.E.128 R24, desc[UR8][R6.64] ;  /* 0x0000000806180981 */ /* 0x000562000c1e1d00 */
        /* <DEDUP_REMOVED lines=13> */
[----:B012---:R-:W-:Y:S06]  /*0290*/  @P0 BRA `(.L_x_383) ;  /* 0x0000002800900947 */ /* 0x007fec0003800000 */
[----:B------:R-:W0:Y:S01]  /*02a0*/  LDCU.64 UR10, c[0x0][0x3e0] ;  /* 0x00007c00ff0a77ac */ /* 0x000e220008000a00 */
[----:B------:R-:W1:Y:S01]  /*02b0*/  LDC.U8 R89, c[0x0][0x410] ;  /* 0x00010400ff597b82 */ /* 0x000e620000000000 */
        /* <DEDUP_REMOVED lines=11> */
.L_x_393:
[----:B0-----:R-:W0:Y:S08]  /*0370*/  LDC.64 R34, c[0x0][0x3c8] ;  /* 0x0000f200ff227b82 */ /* 0x001e300000000a00 */
[----:B------:R-:W2:Y:S01]  /*0380*/  @P0 LDC.64 R48, c[0x0][0x3e0] ;  /* 0x0000f800ff300b82 */ /* 0x000ea20000000a00 */
[----:B------:R-:W-:Y:S02]  /*0390*/  MOV R51, UR20 ;  /* 0x0000001400337c02 */ /* 0x000fe40008000f00 */
[----:B------:R-:W-:-:S05]  /*03a0*/  ISETP.GE.U32.AND P2, PT, R2, 0x20, PT ;  /* 0x000000200200780c */ /* 0x000fca0003f46070 */
[----:B------:R-:W3:Y:S01]  /*03b0*/  LDC.64 R32, c[0x0][0x3c0] ;  /* 0x0000f000ff207b82 */ /* 0x000ee20000000a00 */
[----:B0-----:R-:W-:-:S05]  /*03c0*/  IMAD.WIDE R34, R0, 0x4, R34 ;  /* 0x0000000400227825 */ /* 0x001fca00078e0222 */
[----:B------:R-:W5:Y:S01]  /*03d0*/  LDG.E R47, desc[UR8][R34.64] ;  /* 0x00000008222f7981 */ /* 0x000f62000c1e1900 */
[C---:B------:R-:W-:Y:S02]  /*03e0*/  IMAD R46, R0.reuse, R51, RZ ;  /* 0x00000033002e7224 */ /* 0x040fe400078e02ff */
[----:B--2---:R-:W-:-:S03]  /*03f0*/  @P0 IMAD.WIDE R48, R0, 0x2, R48 ;  /* 0x0000000200300825 */ /* 0x004fc600078e0230 */
[----:B------:R-:W-:Y:S01]  /*0400*/  SHF.R.S32.HI R77, RZ, 0x1f, R46 ;  /* 0x0000001fff4d7819 */ /* 0x000fe2000001142e */
[----:B------:R-:W-:Y:S01]  /*0410*/  BSSY.RECONVERGENT B1, `(.L_x_384) ;  /* 0x0000077000017945 */ /* 0x000fe20003800200 */
[----:B------:R-:W-:Y:S01]  /*0420*/  CS2R R78, SRZ ;  /* 0x00000000004e7805 */ /* 0x000fe2000001ff00 */
[----:B------:R0:W5:Y:S01]  /*0430*/  @P0 LDG.E.U16 R48, desc[UR8][R48.64] ;  /* 0x0000000830300981 */ /* 0x000162000c1e1500 */
[----:B------:R-:W-:Y:S02]  /*0440*/  LEA.HI R77, R77, R46, RZ, 0x3 ;  /* 0x0000002e4d4d7211 */ /* 0x000fe400078f18ff */
[----:B------:R-:W-:Y:S02]  /*0450*/  MOV R46, 0x3f800000 ;  /* 0x3f800000002e7802 */ /* 0x000fe40000000f00 */
[----:B0-----:R-:W-:Y:S01]  /*0460*/  LEA.HI.SX32 R49, R77, R50, 0x1d ;  /* 0x000000324d317211 */ /* 0x001fe200078feaff */
[----:B---3--:R-:W-:Y:S06]  /*0470*/  @!P2 BRA `(.L_x_385) ;  /* 0x0000000400c0a947 */ /* 0x008fec0003800000 */
[----:B------:R-:W0:Y:S01]  /*0480*/  LDC.64 R34, c[0x0][0x3a8] ;  /* 0x0000ea00ff227b82 */ /* 0x000e220000000a00 */
[----:B------:R-:W-:-:S05]  /*0490*/  IMAD.WIDE R56, R0, 0x4, R32 ;  /* 0x0000000400387825 */ /* 0x000fca00078e0220 */
[----:B------:R-:W2:Y:S02]  /*04a0*/  LDG.E R3, desc[UR8][R56.64] ;  /* 0x0000000838037981 */ /* 0x000ea4000c1e1900 */
[----:B------:R-:W3:Y:S08]  /*04b0*/  LDC.64 R52, c[0x0][0x428] ;  /* 0x00010a00ff347b82 */ /* 0x000ef00000000a00 */
[----:B------:R-:W4:Y:S01]  /*04c0*/  LDC.64 R44, c[0x0][0x3b0] ;  /* 0x0000ec00ff2c7b82 */ /* 0x000f220000000a00 */
[----:B0-----:R-:W-:-:S06]  /*04d0*/  IMAD.WIDE.U32 R32, R49, 0x10, R34 ;  /* 0x0000001031207825 */ /* 0x001fcc00078e0022 */
[----:B------:R-:W2:Y:S01]  /*04e0*/  LDG.E.128 R32, desc[UR8][R32.64] ;  /* 0x0000000820207981 */ /* 0x000ea2000c1e1d00 */
[----:B---3--:R-:W-:-:S06]  /*04f0*/  IMAD.WIDE.U32 R52, R49, 0x10, R52 ;  /* 0x0000001031347825 */ /* 0x008fcc00078e0034 */
[----:B------:R-:W3:Y:S01]  /*0500*/  LDG.E.128 R52, desc[UR8][R52.64] ;  /* 0x0000000834347981 */ /* 0x000ee2000c1e1d00 */
        /* <DEDUP_REMOVED lines=8> */
[----:B--2---:R-:W-:Y:S02]  /*0590*/  FSEL R3, R3, RZ, !P1 ;  /* 0x000000ff03037208 */ /* 0x004fe40004800000 */
[----:B------:R-:W-:Y:S02]  /*05a0*/  PRMT R56, R32, 0x7632, R56 ;  /* 0x0000763220387816 */ /* 0x000fe40000000038 */
[C---:B------:R-:W-:Y:S02]  /*05b0*/  PRMT R57, R33.reuse, 0x7632, R57 ;  /* 0x0000763221397816 */ /* 0x040fe40000000039 */
[----:B------:R-:W-:Y:S02]  /*05c0*/  SHF.L.U32 R66, R34, 0x10, RZ ;  /* 0x0000001022427819 */ /* 0x000fe400000006ff */
[----:B------:R-:W-:Y:S02]  /*05d0*/  SHF.L.U32 R64, R33, 0x10, RZ ;  /* 0x0000001021407819 */ /* 0x000fe400000006ff */
[----:B------:R-:W-:-:S02]  /*05e0*/  SHF.L.U32 R56, R56, 0x10, RZ ;  /* 0x0000001038387819 */ /* 0x000fc400000006ff */
[----:B------:R-:W-:Y:S01]  /*05f0*/  PRMT R33, R34, 0x7632, R33 ;  /* 0x0000763222217816 */ /* 0x000fe20000000021 */
[----:B------:R-:W-:Y:S01]  /*0600*/  FADD.FTZ R68, -R3, R66 ;  /* 0x0000004203447221 */ /* 0x000fe20000010100 */
[----:B------:R-:W-:Y:S01]  /*0610*/  SHF.L.U32 R34, R57, 0x10, RZ ;  /* 0x0000001039227819 */ /* 0x000fe200000006ff */
[----:B0-----:R-:W-:Y:S01]  /*0620*/  FADD.FTZ R58, -R3, R64 ;  /* 0x00000040033a7221 */ /* 0x001fe20000010100 */
[----:B------:R-:W-:Y:S01]  /*0630*/  PRMT R65, R35, 0x7632, R65 ;  /* 0x0000763223417816 */ /* 0x000fe20000000041 */
[C---:B------:R-:W-:Y:S01]  /*0640*/  FADD.FTZ R64, -R3.reuse, R56 ;  /* 0x0000003803407221 */ /* 0x040fe20000010100 */
[----:B------:R-:W-:Y:S01]  /*0650*/  SHF.L.U32 R32, R32, 0x10, RZ ;  /* 0x0000001020207819 */ /* 0x000fe200000006ff */
[----:B------:R-:W-:Y:S01]  /*0660*/  FADD.FTZ R66, -R3, R34 ;  /* 0x0000002203427221 */ /* 0x000fe20000010100 */
[----:B---3--:R-:W-:Y:S02]  /*0670*/  SHF.L.U32 R59, R54, 0x10, RZ ;  /* 0x00000010363b7819 */ /* 0x008fe400000006ff */
[----:B------:R-:W-:-:S02]  /*0680*/  PRMT R69, R55, 0x7632, R69 ;  /* 0x0000763237457816 */ /* 0x000fc40000000045 */
[----:B------:R-:W-:Y:S01]  /*0690*/  SHF.L.U32 R71, R55, 0x10, RZ ;  /* 0x0000001037477819 */ /* 0x000fe200000006ff */
[----:B-----5:R-:W-:Y:S01]  /*06a0*/  FMUL.FTZ R55, R47, R68 ;  /* 0x000000442f377220 */ /* 0x020fe20000410000 */
[----:B------:R-:W-:Y:S02]  /*06b0*/  SHF.L.U32 R56, R62, 0x10, RZ ;  /* 0x000000103e387819 */ /* 0x000fe400000006ff */
[----:B------:R-:W-:Y:S02]  /*06c0*/  SHF.L.U32 R72, R35, 0x10, RZ ;  /* 0x0000001023487819 */ /* 0x000fe400000006ff */
[----:B------:R-:W-:Y:S02]  /*06d0*/  SHF.L.U32 R70, R33, 0x10, RZ ;  /* 0x0000001021467819 */ /* 0x000fe400000006ff */
[----:B------:R-:W-:Y:S01]  /*06e0*/  SHF.L.U32 R74, R65, 0x10, RZ ;  /* 0x00000010414a7819 */ /* 0x000fe200000006ff */
[----:B------:R-:W-:Y:S01]  /*06f0*/  FADD.FTZ R32, -R3, R32 ;  /* 0x0000002003207221 */ /* 0x000fe20000010100 */
[----:B------:R-:W-:-:S02]  /*0700*/  SHF.L.U32 R33, R60, 0x10, RZ ;  /* 0x000000103c217819 */ /* 0x000fc400000006ff */
[C---:B------:R-:W-:Y:S02]  /*0710*/  PRMT R34, R52.reuse, 0x7632, R34 ;  /* 0x0000763234227816 */ /* 0x040fe40000000022 */
[----:B------:R-:W-:Y:S01]  /*0720*/  SHF.L.U32 R35, R52, 0x10, RZ ;  /* 0x0000001034237819 */ /* 0x000fe200000006ff */
[-C--:B------:R-:W-:Y:S01]  /*0730*/  FMUL.FTZ R56, R56, R59.reuse ;  /* 0x0000003b38387220 */ /* 0x080fe20000410000 */
[----:B------:R-:W-:Y:S01]  /*0740*/  PRMT R65, R53, 0x7632, R65 ;  /* 0x0000763235417816 */ /* 0x000fe20000000041 */
[----:B------:R-:W-:Y:S01]  /*0750*/  FADD.FTZ R20, R20, R59 ;  /* 0x0000003b14147221 */ /* 0x000fe20000010000 */
[----:B------:R-:W-:Y:S01]  /*0760*/  FFMA.FTZ R12, R55, R59, R12 ;  /* 0x0000003b370c7223 */ /* 0x000fe2000001000c */
[C---:B------:R-:W-:Y:S01]  /*0770*/  FADD.FTZ R72, -R3.reuse, R72 ;  /* 0x0000004803487221 */ /* 0x040fe20000010100 */
[C---:B------:R-:W-:Y:S01]  /*0780*/  FADD.FTZ R70, -R3.reuse, R70 ;  /* 0x0000004603467221 */ /* 0x040fe20000010100 */
[----:B------:R-:W-:Y:S01]  /*0790*/  FADD.FTZ R74, -R3, R74 ;  /* 0x0000004a034a7221 */ /* 0x000fe20000010100 */
[----:B------:R-:W-:Y:S01]  /*07a0*/  SHF.L.U32 R59, R81, 0x10, RZ ;  /* 0x00000010513b7819 */ /* 0x000fe200000006ff */
[----:B------:R-:W-:Y:S01]  /*07b0*/  FMUL.FTZ R3, R47, R32 ;  /* 0x000000202f037220 */ /* 0x000fe20000410000 */
[----:B------:R-:W-:Y:S01]  /*07c0*/  SHF.L.U32 R34, R34, 0x10, RZ ;  /* 0x0000001022227819 */ /* 0x000fe200000006ff */
[----:B------:R-:W-:Y:S01]  /*07d0*/  FMUL.FTZ R52, R33, R35 ;  /* 0x0000002321347220 */ /* 0x000fe20000410000 */
[----:B------:R-:W-:Y:S01]  /*07e0*/  FMUL.FTZ R64, R47, R64 ;  /* 0x000000402f407220 */ /* 0x000fe20000410000 */
[----:B------:R-:W-:-:S02]  /*07f0*/  PRMT R67, R54, 0x7632, R67 ;  /* 0x0000763236437816 */ /* 0x000fc40000000043 */
[----:B------:R-:W-:Y:S02]  /*0800*/  SHF.L.U32 R32, R82, 0x10, RZ ;  /* 0x0000001052207819 */ /* 0x000fe400000006ff */
[----:B------:R-:W-:Y:S01]  /*0810*/  SHF.L.U32 R33, R65, 0x10, RZ ;  /* 0x0000001041217819 */ /* 0x000fe200000006ff */
[----:B------:R-:W-:Y:S01]  /*0820*/  FMUL.FTZ R66, R47, R66 ;  /* 0x000000422f427220 */ /* 0x000fe20000410000 */
[----:B------:R-:W-:Y:S01]  /*0830*/  FADD.FTZ R16, R16, R35 ;  /* 0x0000002310107221 */ /* 0x000fe20000010000 */
[----:B------:R-:W-:Y:S01]  /*0840*/  FFMA.FTZ R8, R3, R35, R8 ;  /* 0x0000002303087223 */ /* 0x000fe20000010008 */
[-C--:B------:R-:W-:Y:S01]  /*0850*/  FMUL.FTZ R59, R59, R34.reuse ;  /* 0x000000223b3b7220 */ /* 0x080fe20000410000 */
[----:B------:R-:W-:Y:S01]  /*0860*/  FADD.FTZ R17, R17, R34 ;  /* 0x0000002211117221 */ /* 0x000fe20000010000 */
[----:B------:R-:W-:Y:S01]  /*0870*/  FFMA.FTZ R9, R64, R34, R9 ;  /* 0x0000002240097223 */ /* 0x000fe20000010009 */
[----:B------:R-:W-:Y:S01]  /*0880*/  SHF.L.U32 R34, R83, 0x10, RZ ;  /* 0x0000001053227819 */ /* 0x000fe200000006ff */
[-C--:B------:R-:W-:Y:S01]  /*0890*/  FMUL.FTZ R65, R32, R33.reuse ;  /* 0x0000002120417220 */ /* 0x080fe20000410000 */
[----:B------:R-:W-:Y:S01]  /*08a0*/  SHF.L.U32 R35, R67, 0x10, RZ ;  /* 0x0000001043237819 */ /* 0x000fe200000006ff */
[----:B------:R-:W-:Y:S01]  /*08b0*/  FMUL.FTZ R68, R47, R70 ;  /* 0x000000462f447220 */ /* 0x000fe20000410000 */
[----:B------:R-:W-:Y:S01]  /*08c0*/  SHF.L.U32 R57, R53, 0x10, RZ ;  /* 0x0000001035397819 */ /* 0x000fe200000006ff */
[----:B------:R-:W-:Y:S01]  /*08d0*/  FADD.FTZ R19, R19, R33 ;  /* 0x0000002113137221 */ /* 0x000fe20000010000 */
[----:B------:R-:W-:Y:S01]  /*08e0*/  SHF.L.U32 R54, R61, 0x10, RZ ;  /* 0x000000103d367819 */ /* 0x000fe200000006ff */
[----:B------:R-:W-:Y:S01]  /*08f0*/  FFMA.FTZ R11, R66, R33, R11 ;  /* 0x00000021420b7223 */ /* 0x000fe2000001000b */
[----:B------:R-:W-:Y:S01]  /*0900*/  FADD.FTZ R32, RZ, R52 ;  /* 0x00000034ff207221 */ /* 0x000fe20000010000 */
[----:B------:R-:W-:Y:S01]  /*0910*/  FFMA.FTZ R33, R3, R52, RZ ;  /* 0x0000003403217223 */ /* 0x000fe200000100ff */
[-C--:B------:R-:W-:Y:S01]  /*0920*/  FMUL.FTZ R67, R34, R35.reuse ;  /* 0x0000002322437220 */ /* 0x080fe20000410000 */
[----:B------:R-:W-:Y:S01]  /*0930*/  FADD.FTZ R21, R21, R35 ;  /* 0x0000002315157221 */ /* 0x000fe20000010000 */
[----:B------:R-:W-:Y:S01]  /*0940*/  FFMA.FTZ R13, R68, R35, R13 ;  /* 0x00000023440d7223 */ /* 0x000fe2000001000d */
[----:B------:R-:W-:Y:S01]  /*0950*/  FADD.FTZ R35, R32, R59 ;  /* 0x0000003b20237221 */ /* 0x000fe20000010000 */
[----:B------:R-:W-:Y:S01]  /*0960*/  FMUL.FTZ R53, R47, R58 ;  /* 0x0000003a2f357220 */ /* 0x000fe20000410000 */
[----:B------:R-:W-:Y:S01]  /*0970*/  FMUL.FTZ R54, R54, R57 ;  /* 0x0000003936367220 */ /* 0x000fe20000410000 */
[----:B------:R-:W-:-:S03]  /*0980*/  FFMA.FTZ R32, R64, R59, R33 ;  /* 0x0000003b40207223 */ /* 0x000fc60000010021 */
[----:B------:R-:W-:Y:S01]  /*0990*/  FADD.FTZ R34, R35, R54 ;  /* 0x0000003623227221 */ /* 0x000fe20000010000 */
[C---:B------:R-:W-:Y:S01]  /*09a0*/  FFMA.FTZ R33, R53.reuse, R54, R32 ;  /* 0x0000003635217223 */ /* 0x040fe20000010020 */
[----:B------:R-:W-:Y:S01]  /*09b0*/  FADD.FTZ R18, R18, R57 ;  /* 0x0000003912127221 */ /* 0x000fe20000010000 */
[----:B------:R-:W-:Y:S01]  /*09c0*/  FFMA.FTZ R10, R53, R57, R10 ;  /* 0x00000039350a7223 */ /* 0x000fe2000001000a */
[----:B------:R-:W-:Y:S01]  /*09d0*/  FADD.FTZ R35, R34, R65 ;  /* 0x0000004122237221 */ /* 0x000fe20000010000 */
[----:B------:R-:W-:Y:S01]  /*09e0*/  FFMA.FTZ R32, R66, R65, R33 ;  /* 0x0000004142207223 */ /* 0x000fe20000010021 */
[----:B------:R-:W-:Y:S01]  /*09f0*/  SHF.L.U32 R58, R63, 0x10, RZ ;  /* 0x000000103f3a7819 */ /* 0x000fe200000006ff */
[----:B------:R-:W-:Y:S01]  /*0a00*/  FMUL.FTZ R57, R47, R72 ;  /* 0x000000482f397220 */ /* 0x000fe20000410000 */
[----:B------:R-:W-:Y:S01]  /*0a10*/  FADD.FTZ R34, R35, R56 ;  /* 0x0000003823227221 */ /* 0x000fe20000010000 */
[----:B------:R-:W-:Y:S01]  /*0a20*/  FFMA.FTZ R33, R55, R56, R32 ;  /* 0x0000003837217223 */ /* 0x000fe20000010020 */
[----:B------:R-:W-:Y:S01]  /*0a30*/  FADD.FTZ R22, R22, R71 ;  /* 0x0000004716167221 */ /* 0x000fe20000010000 */
[-C--:B------:R-:W-:Y:S01]  /*0a40*/  FMUL.FTZ R58, R58, R71.reuse ;  /* 0x000000473a3a7220 */ /* 0x080fe20000410000 */
[----:B------:R-:W-:Y:S01]  /*0a50*/  FFMA.FTZ R14, R57, R71, R14 ;  /* 0x00000047390e7223 */ /* 0x000fe2000001000e */
[----:B------:R-:W-:Y:S01]  /*0a60*/  SHF.L.U32 R71, R84, 0x10, RZ ;  /* 0x0000001054477819 */ /* 0x000fe200000006ff */
[----:B------:R-:W-:Y:S01]  /*0a70*/  FADD.FTZ R35, R34, R67 ;  /* 0x0000004322237221 */ /* 0x000fe20000010000 */
[----:B------:R-:W-:Y:S01]  /*0a80*/  SHF.L.U32 R72, R69, 0x10, RZ ;  /* 0x0000001045487819 */ /* 0x000fe200000006ff */
[----:B------:R-:W-:Y:S01]  /*0a90*/  FFMA.FTZ R32, R68, R67, R33 ;  /* 0x0000004344207223 */ /* 0x000fe20000010021 */
[----:B------:R-:W-:Y:S01]  /*0aa0*/  FMUL.FTZ R70, R47, R74 ;  /* 0x0000004a2f467220 */ /* 0x000fe20000410000 */
[----:B------:R-:W-:-:S02]  /*0ab0*/  FADD.FTZ R78, R35, R58 ;  /* 0x0000003a234e7221 */ /* 0x000fc40000010000 */
[----:B------:R-:W-:Y:S01]  /*0ac0*/  FMUL.FTZ R69, R71, R72 ;  /* 0x0000004847457220 */ /* 0x000fe20000410000 */
        /* <DEDUP_REMOVED lines=11> */
.L_x_385:
[----:B------:R-:W-:Y:S05]  /*0b80*/  BSYNC.RECONVERGENT B1 ;  /* 0x0000000000017941 */ /* 0x000fea0003800200 */
.L_x_384:
[----:B------:R-:W-:Y:S01]  /*0b90*/  UMOV UR6, 0xffffffff ;  /* 0xffffffff00067882 */ /* 0x000fe20000000000 */
[----:B-----5:R-:W-:Y:S02]  /*0ba0*/  @P0 SHF.L.U32 R46, R48, 0x10, RZ ;  /* 0x00000010302e0819 */ /* 0x020fe400000006ff */
        /* <DEDUP_REMOVED lines=19> */
.L_x_407:
[----:B------:R-:W-:Y:S01]  /*0ce0*/  BSSY.RECONVERGENT B1, `(.L_x_387) ;  /* 0x00001fb000017945 */ /* 0x000fe20003800200 */
[----:B--2---:R-:W-:Y:S01]  /*0cf0*/  FADD.FTZ R91, R78, R33 ;  /* 0x000000214e5b7221 */ /* 0x004fe20000010000 */
[----:B---3--:R-:W-:Y:S02]  /*0d00*/  FADD.FTZ R80, R79, R32 ;  /* 0x000000204f507221 */ /* 0x008fe40000010000 */
[----:B------:R-:W-:Y:S05]  /*0d10*/  @!P2 BRA `(.L_x_388) ;  /* 0x0000001c00dca947 */ /* 0x000fea0003800000 */
[----:B------:R-:W2:Y:S02]  /*0d20*/  LDC.64 R32, c[0x0][0x390] ;  /* 0x0000e400ff207b82 */ /* 0x000ea40000000a00 */
[----:B--2---:R-:W-:-:S06]  /*0d30*/  IMAD.WIDE.U32 R32, R49, 0x10, R32 ;  /* 0x0000001031207825 */ /* 0x004fcc00078e0020 */
[----:B------:R-:W5:Y:S01]  /*0d40*/  LDG.E.128 R32, desc[UR8][R32.64] ;  /* 0x0000000820207981 */ /* 0x000f62000c1e1d00 */
        /* <DEDUP_REMOVED lines=10> */
[----:B------:R-:W-:Y:S01]  /*0df0*/  LOP3.LUT P2, RZ, R71, 0xff, RZ, 0xc0, !PT ;  /* 0x000000ff47ff7812 */ /* 0x000fe2000784c0ff */
[-CC-:B------:R-:W-:Y:S01]  /*0e00*/  FFMA.FTZ R92, R64, R80.reuse, R91.reuse ;  /* 0x00000050405c7223 */ /* 0x180fe2000001005b */
[----:B0-----:R-:W-:Y:S01]  /*0e10*/  FFMA.FTZ R79, R3, R80, R91 ;  /* 0x00000050034f7223 */ /* 0x001fe2000001005b */
[----:B------:R-:W-:Y:S01]  /*0e20*/  LOP3.LUT P1, RZ, R44, 0xff, RZ, 0xc0, !PT ;  /* 0x000000ff2cff7812 */ /* 0x000fe2000782c0ff */
[----:B------:R-:W-:Y:S02]  /*0e30*/  HFMA2 R77, -RZ, RZ, 0, 0 ;  /* 0x00000000ff4d7431 */ /* 0x000fe400000001ff */
[----:B------:R-:W-:Y:S01]  /*0e40*/  FADD.FTZ R92, R59, -R92 ;  /* 0x8000005c3b5c7221 */ /* 0x000fe20000010000 */
[----:B------:R-:W-:Y:S01]  /*0e50*/  FADD.FTZ R90, R52, -R79 ;  /* 0x8000004f345a7221 */ /* 0x000fe20000010000 */
[----:B------:R-:W-:Y:S02]  /*0e60*/  CS2R R78, SRZ ;  /* 0x00000000004e7805 */ /* 0x000fe4000001ff00 */
[----:B------:R-:W-:Y:S01]  /*0e70*/  MOV R48, RZ ;  /* 0x000000ff00307202 */ /* 0x000fe20000000f00 */
[C---:B------:R-:W-:Y:S01]  /*0e80*/  FMUL.FTZ R95, R47.reuse, R92 ;  /* 0x0000005c2f5f7220 */ /* 0x040fe20000410000 */
[----:B------:R-:W-:Y:S01]  /*0e90*/  FMUL.FTZ R93, R47, R90 ;  /* 0x0000005a2f5d7220 */ /* 0x000fe20000410000 */
[----:B------:R-:W-:Y:S01]  /*0ea0*/  LOP3.LUT P3, RZ, R45, 0xff, RZ, 0xc0, !PT ;  /* 0x000000ff2dff7812 */ /* 0x000fe2000786c0ff */
[--C-:B------:R-:W-:Y:S01]  /*0eb0*/  FFMA.FTZ R100, R68, R80, R91.reuse ;  /* 0x0000005044647223 */ /* 0x100fe2000001005b */
[----:B-----5:R-:W-:Y:S01]  /*0ec0*/  @P2 PRMT R92, R32, 0x7632, R92 ;  /* 0x00007632205c2816 */ /* 0x020fe2000000005c */
[-C--:B------:R-:W-:Y:S01]  /*0ed0*/  FMUL.FTZ R95, R95, R46.reuse ;  /* 0x0000002e5f5f7220 */ /* 0x080fe20000410000 */
[----:B------:R-:W-:Y:S01]  /*0ee0*/  FMUL.FTZ R93, R93, R46 ;  /* 0x0000002e5d5d7220 */ /* 0x000fe20000410000 */
[----:B------:R-:W-:Y:S01]  /*0ef0*/  @P2 SHF.L.U32 R94, R85, 0x10, RZ ;  /* 0x00000010555e2819 */ /* 0x000fe200000006ff */
[--C-:B------:R-:W-:Y:S01]  /*0f00*/  FFMA.FTZ R97, R57, R80, R91.reuse ;  /* 0x0000005039617223 */ /* 0x100fe2000001005b */
[----:B------:R-:W-:Y:S01]  /*0f10*/  @P2 SHF.L.U32 R92, R92, 0x10, RZ ;  /* 0x000000105c5c2819 */ /* 0x000fe200000006ff */
[----:B------:R-:W-:Y:S01]  /*0f20*/  FMUL.FTZ R95, R95, UR15 ;  /* 0x0000000f5f5f7c20 */ /* 0x000fe20008410000 */
[----:B------:R-:W-:Y:S01]  /*0f30*/  @P1 SHF.L.U32 R90, R32, 0x10, RZ ;  /* 0x00000010205a1819 */ /* 0x000fe200000006ff */
[----:B------:R-:W-:Y:S01]  /*0f40*/  FMUL.FTZ R93, R93, UR15 ;  /* 0x0000000f5d5d7c20 */ /* 0x000fe20008410000 */
[----:B------:R-:W-:Y:S01]  /*0f50*/  @P1 SHF.L.U32 R32, R24, 0x10, RZ ;  /* 0x0000001018201819 */ /* 0x000fe200000006ff */
[C---:B------:R-:W-:Y:S01]  /*0f60*/  @P2 FMUL.FTZ R78, R95.reuse, R92 ;  /* 0x0000005c5f4e2220 */ /* 0x040fe20000410000 */
[----:B------:R-:W-:Y:S01]  /*0f70*/  @P2 FMUL.FTZ R79, R95, R94 ;  /* 0x0000005e5f4f2220 */ /* 0x000fe20000410000 */
[----:B------:R-:W-:Y:S01]  /*0f80*/  LOP3.LUT P2, RZ, R73, 0xff, RZ, 0xc0, !PT ;  /* 0x000000ff49ff7812 */ /* 0x000fe2000784c0ff */
[C---:B------:R-:W-:Y:S01]  /*0f90*/  @P1 FMUL.FTZ R77, R93.reuse, R90 ;  /* 0x0000005a5d4d1220 */ /* 0x040fe20000410000 */
[----:B------:R-:W-:Y:S01]  /*0fa0*/  @P1 FMUL.FTZ R48, R93, R32 ;  /* 0x000000205d301220 */ /* 0x000fe20000410000 */
[-CC-:B------:R-:W-:Y:S01]  /*0fb0*/  FFMA.FTZ R94, R66, R80.reuse, R91.reuse ;  /* 0x00000050425e7223 */ /* 0x180fe2000001005b */
[-CC-:B------:R-:W-:Y:S01]  /*0fc0*/  FFMA.FTZ R93, R53, R80.reuse, R91.reuse ;  /* 0x00000050355d7223 */ /* 0x180fe2000001005b */
[----:B------:R-:W-:Y:S01]  /*0fd0*/  LOP3.LUT P1, RZ, R72, 0xff, RZ, 0xc0, !PT ;  /* 0x000000ff48ff7812 */ /* 0x000fe2000782c0ff */
[-C--:B------:R-:W-:Y:S01]  /*0fe0*/  FFMA.FTZ R95, R55, R80.reuse, R91 ;  /* 0x00000050375f7223 */ /* 0x080fe2000001005b */
[----:B------:R-:W-:Y:S01]  /*0ff0*/  FADD.FTZ R94, R65, -R94 ;  /* 0x8000005e415e7221 */ /* 0x000fe20000010000 */
[----:B------:R-:W-:Y:S01]  /*1000*/  LOP3.LUT P4, RZ, R74, 0xff, RZ, 0xc0, !PT ;  /* 0x000000ff4aff7812 */ /* 0x000fe2000788c0ff */
[----:B------:R-:W-:Y:S01]  /*1010*/  FADD.FTZ R90, R54, -R93 ;  /* 0x8000005d365a7221 */ /* 0x000fe20000010000 */
[----:B------:R-:W-:Y:S01]  /*1020*/  FFMA.FTZ R104, R70, R80, R91 ;  /* 0x0000005046687223 */ /* 0x000fe2000001005b */
[----:B------:R-:W-:Y:S01]  /*1030*/  FADD.FTZ R98, R56, -R95 ;  /* 0x8000005f38627221 */ /* 0x000fe20000010000 */
[C---:B------:R-:W-:Y:S01]  /*1040*/  FMUL.FTZ R95, R47.reuse, R94 ;  /* 0x0000005e2f5f7220 */ /* 0x040fe20000410000 */
[----:B------:R-:W-:Y:S01]  /*1050*/  FMUL.FTZ R91, R47, R90 ;  /* 0x0000005a2f5b7220 */ /* 0x000fe20000410000 */
[----:B------:R-:W-:Y:S01]  /*1060*/  FADD.FTZ R100, R67, -R100 ;  /* 0x8000006443647221 */ /* 0x000fe20000010000 */
[----:B------:R-:W-:Y:S01]  /*1070*/  FADD.FTZ R102, R58, -R97 ;  /* 0x800000613a667221 */ /* 0x000fe20000010000 */
[----:B------:R-:W-:Y:S01]  /*1080*/  FADD.FTZ R104, R69, -R104 ;  /* 0x8000006845687221 */ /* 0x000fe20000010000 */
[----:B------:R-:W-:Y:S01]  /*1090*/  LOP3.LUT P5, RZ, R75, 0xff, RZ, 0xc0, !PT ;  /* 0x000000ff4bff7812 */ /* 0x000fe200078ac0ff */
[-C--:B------:R-:W-:Y:S01]  /*10a0*/  FMUL.FTZ R95, R95, R46.reuse ;  /* 0x0000002e5f5f7220 */ /* 0x080fe20000410000 */
[----:B------:R-:W-:Y:S01]  /*10b0*/  @P2 PRMT R96, R33, 0x7632, R96 ;  /* 0x0000763221602816 */ /* 0x000fe20000000060 */
[----:B------:R-:W-:Y:S01]  /*10c0*/  FMUL.FTZ R91, R91, R46 ;  /* 0x0000002e5b5b7220 */ /* 0x000fe20000410000 */
[----:B------:R-:W-:Y:S01]  /*10d0*/  LOP3.LUT P6, RZ, R76, 0xff, RZ, 0xc0, !PT ;  /* 0x000000ff4cff7812 */ /* 0x000fe200078cc0ff */
[C---:B------:R-:W-:Y:S01]  /*10e0*/  FMUL.FTZ R97, R47.reuse, R98 ;  /* 0x000000622f617220 */ /* 0x040fe20000410000 */
[C---:B------:R-:W-:Y:S01]  /*10f0*/  FMUL.FTZ R99, R47.reuse, R100 ;  /* 0x000000642f637220 */ /* 0x040fe20000410000 */
[C---:B------:R-:W-:Y:S01]  /*1100*/  FMUL.FTZ R101, R47.reuse, R102 ;  /* 0x000000662f657220 */ /* 0x040fe20000410000 */
[----:B------:R-:W-:Y:S01]  /*1110*/  FMUL.FTZ R103, R47, R104 ;  /* 0x000000682f677220 */ /* 0x000fe20000410000 */
[----:B------:R-:W-:Y:S01]  /*1120*/  HFMA2 R90, -RZ, RZ, 0, 0 ;  /* 0x00000000ff5a7431 */ /* 0x000fe200000001ff */
[----:B------:R-:W-:Y:S01]  /*1130*/  @P2 SHF.L.U32 R96, R96, 0x10, RZ ;  /* 0x0000001060602819 */ /* 0x000fe200000006ff */
[----:B------:R-:W-:Y:S01]  /*1140*/  HFMA2 R47, -RZ, RZ, 0, 0 ;  /* 0x00000000ff2f7431 */ /* 0x000fe200000001ff */
[----:B------:R-:W-:Y:S01]  /*1150*/  @P1 SHF.L.U32 R92, R33, 0x10, RZ ;  /* 0x00000010215c1819 */ /* 0x000fe200000006ff */
[----:B------:R-:W-:Y:S01]  /*1160*/  FMUL.FTZ R95, R95, UR15 ;  /* 0x0000000f5f5f7c20 */ /* 0x000fe20008410000 */
[----:B------:R-:W-:Y:S01]  /*1170*/  @P1 SHF.L.U32 R93, R25, 0x10, RZ ;  /* 0x00000010195d1819 */ /* 0x000fe200000006ff */
[----:B------:R-:W-:Y:S01]  /*1180*/  FMUL.FTZ R91, R91, UR15 ;  /* 0x0000000f5b5b7c20 */ /* 0x000fe20008410000 */
[C---:B------:R-:W-:Y:S01]  /*1190*/  @P3 SHF.L.U32 R80, R34.reuse, 0x10, RZ ;  /* 0x0000001022503819 */ /* 0x040fe200000006ff */
[-C--:B------:R-:W-:Y:S01]  /*11a0*/  FMUL.FTZ R97, R97, R46.reuse ;  /* 0x0000002e61617220 */ /* 0x080fe20000410000 */
[----:B------:R-:W-:Y:S01]  /*11b0*/  @P4 PRMT R34, R34, 0x7632, R34 ;  /* 0x0000763222224816 */ /* 0x000fe20000000022 */
[----:B------:R-:W-:Y:S01]  /*11c0*/  FMUL.FTZ R99, R99, R46 ;  /* 0x0000002e63637220 */ /* 0x000fe20000410000 */
[----:B------:R-:W-:Y:S01]  /*11d0*/  MOV R33, RZ ;  /* 0x000000ff00217202 */ /* 0x000fe20000000f00 */
[----:B------:R-:W-:Y:S01]  /*11e0*/  @P2 FMUL.FTZ R90, R95, R96 ;  /* 0x000000605f5a2220 */ /* 0x000fe20000410000 */
[C---:B------:R-:W-:Y:S01]  /*11f0*/  @P1 FMUL.FTZ R47, R91.reuse, R92 ;  /* 0x0000005c5b2f1220 */ /* 0x040fe20000410000 */
[----:B------:R-:W-:Y:S01]  /*1200*/  @P1 FMUL.FTZ R33, R91, R93 ;  /* 0x0000005d5b211220 */ /* 0x000fe20000410000 */
[----:B------:R-:W-:Y:S01]  /*1210*/  HFMA2 R96, -RZ, RZ, 0, 0 ;  /* 0x00000000ff607431 */ /* 0x000fe200000001ff */
[----:B------:R-:W-:Y:S01]  /*1220*/  @P2 SHF.L.U32 R91, R86, 0x10, RZ ;  /* 0x00000010565b2819 */ /* 0x000fe200000006ff */
[----:B------:R-:W-:Y:S01]  /*1230*/  FMUL.FTZ R97, R97, UR15 ;  /* 0x0000000f61617c20 */ /* 0x000fe20008410000 */
[----:B------:R-:W-:Y:S01]  /*1240*/  @P3 SHF.L.U32 R94, R26, 0x10, RZ ;  /* 0x000000101a5e3819 */ /* 0x000fe200000006ff */
[----:B------:R-:W-:Y:S01]  /*1250*/  FMUL.FTZ R105, R99, UR15 ;  /* 0x0000000f63697c20 */ /* 0x000fe20008410000 */
[----:B------:R-:W-:Y:S01]  /*1260*/  @P4 SHF.L.U32 R34, R34, 0x10, RZ ;  /* 0x0000001022224819 */ /* 0x000fe200000006ff */
[-C--:B------:R-:W-:Y:S01]  /*1270*/  FMUL.FTZ R101, R101, R46.reuse ;  /* 0x0000002e65657220 */ /* 0x080fe20000410000 */
[----:B------:R-:W-:Y:S01]  /*1280*/  @P5 SHF.L.U32 R32, R35, 0x10, RZ ;  /* 0x0000001023205819 */ /* 0x000fe200000006ff */
[----:B------:R-:W-:Y:S01]  /*1290*/  FMUL.FTZ R103, R103, R46 ;  /* 0x0000002e67677220 */ /* 0x000fe20000410000 */
[----:B------:R-:W-:-:S02]  /*12a0*/  @P6 PRMT R35, R35, 0x7632, R35 ;  /* 0x0000763223236816 */ /* 0x000fc40000000023 */
[----:B------:R-:W-:Y:S02]  /*12b0*/  CS2R R92, SRZ ;  /* 0x00000000005c7805 */ /* 0x000fe4000001ff00 */
[----:B------:R-:W-:Y:S01]  /*12c0*/  MOV R46, RZ ;  /* 0x000000ff002e7202 */ /* 0x000fe20000000f00 */
[----:B------:R-:W-:Y:S01]  /*12d0*/  @P2 FMUL.FTZ R46, R95, R91 ;  /* 0x0000005b5f2e2220 */ /* 0x000fe20000410000 */
[----:B------:R-:W-:Y:S01]  /*12e0*/  @P3 FMUL.FTZ R92, R97, R94 ;  /* 0x0000005e615c3220 */ /* 0x000fe20000410000 */
[----:B------:R-:W-:Y:S01]  /*12f0*/  @P4 FMUL.FTZ R96, R105, R34 ;  /* 0x0000002269604220 */ /* 0x000fe20000410000 */
[----:B------:R-:W-:Y:S01]  /*1300*/  HFMA2 R95, -RZ, RZ, 0, 0 ;  /* 0x00000000ff5f7431 */ /* 0x000fe200000001ff */
[----:B------:R-:W-:Y:S01]  /*1310*/  @P4 SHF.L.U32 R34, R87, 0x10, RZ ;  /* 0x0000001057224819 */ /* 0x000fe200000006ff */
[----:B------:R-:W-:Y:S01]  /*1320*/  HFMA2 R98, -RZ, RZ, 0, 0 ;  /* 0x00000000ff627431 */ /* 0x000fe200000001ff */
[----:B------:R-:W-:Y:S01]  /*1330*/  @P5 SHF.L.U32 R94, R27, 0x10, RZ ;  /* 0x000000101b5e5819 */ /* 0x000fe200000006ff */
[----:B------:R-:W-:Y:S01]  /*1340*/  FMUL.FTZ R101, R101, UR15 ;  /* 0x0000000f65657c20 */ /* 0x000fe20008410000 */
[----:B------:R-:W-:Y:S01]  /*1350*/  @P6 SHF.L.U32 R99, R88, 0x10, RZ ;  /* 0x0000001058636819 */ /* 0x000fe200000006ff */
[----:B------:R-:W-:Y:S01]  /*1360*/  FMUL.FTZ R100, R103, UR15 ;  /* 0x0000000f67647c20 */ /* 0x000fe20008410000 */
[----:B------:R-:W-:Y:S01]  /*1370*/  @P6 SHF.L.U32 R35, R35, 0x10, RZ ;  /* 0x0000001023236819 */ /* 0x000fe200000006ff */
[----:B------:R-:W-:Y:S01]  /*1380*/  @P3 FMUL.FTZ R93, R97, R80 ;  /* 0x00000050615d3220 */ /* 0x000fe20000410000 */
[----:B------:R-:W-:Y:S01]  /*1390*/  MOV R91, RZ ;  /* 0x000000ff005b7202 */ /* 0x000fe20000000f00 */
[----:B------:R-:W-:Y:S01]  /*13a0*/  @P4 FMUL.FTZ R91, R105, R34 ;  /* 0x00000022695b4220 */ /* 0x000fe20000410000 */
[----:B------:R-:W-:Y:S01]  /*13b0*/  MOV R80, RZ ;  /* 0x000000ff00507202 */ /* 0x000fe20000000f00 */
[C---:B------:R-:W-:Y:S01]  /*13c0*/  @P5 FMUL.FTZ R80, R101.reuse, R94 ;  /* 0x0000005e65505220 */ /* 0x040fe20000410000 */
[----:B------:R-:W-:Y:S01]  /*13d0*/  MOV R97, RZ ;  /* 0x000000ff00617202 */ /* 0x000fe20000000f00 */
[C---:B------:R-:W-:Y:S01]  /*13e0*/  @P6 FMUL.FTZ R97, R100.reuse, R99 ;  /* 0x0000006364616220 */ /* 0x040fe20000410000 */
[----:B------:R-:W-:Y:S01]  /*13f0*/  @P5 FMUL.FTZ R95, R101, R32 ;  /* 0x00000020655f5220 */ /* 0x000fe20000410000 */
[----:B------:R-:W-:Y:S01]  /*1400*/  @P6 FMUL.FTZ R98, R100, R35 ;  /* 0x0000002364626220 */ /* 0x000fe20000410000 */
[----:B------:R-:W-:Y:S01]  /*1410*/  FADD.FTZ R40, R40, R77 ;  /* 0x0000004d28287221 */ /* 0x000fe20000010000 */
[----:B------:R-:W-:Y:S01]  /*1420*/  FADD.FTZ R41, R41, R78 ;  /* 0x0000004e29297221 */ /* 0x000fe20000010000 */
[----:B------:R-:W-:Y:S01]  /*1430*/  FADD.FTZ R42, R42, R47 ;  /* 0x0000002f2a2a7221 */ /* 0x000fe20000010000 */
[----:B------:R-:W-:Y:S01]  /*1440*/  FADD.FTZ R43, R43, R90 ;  /* 0x0000005a2b2b7221 */ /* 0x000fe20000010000 */
[----:B------:R-:W-:Y:S01]  /*1450*/  FADD.FTZ R78, R36, R93 ;  /* 0x0000005d244e7221 */ /* 0x000fe20000010000 */
[----:B------:R-:W-:Y:S01]  /*1460*/  FADD.FTZ R77, R37, R96 ;  /* 0x00000060254d7221 */ /* 0x000fe20000010000 */
[----:B------:R-:W-:Y:S01]  /*1470*/  FADD.FTZ R38, R38, R95 ;  /* 0x0000005f26267221 */ /* 0x000fe20000010000 */
[----:B------:R-:W-:Y:S01]  /*1480*/  FADD.FTZ R39, R39, R98 ;  /* 0x0000006227277221 */ /* 0x000fe20000010000 */
[----:B------:R-:W-:-:S02]  /*1490*/  F2FP.BF16.F32.PACK_AB R35, R97, R80 ;  /* 0x000000506123723e */ /* 0x000fc400000010ff */
[----:B------:R-:W-:Y:S02]  /*14a0*/  F2FP.BF16.F32.PACK_AB R34, R91, R92 ;  /* 0x0000005c5b22723e */ /* 0x000fe400000010ff */
[----:B------:R-:W-:Y:S02]  /*14b0*/  F2FP.BF16.F32.PACK_AB R33, R46, R33 ;  /* 0x000000212e21723e */ /* 0x000fe400000010ff */
[----:B------:R-:W-:Y:S01]  /*14c0*/  F2FP.BF16.F32.PACK_AB R32, R79, R48 ;  /* 0x000000304f20723e */ /* 0x000fe200000010ff */
[----:B------:R-:W-:Y:S06]  /*14d0*/  BRA `(.L_x_391) ;  /* 0x0000001400c47947 */ /* 0x000fec0003800000 */
.L_x_390:
[----:B------:R-:W-:Y:S01]  /*14e0*/  LOP3.LUT P1, RZ, R44, 0xff, RZ, 0xc0, !PT ;  /* 0x000000ff2cff7812 */ /* 0x000fe2000782c0ff */
[-CC-:B------:R-:W-:Y:S01]  /*14f0*/  FFMA.FTZ R48, R64, R80.reuse, R91.reuse ;  /* 0x0000005040307223 */ /* 0x180fe2000001005b */
[----:B------:R-:W-:Y:S01]  /*1500*/  LOP3.LUT P2, RZ, R71, 0xff, RZ, 0xc0, !PT ;  /* 0x000000ff47ff7812 */ /* 0x000fe2000784c0ff */
[----:B------:R-:W-:Y:S01]  /*1510*/  FFMA.FTZ R31, R3, R80, R91 ;  /* 0x00000050031f7223 */ /* 0x000fe2000001005b */
[----:B------:R-:W-:Y:S02]  /*1520*/  HFMA2 R30, -RZ, RZ, 0, 0 ;  /* 0x00000000ff1e7431 */ /* 0x000fe400000001ff */
[----:B------:R-:W-:Y:S01]  /*1530*/  FADD.FTZ R90, R59, -R48 ;  /* 0x800000303b5a7221 */ /* 0x000fe20000010000 */
[----:B------:R-:W-:Y:S01]  /*1540*/  LOP3.LUT P5, RZ, R75, 0xff, RZ, 0xc0, !PT ;  /* 0x000000ff4bff7812 */ /* 0x000fe200078ac0ff */
[----:B------:R-:W-:Y:S01]  /*1550*/  FADD.FTZ R28, R52, -R31 ;  /* 0x8000001f341c7221 */ /* 0x000fe20000010000 */
[----:B------:R-:W-:Y:S01]  /*1560*/  LOP3.LUT P6, RZ, R76, 0xff, RZ, 0xc0, !PT ;  /* 0x000000ff4cff7812 */ /* 0x000fe200078cc0ff */
[C---:B------:R-:W-:Y:S01]  /*1570*/  FMUL.FTZ R93, R47.reuse, R90 ;  /* 0x0000005a2f5d7220 */ /* 0x040fe20000410000 */
[----:B------:R-:W-:Y:S01]  /*1580*/  MOV R48, RZ ;  /* 0x000000ff00307202 */ /* 0x000fe20000000f00 */
[----:B------:R-:W-:Y:S01]  /*1590*/  FMUL.FTZ R28, R47, R28 ;  /* 0x0000001c2f1c7220 */ /* 0x000fe20000410000 */
[----:B------:R-:W-:Y:S01]  /*15a0*/  HFMA2 R29, -RZ, RZ, 0, 0 ;  /* 0x00000000ff1d7431 */ /* 0x000fe200000001ff */
[----:B0----5:R-:W-:Y:S01]  /*15b0*/  @P1 SHF.L.U32 R78, R32, 0x10, RZ ;  /* 0x00000010204e1819 */ /* 0x021fe200000006ff */
[----:B------:R-:W-:Y:S01]  /*15c0*/  FFMA.FTZ R92, R66, R80, R91 ;  /* 0x00000050425c7223 */ /* 0x000fe2000001005b */
[----:B------:R-:W-:Y:S01]  /*15d0*/  @P2 PRMT R77, R32, 0x7632, R77 ;  /* 0x00007632204d2816 */ /* 0x000fe2000000004d */
[-C--:B------:R-:W-:Y:S01]  /*15e0*/  FMUL.FTZ R32, R93, R46.reuse ;  /* 0x0000002e5d207220 */ /* 0x080fe20000410000 */
[----:B------:R-:W-:Y:S01]  /*15f0*/  @P2 SHF.L.U32 R95, R85, 0x10, RZ ;  /* 0x00000010555f2819 */ /* 0x000fe200000006ff */
[----:B------:R-:W-:Y:S01]  /*1600*/  FMUL.FTZ R31, R28, R46 ;  /* 0x0000002e1c1f7220 */ /* 0x000fe20000410000 */
[----:B------:R-:W-:Y:S01]  /*1610*/  @P2 SHF.L.U32 R77, R77, 0x10, RZ ;  /* 0x000000104d4d2819 */ /* 0x000fe200000006ff */
[----:B------:R-:W-:Y:S01]  /*1620*/  FMUL.FTZ R32, R32, UR15 ;  /* 0x0000000f20207c20 */ /* 0x000fe20008410000 */
[----:B------:R-:W-:Y:S01]  /*1630*/  LOP3.LUT P3, RZ, R45, 0xff, RZ, 0xc0, !PT ;  /* 0x000000ff2dff7812 */ /* 0x000fe2000786c0ff */
[----:B------:R-:W-:Y:S01]  /*1640*/  FMUL.FTZ R31, R31, UR15 ;  /* 0x0000000f1f1f7c20 */ /* 0x000fe20008410000 */
[----:B------:R-:W-:Y:S01]  /*1650*/  LOP3.LUT P4, RZ, R74, 0xff, RZ, 0xc0, !PT ;  /* 0x000000ff4aff7812 */ /* 0x000fe2000788c0ff */
[-C--:B------:R-:W-:Y:S01]  /*1660*/  @P2 FMUL.FTZ R30, R77, R32.reuse ;  /* 0x000000204d1e2220 */ /* 0x080fe20000410000 */
[----:B------:R-:W-:Y:S01]  /*1670*/  @P2 FMUL.FTZ R48, R95, R32 ;  /* 0x000000205f302220 */ /* 0x000fe20000410000 */
[----:B------:R-:W-:Y:S01]  /*1680*/  LOP3.LUT P2, RZ, R73, 0xff, RZ, 0xc0, !PT ;  /* 0x000000ff49ff7812 */ /* 0x000fe2000784c0ff */
[-C--:B------:R-:W-:Y:S01]  /*1690*/  FFMA.FTZ R95, R53, R80.reuse, R91 ;  /* 0x00000050355f7223 */ /* 0x080fe2000001005b */
[----:B------:R-:W-:Y:S01]  /*16a0*/  @P1 SHF.L.U32 R90, R24, 0x10, RZ ;  /* 0x00000010185a1819 */ /* 0x000fe200000006ff */
[----:B------:R-:W-:Y:S01]  /*16b0*/  FADD.FTZ R92, R65, -R92 ;  /* 0x8000005c415c7221 */ /* 0x000fe20000010000 */
[----:B------:R-:W-:Y:S01]  /*16c0*/  MOV R79, RZ ;  /* 0x000000ff004f7202 */ /* 0x000fe20000000f00 */
[----:B------:R-:W-:Y:S01]  /*16d0*/  FADD.FTZ R32, R54, -R95 ;  /* 0x8000005f36207221 */ /* 0x000fe20000010000 */
[-C--:B------:R-:W-:Y:S01]  /*16e0*/  @P1 FMUL.FTZ R29, R78, R31.reuse ;  /* 0x0000001f4e1d1220 */ /* 0x080fe20000410000 */
[----:B------:R-:W-:Y:S01]  /*16f0*/  @P1 FMUL.FTZ R79, R90, R31 ;  /* 0x0000001f5a4f1220 */ /* 0x000fe20000410000 */
[----:B------:R-:W-:Y:S01]  /*1700*/  LOP3.LUT P1, RZ, R72, 0xff, RZ, 0xc0, !PT ;  /* 0x000000ff48ff7812 */ /* 0x000fe2000782c0ff */
[-CC-:B------:R-:W-:Y:S01]  /*1710*/  FFMA.FTZ R99, R55, R80.reuse, R91.reuse ;  /* 0x0000005037637223 */ /* 0x180fe2000001005b */
[C---:B------:R-:W-:Y:S01]  /*1720*/  @P5 SHF.L.U32 R77, R35.reuse, 0x10, RZ ;  /* 0x00000010234d5819 */ /* 0x040fe200000006ff */
[--C-:B------:R-:W-:Y:S01]  /*1730*/  FFMA.FTZ R96, R68, R80, R91.reuse ;  /* 0x0000005044607223 */ /* 0x100fe2000001005b */
[----:B------:R-:W-:Y:S01]  /*1740*/  @P6 PRMT R90, R35, 0x7632, R90 ;  /* 0x00007632235a6816 */ /* 0x000fe2000000005a */
[C---:B------:R-:W-:Y:S01]  /*1750*/  FMUL.FTZ R35, R47.reuse, R32 ;  /* 0x000000202f237220 */ /* 0x040fe20000410000 */
[----:B------:R-:W-:Y:S01]  /*1760*/  FMUL.FTZ R32, R47, R92 ;  /* 0x0000005c2f207220 */ /* 0x000fe20000410000 */
[-CC-:B------:R-:W-:Y:S01]  /*1770*/  FFMA.FTZ R101, R57, R80.reuse, R91.reuse ;  /* 0x0000005039657223 */ /* 0x180fe2000001005b */
[----:B------:R-:W-:Y:S01]  /*1780*/  FFMA.FTZ R102, R70, R80, R91 ;  /* 0x0000005046667223 */ /* 0x000fe2000001005b */
[----:B------:R-:W-:Y:S01]  /*1790*/  @P2 PRMT R80, R33, 0x7632, R80 ;  /* 0x0000763221502816 */ /* 0x000fe20000000050 */
[-C--:B------:R-:W-:Y:S01]  /*17a0*/  FMUL.FTZ R92, R32, R46.reuse ;  /* 0x0000002e205c7220 */ /* 0x080fe20000410000 */
[C---:B------:R-:W-:Y:S01]  /*17b0*/  @P3 SHF.L.U32 R94, R34.reuse, 0x10, RZ ;  /* 0x00000010225e3819 */ /* 0x040fe200000006ff */
[----:B------:R-:W-:Y:S01]  /*17c0*/  HFMA2 R78, -RZ, RZ, 0, 0 ;  /* 0x00000000ff4e7431 */ /* 0x000fe200000001ff */
[----:B------:R-:W-:Y:S01]  /*17d0*/  @P4 PRMT R103, R34, 0x7632, R103 ;  /* 0x0000763222674816 */ /* 0x000fe20000000067 */
[----:B------:R-:W-:Y:S01]  /*17e0*/  FADD.FTZ R34, R56, -R99 ;  /* 0x8000006338227221 */ /* 0x000fe20000010000 */
[----:B------:R-:W-:Y:S01]  /*17f0*/  FADD.FTZ R98, R67, -R96 ;  /* 0x8000006043627221 */ /* 0x000fe20000010000 */
[----:B------:R-:W-:Y:S01]  /*1800*/  @P2 SHF.L.U32 R96, R80, 0x10, RZ ;  /* 0x0000001050602819 */ /* 0x000fe200000006ff */
[----:B------:R-:W-:Y:S01]  /*1810*/  FMUL.FTZ R80, R35, R46 ;  /* 0x0000002e23507220 */ /* 0x000fe20000410000 */
[----:B------:R-:W-:Y:S01]  /*1820*/  FMUL.FTZ R99, R92, UR15 ;  /* 0x0000000f5c637c20 */ /* 0x000fe20008410000 */
[----:B------:R-:W-:Y:S01]  /*1830*/  FMUL.FTZ R91, R47, R34 ;  /* 0x000000222f5b7220 */ /* 0x000fe20000410000 */
[----:B------:R-:W-:Y:S01]  /*1840*/  FADD.FTZ R100, R58, -R101 ;  /* 0x800000653a647221 */ /* 0x000fe20000010000 */
[----:B------:R-:W-:Y:S01]  /*1850*/  @P1 SHF.L.U32 R101, R25, 0x10, RZ ;  /* 0x0000001019651819 */ /* 0x000fe200000006ff */
[----:B------:R-:W-:Y:S01]  /*1860*/  FMUL.FTZ R34, R47, R98 ;  /* 0x000000622f227220 */ /* 0x000fe20000410000 */
[----:B------:R-:W-:Y:S01]  /*1870*/  FMUL.FTZ R80, R80, UR15 ;  /* 0x0000000f50507c20 */ /* 0x000fe20008410000 */
[----:B------:R-:W-:Y:S01]  /*1880*/  @P2 FMUL.FTZ R78, R96, R99 ;  /* 0x00000063604e2220 */ /* 0x000fe20000410000 */
[-C--:B------:R-:W-:Y:S01]  /*1890*/  FMUL.FTZ R96, R91, R46.reuse ;  /* 0x0000002e5b607220 */ /* 0x080fe20000410000 */
[----:B------:R-:W-:Y:S01]  /*18a0*/  @P1 SHF.L.U32 R97, R33, 0x10, RZ ;  /* 0x0000001021611819 */ /* 0x000fe200000006ff */
[----:B------:R-:W-:Y:S01]  /*18b0*/  FMUL.FTZ R98, R34, R46 ;  /* 0x0000002e22627220 */ /* 0x000fe20000410000 */
[----:B------:R-:W-:Y:S01]  /*18c0*/  MOV R33, RZ ;  /* 0x000000ff00217202 */ /* 0x000fe20000000f00 */
[----:B------:R-:W-:Y:S01]  /*18d0*/  FMUL.FTZ R95, R47, R100 ;  /* 0x000000642f5f7220 */ /* 0x000fe20000410000 */
[----:B------:R-:W-:Y:S01]  /*18e0*/  @P1 FMUL.FTZ R33, R101, R80 ;  /* 0x0000005065211220 */ /* 0x000fe20000410000 */
[----:B------:R-:W-:Y:S01]  /*18f0*/  FADD.FTZ R102, R69, -R102 ;  /* 0x8000006645667221 */ /* 0x000fe20000010000 */
[----:B------:R-:W-:-:S02]  /*1900*/  HFMA2 R100, -RZ, RZ, 0, 0 ;  /* 0x00000000ff647431 */ /* 0x000fc400000001ff */
[----:B------:R-:W-:Y:S01]  /*1910*/  FMUL.FTZ R101, R96, UR15 ;  /* 0x0000000f60657c20 */ /* 0x000fe20008410000 */
[----:B------:R-:W-:Y:S01]  /*1920*/  HFMA2 R31, -RZ, RZ, 0, 0 ;  /* 0x00000000ff1f7431 */ /* 0x000fe200000001ff */
[----:B------:R-:W-:Y:S01]  /*1930*/  @P4 SHF.L.U32 R96, R103, 0x10, RZ ;  /* 0x0000001067604819 */ /* 0x000fe200000006ff */
[----:B------:R-:W-:Y:S01]  /*1940*/  FMUL.FTZ R103, R98, UR15 ;  /* 0x0000000f62677c20 */ /* 0x000fe20008410000 */
[----:B------:R-:W-:Y:S01]  /*1950*/  FMUL.FTZ R92, R47, R102 ;  /* 0x000000662f5c7220 */ /* 0x000fe20000410000 */
[----:B------:R-:W-:Y:S01]  /*1960*/  @P2 SHF.L.U32 R102, R86, 0x10, RZ ;  /* 0x0000001056662819 */ /* 0x000fe200000006ff */
[----:B------:R-:W-:Y:S01]  /*1970*/  FADD.FTZ R40, R40, R29 ;  /* 0x0000001d28287221 */ /* 0x000fe20000010000 */
[----:B------:R-:W-:Y:S01]  /*1980*/  @P3 SHF.L.U32 R104, R26, 0x10, RZ ;  /* 0x000000101a683819 */ /* 0x000fe200000006ff */
[----:B------:R-:W-:Y:S01]  /*1990*/  @P4 FMUL.FTZ R100, R96, R103 ;  /* 0x0000006760644220 */ /* 0x000fe20000410000 */
[----:B------:R-:W-:Y:S01]  /*19a0*/  @P1 FMUL.FTZ R31, R97, R80 ;  /* 0x00000050611f1220 */ /* 0x000fe20000410000 */
[----:B------:R-:W-:Y:S01]  /*19b0*/  FMUL.FTZ R96, R95, R46 ;  /* 0x0000002e5f607220 */ /* 0x000fe20000410000 */
[----:B------:R-:W-:-:S02]  /*19c0*/  HFMA2 R97, -RZ, RZ, 0, 0 ;  /* 0x00000000ff617431 */ /* 0x000fc400000001ff */
[----:B------:R-:W-:Y:S01]  /*19d0*/  FMUL.FTZ R46, R92, R46 ;  /* 0x0000002e5c2e7220 */ /* 0x000fe20000410000 */
[----:B------:R-:W-:Y:S01]  /*19e0*/  MOV R80, RZ ;  /* 0x000000ff00507202 */ /* 0x000fe20000000f00 */
[----:B------:R-:W-:Y:S01]  /*19f0*/  @P2 FMUL.FTZ R80, R102, R99 ;  /* 0x0000006366502220 */ /* 0x000fe20000410000 */
[----:B------:R-:W-:Y:S01]  /*1a00*/  MOV R47, RZ ;  /* 0x000000ff002f7202 */ /* 0x000fe20000000f00 */
[-C--:B------:R-:W-:Y:S01]  /*1a10*/  @P3 FMUL.FTZ R47, R104, R101.reuse ;  /* 0x00000065682f3220 */ /* 0x080fe20000410000 */
[----:B------:R-:W-:Y:S01]  /*1a20*/  HFMA2 R102, -RZ, RZ, 0, 0 ;  /* 0x00000000ff667431 */ /* 0x000fe200000001ff */
[----:B------:R-:W-:Y:S01]  /*1a30*/  @P4 SHF.L.U32 R104, R87, 0x10, RZ ;  /* 0x0000001057684819 */ /* 0x000fe200000006ff */
[----:B------:R-:W-:Y:S01]  /*1a40*/  FMUL.FTZ R96, R96, UR15 ;  /* 0x0000000f60607c20 */ /* 0x000fe20008410000 */
[----:B------:R-:W-:Y:S01]  /*1a50*/  @P5 SHF.L.U32 R105, R27, 0x10, RZ ;  /* 0x000000101b695819 */ /* 0x000fe200000006ff */
[----:B------:R-:W-:Y:S01]  /*1a60*/  FMUL.FTZ R46, R46, UR15 ;  /* 0x0000000f2e2e7c20 */ /* 0x000fe20008410000 */
[----:B------:R-:W-:Y:S01]  /*1a70*/  @P6 SHF.L.U32 R109, R88, 0x10, RZ ;  /* 0x00000010586d6819 */ /* 0x000fe200000006ff */
[----:B------:R-:W-:Y:S01]  /*1a80*/  @P3 FMUL.FTZ R97, R94, R101 ;  /* 0x000000655e613220 */ /* 0x000fe20000410000 */
[----:B------:R-:W-:-:S02]  /*1a90*/  @P6 SHF.L.U32 R107, R90, 0x10, RZ ;  /* 0x000000105a6b6819 */ /* 0x000fc400000006ff */
[----:B------:R-:W-:Y:S02]  /*1aa0*/  CS2R R98, SRZ ;  /* 0x0000000000627805 */ /* 0x000fe4000001ff00 */
[----:B------:R-:W-:Y:S01]  /*1ab0*/  MOV R94, RZ ;  /* 0x000000ff005e7202 */ /* 0x000fe20000000f00 */
[----:B------:R-:W-:Y:S01]  /*1ac0*/  @P4 FMUL.FTZ R94, R104, R103 ;  /* 0x00000067685e4220 */ /* 0x000fe20000410000 */
[----:B------:R-:W-:Y:S01]  /*1ad0*/  MOV R101, RZ ;  /* 0x000000ff00657202 */ /* 0x000fe20000000f00 */
[----:B------:R-:W-:Y:S01]  /*1ae0*/  @P5 FMUL.FTZ R98, R105, R96 ;  /* 0x0000006069625220 */ /* 0x000fe20000410000 */
[----:B------:R-:W-:Y:S01]  /*1af0*/  @P6 FMUL.FTZ R101, R109, R46 ;  /* 0x0000002e6d656220 */ /* 0x000fe20000410000 */
[----:B------:R-:W-:Y:S01]  /*1b00*/  @P5 FMUL.FTZ R99, R77, R96 ;  /* 0x000000604d635220 */ /* 0x000fe20000410000 */
[----:B------:R-:W-:Y:S01]  /*1b10*/  @P6 FMUL.FTZ R102, R107, R46 ;  /* 0x0000002e6b666220 */ /* 0x000fe20000410000 */
[----:B------:R-:W-:Y:S01]  /*1b20*/  FADD.FTZ R41, R41, R30 ;  /* 0x0000001e29297221 */ /* 0x000fe20000010000 */
[----:B------:R-:W-:Y:S01]  /*1b30*/  FADD.FTZ R42, R42, R31 ;  /* 0x0000001f2a2a7221 */ /* 0x000fe20000010000 */
[----:B------:R-:W-:Y:S01]  /*1b40*/  FADD.FTZ R43, R43, R78 ;  /* 0x0000004e2b2b7221 */ /* 0x000fe20000010000 */
[----:B------:R-:W-:Y:S01]  /*1b50*/  F2FP.BF16.F32.PACK_AB R30, R34, R91 ;  /* 0x0000005b221e723e */ /* 0x000fe200000010ff */
[----:B------:R-:W-:Y:S01]  /*1b60*/  FADD.FTZ R78, R36, R97 ;  /* 0x00000061244e7221 */ /* 0x000fe20000010000 */
[----:B------:R-:W-:Y:S01]  /*1b70*/  F2FP.BF16.F32.PACK_AB R29, R32, R35 ;  /* 0x00000023201d723e */ /* 0x000fe200000010ff */
[----:B------:R-:W-:Y:S01]  /*1b80*/  FADD.FTZ R77, R37, R100 ;  /* 0x00000064254d7221 */ /* 0x000fe20000010000 */
[----:B------:R-:W-:Y:S01]  /*1b90*/  FADD.FTZ R38, R38, R99 ;  /* 0x0000006326267221 */ /* 0x000fe20000010000 */
[----:B------:R-:W-:Y:S01]  /*1ba0*/  FADD.FTZ R39, R39, R102 ;  /* 0x0000006627277221 */ /* 0x000fe20000010000 */
[----:B------:R-:W-:-:S02]  /*1bb0*/  F2FP.BF16.F32.PACK_AB R31, R92, R95 ;  /* 0x0000005f5c1f723e */ /* 0x000fc400000010ff */
[----:B------:R-:W-:Y:S02]  /*1bc0*/  F2FP.BF16.F32.PACK_AB R28, R93, R28 ;  /* 0x0000001c5d1c723e */ /* 0x000fe400000010ff */
[----:B------:R-:W-:Y:S02]  /*1bd0*/  F2FP.BF16.F32.PACK_AB R35, R101, R98 ;  /* 0x000000626523723e */ /* 0x000fe400000010ff */
[----:B------:R-:W-:Y:S02]  /*1be0*/  F2FP.BF16.F32.PACK_AB R34, R94, R47 ;  /* 0x0000002f5e22723e */ /* 0x000fe400000010ff */
[----:B------:R-:W-:Y:S02]  /*1bf0*/  F2FP.BF16.F32.PACK_AB R33, R80, R33 ;  /* 0x000000215021723e */ /* 0x000fe400000010ff */
[----:B------:R-:W-:Y:S01]  /*1c00*/  F2FP.BF16.F32.PACK_AB R32, R48, R79 ;  /* 0x0000004f3020723e */ /* 0x000fe200000010ff */
[----:B------:R-:W-:Y:S06]  /*1c10*/  BRA `(.L_x_391) ;  /* 0x0000000c00f47947 */ /* 0x000fec0003800000 */
.L_x_389:
[----:B------:R-:W-:-:S04]  /*1c20*/  UISETP.NE.U32.AND UP0, UPT, UR4, URZ, UPT ;  /* 0x000000ff0400728c */ /* 0x000fc8000bf05070 */
[----:B------:R-:W-:-:S09]  /*1c30*/  UISETP.NE.AND.EX UP0, UPT, UR5, URZ, UPT, UP0 ;  /* 0x000000ff0500728c */ /* 0x000fd2000bf05300 */
[----:B------:R-:W-:Y:S05]  /*1c40*/  BRA.U UP0, `(.L_x_392) ;  /* 0x0000000500ec7547 */ /* 0x000fea000b800000 */
[----:B------:R-:W-:Y:S01]  /*1c50*/  LOP3.LUT P2, RZ, R71, 0xff, RZ, 0xc0, !PT ;  /* 0x000000ff47ff7812 */ /* 0x000fe2000784c0ff */
[-C--:B0-----:R-:W-:Y:S01]  /*1c60*/  FFMA.FTZ R79, R3, R80.reuse, R91 ;  /* 0x00000050034f7223 */ /* 0x081fe2000001005b */
[----:B------:R-:W-:Y:S01]  /*1c70*/  PRMT R77, R4, 0x7632, R77 ;  /* 0x00007632044d7816 */ /* 0x000fe2000000004d */
[-C--:B------:R-:W-:Y:S01]  /*1c80*/  FFMA.FTZ R90, R64, R80.reuse, R91 ;  /* 0x00000050405a7223 */ /* 0x080fe2000001005b */
[----:B------:R-:W-:Y:S01]  /*1c90*/  LOP3.LUT P1, RZ, R44, 0xff, RZ, 0xc0, !PT ;  /* 0x000000ff2cff7812 */ /* 0x000fe2000782c0ff */
[----:B------:R-:W-:Y:S01]  /*1ca0*/  FADD.FTZ R79, R52, -R79 ;  /* 0x8000004f344f7221 */ /* 0x000fe20000010000 */
[----:B------:R-:W-:Y:S01]  /*1cb0*/  SHF.L.U32 R48, R4, 0x10, RZ ;  /* 0x0000001004307819 */ /* 0x000fe200000006ff */
[----:B------:R-:W-:Y:S01]  /*1cc0*/  FADD.FTZ R95, R59, -R90 ;  /* 0x8000005a3b5f7221 */ /* 0x000fe20000010000 */
[----:B------:R-:W-:Y:S01]  /*1cd0*/  SHF.L.U32 R78, R77, 0x10, RZ ;  /* 0x000000104d4e7819 */ /* 0x000fe200000006ff */
[----:B------:R-:W-:Y:S02]  /*1ce0*/  HFMA2 R77, -RZ, RZ, 0, 0 ;  /* 0x00000000ff4d7431 */ /* 0x000fe400000001ff */
[----:B------:R-:W-:Y:S01]  /*1cf0*/  FFMA.FTZ R96, R66, R80, R91 ;  /* 0x0000005042607223 */ /* 0x000fe2000001005b */
[C---:B------:R-:W-:Y:S01]  /*1d00*/  FFMA.FTZ R93, R47.reuse, R79, R48 ;  /* 0x0000004f2f5d7223 */ /* 0x040fe20000010030 */
[----:B------:R-:W-:Y:S01]  /*1d10*/  MOV R48, RZ ;  /* 0x000000ff00307202 */ /* 0x000fe20000000f00 */
[----:B------:R-:W-:Y:S01]  /*1d20*/  FFMA.FTZ R95, R47, R95, R78 ;  /* 0x0000005f2f5f7223 */ /* 0x000fe2000001004e */
[C---:B-----5:R-:W-:Y:S01]  /*1d30*/  @P2 PRMT R92, R32.reuse, 0x7632, R92 ;  /* 0x00007632205c2816 */ /* 0x060fe2000000005c */
[-C--:B------:R-:W-:Y:S01]  /*1d40*/  FMUL.FTZ R93, R93, R46.reuse ;  /* 0x0000002e5d5d7220 */ /* 0x080fe20000410000 */
[----:B------:R-:W-:Y:S01]  /*1d50*/  @P2 SHF.L.U32 R94, R85, 0x10, RZ ;  /* 0x00000010555e2819 */ /* 0x000fe200000006ff */
[----:B------:R-:W-:Y:S01]  /*1d60*/  FMUL.FTZ R95, R95, R46 ;  /* 0x0000002e5f5f7220 */ /* 0x000fe20000410000 */
[----:B------:R-:W-:Y:S01]  /*1d70*/  @P1 SHF.L.U32 R90, R32, 0x10, RZ ;  /* 0x00000010205a1819 */ /* 0x000fe200000006ff */
[----:B------:R-:W-:Y:S01]  /*1d80*/  FMUL.FTZ R93, R93, UR15 ;  /* 0x0000000f5d5d7c20 */ /* 0x000fe20008410000 */
[----:B------:R-:W-:Y:S01]  /*1d90*/  @P1 SHF.L.U32 R32, R24, 0x10, RZ ;  /* 0x0000001018201819 */ /* 0x000fe200000006ff */
[----:B------:R-:W-:Y:S01]  /*1da0*/  FMUL.FTZ R95, R95, UR15 ;  /* 0x0000000f5f5f7c20 */ /* 0x000fe20008410000 */
[----:B------:R-:W-:-:S02]  /*1db0*/  @P2 SHF.L.U32 R92, R92, 0x10, RZ ;  /* 0x000000105c5c2819 */ /* 0x000fc400000006ff */
[----:B------:R-:W-:Y:S01]  /*1dc0*/  CS2R R78, SRZ ;  /* 0x00000000004e7805 */ /* 0x000fe2000001ff00 */
[-C--:B------:R-:W-:Y:S01]  /*1dd0*/  @P1 FMUL.FTZ R77, R90, R93.reuse ;  /* 0x0000005d5a4d1220 */ /* 0x080fe20000410000 */
[----:B------:R-:W-:Y:S01]  /*1de0*/  @P1 FMUL.FTZ R79, R32, R93 ;  /* 0x0000005d204f1220 */ /* 0x000fe20000410000 */
[-C--:B------:R-:W-:Y:S01]  /*1df0*/  @P2 FMUL.FTZ R48, R94, R95.reuse ;  /* 0x0000005f5e302220 */ /* 0x080fe20000410000 */
[----:B------:R-:W-:Y:S01]  /*1e00*/  @P2 FMUL.FTZ R78, R92, R95 ;  /* 0x0000005f5c4e2220 */ /* 0x000fe20000410000 */
[----:B------:R-:W-:Y:S01]  /*1e10*/  LOP3.LUT P1, RZ, R72, 0xff, RZ, 0xc0, !PT ;  /* 0x000000ff48ff7812 */ /* 0x000fe2000782c0ff */
[-CC-:B------:R-:W-:Y:S01]  /*1e20*/  FFMA.FTZ R93, R53, R80.reuse, R91.reuse ;  /* 0x00000050355d7223 */ /* 0x180fe2000001005b */
[----:B------:R-:W-:Y:S01]  /*1e30*/  LOP3.LUT P2, RZ, R73, 0xff, RZ, 0xc0, !PT ;  /* 0x000000ff49ff7812 */ /* 0x000fe2000784c0ff */
[-CC-:B------:R-:W-:Y:S01]  /*1e40*/  FFMA.FTZ R97, R55, R80.reuse, R91.reuse ;  /* 0x0000005037617223 */ /* 0x180fe2000001005b */
[----:B------:R-:W-:Y:S01]  /*1e50*/  PRMT R32, R5, 0x7632, R32 ;  /* 0x0000763205207816 */ /* 0x000fe20000000020 */
[-CC-:B------:R-:W-:Y:S01]  /*1e60*/  FFMA.FTZ R98, R68, R80.reuse, R91.reuse ;  /* 0x0000005044627223 */ /* 0x180fe2000001005b */
[-CC-:B------:R-:W-:Y:S01]  /*1e70*/  FFMA.FTZ R101, R57, R80.reuse, R91.reuse ;  /* 0x0000005039657223 */ /* 0x180fe2000001005b */
[----:B------:R-:W-:Y:S01]  /*1e80*/  FFMA.FTZ R102, R70, R80, R91 ;  /* 0x0000005046667223 */ /* 0x000fe2000001005b */
[----:B------:R-:W-:Y:S01]  /*1e90*/  SHF.L.U32 R92, R5, 0x10, RZ ;  /* 0x00000010055c7819 */ /* 0x000fe200000006ff */
[----:B------:R-:W-:Y:S01]  /*1ea0*/  FADD.FTZ R91, R54, -R93 ;  /* 0x8000005d365b7221 */ /* 0x000fe20000010000 */
[----:B------:R-:W-:Y:S01]  /*1eb0*/  SHF.L.U32 R94, R32, 0x10, RZ ;  /* 0x00000010205e7819 */ /* 0x000fe200000006ff */
[----:B------:R-:W-:Y:S01]  /*1ec0*/  FADD.FTZ R93, R65, -R96 ;  /* 0x80000060415d7221 */ /* 0x000fe20000010000 */
[----:B------:R-:W-:Y:S01]  /*1ed0*/  LOP3.LUT P3, RZ, R45, 0xff, RZ, 0xc0, !PT ;  /* 0x000000ff2dff7812 */ /* 0x000fe2000786c0ff */
[----:B------:R-:W-:Y:S01]  /*1ee0*/  FFMA.FTZ R91, R47, R91, R92 ;  /* 0x0000005b2f5b7223 */ /* 0x000fe2000001005c */
[----:B------:R-:W-:Y:S01]  /*1ef0*/  @P1 SHF.L.U32 R90, R33, 0x10, RZ ;  /* 0x00000010215a1819 */ /* 0x000fe200000006ff */
[----:B------:R-:W-:Y:S01]  /*1f00*/  FFMA.FTZ R93, R47, R93, R94 ;  /* 0x0000005d2f5d7223 */ /* 0x000fe2000001005e */
[----:B------:R-:W-:Y:S01]  /*1f10*/  @P2 PRMT R100, R33, 0x7632, R100 ;  /* 0x0000763221642816 */ /* 0x000fe20000000064 */
[----:B------:R-:W-:Y:S01]  /*1f20*/  FADD.FTZ R97, R56, -R97 ;  /* 0x8000006138617221 */ /* 0x000fe20000010000 */
[----:B------:R-:W-:Y:S01]  /*1f30*/  PRMT R33, R6, 0x7632, R33 ;  /* 0x0000763206217816 */ /* 0x000fe20000000021 */
[----:B------:R-:W-:Y:S01]  /*1f40*/  FADD.FTZ R99, R67, -R98 ;  /* 0x8000006243637221 */ /* 0x000fe20000010000 */
[----:B------:R-:W-:Y:S01]  /*1f50*/  LOP3.LUT P4, RZ, R74, 0xff, RZ, 0xc0, !PT ;  /* 0x000000ff4aff7812 */ /* 0x000fe2000788c0ff */
[----:B------:R-:W-:Y:S01]  /*1f60*/  FADD.FTZ R101, R58, -R101 ;  /* 0x800000653a657221 */ /* 0x000fe20000010000 */
[----:B------:R-:W-:Y:S01]  /*1f70*/  PRMT R95, R7, 0x7632, R95 ;  /* 0x00007632075f7816 */ /* 0x000fe2000000005f */
[-C--:B------:R-:W-:Y:S01]  /*1f80*/  FMUL.FTZ R93, R93, R46.reuse ;  /* 0x0000002e5d5d7220 */ /* 0x080fe20000410000 */
[----:B------:R-:W-:Y:S01]  /*1f90*/  SHF.L.U32 R92, R6, 0x10, RZ ;  /* 0x00000010065c7819 */ /* 0x000fe200000006ff */
[-C--:B------:R-:W-:Y:S01]  /*1fa0*/  FMUL.FTZ R91, R91, R46.reuse ;  /* 0x0000002e5b5b7220 */ /* 0x080fe20000410000 */
[----:B------:R-:W-:Y:S01]  /*1fb0*/  SHF.L.U32 R94, R33, 0x10, RZ ;  /* 0x00000010215e7819 */ /* 0x000fe200000006ff */
[----:B------:R-:W-:Y:S01]  /*1fc0*/  FADD.FTZ R33, R69, -R102 ;  /* 0x8000006645217221 */ /* 0x000fe20000010000 */
[----:B------:R-:W-:Y:S01]  /*1fd0*/  SHF.L.U32 R96, R7, 0x10, RZ ;  /* 0x0000001007607819 */ /* 0x000fe200000006ff */
[----:B------:R-:W-:Y:S01]  /*1fe0*/  FMUL.FTZ R93, R93, UR15 ;  /* 0x0000000f5d5d7c20 */ /* 0x000fe20008410000 */
[----:B------:R-:W-:Y:S01]  /*1ff0*/  SHF.L.U32 R98, R95, 0x10, RZ ;  /* 0x000000105f627819 */ /* 0x000fe200000006ff */
[----:B------:R-:W-:Y:S01]  /*2000*/  FFMA.FTZ R95, R47, R97, R92 ;  /* 0x000000612f5f7223 */ /* 0x000fe2000001005c */
[----:B------:R-:W-:Y:S01]  /*2010*/  LOP3.LUT P5, RZ, R75, 0xff, RZ, 0xc0, !PT ;  /* 0x000000ff4bff7812 */ /* 0x000fe200078ac0ff */
[C---:B------:R-:W-:Y:S01]  /*2020*/  FFMA.FTZ R97, R47.reuse, R99, R94 ;  /* 0x000000632f617223 */ /* 0x040fe2000001005e */
[----:B------:R-:W-:Y:S01]  /*2030*/  LOP3.LUT P6, RZ, R76, 0xff, RZ, 0xc0, !PT ;  /* 0x000000ff4cff7812 */ /* 0x000fe200078cc0ff */
[C---:B------:R-:W-:Y:S01]  /*2040*/  FFMA.FTZ R99, R47.reuse, R101, R96 ;  /* 0x000000652f637223 */ /* 0x040fe20000010060 */
[----:B------:R-:W-:Y:S01]  /*2050*/  FFMA.FTZ R101, R47, R33, R98 ;  /* 0x000000212f657223 */ /* 0x000fe20000010062 */
[----:B------:R-:W-:Y:S01]  /*2060*/  @P3 SHF.L.U32 R80, R34, 0x10, RZ ;  /* 0x0000001022503819 */ /* 0x000fe200000006ff */
[----:B------:R-:W-:Y:S01]  /*2070*/  HFMA2 R33, -RZ, RZ, 0, 0 ;  /* 0x00000000ff217431 */ /* 0x000fe200000001ff */
[----:B------:R-:W-:Y:S01]  /*2080*/  @P2 SHF.L.U32 R100, R100, 0x10, RZ ;  /* 0x0000001064642819 */ /* 0x000fe200000006ff */
[-C--:B------:R-:W-:Y:S01]  /*2090*/  FMUL.FTZ R95, R95, R46.reuse ;  /* 0x0000002e5f5f7220 */ /* 0x080fe20000410000 */
[----:B------:R-:W-:Y:S01]  /*20a0*/  @P4 PRMT R34, R34, 0x7632, R34 ;  /* 0x0000763222224816 */ /* 0x000fe20000000022 */
[-C--:B------:R-:W-:Y:S01]  /*20b0*/  FMUL.FTZ R97, R97, R46.reuse ;  /* 0x0000002e61617220 */ /* 0x080fe20000410000 */
[-C--:B------:R-:W-:Y:S01]  /*20c0*/  FMUL.FTZ R99, R99, R46.reuse ;  /* 0x0000002e63637220 */ /* 0x080fe20000410000 */
[----:B------:R-:W-:Y:S01]  /*20d0*/  FMUL.FTZ R101, R101, R46 ;  /* 0x0000002e65657220 */ /* 0x000fe20000410000 */
[----:B------:R-:W-:Y:S01]  /*20e0*/  @P1 SHF.L.U32 R94, R25, 0x10, RZ ;  /* 0x00000010195e1819 */ /* 0x000fe200000006ff */
[----:B------:R-:W-:Y:S01]  /*20f0*/  HFMA2 R46, -RZ, RZ, 0, 0 ;  /* 0x00000000ff2e7431 */ /* 0x000fe200000001ff */
[----:B------:R-:W-:Y:S01]  /*2100*/  MOV R92, RZ ;  /* 0x000000ff005c7202 */ /* 0x000fe20000000f00 */
[----:B------:R-:W-:Y:S01]  /*2110*/  FMUL.FTZ R91, R91, UR15 ;  /* 0x0000000f5b5b7c20 */ /* 0x000fe20008410000 */
[----:B------:R-:W-:Y:S01]  /*2120*/  @P2 SHF.L.U32 R98, R86, 0x10, RZ ;  /* 0x0000001056622819 */ /* 0x000fe200000006ff */
[----:B------:R-:W-:Y:S01]  /*2130*/  @P2 FMUL.FTZ R92, R100, R93 ;  /* 0x0000005d645c2220 */ /* 0x000fe20000410000 */
[----:B------:R-:W-:Y:S01]  /*2140*/  @P4 SHF.L.U32 R103, R34, 0x10, RZ ;  /* 0x0000001022674819 */ /* 0x000fe200000006ff */
[----:B------:R-:W-:Y:S01]  /*2150*/  FMUL.FTZ R96, R97, UR15 ;  /* 0x0000000f61607c20 */ /* 0x000fe20008410000 */
[----:B------:R-:W-:Y:S01]  /*2160*/  @P3 SHF.L.U32 R100, R26, 0x10, RZ ;  /* 0x000000101a643819 */ /* 0x000fe200000006ff */
[----:B------:R-:W-:Y:S01]  /*2170*/  IMAD.MOV.U32 R47, RZ, RZ, RZ ;  /* 0x000000ffff2f7224 */ /* 0x000fe200078e00ff */
[----:B------:R-:W-:Y:S01]  /*2180*/  @P5 SHF.L.U32 R32, R35, 0x10, RZ ;  /* 0x0000001023205819 */ /* 0x000fe200000006ff */
[----:B------:R-:W-:Y:S01]  /*2190*/  FMUL.FTZ R95, R95, UR15 ;  /* 0x0000000f5f5f7c20 */ /* 0x000fe20008410000 */
[----:B------:R-:W-:Y:S01]  /*21a0*/  @P6 PRMT R35, R35, 0x7632, R35 ;  /* 0x0000763223236816 */ /* 0x000fe20000000023 */
[-C--:B------:R-:W-:Y:S01]  /*21b0*/  @P1 FMUL.FTZ R47, R90, R91.reuse ;  /* 0x0000005b5a2f1220 */ /* 0x080fe20000410000 */
[----:B------:R-:W-:Y:S01]  /*21c0*/  @P1 FMUL.FTZ R33, R94, R91 ;  /* 0x0000005b5e211220 */ /* 0x000fe20000410000 */
[----:B------:R-:W-:-:S02]  /*21d0*/  CS2R R90, SRZ ;  /* 0x00000000005a7805 */ /* 0x000fc4000001ff00 */
[----:B------:R-:W-:Y:S01]  /*21e0*/  MOV R94, RZ ;  /* 0x000000ff005e7202 */ /* 0x000fe20000000f00 */
[----:B------:R-:W-:Y:S01]  /*21f0*/  @P2 FMUL.FTZ R46, R98, R93 ;  /* 0x0000005d622e2220 */ /* 0x000fe20000410000 */
[----:B------:R-:W-:Y:S02]  /*2200*/  HFMA2 R34, -RZ, RZ, 0, 0 ;  /* 0x00000000ff227431 */ /* 0x000fe400000001ff */
[-C--:B------:R-:W-:Y:S01]  /*2210*/  @P4 FMUL.FTZ R94, R103, R96.reuse ;  /* 0x00000060675e4220 */ /* 0x080fe20000410000 */
[----:B------:R-:W-:Y:S01]  /*2220*/  HFMA2 R97, -RZ, RZ, 0, 0 ;  /* 0x00000000ff617431 */ /* 0x000fe200000001ff */
[----:B------:R-:W-:Y:S01]  /*2230*/  @P5 SHF.L.U32 R98, R27, 0x10, RZ ;  /* 0x000000101b625819 */ /* 0x000fe200000006ff */
[----:B------:R-:W-:Y:S01]  /*2240*/  HFMA2 R93, -RZ, RZ, 0, 0 ;  /* 0x00000000ff5d7431 */ /* 0x000fe200000001ff */
[----:B------:R-:W-:Y:S01]  /*2250*/  @P6 SHF.L.U32 R102, R88, 0x10, RZ ;  /* 0x0000001058666819 */ /* 0x000fe200000006ff */
[-C--:B------:R-:W-:Y:S01]  /*2260*/  @P3 FMUL.FTZ R90, R100, R95.reuse ;  /* 0x0000005f645a3220 */ /* 0x080fe20000410000 */
[----:B------:R-:W-:Y:S01]  /*2270*/  @P4 SHF.L.U32 R103, R87, 0x10, RZ ;  /* 0x0000001057674819 */ /* 0x000fe200000006ff */
[----:B------:R-:W-:Y:S01]  /*2280*/  FMUL.FTZ R99, R99, UR15 ;  /* 0x0000000f63637c20 */ /* 0x000fe20008410000 */
[----:B------:R-:W-:Y:S01]  /*2290*/  FMUL.FTZ R101, R101, UR15 ;  /* 0x0000000f65657c20 */ /* 0x000fe20008410000 */
[----:B------:R-:W-:Y:S01]  /*22a0*/  @P6 SHF.L.U32 R100, R35, 0x10, RZ ;  /* 0x0000001023646819 */ /* 0x000fe200000006ff */
[----:B------:R-:W-:Y:S01]  /*22b0*/  @P3 FMUL.FTZ R91, R80, R95 ;  /* 0x0000005f505b3220 */ /* 0x000fe20000410000 */
[----:B------:R-:W-:Y:S01]  /*22c0*/  @P5 FMUL.FTZ R34, R98, R99 ;  /* 0x0000006362225220 */ /* 0x000fe20000410000 */
[----:B------:R-:W-:Y:S01]  /*22d0*/  @P6 FMUL.FTZ R97, R102, R101 ;  /* 0x0000006566616220 */ /* 0x000fe20000410000 */
[----:B------:R-:W-:Y:S01]  /*22e0*/  MOV R95, RZ ;  /* 0x000000ff005f7202 */ /* 0x000fe20000000f00 */
[----:B------:R-:W-:Y:S01]  /*22f0*/  @P4 FMUL.FTZ R93, R103, R96 ;  /* 0x00000060675d4220 */ /* 0x000fe20000410000 */
[----:B------:R-:W-:Y:S01]  /*2300*/  MOV R80, RZ ;  /* 0x000000ff00507202 */ /* 0x000fe20000000f00 */
[----:B------:R-:W-:Y:S01]  /*2310*/  @P5 FMUL.FTZ R95, R32, R99 ;  /* 0x00000063205f5220 */ /* 0x000fe20000410000 */
[----:B------:R-:W-:Y:S01]  /*2320*/  @P6 FMUL.FTZ R80, R100, R101 ;  /* 0x0000006564506220 */ /* 0x000fe20000410000 */
[----:B------:R-:W-:Y:S01]  /*2330*/  FADD.FTZ R40, R40, R77 ;  /* 0x0000004d28287221 */ /* 0x000fe20000010000 */
[----:B------:R-:W-:Y:S01]  /*2340*/  FADD.FTZ R41, R41, R78 ;  /* 0x0000004e29297221 */ /* 0x000fe20000010000 */
[----:B------:R-:W-:Y:S01]  /*2350*/  F2FP.BF16.F32.PACK_AB R35, R97, R34 ;  /* 0x000000226123723e */ /* 0x000fe200000010ff */
        /* <DEDUP_REMOVED lines=8> */
[----:B------:R-:W-:Y:S01]  /*23e0*/  F2FP.BF16.F32.PACK_AB R32, R48, R79 ;  /* 0x0000004f3020723e */ /* 0x000fe200000010ff */
[----:B------:R-:W-:Y:S06]  /*23f0*/  BRA `(.L_x_391) ;  /* 0x0000000400fc7947 */ /* 0x000fec0003800000 */
.L_x_392:
[----:B------:R-:W-:Y:S01]  /*2400*/  LOP3.LUT P1, RZ, R44, 0xff, RZ, 0xc0, !PT ;  /* 0x000000ff2cff7812 */ /* 0x000fe2000782c0ff */
[-CC-:B------:R-:W-:Y:S01]  /*2410*/  FFMA.FTZ R29, R3, R80.reuse, R91.reuse ;  /* 0x00000050031d7223 */ /* 0x180fe2000001005b */
[----:B------:R-:W-:Y:S01]  /*2420*/  LOP3.LUT P2, RZ, R71, 0xff, RZ, 0xc0, !PT ;  /* 0x000000ff47ff7812 */ /* 0x000fe2000784c0ff */
[-C--:B------:R-:W-:Y:S01]  /*2430*/  FFMA.FTZ R48, R64, R80.reuse, R91 ;  /* 0x0000005040307223 */ /* 0x080fe2000001005b */
[----:B------:R-:W-:Y:S01]  /*2440*/  PRMT R31, R4, 0x7632, R31 ;  /* 0x00007632041f7816 */ /* 0x000fe2000000001f */
[----:B------:R-:W-:Y:S01]  /*2450*/  FADD.FTZ R28, R52, -R29 ;  /* 0x8000001d341c7221 */ /* 0x000fe20000010000 */
[----:B------:R-:W-:Y:S01]  /*2460*/  SHF.L.U32 R30, R4, 0x10, RZ ;  /* 0x00000010041e7819 */ /* 0x000fe200000006ff */
[----:B------:R-:W-:Y:S01]  /*2470*/  FADD.FTZ R48, R59, -R48 ;  /* 0x800000303b307221 */ /* 0x000fe20000010000 */
[----:B------:R-:W-:Y:S01]  /*2480*/  SHF.L.U32 R31, R31, 0x10, RZ ;  /* 0x000000101f1f7819 */ /* 0x000fe200000006ff */
[----:B------:R-:W-:Y:S01]  /*2490*/  FFMA.FTZ R96, R66, R80, R91 ;  /* 0x0000005042607223 */ /* 0x000fe2000001005b */
[----:B0-----:R-:W-:Y:S01]  /*24a0*/  MOV R79, RZ ;  /* 0x000000ff004f7202 */ /* 0x001fe20000000f00 */
[----:B------:R-:W-:Y:S01]  /*24b0*/  FFMA.FTZ R28, R47, R28, R30 ;  /* 0x0000001c2f1c7223 */ /* 0x000fe2000001001e */
[----:B------:R-:W-:Y:S01]  /*24c0*/  LOP3.LUT P3, RZ, R45, 0xff, RZ, 0xc0, !PT ;  /* 0x000000ff2dff7812 */ /* 0x000fe2000786c0ff */
[----:B------:R-:W-:Y:S01]  /*24d0*/  FFMA.FTZ R93, R47, R48, R31 ;  /* 0x000000302f5d7223 */ /* 0x000fe2000001001f */
[----:B-----5:R-:W-:Y:S01]  /*24e0*/  @P1 SHF.L.U32 R78, R32, 0x10, RZ ;  /* 0x00000010204e1819 */ /* 0x020fe200000006ff */
[-C--:B------:R-:W-:Y:S01]  /*24f0*/  FMUL.FTZ R29, R28, R46.reuse ;  /* 0x0000002e1c1d7220 */ /* 0x080fe20000410000 */
[----:B------:R-:W-:Y:S01]  /*2500*/  @P2 PRMT R77, R32, 0x7632, R77 ;  /* 0x00007632204d2816 */ /* 0x000fe2000000004d */
[----:B------:R-:W-:Y:S01]  /*2510*/  FMUL.FTZ R32, R93, R46 ;  /* 0x0000002e5d207220 */ /* 0x000fe20000410000 */
[----:B------:R-:W-:Y:S01]  /*2520*/  HFMA2 R48, -RZ, RZ, 0, 0 ;  /* 0x00000000ff307431 */ /* 0x000fe200000001ff */
        /* <DEDUP_REMOVED lines=13> */
[-C--:B------:R-:W-:Y:S01]  /*2600*/  FFMA.FTZ R95, R55, R80.reuse, R91 ;  /* 0x00000050375f7223 */ /* 0x080fe2000001005b */
[----:B------:R-:W-:Y:S01]  /*2610*/  LOP3.LUT P6, RZ, R76, 0xff, RZ, 0xc0, !PT ;  /* 0x000000ff4cff7812 */ /* 0x000fe200078cc0ff */
[----:B------:R-:W-:Y:S01]  /*2620*/  FADD.FTZ R32, R54, -R29 ;  /* 0x8000001d36207221 */ /* 0x000fe20000010000 */
[----:B------:R-:W-:Y:S01]  /*2630*/  LOP3.LUT P1, RZ, R72, 0xff, RZ, 0xc0, !PT ;  /* 0x000000ff48ff7812 */ /* 0x000fe2000782c0ff */
[-CC-:B------:R-:W-:Y:S01]  /*2640*/  FFMA.FTZ R98, R68, R80.reuse, R91.reuse ;  /* 0x0000005044627223 */ /* 0x180fe2000001005b */
[----:B------:R-:W-:Y:S01]  /*2650*/  LOP3.LUT P2, RZ, R73, 0xff, RZ, 0xc0, !PT ;  /* 0x000000ff49ff7812 */ /* 0x000fe2000784c0ff */
[-CC-:B------:R-:W-:Y:S01]  /*2660*/  FFMA.FTZ R97, R57, R80.reuse, R91.reuse ;  /* 0x0000005039617223 */ /* 0x180fe2000001005b */
[C---:B------:R-:W-:Y:S01]  /*2670*/  SHF.L.U32 R90, R5.reuse, 0x10, RZ ;  /* 0x00000010055a7819 */ /* 0x040fe200000006ff */
[----:B------:R-:W-:Y:S01]  /*2680*/  FFMA.FTZ R104, R70, R80, R91 ;  /* 0x0000005046687223 */ /* 0x000fe2000001005b */
[----:B------:R-:W-:Y:S01]  /*2690*/  PRMT R29, R5, 0x7632, R29 ;  /* 0x00007632051d7816 */ /* 0x000fe2000000001d */
[----:B------:R-:W-:Y:S01]  /*26a0*/  FADD.FTZ R96, R65, -R96 ;  /* 0x8000006041607221 */ /* 0x000fe20000010000 */
[C---:B------:R-:W-:Y:S01]  /*26b0*/  @P3 SHF.L.U32 R92, R34.reuse, 0x10, RZ ;  /* 0x00000010225c3819 */ /* 0x040fe200000006ff */
[----:B------:R-:W-:Y:S01]  /*26c0*/  FFMA.FTZ R32, R47, R32, R90 ;  /* 0x000000202f207223 */ /* 0x000fe2000001005a */
[----:B------:R-:W-:Y:S01]  /*26d0*/  @P4 PRMT R94, R34, 0x7632, R94 ;  /* 0x00007632225e4816 */ /* 0x000fe2000000005e */
[----:B------:R-:W-:Y:S01]  /*26e0*/  FADD.FTZ R90, R56, -R95 ;  /* 0x8000005f385a7221 */ /* 0x000fe20000010000 */
[----:B------:R-:W-:Y:S01]  /*26f0*/  @P5 SHF.L.U32 R77, R35, 0x10, RZ ;  /* 0x00000010234d5819 */ /* 0x000fe200000006ff */
[----:B------:R-:W-:Y:S01]  /*2700*/  FADD.FTZ R98, R67, -R98 ;  /* 0x8000006243627221 */ /* 0x000fe20000010000 */
[----:B------:R-:W-:Y:S01]  /*2710*/  @P6 PRMT R78, R35, 0x7632, R78 ;  /* 0x00007632234e6816 */ /* 0x000fe2000000004e */
[----:B------:R-:W-:Y:S01]  /*2720*/  FADD.FTZ R102, R58, -R97 ;  /* 0x800000613a667221 */ /* 0x000fe20000010000 */
[----:B------:R-:W-:Y:S01]  /*2730*/  @P1 SHF.L.U32 R80, R33, 0x10, RZ ;  /* 0x0000001021501819 */ /* 0x000fe200000006ff */
[----:B------:R-:W-:Y:S01]  /*2740*/  FADD.FTZ R104, R69, -R104 ;  /* 0x8000006845687221 */ /* 0x000fe20000010000 */
[----:B------:R-:W-:Y:S01]  /*2750*/  @P2 PRMT R100, R33, 0x7632, R100 ;  /* 0x0000763221642816 */ /* 0x000fe20000000064 */
[----:B------:R-:W-:Y:S01]  /*2760*/  @P5 IMAD.U32 R105, R27, 0x10000, RZ ;  /* 0x000100001b695824 */ /* 0x000fe200078e00ff */
[----:B------:R-:W-:Y:S01]  /*2770*/  PRMT R35, R6, 0x7632, R35 ;  /* 0x0000763206237816 */ /* 0x000fe20000000023 */
[----:B------:R-:W-:Y:S01]  /*2780*/  FADD.FTZ R41, R41, R30 ;  /* 0x0000001e29297221 */ /* 0x000fe20000010000 */
[----:B------:R-:W-:Y:S01]  /*2790*/  SHF.L.U32 R34, R29, 0x10, RZ ;  /* 0x000000101d227819 */ /* 0x000fe200000006ff */
[----:B------:R-:W-:Y:S01]  /*27a0*/  FADD.FTZ R40, R40, R31 ;  /* 0x0000001f28287221 */ /* 0x000fe20000010000 */
[----:B------:R-:W-:-:S02]  /*27b0*/  SHF.L.U32 R33, R6, 0x10, RZ ;  /* 0x0000001006217819 */ /* 0x000fc400000006ff */
[----:B------:R-:W-:Y:S01]  /*27c0*/  SHF.L.U32 R35, R35, 0x10, RZ ;  /* 0x0000001023237819 */ /* 0x000fe200000006ff */
[----:B------:R-:W-:Y:S01]  /*27d0*/  FFMA.FTZ R29, R47, R96, R34 ;  /* 0x000000602f1d7223 */ /* 0x000fe20000010022 */
[----:B------:R-:W-:Y:S01]  /*27e0*/  SHF.L.U32 R91, R7, 0x10, RZ ;  /* 0x00000010075b7819 */ /* 0x000fe200000006ff */
[C---:B------:R-:W-:Y:S01]  /*27f0*/  FFMA.FTZ R34, R47.reuse, R90, R33 ;  /* 0x0000005a2f227223 */ /* 0x040fe20000010021 */
[----:B------:R-:W-:Y:S01]  /*2800*/  FMUL.FTZ R90, R32, R46 ;  /* 0x0000002e205a7220 */ /* 0x000fe20000410000 */
[----:B------:R-:W-:Y:S01]  /*2810*/  FFMA.FTZ R35, R47, R98, R35 ;  /* 0x000000622f237223 */ /* 0x000fe20000010023 */
[----:B------:R-:W-:Y:S01]  /*2820*/  HFMA2 R33, -RZ, RZ, 0, 0 ;  /* 0x00000000ff217431 */ /* 0x000fe200000001ff */
[----:B------:R-:W-:Y:S01]  /*2830*/  PRMT R97, R7, 0x7632, R97 ;  /* 0x0000763207617816 */ /* 0x000fe20000000061 */
[----:B------:R-:W-:Y:S01]  /*2840*/  FMUL.FTZ R99, R90, UR15 ;  /* 0x0000000f5a637c20 */ /* 0x000fe20008410000 */
[----:B------:R-:W-:Y:S01]  /*2850*/  @P1 SHF.L.U32 R98, R25, 0x10, RZ ;  /* 0x0000001019621819 */ /* 0x000fe200000006ff */
[----:B------:R-:W-:Y:S01]  /*2860*/  FFMA.FTZ R91, R47, R102, R91 ;  /* 0x000000662f5b7223 */ /* 0x000fe2000001005b */
[----:B------:R-:W-:Y:S01]  /*2870*/  SHF.L.U32 R102, R97, 0x10, RZ ;  /* 0x0000001061667819 */ /* 0x000fe200000006ff */
[-C--:B------:R-:W-:Y:S01]  /*2880*/  FMUL.FTZ R97, R29, R46.reuse ;  /* 0x0000002e1d617220 */ /* 0x080fe20000410000 */
[----:B------:R-:W-:Y:S01]  /*2890*/  @P2 SHF.L.U32 R100, R100, 0x10, RZ ;  /* 0x0000001064642819 */ /* 0x000fe200000006ff */
[-C--:B------:R-:W-:Y:S01]  /*28a0*/  @P1 FMUL.FTZ R33, R98, R99.reuse ;  /* 0x0000006362211220 */ /* 0x080fe20000410000 */
[-C--:B------:R-:W-:Y:S01]  /*28b0*/  FMUL.FTZ R98, R35, R46.reuse ;  /* 0x0000002e23627220 */ /* 0x080fe20000410000 */
[----:B------:R-:W-:Y:S01]  /*28c0*/  FMUL.FTZ R101, R97, UR15 ;  /* 0x0000000f61657c20 */ /* 0x000fe20008410000 */
[----:B------:R-:W-:Y:S01]  /*28d0*/  MOV R95, RZ ;  /* 0x000000ff005f7202 */ /* 0x000fe20000000f00 */
[----:B------:R-:W-:Y:S01]  /*28e0*/  FMUL.FTZ R97, R34, R46 ;  /* 0x0000002e22617220 */ /* 0x000fe20000410000 */
[----:B------:R-:W-:Y:S01]  /*28f0*/  @P4 SHF.L.U32 R94, R94, 0x10, RZ ;  /* 0x000000105e5e4819 */ /* 0x000fe200000006ff */
[----:B------:R-:W-:Y:S01]  /*2900*/  @P1 FMUL.FTZ R95, R80, R99 ;  /* 0x00000063505f1220 */ /* 0x000fe20000410000 */
[----:B------:R-:W-:Y:S01]  /*2910*/  FMUL.FTZ R103, R98, UR15 ;  /* 0x0000000f62677c20 */ /* 0x000fe20008410000 */
[----:B------:R-:W-:Y:S01]  /*2920*/  MOV R96, RZ ;  /* 0x000000ff00607202 */ /* 0x000fe20000000f00 */
[----:B------:R-:W-:Y:S01]  /*2930*/  FFMA.FTZ R90, R47, R104, R102 ;  /* 0x000000682f5a7223 */ /* 0x000fe20000010066 */
[----:B------:R-:W-:-:S02]  /*2940*/  HFMA2 R80, -RZ, RZ, 0, 0 ;  /* 0x00000000ff507431 */ /* 0x000fc400000001ff */
[----:B------:R-:W-:Y:S01]  /*2950*/  @P2 FMUL.FTZ R96, R100, R101 ;  /* 0x0000006564602220 */ /* 0x000fe20000410000 */
[----:B------:R-:W-:Y:S01]  /*2960*/  HFMA2 R47, -RZ, RZ, 0, 0 ;  /* 0x00000000ff2f7431 */ /* 0x000fe200000001ff */
[----:B------:R-:W-:Y:S01]  /*2970*/  @P2 SHF.L.U32 R102, R86, 0x10, RZ ;  /* 0x0000001056662819 */ /* 0x000fe200000006ff */
[----:B------:R-:W-:Y:S01]  /*2980*/  FMUL.FTZ R97, R97, UR15 ;  /* 0x0000000f61617c20 */ /* 0x000fe20008410000 */
[----:B------:R-:W-:Y:S01]  /*2990*/  MOV R100, RZ ;  /* 0x000000ff00647202 */ /* 0x000fe20000000f00 */
[----:B------:R-:W-:Y:S01]  /*29a0*/  @P4 FMUL.FTZ R100, R94, R103 ;  /* 0x000000675e644220 */ /* 0x000fe20000410000 */
[----:B------:R-:W-:Y:S01]  /*29b0*/  @P3 SHF.L.U32 R104, R26, 0x10, RZ ;  /* 0x000000101a683819 */ /* 0x000fe200000006ff */
[-C--:B------:R-:W-:Y:S01]  /*29c0*/  FMUL.FTZ R94, R91, R46.reuse ;  /* 0x0000002e5b5e7220 */ /* 0x080fe20000410000 */
[----:B------:R-:W-:Y:S01]  /*29d0*/  MOV R99, RZ ;  /* 0x000000ff00637202 */ /* 0x000fe20000000f00 */
[----:B------:R-:W-:Y:S01]  /*29e0*/  FMUL.FTZ R46, R90, R46 ;  /* 0x0000002e5a2e7220 */ /* 0x000fe20000410000 */
[----:B------:R-:W-:Y:S01]  /*29f0*/  @P2 FMUL.FTZ R80, R102, R101 ;  /* 0x0000006566502220 */ /* 0x000fe20000410000 */
[-C--:B------:R-:W-:Y:S01]  /*2a00*/  @P3 FMUL.FTZ R99, R92, R97.reuse ;  /* 0x000000615c633220 */ /* 0x080fe20000410000 */
[----:B------:R-:W-:Y:S01]  /*2a10*/  @P3 FMUL.FTZ R47, R104, R97 ;  /* 0x00000061682f3220 */ /* 0x000fe20000410000 */
[----:B------:R-:W-:Y:S01]  /*2a20*/  HFMA2 R92, -RZ, RZ, 0, 0 ;  /* 0x00000000ff5c7431 */ /* 0x000fe200000001ff */
[----:B------:R-:W-:Y:S01]  /*2a30*/  @P4 SHF.L.U32 R104, R87, 0x10, RZ ;  /* 0x0000001057684819 */ /* 0x000fe200000006ff */
[----:B------:R-:W-:Y:S01]  /*2a40*/  HFMA2 R98, -RZ, RZ, 0, 0 ;  /* 0x00000000ff627431 */ /* 0x000fe200000001ff */
[----:B------:R-:W-:Y:S01]  /*2a50*/  @P6 SHF.L.U32 R109, R88, 0x10, RZ ;  /* 0x00000010586d6819 */ /* 0x000fe200000006ff */
[----:B------:R-:W-:-:S02]  /*2a60*/  HFMA2 R101, -RZ, RZ, 0, 0 ;  /* 0x00000000ff657431 */ /* 0x000fc400000001ff */
[----:B------:R-:W-:Y:S01]  /*2a70*/  FMUL.FTZ R94, R94, UR15 ;  /* 0x0000000f5e5e7c20 */ /* 0x000fe20008410000 */
[----:B------:R-:W-:Y:S01]  /*2a80*/  @P6 SHF.L.U32 R107, R78, 0x10, RZ ;  /* 0x000000104e6b6819 */ /* 0x000fe200000006ff */
[----:B------:R-:W-:Y:S01]  /*2a90*/  FMUL.FTZ R46, R46, UR15 ;  /* 0x0000000f2e2e7c20 */ /* 0x000fe20008410000 */
[----:B------:R-:W-:Y:S01]  /*2aa0*/  MOV R97, RZ ;  /* 0x000000ff00617202 */ /* 0x000fe20000000f00 */
[----:B------:R-:W-:Y:S01]  /*2ab0*/  @P4 FMUL.FTZ R92, R104, R103 ;  /* 0x00000067685c4220 */ /* 0x000fe20000410000 */
[----:B------:R-:W-:Y:S01]  /*2ac0*/  MOV R102, RZ ;  /* 0x000000ff00667202 */ /* 0x000fe20000000f00 */
[----:B------:R-:W-:Y:S01]  /*2ad0*/  @P5 FMUL.FTZ R98, R105, R94 ;  /* 0x0000005e69625220 */ /* 0x000fe20000410000 */
[----:B------:R-:W-:Y:S01]  /*2ae0*/  @P6 FMUL.FTZ R101, R109, R46 ;  /* 0x0000002e6d656220 */ /* 0x000fe20000410000 */
[----:B------:R-:W-:Y:S01]  /*2af0*/  @P5 FMUL.FTZ R97, R77, R94 ;  /* 0x0000005e4d615220 */ /* 0x000fe20000410000 */
[----:B------:R-:W-:Y:S01]  /*2b00*/  @P6 FMUL.FTZ R102, R107, R46 ;  /* 0x0000002e6b666220 */ /* 0x000fe20000410000 */
[----:B------:R-:W-:Y:S01]  /*2b10*/  F2FP.BF16.F32.PACK_AB R30, R35, R34 ;  /* 0x00000022231e723e */ /* 0x000fe200000010ff */
[----:B------:R-:W-:Y:S01]  /*2b20*/  FADD.FTZ R42, R42, R95 ;  /* 0x0000005f2a2a7221 */ /* 0x000fe20000010000 */
[----:B------:R-:W-:Y:S01]  /*2b30*/  F2FP.BF16.F32.PACK_AB R29, R29, R32 ;  /* 0x000000201d1d723e */ /* 0x000fe200000010ff */
        /* <DEDUP_REMOVED lines=10> */
[----:B------:R-:W-:-:S07]  /*2be0*/  F2FP.BF16.F32.PACK_AB R32, R48, R79 ;  /* 0x0000004f3020723e */ /* 0x000fce00000010ff */
.L_x_391:
[----:B------:R-:W-:Y:S01]  /*2bf0*/  ISETP.NE.U32.AND P1, PT, RZ, UR4, PT ;  /* 0x00000004ff007c0c */ /* 0x000fe2000bf25070 */
[----:B------:R-:W0:Y:S03]  /*2c00*/  LDC.64 R36, c[0x0][0x468] ;  /* 0x00011a00ff247b82 */ /* 0x000e260000000a00 */
[----:B------:R-:W-:-:S13]  /*2c10*/  ISETP.NE.AND.EX P1, PT, RZ, UR5, PT, P1 ;  /* 0x00000005ff007c0c */ /* 0x000fda000bf25310 */
[----:B------:R-:W1:Y:S02]  /*2c20*/  @P1 LDC.64 R46, c[0x0][0x478] ;  /* 0x00011e00ff2e1b82 */ /* 0x000e640000000a00 */
[----:B-1----:R-:W-:-:S04]  /*2c30*/  @P1 IMAD.WIDE.U32 R46, R49, 0x10, R46 ;  /* 0x00000010312e1825 */ /* 0x002fc800078e002e */
[----:B0-----:R-:W-:Y:S01]  /*2c40*/  IMAD.WIDE.U32 R48, R49, 0x10, R36 ;  /* 0x0000001031307825 */ /* 0x001fe200078e0024 */
[----:B------:R2:W-:Y:S01]  /*2c50*/  @P1 STG.E.128 desc[UR8][R46.64], R28 ;  /* 0x0000001c2e001986 */ /* 0x0005e2000c101d08 */
[----:B------:R-:W-:Y:S02]  /*2c60*/  MOV R36, R78 ;  /* 0x0000004e00247202 */ /* 0x000fe40000000f00 */
[----:B------:R-:W-:Y:S01]  /*2c70*/  MOV R37, R77 ;  /* 0x0000004d00257202 */ /* 0x000fe20000000f00 */
[----:B------:R2:W-:Y:S06]  /*2c80*/  STG.E.128 desc[UR8][R48.64], R32 ;  /* 0x0000002030007986 */ /* 0x0005ec000c101d08 */
.L_x_388:
[----:B------:R-:W-:Y:S05]  /*2c90*/  BSYNC.RECONVERGENT B1 ;  /* 0x0000000000017941 */ /* 0x000fea0003800200 */
.L_x_387:
[----:B--2---:R-:W2:Y:S02]  /*2ca0*/  LDC.64 R32, c[0x0][0x380] ;  /* 0x0000e000ff207b82 */ /* 0x004ea40000000a00 */
[----:B--2---:R-:W-:-:S04]  /*2cb0*/  LEA R0, R32, R0, 0x2 ;  /* 0x0000000020007211 */ /* 0x004fc800078e10ff */
[----:B------:R-:W-:-:S13]  /*2cc0*/  ISETP.GE.AND P1, PT, R0, R33, PT ;  /* 0x000000210000720c */ /* 0x000fda0003f26270 */
[----:B------:R-:W-:Y:S05]  /*2cd0*/  @!P1 BRA `(.L_x_393) ;  /* 0xffffffd400a49947 */ /* 0x000fea000383ffff */
.L_x_383:
[----:B------:R-:W-:Y:S05]  /*2ce0*/  BSYNC B0 ;  /* 0x0000000000007941 */ /* 0x000fea0003800000 */
.L_x_382:
[----:B-----5:R-:W2:Y:S01]  /*2cf0*/  S2R R24, SR_TID.X ;  /* 0x0000000000187919 */ /* 0x020ea20000002100 */
[----:B------:R-:W-:Y:S01]  /*2d00*/  MOV R2, 0x400 ;  /* 0x0000040000027802 */ /* 0x000fe20000000f00 */
[----:B------:R-:W-:Y:S05]  /*2d10*/  WARPSYNC.ALL ;  /* 0x0000000000007948 */ /* 0x000fea0003800000 */
[----:B------:R-:W3:Y:S01]  /*2d20*/  S2R R3, SR_CgaCtaId ;  /* 0x0000000000037919 */ /* 0x000ee20000008800 */
[----:B------:R-:W4:Y:S01]  /*2d30*/  LDCU.128 UR16, c[0x0][0x440] ;  /* 0x00008800ff1077ac */ /* 0x000f220008000c00 */
[----:B------:R-:W-:Y:S01]  /*2d40*/  BSSY.RECONVERGENT B0, `(.L_x_394) ;  /* 0x000005f000007945 */ /* 0x000fe20003800200 */
[----:B------:R-:W0:Y:S01]  /*2d50*/  LDCU.64 UR10, c[0x0][0x460] ;  /* 0x00008c00ff0a77ac */ /* 0x000e220008000a00 */
[----:B--2---:R-:W-:-:S04]  /*2d60*/  LOP3.LUT R0, R24, 0x60, RZ, 0xc0, !PT ;  /* 0x0000006018007812 */ /* 0x004fc800078ec0ff */
[----:B------:R-:W-:Y:S02]  /*2d70*/  LOP3.LUT R0, R0, 0x1f, R24, 0xf8, !PT ;  /* 0x0000001f00007812 */ /* 0x000fe400078ef818 */
[----:B---3--:R-:W-:-:S04]  /*2d80*/  LEA R3, R3, R2, 0x18 ;  /* 0x0000000203037211 */ /* 0x008fc800078ec0ff */
[-C--:B------:R-:W-:Y:S02]  /*2d90*/  LEA R0, R0, R3.reuse, 0x5 ;  /* 0x0000000300007211 */ /* 0x080fe400078e28ff */
[----:B------:R-:W-:-:S03]  /*2da0*/  LEA R3, R24, R3, 0x2 ;  /* 0x0000000318037211 */ /* 0x000fc600078e10ff */
[----:B------:R-:W-:Y:S04]  /*2db0*/  STS.128 [R0], R16 ;  /* 0x0000001000007388 */ /* 0x000fe80000000c00 */
[----:B------:R-:W-:Y:S01]  /*2dc0*/  STS.128 [R0+0x10], R20 ;  /* 0x0000101400007388 */ /* 0x000fe20000000c00 */
[----:B------:R-:W-:Y:S06]  /*2dd0*/  BAR.SYNC.DEFER_BLOCKING 0x0 ;  /* 0x0000000000007b1d */ /* 0x000fec0000010000 */
[----:B------:R-:W2:Y:S04]  /*2de0*/  LDS R2, [R3] ;  /* 0x0000000003027984 */ /* 0x000ea80000000800 */
[----:B------:R-:W3:Y:S04]  /*2df0*/  LDS R5, [R3+0x400] ;  /* 0x0004000003057984 */ /* 0x000ee80000000800 */
[----:B------:R-:W1:Y:S04]  /*2e00*/  LDS R4, [R3+0x200] ;  /* 0x0002000003047984 */ /* 0x000e680000000800 */
[----:B------:R-:W4:Y:S04]  /*2e10*/  LDS R7, [R3+0x600] ;  /* 0x0006000003077984 */ /* 0x000f280000000800 */
[----:B------:R-:W0:Y:S04]  /*2e20*/  LDS R25, [R3+0x800] ;  /* 0x0008000003197984 */ /* 0x000e280000000800 */
[----:B------:R-:W0:Y:S04]  /*2e30*/  LDS R27, [R3+0xa00] ;  /* 0x000a0000031b7984 */ /* 0x000e280000000800 */
[----:B------:R-:W0:Y:S04]  /*2e40*/  LDS R29, [R3+0xc00] ;  /* 0x000c0000031d7984 */ /* 0x000e280000000800 */
[----:B------:R-:W0:Y:S01]  /*2e50*/  LDS R17, [R3+0xe00] ;  /* 0x000e000003117984 */ /* 0x000e220000000800 */
[----:B------:R-:W-:Y:S01]  /*2e60*/  BAR.SYNC.DEFER_BLOCKING 0x0 ;  /* 0x0000000000007b1d */ /* 0x000fe20000010000 */
[----:B--2---:R-:W-:-:S04]  /*2e70*/  FADD.FTZ R2, RZ, R2 ;  /* 0x00000002ff027221 */ /* 0x004fc80000010000 */
[----:B---3--:R-:W-:Y:S01]  /*2e80*/  FADD.FTZ R2, R2, R5 ;  /* 0x0000000502027221 */ /* 0x008fe20000010000 */
[----:B-1----:R-:W-:-:S04]  /*2e90*/  FADD.FTZ R4, RZ, R4 ;  /* 0x00000004ff047221 */ /* 0x002fc80000010000 */
[----:B----4-:R-:W-:Y:S01]  /*2ea0*/  FADD.FTZ R4, R4, R7 ;  /* 0x0000000704047221 */ /* 0x010fe20000010000 */
[----:B------:R-:W-:Y:S01]  /*2eb0*/  STS.128 [R0], R8 ;  /* 0x0000000800007388 */ /* 0x000fe20000000c00 */
[----:B0-----:R-:W-:-:S03]  /*2ec0*/  FADD.FTZ R2, R2, R25 ;  /* 0x0000001902027221 */ /* 0x001fc60000010000 */
[----:B------:R0:W-:Y:S01]  /*2ed0*/  STS.128 [R0+0x10], R12 ;  /* 0x0000100c00007388 */ /* 0x0001e20000000c00 */
[----:B------:R-:W-:Y:S01]  /*2ee0*/  FADD.FTZ R4, R4, R27 ;  /* 0x0000001b04047221 */ /* 0x000fe20000010000 */
[----:B------:R-:W-:Y:S01]  /*2ef0*/  BAR.SYNC.DEFER_BLOCKING 0x0 ;  /* 0x0000000000007b1d */ /* 0x000fe20000010000 */
[----:B------:R-:W-:Y:S02]  /*2f00*/  FADD.FTZ R29, R2, R29 ;  /* 0x0000001d021d7221 */ /* 0x000fe40000010000 */
[----:B------:R-:W-:Y:S01]  /*2f10*/  FADD.FTZ R17, R4, R17 ;  /* 0x0000001104117221 */ /* 0x000fe20000010000 */
[----:B0-----:R-:W-:-:S05]  /*2f20*/  IMAD R15, R51, UR7, RZ ;  /* 0x00000007330f7c24 */ /* 0x001fca000f8e02ff */
[----:B------:R-:W-:Y:S01]  /*2f30*/  IADD3 R20, P0, PT, R15, R24, RZ ;  /* 0x000000180f147210 */ /* 0x000fe20007f1e0ff */
        /* <DEDUP_REMOVED lines=25> */
[C---:B------:R-:W-:Y:S01]  /*30d0*/  ISETP.GE.U32.AND P1, PT, R51.reuse, 0x80, PT ;  /* 0x000000803300780c */ /* 0x040fe20003f26070 */
[----:B------:R-:W0:Y:S01]  /*30e0*/  LDS R8, [R3] ;  /* 0x0000000003087984 */ /* 0x000e220000000800 */
[C---:B------:R-:W-:Y:S02]  /*30f0*/  IADD3 R18, P2, PT, R20.reuse, UR18, RZ ;  /* 0x0000001214127c10 */ /* 0x040fe4000ff5e0ff */
[----:B------:R-:W-:Y:S01]  /*3100*/  IADD3 R14, P3, PT, R20, UR16, RZ ;  /* 0x00000010140e7c10 */ /* 0x000fe2000ff7e0ff */
[----:B------:R-:W1:Y:S01]  /*3110*/  LDS R9, [R3+0x200] ;  /* 0x0002000003097984 */ /* 0x000e620000000800 */
[----:B------:R-:W-:-:S02]  /*3120*/  ISETP.GE.U32.AND P0, PT, R51, 0x100, PT ;  /* 0x000001003300780c */ /* 0x000fc40003f06070 */
[C---:B------:R-:W-:Y:S01]  /*3130*/  IADD3.X R25, PT, PT, R22.reuse, UR17, RZ, P3, !PT ;  /* 0x0000001116197c10 */ /* 0x040fe20009ffe4ff */
[----:B------:R-:W2:Y:S04]  /*3140*/  LDS R11, [R3+0x400] ;  /* 0x00040000030b7984 */ /* 0x000ea80000000800 */
[----:B------:R-:W3:Y:S04]  /*3150*/  LDS R10, [R3+0x600] ;  /* 0x00060000030a7984 */ /* 0x000ee80000000800 */
[----:B------:R-:W4:Y:S04]  /*3160*/  LDS R13, [R3+0x800] ;  /* 0x00080000030d7984 */ /* 0x000f280000000800 */
[----:B------:R-:W4:Y:S04]  /*3170*/  LDS R12, [R3+0xa00] ;  /* 0x000a0000030c7984 */ /* 0x000f280000000800 */
[----:B------:R-:W4:Y:S04]  /*3180*/  LDS R15, [R3+0xc00] ;  /* 0x000c0000030f7984 */ /* 0x000f280000000800 */
[----:B------:R0:W4:Y:S02]  /*3190*/  LDS R0, [R3+0xe00] ;  /* 0x000e000003007984 */ /* 0x0001240000000800 */
[----:B0-----:R-:W-:Y:S01]  /*31a0*/  IADD3.X R3, PT, PT, R22, UR19, RZ, P2, !PT ;  /* 0x0000001316037c10 */ /* 0x001fe200097fe4ff */
[----:B------:R-:W-:Y:S01]  /*31b0*/  FADD.FTZ R8, RZ, R8 ;  /* 0x00000008ff087221 */ /* 0x000fe20000010000 */
[----:B-1----:R-:W-:-:S03]  /*31c0*/  FADD.FTZ R9, RZ, R9 ;  /* 0x00000009ff097221 */ /* 0x002fc60000010000 */
[----:B--2---:R-:W-:Y:S01]  /*31d0*/  FADD.FTZ R8, R8, R11 ;  /* 0x0000000b08087221 */ /* 0x004fe20000010000 */
[----:B---3--:R-:W-:Y:S01]  /*31e0*/  FADD.FTZ R9, R9, R10 ;  /* 0x0000000a09097221 */ /* 0x008fe20000010000 */
[----:B------:R-:W-:Y:S02]  /*31f0*/  IADD3 R10, P2, PT, R20, UR10, RZ ;  /* 0x0000000a140a7c10 */ /* 0x000fe4000ff5e0ff */
[----:B----4-:R-:W-:Y:S02]  /*3200*/  FADD.FTZ R8, R8, R13 ;  /* 0x0000000d08087221 */ /* 0x010fe40000010000 */
[----:B------:R-:W-:Y:S01]  /*3210*/  IADD3.X R11, PT, PT, R22, UR11, RZ, P2, !PT ;  /* 0x0000000b160b7c10 */ /* 0x000fe200097fe4ff */
        /* <DEDUP_REMOVED lines=17> */
.L_x_395:
[----:B------:R-:W-:Y:S05]  /*3330*/  BSYNC.RECONVERGENT B0 ;  /* 0x0000000000007941 */ /* 0x000fea0003800200 */
.L_x_394:
        /* <DEDUP_REMOVED lines=11> */
.L_x_386:
[----:B------:R-:W-:Y:S01]  /*33f0*/  HFMA2 R92, -RZ, RZ, 0, 5.9604644775390625e-08 ;  /* 0x00000001ff5c7431 */ /* 0x000fe200000001ff */
[----:B------:R-:W-:Y:S01]  /*3400*/  BSSY B1, `(.L_x_396) ;  /* 0x0000007000017945 */ /* 0x000fe20003800000 */
[----:B------:R-:W-:Y:S02]  /*3410*/  MOV R91, R78 ;  /* 0x0000004e005b7202 */ /* 0x000fe40000000f00 */
[----:B------:R-:W-:Y:S02]  /*3420*/  MOV R93, 0x1f ;  /* 0x0000001f005d7802 */ /* 0x000fe40000000f00 */
[----:B------:R-:W-:-:S07]  /*3430*/  MOV R80, 0xffffffff ;  /* 0xffffffff00507802 */ /* 0x000fce0000000f00 */
[----:B-1----:R-:W-:Y:S05]  /*3440*/  WARPSYNC.COLLECTIVE R80, `(.L_x_397) ;  /* 0x0000000050087348 */ /* 0x002fea0003c00000 */
[----:B------:R0:W2:Y:S02]  /*3450*/  SHFL.BFLY P1, R90, R91, R92, R93 ;  /* 0x0c00005c5b5a7389 */ /* 0x0000a4000002005d */
[----:B012---:R-:W-:Y:S05]  /*3460*/  ENDCOLLECTIVE ;  /* 0x000000000000791b */ /* 0x007fea0003800000 */
.L_x_397:
[----:B------:R-:W-:Y:S05]  /*3470*/  BSYNC B1 ;  /* 0x0000000000017941 */ /* 0x000fea0003800000 */
.L_x_396:
        /* <DEDUP_REMOVED lines=8> */
.L_x_398:
[----:B------:R-:W-:Y:S01]  /*3500*/  FADD.FTZ R33, R33, R78 ;  /* 0x0000004e21217221 */ /* 0x000fe20000010000 */
[----:B------:R-:W-:-:S04]  /*3510*/  HFMA2 R92, -RZ, RZ, 0, 1.1920928955078125e-07 ;  /* 0x00000002ff5c7431 */ /* 0x000fc800000001ff */
[----:B------:R-:W-:Y:S02]  /*3520*/  MOV R91, R33 ;  /* 0x00000021005b7202 */ /* 0x000fe40000000f00 */
[----:B------:R-:W-:-:S07]  /*3530*/  MOV R32, R90 ;  /* 0x0000005a00207202 */ /* 0x000fce0000000f00 */
[----:B------:R-:W-:Y:S05]  /*3540*/  WARPSYNC.COLLECTIVE R80, `(.L_x_399) ;  /* 0x0000000050087348 */ /* 0x000fea0003c00000 */
[----:B------:R0:W1:Y:S02]  /*3550*/  SHFL.BFLY P1, R90, R91, R92, R93 ;  /* 0x0c00005c5b5a7389 */ /* 0x000064000002005d */
[----:B01----:R-:W-:Y:S05]  /*3560*/  ENDCOLLECTIVE ;  /* 0x000000000000791b */ /* 0x003fea0003800000 */
.L_x_399:
[----:B------:R-:W-:-:S05]  /*3570*/  FADD.FTZ R32, R32, R79 ;  /* 0x0000004f20207221 */ /* 0x000fca0000010000 */
[----:B------:R-:W-:Y:S02]  /*3580*/  MOV R91, R32 ;  /* 0x00000020005b7202 */ /* 0x000fe40000000f00 */
[----:B------:R-:W-:-:S07]  /*3590*/  MOV R34, R90 ;  /* 0x0000005a00227202 */ /* 0x000fce0000000f00 */
[----:B------:R-:W-:Y:S05]  /*35a0*/  WARPSYNC.COLLECTIVE R80, `(.L_x_400) ;  /* 0x0000000050087348 */ /* 0x000fea0003c00000 */
[----:B------:R0:W1:Y:S02]  /*35b0*/  SHFL.BFLY P1, R90, R91, R92, R93 ;  /* 0x0c00005c5b5a7389 */ /* 0x000064000002005d */
[----:B01----:R-:W-:Y:S05]  /*35c0*/  ENDCOLLECTIVE ;  /* 0x000000000000791b */ /* 0x003fea0003800000 */
.L_x_400:
[----:B------:R-:W-:Y:S01]  /*35d0*/  FADD.FTZ R34, R33, R34 ;  /* 0x0000002221227221 */ /* 0x000fe20000010000 */
[----:B------:R-:W-:-:S04]  /*35e0*/  HFMA2 R92, -RZ, RZ, 0, 2.384185791015625e-07 ;  /* 0x00000004ff5c7431 */ /* 0x000fc800000001ff */
[----:B------:R-:W-:Y:S02]  /*35f0*/  MOV R91, R34 ;  /* 0x00000022005b7202 */ /* 0x000fe40000000f00 */
[----:B------:R-:W-:-:S07]  /*3600*/  MOV R35, R90 ;  /* 0x0000005a00237202 */ /* 0x000fce0000000f00 */
[----:B------:R-:W-:Y:S05]  /*3610*/  WARPSYNC.COLLECTIVE R80, `(.L_x_401) ;  /* 0x0000000050087348 */ /* 0x000fea0003c00000 */
[----:B------:R0:W1:Y:S02]  /*3620*/  SHFL.BFLY P1, R90, R91, R92, R93 ;  /* 0x0c00005c5b5a7389 */ /* 0x000064000002005d */
[----:B01----:R-:W-:Y:S05]  /*3630*/  ENDCOLLECTIVE ;  /* 0x000000000000791b */ /* 0x003fea0003800000 */
.L_x_401:
[----:B------:R-:W-:-:S05]  /*3640*/  FADD.FTZ R35, R32, R35 ;  /* 0x0000002320237221 */ /* 0x000fca0000010000 */
[----:B------:R-:W-:Y:S02]  /*3650*/  MOV R91, R35 ;  /* 0x00000023005b7202 */ /* 0x000fe40000000f00 */
[----:B------:R-:W-:-:S07]  /*3660*/  MOV R77, R90 ;  /* 0x0000005a004d7202 */ /* 0x000fce0000000f00 */
[----:B------:R-:W-:Y:S05]  /*3670*/  WARPSYNC.COLLECTIVE R80, `(.L_x_402) ;  /* 0x0000000050087348 */ /* 0x000fea0003c00000 */
[----:B------:R0:W1:Y:S02]  /*3680*/  SHFL.BFLY P1, R90, R91, R92, R93 ;  /* 0x0c00005c5b5a7389 */ /* 0x000064000002005d */
[----:B01----:R-:W-:Y:S05]  /*3690*/  ENDCOLLECTIVE ;  /* 0x000000000000791b */ /* 0x003fea0003800000 */
.L_x_402:
[----:B------:R-:W-:Y:S01]  /*36a0*/  FADD.FTZ R77, R34, R77 ;  /* 0x0000004d224d7221 */ /* 0x000fe20000010000 */
[----:B------:R-:W-:-:S04]  /*36b0*/  HFMA2 R92, -RZ, RZ, 0, 4.76837158203125e-07 ;  /* 0x00000008ff5c7431 */ /* 0x000fc800000001ff */
[----:B------:R-:W-:Y:S02]  /*36c0*/  MOV R91, R77 ;  /* 0x0000004d005b7202 */ /* 0x000fe40000000f00 */
[----:B------:R-:W-:-:S07]  /*36d0*/  MOV R48, R90 ;  /* 0x0000005a00307202 */ /* 0x000fce0000000f00 */
[----:B------:R-:W-:Y:S05]  /*36e0*/  WARPSYNC.COLLECTIVE R80, `(.L_x_403) ;  /* 0x0000000050087348 */ /* 0x000fea0003c00000 */
[----:B------:R0:W1:Y:S02]  /*36f0*/  SHFL.BFLY P1, R90, R91, R92, R93 ;  /* 0x0c00005c5b5a7389 */ /* 0x000064000002005d */
[----:B01----:R-:W-:Y:S05]  /*3700*/  ENDCOLLECTIVE ;  /* 0x000000000000791b */ /* 0x003fea0003800000 */
.L_x_403:
[----:B------:R-:W-:-:S05]  /*3710*/  FADD.FTZ R48, R35, R48 ;  /* 0x0000003023307221 */ /* 0x000fca0000010000 */
[----:B------:R-:W-:Y:S02]  /*3720*/  MOV R91, R48 ;  /* 0x00000030005b7202 */ /* 0x000fe40000000f00 */
[----:B------:R-:W-:-:S07]  /*3730*/  MOV R78, R90 ;  /* 0x0000005a004e7202 */ /* 0x000fce0000000f00 */
[----:B------:R-:W-:Y:S05]  /*3740*/  WARPSYNC.COLLECTIVE R80, `(.L_x_404) ;  /* 0x0000000050087348 */ /* 0x000fea0003c00000 */
[----:B------:R0:W1:Y:S02]  /*3750*/  SHFL.BFLY P1, R90, R91, R92, R93 ;  /* 0x0c00005c5b5a7389 */ /* 0x000064000002005d */
[----:B01----:R-:W-:Y:S05]  /*3760*/  ENDCOLLECTIVE ;  /* 0x000000000000791b */ /* 0x003fea0003800000 */
.L_x_404:
[----:B------:R-:W-:Y:S01]  /*3770*/  FADD.FTZ R78, R77, R78 ;  /* 0x0000004e4d4e7221 */ /* 0x000fe20000010000 */
[----:B------:R-:W-:-:S04]  /*3780*/  HFMA2 R92, -RZ, RZ, 0, 9.5367431640625e-07 ;  /* 0x00000010ff5c7431 */ /* 0x000fc800000001ff */
[----:B------:R-:W-:Y:S02]  /*3790*/  MOV R91, R78 ;  /* 0x0000004e005b7202 */ /* 0x000fe40000000f00 */
[----:B------:R-:W-:-:S07]  /*37a0*/  MOV R79, R90 ;  /* 0x0000005a004f7202 */ /* 0x000fce0000000f00 */
[----:B------:R-:W-:Y:S05]  /*37b0*/  WARPSYNC.COLLECTIVE R80, `(.L_x_405) ;  /* 0x0000000050087348 */ /* 0x000fea0003c00000 */
[----:B------:R0:W1:Y:S02]  /*37c0*/  SHFL.BFLY P1, R90, R91, R92, R93 ;  /* 0x0c00005c5b5a7389 */ /* 0x000064000002005d */
[----:B01----:R-:W-:Y:S05]  /*37d0*/  ENDCOLLECTIVE ;  /* 0x000000000000791b */ /* 0x003fea0003800000 */
.L_x_405:
[----:B------:R-:W-:-:S05]  /*37e0*/  FADD.FTZ R79, R48, R79 ;  /* 0x0000004f304f7221 */ /* 0x000fca0000010000 */
[----:B------:R-:W-:Y:S02]  /*37f0*/  MOV R91, R79 ;  /* 0x0000004f005b7202 */ /* 0x000fe40000000f00 */
[----:B------:R-:W-:-:S07]  /*3800*/  MOV R33, R90 ;  /* 0x0000005a00217202 */ /* 0x000fce0000000f00 */
[----:B------:R-:W-:Y:S05]  /*3810*/  WARPSYNC.COLLECTIVE R80, `(.L_x_406) ;  /* 0x0000000050087348 */ /* 0x000fea0003c00000 */
[----:B------:R0:W1:Y:S02]  /*3820*/  SHFL.BFLY P1, R90, R91, R92, R93 ;  /* 0x0c00005c5b5a7389 */ /* 0x000064000002005d */
[----:B01----:R-:W-:Y:S05]  /*3830*/  ENDCOLLECTIVE ;  /* 0x000000000000791b */ /* 0x003fea0003800000 */
.L_x_406:
[----:B------:R-:W-:Y:S01]  /*3840*/  MOV R32, R90 ;  /* 0x0000005a00207202 */ /* 0x000fe20000000f00 */
[----:B------:R-:W-:Y:S06]  /*3850*/  BRA `(.L_x_407) ;  /* 0xffffffd400207947 */ /* 0x000fec000383ffff */
.L_x_408:
        /* <DEDUP_REMOVED lines=10> */
.L_x_6350:


//--------------------- .text._ZN10layer_norm13ln_bwd_kernelINS_13Kernel_traitsI13__nv_bfloat16S2_S2_S2_fjLj256ELj1ELj4ELj1ELj16ENS_18Kernel_traits_baseILj256ES2_S2_S2_S2_fjLj128EEEEELb1ELb1ELb0ELb1EEEvNS_9BwdParamsE --------------------------
	.section	.text._ZN10layer_norm13ln_bwd_kernelINS_13Kernel_traitsI13__nv_bfloat16S2_S2_S2_fjLj256ELj1ELj4ELj1ELj16ENS_18Kernel_traits_baseILj256ES2_S2_S2_S2_fjLj128EEEEELb1ELb1ELb0ELb1EEEvNS_9BwdParamsE,"ax",@progbits
	.align	128
        .global         _ZN10layer_norm13ln_bwd_kernelINS_13Kernel_traitsI13__nv_bfloat16S2_S2_S2_fjLj256ELj1ELj4ELj1ELj16ENS_18Kernel_traits_baseILj256ES2_S2_S2_S2_fjLj128EEEEELb1ELb1ELb0ELb1EEEvNS_9BwdParamsE
        .type           _ZN10layer_norm13ln_bwd_kernelINS_13Kernel_traitsI13__nv_bfloat16S2_S2_S2_fjLj256ELj1ELj4ELj1ELj16ENS_18Kernel_traits_baseILj256ES2_S2_S2_S2_fjLj128EEEEELb1ELb1ELb0ELb1EEEvNS_9BwdParamsE,@function
        .size           _ZN10layer_norm13ln_bwd_kernelINS_13Kernel_traitsI13__nv_bfloat16S2_S2_S2_fjLj256ELj1ELj4ELj1ELj16ENS_18Kernel_traits_baseILj256ES2_S2_S2_S2_fjLj128EEEEELb1ELb1ELb0ELb1EEEvNS_9BwdParamsE,(.L_x_6351 - _ZN10layer_norm13ln_bwd_kernelINS_13Kernel_traitsI13__nv_bfloat16S2_S2_S2_fjLj256ELj1ELj4ELj1ELj16ENS_18Kernel_traits_baseILj256ES2_S2_S2_S2_fjLj128EEEEELb1ELb1ELb0ELb1EEEvNS_9BwdParamsE)
        .other          _ZN10layer_norm13ln_bwd_kernelINS_13Kernel_traitsI13__nv_bfloat16S2_S2_S2_fjLj256ELj1ELj4ELj1ELj16ENS_18Kernel_traits_baseILj256ES2_S2_S2_S2_fjLj128EEEEELb1ELb1ELb0ELb1EEEvNS_9BwdParamsE,@"STO_CUDA_ENTRY STV_DEFAULT"
_ZN10layer_norm13ln_bwd_kernelINS_13Kernel_traitsI13__nv_bfloat16S2_S2_S2_fjLj256ELj1ELj4ELj1ELj16ENS_18Kernel_traits_baseILj256ES2_S2_S2_S2_fjLj128EEEEELb1ELb1ELb0ELb1EEEvNS_9BwdParamsE:
.text._ZN10layer_norm13ln_bwd_kernelINS_13Kernel_traitsI13__nv_bfloat16S2_S2_S2_fjLj256ELj1ELj4ELj1ELj16ENS_18Kernel_traits_baseILj256ES2_S2_S2_S2_fjLj128EEEEELb1ELb1ELb0ELb1EEEvNS_9BwdParamsE:
        /* <DEDUP_REMOVED lines=31> */
[----:B------:R-:W2:Y:S08]  /*01f0*/  LDC.64 R24, c[0x0][0x3e8] ;  /* 0x0000fa00ff187b82 */ /* 0x000eb00000000a00 */
[----:B------:R-:W3:Y:S01]  /*0200*/  LDC.U8 R58, c[0x0][0x410] ;  /* 0x00010400ff3a7b82 */ /* 0x000ee20000000000 */
[----:B0-----:R-:W-:-:S05]  /*0210*/  IMAD.WIDE.U32 R2, R5, 0x10, R2 ;  /* 0x0000001005027825 */ /* 0x001fca00078e0002 */
[----:B------:R0:W4:Y:S01]  /*0220*/  LDG.E.128 R8, desc[UR8][R2.64] ;  /* 0x0000000802087981 */ /* 0x000122000c1e1d00 */
        /* <DEDUP_REMOVED lines=14> */
[----:B0-----:R-:W-:-:S02]  /*0310*/  CS2R R2, SRZ ;  /* 0x0000000000027805 */ /* 0x001fc4000001ff00 */
[----:B------:R-:W-:Y:S02]  /*0320*/  MOV R57, RZ ;  /* 0x000000ff00397202 */ /* 0x000fe40000000f00 */
[----:B----4-:R-:W-:Y:S02]  /*0330*/  PRMT R50, R8, 0x7632, R50 ;  /* 0x0000763208327816 */ /* 0x010fe40000000032 */
        /* <DEDUP_REMOVED lines=16> */
[----:B---3--:R-:W-:-:S07]  /*0440*/  SHF.L.U32 R47, R47, 0x10, RZ ;  /* 0x000000102f2f7819 */ /* 0x008fce00000006ff */
.L_x_417:
[----:B------:R-:W-:Y:S01]  /*0450*/  IMAD R0, R59, UR14, RZ ;  /* 0x0000000e3b007c24 */ /* 0x000fe2000f8e02ff */
[----:B0-----:R-:W0:Y:S01]  /*0460*/  LDC.64 R38, c[0x0][0x3c0] ;  /* 0x0000f000ff267b82 */ /* 0x001e220000000a00 */
[----:B------:R-:W-:-:S03]  /*0470*/  LOP3.LUT R46, R18, 0x1f, RZ, 0xc0, !PT ;  /* 0x0000001f122e7812 */ /* 0x000fc600078ec0ff */
[----:B------:R-:W-:-:S04]  /*0480*/  SHF.R.S32.HI R37, RZ, 0x1f, R0 ;  /* 0x0000001fff257819 */ /* 0x000fc80000011400 */
[----:B------:R-:W1:Y:S01]  /*0490*/  LDC.64 R32, c[0x0][0x3a8] ;  /* 0x0000ea00ff207b82 */ /* 0x000e620000000a00 */
[----:B------:R-:W-:-:S04]  /*04a0*/  LEA.HI R37, R37, R0, RZ, 0x3 ;  /* 0x0000000025257211 */ /* 0x000fc800078f18ff */
[----:B------:R-:W-:-:S03]  /*04b0*/  LEA.HI.SX32 R46, R37, R46, 0x1d ;  /* 0x0000002e252e7211 */ /* 0x000fc600078feaff */
[----:B------:R-:W2:Y:S08]  /*04c0*/  @P0 LDC.64 R34, c[0x0][0x3e0] ;  /* 0x0000f800ff220b82 */ /* 0x000eb00000000a00 */
[----:B------:R-:W3:Y:S01]  /*04d0*/  LDC.64 R36, c[0x0][0x428] ;  /* 0x00010a00ff247b82 */ /* 0x000ee20000000a00 */
[----:B0-----:R-:W-:-:S06]  /*04e0*/  IMAD.WIDE R70, R59, 0x4, R38 ;  /* 0x000000043b467825 */ /* 0x001fcc00078e0226 */
[----:B------:R-:W4:Y:S01]  /*04f0*/  LDG.E R70, desc[UR8][R70.64] ;  /* 0x0000000846467981 */ /* 0x000f22000c1e1900 */
[----:B------:R-:W0:Y:S01]  /*0500*/  LDC.64 R64, c[0x0][0x3c8] ;  /* 0x0000f200ff407b82 */ /* 0x000e220000000a00 */
[----:B-1----:R-:W-:-:S07]  /*0510*/  IMAD.WIDE.U32 R32, R46, 0x10, R32 ;  /* 0x000000102e207825 */ /* 0x002fce00078e0020 */
[----:B------:R-:W1:Y:S01]  /*0520*/  LDC.64 R54, c[0x0][0x3b0] ;  /* 0x0000ec00ff367b82 */ /* 0x000e620000000a00 */
[----:B--2---:R-:W-:Y:S02]  /*0530*/  @P0 IMAD.WIDE R66, R59, 0x2, R34 ;  /* 0x000000023b420825 */ /* 0x004fe400078e0222 */
[----:B------:R-:W2:Y:S04]  /*0540*/  LDG.E.128 R32, desc[UR8][R32.64] ;  /* 0x0000000820207981 */ /* 0x000ea8000c1e1d00 */
[----:B------:R1:W2:Y:S01]  /*0550*/  @P0 LDG.E.U16 R0, desc[UR8][R66.64] ;  /* 0x0000000842000981 */ /* 0x0002a2000c1e1500 */
[----:B---3--:R-:W-:-:S06]  /*0560*/  IMAD.WIDE.U32 R36, R46, 0x10, R36 ;  /* 0x000000102e247825 */ /* 0x008fcc00078e0024 */
[----:B------:R-:W3:Y:S01]  /*0570*/  LDG.E.128 R36, desc[UR8][R36.64] ;  /* 0x0000000824247981 */ /* 0x000ee2000c1e1d00 */
[----:B0-----:R-:W-:-:S05]  /*0580*/  IMAD.WIDE R68, R59, 0x4, R64 ;  /* 0x000000043b447825 */ /* 0x001fca00078e0240 */
[----:B------:R0:W3:Y:S01]  /*0590*/  LDG.E R65, desc[UR8][R68.64] ;  /* 0x0000000844417981 */ /* 0x0000e2000c1e1900 */
[----:B-1----:R-:W-:-:S06]  /*05a0*/  IMAD.WIDE.U32 R54, R46, 0x8, R54 ;  /* 0x000000082e367825 */ /* 0x002fcc00078e0036 */
[----:B------:R-:W3:Y:S01]  /*05b0*/  LDG.E.64 R54, desc[UR8][R54.64] ;  /* 0x0000000836367981 */ /* 0x000ee2000c1e1b00 */
[----:B------:R-:W-:-:S04]  /*05c0*/  ISETP.NE.U32.AND P1, PT, RZ, UR12, PT ;  /* 0x0000000cff007c0c */ /* 0x000fc8000bf25070 */
[----:B------:R-:W-:-:S13]  /*05d0*/  ISETP.NE.AND.EX P1, PT, RZ, UR13, PT, P1 ;  /* 0x0000000dff007c0c */ /* 0x000fda000bf25310 */
[----:B------:R-:W1:Y:S01]  /*05e0*/  @P1 LDC.64 R66, c[0x0][0x438] ;  /* 0x00010e00ff421b82 */ /* 0x000e620000000a00 */
[----:B------:R-:W-:Y:S01]  /*05f0*/  ISETP.NE.AND P2, PT, R58, RZ, PT ;  /* 0x000000ff3a00720c */ /* 0x000fe20003f45270 */
[----:B------:R-:W-:Y:S02]  /*0600*/  IMAD.MOV.U32 R64, RZ, RZ, 0x3f800000 ;  /* 0x3f800000ff407424 */ /* 0x000fe400078e00ff */
[----:B-1----:R-:W-:-:S05]  /*0610*/  @P1 IMAD.WIDE.U32 R66, R46, 0x10, R66 ;  /* 0x000000102e421825 */ /* 0x002fca00078e0042 */
[----:B------:R1:W5:Y:S01]  /*0620*/  @P1 LDG.E.128 R20, desc[UR8][R66.64] ;  /* 0x0000000842141981 */ /* 0x000362000c1e1d00 */
[----:B------:R-:W-:Y:S01]  /*0630*/  UMOV UR6, 0xffffffff ;  /* 0xffffffff00067882 */ /* 0x000fe20000000000 */
[----:B------:R-:W-:-:S04]  /*0640*/  ISETP.NE.U32.AND P1, PT, RZ, UR12, PT ;  /* 0x0000000cff007c0c */ /* 0x000fc8000bf25070 */
[----:B------:R-:W-:Y:S02]  /*0650*/  ISETP.NE.AND.EX P1, PT, RZ, UR13, PT, P1 ;  /* 0x0000000dff007c0c */ /* 0x000fe4000bf25310 */
[----:B----4-:R-:W-:Y:S02]  /*0660*/  FSEL R82, R70, RZ, !P2 ;  /* 0x000000ff46527208 */ /* 0x010fe40005000000 */
[C---:B--2---:R-:W-:Y:S02]  /*0670*/  PRMT R70, R32.reuse, 0x7632, R70 ;  /* 0x0000763220467816 */ /* 0x044fe40000000046 */
[----:B0-----:R-:W-:Y:S02]  /*0680*/  SHF.L.U32 R69, R32, 0x10, RZ ;  /* 0x0000001020457819 */ /* 0x001fe400000006ff */
[----:B------:R-:W-:Y:S02]  /*0690*/  PRMT R32, R33, 0x7632, R32 ;  /* 0x0000763221207816 */ /* 0x000fe40000000020 */
[----:B------:R-:W-:-:S02]  /*06a0*/  PRMT R68, R34, 0x7632, R68 ;  /* 0x0000763222447816 */ /* 0x000fc40000000044 */
[----:B------:R-:W-:Y:S02]  /*06b0*/  SHF.L.U32 R73, R34, 0x10, RZ ;  /* 0x0000001022497819 */ /* 0x000fe400000006ff */
[----:B------:R-:W-:Y:S02]  /*06c0*/  PRMT R34, R35, 0x7632, R34 ;  /* 0x0000763223227816 */ /* 0x000fe40000000022 */
[----:B------:R-:W-:Y:S02]  /*06d0*/  SHF.L.U32 R71, R33, 0x10, RZ ;  /* 0x0000001021477819 */ /* 0x000fe400000006ff */
[----:B------:R-:W-:Y:S01]  /*06e0*/  @P0 SHF.L.U32 R64, R0, 0x10, RZ ;  /* 0x0000001000400819 */ /* 0x000fe200000006ff */
[----:B------:R-:W-:Y:S01]  /*06f0*/  FADD.FTZ R0, -R82, R69 ;  /* 0x0000004552007221 */ /* 0x000fe20000010100 */
[----:B------:R-:W-:Y:S02]  /*0700*/  SHF.L.U32 R75, R35, 0x10, RZ ;  /* 0x00000010234b7819 */ /* 0x000fe400000006ff */
[----:B------:R-:W-:-:S02]  /*0710*/  SHF.L.U32 R33, R70, 0x10, RZ ;  /* 0x0000001046217819 */ /* 0x000fc400000006ff */
[----:B------:R-:W-:Y:S02]  /*0720*/  SHF.L.U32 R35, R32, 0x10, RZ ;  /* 0x0000001020237819 */ /* 0x000fe400000006ff */
[----:B-1----:R-:W-:Y:S02]  /*0730*/  SHF.L.U32 R67, R68, 0x10, RZ ;  /* 0x0000001044437819 */ /* 0x002fe400000006ff */
[----:B------:R-:W-:Y:S01]  /*0740*/  SHF.L.U32 R69, R34, 0x10, RZ ;  /* 0x0000001022457819 */ /* 0x000fe200000006ff */
[C---:B------:R-:W-:Y:S01]  /*0750*/  FADD.FTZ R78, -R82.reuse, R71 ;  /* 0x00000047524e7221 */ /* 0x040fe20000010100 */
[C---:B------:R-:W-:Y:S01]  /*0760*/  FADD.FTZ R32, -R82.reuse, R75 ;  /* 0x0000004b52207221 */ /* 0x040fe20000010100 */
[C---:B------:R-:W-:Y:S01]  /*0770*/  FADD.FTZ R74, -R82.reuse, R73 ;  /* 0x00000049524a7221 */ /* 0x040fe20000010100 */
[C---:B------:R-:W-:Y:S01]  /*0780*/  FADD.FTZ R72, -R82.reuse, R33 ;  /* 0x0000002152487221 */ /* 0x040fe20000010100 */
[C---:B------:R-:W-:Y:S01]  /*0790*/  FADD.FTZ R34, -R82.reuse, R35 ;  /* 0x0000002352227221 */ /* 0x040fe20000010100 */
[----:B------:R-:W-:Y:S01]  /*07a0*/  FADD.FTZ R80, -R82, R67 ;  /* 0x0000004352507221 */ /* 0x000fe20000010100 */
[----:B---3--:R-:W-:Y:S01]  /*07b0*/  PRMT R76, R36, 0x7632, R76 ;  /* 0x00007632244c7816 */ /* 0x008fe2000000004c */
[----:B------:R-:W-:Y:S01]  /*07c0*/  FADD.FTZ R82, -R82, R69 ;  /* 0x0000004552527221 */ /* 0x000fe20000010100 */
[C---:B------:R-:W-:Y:S01]  /*07d0*/  PRMT R75, R37.reuse, 0x7632, R75 ;  /* 0x00007632254b7816 */ /* 0x040fe2000000004b */
[----:B------:R-:W-:Y:S01]  /*07e0*/  IMAD.U32 R36, R36, 0x10000, RZ ;  /* 0x0001000024247824 */ /* 0x000fe200078e00ff */
[----:B------:R-:W-:Y:S01]  /*07f0*/  SHF.L.U32 R37, R37, 0x10, RZ ;  /* 0x0000001025257819 */ /* 0x000fe200000006ff */
[C---:B------:R-:W-:Y:S01]  /*0800*/  FMUL.FTZ R0, R65.reuse, R0 ;  /* 0x0000000041007220 */ /* 0x040fe20000410000 */
[----:B------:R-:W-:Y:S01]  /*0810*/  FMUL.FTZ R69, R65, R78 ;  /* 0x0000004e41457220 */ /* 0x000fe20000410000 */
[----:B------:R-:W-:Y:S01]  /*0820*/  FADD.FTZ R45, R36, R45 ;  /* 0x0000002d242d7221 */ /* 0x000fe20000010000 */
[-C--:B------:R-:W-:Y:S01]  /*0830*/  FMUL.FTZ R67, R63, R36.reuse ;  /* 0x000000243f437220 */ /* 0x080fe20000410000 */
[----:B------:R-:W-:Y:S01]  /*0840*/  FFMA.FTZ R57, R0, R36, R57 ;  /* 0x0000002400397223 */ /* 0x000fe20000010039 */
[----:B------:R-:W-:Y:S01]  /*0850*/  PRMT R66, R39, 0x7632, R66 ;  /* 0x0000763227427816 */ /* 0x000fe20000000042 */
[----:B------:R-:W-:Y:S01]  /*0860*/  FADD.FTZ R41, R37, R41 ;  /* 0x0000002925297221 */ /* 0x000fe20000010000 */
[----:B------:R-:W-:Y:S01]  /*0870*/  SHF.L.U32 R73, R39, 0x10, RZ ;  /* 0x0000001027497819 */ /* 0x000fe200000006ff */
[-C--:B------:R-:W-:Y:S01]  /*0880*/  FFMA.FTZ R42, R69, R37.reuse, R42 ;  /* 0x00000025452a7223 */ /* 0x080fe2000001002a */
[----:B------:R-:W-:Y:S01]  /*0890*/  FMUL.FTZ R36, R62, R37 ;  /* 0x000000253e247220 */ /* 0x000fe20000410000 */
[----:B------:R-:W-:Y:S01]  /*08a0*/  FMUL.FTZ R37, R65, R32 ;  /* 0x0000002041257220 */ /* 0x000fe20000410000 */
[----:B------:R-:W-:Y:S01]  /*08b0*/  SHF.L.U32 R32, R66, 0x10, RZ ;  /* 0x0000001042207819 */ /* 0x000fe200000006ff */
[----:B------:R-:W-:Y:S01]  /*08c0*/  FADD.FTZ R8, R73, R8 ;  /* 0x0000000849087221 */ /* 0x000fe20000010000 */
[----:B------:R-:W-:Y:S01]  /*08d0*/  SHF.L.U32 R76, R76, 0x10, RZ ;  /* 0x000000104c4c7819 */ /* 0x000fe200000006ff */
[-C--:B------:R-:W-:Y:S01]  /*08e0*/  FFMA.FTZ R4, R37, R73.reuse, R4 ;  /* 0x0000004925047223 */ /* 0x080fe20000010004 */
[----:B------:R-:W-:Y:S01]  /*08f0*/  FMUL.FTZ R66, R60, R73 ;  /* 0x000000493c427220 */ /* 0x000fe20000410000 */
[----:B------:R-:W-:Y:S01]  /*0900*/  MOV R33, R55 ;  /* 0x0000003700217202 */ /* 0x000fe20000000f00 */
[C---:B------:R-:W-:Y:S01]  /*0910*/  FMUL.FTZ R73, R65.reuse, R72 ;  /* 0x0000004841497220 */ /* 0x040fe20000410000 */
[----:B------:R-:W-:Y:S01]  /*0920*/  FMUL.FTZ R39, R65, R74 ;  /* 0x0000004a41277220 */ /* 0x000fe20000410000 */
[----:B------:R-:W-:Y:S01]  /*0930*/  FADD.FTZ R43, R76, R43 ;  /* 0x0000002b4c2b7221 */ /* 0x000fe20000010000 */
[----:B------:R-:W-:Y:S01]  /*0940*/  PRMT R74, R33, 0x7610, R74 ;  /* 0x00007610214a7816 */ /* 0x000fe2000000004a */
[-C--:B------:R-:W-:Y:S01]  /*0950*/  FFMA.FTZ R44, R73, R76.reuse, R44 ;  /* 0x0000004c492c7223 */ /* 0x080fe2000001002c */
[----:B------:R-:W-:Y:S01]  /*0960*/  FMUL.FTZ R76, R50, R76 ;  /* 0x0000004c324c7220 */ /* 0x000fe20000410000 */
[----:B------:R-:W-:Y:S01]  /*0970*/  FADD.FTZ R33, RZ, R67 ;  /* 0x00000043ff217221 */ /* 0x000fe20000010000 */
[----:B------:R-:W-:Y:S01]  /*0980*/  FFMA.FTZ R84, R0, R67, RZ ;  /* 0x0000004300547223 */ /* 0x000fe200000100ff */
[----:B------:R-:W-:Y:S01]  /*0990*/  SHF.L.U32 R78, R75, 0x10, RZ ;  /* 0x000000104b4e7819 */ /* 0x000fe200000006ff */
[----:B------:R-:W-:Y:S01]  /*09a0*/  FMUL.FTZ R75, R65, R34 ;  /* 0x00000022414b7220 */ /* 0x000fe20000410000 */
[----:B------:R-:W-:Y:S01]  /*09b0*/  FADD.FTZ R33, R33, R76 ;  /* 0x0000004c21217221 */ /* 0x000fe20000010000 */
[C---:B------:R-:W-:Y:S01]  /*09c0*/  PRMT R77, R38.reuse, 0x7632, R77 ;  /* 0x00007632264d7816 */ /* 0x040fe2000000004d */
[----:B------:R-:W-:Y:S01]  /*09d0*/  FFMA.FTZ R84, R73, R76, R84 ;  /* 0x0000004c49547223 */ /* 0x000fe20000010054 */
[----:B------:R-:W-:Y:S01]  /*09e0*/  SHF.L.U32 R38, R38, 0x10, RZ ;  /* 0x0000001026267819 */ /* 0x000fe200000006ff */
[----:B------:R-:W-:Y:S01]  /*09f0*/  FADD.FTZ R19, R78, R19 ;  /* 0x000000134e137221 */ /* 0x000fe20000010000 */
[-C--:B------:R-:W-:Y:S01]  /*0a00*/  FFMA.FTZ R40, R75, R78.reuse, R40 ;  /* 0x0000004e4b287223 */ /* 0x080fe20000010028 */
[----:B------:R-:W-:Y:S01]  /*0a10*/  FMUL.FTZ R78, R49, R78 ;  /* 0x0000004e314e7220 */ /* 0x000fe20000410000 */
[----:B------:R-:W-:Y:S01]  /*0a20*/  FADD.FTZ R33, R33, R36 ;  /* 0x0000002421217221 */ /* 0x000fe20000010000 */
[----:B------:R-:W-:Y:S01]  /*0a30*/  FFMA.FTZ R84, R69, R36, R84 ;  /* 0x0000002445547223 */ /* 0x000fe20000010054 */
[----:B------:R-:W-:Y:S01]  /*0a40*/  SHF.L.U32 R77, R77, 0x10, RZ ;  /* 0x000000104d4d7819 */ /* 0x000fe200000006ff */
[----:B------:R-:W-:Y:S01]  /*0a50*/  FADD.FTZ R6, R38, R6 ;  /* 0x0000000626067221 */ /* 0x000fe20000010000 */
[----:B------:R-:W-:Y:S01]  /*0a60*/  FFMA.FTZ R2, R39, R38, R2 ;  /* 0x0000002627027223 */ /* 0x000fe20000010002 */
[----:B------:R-:W-:Y:S01]  /*0a70*/  FMUL.FTZ R80, R65, R80 ;  /* 0x0000005041507220 */ /* 0x000fe20000410000 */
[----:B------:R-:W-:Y:S01]  /*0a80*/  FMUL.FTZ R38, R61, R38 ;  /* 0x000000263d267220 */ /* 0x000fe20000410000 */
[----:B------:R-:W-:Y:S01]  /*0a90*/  FADD.FTZ R33, R33, R78 ;  /* 0x0000004e21217221 */ /* 0x000fe20000010000 */
[----:B------:R-:W-:Y:S01]  /*0aa0*/  FFMA.FTZ R84, R75, R78, R84 ;  /* 0x0000004e4b547223 */ /* 0x000fe20000010054 */
[----:B------:R-:W-:Y:S01]  /*0ab0*/  SHF.R.U64 R35, R54, 0x18, R55 ;  /* 0x0000001836237819 */ /* 0x000fe20000001237 */
[----:B------:R-:W-:Y:S01]  /*0ac0*/  FADD.FTZ R7, R77, R7 ;  /* 0x000000074d077221 */ /* 0x000fe20000010000 */
[-C--:B------:R-:W-:Y:S01]  /*0ad0*/  FFMA.FTZ R3, R80, R77.reuse, R3 ;  /* 0x0000004d50037223 */ /* 0x080fe20000010003 */
[----:B------:R-:W-:Y:S01]  /*0ae0*/  FMUL.FTZ R77, R48, R77 ;  /* 0x0000004d304d7220 */ /* 0x000fe20000410000 */
[----:B------:R-:W-:Y:S01]  /*0af0*/  FADD.FTZ R34, R33, R38 ;  /* 0x0000002621227221 */ /* 0x000fe20000010000 */
[----:B------:R-:W-:Y:S01]  /*0b00*/  FFMA.FTZ R33, R39, R38, R84 ;  /* 0x0000002627217223 */ /* 0x000fe20000010054 */
[----:B------:R-:W-:Y:S01]  /*0b10*/  PRMT R72, R35, 0x7610, R72 ;  /* 0x0000761023487816 */ /* 0x000fe20000000048 */
        /* <DEDUP_REMOVED lines=8> */
[----:B------:R-:W-:-:S02]  /*0ba0*/  MOV R68, R54 ;  /* 0x0000003600447202 */ /* 0x000fc40000000f00 */
[----:B------:R-:W-:Y:S01]  /*0bb0*/  SHF.R.U64 R70, R54, 0x8, R55 ;  /* 0x0000000836467819 */ /* 0x000fe20000001237 */
[----:B------:R-:W-:Y:S01]  /*0bc0*/  FADD.FTZ R35, R32, R79 ;  /* 0x0000004f20237221 */ /* 0x000fe20000010000 */
[----:B------:R-:W-:Y:S01]  /*0bd0*/  SHF.R.U64 R71, R54, 0x10, R55 ;  /* 0x0000001036477819 */ /* 0x000fe20000001237 */
[----:B------:R-:W-:Y:S01]  /*0be0*/  FFMA.FTZ R84, R82, R79, R33 ;  /* 0x0000004f52547223 */ /* 0x000fe20000010021 */
[--C-:B------:R-:W-:Y:S02]  /*0bf0*/  SHF.R.U32.HI R81, RZ, 0x8, R55.reuse ;  /* 0x00000008ff517819 */ /* 0x100fe40000011637 */
[----:B------:R-:W-:Y:S01]  /*0c00*/  SHF.R.U32.HI R83, RZ, 0x10, R55 ;  /* 0x00000010ff537819 */ /* 0x000fe20000011637 */
        /* <DEDUP_REMOVED lines=19> */
.L_x_429:
[----:B------:R-:W3:Y:S02]  /*0d40*/  LDC.64 R32, c[0x0][0x390] ;  /* 0x0000e400ff207b82 */ /* 0x000ee40000000a00 */
[----:B---3--:R-:W-:-:S06]  /*0d50*/  IMAD.WIDE.U32 R32, R46, 0x10, R32 ;  /* 0x000000102e207825 */ /* 0x008fcc00078e0020 */
[----:B------:R-:W5:Y:S01]  /*0d60*/  LDG.E.128 R32, desc[UR8][R32.64] ;  /* 0x0000000820207981 */ /* 0x000f62000c1e1d00 */
        /* <DEDUP_REMOVED lines=10> */
[----:B------:R-:W-:Y:S01]  /*0e10*/  LOP3.LUT P1, RZ, R68, 0xff, RZ, 0xc0, !PT ;  /* 0x000000ff44ff7812 */ /* 0x000fe2000782c0ff */
[-C--:B------:R-:W-:Y:S01]  /*0e20*/  FFMA.FTZ R87, R73, R85.reuse, R84 ;  /* 0x0000005549577223 */ /* 0x080fe20000010054 */
[----:B------:R-:W-:Y:S01]  /*0e30*/  LOP3.LUT P2, RZ, R70, 0xff, RZ, 0xc0, !PT ;  /* 0x000000ff46ff7812 */ /* 0x000fe2000784c0ff */
[----:B------:R-:W-:Y:S01]  /*0e40*/  FADD.FTZ R68, R67, -R0 ;  /* 0x8000000043447221 */ /* 0x000fe20000010000 */
[----:B------:R-:W-:Y:S01]  /*0e50*/  LOP3.LUT P6, RZ, R71, 0xff, RZ, 0xc0, !PT ;  /* 0x000000ff47ff7812 */ /* 0x000fe200078cc0ff */
[----:B------:R-:W-:Y:S01]  /*0e60*/  FADD.FTZ R76, R76, -R87 ;  /* 0x800000574c4c7221 */ /* 0x000fe20000010000 */
[-CC-:B------:R-:W-:Y:S01]  /*0e70*/  FFMA.FTZ R69, R69, R85.reuse, R84.reuse ;  /* 0x0000005545457223 */ /* 0x180fe20000010054 */
[----:B------:R-:W-:Y:S01]  /*0e80*/  FMUL.FTZ R71, R65, R68 ;  /* 0x0000004441477220 */ /* 0x000fe20000410000 */
[----:B------:R-:W-:Y:S01]  /*0e90*/  FFMA.FTZ R73, R37, R85, R84 ;  /* 0x0000005525497223 */ /* 0x000fe20000010054 */
[----:B------:R-:W-:Y:S01]  /*0ea0*/  LOP3.LUT P5, RZ, R72, 0xff, RZ, 0xc0, !PT ;  /* 0x000000ff48ff7812 */ /* 0x000fe200078ac0ff */
[----:B------:R-:W-:-:S02]  /*0eb0*/  HFMA2 R37, -RZ, RZ, 0, 0 ;  /* 0x00000000ff257431 */ /* 0x000fc400000001ff */
[----:B------:R-:W-:Y:S01]  /*0ec0*/  FMUL.FTZ R71, R71, R64 ;  /* 0x0000004047477220 */ /* 0x000fe20000410000 */
[----:B------:R-:W-:Y:S01]  /*0ed0*/  LOP3.LUT P3, RZ, R81, 0xff, RZ, 0xc0, !PT ;  /* 0x000000ff51ff7812 */ /* 0x000fe2000786c0ff */
[----:B------:R-:W-:Y:S01]  /*0ee0*/  FMUL.FTZ R81, R65, R76 ;  /* 0x0000004c41517220 */ /* 0x000fe20000410000 */
[C---:B-----5:R-:W-:Y:S01]  /*0ef0*/  @P1 SHF.L.U32 R68, R32.reuse, 0x10, RZ ;  /* 0x0000001020441819 */ /* 0x060fe200000006ff */
[-C--:B------:R-:W-:Y:S01]  /*0f00*/  FFMA.FTZ R75, R75, R85.reuse, R84 ;  /* 0x000000554b4b7223 */ /* 0x080fe20000010054 */
[----:B------:R-:W-:Y:S01]  /*0f10*/  @P2 PRMT R70, R32, 0x7632, R70 ;  /* 0x0000763220462816 */ /* 0x000fe20000000046 */
[-CC-:B------:R-:W-:Y:S01]  /*0f20*/  FFMA.FTZ R39, R39, R85.reuse, R84.reuse ;  /* 0x0000005527277223 */ /* 0x180fe20000010054 */
[-CC-:B------:R-:W-:Y:S01]  /*0f30*/  FFMA.FTZ R80, R80, R85.reuse, R84.reuse ;  /* 0x0000005550507223 */ /* 0x180fe20000010054 */
[----:B------:R-:W-:Y:S01]  /*0f40*/  FFMA.FTZ R82, R82, R85, R84 ;  /* 0x0000005552527223 */ /* 0x000fe20000010054 */
[----:B------:R-:W-:Y:S01]  /*0f50*/  @P1 SHF.L.U32 R32, R24, 0x10, RZ ;  /* 0x0000001018201819 */ /* 0x000fe200000006ff */
[----:B------:R-:W-:Y:S01]  /*0f60*/  FMUL.FTZ R85, R71, UR16 ;  /* 0x0000001047557c20 */ /* 0x000fe20008410000 */
[----:B------:R-:W-:Y:S01]  /*0f70*/  FADD.FTZ R36, R36, -R69 ;  /* 0x8000004524247221 */ /* 0x000fe20000010000 */
[----:B------:R-:W-:Y:S01]  /*0f80*/  FMUL.FTZ R81, R81, R64 ;  /* 0x0000004051517220 */ /* 0x000fe20000410000 */
[----:B------:R-:W-:-:S02]  /*0f90*/  IMAD.MOV.U32 R67, RZ, RZ, RZ ;  /* 0x000000ffff437224 */ /* 0x000fc400078e00ff */
[----:B------:R-:W-:Y:S01]  /*0fa0*/  FADD.FTZ R38, R38, -R39 ;  /* 0x8000002726267221 */ /* 0x000fe20000010000 */
[----:B------:R-:W-:Y:S02]  /*0fb0*/  HFMA2 R72, -RZ, RZ, 0, 0 ;  /* 0x00000000ff487431 */ /* 0x000fe400000001ff */
[C---:B------:R-:W-:Y:S01]  /*0fc0*/  @P1 FMUL.FTZ R67, R85.reuse, R68 ;  /* 0x0000004455431220 */ /* 0x040fe20000410000 */
[----:B------:R-:W-:Y:S01]  /*0fd0*/  @P1 FMUL.FTZ R37, R85, R32 ;  /* 0x0000002055251220 */ /* 0x000fe20000410000 */
[----:B------:R-:W-:Y:S01]  /*0fe0*/  FMUL.FTZ R39, R65, R36 ;  /* 0x0000002441277220 */ /* 0x000fe20000410000 */
[----:B------:R-:W-:Y:S01]  /*0ff0*/  @P2 SHF.L.U32 R71, R56, 0x10, RZ ;  /* 0x0000001038472819 */ /* 0x000fe200000006ff */
[----:B------:R-:W-:Y:S01]  /*1000*/  FMUL.FTZ R81, R81, UR16 ;  /* 0x0000001051517c20 */ /* 0x000fe20008410000 */
[----:B------:R-:W-:Y:S01]  /*1010*/  @P2 SHF.L.U32 R70, R70, 0x10, RZ ;  /* 0x0000001046462819 */ /* 0x000fe200000006ff */
[----:B------:R-:W-:Y:S01]  /*1020*/  FADD.FTZ R78, R78, -R75 ;  /* 0x8000004b4e4e7221 */ /* 0x000fe20000010000 */
[----:B------:R-:W-:Y:S01]  /*1030*/  ISETP.GE.U32.AND P1, PT, R54, RZ, PT ;  /* 0x000000ff3600720c */ /* 0x000fe20003f26070 */
[----:B------:R-:W-:Y:S01]  /*1040*/  FMUL.FTZ R39, R39, R64 ;  /* 0x0000004027277220 */ /* 0x000fe20000410000 */
[----:B------:R-:W-:Y:S01]  /*1050*/  LOP3.LUT P4, RZ, R74, 0xff, RZ, 0xc0, !PT ;  /* 0x000000ff4aff7812 */ /* 0x000fe2000788c0ff */
[----:B------:R-:W-:Y:S01]  /*1060*/  FMUL.FTZ R69, R65, R38 ;  /* 0x0000002641457220 */ /* 0x000fe20000410000 */
[----:B------:R-:W-:Y:S01]  /*1070*/  MOV R0, RZ ;  /* 0x000000ff00007202 */ /* 0x000fe20000000f00 */
[----:B------:R-:W-:Y:S01]  /*1080*/  @P2 FMUL.FTZ R0, R81, R70 ;  /* 0x0000004651002220 */ /* 0x000fe20000410000 */
[----:B------:R-:W-:Y:S01]  /*1090*/  ISETP.GE.U32.AND.EX P1, PT, R55, 0x1000000, PT, P1 ;  /* 0x010000003700780c */ /* 0x000fe20003f26110 */
[----:B------:R-:W-:Y:S01]  /*10a0*/  @P2 FMUL.FTZ R72, R81, R71 ;  /* 0x0000004751482220 */ /* 0x000fe20000410000 */
[----:B------:R-:W-:Y:S01]  /*10b0*/  FADD.FTZ R80, R77, -R80 ;  /* 0x800000504d507221 */ /* 0x000fe20000010000 */
[----:B------:R-:W-:Y:S01]  /*10c0*/  FADD.FTZ R66, R66, -R73 ;  /* 0x8000004942427221 */ /* 0x000fe20000010000 */
[----:B------:R-:W-:Y:S01]  /*10d0*/  FADD.FTZ R82, R79, -R82 ;  /* 0x800000524f527221 */ /* 0x000fe20000010000 */
[----:B------:R-:W-:Y:S01]  /*10e0*/  FMUL.FTZ R55, R65, R78 ;  /* 0x0000004e41377220 */ /* 0x000fe20000410000 */
[----:B------:R-:W-:Y:S01]  /*10f0*/  @P6 SHF.L.U32 R38, R33, 0x10, RZ ;  /* 0x0000001021266819 */ /* 0x000fe200000006ff */
[----:B------:R-:W-:Y:S01]  /*1100*/  FMUL.FTZ R39, R39, UR16 ;  /* 0x0000001027277c20 */ /* 0x000fe20008410000 */
[----:B------:R-:W-:Y:S01]  /*1110*/  @P5 PRMT R36, R33, 0x7632, R36 ;  /* 0x0000763221245816 */ /* 0x000fe20000000024 */
[----:B------:R-:W-:Y:S01]  /*1120*/  HFMA2 R33, -RZ, RZ, 0, 0 ;  /* 0x00000000ff217431 */ /* 0x000fe200000001ff */
[----:B------:R-:W-:Y:S01]  /*1130*/  LOP3.LUT P2, RZ, R83, 0xff, RZ, 0xc0, !PT ;  /* 0x000000ff53ff7812 */ /* 0x000fe2000784c0ff */
[----:B------:R-:W-:Y:S01]  /*1140*/  FMUL.FTZ R71, R65, R80 ;  /* 0x0000005041477220 */ /* 0x000fe20000410000 */
[----:B------:R-:W-:Y:S01]  /*1150*/  @P6 SHF.L.U32 R54, R25, 0x10, RZ ;  /* 0x0000001019366819 */ /* 0x000fe200000006ff */
[C---:B------:R-:W-:Y:S01]  /*1160*/  FMUL.FTZ R73, R65.reuse, R66 ;  /* 0x0000004241497220 */ /* 0x040fe20000410000 */
[----:B------:R-:W-:Y:S01]  /*1170*/  FMUL.FTZ R75, R65, R82 ;  /* 0x00000052414b7220 */ /* 0x000fe20000410000 */
[-C--:B------:R-:W-:Y:S01]  /*1180*/  FMUL.FTZ R55, R55, R64.reuse ;  /* 0x0000004037377220 */ /* 0x080fe20000410000 */
[----:B------:R-:W-:Y:S01]  /*1190*/  MOV R65, RZ ;  /* 0x000000ff00417202 */ /* 0x000fe20000000f00 */
[----:B------:R-:W-:Y:S01]  /*11a0*/  FMUL.FTZ R69, R69, R64 ;  /* 0x0000004045457220 */ /* 0x000fe20000410000 */
[C---:B------:R-:W-:Y:S01]  /*11b0*/  @P6 FMUL.FTZ R65, R39.reuse, R38 ;  /* 0x0000002627416220 */ /* 0x040fe20000410000 */
[----:B------:R-:W-:Y:S01]  /*11c0*/  @P6 FMUL.FTZ R33, R39, R54 ;  /* 0x0000003627216220 */ /* 0x000fe20000410000 */
[----:B------:R-:W-:-:S02]  /*11d0*/  HFMA2 R38, -RZ, RZ, 0, 0 ;  /* 0x00000000ff267431 */ /* 0x000fc400000001ff */
[----:B------:R-:W-:Y:S01]  /*11e0*/  FMUL.FTZ R74, R55, UR16 ;  /* 0x00000010374a7c20 */ /* 0x000fe20008410000 */
[----:B------:R-:W-:Y:S01]  /*11f0*/  HFMA2 R54, -RZ, RZ, 0, 0 ;  /* 0x00000000ff367431 */ /* 0x000fe200000001ff */
[----:B------:R-:W-:Y:S01]  /*1200*/  @P5 SHF.L.U32 R68, R36, 0x10, RZ ;  /* 0x0000001024445819 */ /* 0x000fe200000006ff */
[----:B------:R-:W-:Y:S01]  /*1210*/  @P5 IMAD.U32 R39, R53, 0x10000, RZ ;  /* 0x0001000035275824 */ /* 0x000fe200078e00ff */
[----:B------:R-:W-:Y:S01]  /*1220*/  @P4 SHF.L.U32 R55, R26, 0x10, RZ ;  /* 0x000000101a374819 */ /* 0x000fe200000006ff */
[----:B------:R-:W-:Y:S01]  /*1230*/  FMUL.FTZ R69, R69, UR16 ;  /* 0x0000001045457c20 */ /* 0x000fe20008410000 */
[----:B------:R-:W-:Y:S01]  /*1240*/  @P4 SHF.L.U32 R70, R34, 0x10, RZ ;  /* 0x0000001022464819 */ /* 0x000fe200000006ff */
[-C--:B------:R-:W-:Y:S01]  /*1250*/  FMUL.FTZ R36, R71, R64.reuse ;  /* 0x0000004047247220 */ /* 0x080fe20000410000 */
[-C--:B------:R-:W-:Y:S01]  /*1260*/  FMUL.FTZ R73, R73, R64.reuse ;  /* 0x0000004049497220 */ /* 0x080fe20000410000 */
[----:B------:R-:W-:Y:S01]  /*1270*/  FMUL.FTZ R75, R75, R64 ;  /* 0x000000404b4b7220 */ /* 0x000fe20000410000 */
[----:B------:R-:W-:Y:S01]  /*1280*/  MOV R66, RZ ;  /* 0x000000ff00427202 */ /* 0x000fe20000000f00 */
[----:B------:R-:W-:Y:S01]  /*1290*/  @P5 FMUL.FTZ R38, R74, R39 ;  /* 0x000000274a265220 */ /* 0x000fe20000410000 */
[----:B------:R-:W-:-:S02]  /*12a0*/  @P2 IMAD.U32 R32, R35, 0x10000, RZ ;  /* 0x0001000023202824 */ /* 0x000fc400078e00ff */
[----:B------:R-:W-:Y:S01]  /*12b0*/  @P5 FMUL.FTZ R66, R74, R68 ;  /* 0x000000444a425220 */ /* 0x000fe20000410000 */
[----:B------:R-:W-:Y:S01]  /*12c0*/  @P4 FMUL.FTZ R54, R69, R55 ;  /* 0x0000003745364220 */ /* 0x000fe20000410000 */
[----:B------:R-:W-:Y:S01]  /*12d0*/  HFMA2 R39, -RZ, RZ, 0, 0 ;  /* 0x00000000ff277431 */ /* 0x000fe200000001ff */
[----:B------:R-:W-:Y:S01]  /*12e0*/  @P3 PRMT R34, R34, 0x7632, R34 ;  /* 0x0000763222223816 */ /* 0x000fe20000000022 */
[----:B------:R-:W-:Y:S01]  /*12f0*/  FMUL.FTZ R77, R73, UR16 ;  /* 0x00000010494d7c20 */ /* 0x000fe20008410000 */
[----:B------:R-:W-:Y:S01]  /*1300*/  @P1 PRMT R35, R35, 0x7632, R35 ;  /* 0x0000763223231816 */ /* 0x000fe20000000023 */
[----:B------:R-:W-:Y:S01]  /*1310*/  FMUL.FTZ R75, R75, UR16 ;  /* 0x000000104b4b7c20 */ /* 0x000fe20008410000 */
[----:B------:R-:W-:Y:S01]  /*1320*/  @P2 SHF.L.U32 R68, R27, 0x10, RZ ;  /* 0x000000101b442819 */ /* 0x000fe200000006ff */
[----:B------:R-:W-:Y:S01]  /*1330*/  FMUL.FTZ R36, R36, UR16 ;  /* 0x0000001024247c20 */ /* 0x000fe20008410000 */
[----:B------:R-:W-:Y:S02]  /*1340*/  @P3 SHF.L.U32 R55, R52, 0x10, RZ ;  /* 0x0000001034373819 */ /* 0x000fe400000006ff */
[----:B------:R-:W-:-:S02]  /*1350*/  @P1 SHF.L.U32 R74, R51, 0x10, RZ ;  /* 0x00000010334a1819 */ /* 0x000fc400000006ff */
[----:B------:R-:W-:Y:S01]  /*1360*/  MOV R71, RZ ;  /* 0x000000ff00477202 */ /* 0x000fe20000000f00 */
[----:B------:R-:W-:Y:S01]  /*1370*/  @P4 FMUL.FTZ R71, R69, R70 ;  /* 0x0000004645474220 */ /* 0x000fe20000410000 */
[----:B------:R-:W-:Y:S01]  /*1380*/  HFMA2 R70, -RZ, RZ, 0, 0 ;  /* 0x00000000ff467431 */ /* 0x000fe200000001ff */
[----:B------:R-:W-:Y:S01]  /*1390*/  MOV R64, RZ ;  /* 0x000000ff00407202 */ /* 0x000fe20000000f00 */
[----:B------:R-:W-:Y:S01]  /*13a0*/  @P2 FMUL.FTZ R64, R77, R68 ;  /* 0x000000444d402220 */ /* 0x000fe20000410000 */
[----:B------:R-:W-:Y:S01]  /*13b0*/  MOV R73, RZ ;  /* 0x000000ff00497202 */ /* 0x000fe20000000f00 */
[----:B------:R-:W-:Y:S01]  /*13c0*/  @P1 FMUL.FTZ R73, R75, R74 ;  /* 0x0000004a4b491220 */ /* 0x000fe20000410000 */
[----:B------:R-:W-:Y:S01]  /*13d0*/  @P3 SHF.L.U32 R34, R34, 0x10, RZ ;  /* 0x0000001022223819 */ /* 0x000fe200000006ff */
[----:B------:R-:W-:Y:S01]  /*13e0*/  @P3 FMUL.FTZ R39, R36, R55 ;  /* 0x0000003724273220 */ /* 0x000fe20000410000 */
[----:B------:R-:W-:Y:S02]  /*13f0*/  @P1 SHF.L.U32 R35, R35, 0x10, RZ ;  /* 0x0000001023231819 */ /* 0x000fe400000006ff */
[----:B------:R-:W-:-:S02]  /*1400*/  CS2R R68, SRZ ;  /* 0x0000000000447805 */ /* 0x000fc4000001ff00 */
[----:B------:R-:W-:Y:S01]  /*1410*/  F2FP.BF16.F32.PACK_AB R33, R38, R33 ;  /* 0x000000212621723e */ /* 0x000fe200000010ff */
[----:B------:R-:W-:Y:S01]  /*1420*/  @P3 FMUL.FTZ R68, R36, R34 ;  /* 0x0000002224443220 */ /* 0x000fe20000410000 */
[----:B------:R-:W-:Y:S01]  /*1430*/  @P2 FMUL.FTZ R69, R77, R32 ;  /* 0x000000204d452220 */ /* 0x000fe20000410000 */
[----:B------:R-:W-:Y:S01]  /*1440*/  @P1 FMUL.FTZ R70, R75, R35 ;  /* 0x000000234b461220 */ /* 0x000fe20000410000 */
[----:B------:R-:W-:Y:S02]  /*1450*/  F2FP.BF16.F32.PACK_AB R35, R73, R64 ;  /* 0x000000404923723e */ /* 0x000fe400000010ff */
[----:B------:R-:W-:Y:S02]  /*1460*/  F2FP.BF16.F32.PACK_AB R34, R39, R54 ;  /* 0x000000362722723e */ /* 0x000fe400000010ff */
[----:B------:R-:W-:Y:S01]  /*1470*/  F2FP.BF16.F32.PACK_AB R32, R72, R37 ;  /* 0x000000254820723e */ /* 0x000fe200000010ff */
[----:B------:R-:W-:Y:S06]  /*1480*/  BRA `(.L_x_415) ;  /* 0x00000014006c7947 */ /* 0x000fec0003800000 */
.L_x_414:
        /* <DEDUP_REMOVED lines=8> */
[----:B------:R-:W-:Y:S01]  /*1510*/  FMUL.FTZ R28, R65, R28 ;  /* 0x0000001c411c7220 */ /* 0x000fe20000410000 */
[----:B------:R-:W-:Y:S01]  /*1520*/  LOP3.LUT P6, RZ, R71, 0xff, RZ, 0xc0, !PT ;  /* 0x000000ff47ff7812 */ /* 0x000fe200078cc0ff */
[----:B------:R-:W-:Y:S01]  /*1530*/  FADD.FTZ R76, R76, -R73 ;  /* 0x800000494c4c7221 */ /* 0x000fe20000010000 */
[-CC-:B------:R-:W-:Y:S01]  /*1540*/  FFMA.FTZ R75, R75, R85.reuse, R84.reuse ;  /* 0x000000554b4b7223 */ /* 0x180fe20000010054 */
[----:B------:R-:W-:Y:S01]  /*1550*/  FMUL.FTZ R30, R28, R64 ;  /* 0x000000401c1e7220 */ /* 0x000fe20000410000 */
[-CC-:B------:R-:W-:Y:S01]  /*1560*/  FFMA.FTZ R29, R39, R85.reuse, R84.reuse ;  /* 0x00000055271d7223 */ /* 0x180fe20000010054 */
[----:B-----5:R-:W-:Y:S01]  /*1570*/  @P1 SHF.L.U32 R71, R32, 0x10, RZ ;  /* 0x0000001020471819 */ /* 0x020fe200000006ff */
[-CC-:B------:R-:W-:Y:S01]  /*1580*/  FFMA.FTZ R31, R37, R85.reuse, R84.reuse ;  /* 0x00000055251f7223 */ /* 0x180fe20000010054 */
[----:B------:R-:W-:Y:S01]  /*1590*/  @P1 SHF.L.U32 R73, R24, 0x10, RZ ;  /* 0x0000001018491819 */ /* 0x000fe200000006ff */
[----:B------:R-:W-:Y:S01]  /*15a0*/  FMUL.FTZ R30, R30, UR16 ;  /* 0x000000101e1e7c20 */ /* 0x000fe20008410000 */
[----:B------:R-:W-:Y:S01]  /*15b0*/  FADD.FTZ R36, R36, -R69 ;  /* 0x8000004524247221 */ /* 0x000fe20000010000 */
[-CC-:B------:R-:W-:Y:S01]  /*15c0*/  FFMA.FTZ R80, R80, R85.reuse, R84.reuse ;  /* 0x0000005550507223 */ /* 0x180fe20000010054 */
[----:B------:R-:W-:Y:S01]  /*15d0*/  FFMA.FTZ R82, R82, R85, R84 ;  /* 0x0000005552527223 */ /* 0x000fe20000010054 */
[----:B------:R-:W-:Y:S01]  /*15e0*/  LOP3.LUT P5, RZ, R72, 0xff, RZ, 0xc0, !PT ;  /* 0x000000ff48ff7812 */ /* 0x000fe200078ac0ff */
[----:B------:R-:W-:Y:S01]  /*15f0*/  IMAD.MOV.U32 R67, RZ, RZ, RZ ;  /* 0x000000ffff437224 */ /* 0x000fe200078e00ff */
[----:B------:R-:W-:Y:S01]  /*1600*/  MOV R37, RZ ;  /* 0x000000ff00257202 */ /* 0x000fe20000000f00 */
[----:B------:R-:W-:Y:S01]  /*1610*/  FMUL.FTZ R39, R65, R76 ;  /* 0x0000004c41277220 */ /* 0x000fe20000410000 */
[-C--:B------:R-:W-:Y:S01]  /*1620*/  @P1 FMUL.FTZ R67, R71, R30.reuse ;  /* 0x0000001e47431220 */ /* 0x080fe20000410000 */
[----:B------:R-:W-:Y:S01]  /*1630*/  @P1 FMUL.FTZ R37, R73, R30 ;  /* 0x0000001e49251220 */ /* 0x000fe20000410000 */
[----:B------:R-:W-:Y:S01]  /*1640*/  FADD.FTZ R78, R78, -R75 ;  /* 0x8000004b4e4e7221 */ /* 0x000fe20000010000 */
[----:B------:R-:W-:Y:S01]  /*1650*/  ISETP.GE.U32.AND P1, PT, R54, RZ, PT ;  /* 0x000000ff3600720c */ /* 0x000fe20003f26070 */
[----:B------:R-:W-:Y:S01]  /*1660*/  FADD.FTZ R38, R38, -R29 ;  /* 0x8000001d26267221 */ /* 0x000fe20000010000 */
[----:B------:R-:W-:Y:S01]  /*1670*/  @P2 PRMT R68, R32, 0x7632, R68 ;  /* 0x0000763220442816 */ /* 0x000fe20000000044 */
[----:B------:R-:W-:Y:S01]  /*1680*/  FMUL.FTZ R29, R65, R36 ;  /* 0x00000024411d7220 */ /* 0x000fe20000410000 */
[----:B------:R-:W-:Y:S01]  /*1690*/  FMUL.FTZ R32, R39, R64 ;  /* 0x0000004027207220 */ /* 0x000fe20000410000 */
[----:B------:R-:W-:Y:S01]  /*16a0*/  FADD.FTZ R30, R77, -R80 ;  /* 0x800000504d1e7221 */ /* 0x000fe20000010000 */
[----:B------:R-:W-:Y:S01]  /*16b0*/  FADD.FTZ R66, R66, -R31 ;  /* 0x8000001f42427221 */ /* 0x000fe20000010000 */
[----:B------:R-:W-:Y:S01]  /*16c0*/  FADD.FTZ R82, R79, -R82 ;  /* 0x800000524f527221 */ /* 0x000fe20000010000 */
[----:B------:R-:W-:Y:S01]  /*16d0*/  FMUL.FTZ R36, R65, R78 ;  /* 0x0000004e41247220 */ /* 0x000fe20000410000 */
[----:B------:R-:W-:Y:S01]  /*16e0*/  HFMA2 R0, -RZ, RZ, 0, 0 ;  /* 0x00000000ff007431 */ /* 0x000fe200000001ff */
[----:B------:R-:W-:Y:S01]  /*16f0*/  ISETP.GE.U32.AND.EX P1, PT, R55, 0x1000000, PT, P1 ;  /* 0x010000003700780c */ /* 0x000fe20003f26110 */
[----:B------:R-:W-:Y:S01]  /*1700*/  FMUL.FTZ R55, R65, R38 ;  /* 0x0000002641377220 */ /* 0x000fe20000410000 */
[----:B------:R-:W-:Y:S01]  /*1710*/  @P4 SHF.L.U32 R77, R34, 0x10, RZ ;  /* 0x00000010224d4819 */ /* 0x000fe200000006ff */
[----:B------:R-:W-:Y:S01]  /*1720*/  FMUL.FTZ R32, R32, UR16 ;  /* 0x0000001020207c20 */ /* 0x000fe20008410000 */
[----:B------:R-:W-:Y:S01]  /*1730*/  @P3 PRMT R74, R34, 0x7632, R74 ;  /* 0x00007632224a3816 */ /* 0x000fe2000000004a */
[----:B------:R-:W-:Y:S01]  /*1740*/  FMUL.FTZ R34, R29, R64 ;  /* 0x000000401d227220 */ /* 0x000fe20000410000 */
[----:B------:R-:W-:Y:S01]  /*1750*/  @P2 SHF.L.U32 R85, R56, 0x10, RZ ;  /* 0x0000001038552819 */ /* 0x000fe200000006ff */
[C---:B------:R-:W-:Y:S01]  /*1760*/  FMUL.FTZ R30, R65.reuse, R30 ;  /* 0x0000001e411e7220 */ /* 0x040fe20000410000 */
[----:B------:R-:W-:Y:S01]  /*1770*/  @P2 SHF.L.U32 R81, R68, 0x10, RZ ;  /* 0x0000001044512819 */ /* 0x000fe200000006ff */
[C---:B------:R-:W-:Y:S01]  /*1780*/  FMUL.FTZ R31, R65.reuse, R66 ;  /* 0x00000042411f7220 */ /* 0x040fe20000410000 */
[----:B------:R-:W-:Y:S01]  /*1790*/  FMUL.FTZ R38, R65, R82 ;  /* 0x0000005241267220 */ /* 0x000fe20000410000 */
[----:B------:R-:W-:-:S02]  /*17a0*/  HFMA2 R65, -RZ, RZ, 0, 0 ;  /* 0x00000000ff417431 */ /* 0x000fc400000001ff */
[----:B------:R-:W-:Y:S01]  /*17b0*/  FMUL.FTZ R54, R36, R64 ;  /* 0x0000004024367220 */ /* 0x000fe20000410000 */
[----:B------:R-:W-:Y:S01]  /*17c0*/  @P6 SHF.L.U32 R69, R33, 0x10, RZ ;  /* 0x0000001021456819 */ /* 0x000fe200000006ff */
[----:B------:R-:W-:Y:S01]  /*17d0*/  FMUL.FTZ R34, R34, UR16 ;  /* 0x0000001022227c20 */ /* 0x000fe20008410000 */
[----:B------:R-:W-:Y:S01]  /*17e0*/  @P6 SHF.L.U32 R71, R25, 0x10, RZ ;  /* 0x0000001019476819 */ /* 0x000fe200000006ff */
[-C--:B------:R-:W-:Y:S01]  /*17f0*/  @P2 FMUL.FTZ R0, R81, R32.reuse ;  /* 0x0000002051002220 */ /* 0x080fe20000410000 */
[----:B------:R-:W-:Y:S01]  /*1800*/  MOV R72, RZ ;  /* 0x000000ff00487202 */ /* 0x000fe20000000f00 */
[----:B------:R-:W-:Y:S01]  /*1810*/  @P2 FMUL.FTZ R72, R85, R32 ;  /* 0x0000002055482220 */ /* 0x000fe20000410000 */
[----:B------:R-:W-:Y:S01]  /*1820*/  LOP3.LUT P2, RZ, R83, 0xff, RZ, 0xc0, !PT ;  /* 0x000000ff53ff7812 */ /* 0x000fe2000784c0ff */
[----:B------:R-:W-:Y:S01]  /*1830*/  FMUL.FTZ R70, R54, UR16 ;  /* 0x0000001036467c20 */ /* 0x000fe20008410000 */
[----:B------:R-:W-:Y:S01]  /*1840*/  @P5 PRMT R68, R33, 0x7632, R68 ;  /* 0x0000763221445816 */ /* 0x000fe20000000044 */
[----:B------:R-:W-:Y:S01]  /*1850*/  FMUL.FTZ R54, R55, R64 ;  /* 0x0000004037367220 */ /* 0x000fe20000410000 */
[----:B------:R-:W-:Y:S01]  /*1860*/  MOV R32, RZ ;  /* 0x000000ff00207202 */ /* 0x000fe20000000f00 */
[-C--:B------:R-:W-:Y:S01]  /*1870*/  @P6 FMUL.FTZ R65, R69, R34.reuse ;  /* 0x0000002245416220 */ /* 0x080fe20000410000 */
[----:B------:R-:W-:Y:S01]  /*1880*/  @P6 FMUL.FTZ R32, R71, R34 ;  /* 0x0000002247206220 */ /* 0x000fe20000410000 */
[----:B------:R-:W-:Y:S01]  /*1890*/  HFMA2 R34, -RZ, RZ, 0, 0 ;  /* 0x00000000ff227431 */ /* 0x000fe200000001ff */
[----:B------:R-:W-:Y:S01]  /*18a0*/  @P5 SHF.L.U32 R73, R68, 0x10, RZ ;  /* 0x0000001044495819 */ /* 0x000fe200000006ff */
[----:B------:R-:W-:Y:S01]  /*18b0*/  FMUL.FTZ R69, R30, R64 ;  /* 0x000000401e457220 */ /* 0x000fe20000410000 */
[----:B------:R-:W-:Y:S01]  /*18c0*/  @P4 SHF.L.U32 R79, R26, 0x10, RZ ;  /* 0x000000101a4f4819 */ /* 0x000fe200000006ff */
[----:B------:R-:W-:Y:S01]  /*18d0*/  FMUL.FTZ R54, R54, UR16 ;  /* 0x0000001036367c20 */ /* 0x000fe20008410000 */
[----:B------:R-:W-:Y:S01]  /*18e0*/  IMAD.MOV.U32 R66, RZ, RZ, RZ ;  /* 0x000000ffff427224 */ /* 0x000fe200078e00ff */
[----:B------:R-:W-:Y:S01]  /*18f0*/  MOV R71, RZ ;  /* 0x000000ff00477202 */ /* 0x000fe20000000f00 */
[----:B------:R-:W-:Y:S01]  /*1900*/  @P5 FMUL.FTZ R66, R73, R70 ;  /* 0x0000004649425220 */ /* 0x000fe20000410000 */
[----:B------:R-:W-:Y:S01]  /*1910*/  @P3 SHF.L.U32 R81, R74, 0x10, RZ ;  /* 0x000000104a513819 */ /* 0x000fe200000006ff */
[----:B------:R-:W-:Y:S01]  /*1920*/  FMUL.FTZ R76, R69, UR16 ;  /* 0x00000010454c7c20 */ /* 0x000fe20008410000 */
[-C--:B------:R-:W-:Y:S01]  /*1930*/  @P4 FMUL.FTZ R71, R77, R54.reuse ;  /* 0x000000364d474220 */ /* 0x080fe20000410000 */
[----:B------:R-:W-:Y:S01]  /*1940*/  @P4 FMUL.FTZ R34, R79, R54 ;  /* 0x000000364f224220 */ /* 0x000fe20000410000 */
[----:B------:R-:W-:-:S02]  /*1950*/  HFMA2 R73, -RZ, RZ, 0, 0 ;  /* 0x00000000ff497431 */ /* 0x000fc400000001ff */
[-C--:B------:R-:W-:Y:S01]  /*1960*/  FMUL.FTZ R54, R31, R64.reuse ;  /* 0x000000401f367220 */ /* 0x080fe20000410000 */
[----:B------:R-:W-:Y:S01]  /*1970*/  FMUL.FTZ R64, R38, R64 ;  /* 0x0000004026407220 */ /* 0x000fe20000410000 */
[----:B------:R-:W-:Y:S01]  /*1980*/  MOV R68, RZ ;  /* 0x000000ff00447202 */ /* 0x000fe20000000f00 */
[----:B------:R-:W-:Y:S01]  /*1990*/  @P5 IMAD.U32 R75, R53, 0x10000, RZ ;  /* 0x00010000354b5824 */ /* 0x000fe200078e00ff */
[----:B------:R-:W-:Y:S01]  /*19a0*/  @P2 SHF.L.U32 R33, R35, 0x10, RZ ;  /* 0x0000001023212819 */ /* 0x000fe200000006ff */
[----:B------:R-:W-:Y:S01]  /*19b0*/  @P3 FMUL.FTZ R68, R81, R76 ;  /* 0x0000004c51443220 */ /* 0x000fe20000410000 */
[----:B------:R-:W-:Y:S01]  /*19c0*/  HFMA2 R77, -RZ, RZ, 0, 0 ;  /* 0x00000000ff4d7431 */ /* 0x000fe200000001ff */
[----:B------:R-:W-:Y:S01]  /*19d0*/  @P1 PRMT R35, R35, 0x7632, R35 ;  /* 0x0000763223231816 */ /* 0x000fe20000000023 */
[----:B------:R-:W-:Y:S01]  /*19e0*/  FMUL.FTZ R54, R54, UR16 ;  /* 0x0000001036367c20 */ /* 0x000fe20008410000 */
[----:B------:R-:W-:Y:S01]  /*19f0*/  @P3 SHF.L.U32 R79, R52, 0x10, RZ ;  /* 0x00000010344f3819 */ /* 0x000fe200000006ff */
[----:B------:R-:W-:Y:S01]  /*1a00*/  FMUL.FTZ R64, R64, UR16 ;  /* 0x0000001040407c20 */ /* 0x000fe20008410000 */
[----:B------:R-:W-:Y:S01]  /*1a10*/  @P2 SHF.L.U32 R81, R27, 0x10, RZ ;  /* 0x000000101b512819 */ /* 0x000fe200000006ff */
[----:B------:R-:W-:Y:S01]  /*1a20*/  @P5 FMUL.FTZ R73, R75, R70 ;  /* 0x000000464b495220 */ /* 0x000fe20000410000 */
[----:B------:R-:W-:Y:S01]  /*1a30*/  @P1 SHF.L.U32 R83, R51, 0x10, RZ ;  /* 0x0000001033531819 */ /* 0x000fe200000006ff */
[----:B------:R-:W-:Y:S01]  /*1a40*/  HFMA2 R69, -RZ, RZ, 0, 0 ;  /* 0x00000000ff457431 */ /* 0x000fe200000001ff */
[----:B------:R-:W-:-:S02]  /*1a50*/  CS2R R74, SRZ ;  /* 0x00000000004a7805 */ /* 0x000fc4000001ff00 */
[----:B------:R-:W-:Y:S01]  /*1a60*/  @P1 SHF.L.U32 R35, R35, 0x10, RZ ;  /* 0x0000001023231819 */ /* 0x000fe200000006ff */
[----:B------:R-:W-:Y:S01]  /*1a70*/  @P3 FMUL.FTZ R75, R79, R76 ;  /* 0x0000004c4f4b3220 */ /* 0x000fe20000410000 */
[----:B------:R-:W-:Y:S01]  /*1a80*/  @P2 FMUL.FTZ R74, R81, R54 ;  /* 0x00000036514a2220 */ /* 0x000fe20000410000 */
[----:B------:R-:W-:Y:S01]  /*1a90*/  @P1 FMUL.FTZ R77, R83, R64 ;  /* 0x00000040534d1220 */ /* 0x000fe20000410000 */
[----:B------:R-:W-:Y:S01]  /*1aa0*/  MOV R70, RZ ;  /* 0x000000ff00467202 */ /* 0x000fe20000000f00 */
[----:B------:R-:W-:Y:S01]  /*1ab0*/  @P2 FMUL.FTZ R69, R33, R54 ;  /* 0x0000003621452220 */ /* 0x000fe20000410000 */
[----:B------:R-:W-:Y:S01]  /*1ac0*/  @P1 FMUL.FTZ R70, R35, R64 ;  /* 0x0000004023461220 */ /* 0x000fe20000410000 */
[----:B------:R-:W-:Y:S02]  /*1ad0*/  F2FP.BF16.F32.PACK_AB R33, R73, R32 ;  /* 0x000000204921723e */ /* 0x000fe400000010ff */
[----:B------:R-:W-:Y:S02]  /*1ae0*/  F2FP.BF16.F32.PACK_AB R31, R38, R31 ;  /* 0x0000001f261f723e */ /* 0x000fe400000010ff */
[----:B------:R-:W-:-:S02]  /*1af0*/  F2FP.BF16.F32.PACK_AB R30, R30, R55 ;  /* 0x000000371e1e723e */ /* 0x000fc400000010ff */
[----:B------:R-:W-:Y:S02]  /*1b00*/  F2FP.BF16.F32.PACK_AB R29, R36, R29 ;  /* 0x0000001d241d723e */ /* 0x000fe400000010ff */
[----:B------:R-:W-:Y:S02]  /*1b10*/  F2FP.BF16.F32.PACK_AB R28, R39, R28 ;  /* 0x0000001c271c723e */ /* 0x000fe400000010ff */
[----:B------:R-:W-:Y:S02]  /*1b20*/  F2FP.BF16.F32.PACK_AB R35, R77, R74 ;  /* 0x0000004a4d23723e */ /* 0x000fe400000010ff */
[----:B------:R-:W-:Y:S02]  /*1b30*/  F2FP.BF16.F32.PACK_AB R34, R75, R34 ;  /* 0x000000224b22723e */ /* 0x000fe400000010ff */
[----:B------:R-:W-:Y:S01]  /*1b40*/  F2FP.BF16.F32.PACK_AB R32, R72, R37 ;  /* 0x000000254820723e */ /* 0x000fe200000010ff */
[----:B------:R-:W-:Y:S06]  /*1b50*/  BRA `(.L_x_415) ;  /* 0x0000000c00b87947 */ /* 0x000fec0003800000 */
.L_x_413:
[----:B------:R-:W-:-:S04]  /*1b60*/  UISETP.NE.U32.AND UP0, UPT, UR4, URZ, UPT ;  /* 0x000000ff0400728c */ /* 0x000fc8000bf05070 */
[----:B------:R-:W-:-:S09]  /*1b70*/  UISETP.NE.AND.EX UP0, UPT, UR5, URZ, UPT, UP0 ;  /* 0x000000ff0500728c */ /* 0x000fd2000bf05300 */
[----:B------:R-:W-:Y:S05]  /*1b80*/  BRA.U UP0, `(.L_x_416) ;  /* 0x0000000500cc7547 */ /* 0x000fea000b800000 */
[-CC-:B------:R-:W-:Y:S01]  /*1b90*/  FFMA.FTZ R0, R0, R85.reuse, R84.reuse ;  /* 0x0000005500007223 */ /* 0x180fe20000010054 */
[----:B------:R-:W-:Y:S01]  /*1ba0*/  LOP3.LUT P1, RZ, R68, 0xff, RZ, 0xc0, !PT ;  /* 0x000000ff44ff7812 */ /* 0x000fe2000782c0ff */
[-CC-:B------:R-:W-:Y:S01]  /*1bb0*/  FFMA.FTZ R73, R73, R85.reuse, R84.reuse ;  /* 0x0000005549497223 */ /* 0x180fe20000010054 */
[----:B------:R-:W-:Y:S01]  /*1bc0*/  LOP3.LUT P2, RZ, R70, 0xff, RZ, 0xc0, !PT ;  /* 0x000000ff46ff7812 */ /* 0x000fe2000784c0ff */
[-C--:B------:R-:W-:Y:S01]  /*1bd0*/  FFMA.FTZ R69, R69, R85.reuse, R84 ;  /* 0x0000005545457223 */ /* 0x080fe20000010054 */
[----:B------:R-:W-:Y:S01]  /*1be0*/  LOP3.LUT P6, RZ, R71, 0xff, RZ, 0xc0, !PT ;  /* 0x000000ff47ff7812 */ /* 0x000fe200078cc0ff */
[----:B------:R-:W-:Y:S01]  /*1bf0*/  FADD.FTZ R71, R67, -R0 ;  /* 0x8000000043477221 */ /* 0x000fe20000010000 */
[C---:B-----5:R-:W-:Y:S01]  /*1c00*/  PRMT R68, R20.reuse, 0x7632, R68 ;  /* 0x0000763214447816 */ /* 0x060fe20000000044 */
[----:B------:R-:W-:Y:S02]  /*1c10*/  IMAD.U32 R0, R20, 0x10000, RZ ;  /* 0x0001000014007824 */ /* 0x000fe400078e00ff */
[----:B------:R-:W-:Y:S01]  /*1c20*/  FADD.FTZ R73, R76, -R73 ;  /* 0x800000494c497221 */ /* 0x000fe20000010000 */
[----:B------:R-:W-:Y:S01]  /*1c30*/  LOP3.LUT P3, RZ, R81, 0xff, RZ, 0xc0, !PT ;  /* 0x000000ff51ff7812 */ /* 0x000fe2000786c0ff */
[----:B------:R-:W-:Y:S01]  /*1c40*/  FFMA.FTZ R39, R39, R85, R84 ;  /* 0x0000005527277223 */ /* 0x000fe20000010054 */
[----:B------:R-:W-:Y:S01]  /*1c50*/  SHF.L.U32 R68, R68, 0x10, RZ ;  /* 0x0000001044447819 */ /* 0x000fe200000006ff */
[----:B------:R-:W-:Y:S01]  /*1c60*/  FFMA.FTZ R71, R65, R71, R0 ;  /* 0x0000004741477223 */ /* 0x000fe20000010000 */
[----:B------:R-:W-:Y:S01]  /*1c70*/  LOP3.LUT P5, RZ, R72, 0xff, RZ, 0xc0, !PT ;  /* 0x000000ff48ff7812 */ /* 0x000fe200078ac0ff */
[----:B------:R-:W-:Y:S01]  /*1c80*/  FADD.FTZ R69, R36, -R69 ;  /* 0x8000004524457221 */ /* 0x000fe20000010000 */
[C---:B------:R-:W-:Y:S01]  /*1c90*/  @P2 PRMT R70, R32.reuse, 0x7632, R70 ;  /* 0x0000763220462816 */ /* 0x040fe20000000046 */
[----:B------:R-:W-:Y:S01]  /*1ca0*/  FMUL.FTZ R71, R71, R64 ;  /* 0x0000004047477220 */ /* 0x000fe20000410000 */
[----:B------:R-:W-:Y:S01]  /*1cb0*/  FFMA.FTZ R81, R65, R73, R68 ;  /* 0x0000004941517223 */ /* 0x000fe20000010044 */
[----:B------:R-:W-:-:S02]  /*1cc0*/  @P1 SHF.L.U32 R68, R32, 0x10, RZ ;  /* 0x0000001020441819 */ /* 0x000fc400000006ff */
[----:B------:R-:W-:Y:S02]  /*1cd0*/  CS2R R72, SRZ ;  /* 0x0000000000487805 */ /* 0x000fe4000001ff00 */
[----:B------:R-:W-:Y:S01]  /*1ce0*/  @P1 SHF.L.U32 R32, R24, 0x10, RZ ;  /* 0x0000001018201819 */ /* 0x000fe200000006ff */
[----:B------:R-:W-:Y:S01]  /*1cf0*/  FMUL.FTZ R71, R71, UR16 ;  /* 0x0000001047477c20 */ /* 0x000fe20008410000 */
[----:B------:R-:W-:Y:S01]  /*1d00*/  MOV R67, RZ ;  /* 0x000000ff00437202 */ /* 0x000fe20000000f00 */
[-C--:B------:R-:W-:Y:S01]  /*1d10*/  FMUL.FTZ R81, R81, R64.reuse ;  /* 0x0000004051517220 */ /* 0x080fe20000410000 */
[----:B------:R-:W-:Y:S01]  /*1d20*/  PRMT R36, R21, 0x7632, R36 ;  /* 0x0000763215247816 */ /* 0x000fe20000000024 */
[-C--:B------:R-:W-:Y:S01]  /*1d30*/  @P1 FMUL.FTZ R67, R68, R71.reuse ;  /* 0x0000004744431220 */ /* 0x080fe20000410000 */
[----:B------:R-:W-:Y:S01]  /*1d40*/  @P1 FMUL.FTZ R72, R32, R71 ;  /* 0x0000004720481220 */ /* 0x000fe20000410000 */
[----:B------:R-:W-:Y:S01]  /*1d50*/  ISETP.GE.U32.AND P1, PT, R54, RZ, PT ;  /* 0x000000ff3600720c */ /* 0x000fe20003f26070 */
[-CC-:B------:R-:W-:Y:S01]  /*1d60*/  FFMA.FTZ R75, R75, R85.reuse, R84.reuse ;  /* 0x000000554b4b7223 */ /* 0x180fe20000010054 */
[----:B------:R-:W-:Y:S01]  /*1d70*/  LOP3.LUT P4, RZ, R74, 0xff, RZ, 0xc0, !PT ;  /* 0x000000ff4aff7812 */ /* 0x000fe2000788c0ff */
[----:B------:R-:W-:Y:S01]  /*1d80*/  HFMA2 R0, -RZ, RZ, 0, 0 ;  /* 0x00000000ff007431 */ /* 0x000fe200000001ff */
[----:B------:R-:W-:Y:S01]  /*1d90*/  ISETP.GE.U32.AND.EX P1, PT, R55, 0x1000000, PT, P1 ;  /* 0x010000003700780c */ /* 0x000fe20003f26110 */
[-CC-:B------:R-:W-:Y:S01]  /*1da0*/  FFMA.FTZ R37, R37, R85.reuse, R84.reuse ;  /* 0x0000005525257223 */ /* 0x180fe20000010054 */
[----:B------:R-:W-:Y:S01]  /*1db0*/  @P2 SHF.L.U32 R74, R56, 0x10, RZ ;  /* 0x00000010384a2819 */ /* 0x000fe200000006ff */
[----:B------:R-:W-:Y:S01]  /*1dc0*/  FADD.FTZ R55, R38, -R39 ;  /* 0x8000002726377221 */ /* 0x000fe20000010000 */
[----:B------:R-:W-:Y:S01]  /*1dd0*/  @P2 SHF.L.U32 R70, R70, 0x10, RZ ;  /* 0x0000001046462819 */ /* 0x000fe200000006ff */
[----:B------:R-:W-:Y:S01]  /*1de0*/  FMUL.FTZ R81, R81, UR16 ;  /* 0x0000001051517c20 */ /* 0x000fe20008410000 */
[----:B------:R-:W-:Y:S01]  /*1df0*/  SHF.L.U32 R32, R21, 0x10, RZ ;  /* 0x0000001015207819 */ /* 0x000fe200000006ff */
[----:B------:R-:W-:Y:S01]  /*1e00*/  FFMA.FTZ R80, R80, R85, R84 ;  /* 0x0000005550507223 */ /* 0x000fe20000010054 */
[----:B------:R-:W-:Y:S01]  /*1e10*/  PRMT R38, R22, 0x7632, R38 ;  /* 0x0000763216267816 */ /* 0x000fe20000000026 */
[----:B------:R-:W-:Y:S01]  /*1e20*/  FADD.FTZ R75, R78, -R75 ;  /* 0x8000004b4e4b7221 */ /* 0x000fe20000010000 */
[----:B------:R-:W-:Y:S01]  /*1e30*/  PRMT R39, R23, 0x7632, R39 ;  /* 0x0000763217277816 */ /* 0x000fe20000000027 */
[----:B------:R-:W-:Y:S01]  /*1e40*/  FADD.FTZ R71, R66, -R37 ;  /* 0x8000002542477221 */ /* 0x000fe20000010000 */
[----:B------:R-:W-:Y:S01]  /*1e50*/  SHF.L.U32 R36, R36, 0x10, RZ ;  /* 0x0000001024247819 */ /* 0x000fe200000006ff */
[-C--:B------:R-:W-:Y:S01]  /*1e60*/  @P2 FMUL.FTZ R0, R70, R81.reuse ;  /* 0x0000005146002220 */ /* 0x080fe20000410000 */
[----:B------:R-:W-:Y:S01]  /*1e70*/  @P2 FMUL.FTZ R73, R74, R81 ;  /* 0x000000514a492220 */ /* 0x000fe20000410000 */
[----:B------:R-:W-:Y:S01]  /*1e80*/  FFMA.FTZ R37, R65, R69, R32 ;  /* 0x0000004541257223 */ /* 0x000fe20000010020 */
[----:B------:R-:W-:Y:S01]  /*1e90*/  SHF.L.U32 R38, R38, 0x10, RZ ;  /* 0x0000001026267819 */ /* 0x000fe200000006ff */
[----:B------:R-:W-:Y:S01]  /*1ea0*/  FFMA.FTZ R82, R82, R85, R84 ;  /* 0x0000005552527223 */ /* 0x000fe20000010054 */
[----:B------:R-:W-:Y:S01]  /*1eb0*/  LOP3.LUT P2, RZ, R83, 0xff, RZ, 0xc0, !PT ;  /* 0x000000ff53ff7812 */ /* 0x000fe2000784c0ff */
[----:B------:R-:W-:Y:S01]  /*1ec0*/  FADD.FTZ R77, R77, -R80 ;  /* 0x800000504d4d7221 */ /* 0x000fe20000010000 */
[----:B------:R-:W-:Y:S01]  /*1ed0*/  IMAD.U32 R32, R22, 0x10000, RZ ;  /* 0x0001000016207824 */ /* 0x000fe200078e00ff */
[----:B------:R-:W-:Y:S01]  /*1ee0*/  SHF.L.U32 R54, R23, 0x10, RZ ;  /* 0x0000001017367819 */ /* 0x000fe200000006ff */
[----:B------:R-:W-:Y:S01]  /*1ef0*/  FADD.FTZ R79, R79, -R82 ;  /* 0x800000524f4f7221 */ /* 0x000fe20000010000 */
[----:B------:R-:W-:Y:S01]  /*1f00*/  SHF.L.U32 R66, R39, 0x10, RZ ;  /* 0x0000001027427819 */ /* 0x000fe200000006ff */
[C---:B------:R-:W-:Y:S01]  /*1f10*/  FFMA.FTZ R39, R65.reuse, R75, R36 ;  /* 0x0000004b41277223 */ /* 0x040fe20000010024 */
[C---:B------:R-:W-:Y:S01]  /*1f20*/  FFMA.FTZ R55, R65.reuse, R55, R32 ;  /* 0x0000003741377223 */ /* 0x040fe20000010020 */
[----:B------:R-:W-:Y:S01]  /*1f30*/  FFMA.FTZ R69, R65, R77, R38 ;  /* 0x0000004d41457223 */ /* 0x000fe20000010026 */
[----:B------:R-:W-:Y:S01]  /*1f40*/  @P5 PRMT R36, R33, 0x7632, R36 ;  /* 0x0000763221245816 */ /* 0x000fe20000000024 */
[-C--:B------:R-:W-:Y:S01]  /*1f50*/  FMUL.FTZ R37, R37, R64.reuse ;  /* 0x0000004025257220 */ /* 0x080fe20000410000 */
[----:B------:R-:W-:Y:S01]  /*1f60*/  FFMA.FTZ R71, R65, R71, R54 ;  /* 0x0000004741477223 */ /* 0x000fe20000010036 */
[----:B------:R-:W-:Y:S01]  /*1f70*/  @P6 SHF.L.U32 R38, R33, 0x10, RZ ;  /* 0x0000001021266819 */ /* 0x000fe200000006ff */
[----:B------:R-:W-:Y:S01]  /*1f80*/  FMUL.FTZ R39, R39, R64 ;  /* 0x0000004027277220 */ /* 0x000fe20000410000 */
[----:B------:R-:W-:-:S02]  /*1f90*/  HFMA2 R33, -RZ, RZ, 0, 0 ;  /* 0x00000000ff217431 */ /* 0x000fc400000001ff */
[----:B------:R-:W-:Y:S01]  /*1fa0*/  FFMA.FTZ R75, R65, R79, R66 ;  /* 0x0000004f414b7223 */ /* 0x000fe20000010042 */
[----:B------:R-:W-:Y:S01]  /*1fb0*/  @P6 IMAD.U32 R70, R25, 0x10000, RZ ;  /* 0x0001000019466824 */ /* 0x000fe200078e00ff */
[----:B------:R-:W-:Y:S01]  /*1fc0*/  @P5 SHF.L.U32 R77, R36, 0x10, RZ ;  /* 0x00000010244d5819 */ /* 0x000fe200000006ff */
[-C--:B------:R-:W-:Y:S01]  /*1fd0*/  FMUL.FTZ R55, R55, R64.reuse ;  /* 0x0000004037377220 */ /* 0x080fe20000410000 */
[----:B------:R-:W-:Y:S01]  /*1fe0*/  FMUL.FTZ R37, R37, UR16 ;  /* 0x0000001025257c20 */ /* 0x000fe20008410000 */
[-C--:B------:R-:W-:Y:S01]  /*1ff0*/  FMUL.FTZ R54, R71, R64.reuse ;  /* 0x0000004047367220 */ /* 0x080fe20000410000 */
[----:B------:R-:W-:Y:S01]  /*2000*/  FMUL.FTZ R68, R39, UR16 ;  /* 0x0000001027447c20 */ /* 0x000fe20008410000 */
[----:B------:R-:W-:Y:S01]  /*2010*/  HFMA2 R71, -RZ, RZ, 0, 0 ;  /* 0x00000000ff477431 */ /* 0x000fe200000001ff */
[----:B------:R-:W-:Y:S01]  /*2020*/  @P4 SHF.L.U32 R74, R34, 0x10, RZ ;  /* 0x00000010224a4819 */ /* 0x000fe200000006ff */
[-C--:B------:R-:W-:Y:S01]  /*2030*/  FMUL.FTZ R36, R69, R64.reuse ;  /* 0x0000004045247220 */ /* 0x080fe20000410000 */
[----:B------:R-:W-:Y:S01]  /*2040*/  MOV R66, RZ ;  /* 0x000000ff00427202 */ /* 0x000fe20000000f00 */
[----:B------:R-:W-:Y:S01]  /*2050*/  FMUL.FTZ R75, R75, R64 ;  /* 0x000000404b4b7220 */ /* 0x000fe20000410000 */
[-C--:B------:R-:W-:Y:S01]  /*2060*/  @P6 FMUL.FTZ R33, R70, R37.reuse ;  /* 0x0000002546216220 */ /* 0x080fe20000410000 */
[----:B------:R-:W-:Y:S01]  /*2070*/  FMUL.FTZ R55, R55, UR16 ;  /* 0x0000001037377c20 */ /* 0x000fe20008410000 */
[----:B------:R-:W-:Y:S01]  /*2080*/  @P5 FMUL.FTZ R66, R77, R68 ;  /* 0x000000444d425220 */ /* 0x000fe20000410000 */
[----:B------:R-:W-:Y:S01]  /*2090*/  @P4 SHF.L.U32 R64, R26, 0x10, RZ ;  /* 0x000000101a404819 */ /* 0x000fe200000006ff */
[----:B------:R-:W-:Y:S01]  /*20a0*/  FMUL.FTZ R77, R54, UR16 ;  /* 0x00000010364d7c20 */ /* 0x000fe20008410000 */
[----:B------:R-:W-:Y:S01]  /*20b0*/  @P2 SHF.L.U32 R70, R27, 0x10, RZ ;  /* 0x000000101b462819 */ /* 0x000fe200000006ff */
[----:B------:R-:W-:Y:S01]  /*20c0*/  HFMA2 R54, -RZ, RZ, 0, 0 ;  /* 0x00000000ff367431 */ /* 0x000fe200000001ff */
[----:B------:R-:W-:Y:S01]  /*20d0*/  MOV R65, RZ ;  /* 0x000000ff00417202 */ /* 0x000fe20000000f00 */
[----:B------:R-:W-:Y:S01]  /*20e0*/  @P6 FMUL.FTZ R65, R38, R37 ;  /* 0x0000002526416220 */ /* 0x000fe20000410000 */
[----:B------:R-:W-:-:S02]  /*20f0*/  @P3 PRMT R34, R34, 0x7632, R34 ;  /* 0x0000763222223816 */ /* 0x000fc40000000022 */
[----:B------:R-:W-:Y:S02]  /*2100*/  CS2R R38, SRZ ;  /* 0x0000000000267805 */ /* 0x000fe4000001ff00 */
[C---:B------:R-:W-:Y:S01]  /*2110*/  @P2 SHF.L.U32 R32, R35.reuse, 0x10, RZ ;  /* 0x0000001023202819 */ /* 0x040fe200000006ff */
[-C--:B------:R-:W-:Y:S01]  /*2120*/  @P4 FMUL.FTZ R71, R74, R55.reuse ;  /* 0x000000374a474220 */ /* 0x080fe20000410000 */
[----:B------:R-:W-:Y:S01]  /*2130*/  @P1 PRMT R35, R35, 0x7632, R35 ;  /* 0x0000763223231816 */ /* 0x000fe20000000023 */
[----:B------:R-:W-:Y:S01]  /*2140*/  @P1 IMAD.U32 R74, R51, 0x10000, RZ ;  /* 0x00010000334a1824 */ /* 0x000fe200078e00ff */
[----:B------:R-:W-:Y:S01]  /*2150*/  @P5 SHF.L.U32 R69, R53, 0x10, RZ ;  /* 0x0000001035455819 */ /* 0x000fe200000006ff */
[----:B------:R-:W-:Y:S01]  /*2160*/  FMUL.FTZ R75, R75, UR16 ;  /* 0x000000104b4b7c20 */ /* 0x000fe20008410000 */
[----:B------:R-:W-:Y:S01]  /*2170*/  @P3 SHF.L.U32 R79, R52, 0x10, RZ ;  /* 0x00000010344f3819 */ /* 0x000fe200000006ff */
[----:B------:R-:W-:Y:S01]  /*2180*/  FMUL.FTZ R36, R36, UR16 ;  /* 0x0000001024247c20 */ /* 0x000fe20008410000 */
[----:B------:R-:W-:Y:S01]  /*2190*/  MOV R37, RZ ;  /* 0x000000ff00257202 */ /* 0x000fe20000000f00 */
[----:B------:R-:W-:Y:S01]  /*21a0*/  @P4 FMUL.FTZ R37, R64, R55 ;  /* 0x0000003740254220 */ /* 0x000fe20000410000 */
[----:B------:R-:W-:Y:S01]  /*21b0*/  @P2 FMUL.FTZ R39, R70, R77 ;  /* 0x0000004d46272220 */ /* 0x000fe20000410000 */
[----:B------:R-:W-:Y:S01]  /*21c0*/  @P3 SHF.L.U32 R55, R34, 0x10, RZ ;  /* 0x0000001022373819 */ /* 0x000fe200000006ff */
[----:B------:R-:W-:Y:S01]  /*21d0*/  HFMA2 R70, -RZ, RZ, 0, 0 ;  /* 0x00000000ff467431 */ /* 0x000fe200000001ff */
[----:B------:R-:W-:Y:S01]  /*21e0*/  MOV R64, RZ ;  /* 0x000000ff00407202 */ /* 0x000fe20000000f00 */
[----:B------:R-:W-:Y:S01]  /*21f0*/  @P5 FMUL.FTZ R38, R69, R68 ;  /* 0x0000004445265220 */ /* 0x000fe20000410000 */
[----:B------:R-:W-:Y:S01]  /*2200*/  @P1 SHF.L.U32 R34, R35, 0x10, RZ ;  /* 0x0000001023221819 */ /* 0x000fe200000006ff */
[----:B------:R-:W-:Y:S01]  /*2210*/  @P1 FMUL.FTZ R64, R74, R75 ;  /* 0x0000004b4a401220 */ /* 0x000fe20000410000 */
[----:B------:R-:W-:Y:S01]  /*2220*/  @P3 FMUL.FTZ R54, R79, R36 ;  /* 0x000000244f363220 */ /* 0x000fe20000410000 */
        /* <DEDUP_REMOVED lines=9> */
.L_x_416:
[-CC-:B------:R-:W-:Y:S01]  /*22c0*/  FFMA.FTZ R0, R0, R85.reuse, R84.reuse ;  /* 0x0000005500007223 */ /* 0x180fe20000010054 */
[----:B------:R-:W-:Y:S01]  /*22d0*/  LOP3.LUT P1, RZ, R68, 0xff, RZ, 0xc0, !PT ;  /* 0x000000ff44ff7812 */ /* 0x000fe2000782c0ff */
[-C--:B------:R-:W-:Y:S01]  /*22e0*/  FFMA.FTZ R73, R73, R85.reuse, R84 ;  /* 0x0000005549497223 */ /* 0x080fe20000010054 */
[----:B-----5:R-:W-:Y:S01]  /*22f0*/  SHF.L.U32 R28, R20, 0x10, RZ ;  /* 0x00000010141c7819 */ /* 0x020fe200000006ff */
[----:B------:R-:W-:Y:S01]  /*2300*/  FADD.FTZ R0, R67, -R0 ;  /* 0x8000000043007221 */ /* 0x000fe20000010000 */
[----:B------:R-:W-:Y:S01]  /*2310*/  LOP3.LUT P2, RZ, R70, 0xff, RZ, 0xc0, !PT ;  /* 0x000000ff46ff7812 */ /* 0x000fe2000784c0ff */
[-C--:B------:R-:W-:Y:S01]  /*2320*/  FFMA.FTZ R29, R39, R85.reuse, R84 ;  /* 0x00000055271d7223 */ /* 0x080fe20000010054 */
[----:B------:R-:W-:Y:S01]  /*2330*/  PRMT R30, R20, 0x7632, R30 ;  /* 0x00007632141e7816 */ /* 0x000fe2000000001e */
[----:B------:R-:W-:Y:S01]  /*2340*/  FFMA.FTZ R28, R65, R0, R28 ;  /* 0x00000000411c7223 */ /* 0x000fe2000001001c */
[----:B------:R-:W-:Y:S01]  /*2350*/  FADD.FTZ R76, R76, -R73 ;  /* 0x800000494c4c7221 */ /* 0x000fe20000010000 */
[-C--:B------:R-:W-:Y:S01]  /*2360*/  FFMA.FTZ R31, R37, R85.reuse, R84 ;  /* 0x00000055251f7223 */ /* 0x080fe20000010054 */
[----:B------:R-:W-:Y:S01]  /*2370*/  SHF.L.U32 R39, R30, 0x10, RZ ;  /* 0x000000101e277819 */ /* 0x000fe200000006ff */
[----:B------:R-:W-:Y:S01]  /*2380*/  FMUL.FTZ R30, R28, R64 ;  /* 0x000000401c1e7220 */ /* 0x000fe20000410000 */
[----:B------:R-:W-:Y:S01]  /*2390*/  LOP3.LUT P6, RZ, R71, 0xff, RZ, 0xc0, !PT ;  /* 0x000000ff47ff7812 */ /* 0x000fe200078cc0ff */
[----:B------:R-:W-:Y:S01]  /*23a0*/  HFMA2 R37, -RZ, RZ, 0, 0 ;  /* 0x00000000ff257431 */ /* 0x000fe200000001ff */
[----:B------:R-:W-:Y:S01]  /*23b0*/  @P1 SHF.L.U32 R71, R32, 0x10, RZ ;  /* 0x0000001020471819 */ /* 0x000fe200000006ff */
[----:B------:R-:W-:Y:S01]  /*23c0*/  FFMA.FTZ R39, R65, R76, R39 ;  /* 0x0000004c41277223 */ /* 0x000fe20000010027 */
[----:B------:R-:W-:Y:S01]  /*23d0*/  @P1 SHF.L.U32 R73, R24, 0x10, RZ ;  /* 0x0000001018491819 */ /* 0x000fe200000006ff */
[----:B------:R-:W-:Y:S01]  /*23e0*/  FMUL.FTZ R30, R30, UR16 ;  /* 0x000000101e1e7c20 */ /* 0x000fe20008410000 */
[----:B------:R-:W-:Y:S01]  /*23f0*/  @P2 PRMT R68, R32, 0x7632, R68 ;  /* 0x0000763220442816 */ /* 0x000fe20000000044 */
[-CC-:B------:R-:W-:Y:S01]  /*2400*/  FFMA.FTZ R69, R69, R85.reuse, R84.reuse ;  /* 0x0000005545457223 */ /* 0x180fe20000010054 */
[----:B------:R-:W-:Y:S01]  /*2410*/  FMUL.FTZ R32, R39, R64 ;  /* 0x0000004027207220 */ /* 0x000fe20000410000 */
[----:B------:R-:W-:Y:S01]  /*2420*/  LOP3.LUT P5, RZ, R72, 0xff, RZ, 0xc0, !PT ;  /* 0x000000ff48ff7812 */ /* 0x000fe200078ac0ff */
[----:B------:R-:W-:Y:S01]  /*2430*/  HFMA2 R72, -RZ, RZ, 0, 0 ;  /* 0x00000000ff487431 */ /* 0x000fe200000001ff */
[----:B------:R-:W-:Y:S01]  /*2440*/  MOV R67, RZ ;  /* 0x000000ff00437202 */ /* 0x000fe20000000f00 */
[-C--:B------:R-:W-:Y:S01]  /*2450*/  @P1 FMUL.FTZ R67, R71, R30.reuse ;  /* 0x0000001e47431220 */ /* 0x080fe20000410000 */
[----:B------:R-:W-:Y:S01]  /*2460*/  LOP3.LUT P4, RZ, R74, 0xff, RZ, 0xc0, !PT ;  /* 0x000000ff4aff7812 */ /* 0x000fe2000788c0ff */
[----:B------:R-:W-:Y:S01]  /*2470*/  @P1 FMUL.FTZ R37, R73, R30 ;  /* 0x0000001e49251220 */ /* 0x000fe20000410000 */
[----:B------:R-:W-:Y:S01]  /*2480*/  LOP3.LUT P3, RZ, R81, 0xff, RZ, 0xc0, !PT ;  /* 0x000000ff51ff7812 */ /* 0x000fe2000786c0ff */
[-CC-:B------:R-:W-:Y:S01]  /*2490*/  FFMA.FTZ R75, R75, R85.reuse, R84.reuse ;  /* 0x000000554b4b7223 */ /* 0x180fe20000010054 */
[-CC-:B------:R-:W-:Y:S01]  /*24a0*/  FFMA.FTZ R80, R80, R85.reuse, R84.reuse ;  /* 0x0000005550507223 */ /* 0x180fe20000010054 */
[----:B------:R-:W-:Y:S01]  /*24b0*/  FFMA.FTZ R82, R82, R85, R84 ;  /* 0x0000005552527223 */ /* 0x000fe20000010054 */
[----:B------:R-:W-:Y:S01]  /*24c0*/  @P2 SHF.L.U32 R81, R68, 0x10, RZ ;  /* 0x0000001044512819 */ /* 0x000fe200000006ff */
[----:B------:R-:W-:Y:S01]  /*24d0*/  @P2 IMAD.U32 R85, R56, 0x10000, RZ ;  /* 0x0001000038552824 */ /* 0x000fe200078e00ff */
[C---:B------:R-:W-:Y:S01]  /*24e0*/  SHF.L.U32 R30, R21.reuse, 0x10, RZ ;  /* 0x00000010151e7819 */ /* 0x040fe200000006ff */
[----:B------:R-:W-:Y:S01]  /*24f0*/  FMUL.FTZ R32, R32, UR16 ;  /* 0x0000001020207c20 */ /* 0x000fe20008410000 */
[----:B------:R-:W-:Y:S01]  /*2500*/  FADD.FTZ R36, R36, -R69 ;  /* 0x8000004524247221 */ /* 0x000fe20000010000 */
[--C-:B------:R-:W-:Y:S01]  /*2510*/  FADD.FTZ R66, R66, -R31.reuse ;  /* 0x8000001f42427221 */ /* 0x100fe20000010000 */
[----:B------:R-:W-:Y:S01]  /*2520*/  PRMT R31, R21, 0x7632, R31 ;  /* 0x00007632151f7816 */ /* 0x000fe2000000001f */
[----:B------:R-:W-:Y:S01]  /*2530*/  FADD.FTZ R38, R38, -R29 ;  /* 0x8000001d26267221 */ /* 0x000fe20000010000 */
[----:B------:R-:W-:Y:S01]  /*2540*/  MOV R0, RZ ;  /* 0x000000ff00007202 */ /* 0x000fe20000000f00 */
[-C--:B------:R-:W-:Y:S01]  /*2550*/  @P2 FMUL.FTZ R0, R81, R32.reuse ;  /* 0x0000002051002220 */ /* 0x080fe20000410000 */
[----:B------:R-:W-:Y:S01]  /*2560*/  ISETP.GE.U32.AND P1, PT, R54, RZ, PT ;  /* 0x000000ff3600720c */ /* 0x000fe20003f26070 */
[----:B------:R-:W-:Y:S01]  /*2570*/  @P2 FMUL.FTZ R72, R85, R32 ;  /* 0x0000002055482220 */ /* 0x000fe20000410000 */
[--C-:B------:R-:W-:Y:S01]  /*2580*/  FFMA.FTZ R29, R65, R36, R30.reuse ;  /* 0x00000024411d7223 */ /* 0x100fe2000001001e */
[----:B------:R-:W-:Y:S01]  /*2590*/  PRMT R30, R22, 0x7632, R30 ;  /* 0x00007632161e7816 */ /* 0x000fe2000000001e */
[----:B------:R-:W-:Y:S01]  /*25a0*/  FADD.FTZ R78, R78, -R75 ;  /* 0x8000004b4e4e7221 */ /* 0x000fe20000010000 */
[----:B------:R-:W-:Y:S01]  /*25b0*/  PRMT R32, R23, 0x7632, R32 ;  /* 0x0000763217207816 */ /* 0x000fe20000000020 */
[----:B------:R-:W-:Y:S01]  /*25c0*/  FADD.FTZ R80, R77, -R80 ;  /* 0x800000504d507221 */ /* 0x000fe20000010000 */
[----:B------:R-:W-:Y:S01]  /*25d0*/  SHF.L.U32 R36, R31, 0x10, RZ ;  /* 0x000000101f247819 */ /* 0x000fe200000006ff */
[----:B------:R-:W-:Y:S01]  /*25e0*/  FADD.FTZ R82, R79, -R82 ;  /* 0x800000524f527221 */ /* 0x000fe20000010000 */
[----:B------:R-:W-:-:S02]  /*25f0*/  ISETP.GE.U32.AND.EX P1, PT, R55, 0x1000000, PT, P1 ;  /* 0x010000003700780c */ /* 0x000fc40003f26110 */
[----:B------:R-:W-:Y:S01]  /*2600*/  SHF.L.U32 R55, R22, 0x10, RZ ;  /* 0x0000001016377819 */ /* 0x000fe200000006ff */
[C---:B------:R-:W-:Y:S01]  /*2610*/  FFMA.FTZ R36, R65.reuse, R78, R36 ;  /* 0x0000004e41247223 */ /* 0x040fe20000010024 */
[----:B------:R-:W-:Y:S02]  /*2620*/  SHF.L.U32 R31, R30, 0x10, RZ ;  /* 0x000000101e1f7819 */ /* 0x000fe400000006ff */
[----:B------:R-:W-:Y:S01]  /*2630*/  SHF.L.U32 R71, R32, 0x10, RZ ;  /* 0x0000001020477819 */ /* 0x000fe200000006ff */
[----:B------:R-:W-:Y:S01]  /*2640*/  FFMA.FTZ R55, R65, R38, R55 ;  /* 0x0000002641377223 */ /* 0x000fe20000010037 */
[----:B------:R-:W-:Y:S01]  /*2650*/  SHF.L.U32 R69, R23, 0x10, RZ ;  /* 0x0000001017457819 */ /* 0x000fe200000006ff */
[C---:B------:R-:W-:Y:S01]  /*2660*/  FFMA.FTZ R30, R65.reuse, R80, R31 ;  /* 0x00000050411e7223 */ /* 0x040fe2000001001f */
[C---:B------:R-:W-:Y:S01]  /*2670*/  @P4 SHF.L.U32 R77, R34.reuse, 0x10, RZ ;  /* 0x00000010224d4819 */ /* 0x040fe200000006ff */
[----:B------:R-:W-:Y:S01]  /*2680*/  FFMA.FTZ R38, R65, R82, R71 ;  /* 0x0000005241267223 */ /* 0x000fe20000010047 */
[----:B------:R-:W-:Y:S01]  /*2690*/  @P3 PRMT R74, R34, 0x7632, R74 ;  /* 0x00007632224a3816 */ /* 0x000fe2000000004a */
[----:B------:R-:W-:Y:S01]  /*26a0*/  FMUL.FTZ R34, R29, R64 ;  /* 0x000000401d227220 */ /* 0x000fe20000410000 */
[----:B------:R-:W-:-:S02]  /*26b0*/  HFMA2 R32, -RZ, RZ, 0, 0 ;  /* 0x00000000ff207431 */ /* 0x000fc400000001ff */
[----:B------:R-:W-:Y:S01]  /*26c0*/  FMUL.FTZ R54, R36, R64 ;  /* 0x0000004024367220 */ /* 0x000fe20000410000 */
[----:B------:R-:W-:Y:S01]  /*26d0*/  FFMA.FTZ R31, R65, R66, R69 ;  /* 0x00000042411f7223 */ /* 0x000fe20000010045 */
[----:B------:R-:W-:Y:S01]  /*26e0*/  @P6 SHF.L.U32 R71, R25, 0x10, RZ ;  /* 0x0000001019476819 */ /* 0x000fe200000006ff */
[----:B------:R-:W-:Y:S02]  /*26f0*/  @P6 IMAD.U32 R69, R33, 0x10000, RZ ;  /* 0x0001000021456824 */ /* 0x000fe400078e00ff */
[----:B------:R-:W-:Y:S01]  /*2700*/  FMUL.FTZ R34, R34, UR16 ;  /* 0x0000001022227c20 */ /* 0x000fe20008410000 */
        /* <DEDUP_REMOVED lines=12> */
[----:B------:R-:W-:Y:S01]  /*27d0*/  MOV R66, RZ ;  /* 0x000000ff00427202 */ /* 0x000fe20000000f00 */
[----:B------:R-:W-:Y:S01]  /*27e0*/  @P5 FMUL.FTZ R66, R73, R70 ;  /* 0x0000004649425220 */ /* 0x000fe20000410000 */
[----:B------:R-:W-:Y:S01]  /*27f0*/  MOV R71, RZ ;  /* 0x000000ff00477202 */ /* 0x000fe20000000f00 */
[----:B------:R-:W-:-:S02]  /*2800*/  @P3 IMAD.U32 R81, R74, 0x10000, RZ ;  /* 0x000100004a513824 */ /* 0x000fc400078e00ff */
[----:B------:R-:W-:Y:S01]  /*2810*/  FMUL.FTZ R76, R69, UR16 ;  /* 0x00000010454c7c20 */ /* 0x000fe20008410000 */
[-C--:B------:R-:W-:Y:S01]  /*2820*/  @P4 FMUL.FTZ R71, R77, R54.reuse ;  /* 0x000000364d474220 */ /* 0x080fe20000410000 */
[----:B------:R-:W-:Y:S01]  /*2830*/  @P4 FMUL.FTZ R34, R79, R54 ;  /* 0x000000364f224220 */ /* 0x000fe20000410000 */
[----:B------:R-:W-:Y:S02]  /*2840*/  HFMA2 R73, -RZ, RZ, 0, 0 ;  /* 0x00000000ff497431 */ /* 0x000fe400000001ff */
[-C--:B------:R-:W-:Y:S01]  /*2850*/  FMUL.FTZ R54, R31, R64.reuse ;  /* 0x000000401f367220 */ /* 0x080fe20000410000 */
[----:B------:R-:W-:Y:S01]  /*2860*/  @P5 SHF.L.U32 R75, R53, 0x10, RZ ;  /* 0x00000010354b5819 */ /* 0x000fe200000006ff */
[----:B------:R-:W-:Y:S01]  /*2870*/  FMUL.FTZ R64, R38, R64 ;  /* 0x0000004026407220 */ /* 0x000fe20000410000 */
[----:B------:R-:W-:Y:S01]  /*2880*/  MOV R68, RZ ;  /* 0x000000ff00447202 */ /* 0x000fe20000000f00 */
[----:B------:R-:W-:Y:S01]  /*2890*/  @P3 FMUL.FTZ R68, R81, R76 ;  /* 0x0000004c51443220 */ /* 0x000fe20000410000 */
[C---:B------:R-:W-:Y:S01]  /*28a0*/  @P2 SHF.L.U32 R33, R35.reuse, 0x10, RZ ;  /* 0x0000001023212819 */ /* 0x040fe200000006ff */
        /* <DEDUP_REMOVED lines=24> */
[----:B------:R-:W-:-:S07]  /*2a30*/  F2FP.BF16.F32.PACK_AB R32, R72, R37 ;  /* 0x000000254820723e */ /* 0x000fce00000010ff */
.L_x_415:
        /* <DEDUP_REMOVED lines=21> */
.L_x_411:
[----:B0-----:R-:W-:Y:S01]  /*2b90*/  MOV R34, R4 ;  /* 0x0000000400227202 */ /* 0x001fe20000000f00 */
[----:B------:R-:W-:Y:S01]  /*2ba0*/  IMAD.MOV.U32 R21, RZ, RZ, R44 ;  /* 0x000000ffff157224 */ /* 0x000fe200078e002c */
[----:B------:R-:W-:Y:S01]  /*2bb0*/  MOV R35, R5 ;  /* 0x0000000500237202 */ /* 0x000fe20000000f00 */
[----:B------:R-:W-:Y:S01]  /*2bc0*/  IMAD.MOV.U32 R30, RZ, RZ, R8 ;  /* 0x000000ffff1e7224 */ /* 0x000fe200078e0008 */
        /* <DEDUP_REMOVED lines=20> */
.L_x_410:
[----:B------:R-:W-:Y:S05]  /*2d10*/  BSYNC B0 ;  /* 0x0000000000007941 */ /* 0x000fea0003800000 */
.L_x_409:
[----:B------:R-:W0:Y:S01]  /*2d20*/  S2R R3, SR_CgaCtaId ;  /* 0x0000000000037919 */ /* 0x000e220000008800 */
[----:B------:R-:W-:Y:S01]  /*2d30*/  MOV R0, 0x400 ;  /* 0x0000040000007802 */ /* 0x000fe20000000f00 */
[----:B------:R-:W-:Y:S05]  /*2d40*/  WARPSYNC.ALL ;  /* 0x0000000000007948 */ /* 0x000fea0003800000 */
[----:B------:R-:W1:Y:S01]  /*2d50*/  LDCU.128 UR20, c[0x0][0x440] ;  /* 0x00008800ff1477ac */ /* 0x000e620008000c00 */
[----:B------:R-:W2:Y:S01]  /*2d60*/  LDCU.64 UR10, c[0x0][0x460] ;  /* 0x00008c00ff0a77ac */ /* 0x000ea20008000a00 */
[----:B0-----:R-:W-:-:S05]  /*2d70*/  LEA R3, R3, R0, 0x18 ;  /* 0x0000000003037211 */ /* 0x001fca00078ec0ff */
[C---:B------:R-:W-:Y:S01]  /*2d80*/  IMAD R0, R18.reuse, 0x20, R3 ;  /* 0x0000002012007824 */ /* 0x040fe200078e0203 */
[----:B------:R-:W-:-:S04]  /*2d90*/  LEA R3, R18, R3, 0x2 ;  /* 0x0000000312037211 */ /* 0x000fc800078e10ff */
[----:B------:R0:W-:Y:S04]  /*2da0*/  STS.128 [R0], R24 ;  /* 0x0000001800007388 */ /* 0x0001e80000000c00 */
[----:B------:R-:W-:Y:S01]  /*2db0*/  STS.128 [R0+0x10], R28 ;  /* 0x0000101c00007388 */ /* 0x000fe20000000c00 */
[----:B------:R-:W-:Y:S08]  /*2dc0*/  BAR.SYNC.DEFER_BLOCKING 0x0 ;  /* 0x0000000000007b1d */ /* 0x000ff00000010000 */
[----:B0-----:R-:W0:Y:S01]  /*2dd0*/  LDC R26, c[0x0][0x388] ;  /* 0x0000e200ff1a7b82 */ /* 0x001e220000000800 */
[----:B------:R-:W3:Y:S04]  /*2de0*/  LDS R2, [R3] ;  /* 0x0000000003027984 */ /* 0x000ee80000000800 */
[----:B------:R-:W4:Y:S04]  /*2df0*/  LDS R9, [R3+0x400] ;  /* 0x0004000003097984 */ /* 0x000f280000000800 */
[----:B------:R-:W5:Y:S04]  /*2e00*/  LDS R8, [R3+0x200] ;  /* 0x0002000003087984 */ /* 0x000f680000000800 */
[----:B------:R-:W1:Y:S04]  /*2e10*/  LDS R11, [R3+0x600] ;  /* 0x00060000030b7984 */ /* 0x000e680000000800 */
[----:B------:R-:W2:Y:S04]  /*2e20*/  LDS R17, [R3+0x800] ;  /* 0x0008000003117984 */ /* 0x000ea80000000800 */
[----:B------:R-:W0:Y:S04]  /*2e30*/  LDS R19, [R3+0xa00] ;  /* 0x000a000003137984 */ /* 0x000e280000000800 */
[----:B------:R-:W0:Y:S04]  /*2e40*/  LDS R37, [R3+0xc00] ;  /* 0x000c000003257984 */ /* 0x000e280000000800 */
[----:B------:R-:W0:Y:S01]  /*2e50*/  LDS R25, [R3+0xe00] ;  /* 0x000e000003197984 */ /* 0x000e220000000800 */
[----:B------:R-:W-:Y:S01]  /*2e60*/  BAR.SYNC.DEFER_BLOCKING 0x0 ;  /* 0x0000000000007b1d */ /* 0x000fe20000010000 */
[----:B---3--:R-:W-:-:S04]  /*2e70*/  FADD.FTZ R2, RZ, R2 ;  /* 0x00000002ff027221 */ /* 0x008fc80000010000 */
[----:B----4-:R-:W-:Y:S01]  /*2e80*/  FADD.FTZ R2, R2, R9 ;  /* 0x0000000902027221 */ /* 0x010fe20000010000 */
[----:B-----5:R-:W-:-:S04]  /*2e90*/  FADD.FTZ R8, RZ, R8 ;  /* 0x00000008ff087221 */ /* 0x020fc80000010000 */
[----:B-1----:R-:W-:Y:S01]  /*2ea0*/  FADD.FTZ R8, R8, R11 ;  /* 0x0000000b08087221 */ /* 0x002fe20000010000 */
[----:B------:R-:W-:Y:S01]  /*2eb0*/  STS.128 [R0], R20 ;  /* 0x0000001400007388 */ /* 0x000fe20000000c00 */
[----:B--2---:R-:W-:-:S03]  /*2ec0*/  FADD.FTZ R2, R2, R17 ;  /* 0x0000001102027221 */ /* 0x004fc60000010000 */
        /* <DEDUP_REMOVED lines=21> */
[----:B-----5:R-:W-:Y:S01]  /*3020*/  FADD.FTZ R16, R16, R39 ;  /* 0x0000002710107221 */ /* 0x020fe20000010000 */
        /* <DEDUP_REMOVED lines=9> */
[C---:B------:R-:W-:Y:S01]  /*30c0*/  IADD3 R2, P0, PT, R6.reuse, UR22, RZ ;  /* 0x0000001606027c10 */ /* 0x040fe2000ff1e0ff */
[----:B------:R-:W1:Y:S01]  /*30d0*/  LDS R21, [R3+0x200] ;  /* 0x0002000003157984 */ /* 0x000e620000000800 */
[C---:B------:R-:W-:Y:S02]  /*30e0*/  IADD3 R4, P1, PT, R6.reuse, UR20, RZ ;  /* 0x0000001406047c10 */ /* 0x040fe4000ff3e0ff */
[----:B------:R-:W-:Y:S01]  /*30f0*/  IADD3 R6, P2, PT, R6, UR10, RZ ;  /* 0x0000000a06067c10 */ /* 0x000fe2000ff5e0ff */
[----:B------:R-:W2:Y:S01]  /*3100*/  LDS R23, [R3+0x400] ;  /* 0x0004000003177984 */ /* 0x000ea20000000800 */
[----:B------:R-:W-:-:S03]  /*3110*/  IADD3.X R5, PT, PT, R7, UR21, RZ, P1, !PT ;  /* 0x0000001507057c10 */ /* 0x000fc60008ffe4ff */
[----:B------:R-:W3:Y:S04]  /*3120*/  LDS R22, [R3+0x600] ;  /* 0x0006000003167984 */ /* 0x000ee80000000800 */
[----:B------:R-:W4:Y:S04]  /*3130*/  LDS R33, [R3+0x800] ;  /* 0x0008000003217984 */ /* 0x000f280000000800 */
[----:B------:R-:W5:Y:S04]  /*3140*/  LDS R24, [R3+0xa00] ;  /* 0x000a000003187984 */ /* 0x000f680000000800 */
[----:B------:R-:W5:Y:S04]  /*3150*/  LDS R35, [R3+0xc00] ;  /* 0x000c000003237984 */ /* 0x000f680000000800 */
[----:B------:R0:W5:Y:S02]  /*3160*/  LDS R0, [R3+0xe00] ;  /* 0x000e000003007984 */ /* 0x0001640000000800 */
[----:B0-----:R-:W-:-:S02]  /*3170*/  IADD3.X R3, PT, PT, R7, UR23, RZ, P0, !PT ;  /* 0x0000001707037c10 */ /* 0x001fc400087fe4ff */
[----:B------:R-:W-:Y:S01]  /*3180*/  IADD3.X R7, PT, PT, R7, UR11, RZ, P2, !PT ;  /* 0x0000000b07077c10 */ /* 0x000fe200097fe4ff */
[----:B------:R-:W-:Y:S02]  /*3190*/  FADD.FTZ R20, RZ, R20 ;  /* 0x00000014ff147221 */ /* 0x000fe40000010000 */
[----:B------:R-:W-:Y:S01]  /*31a0*/  STG.E desc[UR8][R2.64], R41 ;  /* 0x0000002902007986 */ /* 0x000fe2000c101908 */
[----:B-1----:R-:W-:-:S03]  /*31b0*/  FADD.FTZ R21, RZ, R21 ;  /* 0x00000015ff157221 */ /* 0x002fc60000010000 */
[----:B------:R-:W-:Y:S01]  /*31c0*/  STG.E desc[UR8][R4.64], R37 ;  /* 0x0000002504007986 */ /* 0x000fe2000c101908 */
        /* <DEDUP_REMOVED lines=11> */
.L_x_412:
[----:B------:R-:W-:Y:S01]  /*3280*/  HFMA2 R32, -RZ, RZ, 0, 5.9604644775390625e-08 ;  /* 0x00000001ff207431 */ /* 0x000fe200000001ff */
[----:B------:R-:W-:Y:S01]  /*3290*/  BSSY B2, `(.L_x_418) ;  /* 0x0000007000027945 */ /* 0x000fe20003800000 */
[----:B------:R-:W-:Y:S02]  /*32a0*/  MOV R91, R35 ;  /* 0x00000023005b7202 */ /* 0x000fe40000000f00 */
[----:B------:R-:W-:Y:S02]  /*32b0*/  MOV R33, 0x1f ;  /* 0x0000001f00217802 */ /* 0x000fe40000000f00 */
[----:B------:R-:W-:-:S07]  /*32c0*/  MOV R34, 0xffffffff ;  /* 0xffffffff00227802 */ /* 0x000fce0000000f00 */
[----:B-----5:R-:W-:Y:S05]  /*32d0*/  WARPSYNC.COLLECTIVE R34, `(.L_x_419) ;  /* 0x0000000022087348 */ /* 0x020fea0003c00000 */
[----:B------:R0:W1:Y:S02]  /*32e0*/  SHFL.BFLY P3, R92, R91, R32, R33 ;  /* 0x0c0000205b5c7389 */ /* 0x0000640000060021 */
[----:B01---5:R-:W-:Y:S05]  /*32f0*/  ENDCOLLECTIVE ;  /* 0x000000000000791b */ /* 0x023fea0003800000 */
.L_x_419:
[----:B------:R-:W-:Y:S05]  /*3300*/  BSYNC B2 ;  /* 0x0000000000027941 */ /* 0x000fea0003800000 */
.L_x_418:
[----:B------:R-:W-:Y:S01]  /*3310*/  MOV R32, R92 ;  /* 0x0000005c00207202 */ /* 0x000fe20000000f00 */
[----:B------:R-:W-:Y:S01]  /*3320*/  IMAD.MOV.U32 R33, RZ, RZ, 0x1f ;  /* 0x0000001fff217424 */ /* 0x000fe200078e00ff */
[----:B------:R-:W-:Y:S02]  /*3330*/  MOV R91, R84 ;  /* 0x00000054005b7202 */ /* 0x000fe40000000f00 */
[----:B------:R-:W-:Y:S01]  /*3340*/  MOV R34, 0xffffffff ;  /* 0xffffffff00227802 */ /* 0x000fe20000000f00 */
[----:B------:R-:W-:Y:S01]  /*3350*/  FADD.FTZ R86, R35, R32 ;  /* 0x0000002023567221 */ /* 0x000fe20000010000 */
[----:B------:R-:W-:-:S07]  /*3360*/  HFMA2 R32, -RZ, RZ, 0, 5.9604644775390625e-08 ;  /* 0x00000001ff207431 */ /* 0x000fce00000001ff */
[----:B------:R-:W-:Y:S05]  /*3370*/  WARPSYNC.COLLECTIVE R34, `(.L_x_420) ;  /* 0x0000000022087348 */ /* 0x000fea0003c00000 */
[----:B------:R0:W1:Y:S02]  /*3380*/  SHFL.BFLY P3, R92, R91, R32, R33 ;  /* 0x0c0000205b5c7389 */ /* 0x0000640000060021 */
[----:B01----:R-:W-:Y:S05]  /*3390*/  ENDCOLLECTIVE ;  /* 0x000000000000791b */ /* 0x003fea0003800000 */
.L_x_420:
[----:B------:R-:W-:Y:S01]  /*33a0*/  HFMA2 R32, -RZ, RZ, 0, 1.1920928955078125e-07 ;  /* 0x00000002ff207431 */ /* 0x000fe200000001ff */
[----:B------:R-:W-:Y:S02]  /*33b0*/  MOV R91, R86 ;  /* 0x00000056005b7202 */ /* 0x000fe40000000f00 */
[----:B------:R-:W-:-:S07]  /*33c0*/  MOV R85, R92 ;  /* 0x0000005c00557202 */ /* 0x000fce0000000f00 */
[----:B------:R-:W-:Y:S05]  /*33d0*/  WARPSYNC.COLLECTIVE R34, `(.L_x_421) ;  /* 0x0000000022087348 */ /* 0x000fea0003c00000 */
[----:B------:R0:W1:Y:S02]  /*33e0*/  SHFL.BFLY P3, R92, R91, R32, R33 ;  /* 0x0c0000205b5c7389 */ /* 0x0000640000060021 */
[----:B01----:R-:W-:Y:S05]  /*33f0*/  ENDCOLLECTIVE ;  /* 0x000000000000791b */ /* 0x003fea0003800000 */
.L_x_421:
[----:B------:R-:W-:-:S05]  /*3400*/  FADD.FTZ R87, R84, R85 ;  /* 0x0000005554577221 */ /* 0x000fca0000010000 */
[----:B------:R-:W-:Y:S02]  /*3410*/  MOV R91, R87 ;  /* 0x00000057005b7202 */ /* 0x000fe40000000f00 */
[----:B------:R-:W-:-:S07]  /*3420*/  MOV R85, R92 ;  /* 0x0000005c00557202 */ /* 0x000fce0000000f00 */
[----:B------:R-:W-:Y:S05]  /*3430*/  WARPSYNC.COLLECTIVE R34, `(.L_x_422) ;  /* 0x0000000022087348 */ /* 0x000fea0003c00000 */
[----:B------:R0:W1:Y:S02]  /*3440*/  SHFL.BFLY P3, R92, R91, R32, R33 ;  /* 0x0c0000205b5c7389 */ /* 0x0000640000060021 */
[----:B01----:R-:W-:Y:S05]  /*3450*/  ENDCOLLECTIVE ;  /* 0x000000000000791b */ /* 0x003fea0003800000 */
.L_x_422:
[----:B------:R-:W-:Y:S01]  /*3460*/  FADD.FTZ R89, R86, R85 ;  /* 0x0000005556597221 */ /* 0x000fe20000010000 */
[----:B------:R-:W-:-:S04]  /*3470*/  HFMA2 R32, -RZ, RZ, 0, 2.384185791015625e-07 ;  /* 0x00000004ff207431 */ /* 0x000fc800000001ff */
[----:B------:R-:W-:Y:S02]  /*3480*/  MOV R91, R89 ;  /* 0x00000059005b7202 */ /* 0x000fe40000000f00 */
[----:B------:R-:W-:-:S07]  /*3490*/  MOV R88, R92 ;  /* 0x0000005c00587202 */ /* 0x000fce0000000f00 */
[----:B------:R-:W-:Y:S05]  /*34a0*/  WARPSYNC.COLLECTIVE R34, `(.L_x_423) ;  /* 0x0000000022087348 */ /* 0x000fea0003c00000 */
[----:B------:R0:W1:Y:S02]  /*34b0*/  SHFL.BFLY P3, R92, R91, R32, R33 ;  /* 0x0c0000205b5c7389 */ /* 0x0000640000060021 */
[----:B01----:R-:W-:Y:S05]  /*34c0*/  ENDCOLLECTIVE ;  /* 0x000000000000791b */ /* 0x003fea0003800000 */
.L_x_423:
[----:B------:R-:W-:-:S04]  /*34d0*/  FADD.FTZ R88, R87, R88 ;  /* 0x0000005857587221 */ /* 0x000fc80000010000 */
[----:B------:R-:W-:Y:S01]  /*34e0*/  IMAD.MOV.U32 R91, RZ, RZ, R88 ;  /* 0x000000ffff5b7224 */ /* 0x000fe200078e0058 */
[----:B------:R-:W-:-:S07]  /*34f0*/  MOV R90, R92 ;  /* 0x0000005c005a7202 */ /* 0x000fce0000000f00 */
[----:B------:R-:W-:Y:S05]  /*3500*/  WARPSYNC.COLLECTIVE R34, `(.L_x_424) ;  /* 0x0000000022087348 */ /* 0x000fea0003c00000 */
[----:B------:R0:W1:Y:S02]  /*3510*/  SHFL.BFLY P3, R92, R91, R32, R33 ;  /* 0x0c0000205b5c7389 */ /* 0x0000640000060021 */
[----:B01----:R-:W-:Y:S05]  /*3520*/  ENDCOLLECTIVE ;  /* 0x000000000000791b */ /* 0x003fea0003800000 */
.L_x_424:
[----:B------:R-:W-:Y:S01]  /*3530*/  FADD.FTZ R90, R89, R90 ;  /* 0x0000005a595a7221 */ /* 0x000fe20000010000 */
[----:B------:R-:W-:-:S04]  /*3540*/  HFMA2 R32, -RZ, RZ, 0, 4.76837158203125e-07 ;  /* 0x00000008ff207431 */ /* 0x000fc800000001ff */
[----:B------:R-:W-:Y:S02]  /*3550*/  MOV R91, R90 ;  /* 0x0000005a005b7202 */ /* 0x000fe40000000f00 */
[----:B------:R-:W-:-:S07]  /*3560*/  MOV R85, R92 ;  /* 0x0000005c00557202 */ /* 0x000fce0000000f00 */
[----:B------:R-:W-:Y:S05]  /*3570*/  WARPSYNC.COLLECTIVE R34, `(.L_x_425) ;  /* 0x0000000022087348 */ /* 0x000fea0003c00000 */
[----:B------:R0:W1:Y:S02]  /*3580*/  SHFL.BFLY P3, R92, R91, R32, R33 ;  /* 0x0c0000205b5c7389 */ /* 0x0000640000060021 */
[----:B01----:R-:W-:Y:S05]  /*3590*/  ENDCOLLECTIVE ;  /* 0x000000000000791b */ /* 0x003fea0003800000 */
.L_x_425:
[----:B------:R-:W-:-:S05]  /*35a0*/  FADD.FTZ R35, R88, R85 ;  /* 0x0000005558237221 */ /* 0x000fca0000010000 */
[----:B------:R-:W-:Y:S02]  /*35b0*/  MOV R91, R35 ;  /* 0x00000023005b7202 */ /* 0x000fe40000000f00 */
[----:B------:R-:W-:-:S07]  /*35c0*/  MOV R85, R92 ;  /* 0x0000005c00557202 */ /* 0x000fce0000000f00 */
[----:B------:R-:W-:Y:S05]  /*35d0*/  WARPSYNC.COLLECTIVE R34, `(.L_x_426) ;  /* 0x0000000022087348 */ /* 0x000fea0003c00000 */
[----:B------:R0:W1:Y:S02]  /*35e0*/  SHFL.BFLY P3, R92, R91, R32, R33 ;  /* 0x0c0000205b5c7389 */ /* 0x0000640000060021 */
[----:B01----:R-:W-:Y:S05]  /*35f0*/  ENDCOLLECTIVE ;  /* 0x000000000000791b */ /* 0x003fea0003800000 */
.L_x_426:
[----:B------:R-:W-:Y:S01]  /*3600*/  FADD.FTZ R84, R90, R85 ;  /* 0x000000555a547221 */ /* 0x000fe20000010000 */
[----:B------:R-:W-:-:S04]  /*3610*/  HFMA2 R32, -RZ, RZ, 0, 9.5367431640625e-07 ;  /* 0x00000010ff207431 */ /* 0x000fc800000001ff */
[----:B------:R-:W-:Y:S01]  /*3620*/  MOV R91, R84 ;  /* 0x00000054005b7202 */ /* 0x000fe20000000f00 */
[----:B------:R-:W-:-:S07]  /*3630*/  FADD.FTZ R85, R35, R92 ;  /* 0x0000005c23557221 */ /* 0x000fce0000010000 */
[----:B------:R-:W-:Y:S05]  /*3640*/  WARPSYNC.COLLECTIVE R34, `(.L_x_427) ;  /* 0x0000000022087348 */ /* 0x000fea0003c00000 */
[----:B------:R0:W1:Y:S02]  /*3650*/  SHFL.BFLY P3, R92, R91, R32, R33 ;  /* 0x0c0000205b5c7389 */ /* 0x0000640000060021 */
[----:B01----:R-:W-:Y:S05]  /*3660*/  ENDCOLLECTIVE ;  /* 0x000000000000791b */ /* 0x003fea0003800000 */
.L_x_427:
[----:B------:R-:W-:Y:S02]  /*3670*/  MOV R91, R85 ;  /* 0x00000055005b7202 */ /* 0x000fe40000000f00 */
[----:B------:R-:W-:-:S07]  /*3680*/  MOV R87, R92 ;  /* 0x0000005c00577202 */ /* 0x000fce0000000f00 */
[----:B------:R-:W-:Y:S05]  /*3690*/  WARPSYNC.COLLECTIVE R34, `(.L_x_428) ;  /* 0x0000000022087348 */ /* 0x000fea0003c00000 */
[----:B------:R0:W1:Y:S02]  /*36a0*/  SHFL.BFLY P3, R92, R91, R32, R33 ;  /* 0x0c0000205b5c7389 */ /* 0x0000640000060021 */
[----:B01----:R-:W-:Y:S05]  /*36b0*/  ENDCOLLECTIVE ;  /* 0x000000000000791b */ /* 0x003fea0003800000 */
.L_x_428:
[----:B------:R-:W-:Y:S01]  /*36c0*/  MOV R86, R92 ;  /* 0x0000005c00567202 */ /* 0x000fe20000000f00 */
[----:B------:R-:W-:Y:S06]  /*36d0*/  BRA `(.L_x_429) ;  /* 0xffffffd400987947 */ /* 0x000fec000383ffff */
.L_x_430:
        /* <DEDUP_REMOVED lines=10> */
.L_x_6351:


//--------------------- .text._ZN10layer_norm22ln_bwd_finalize_kernelINS_22Kernel_traits_finalizeILj256E13__nv_bfloat16S2_S2_S2_fjLb1ELj1024ELj4ENS_18Kernel_traits_baseILj256ES2_S2_S2_S2_fjLj1024EEEEELb1ELb0EEEvNS_9BwdParamsE --------------------------
	.section	.text._ZN10layer_norm22ln_bwd_finalize_kernelINS_22Kernel_traits_finalizeILj256E13__nv_bfloat16S2_S2_S2_fjLb1ELj1024ELj4ENS_18Kernel_traits_baseILj256ES2_S2_S2_S2_fjLj1024EEEEELb1ELb0EEEvNS_9BwdParamsE,"ax",@progbits
	.align	128
        .global         _ZN10layer_norm22ln_bwd_finalize_kernelINS_22Kernel_traits_finalizeILj256E13__nv_bfloat16S2_S2_S2_fjLb1ELj1024ELj4ENS_18Kernel_traits_baseILj256ES2_S2_S2_S2_fjLj1024EEEEELb1ELb0EEEvNS_9BwdParamsE
        .type           _ZN10layer_norm22ln_bwd_finalize_kernelINS_22Kernel_traits_finalizeILj256E13__nv_bfloat16S2_S2_S2_fjLb1ELj1024ELj4ENS_18Kernel_traits_baseILj256ES2_S2_S2_S2_fjLj1024EEEEELb1ELb0EEEvNS_9BwdParamsE,@function
        .size           _ZN10layer_norm22ln_bwd_finalize_kernelINS_22Kernel_traits_finalizeILj256E13__nv_bfloat16S2_S2_S2_fjLb1ELj1024ELj4ENS_18Kernel_traits_baseILj256ES2_S2_S2_S2_fjLj1024EEEEELb1ELb0EEEvNS_9BwdParamsE,(.L_x_6352 - _ZN10layer_norm22ln_bwd_finalize_kernelINS_22Kernel_traits_finalizeILj256E13__nv_bfloat16S2_S2_S2_fjLb1ELj1024ELj4ENS_18Kernel_traits_baseILj256ES2_S2_S2_S2_fjLj1024EEEEELb1ELb0EEEvNS_9BwdParamsE)
        .other          _ZN10layer_norm22ln_bwd_finalize_kernelINS_22Kernel_traits_finalizeILj256E13__nv_bfloat16S2_S2_S2_fjLb1ELj1024ELj4ENS_18Kernel_traits_baseILj256ES2_S2_S2_S2_fjLj1024EEEEELb1ELb0EEEvNS_9BwdParamsE,@"STO_CUDA_ENTRY STV_DEFAULT"
_ZN10layer_norm22ln_bwd_finalize_kernelINS_22Kernel_traits_finalizeILj256E13__nv_bfloat16S2_S2_S2_fjLb1ELj1024ELj4ENS_18Kernel_traits_baseILj256ES2_S2_S2_S2_fjLj1024EEEEELb1ELb0EEEvNS_9BwdParamsE:
.text._ZN10layer_norm22ln_bwd_finalize_kernelINS_22Kernel_traits_finalizeILj256E13__nv_bfloat16S2_S2_S2_fjLb1ELj1024ELj4ENS_18Kernel_traits_baseILj256ES2_S2_S2_S2_fjLj1024EEEEELb1ELb0EEEvNS_9BwdParamsE:
        /* <DEDUP_REMOVED lines=11> */
[----:B------:R-:W-:Y:S01]  /*00b0*/  HFMA2 R26, -RZ, RZ, 0, 0 ;  /* 0x00000000ff1a7431 */ /* 0x000fe200000001ff */
[----:B------:R-:W2:Y:S01]  /*00c0*/  LDCU.64 UR6, c[0x0][0x358] ;  /* 0x00006b00ff0677ac */ /* 0x000ea20008000a00 */
[----:B------:R-:W-:Y:S01]  /*00d0*/  HFMA2 R8, -RZ, RZ, 0, 0 ;  /* 0x00000000ff087431 */ /* 0x000fe200000001ff */
[----:B------:R-:W-:Y:S02]  /*00e0*/  LOP3.LUT R6, R2, 0x1f, RZ, 0xc0, !PT ;  /* 0x0000001f02067812 */ /* 0x000fe400078ec0ff */
[----:B------:R-:W-:Y:S02]  /*00f0*/  MOV R25, RZ ;  /* 0x000000ff00197202 */ /* 0x000fe40000000f00 */
[----:B-1----:R-:W-:-:S04]  /*0100*/  ISETP.GE.U32.AND P0, PT, R5, UR8, PT ;  /* 0x0000000805007c0c */ /* 0x002fc8000bf06070 */
[----:B0-----:R-:W-:-:S13]  /*0110*/  ISETP.GE.U32.OR P0, PT, R3, R4, P0 ;  /* 0x000000040300720c */ /* 0x001fda0000706470 */
[----:B--2---:R-:W-:Y:S05]  /*0120*/  @P0 BRA `(.L_x_432) ;  /* 0x0000000c00740947 */ /* 0x004fea0003800000 */
[----:B------:R-:W-:Y:S01]  /*0130*/  LOP3.LUT R10, R5, 0x20, RZ, 0xfc, !PT ;  /* 0x00000020050a7812 */ /* 0x000fe200078efcff */
[----:B------:R-:W-:Y:S01]  /*0140*/  BSSY.RECONVERGENT B1, `(.L_x_433) ;  /* 0x000007c000017945 */ /* 0x000fe20003800200 */
[-C--:B------:R-:W-:Y:S02]  /*0150*/  LOP3.LUT R8, RZ, R5.reuse, RZ, 0x33, !PT ;  /* 0x00000005ff087212 */ /* 0x080fe400078e33ff */
[----:B------:R-:W-:Y:S02]  /*0160*/  VIMNMX.U32 R9, PT, PT, R10, UR8, !PT ;  /* 0x000000080a097c48 */ /* 0x000fe4000ffe0000 */
[----:B------:R-:W-:Y:S02]  /*0170*/  MOV R7, R5 ;  /* 0x0000000500077202 */ /* 0x000fe40000000f00 */
[----:B------:R-:W-:Y:S02]  /*0180*/  IADD3 R9, PT, PT, R9, R8, RZ ;  /* 0x0000000809097210 */ /* 0x000fe40007ffe0ff */
[----:B------:R-:W-:-:S02]  /*0190*/  MOV R8, RZ ;  /* 0x000000ff00087202 */ /* 0x000fc40000000f00 */
[C---:B------:R-:W-:Y:S02]  /*01a0*/  ISETP.GE.U32.AND P0, PT, R9.reuse, 0xe0, PT ;  /* 0x000000e00900780c */ /* 0x040fe40003f06070 */
[----:B------:R-:W-:Y:S02]  /*01b0*/  MOV R25, RZ ;  /* 0x000000ff00197202 */ /* 0x000fe40000000f00 */
[----:B------:R-:W-:Y:S02]  /*01c0*/  MOV R26, RZ ;  /* 0x000000ff001a7202 */ /* 0x000fe40000000f00 */
[----:B------:R-:W-:-:S07]  /*01d0*/  LEA.HI R11, R9, 0x1, RZ, 0x1b ;  /* 0x00000001090b7811 */ /* 0x000fce00078fd8ff */
[----:B------:R-:W-:Y:S05]  /*01e0*/  @!P0 BRA `(.L_x_434) ;  /* 0x0000000400c48947 */ /* 0x000fea0003800000 */
[C---:B------:R-:W-:Y:S01]  /*01f0*/  LOP3.LUT R15, R5.reuse, 0x80, RZ, 0xfc, !PT ;  /* 0x00000080050f7812 */ /* 0x040fe200078efcff */
[-CC-:B------:R-:W-:Y:S01]  /*0200*/  IMAD R29, R10, R4.reuse, R13.reuse ;  /* 0x000000040a1d7224 */ /* 0x180fe200078e020d */
[C---:B------:R-:W-:Y:S01]  /*0210*/  LOP3.LUT R19, R5.reuse, 0xa0, RZ, 0xfc, !PT ;  /* 0x000000a005137812 */ /* 0x040fe200078efcff */
[CCC-:B------:R-:W-:Y:S01]  /*0220*/  IMAD R10, R5.reuse, R4.reuse, R13.reuse ;  /* 0x00000004050a7224 */ /* 0x1c0fe200078e020d */
[----:B------:R-:W-:Y:S01]  /*0230*/  LOP3.LUT R17, R5, 0xc0, RZ, 0xfc, !PT ;  /* 0x000000c005117812 */ /* 0x000fe200078efcff */
[-CC-:B------:R-:W-:Y:S01]  /*0240*/  IMAD R15, R15, R4.reuse, R13.reuse ;  /* 0x000000040f0f7224 */ /* 0x180fe200078e020d */
        /* <DEDUP_REMOVED lines=8> */
[----:B------:R-:W-:Y:S01]  /*02d0*/  MOV R8, RZ ;  /* 0x000000ff00087202 */ /* 0x000fe20000000f00 */
[----:B------:R-:W-:Y:S01]  /*02e0*/  IMAD R23, R23, R4, R13 ;  /* 0x0000000417177224 */ /* 0x000fe200078e020d */
[----:B------:R-:W-:-:S02]  /*02f0*/  MOV R7, R5 ;  /* 0x0000000500077202 */ /* 0x000fc40000000f00 */
[C---:B------:R-:W-:Y:S02]  /*0300*/  IADD3 R13, PT, PT, R6.reuse, R29, RZ ;  /* 0x0000001d060d7210 */ /* 0x040fe40007ffe0ff */
[----:B------:R-:W-:Y:S02]  /*0310*/  IADD3 R10, PT, PT, R6, R10, RZ ;  /* 0x0000000a060a7210 */ /* 0x000fe40007ffe0ff */
[----:B------:R-:W-:Y:S02]  /*0320*/  IADD3 R24, PT, PT, -R24, RZ, RZ ;  /* 0x000000ff18187210 */ /* 0x000fe40007ffe1ff */
[C---:B------:R-:W-:Y:S02]  /*0330*/  IADD3 R22, PT, PT, R6.reuse, R15, RZ ;  /* 0x0000000f06167210 */ /* 0x040fe40007ffe0ff */
[C---:B------:R-:W-:Y:S02]  /*0340*/  IADD3 R19, PT, PT, R6.reuse, R19, RZ ;  /* 0x0000001306137210 */ /* 0x040fe40007ffe0ff */
[----:B------:R-:W-:-:S02]  /*0350*/  IADD3 R20, PT, PT, R6, R17, RZ ;  /* 0x0000001106147210 */ /* 0x000fc40007ffe0ff */
[C---:B------:R-:W-:Y:S02]  /*0360*/  IADD3 R21, PT, PT, R6.reuse, R21, RZ ;  /* 0x0000001506157210 */ /* 0x040fe40007ffe0ff */
[C---:B------:R-:W-:Y:S02]  /*0370*/  IADD3 R12, PT, PT, R6.reuse, R27, RZ ;  /* 0x0000001b060c7210 */ /* 0x040fe40007ffe0ff */
[----:B------:R-:W-:-:S07]  /*0380*/  IADD3 R23, PT, PT, R6, R23, RZ ;  /* 0x0000001706177210 */ /* 0x000fce0007ffe0ff */
.L_x_435:
[----:B------:R-:W0:Y:S02]  /*0390*/  LDC.64 R14, c[0x0][0x440] ;  /* 0x00011000ff0e7b82 */ /* 0x000e240000000a00 */
[----:B0-----:R-:W-:-:S05]  /*03a0*/  IMAD.WIDE.U32 R16, R10, 0x4, R14 ;  /* 0x000000040a107825 */ /* 0x001fca00078e000e */
[----:B------:R0:W2:Y:S02]  /*03b0*/  LDG.E R27, desc[UR6][R16.64] ;  /* 0x00000006101b7981 */ /* 0x0000a4000c1e1900 */
[----:B0-----:R-:W-:-:S05]  /*03c0*/  IMAD.WIDE.U32 R16, R13, 0x4, R14 ;  /* 0x000000040d107825 */ /* 0x001fca00078e000e */
[----:B------:R0:W3:Y:S02]  /*03d0*/  LDG.E R18, desc[UR6][R16.64] ;  /* 0x0000000610127981 */ /* 0x0000e4000c1e1900 */
[----:B0-----:R-:W-:-:S05]  /*03e0*/  IMAD.WIDE.U32 R16, R12, 0x4, R14 ;  /* 0x000000040c107825 */ /* 0x001fca00078e000e */
[----:B------:R0:W4:Y:S02]  /*03f0*/  LDG.E R29, desc[UR6][R16.64] ;  /* 0x00000006101d7981 */ /* 0x000124000c1e1900 */
[----:B0-----:R-:W-:-:S04]  /*0400*/  IMAD.WIDE.U32 R16, R23, 0x4, R14 ;  /* 0x0000000417107825 */ /* 0x001fc800078e000e */
[----:B--2---:R-:W-:-:S04]  /*0410*/  FADD.FTZ R27, R27, R8 ;  /* 0x000000081b1b7221 */ /* 0x004fc80000010000 */
[----:B---3--:R-:W-:Y:S02]  /*0420*/  FADD.FTZ R18, R27, R18 ;  /* 0x000000121b127221 */ /* 0x008fe40000010000 */
[----:B------:R0:W2:Y:S02]  /*0430*/  LDG.E R27, desc[UR6][R16.64] ;  /* 0x00000006101b7981 */ /* 0x0000a4000c1e1900 */
[----:B0-----:R-:W-:-:S04]  /*0440*/  IMAD.WIDE.U32 R16, R22, 0x4, R14 ;  /* 0x0000000416107825 */ /* 0x001fc800078e000e */
[----:B----4-:R-:W-:Y:S02]  /*0450*/  FADD.FTZ R18, R18, R29 ;  /* 0x0000001d12127221 */ /* 0x010fe40000010000 */
[----:B------:R0:W3:Y:S02]  /*0460*/  LDG.E R29, desc[UR6][R16.64] ;  /* 0x00000006101d7981 */ /* 0x0000e4000c1e1900 */
[----:B0-----:R-:W-:-:S04]  /*0470*/  IMAD.WIDE.U32 R16, R19, 0x4, R14 ;  /* 0x0000000413107825 */ /* 0x001fc800078e000e */
[----:B--2---:R-:W-:Y:S02]  /*0480*/  FADD.FTZ R18, R18, R27 ;  /* 0x0000001b12127221 */ /* 0x004fe40000010000 */
[----:B------:R0:W2:Y:S02]  /*0490*/  LDG.E R27, desc[UR6][R16.64] ;  /* 0x00000006101b7981 */ /* 0x0000a4000c1e1900 */
[----:B0-----:R-:W-:-:S05]  /*04a0*/  IMAD.WIDE.U32 R16, R20, 0x4, R14 ;  /* 0x0000000414107825 */ /* 0x001fca00078e000e */
[----:B------:R0:W4:Y:S02]  /*04b0*/  LDG.E R8, desc[UR6][R16.64] ;  /* 0x0000000610087981 */ /* 0x000124000c1e1900 */
[----:B0-----:R-:W0:Y:S01]  /*04c0*/  LDC.64 R16, c[0x0][0x448] ;  /* 0x00011200ff107b82 */ /* 0x001e220000000a00 */
[----:B---3--:R-:W-:Y:S01]  /*04d0*/  FADD.FTZ R18, R18, R29 ;  /* 0x0000001d12127221 */ /* 0x008fe20000010000 */
[----:B------:R-:W-:-:S04]  /*04e0*/  IMAD.WIDE.U32 R14, R21, 0x4, R14 ;  /* 0x00000004150e7825 */ /* 0x000fc800078e000e */
[----:B--2---:R-:W-:Y:S02]  /*04f0*/  FADD.FTZ R27, R18, R27 ;  /* 0x0000001b121b7221 */ /* 0x004fe40000010000 */
[----:B------:R0:W2:Y:S02]  /*0500*/  LDG.E R18, desc[UR6][R14.64] ;  /* 0x000000060e127981 */ /* 0x0000a4000c1e1900 */
[----:B0-----:R-:W-:-:S05]  /*0510*/  IMAD.WIDE.U32 R14, R10, 0x4, R16 ;  /* 0x000000040a0e7825 */ /* 0x001fca00078e0010 */
[----:B------:R0:W3:Y:S02]  /*0520*/  LDG.E R28, desc[UR6][R14.64] ;  /* 0x000000060e1c7981 */ /* 0x0000e4000c1e1900 */
[----:B0-----:R-:W-:-:S04]  /*0530*/  IMAD.WIDE.U32 R14, R13, 0x4, R16 ;  /* 0x000000040d0e7825 */ /* 0x001fc800078e0010 */
[----:B---3--:R-:W-:Y:S02]  /*0540*/  FADD.FTZ R28, R28, R25 ;  /* 0x000000191c1c7221 */ /* 0x008fe40000010000 */
        /* <DEDUP_REMOVED lines=11> */
[----:B----4-:R-:W-:Y:S01]  /*0600*/  FADD.FTZ R8, R27, R8 ;  /* 0x000000081b087221 */ /* 0x010fe20000010000 */
[----:B---3--:R-:W-:Y:S02]  /*0610*/  FADD.FTZ R25, R25, R28 ;  /* 0x0000001c19197221 */ /* 0x008fe40000010000 */
[----:B------:R0:W3:Y:S02]  /*0620*/  LDG.E R28, desc[UR6][R14.64] ;  /* 0x000000060e1c7981 */ /* 0x0000e4000c1e1900 */
[----:B0-----:R-:W-:-:S05]  /*0630*/  IMAD.WIDE.U32 R14, R20, 0x4, R16 ;  /* 0x00000004140e7825 */ /* 0x001fca00078e0010 */
[----:B------:R0:W4:Y:S02]  /*0640*/  LDG.E R27, desc[UR6][R14.64] ;  /* 0x000000060e1b7981 */ /* 0x000124000c1e1900 */
[----:B0-----:R-:W0:Y:S01]  /*0650*/  LDC.64 R14, c[0x0][0x460] ;  /* 0x00011800ff0e7b82 */ /* 0x001e220000000a00 */
[----:B------:R-:W-:-:S04]  /*0660*/  IMAD.WIDE.U32 R16, R21, 0x4, R16 ;  /* 0x0000000415107825 */ /* 0x000fc800078e0010 */
[----:B--2---:R-:W-:Y:S02]  /*0670*/  FADD.FTZ R8, R8, R18 ;  /* 0x0000001208087221 */ /* 0x004fe40000010000 */
[----:B------:R0:W2:Y:S02]  /*0680*/  LDG.E R18, desc[UR6][R16.64] ;  /* 0x0000000610127981 */ /* 0x0000a4000c1e1900 */
[----:B0-----:R-:W-:-:S04]  /*0690*/  IMAD.WIDE.U32 R16, R10, 0x4, R14 ;  /* 0x000000040a107825 */ /* 0x001fc800078e000e */
[----:B---3--:R-:W-:-:S04]  /*06a0*/  FADD.FTZ R25, R25, R28 ;  /* 0x0000001c19197221 */ /* 0x008fc80000010000 */
[----:B----4-:R-:W-:Y:S02]  /*06b0*/  FADD.FTZ R25, R25, R27 ;  /* 0x0000001b19197221 */ /* 0x010fe40000010000 */
        /* <DEDUP_REMOVED lines=17> */
[----:B------:R-:W-:-:S06]  /*07d0*/  IMAD.WIDE.U32 R14, R21, 0x4, R14 ;  /* 0x00000004150e7825 */ /* 0x000fcc00078e000e */
[----:B------:R-:W4:Y:S01]  /*07e0*/  LDG.E R15, desc[UR6][R14.64] ;  /* 0x000000060e0f7981 */ /* 0x000f22000c1e1900 */
[----:B---3--:R-:W-:-:S03]  /*07f0*/  FADD.FTZ R26, R26, R27 ;  /* 0x0000001b1a1a7221 */ /* 0x008fc60000010000 */
[----:B------:R-:W3:Y:S01]  /*0800*/  LDG.E R27, desc[UR6][R16.64] ;  /* 0x00000006101b7981 */ /* 0x000ee2000c1e1900 */
[----:B------:R-:W-:-:S04]  /*0810*/  IADD3 R24, PT, PT, R24, 0x8, RZ ;  /* 0x0000000818187810 */ /* 0x000fc80007ffe0ff */
[----:B------:R-:W-:Y:S01]  /*0820*/  ISETP.NE.AND P0, PT, R24, RZ, PT ;  /* 0x000000ff1800720c */ /* 0x000fe20003f05270 */
[----:B--2---:R-:W-:Y:S01]  /*0830*/  FADD.FTZ R25, R25, R18 ;  /* 0x0000001219197221 */ /* 0x004fe20000010000 */
[----:B------:R-:W-:Y:S02]  /*0840*/  IADD3 R7, PT, PT, R7, 0x100, RZ ;  /* 0x0000010007077810 */ /* 0x000fe40007ffe0ff */
[C---:B------:R-:W-:Y:S02]  /*0850*/  LEA R10, R4.reuse, R10, 0x8 ;  /* 0x0000000a040a7211 */ /* 0x040fe400078e40ff */
[C---:B------:R-:W-:Y:S02]  /*0860*/  LEA R13, R4.reuse, R13, 0x8 ;  /* 0x0000000d040d7211 */ /* 0x040fe400078e40ff */
[C---:B------:R-:W-:Y:S02]  /*0870*/  LEA R12, R4.reuse, R12, 0x8 ;  /* 0x0000000c040c7211 */ /* 0x040fe400078e40ff */
[----:B------:R-:W-:-:S02]  /*0880*/  LEA R23, R4, R23, 0x8 ;  /* 0x0000001704177211 */ /* 0x000fc400078e40ff */
[C---:B------:R-:W-:Y:S02]  /*0890*/  LEA R22, R4.reuse, R22, 0x8 ;  /* 0x0000001604167211 */ /* 0x040fe400078e40ff */
[C---:B------:R-:W-:Y:S02]  /*08a0*/  LEA R19, R4.reuse, R19, 0x8 ;  /* 0x0000001304137211 */ /* 0x040fe400078e40ff */
[C---:B------:R-:W-:Y:S02]  /*08b0*/  LEA R20, R4.reuse, R20, 0x8 ;  /* 0x0000001404147211 */ /* 0x040fe400078e40ff */
[----:B------:R-:W-:Y:S01]  /*08c0*/  LEA R21, R4, R21, 0x8 ;  /* 0x0000001504157211 */ /* 0x000fe200078e40ff */
[----:B---3--:R-:W-:-:S04]  /*08d0*/  FADD.FTZ R26, R26, R27 ;  /* 0x0000001b1a1a7221 */ /* 0x008fc80000010000 */
[----:B----4-:R-:W-:Y:S01]  /*08e0*/  FADD.FTZ R26, R26, R15 ;  /* 0x0000000f1a1a7221 */ /* 0x010fe20000010000 */
[----:B------:R-:W-:Y:S06]  /*08f0*/  @P0 BRA `(.L_x_435) ;  /* 0xfffffff800a40947 */ /* 0x000fec000383ffff */
.L_x_434:
[----:B------:R-:W-:Y:S05]  /*0900*/  BSYNC.RECONVERGENT B1 ;  /* 0x0000000000017941 */ /* 0x000fea0003800200 */
.L_x_433:
[----:B------:R-:W-:-:S13]  /*0910*/  LOP3.LUT P0, R10, R11, 0x7, RZ, 0xc0, !PT ;  /* 0x000000070b0a7812 */ /* 0x000fda000780c0ff */
[----:B------:R-:W-:Y:S05]  /*0920*/  @!P0 BRA `(.L_x_432) ;  /* 0x0000000400748947 */ /* 0x000fea0003800000 */
[----:B------:R-:W-:Y:S01]  /*0930*/  ISETP.GE.U32.AND P0, PT, R10, 0x4, PT ;  /* 0x000000040a00780c */ /* 0x000fe20003f06070 */
[----:B------:R-:W-:Y:S01]  /*0940*/  BSSY.RECONVERGENT B1, `(.L_x_436) ;  /* 0x000002f000017945 */ /* 0x000fe20003800200 */
[----:B------:R-:W-:-:S11]  /*0950*/  LOP3.LUT P1, R17, R11, 0x3, RZ, 0xc0, !PT ;  /* 0x000000030b117812 */ /* 0x000fd6000782c0ff */
[----:B------:R-:W-:Y:S05]  /*0960*/  @!P0 BRA `(.L_x_437) ;  /* 0x0000000000b08947 */ /* 0x000fea0003800000 */
[----:B------:R-:W0:Y:S01]  /*0970*/  LDC.64 R10, c[0x0][0x440] ;  /* 0x00011000ff0a7b82 */ /* 0x000e220000000a00 */
[----:B------:R-:W-:-:S07]  /*0980*/  IMAD R16, R7, R4, R3 ;  /* 0x0000000407107224 */ /* 0x000fce00078e0203 */
[----:B------:R-:W1:Y:S08]  /*0990*/  LDC.64 R14, c[0x0][0x448] ;  /* 0x00011200ff0e7b82 */ /* 0x000e700000000a00 */
[----:B------:R-:W2:Y:S01]  /*09a0*/  LDC.64 R12, c[0x0][0x460] ;  /* 0x00011800ff0c7b82 */ /* 0x000ea20000000a00 */
[----:B0-----:R-:W-:-:S06]  /*09b0*/  IMAD.WIDE.U32 R22, R16, 0x4, R10 ;  /* 0x0000000410167825 */ /* 0x001fcc00078e000a */
[----:B------:R-:W3:Y:S01]  /*09c0*/  LDG.E R22, desc[UR6][R22.64] ;  /* 0x0000000616167981 */ /* 0x000ee2000c1e1900 */
[----:B-1----:R-:W-:-:S05]  /*09d0*/  IMAD.WIDE.U32 R18, R16, 0x4, R14 ;  /* 0x0000000410127825 */ /* 0x002fca00078e000e */
[----:B------:R2:W4:Y:S02]  /*09e0*/  LDG.E R23, desc[UR6][R18.64] ;  /* 0x0000000612177981 */ /* 0x000524000c1e1900 */
[----:B--2---:R-:W-:-:S06]  /*09f0*/  IMAD.WIDE.U32 R18, R16, 0x4, R12 ;  /* 0x0000000410127825 */ /* 0x004fcc00078e000c */
[----:B------:R0:W2:Y:S01]  /*0a00*/  LDG.E R19, desc[UR6][R18.64] ;  /* 0x0000000612137981 */ /* 0x0000a2000c1e1900 */
[----:B------:R-:W-:-:S05]  /*0a10*/  LEA R28, R4, R16, 0x5 ;  /* 0x00000010041c7211 */ /* 0x000fca00078e28ff */
[----:B------:R-:W-:Y:S01]  /*0a20*/  IMAD.WIDE.U32 R20, R28, 0x4, R10 ;  /* 0x000000041c147825 */ /* 0x000fe200078e000a */
[----:B0-----:R-:W-:-:S04]  /*0a30*/  LEA R18, R4, R16, 0x6 ;  /* 0x0000001004127211 */ /* 0x001fc800078e30ff */
[----:B------:R0:W5:Y:S02]  /*0a40*/  LDG.E R16, desc[UR6][R20.64] ;  /* 0x0000000614107981 */ /* 0x000164000c1e1900 */
[----:B0-----:R-:W-:-:S06]  /*0a50*/  IMAD.WIDE.U32 R20, R18, 0x4, R10 ;  /* 0x0000000412147825 */ /* 0x001fcc00078e000a */
[----:B------:R-:W5:Y:S01]  /*0a60*/  LDG.E R20, desc[UR6][R20.64] ;  /* 0x0000000614147981 */ /* 0x000f62000c1e1900 */
[----:B------:R-:W-:-:S05]  /*0a70*/  LEA R24, R4, R18, 0x5 ;  /* 0x0000001204187211 */ /* 0x000fca00078e28ff */
[----:B------:R-:W-:-:S06]  /*0a80*/  IMAD.WIDE.U32 R10, R24, 0x4, R10 ;  /* 0x00000004180a7825 */ /* 0x000fcc00078e000a */
[----:B------:R-:W5:Y:S01]  /*0a90*/  LDG.E R10, desc[UR6][R10.64] ;  /* 0x000000060a0a7981 */ /* 0x000f62000c1e1900 */
[----:B---3--:R-:W-:Y:S01]  /*0aa0*/  FADD.FTZ R8, R8, R22 ;  /* 0x0000001608087221 */ /* 0x008fe20000010000 */
[----:B----4-:R-:W-:Y:S01]  /*0ab0*/  FADD.FTZ R25, R25, R23 ;  /* 0x0000001719197221 */ /* 0x010fe20000010000 */
[----:B------:R-:W-:-:S05]  /*0ac0*/  IMAD.WIDE.U32 R22, R28, 0x4, R14 ;  /* 0x000000041c167825 */ /* 0x000fca00078e000e */
[----:B------:R0:W3:Y:S01]  /*0ad0*/  LDG.E R21, desc[UR6][R22.64] ;  /* 0x0000000616157981 */ /* 0x0000e2000c1e1900 */
[----:B------:R-:W-:-:S04]  /*0ae0*/  IMAD.WIDE.U32 R28, R28, 0x4, R12 ;  /* 0x000000041c1c7825 */ /* 0x000fc800078e000c */
[----:B0-----:R-:W-:-:S04]  /*0af0*/  IMAD.WIDE.U32 R22, R18, 0x4, R14 ;  /* 0x0000000412167825 */ /* 0x001fc800078e000e */
[----:B--2---:R-:W-:Y:S01]  /*0b00*/  FADD.FTZ R26, R26, R19 ;  /* 0x000000131a1a7221 */ /* 0x004fe20000010000 */
[----:B------:R-:W-:Y:S01]  /*0b10*/  IMAD.WIDE.U32 R18, R18, 0x4, R12 ;  /* 0x0000000412127825 */ /* 0x000fe200078e000c */
[----:B------:R-:W2:Y:S03]  /*0b20*/  LDG.E R22, desc[UR6][R22.64] ;  /* 0x0000000616167981 */ /* 0x000ea6000c1e1900 */
[C---:B------:R-:W-:Y:S02]  /*0b30*/  IMAD.WIDE.U32 R14, R24.reuse, 0x4, R14 ;  /* 0x00000004180e7825 */ /* 0x040fe400078e000e */
[----:B------:R-:W4:Y:S02]  /*0b40*/  LDG.E R18, desc[UR6][R18.64] ;  /* 0x0000000612127981 */ /* 0x000f24000c1e1900 */
[----:B------:R-:W-:Y:S02]  /*0b50*/  IMAD.WIDE.U32 R12, R24, 0x4, R12 ;  /* 0x00000004180c7825 */ /* 0x000fe400078e000c */
[----:B------:R-:W4:Y:S04]  /*0b60*/  LDG.E R14, desc[UR6][R14.64] ;  /* 0x000000060e0e7981 */ /* 0x000f28000c1e1900 */
[----:B------:R-:W4:Y:S04]  /*0b70*/  LDG.E R23, desc[UR6][R28.64] ;  /* 0x000000061c177981 */ /* 0x000f28000c1e1900 */
[----:B------:R-:W4:Y:S01]  /*0b80*/  LDG.E R12, desc[UR6][R12.64] ;  /* 0x000000060c0c7981 */ /* 0x000f22000c1e1900 */
[----:B-----5:R-:W-:Y:S01]  /*0b90*/  FADD.FTZ R27, R8, R16 ;  /* 0x00000010081b7221 */ /* 0x020fe20000010000 */
[----:B------:R-:W-:-:S03]  /*0ba0*/  IADD3 R7, PT, PT, R7, 0x80, RZ ;  /* 0x0000008007077810 */ /* 0x000fc60007ffe0ff */
[----:B------:R-:W-:-:S04]  /*0bb0*/  FADD.FTZ R27, R27, R20 ;  /* 0x000000141b1b7221 */ /* 0x000fc80000010000 */
[----:B------:R-:W-:Y:S01]  /*0bc0*/  FADD.FTZ R8, R27, R10 ;  /* 0x0000000a1b087221 */ /* 0x000fe20000010000 */
[----:B---3--:R-:W-:-:S04]  /*0bd0*/  FADD.FTZ R21, R25, R21 ;  /* 0x0000001519157221 */ /* 0x008fc80000010000 */
[----:B--2---:R-:W-:Y:S01]  /*0be0*/  FADD.FTZ R21, R21, R22 ;  /* 0x0000001615157221 */ /* 0x004fe20000010000 */
[----:B----4-:R-:W-:-:S04]  /*0bf0*/  FADD.FTZ R23, R26, R23 ;  /* 0x000000171a177221 */ /* 0x010fc80000010000 */
[----:B------:R-:W-:Y:S01]  /*0c00*/  FADD.FTZ R23, R23, R18 ;  /* 0x0000001217177221 */ /* 0x000fe20000010000 */
[----:B------:R-:W-:-:S03]  /*0c10*/  FADD.FTZ R25, R21, R14 ;  /* 0x0000000e15197221 */ /* 0x000fc60000010000 */
[----:B------:R-:W-:-:S07]  /*0c20*/  FADD.FTZ R26, R23, R12 ;  /* 0x0000000c171a7221 */ /* 0x000fce0000010000 */
.L_x_437:
[----:B------:R-:W-:Y:S05]  /*0c30*/  BSYNC.RECONVERGENT B1 ;  /* 0x0000000000017941 */ /* 0x000fea0003800200 */
.L_x_436:
[----:B------:R-:W-:Y:S05]  /*0c40*/  @!P1 BRA `(.L_x_432) ;  /* 0x0000000000ac9947 */ /* 0x000fea0003800000 */
[----:B------:R-:W-:Y:S01]  /*0c50*/  ISETP.NE.AND P1, PT, R17, 0x1, PT ;  /* 0x000000011100780c */ /* 0x000fe20003f25270 */
[----:B------:R-:W-:Y:S01]  /*0c60*/  BSSY.RECONVERGENT B1, `(.L_x_438) ;  /* 0x000001b000017945 */ /* 0x000fe20003800200 */
[----:B------:R-:W-:-:S11]  /*0c70*/  LOP3.LUT P0, RZ, R9, 0x20, RZ, 0xc0, !PT ;  /* 0x0000002009ff7812 */ /* 0x000fd6000780c0ff */
[----:B------:R-:W-:Y:S05]  /*0c80*/  @!P1 BRA `(.L_x_439) ;  /* 0x0000000000609947 */ /* 0x000fea0003800000 */
[----:B------:R-:W0:Y:S01]  /*0c90*/  LDC.64 R18, c[0x0][0x440] ;  /* 0x00011000ff127b82 */ /* 0x000e220000000a00 */
[----:B------:R-:W-:-:S05]  /*0ca0*/  IMAD R17, R7, R4, R3 ;  /* 0x0000000407117224 */ /* 0x000fca00078e0203 */
[----:B------:R-:W-:Y:S02]  /*0cb0*/  LEA R9, R4, R17, 0x5 ;  /* 0x0000001104097211 */ /* 0x000fe400078e28ff */
[----:B------:R-:W1:Y:S08]  /*0cc0*/  LDC.64 R10, c[0x0][0x448] ;  /* 0x00011200ff0a7b82 */ /* 0x000e700000000a00 */
[----:B------:R-:W2:Y:S01]  /*0cd0*/  LDC.64 R12, c[0x0][0x460] ;  /* 0x00011800ff0c7b82 */ /* 0x000ea20000000a00 */
[----:B0-----:R-:W-:-:S04]  /*0ce0*/  IMAD.WIDE.U32 R20, R17, 0x4, R18 ;  /* 0x0000000411147825 */ /* 0x001fc800078e0012 */
[----:B-1----:R-:W-:Y:S02]  /*0cf0*/  IMAD.WIDE.U32 R14, R17, 0x4, R10 ;  /* 0x00000004110e7825 */ /* 0x002fe400078e000a */
[----:B------:R-:W3:Y:S02]  /*0d00*/  LDG.E R21, desc[UR6][R20.64] ;  /* 0x0000000614157981 */ /* 0x000ee4000c1e1900 */
[----:B------:R-:W-:Y:S02]  /*0d10*/  IMAD.WIDE.U32 R18, R9, 0x4, R18 ;  /* 0x0000000409127825 */ /* 0x000fe400078e0012 */
[----:B------:R-:W4:Y:S02]  /*0d20*/  LDG.E R14, desc[UR6][R14.64] ;  /* 0x000000060e0e7981 */ /* 0x000f24000c1e1900 */
[----:B--2---:R-:W-:Y:S02]  /*0d30*/  IMAD.WIDE.U32 R16, R17, 0x4, R12 ;  /* 0x0000000411107825 */ /* 0x004fe400078e000c */
[----:B------:R-:W2:Y:S02]  /*0d40*/  LDG.E R19, desc[UR6][R18.64] ;  /* 0x0000000612137981 */ /* 0x000ea4000c1e1900 */
[----:B------:R-:W-:-:S02]  /*0d50*/  IMAD.WIDE.U32 R10, R9, 0x4, R10 ;  /* 0x00000004090a7825 */ /* 0x000fc400078e000a */
[----:B------:R-:W5:Y:S02]  /*0d60*/  LDG.E R17, desc[UR6][R16.64] ;  /* 0x0000000610117981 */ /* 0x000f64000c1e1900 */
[----:B------:R-:W-:Y:S02]  /*0d70*/  IMAD.WIDE.U32 R12, R9, 0x4, R12 ;  /* 0x00000004090c7825 */ /* 0x000fe400078e000c */
[----:B------:R-:W5:Y:S04]  /*0d80*/  LDG.E R10, desc[UR6][R10.64] ;  /* 0x000000060a0a7981 */ /* 0x000f68000c1e1900 */
[----:B------:R-:W5:Y:S01]  /*0d90*/  LDG.E R13, desc[UR6][R12.64] ;  /* 0x000000060c0d7981 */ /* 0x000f62000c1e1900 */
[----:B------:R-:W-:Y:S01]  /*0da0*/  IADD3 R7, PT, PT, R7, 0x40, RZ ;  /* 0x0000004007077810 */ /* 0x000fe20007ffe0ff */
[----:B---3--:R-:W-:Y:S01]  /*0db0*/  FADD.FTZ R8, R8, R21 ;  /* 0x0000001508087221 */ /* 0x008fe20000010000 */
[----:B----4-:R-:W-:-:S03]  /*0dc0*/  FADD.FTZ R25, R25, R14 ;  /* 0x0000000e19197221 */ /* 0x010fc60000010000 */
[----:B--2---:R-:W-:Y:S01]  /*0dd0*/  FADD.FTZ R8, R8, R19 ;  /* 0x0000001308087221 */ /* 0x004fe20000010000 */
[----:B-----5:R-:W-:Y:S01]  /*0de0*/  FADD.FTZ R26, R26, R17 ;  /* 0x000000111a1a7221 */ /* 0x020fe20000010000 */
[----:B------:R-:W-:-:S03]  /*0df0*/  FADD.FTZ R25, R25, R10 ;  /* 0x0000000a19197221 */ /* 0x000fc60000010000 */
[----:B------:R-:W-:-:S07]  /*0e00*/  FADD.FTZ R26, R26, R13 ;  /* 0x0000000d1a1a7221 */ /* 0x000fce0000010000 */
.L_x_439:
[----:B------:R-:W-:Y:S05]  /*0e10*/  BSYNC.RECONVERGENT B1 ;  /* 0x0000000000017941 */ /* 0x000fea0003800200 */
.L_x_438:
[----:B------:R-:W-:Y:S05]  /*0e20*/  @P0 BRA `(.L_x_432) ;  /* 0x0000000000340947 */ /* 0x000fea0003800000 */
[----:B------:R-:W0:Y:S01]  /*0e30*/  LDC.64 R14, c[0x0][0x440] ;  /* 0x00011000ff0e7b82 */ /* 0x000e220000000a00 */
[----:B------:R-:W-:-:S07]  /*0e40*/  IMAD R3, R7, R4, R3 ;  /* 0x0000000407037224 */ /* 0x000fce00078e0203 */
[----:B------:R-:W1:Y:S08]  /*0e50*/  LDC.64 R12, c[0x0][0x448] ;  /* 0x00011200ff0c7b82 */ /* 0x000e700000000a00 */
[----:B------:R-:W2:Y:S01]  /*0e60*/  LDC.64 R10, c[0x0][0x460] ;  /* 0x00011800ff0a7b82 */ /* 0x000ea20000000a00 */
[----:B0-----:R-:W-:-:S06]  /*0e70*/  IMAD.WIDE.U32 R14, R3, 0x4, R14 ;  /* 0x00000004030e7825 */ /* 0x001fcc00078e000e */
[----:B------:R-:W3:Y:S01]  /*0e80*/  LDG.E R15, desc[UR6][R14.64] ;  /* 0x000000060e0f7981 */ /* 0x000ee2000c1e1900 */
[----:B-1----:R-:W-:-:S06]  /*0e90*/  IMAD.WIDE.U32 R12, R3, 0x4, R12 ;  /* 0x00000004030c7825 */ /* 0x002fcc00078e000c */
[----:B------:R-:W4:Y:S01]  /*0ea0*/  LDG.E R12, desc[UR6][R12.64] ;  /* 0x000000060c0c7981 */ /* 0x000f22000c1e1900 */
[----:B--2---:R-:W-:-:S06]  /*0eb0*/  IMAD.WIDE.U32 R10, R3, 0x4, R10 ;  /* 0x00000004030a7825 */ /* 0x004fcc00078e000a */
[----:B------:R-:W2:Y:S01]  /*0ec0*/  LDG.E R11, desc[UR6][R10.64] ;  /* 0x000000060a0b7981 */ /* 0x000ea2000c1e1900 */
[----:B---3--:R-:W-:Y:S01]  /*0ed0*/  FADD.FTZ R8, R8, R15 ;  /* 0x0000000f08087221 */ /* 0x008fe20000010000 */
[----:B----4-:R-:W-:Y:S01]  /*0ee0*/  FADD.FTZ R25, R25, R12 ;  /* 0x0000000c19197221 */ /* 0x010fe20000010000 */
[----:B--2---:R-:W-:-:S07]  /*0ef0*/  FADD.FTZ R26, R26, R11 ;  /* 0x0000000b1a1a7221 */ /* 0x004fce0000010000 */
.L_x_432:
[----:B------:R-:W-:Y:S05]  /*0f00*/  BSYNC.RECONVERGENT B0 ;  /* 0x0000000000007941 */ /* 0x000fea0003800200 */
.L_x_431:
[----:B------:R-:W0:Y:S01]  /*0f10*/  S2UR UR5, SR_CgaCtaId ;  /* 0x00000000000579c3 */ /* 0x000e220000008800 */
[----:B------:R-:W-:Y:S01]  /*0f20*/  UMOV UR4, 0x400 ;  /* 0x0000040000047882 */ /* 0x000fe20000000000 */
[--C-:B------:R-:W-:Y:S02]  /*0f30*/  LOP3.LUT R3, R5, 0x1f, R2.reuse, 0x78, !PT ;  /* 0x0000001f05037812 */ /* 0x100fe400078e7802 */
[----:B------:R-:W-:Y:S02]  /*0f40*/  SHF.L.U32 R10, R6, 0x7, RZ ;  /* 0x00000007060a7819 */ /* 0x000fe400000006ff */
[C---:B------:R-:W-:Y:S02]  /*0f50*/  LOP3.LUT R2, R3.reuse, 0x3e0, R2, 0xf8, !PT ;  /* 0x000003e003027812 */ /* 0x040fe400078ef802 */
[----:B------:R-:W-:Y:S02]  /*0f60*/  SHF.L.U32 R7, R3, 0x2, RZ ;  /* 0x0000000203077819 */ /* 0x000fe400000006ff */
[----:B------:R-:W-:-:S02]  /*0f70*/  SHF.L.U32 R0, R0, 0x4, RZ ;  /* 0x0000000400007819 */ /* 0x000fc400000006ff */
[----:B------:R-:W-:Y:S02]  /*0f80*/  LOP3.LUT R7, R10, R7, RZ, 0xfc, !PT ;  /* 0x000000070a077212 */ /* 0x000fe400078efcff */
[----:B------:R-:W-:Y:S01]  /*0f90*/  ISETP.NE.AND P0, PT, R6, RZ, PT ;  /* 0x000000ff0600720c */ /* 0x000fe20003f05270 */
[----:B0-----:R-:W-:-:S06]  /*0fa0*/  ULEA UR4, UR5, UR4, 0x18 ;  /* 0x0000000405047291 */ /* 0x001fcc000f8ec0ff */
[----:B------:R-:W-:-:S05]  /*0fb0*/  LEA R3, R2, UR4, 0x2 ;  /* 0x0000000402037c11 */ /* 0x000fca000f8e10ff */
[----:B------:R-:W-:Y:S04]  /*0fc0*/  STS [R3], R25 ;  /* 0x0000001903007388 */ /* 0x000fe80000000800 */
[----:B------:R-:W-:Y:S04]  /*0fd0*/  STS [R3+0x1000], R8 ;  /* 0x0010000803007388 */ /* 0x000fe80000000800 */
[----:B------:R-:W-:Y:S01]  /*0fe0*/  STS [R3+0x2000], R26 ;  /* 0x0020001a03007388 */ /* 0x000fe20000000800 */
[----:B------:R-:W-:Y:S06]  /*0ff0*/  BAR.SYNC.DEFER_BLOCKING 0x0 ;  /* 0x0000000000007b1d */ /* 0x000fec0000010000 */
[----:B------:R-:W0:Y:S04]  /*1000*/  LDS R10, [R7+UR4+0x1000] ;  /* 0x00100004070a7984 */ /* 0x000e280008000800 */
[----:B------:R-:W1:Y:S04]  /*1010*/  LDS R2, [R7+UR4] ;  /* 0x0000000407027984 */ /* 0x000e680008000800 */
[----:B------:R-:W2:Y:S04]  /*1020*/  LDS R9, [R7+UR4+0x2000] ;  /* 0x0020000407097984 */ /* 0x000ea80008000800 */
[----:B0-----:R-:W0:Y:S04]  /*1030*/  SHFL.BFLY PT, R11, R10, 0x1, 0x1f ;  /* 0x0c201f000a0b7f89 */ /* 0x001e2800000e0000 */
[----:B-1----:R-:W1:Y:S04]  /*1040*/  SHFL.BFLY PT, R13, R2, 0x1, 0x1f ;  /* 0x0c201f00020d7f89 */ /* 0x002e6800000e0000 */
[----:B--2---:R-:W2:Y:S01]  /*1050*/  SHFL.BFLY PT, R12, R9, 0x1, 0x1f ;  /* 0x0c201f00090c7f89 */ /* 0x004ea200000e0000 */
[----:B0-----:R-:W-:Y:S01]  /*1060*/  FADD.FTZ R11, R10, R11 ;  /* 0x0000000b0a0b7221 */ /* 0x001fe20000010000 */
[----:B-1----:R-:W-:-:S04]  /*1070*/  FADD.FTZ R13, R2, R13 ;  /* 0x0000000d020d7221 */ /* 0x002fc80000010000 */
[----:B------:R-:W0:Y:S01]  /*1080*/  SHFL.BFLY PT, R8, R11, 0x2, 0x1f ;  /* 0x0c401f000b087f89 */ /* 0x000e2200000e0000 */
[----:B--2---:R-:W-:-:S03]  /*1090*/  FADD.FTZ R14, R9, R12 ;  /* 0x0000000c090e7221 */ /* 0x004fc60000010000 */
[----:B------:R-:W1:Y:S04]  /*10a0*/  SHFL.BFLY PT, R12, R13, 0x2, 0x1f ;  /* 0x0c401f000d0c7f89 */ /* 0x000e6800000e0000 */
[----:B------:R-:W2:Y:S01]  /*10b0*/  SHFL.BFLY PT, R3, R14, 0x2, 0x1f ;  /* 0x0c401f000e037f89 */ /* 0x000ea200000e0000 */
[----:B0-----:R-:W-:Y:S01]  /*10c0*/  FADD.FTZ R8, R11, R8 ;  /* 0x000000080b087221 */ /* 0x001fe20000010000 */
[----:B-1----:R-:W-:Y:S01]  /*10d0*/  FADD.FTZ R12, R13, R12 ;  /* 0x0000000c0d0c7221 */ /* 0x002fe20000010000 */
[----:B--2---:R-:W-:-:S04]  /*10e0*/  FADD.FTZ R15, R14, R3 ;  /* 0x000000030e0f7221 */ /* 0x004fc80000010000 */
[----:B------:R-:W0:Y:S04]  /*10f0*/  SHFL.BFLY PT, R7, R12, 0x4, 0x1f ;  /* 0x0c801f000c077f89 */ /* 0x000e2800000e0000 */
[----:B------:R-:W1:Y:S04]  /*1100*/  SHFL.BFLY PT, R3, R8, 0x4, 0x1f ;  /* 0x0c801f0008037f89 */ /* 0x000e6800000e0000 */
[----:B------:R-:W2:Y:S01]  /*1110*/  SHFL.BFLY PT, R2, R15, 0x4, 0x1f ;  /* 0x0c801f000f027f89 */ /* 0x000ea200000e0000 */
[----:B0-----:R-:W-:Y:S01]  /*1120*/  FADD.FTZ R9, R12, R7 ;  /* 0x000000070c097221 */ /* 0x001fe20000010000 */
[----:B-1----:R-:W-:-:S04]  /*1130*/  FADD.FTZ R3, R8, R3 ;  /* 0x0000000308037221 */ /* 0x002fc80000010000 */
[----:B------:R-:W0:Y:S01]  /*1140*/  SHFL.BFLY PT, R10, R9, 0x8, 0x1f ;  /* 0x0d001f00090a7f89 */ /* 0x000e2200000e0000 */
[----:B--2---:R-:W-:Y:S01]  /*1150*/  FADD.FTZ R16, R15, R2 ;  /* 0x000000020f107221 */ /* 0x004fe20000010000 */
[----:B------:R-:W-:Y:S02]  /*1160*/  LOP3.LUT R15, R0, 0x7ffffff0, RZ, 0xc0, !PT ;  /* 0x7ffffff0000f7812 */ /* 0x000fe400078ec0ff */
[----:B------:R-:W1:Y:S02]  /*1170*/  SHFL.BFLY PT, R2, R3, 0x8, 0x1f ;  /* 0x0d001f0003027f89 */ /* 0x000e6400000e0000 */
[----:B------:R-:W-:Y:S02]  /*1180*/  IADD3 R0, PT, PT, R6, R15, RZ ;  /* 0x0000000f06007210 */ /* 0x000fe40007ffe0ff */
[----:B------:R-:W2:Y:S01]  /*1190*/  SHFL.BFLY PT, R7, R16, 0x8, 0x1f ;  /* 0x0d001f0010077f89 */ /* 0x000ea200000e0000 */
[----:B0-----:R-:W-:Y:S01]  /*11a0*/  FADD.FTZ R10, R9, R10 ;  /* 0x0000000a090a7221 */ /* 0x001fe20000010000 */
[----:B-1----:R-:W-:-:S04]  /*11b0*/  FADD.FTZ R2, R3, R2 ;  /* 0x0000000203027221 */ /* 0x002fc80000010000 */
[----:B------:R-:W0:Y:S01]  /*11c0*/  SHFL.BFLY PT, R11, R10, 0x10, 0x1f ;  /* 0x0e001f000a0b7f89 */ /* 0x000e2200000e0000 */
[----:B------:R-:W-:Y:S01]  /*11d0*/  SHF.L.U32 R3, R0, 0x1, RZ ;  /* 0x0000000100037819 */ /* 0x000fe200000006ff */
[----:B--2---:R-:W-:Y:S02]  /*11e0*/  FADD.FTZ R8, R16, R7 ;  /* 0x0000000710087221 */ /* 0x004fe40000010000 */
[----:B------:R-:W1:Y:S01]  /*11f0*/  SHFL.BFLY PT, R7, R2, 0x10, 0x1f ;  /* 0x0e001f0002077f89 */ /* 0x000e6200000e0000 */
[----:B------:R-:W-:Y:S02]  /*1200*/  ISETP.GE.U32.AND P1, PT, R3, R4, PT ;  /* 0x000000040300720c */ /* 0x000fe40003f26070 */
[----:B------:R-:W-:Y:S01]  /*1210*/  @!P0 LEA R4, R5, UR4, 0x2 ;  /* 0x0000000405048c11 */ /* 0x000fe2000f8e10ff */
[----:B------:R-:W2:Y:S01]  /*1220*/  SHFL.BFLY PT, R13, R8, 0x10, 0x1f ;  /* 0x0e001f00080d7f89 */ /* 0x000ea200000e0000 */
[----:B0-----:R-:W-:Y:S01]  /*1230*/  FADD.FTZ R11, R10, R11 ;  /* 0x0000000b0a0b7221 */ /* 0x001fe20000010000 */
[----:B-1----:R-:W-:-:S04]  /*1240*/  FADD.FTZ R7, R2, R7 ;  /* 0x0000000702077221 */ /* 0x002fc80000010000 */
[----:B------:R0:W-:Y:S01]  /*1250*/  @!P0 STS [R4+0x3000], R11 ;  /* 0x0030000b04008388 */ /* 0x0001e20000000800 */
[----:B--2---:R-:W-:-:S03]  /*1260*/  FADD.FTZ R13, R8, R13 ;  /* 0x0000000d080d7221 */ /* 0x004fc60000010000 */
        /* <DEDUP_REMOVED lines=11> */
[----:B------:R-:W3:Y:S03]  /*1320*/  LDC.64 R4, c[0x0][0x480] ;  /* 0x00012000ff047b82 */ /* 0x000ee60000000a00 */
[----:B------:R-:W4:Y:S05]  /*1330*/  LDS.64 R14, [R8+0x3100] ;  /* 0x00310000080e7984 */ /* 0x000f2a0000000a00 */
[----:B------:R-:W5:Y:S01]  /*1340*/  LDC.64 R6, c[0x0][0x4a0] ;  /* 0x00012800ff067b82 */ /* 0x000f620000000a00 */
[----:B-1----:R-:W-:-:S04]  /*1350*/  IMAD.WIDE.U32 R2, R0, 0x4, R2 ;  /* 0x0000000400027825 */ /* 0x002fc800078e0002 */
[----:B---3--:R-:W-:-:S04]  /*1360*/  IMAD.WIDE.U32 R4, R0, 0x4, R4 ;  /* 0x0000000400047825 */ /* 0x008fc800078e0004 */
[----:B-----5:R-:W-:Y:S01]  /*1370*/  IMAD.WIDE.U32 R6, R0, 0x4, R6 ;  /* 0x0000000400067825 */ /* 0x020fe200078e0006 */
[----:B0-----:R-:W-:Y:S02]  /*1380*/  F2FP.BF16.F32.PACK_AB R11, R11, R10 ;  /* 0x0000000a0b0b723e */ /* 0x001fe400000010ff */
[----:B--2---:R-:W-:-:S03]  /*1390*/  F2FP.BF16.F32.PACK_AB R13, R13, R12 ;  /* 0x0000000c0d0d723e */ /* 0x004fc600000010ff */
[----:B------:R-:W-:Y:S01]  /*13a0*/  STG.E desc[UR6][R2.64], R11 ;  /* 0x0000000b02007986 */ /* 0x000fe2000c101906 */
[----:B----4-:R-:W-:-:S03]  /*13b0*/  F2FP.BF16.F32.PACK_AB R15, R15, R14 ;  /* 0x0000000e0f0f723e */ /* 0x010fc600000010ff */
[----:B------:R-:W-:Y:S04]  /*13c0*/  STG.E desc[UR6][R4.64], R13 ;  /* 0x0000000d04007986 */ /* 0x000fe8000c101906 */
[----:B------:R-:W-:Y:S01]  /*13d0*/  STG.E desc[UR6][R6.64], R15 ;  /* 0x0000000f06007986 */ /* 0x000fe2000c101906 */
[----:B------:R-:W-:Y:S05]  /*13e0*/  EXIT ;  /* 0x000000000000794d */ /* 0x000fea0003800000 */
.L_x_440:
        /* <DEDUP_REMOVED lines=9> */
.L_x_6352:


//--------------------- .text._ZN10layer_norm13ln_bwd_kernelINS_13Kernel_traitsI13__nv_bfloat16S2_S2_S2_fjLj256ELj1ELj4ELj1ELj16ENS_18Kernel_traits_baseILj256ES2_S2_S2_S2_fjLj128EEEEELb1ELb1ELb1ELb0EEEvNS_9BwdParamsE --------------------------
	.section	.text._ZN10layer_norm13ln_bwd_kernelINS_13Kernel_traitsI13__nv_bfloat16S2_S2_S2_fjLj256ELj1ELj4ELj1ELj16ENS_18Kernel_traits_baseILj256ES2_S2_S2_S2_fjLj128EEEEELb1ELb1ELb1ELb0EEEvNS_9BwdParamsE,"ax",@progbits
	.align	128
        .global         _ZN10layer_norm13ln_bwd_kernelINS_13Kernel_traitsI13__nv_bfloat16S2_S2_S2_fjLj256ELj1ELj4ELj1ELj16ENS_18Kernel_traits_baseILj256ES2_S2_S2_S2_fjLj128EEEEELb1ELb1ELb1ELb0EEEvNS_9BwdParamsE
        .type           _ZN10layer_norm13ln_bwd_kernelINS_13Kernel_traitsI13__nv_bfloat16S2_S2_S2_fjLj256ELj1ELj4ELj1ELj16ENS_18Kernel_traits_baseILj256ES2_S2_S2_S2_fjLj128EEEEELb1ELb1ELb1ELb0EEEvNS_9BwdParamsE,@function
        .size           _ZN10layer_norm13ln_bwd_kernelINS_13Kernel_traitsI13__nv_bfloat16S2_S2_S2_fjLj256ELj1ELj4ELj1ELj16ENS_18Kernel_traits_baseILj256ES2_S2_S2_S2_fjLj128EEEEELb1ELb1ELb1ELb0EEEvNS_9BwdParamsE,(.L_x_6353 - _ZN10layer_norm13ln_bwd_kernelINS_13Kernel_traitsI13__nv_bfloat16S2_S2_S2_fjLj256ELj1ELj4ELj1ELj16ENS_18Kernel_traits_baseILj256ES2_S2_S2_S2_fjLj128EEEEELb1ELb1ELb1ELb0EEEvNS_9BwdParamsE)
        .other          _ZN10layer_norm13ln_bwd_kernelINS_13Kernel_traitsI13__nv_bfloat16S2_S2_S2_fjLj256ELj1ELj4ELj1ELj16ENS_18Kernel_traits_baseILj256ES2_S2_S2_S2_fjLj128EEEEELb1ELb1ELb1ELb0EEEvNS_9BwdParamsE,@"STO_CUDA_ENTRY STV_DEFAULT"
_ZN10layer_norm13ln_bwd_kernelINS_13Kernel_traitsI13__nv_bfloat16S2_S2_S2_fjLj256ELj1ELj4ELj1ELj16ENS_18Kernel_traits_baseILj256ES2_S2_S2_S2_fjLj128EEEEELb1ELb1ELb1ELb0EEEvNS_9BwdParamsE:
.text._ZN10layer_norm13ln_bwd_kernelINS_13Kernel_traitsI13__nv_bfloat16S2_S2_S2_fjLj256ELj1ELj4ELj1ELj16ENS_18Kernel_traits_baseILj256ES2_S2_S2_S2_fjLj128EEEEELb1ELb1ELb1ELb0EEEvNS_9BwdParamsE:
[----:B------:R-:W-:Y:S01]  /*0000*/  LDC R1, c[0x0][0x37c] ;  /* 0x0000df00ff017b82 */ /* 0x000fe20000000800 */
[----:B------:R-:W0:Y:S01]  /*0010*/  S2R R53, SR_TID.X ;  /* 0x0000000000357919 */ /* 0x000e220000002100 */
[----:B------:R-:W1:Y:S01]  /*0020*/  LDCU UR5, c[0x0][0x388] ;  /* 0x00007100ff0577ac */ /* 0x000e620008000800 */
[----:B------:R-:W2:Y:S01]  /*0030*/  LDCU.64 UR6, c[0x0][0x358] ;  /* 0x00006b00ff0677ac */ /* 0x000ea20008000a00 */
[----:B------:R-:W3:Y:S01]  /*0040*/  LDCU UR13, c[0x0][0x388] ;  /* 0x00007100ff0d77ac */ /* 0x000ee20008000800 */
[----:B------:R-:W4:Y:S01]  /*0050*/  LDCU UR12, c[0x0][0x400] ;  /* 0x00008000ff0c77ac */ /* 0x000f220008000800 */
[----:B------:R-:W0:Y:S01]  /*0060*/  LDCU.64 UR14, c[0x0][0x408] ;  /* 0x00008100ff0e77ac */ /* 0x000e220008000a00 */
[----:B-1----:R-:W-:Y:S01]  /*0070*/  USHF.R.S32.HI UR4, URZ, 0x1f, UR5 ;  /* 0x0000001fff047899 */ /* 0x002fe20008011405 */
[----:B------:R-:W1:Y:S03]  /*0080*/  LDCU.64 UR8, c[0x0][0x438] ;  /* 0x00008700ff0877ac */ /* 0x000e660008000a00 */
        /* <DEDUP_REMOVED lines=9> */
[----:B------:R-:W4:Y:S08]  /*0120*/  @P0 LDC.64 R2, c[0x0][0x3d0] ;  /* 0x0000f400ff020b82 */ /* 0x000f300000000a00 */
[----:B------:R-:W1:Y:S01]  /*0130*/  @P0 LDC.64 R4, c[0x0][0x3e8] ;  /* 0x0000fa00ff040b82 */ /* 0x000e620000000a00 */
[----:B------:R-:W-:Y:S01]  /*0140*/  SHF.R.U32.HI R53, RZ, 0x5, R53 ;  /* 0x00000005ff357819 */ /* 0x000fe20000011635 */
[----:B--2---:R-:W-:-:S06]  /*0150*/  USHF.L.U32 UR4, UR4, 0x2, URZ ;  /* 0x0000000204047899 */ /* 0x004fcc00080006ff */
[----:B------:R-:W-:Y:S01]  /*0160*/  LOP3.LUT R53, R53, UR4, RZ, 0xfc, !PT ;  /* 0x0000000435357c12 */ /* 0x000fe2000f8efcff */
[----:B----4-:R-:W-:-:S05]  /*0170*/  @P0 IMAD.WIDE.U32 R2, R0, 0x10, R2 ;  /* 0x0000001000020825 */ /* 0x010fca00078e0002 */
[----:B------:R2:W5:Y:S01]  /*0180*/  @P0 LDG.E.128 R56, desc[UR6][R2.64] ;  /* 0x0000000602380981 */ /* 0x000562000c1e1d00 */
[----:B-1----:R-:W-:-:S05]  /*0190*/  @P0 IMAD.WIDE.U32 R4, R0, 0x10, R4 ;  /* 0x0000001000040825 */ /* 0x002fca00078e0004 */
[----:B------:R2:W5:Y:S01]  /*01a0*/  @P0 LDG.E.128 R32, desc[UR6][R4.64] ;  /* 0x0000000604200981 */ /* 0x000562000c1e1d00 */
[----:B---3--:R-:W-:Y:S01]  /*01b0*/  ISETP.GE.AND P0, PT, R53, UR5, PT ;  /* 0x0000000535007c0c */ /* 0x008fe2000bf06270 */
        /* <DEDUP_REMOVED lines=13> */
[----:B0-2---:R-:W-:Y:S06]  /*0290*/  @P0 BRA `(.L_x_442) ;  /* 0x0000002c00fc0947 */ /* 0x005fec0003800000 */
[----:B------:R-:W0:Y:S01]  /*02a0*/  LDC.U8 R89, c[0x0][0x410] ;  /* 0x00010400ff597b82 */ /* 0x000e220000000000 */
[----:B-----5:R-:W-:Y:S01]  /*02b0*/  PRMT R90, R35, 0x7632, R90 ;  /* 0x00007632235a7816 */ /* 0x020fe2000000005a */
[----:B------:R-:W-:Y:S01]  /*02c0*/  IMAD.MOV.U32 R28, RZ, RZ, RZ ;  /* 0x000000ffff1c7224 */ /* 0x000fe200078e00ff */
[----:B------:R-:W-:Y:S02]  /*02d0*/  PRMT R91, R34, 0x7632, R91 ;  /* 0x00007632225b7816 */ /* 0x000fe4000000005b */
[----:B------:R-:W-:Y:S02]  /*02e0*/  PRMT R92, R33, 0x7632, R92 ;  /* 0x00007632215c7816 */ /* 0x000fe4000000005c */
[----:B------:R-:W-:Y:S02]  /*02f0*/  PRMT R93, R32, 0x7632, R93 ;  /* 0x00007632205d7816 */ /* 0x000fe4000000005d */
[----:B------:R-:W-:Y:S02]  /*0300*/  PRMT R94, R59, 0x7632, R94 ;  /* 0x000076323b5e7816 */ /* 0x000fe4000000005e */
[----:B------:R-:W-:-:S02]  /*0310*/  PRMT R95, R58, 0x7632, R95 ;  /* 0x000076323a5f7816 */ /* 0x000fc4000000005f */
[----:B------:R-:W-:Y:S02]  /*0320*/  PRMT R96, R57, 0x7632, R96 ;  /* 0x0000763239607816 */ /* 0x000fe40000000060 */
[----:B------:R-:W-:-:S07]  /*0330*/  PRMT R97, R56, 0x7632, R97 ;  /* 0x0000763238617816 */ /* 0x000fce0000000061 */
.L_x_496:
[----:B------:R-:W1:Y:S08]  /*0340*/  LDC.64 R48, c[0x0][0x3f8] ;  /* 0x0000fe00ff307b82 */ /* 0x000e700000000a00 */
[----:B0-2---:R-:W2:Y:S08]  /*0350*/  LDC.64 R46, c[0x0][0x3c8] ;  /* 0x0000f200ff2e7b82 */ /* 0x005eb00000000a00 */
[----:B---3--:R-:W3:Y:S01]  /*0360*/  LDC.64 R44, c[0x0][0x3f0] ;  /* 0x0000fc00ff2c7b82 */ /* 0x008ee20000000a00 */
[----:B-1----:R-:W-:-:S05]  /*0370*/  IMAD.WIDE R50, R53, 0x4, R48 ;  /* 0x0000000435327825 */ /* 0x002fca00078e0230 */
[----:B------:R-:W4:Y:S01]  /*0380*/  LDG.E R81, desc[UR6][R50.64] ;  /* 0x0000000632517981 */ /* 0x000f22000c1e1900 */
[----:B--2---:R-:W-:-:S05]  /*0390*/  IMAD.WIDE R46, R53, 0x4, R46 ;  /* 0x00000004352e7825 */ /* 0x004fca00078e022e */
[----:B-----5:R1:W5:Y:S01]  /*03a0*/  LDG.E R84, desc[UR6][R46.64] ;  /* 0x000000062e547981 */ /* 0x020362000c1e1900 */
[----:B---3--:R-:W-:Y:S02]  /*03b0*/  IMAD.WIDE R48, R53, 0x4, R44 ;  /* 0x0000000435307825 */ /* 0x008fe400078e022c */
[----:B------:R-:W2:Y:S03]  /*03c0*/  LDC.64 R44, c[0x0][0x3c0] ;  /* 0x0000f000ff2c7b82 */ /* 0x000ea60000000a00 */
[----:B------:R1:W5:Y:S01]  /*03d0*/  LDG.E R85, desc[UR6][R48.64] ;  /* 0x0000000630557981 */ /* 0x000362000c1e1900 */
[----:B------:R-:W-:Y:S01]  /*03e0*/  BSSY.RECONVERGENT B1, `(.L_x_443) ;  /* 0x00000b0000017945 */ /* 0x000fe20003800200 */
[----:B----4-:R-:W-:-:S13]  /*03f0*/  ISETP.GE.AND P2, PT, R81, 0x1, PT ;  /* 0x000000015100780c */ /* 0x010fda0003f46270 */
[----:B-12---:R-:W-:Y:S05]  /*0400*/  @!P2 BRA `(.L_x_444) ;  /* 0x000000080024a947 */ /* 0x006fea0003800000 */
[----:B------:R-:W1:Y:S01]  /*0410*/  LDC R51, c[0x0][0x388] ;  /* 0x0000e200ff337b82 */ /* 0x000e620000000800 */
[----:B-----5:R-:W-:Y:S02]  /*0420*/  ISETP.GE.AND P1, PT, R85, 0x1, PT ;  /* 0x000000015500780c */ /* 0x020fe40003f26270 */
[----:B------:R-:W-:Y:S02]  /*0430*/  CS2R R86, SRZ ;  /* 0x0000000000567805 */ /* 0x000fe4000001ff00 */
[----:B------:R-:W-:Y:S01]  /*0440*/  ISETP.GE.U32.AND P3, PT, R88, 0x20, PT ;  /* 0x000000205800780c */ /* 0x000fe20003f66070 */
[----:B------:R-:W-:-:S08]  /*0450*/  HFMA2 R50, -RZ, RZ, 0, 0 ;  /* 0x00000000ff327431 */ /* 0x000fd000000001ff */
[----:B------:R-:W-:Y:S02]  /*0460*/  @P1 IADD3 R46, PT, PT, R85, -0x1, RZ ;  /* 0xffffffff552e1810 */ /* 0x000fe40007ffe0ff */
[----:B------:R-:W-:-:S03]  /*0470*/  @P1 MOV R87, RZ ;  /* 0x000000ff00571202 */ /* 0x000fc60000000f00 */
[-C--:B-1----:R-:W-:Y:S02]  /*0480*/  @P1 IMAD R48, R46, R51.reuse, RZ ;  /* 0x000000332e301224 */ /* 0x082fe400078e02ff */
[----:B------:R-:W-:-:S03]  /*0490*/  IMAD R46, R53, R51, RZ ;  /* 0x00000033352e7224 */ /* 0x000fc600078e02ff */
[----:B------:R-:W-:Y:S02]  /*04a0*/  @P1 SHF.R.S32.HI R49, RZ, 0x1f, R48 ;  /* 0x0000001fff311819 */ /* 0x000fe40000011430 */
[----:B------:R-:W-:Y:S02]  /*04b0*/  SHF.R.S32.HI R47, RZ, 0x1f, R46 ;  /* 0x0000001fff2f7819 */ /* 0x000fe4000001142e */
[----:B------:R-:W-:Y:S01]  /*04c0*/  @P1 LEA.HI R49, R49, R48, RZ, 0x3 ;  /* 0x0000003031311211 */ /* 0x000fe200078f18ff */
[----:B------:R-:W-:Y:S01]  /*04d0*/  IMAD.MOV.U32 R48, RZ, RZ, RZ ;  /* 0x000000ffff307224 */ /* 0x000fe200078e00ff */
[----:B------:R-:W-:Y:S02]  /*04e0*/  LEA.HI R47, R47, R46, RZ, 0x3 ;  /* 0x0000002e2f2f7211 */ /* 0x000fe400078f18ff */
[-C--:B------:R-:W-:Y:S02]  /*04f0*/  @P1 LEA.HI.SX32 R49, R49, R0.reuse, 0x1d ;  /* 0x0000000031311211 */ /* 0x080fe400078feaff */
[----:B------:R-:W-:-:S03]  /*0500*/  LEA.HI.SX32 R98, R47, R0, 0x1d ;  /* 0x000000002f627211 */ /* 0x000fc600078feaff */
[----:B------:R-:W-:Y:S01]  /*0510*/  @P1 IMAD.MOV.U32 R86, RZ, RZ, R49 ;  /* 0x000000ffff561224 */ /* 0x000fe200078e0031 */
[----:B------:R-:W-:Y:S06]  /*0520*/  @!P3 BRA `(.L_x_445) ;  /* 0x00000008006cb947 */ /* 0x000fec0003800000 */
[----:B------:R-:W1:Y:S01]  /*0530*/  LDC.64 R2, c[0x0][0x3a8] ;  /* 0x0000ea00ff027b82 */ /* 0x000e620000000a00 */
[----:B------:R-:W-:Y:S02]  /*0540*/  VIADD R46, R81, 0xffffffff ;  /* 0xffffffff512e7836 */ /* 0x000fe40000000000 */
[----:B------:R-:W-:-:S05]  /*0550*/  IMAD.WIDE R54, R53, 0x4, R44 ;  /* 0x0000000435367825 */ /* 0x000fca00078e022c */
[----:B------:R-:W2:Y:S01]  /*0560*/  LDC.64 R48, c[0x0][0x428] ;  /* 0x00010a00ff307b82 */ /* 0x000ea20000000a00 */
[----:B------:R3:W4:Y:S01]  /*0570*/  LDG.E R52, desc[UR6][R54.64] ;  /* 0x0000000636347981 */ /* 0x000722000c1e1900 */
[----:B-1----:R-:W-:-:S04]  /*0580*/  IMAD.WIDE.U32 R44, R98, 0x10, R2 ;  /* 0x00000010622c7825 */ /* 0x002fc800078e0002 */
[----:B------:R-:W-:Y:S02]  /*0590*/  IMAD R2, R46, R51, RZ ;  /* 0x000000332e027224 */ /* 0x000fe400078e02ff */
[----:B------:R-:W4:Y:S03]  /*05a0*/  LDG.E.128 R44, desc[UR6][R44.64] ;  /* 0x000000062c2c7981 */ /* 0x000f26000c1e1d00 */
[----:B------:R-:W-:-:S04]  /*05b0*/  SHF.R.S32.HI R3, RZ, 0x1f, R2 ;  /* 0x0000001fff037819 */ /* 0x000fc80000011402 */
[----:B------:R-:W-:Y:S02]  /*05c0*/  LEA.HI R3, R3, R2, RZ, 0x3 ;  /* 0x0000000203037211 */ /* 0x000fe400078f18ff */
[----:B------:R-:W-:Y:S02]  /*05d0*/  LEA R2, P0, R86, UR10, 0x3 ;  /* 0x0000000a56027c11 */ /* 0x000fe4000f8018ff */
[----:B------:R-:W-:-:S05]  /*05e0*/  LEA.HI.SX32 R3, R3, R0, 0x1d ;  /* 0x0000000003037211 */ /* 0x000fca00078feaff */
[----:B--2---:R-:W-:Y:S01]  /*05f0*/  IMAD.WIDE.U32 R48, R3, 0x10, R48 ;  /* 0x0000001003307825 */ /* 0x004fe200078e0030 */
[----:B------:R-:W-:-:S05]  /*0600*/  LEA.HI.X R3, R86, UR11, R87, 0x3, P0 ;  /* 0x0000000b56037c11 */ /* 0x000fca00080f1c57 */
[----:B------:R-:W2:Y:S04]  /*0610*/  LDG.E.128 R48, desc[UR6][R48.64] ;  /* 0x0000000630307981 */ /* 0x000ea8000c1e1d00 */
[----:B------:R-:W2:Y:S01]  /*0620*/  LDG.E.64 R2, desc[UR6][R2.64] ;  /* 0x0000000602027981 */ /* 0x000ea2000c1e1b00 */
[----:B------:R-:W-:-:S04]  /*0630*/  ISETP.NE.U32.AND P0, PT, RZ, UR8, PT ;  /* 0x00000008ff007c0c */ /* 0x000fc8000bf05070 */
[----:B------:R-:W-:-:S13]  /*0640*/  ISETP.NE.AND.EX P0, PT, RZ, UR9, PT, P0 ;  /* 0x00000009ff007c0c */ /* 0x000fda000bf05300 */
[----:B---3--:R-:W1:Y:S01]  /*0650*/  @P0 LDC.64 R54, c[0x0][0x438] ;  /* 0x00010e00ff360b82 */ /* 0x008e620000000a00 */
[----:B------:R-:W-:Y:S01]  /*0660*/  SHF.L.U32 R74, R56, 0x10, RZ ;  /* 0x00000010384a7819 */ /* 0x000fe200000006ff */
[----:B-1----:R-:W-:-:S05]  /*0670*/  @P0 IMAD.WIDE.U32 R98, R98, 0x10, R54 ;  /* 0x0000001062620825 */ /* 0x002fca00078e0036 */
[----:B------:R1:W5:Y:S01]  /*0680*/  @P0 LDG.E.128 R4, desc[UR6][R98.64] ;  /* 0x0000000662040981 */ /* 0x000362000c1e1d00 */
[----:B0-----:R-:W-:Y:S02]  /*0690*/  ISETP.NE.AND P0, PT, R89, RZ, PT ;  /* 0x000000ff5900720c */ /* 0x001fe40003f05270 */
[----:B------:R-:W-:Y:S01]  /*06a0*/  SHF.L.U32 R66, R97, 0x10, RZ ;  /* 0x0000001061427819 */ /* 0x000fe200000006ff */
[----:B------:R-:W-:Y:S01]  /*06b0*/  IMAD.U32 R72, R57, 0x10000, RZ ;  /* 0x0001000039487824 */ /* 0x000fe200078e00ff */
[----:B----4-:R-:W-:Y:S02]  /*06c0*/  FSEL R52, R52, RZ, !P0 ;  /* 0x000000ff34347208 */ /* 0x010fe40004000000 */
[C---:B------:R-:W-:Y:S01]  /*06d0*/  PRMT R54, R44.reuse, 0x7632, R54 ;  /* 0x000076322c367816 */ /* 0x040fe20000000036 */
[----:B------:R-:W-:Y:S01]  /*06e0*/  IMAD.U32 R65, R45, 0x10000, RZ ;  /* 0x000100002d417824 */ /* 0x000fe200078e00ff */
[----:B------:R-:W-:Y:S02]  /*06f0*/  SHF.L.U32 R55, R44, 0x10, RZ ;  /* 0x000000102c377819 */ /* 0x000fe400000006ff */
[----:B------:R-:W-:-:S02]  /*0700*/  PRMT R64, R46, 0x7632, R64 ;  /* 0x000076322e407816 */ /* 0x000fc40000000040 */
[----:B------:R-:W-:Y:S02]  /*0710*/  SHF.L.U32 R69, R46, 0x10, RZ ;  /* 0x000000102e457819 */ /* 0x000fe400000006ff */
[----:B------:R-:W-:Y:S02]  /*0720*/  PRMT R44, R45, 0x7632, R44 ;  /* 0x000076322d2c7816 */ /* 0x000fe4000000002c */
[C---:B------:R-:W-:Y:S01]  /*0730*/  PRMT R46, R47.reuse, 0x7632, R46 ;  /* 0x000076322f2e7816 */ /* 0x040fe2000000002e */
[----:B------:R-:W-:Y:S01]  /*0740*/  IMAD.U32 R47, R47, 0x10000, RZ ;  /* 0x000100002f2f7824 */ /* 0x000fe200078e00ff */
[----:B------:R-:W-:Y:S01]  /*0750*/  SHF.L.U32 R45, R54, 0x10, RZ ;  /* 0x00000010362d7819 */ /* 0x000fe200000006ff */
[C---:B------:R-:W-:Y:S02]  /*0760*/  FADD.FTZ R55, -R52.reuse, R55 ;  /* 0x0000003734377221 */ /* 0x040fe40000010100 */
[C---:B------:R-:W-:Y:S02]  /*0770*/  FADD.FTZ R101, -R52.reuse, R47 ;  /* 0x0000002f34657221 */ /* 0x040fe40000010100 */
[----:B------:R-:W-:Y:S01]  /*0780*/  FADD.FTZ R47, -R52, R45 ;  /* 0x0000002d342f7221 */ /* 0x000fe20000010100 */
[----:B------:R-:W-:Y:S01]  /*0790*/  IMAD.U32 R67, R44, 0x10000, RZ ;  /* 0x000100002c437824 */ /* 0x000fe200078e00ff */
[----:B--2---:R-:W-:-:S02]  /*07a0*/  SHF.L.U32 R45, R48, 0x10, RZ ;  /* 0x00000010302d7819 */ /* 0x004fc400000006ff */
[C-C-:B------:R-:W-:Y:S02]  /*07b0*/  SHF.R.U64 R77, R2.reuse, 0x8, R3.reuse ;  /* 0x00000008024d7819 */ /* 0x140fe40000001203 */
[C-C-:B------:R-:W-:Y:S02]  /*07c0*/  SHF.R.U64 R78, R2.reuse, 0x10, R3.reuse ;  /* 0x00000010024e7819 */ /* 0x140fe40000001203 */
[--C-:B------:R-:W-:Y:S02]  /*07d0*/  SHF.R.U64 R79, R2, 0x18, R3.reuse ;  /* 0x00000018024f7819 */ /* 0x100fe40000001203 */
[--C-:B------:R-:W-:Y:S02]  /*07e0*/  SHF.R.U32.HI R80, RZ, 0x8, R3.reuse ;  /* 0x00000008ff507819 */ /* 0x100fe40000011603 */
[--C-:B------:R-:W-:Y:S02]  /*07f0*/  SHF.R.U32.HI R82, RZ, 0x10, R3.reuse ;  /* 0x00000010ff527819 */ /* 0x100fe40000011603 */
[----:B------:R-:W-:-:S02]  /*0800*/  SHF.R.U32.HI R83, RZ, 0x18, R3 ;  /* 0x00000018ff537819 */ /* 0x000fc40000011603 */
[----:B------:R-:W-:Y:S01]  /*0810*/  PRMT R76, R3, 0x7610, R76 ;  /* 0x00007610034c7816 */ /* 0x000fe2000000004c */
[----:B------:R-:W-:Y:S01]  /*0820*/  FMUL.FTZ R3, R84, R55 ;  /* 0x0000003754037220 */ /* 0x000fe20000410000 */
[----:B------:R-:W-:Y:S01]  /*0830*/  PRMT R44, R48, 0x7632, R44 ;  /* 0x00007632302c7816 */ /* 0x000fe2000000002c */
[----:B------:R-:W-:Y:S01]  /*0840*/  IMAD.U32 R73, R46, 0x10000, RZ ;  /* 0x000100002e497824 */ /* 0x000fe200078e00ff */
[----:B------:R-:W-:Y:S01]  /*0850*/  PRMT R48, R50, 0x7632, R48 ;  /* 0x0000763232307816 */ /* 0x000fe20000000030 */
[-C--:B------:R-:W-:Y:S01]  /*0860*/  FMUL.FTZ R74, R74, R45.reuse ;  /* 0x0000002d4a4a7220 */ /* 0x080fe20000410000 */
[----:B------:R-:W-:Y:S01]  /*0870*/  FFMA.FTZ R8, R3, R45, R8 ;  /* 0x0000002d03087223 */ /* 0x000fe20000010008 */
[----:B------:R-:W-:Y:S01]  /*0880*/  FADD.FTZ R28, R28, R45 ;  /* 0x0000002d1c1c7221 */ /* 0x000fe20000010000 */
[----:B------:R-:W-:Y:S01]  /*0890*/  FADD.FTZ R69, -R52, R69 ;  /* 0x0000004534457221 */ /* 0x000fe20000010100 */
[----:B------:R-:W-:Y:S02]  /*08a0*/  SHF.L.U32 R50, R50, 0x10, RZ ;  /* 0x0000001032327819 */ /* 0x000fe400000006ff */
[----:B------:R-:W-:Y:S01]  /*08b0*/  SHF.L.U32 R45, R58, 0x10, RZ ;  /* 0x000000103a2d7819 */ /* 0x000fe200000006ff */
[----:B------:R-:W-:-:S02]  /*08c0*/  IMAD.U32 R44, R44, 0x10000, RZ ;  /* 0x000100002c2c7824 */ /* 0x000fc400078e00ff */
[C---:B------:R-:W-:Y:S01]  /*08d0*/  FADD.FTZ R65, -R52.reuse, R65 ;  /* 0x0000004134417221 */ /* 0x040fe20000010100 */
[----:B------:R-:W-:Y:S01]  /*08e0*/  FADD.FTZ R103, -R52, R73 ;  /* 0x0000004934677221 */ /* 0x000fe20000010100 */
[----:B------:R-:W-:Y:S01]  /*08f0*/  PRMT R46, R49, 0x7632, R46 ;  /* 0x00007632312e7816 */ /* 0x000fe2000000002e */
[----:B------:R-:W-:Y:S01]  /*0900*/  FMUL.FTZ R73, R84, R69 ;  /* 0x0000004554497220 */ /* 0x000fe20000410000 */
[----:B------:R-:W-:Y:S01]  /*0910*/  FADD.FTZ R87, -R52, R67 ;  /* 0x0000004334577221 */ /* 0x000fe20000010100 */
[----:B------:R-:W-:Y:S01]  /*0920*/  FMUL.FTZ R69, R45, R50 ;  /* 0x000000322d457220 */ /* 0x000fe20000410000 */
[----:B------:R-:W-:Y:S02]  /*0930*/  IMAD.U32 R49, R49, 0x10000, RZ ;  /* 0x0001000031317824 */ /* 0x000fe400078e00ff */
[----:B------:R-:W-:Y:S01]  /*0940*/  FMUL.FTZ R70, R84, R47 ;  /* 0x0000002f54467220 */ /* 0x000fe20000410000 */
[----:B------:R-:W-:Y:S01]  /*0950*/  FMUL.FTZ R66, R66, R44 ;  /* 0x0000002c42427220 */ /* 0x000fe20000410000 */
[----:B------:R-:W-:Y:S01]  /*0960*/  FADD.FTZ R45, RZ, R74 ;  /* 0x0000004aff2d7221 */ /* 0x000fe20000010000 */
[----:B------:R-:W-:Y:S01]  /*0970*/  FMUL.FTZ R75, R84, R65 ;  /* 0x00000041544b7220 */ /* 0x000fe20000410000 */
[----:B------:R-:W-:Y:S01]  /*0980*/  FFMA.FTZ R47, R3, R74, RZ ;  /* 0x0000004a032f7223 */ /* 0x000fe200000100ff */
[----:B------:R-:W-:Y:S01]  /*0990*/  SHF.L.U32 R65, R96, 0x10, RZ ;  /* 0x0000001060417819 */ /* 0x000fe200000006ff */
[----:B------:R-:W-:-:S02]  /*09a0*/  IMAD.U32 R46, R46, 0x10000, RZ ;  /* 0x000100002e2e7824 */ /* 0x000fc400078e00ff */
[----:B------:R-:W-:Y:S01]  /*09b0*/  FMUL.FTZ R68, R84, R87 ;  /* 0x0000005754447220 */ /* 0x000fe20000410000 */
[----:B------:R-:W-:Y:S01]  /*09c0*/  FMUL.FTZ R72, R72, R49 ;  /* 0x0000003148487220 */ /* 0x000fe20000410000 */
[C---:B------:R-:W-:Y:S01]  /*09d0*/  FFMA.FTZ R9, R70.reuse, R44, R9 ;  /* 0x0000002c46097223 */ /* 0x040fe20000010009 */
[----:B------:R-:W-:Y:S01]  /*09e0*/  FADD.FTZ R29, R29, R44 ;  /* 0x0000002c1d1d7221 */ /* 0x000fe20000010000 */
[----:B------:R-:W-:Y:S01]  /*09f0*/  FADD.FTZ R45, R45, R66 ;  /* 0x000000422d2d7221 */ /* 0x000fe20000010000 */
[----:B------:R-:W-:Y:S01]  /*0a00*/  FFMA.FTZ R44, R70, R66, R47 ;  /* 0x00000042462c7223 */ /* 0x000fe2000001002f */
[-C--:B------:R-:W-:Y:S01]  /*0a10*/  FMUL.FTZ R65, R65, R46.reuse ;  /* 0x0000002e41417220 */ /* 0x080fe20000410000 */
[----:B------:R-:W-:Y:S01]  /*0a20*/  FFMA.FTZ R11, R68, R46, R11 ;  /* 0x0000002e440b7223 */ /* 0x000fe2000001000b */
[----:B------:R-:W-:Y:S01]  /*0a30*/  FADD.FTZ R31, R31, R46 ;  /* 0x0000002e1f1f7221 */ /* 0x000fe20000010000 */
[----:B------:R-:W-:Y:S01]  /*0a40*/  SHF.L.U32 R71, R64, 0x10, RZ ;  /* 0x0000001040477819 */ /* 0x000fe200000006ff */
[----:B------:R-:W-:Y:S01]  /*0a50*/  FADD.FTZ R46, R45, R72 ;  /* 0x000000482d2e7221 */ /* 0x000fe20000010000 */
[----:B------:R-:W-:Y:S01]  /*0a60*/  FFMA.FTZ R45, R75, R72, R44 ;  /* 0x000000484b2d7223 */ /* 0x000fe2000001002c */
[----:B------:R-:W-:-:S02]  /*0a70*/  SHF.L.U32 R55, R95, 0x10, RZ ;  /* 0x000000105f377819 */ /* 0x000fc400000006ff */
[----:B------:R-:W-:Y:S01]  /*0a80*/  SHF.L.U32 R48, R48, 0x10, RZ ;  /* 0x0000001030307819 */ /* 0x000fe200000006ff */
[----:B-1----:R-:W-:Y:S01]  /*0a90*/  FADD.FTZ R99, -R52, R71 ;  /* 0x0000004734637221 */ /* 0x002fe20000010100 */
[----:B------:R-:W-:Y:S01]  /*0aa0*/  FADD.FTZ R46, R46, R65 ;  /* 0x000000412e2e7221 */ /* 0x000fe20000010000 */
[----:B------:R-:W-:Y:S01]  /*0ab0*/  FFMA.FTZ R44, R68, R65, R45 ;  /* 0x00000041442c7223 */ /* 0x000fe2000001002d */
[C---:B------:R-:W-:Y:S01]  /*0ac0*/  PRMT R52, R51.reuse, 0x7632, R52 ;  /* 0x0000763233347816 */ /* 0x040fe20000000034 */
[----:B------:R-:W-:Y:S02]  /*0ad0*/  IMAD.U32 R51, R51, 0x10000, RZ ;  /* 0x0001000033337824 */ /* 0x000fe400078e00ff */
[----:B------:R-:W-:Y:S01]  /*0ae0*/  FMUL.FTZ R64, R84, R99 ;  /* 0x0000006354407220 */ /* 0x000fe20000410000 */
[----:B------:R-:W-:Y:S02]  /*0af0*/  IMAD.U32 R67, R59, 0x10000, RZ ;  /* 0x000100003b437824 */ /* 0x000fe400078e00ff */
[----:B------:R-:W-:Y:S01]  /*0b00*/  FMUL.FTZ R55, R55, R48 ;  /* 0x0000003037377220 */ /* 0x000fe20000410000 */
[----:B------:R-:W-:Y:S01]  /*0b10*/  FADD.FTZ R46, R46, R69 ;  /* 0x000000452e2e7221 */ /* 0x000fe20000010000 */
[----:B------:R-:W-:Y:S01]  /*0b20*/  FFMA.FTZ R45, R73, R69, R44 ;  /* 0x00000045492d7223 */ /* 0x000fe2000001002c */
[----:B------:R-:W-:Y:S01]  /*0b30*/  FFMA.FTZ R10, R75, R49, R10 ;  /* 0x000000314b0a7223 */ /* 0x000fe2000001000a */
[----:B------:R-:W-:Y:S01]  /*0b40*/  FADD.FTZ R30, R30, R49 ;  /* 0x000000311e1e7221 */ /* 0x000fe20000010000 */
[----:B------:R-:W-:Y:S01]  /*0b50*/  FFMA.FTZ R12, R73, R50, R12 ;  /* 0x00000032490c7223 */ /* 0x000fe2000001000c */
[----:B------:R-:W-:Y:S01]  /*0b60*/  FADD.FTZ R24, R24, R50 ;  /* 0x0000003218187221 */ /* 0x000fe20000010000 */
[----:B------:R-:W-:Y:S01]  /*0b70*/  FMUL.FTZ R71, R84, R101 ;  /* 0x0000006554477220 */ /* 0x000fe20000410000 */
[----:B------:R-:W-:Y:S01]  /*0b80*/  FMUL.FTZ R67, R67, R51 ;  /* 0x0000003343437220 */ /* 0x000fe20000410000 */
[----:B------:R-:W-:-:S02]  /*0b90*/  IMAD.U32 R49, R94, 0x10000, RZ ;  /* 0x000100005e317824 */ /* 0x000fc400078e00ff */
[----:B------:R-:W-:Y:S01]  /*0ba0*/  FADD.FTZ R46, R46, R55 ;  /* 0x000000372e2e7221 */ /* 0x000fe20000010000 */
[----:B------:R-:W-:Y:S02]  /*0bb0*/  IMAD.U32 R50, R52, 0x10000, RZ ;  /* 0x0001000034327824 */ /* 0x000fe400078e00ff */
[----:B------:R-:W-:Y:S01]  /*0bc0*/  FFMA.FTZ R44, R64, R55, R45 ;  /* 0x00000037402c7223 */ /* 0x000fe2000001002d */
[----:B------:R-:W-:Y:S01]  /*0bd0*/  FMUL.FTZ R54, R84, R103 ;  /* 0x0000006754367220 */ /* 0x000fe20000410000 */
[----:B------:R-:W-:Y:S01]  /*0be0*/  FADD.FTZ R45, R46, R67 ;  /* 0x000000432e2d7221 */ /* 0x000fe20000010000 */
[----:B------:R-:W-:Y:S01]  /*0bf0*/  FMUL.FTZ R52, R49, R50 ;  /* 0x0000003231347220 */ /* 0x000fe20000410000 */
[----:B------:R-:W-:Y:S01]  /*0c00*/  FFMA.FTZ R47, R71, R67, R44 ;  /* 0x00000043472f7223 */ /* 0x000fe2000001002c */
[----:B------:R-:W-:Y:S01]  /*0c10*/  FFMA.FTZ R13, R64, R48, R13 ;  /* 0x00000030400d7223 */ /* 0x000fe2000001000d */
[----:B------:R-:W-:Y:S01]  /*0c20*/  FADD.FTZ R25, R25, R48 ;  /* 0x0000003019197221 */ /* 0x000fe20000010000 */
[----:B------:R-:W-:Y:S01]  /*0c30*/  FFMA.FTZ R15, R54, R50, R15 ;  /* 0x00000032360f7223 */ /* 0x000fe2000001000f */
[----:B------:R-:W-:Y:S01]  /*0c40*/  FADD.FTZ R27, R27, R50 ;  /* 0x000000321b1b7221 */ /* 0x000fe20000010000 */
[----:B------:R-:W-:Y:S01]  /*0c50*/  FFMA.FTZ R14, R71, R51, R14 ;  /* 0x00000033470e7223 */ /* 0x000fe2000001000e */
[----:B------:R-:W-:Y:S01]  /*0c60*/  FADD.FTZ R26, R26, R51 ;  /* 0x000000331a1a7221 */ /* 0x000fe20000010000 */
[----:B------:R-:W-:Y:S01]  /*0c70*/  FADD.FTZ R48, R45, R52 ;  /* 0x000000342d307221 */ /* 0x000fe20000010000 */
[----:B------:R-:W-:Y:S01]  /*0c80*/  FFMA.FTZ R50, R54, R52, R47 ;  /* 0x0000003436327223 */ /* 0x000fe2000001002f */
[----:B------:R-:W-:Y:S06]  /*0c90*/  BRA `(.L_x_445) ;  /* 0x0000000000907947 */ /* 0x000fec0003800000 */
.L_x_444:
[----:B-----5:R-:W-:Y:S01]  /*0ca0*/  ISETP.GE.AND P1, PT, R85, 0x1, PT ;  /* 0x000000015500780c */ /* 0x020fe20003f26270 */
[----:B------:R-:W-:Y:S01]  /*0cb0*/  HFMA2 R50, -RZ, RZ, 0, 0 ;  /* 0x00000000ff327431 */ /* 0x000fe200000001ff */
[----:B------:R-:W-:Y:S01]  /*0cc0*/  ISETP.GE.U32.AND P3, PT, R88, 0x20, PT ;  /* 0x000000205800780c */ /* 0x000fe20003f66070 */
[----:B------:R-:W-:-:S10]  /*0cd0*/  IMAD.MOV.U32 R48, RZ, RZ, RZ ;  /* 0x000000ffff307224 */ /* 0x000fd400078e00ff */
[----:B------:R-:W1:Y:S01]  /*0ce0*/  @P1 LDC R45, c[0x0][0x388] ;  /* 0x0000e200ff2d1b82 */ /* 0x000e620000000800 */
[----:B------:R-:W-:-:S05]  /*0cf0*/  @P1 IADD3 R44, PT, PT, R85, -0x1, RZ ;  /* 0xffffffff552c1810 */ /* 0x000fca0007ffe0ff */
[----:B-1----:R-:W-:-:S05]  /*0d00*/  @P1 IMAD R44, R44, R45, RZ ;  /* 0x0000002d2c2c1224 */ /* 0x002fca00078e02ff */
[----:B------:R-:W-:-:S04]  /*0d10*/  @P1 SHF.R.S32.HI R45, RZ, 0x1f, R44 ;  /* 0x0000001fff2d1819 */ /* 0x000fc8000001142c */
[----:B------:R-:W-:Y:S02]  /*0d20*/  @P1 LEA.HI R47, R45, R44, RZ, 0x3 ;  /* 0x0000002c2d2f1211 */ /* 0x000fe400078f18ff */
[----:B------:R-:W-:Y:S02]  /*0d30*/  CS2R R44, SRZ ;  /* 0x00000000002c7805 */ /* 0x000fe4000001ff00 */
[----:B------:R-:W-:Y:S02]  /*0d40*/  @P1 MOV R45, RZ ;  /* 0x000000ff002d1202 */ /* 0x000fe40000000f00 */
[----:B------:R-:W-:-:S05]  /*0d50*/  @P1 LEA.HI.SX32 R47, R47, R0, 0x1d ;  /* 0x000000002f2f1211 */ /* 0x000fca00078feaff */
[----:B------:R-:W-:Y:S01]  /*0d60*/  @P1 IMAD.MOV.U32 R44, RZ, RZ, R47 ;  /* 0x000000ffff2c1224 */ /* 0x000fe200078e002f */
[----:B------:R-:W-:Y:S06]  /*0d70*/  @!P3 BRA `(.L_x_445) ;  /* 0x000000000058b947 */ /* 0x000fec0003800000 */
[----:B------:R-:W-:Y:S02]  /*0d80*/  ISETP.NE.U32.AND P0, PT, RZ, UR8, PT ;  /* 0x00000008ff007c0c */ /* 0x000fe4000bf05070 */
[C---:B------:R-:W-:Y:S02]  /*0d90*/  LEA R50, P4, R44.reuse, UR10, 0x3 ;  /* 0x0000000a2c327c11 */ /* 0x040fe4000f8818ff */
[----:B------:R-:W-:Y:S02]  /*0da0*/  ISETP.NE.AND.EX P0, PT, RZ, UR9, PT, P0 ;  /* 0x00000009ff007c0c */ /* 0x000fe4000bf05300 */
[----:B------:R-:W-:-:S05]  /*0db0*/  LEA.HI.X R51, R44, UR11, R45, 0x3, P4 ;  /* 0x0000000b2c337c11 */ /* 0x000fca000a0f1c2d */
[----:B------:R1:W2:Y:S06]  /*0dc0*/  LDG.E.64 R44, desc[UR6][R50.64] ;  /* 0x00000006322c7981 */ /* 0x0002ac000c1e1b00 */
[----:B------:R-:W3:Y:S08]  /*0dd0*/  @P0 LDC R2, c[0x0][0x388] ;  /* 0x0000e200ff020b82 */ /* 0x000ef00000000800 */
[----:B------:R-:W4:Y:S01]  /*0de0*/  @P0 LDC.64 R46, c[0x0][0x438] ;  /* 0x00010e00ff2e0b82 */ /* 0x000f220000000a00 */
[----:B---3--:R-:W-:-:S05]  /*0df0*/  @P0 IMAD R2, R53, R2, RZ ;  /* 0x0000000235020224 */ /* 0x008fca00078e02ff */
[----:B------:R-:W-:-:S04]  /*0e00*/  @P0 SHF.R.S32.HI R49, RZ, 0x1f, R2 ;  /* 0x0000001fff310819 */ /* 0x000fc80000011402 */
[----:B------:R-:W-:-:S04]  /*0e10*/  @P0 LEA.HI R49, R49, R2, RZ, 0x3 ;  /* 0x0000000231310211 */ /* 0x000fc800078f18ff */
[----:B------:R-:W-:-:S05]  /*0e20*/  @P0 LEA.HI.SX32 R49, R49, R0, 0x1d ;  /* 0x0000000031310211 */ /* 0x000fca00078feaff */
[----:B----4-:R-:W-:-:S05]  /*0e30*/  @P0 IMAD.WIDE.U32 R46, R49, 0x10, R46 ;  /* 0x00000010312e0825 */ /* 0x010fca00078e002e */
[----:B------:R3:W5:Y:S01]  /*0e40*/  @P0 LDG.E.128 R4, desc[UR6][R46.64] ;  /* 0x000000062e040981 */ /* 0x000762000c1e1d00 */
[----:B-1----:R-:W-:Y:S01]  /*0e50*/  IMAD.MOV.U32 R50, RZ, RZ, RZ ;  /* 0x000000ffff327224 */ /* 0x002fe200078e00ff */
[C-C-:B--2---:R-:W-:Y:S02]  /*0e60*/  SHF.R.U64 R77, R44.reuse, 0x8, R45.reuse ;  /* 0x000000082c4d7819 */ /* 0x144fe4000000122d */
[C-C-:B------:R-:W-:Y:S02]  /*0e70*/  SHF.R.U64 R78, R44.reuse, 0x10, R45.reuse ;  /* 0x000000102c4e7819 */ /* 0x140fe4000000122d */
[C-C-:B------:R-:W-:Y:S02]  /*0e80*/  SHF.R.U64 R79, R44.reuse, 0x18, R45.reuse ;  /* 0x000000182c4f7819 */ /* 0x140fe4000000122d */
[----:B------:R-:W-:Y:S02]  /*0e90*/  PRMT R2, R44, 0x7610, R2 ;  /* 0x000076102c027816 */ /* 0x000fe40000000002 */
[----:B------:R-:W-:-:S02]  /*0ea0*/  SHF.R.U32.HI R80, RZ, 0x8, R45 ;  /* 0x00000008ff507819 */ /* 0x000fc4000001162d */
[--C-:B------:R-:W-:Y:S02]  /*0eb0*/  SHF.R.U32.HI R82, RZ, 0x10, R45.reuse ;  /* 0x00000010ff527819 */ /* 0x100fe4000001162d */
[----:B------:R-:W-:Y:S02]  /*0ec0*/  SHF.R.U32.HI R83, RZ, 0x18, R45 ;  /* 0x00000018ff537819 */ /* 0x000fe4000001162d */
[----:B---3--:R-:W-:-:S07]  /*0ed0*/  PRMT R76, R45, 0x7610, R76 ;  /* 0x000076102d4c7816 */ /* 0x008fce000000004c */
.L_x_445:
[----:B------:R-:W-:Y:S05]  /*0ee0*/  BSYNC.RECONVERGENT B1 ;  /* 0x0000000000017941 */ /* 0x000fea0003800200 */
.L_x_443:
[----:B------:R-:W-:-:S03]  /*0ef0*/  UMOV UR4, 0xffffffff ;  /* 0xffffffff00047882 */ /* 0x000fc60000000000 */
[----:B------:R-:W-:Y:S05]  /*0f00*/  BRA.DIV UR4, `(.L_x_446) ;  /* 0x0000002a04b07947 */ /* 0x000fea000b800000 */
[----:B------:R-:W1:Y:S04]  /*0f10*/  SHFL.BFLY PT, R45, R48, 0x1, 0x1f ;  /* 0x0c201f00302d7f89 */ /* 0x000e6800000e0000 */
[----:B------:R-:W2:Y:S01]  /*0f20*/  SHFL.BFLY PT, R47, R50, 0x1, 0x1f ;  /* 0x0c201f00322f7f89 */ /* 0x000ea200000e0000 */
[----:B-1----:R-:W-:Y:S01]  /*0f30*/  FADD.FTZ R45, R45, R48 ;  /* 0x000000302d2d7221 */ /* 0x002fe20000010000 */
[----:B--2---:R-:W-:-:S04]  /*0f40*/  FADD.FTZ R47, R47, R50 ;  /* 0x000000322f2f7221 */ /* 0x004fc80000010000 */
        /* <DEDUP_REMOVED lines=12> */
[----:B------:R1:W2:Y:S04]  /*1010*/  SHFL.BFLY PT, R47, R48, 0x10, 0x1f ;  /* 0x0e001f00302f7f89 */ /* 0x0002a800000e0000 */
[----:B------:R1:W3:Y:S02]  /*1020*/  SHFL.BFLY PT, R87, R50, 0x10, 0x1f ;  /* 0x0e001f0032577f89 */ /* 0x0002e400000e0000 */
.L_x_510:
[----:B------:R-:W-:Y:S05]  /*1030*/  @!P3 BRA.U `(.L_x_447) ;  /* 0x000000210084b947 */ /* 0x000fea0003800000 */
[----:B------:R-:W4:Y:S01]  /*1040*/  @P1 LDC R44, c[0x0][0x388] ;  /* 0x0000e200ff2c1b82 */ /* 0x000f220000000800 */
[----:B------:R-:W-:Y:S01]  /*1050*/  @P1 IADD3 R85, PT, PT, R85, -0x1, RZ ;  /* 0xffffffff55551810 */ /* 0x000fe20007ffe0ff */
[----:B------:R-:W-:Y:S04]  /*1060*/  BSSY.RECONVERGENT B2, `(.L_x_447) ;  /* 0x000021e000027945 */ /* 0x000fe80003800200 */
[----:B----4-:R-:W-:-:S05]  /*1070*/  @P1 IMAD R44, R85, R44, RZ ;  /* 0x0000002c552c1224 */ /* 0x010fca00078e02ff */
[----:B------:R-:W-:-:S04]  /*1080*/  @P1 SHF.R.S32.HI R45, RZ, 0x1f, R44 ;  /* 0x0000001fff2d1819 */ /* 0x000fc8000001142c */
[----:B------:R-:W-:Y:S02]  /*1090*/  @P1 LEA.HI R49, R45, R44, RZ, 0x3 ;  /* 0x0000002c2d311211 */ /* 0x000fe400078f18ff */
[----:B------:R-:W-:Y:S02]  /*10a0*/  CS2R R44, SRZ ;  /* 0x00000000002c7805 */ /* 0x000fe4000001ff00 */
[----:B------:R-:W-:Y:S02]  /*10b0*/  @P1 MOV R45, RZ ;  /* 0x000000ff002d1202 */ /* 0x000fe40000000f00 */
[----:B------:R-:W-:Y:S01]  /*10c0*/  @P1 LEA.HI.SX32 R46, R49, R0, 0x1d ;  /* 0x00000000312e1211 */ /* 0x000fe200078feaff */
[----:B--2---:R-:W-:Y:S01]  /*10d0*/  FADD.FTZ R49, R48, R47 ;  /* 0x0000002f30317221 */ /* 0x004fe20000010000 */
[----:B-1-3--:R-:W-:-:S03]  /*10e0*/  FADD.FTZ R48, R50, R87 ;  /* 0x0000005732307221 */ /* 0x00afc60000010000 */
[----:B------:R-:W-:Y:S01]  /*10f0*/  @P1 IMAD.MOV.U32 R44, RZ, RZ, R46 ;  /* 0x000000ffff2c1224 */ /* 0x000fe200078e002e */
[----:B------:R-:W-:Y:S06]  /*1100*/  @!P3 BRA `(.L_x_448) ;  /* 0x00000020004cb947 */ /* 0x000fec0003800000 */
[----:B------:R-:W1:Y:S02]  /*1110*/  @P1 LDC.64 R46, c[0x0][0x390] ;  /* 0x0000e400ff2e1b82 */ /* 0x000e640000000a00 */
[----:B-1----:R-:W-:-:S04]  /*1120*/  @P1 LEA R46, P0, R44, R46, 0x4 ;  /* 0x0000002e2c2e1211 */ /* 0x002fc800078020ff */
[----:B------:R-:W-:-:S05]  /*1130*/  @P1 LEA.HI.X R47, R44, R47, R45, 0x4, P0 ;  /* 0x0000002f2c2f1211 */ /* 0x000fca00000f242d */
[----:B------:R1:W5:Y:S01]  /*1140*/  @P1 LDG.E.128 R60, desc[UR6][R46.64] ;  /* 0x000000062e3c1981 */ /* 0x000362000c1e1d00 */
[----:B------:R-:W-:Y:S01]  /*1150*/  UISETP.NE.U32.AND UP0, UPT, UR8, URZ, UPT ;  /* 0x000000ff0800728c */ /* 0x000fe2000bf05070 */
[----:B------:R-:W-:Y:S01]  /*1160*/  FMUL.FTZ R49, R49, UR12 ;  /* 0x0000000c31317c20 */ /* 0x000fe20008410000 */
[----:B0-----:R-:W-:Y:S01]  /*1170*/  ISETP.NE.AND P0, PT, R89, RZ, PT ;  /* 0x000000ff5900720c */ /* 0x001fe20003f05270 */
[----:B------:R-:W-:Y:S01]  /*1180*/  BSSY.RECONVERGENT B1, `(.L_x_449) ;  /* 0x00001fc000017945 */ /* 0x000fe20003800200 */
[----:B------:R-:W-:Y:S01]  /*1190*/  UISETP.NE.AND.EX UP0, UPT, UR9, URZ, UPT, UP0 ;  /* 0x000000ff0900728c */ /* 0x000fe2000bf05300 */
[----:B------:R-:W-:Y:S01]  /*11a0*/  FMUL.FTZ R48, R48, UR12 ;  /* 0x0000000c30307c20 */ /* 0x000fe20008410000 */
[----:B------:R-:W-:-:S07]  /*11b0*/  FSEL R49, R49, RZ, !P0 ;  /* 0x000000ff31317208 */ /* 0x000fce0004000000 */
[----:B-1----:R-:W-:Y:S05]  /*11c0*/  BRA.U UP0, `(.L_x_450) ;  /* 0x0000001500187547 */ /* 0x002fea000b800000 */
        /* <DEDUP_REMOVED lines=8> */
[----:B------:R-:W-:Y:S02]  /*1250*/  LOP3.LUT P2, RZ, R2, 0xff, RZ, 0xc0, !PT ;  /* 0x000000ff02ff7812 */ /* 0x000fe4000784c0ff */
[----:B------:R-:W-:Y:S02]  /*1260*/  CS2R R50, SRZ ;  /* 0x0000000000327805 */ /* 0x000fe4000001ff00 */
[----:B------:R-:W-:Y:S01]  /*1270*/  ISETP.GT.AND P0, PT, R81, RZ, PT ;  /* 0x000000ff5100720c */ /* 0x000fe20003f04270 */
[----:B------:R-:W-:-:S04]  /*1280*/  FADD.FTZ R47, R74, -R47 ;  /* 0x8000002f4a2f7221 */ /* 0x000fc80000010000 */
[----:B------:R-:W-:-:S05]  /*1290*/  FMUL.FTZ R47, R84, R47 ;  /* 0x0000002f542f7220 */ /* 0x000fca0000410000 */
[----:B------:R-:W-:Y:S01]  /*12a0*/  FSEL R47, R47, RZ, P0 ;  /* 0x000000ff2f2f7208 */ /* 0x000fe20000000000 */
[----:B------:R-:W-:Y:S01]  /*12b0*/  @P2 IMAD.U32 R85, R32, 0x10000, RZ ;  /* 0x0001000020552824 */ /* 0x000fe200078e00ff */
[----:B-----5:R-:W-:-:S03]  /*12c0*/  @P2 SHF.L.U32 R46, R60, 0x10, RZ ;  /* 0x000000103c2e2819 */ /* 0x020fc600000006ff */
[----:B------:R-:W-:-:S04]  /*12d0*/  FMUL.FTZ R47, R47, UR15 ;  /* 0x0000000f2f2f7c20 */ /* 0x000fc80008410000 */
[----:B------:R-:W-:-:S04]  /*12e0*/  FMUL.FTZ R47, R47, UR14 ;  /* 0x0000000e2f2f7c20 */ /* 0x000fc80008410000 */
[C---:B------:R-:W-:Y:S01]  /*12f0*/  @P2 FMUL.FTZ R50, R47.reuse, R85 ;  /* 0x000000552f322220 */ /* 0x040fe20000410000 */
[----:B------:R-:W-:-:S04]  /*1300*/  @P2 FMUL.FTZ R51, R47, R46 ;  /* 0x0000002e2f332220 */ /* 0x000fc80000410000 */
[----:B------:R-:W-:Y:S01]  /*1310*/  F2FP.BF16.F32.PACK_AB R50, RZ, R50 ;  /* 0x00000032ff32723e */ /* 0x000fe200000010ff */
[----:B------:R-:W-:-:S03]  /*1320*/  FADD.FTZ R20, R20, R51 ;  /* 0x0000003314147221 */ /* 0x000fc60000010000 */
[----:B------:R-:W-:-:S07]  /*1330*/  PRMT R36, R50, 0x7610, R36 ;  /* 0x0000761032247816 */ /* 0x000fce0000000024 */
.L_x_453:
[----:B------:R-:W-:Y:S05]  /*1340*/  BSYNC.RECONVERGENT B3 ;  /* 0x0000000000037941 */ /* 0x000fea0003800200 */
.L_x_452:
[----:B------:R-:W-:Y:S04]  /*1350*/  BSSY.RECONVERGENT B3, `(.L_x_454) ;  /* 0x0000014000037945 */ /* 0x000fe80003800200 */
[----:B------:R-:W-:Y:S05]  /*1360*/  @!P1 BRA `(.L_x_455) ;  /* 0x0000000000489947 */ /* 0x000fea0003800000 */
[----:B------:R-:W-:Y:S01]  /*1370*/  FFMA.FTZ R47, R70, R48, R49 ;  /* 0x00000030462f7223 */ /* 0x000fe20000010031 */
[----:B------:R-:W-:Y:S01]  /*1380*/  LOP3.LUT P0, RZ, R77, 0xff, RZ, 0xc0, !PT ;  /* 0x000000ff4dff7812 */ /* 0x000fe2000780c0ff */
[----:B------:R-:W-:Y:S01]  /*1390*/  HFMA2 R51, -RZ, RZ, 0, 0 ;  /* 0x00000000ff337431 */ /* 0x000fe200000001ff */
[----:B------:R-:W-:Y:S01]  /*13a0*/  ISETP.GT.AND P2, PT, R81, RZ, PT ;  /* 0x000000ff5100720c */ /* 0x000fe20003f44270 */
[----:B------:R-:W-:Y:S01]  /*13b0*/  FADD.FTZ R47, R66, -R47 ;  /* 0x8000002f422f7221 */ /* 0x000fe20000010000 */
[----:B------:R-:W-:-:S03]  /*13c0*/  IMAD.MOV.U32 R46, RZ, RZ, RZ ;  /* 0x000000ffff2e7224 */ /* 0x000fc600078e00ff */
[----:B------:R-:W-:-:S05]  /*13d0*/  FMUL.FTZ R47, R84, R47 ;  /* 0x0000002f542f7220 */ /* 0x000fca0000410000 */
[----:B------:R-:W-:Y:S01]  /*13e0*/  FSEL R47, R47, RZ, P2 ;  /* 0x000000ff2f2f7208 */ /* 0x000fe20001000000 */
[----:B------:R-:W-:Y:S01]  /*13f0*/  @P0 IMAD.U32 R85, R93, 0x10000, RZ ;  /* 0x000100005d550824 */ /* 0x000fe200078e00ff */
[----:B-----5:R-:W-:-:S03]  /*1400*/  @P0 PRMT R50, R60, 0x7632, R50 ;  /* 0x000076323c320816 */ /* 0x020fc60000000032 */
[----:B------:R-:W-:Y:S01]  /*1410*/  FMUL.FTZ R47, R47, UR15 ;  /* 0x0000000f2f2f7c20 */ /* 0x000fe20008410000 */
[----:B------:R-:W-:-:S03]  /*1420*/  @P0 SHF.L.U32 R50, R50, 0x10, RZ ;  /* 0x0000001032320819 */ /* 0x000fc600000006ff */
[----:B------:R-:W-:-:S04]  /*1430*/  FMUL.FTZ R47, R47, UR14 ;  /* 0x0000000e2f2f7c20 */ /* 0x000fc80008410000 */
[C---:B------:R-:W-:Y:S01]  /*1440*/  @P0 FMUL.FTZ R51, R47.reuse, R85 ;  /* 0x000000552f330220 */ /* 0x040fe20000410000 */
[----:B------:R-:W-:-:S04]  /*1450*/  @P0 FMUL.FTZ R46, R47, R50 ;  /* 0x000000322f2e0220 */ /* 0x000fc80000410000 */
[----:B------:R-:W-:Y:S01]  /*1460*/  F2FP.BF16.F32.PACK_AB R51, RZ, R51 ;  /* 0x00000033ff33723e */ /* 0x000fe200000010ff */
[----:B------:R-:W-:-:S03]  /*1470*/  FADD.FTZ R21, R21, R46 ;  /* 0x0000002e15157221 */ /* 0x000fc60000010000 */
[----:B------:R-:W-:-:S07]  /*1480*/  PRMT R36, R36, 0x5410, R51 ;  /* 0x0000541024247816 */ /* 0x000fce0000000033 */
.L_x_455:
[----:B------:R-:W-:Y:S05]  /*1490*/  BSYNC.RECONVERGENT B3 ;  /* 0x0000000000037941 */ /* 0x000fea0003800200 */
.L_x_454:
        /* <DEDUP_REMOVED lines=18> */
.L_x_457:
[----:B------:R-:W-:Y:S05]  /*15c0*/  BSYNC.RECONVERGENT B3 ;  /* 0x0000000000037941 */ /* 0x000fea0003800200 */
.L_x_456:
[----:B------:R-:W-:Y:S04]  /*15d0*/  BSSY.RECONVERGENT B3, `(.L_x_458) ;  /* 0x0000014000037945 */ /* 0x000fe80003800200 */
[----:B------:R-:W-:Y:S05]  /*15e0*/  @!P1 BRA `(.L_x_459) ;  /* 0x0000000000489947 */ /* 0x000fea0003800000 */
[----:B------:R-:W-:Y:S01]  /*15f0*/  FFMA.FTZ R46, R68, R48, R49 ;  /* 0x00000030442e7223 */ /* 0x000fe20000010031 */
[----:B------:R-:W-:Y:S01]  /*1600*/  LOP3.LUT P0, RZ, R79, 0xff, RZ, 0xc0, !PT ;  /* 0x000000ff4fff7812 */ /* 0x000fe2000780c0ff */
[----:B------:R-:W-:Y:S01]  /*1610*/  IMAD.MOV.U32 R51, RZ, RZ, RZ ;  /* 0x000000ffff337224 */ /* 0x000fe200078e00ff */
[----:B------:R-:W-:Y:S01]  /*1620*/  ISETP.GT.AND P2, PT, R81, RZ, PT ;  /* 0x000000ff5100720c */ /* 0x000fe20003f44270 */
[----:B------:R-:W-:Y:S01]  /*1630*/  FADD.FTZ R47, R65, -R46 ;  /* 0x8000002e412f7221 */ /* 0x000fe20000010000 */
[----:B------:R-:W-:-:S03]  /*1640*/  MOV R46, RZ ;  /* 0x000000ff002e7202 */ /* 0x000fc60000000f00 */
[----:B------:R-:W-:-:S05]  /*1650*/  FMUL.FTZ R47, R84, R47 ;  /* 0x0000002f542f7220 */ /* 0x000fca0000410000 */
[----:B------:R-:W-:Y:S02]  /*1660*/  FSEL R47, R47, RZ, P2 ;  /* 0x000000ff2f2f7208 */ /* 0x000fe40001000000 */
[----:B------:R-:W-:Y:S02]  /*1670*/  @P0 SHF.L.U32 R85, R92, 0x10, RZ ;  /* 0x000000105c550819 */ /* 0x000fe400000006ff */
[----:B-----5:R-:W-:Y:S01]  /*1680*/  @P0 PRMT R50, R61, 0x7632, R50 ;  /* 0x000076323d320816 */ /* 0x020fe20000000032 */
[----:B------:R-:W-:-:S03]  /*1690*/  FMUL.FTZ R47, R47, UR15 ;  /* 0x0000000f2f2f7c20 */ /* 0x000fc60008410000 */
[----:B------:R-:W-:Y:S01]  /*16a0*/  @P0 SHF.L.U32 R50, R50, 0x10, RZ ;  /* 0x0000001032320819 */ /* 0x000fe200000006ff */
[----:B------:R-:W-:-:S04]  /*16b0*/  FMUL.FTZ R47, R47, UR14 ;  /* 0x0000000e2f2f7c20 */ /* 0x000fc80008410000 */
[C---:B------:R-:W-:Y:S01]  /*16c0*/  @P0 FMUL.FTZ R51, R47.reuse, R85 ;  /* 0x000000552f330220 */ /* 0x040fe20000410000 */
[----:B------:R-:W-:-:S04]  /*16d0*/  @P0 FMUL.FTZ R46, R47, R50 ;  /* 0x000000322f2e0220 */ /* 0x000fc80000410000 */
[----:B------:R-:W-:Y:S01]  /*16e0*/  F2FP.BF16.F32.PACK_AB R51, RZ, R51 ;  /* 0x00000033ff33723e */ /* 0x000fe200000010ff */
[----:B------:R-:W-:-:S03]  /*16f0*/  FADD.FTZ R23, R23, R46 ;  /* 0x0000002e17177221 */ /* 0x000fc60000010000 */
[----:B------:R-:W-:-:S07]  /*1700*/  PRMT R37, R37, 0x5410, R51 ;  /* 0x0000541025257816 */ /* 0x000fce0000000033 */
.L_x_459:
[----:B------:R-:W-:Y:S05]  /*1710*/  BSYNC.RECONVERGENT B3 ;  /* 0x0000000000037941 */ /* 0x000fea0003800200 */
.L_x_458:
        /* <DEDUP_REMOVED lines=18> */
.L_x_461:
[----:B------:R-:W-:Y:S05]  /*1840*/  BSYNC.RECONVERGENT B3 ;  /* 0x0000000000037941 */ /* 0x000fea0003800200 */
.L_x_460:
[----:B------:R-:W-:Y:S04]  /*1850*/  BSSY.RECONVERGENT B3, `(.L_x_462) ;  /* 0x0000014000037945 */ /* 0x000fe80003800200 */
[----:B------:R-:W-:Y:S05]  /*1860*/  @!P1 BRA `(.L_x_463) ;  /* 0x0000000000489947 */ /* 0x000fea0003800000 */
[----:B------:R-:W-:Y:S01]  /*1870*/  FFMA.FTZ R46, R64, R48, R49 ;  /* 0x00000030402e7223 */ /* 0x000fe20000010031 */
[----:B------:R-:W-:Y:S01]  /*1880*/  LOP3.LUT P0, RZ, R80, 0xff, RZ, 0xc0, !PT ;  /* 0x000000ff50ff7812 */ /* 0x000fe2000780c0ff */
[----:B------:R-:W-:Y:S01]  /*1890*/  IMAD.MOV.U32 R51, RZ, RZ, RZ ;  /* 0x000000ffff337224 */ /* 0x000fe200078e00ff */
[----:B------:R-:W-:Y:S01]  /*18a0*/  ISETP.GT.AND P2, PT, R81, RZ, PT ;  /* 0x000000ff5100720c */ /* 0x000fe20003f44270 */
[----:B------:R-:W-:Y:S01]  /*18b0*/  FADD.FTZ R47, R55, -R46 ;  /* 0x8000002e372f7221 */ /* 0x000fe20000010000 */
[----:B------:R-:W-:-:S03]  /*18c0*/  HFMA2 R46, -RZ, RZ, 0, 0 ;  /* 0x00000000ff2e7431 */ /* 0x000fc600000001ff */
        /* <DEDUP_REMOVED lines=12> */
.L_x_463:
[----:B------:R-:W-:Y:S05]  /*1990*/  BSYNC.RECONVERGENT B3 ;  /* 0x0000000000037941 */ /* 0x000fea0003800200 */
.L_x_462:
        /* <DEDUP_REMOVED lines=18> */
.L_x_465:
[----:B------:R-:W-:Y:S05]  /*1ac0*/  BSYNC.RECONVERGENT B3 ;  /* 0x0000000000037941 */ /* 0x000fea0003800200 */
.L_x_464:
[----:B------:R-:W-:Y:S05]  /*1ad0*/  @!P1 BRA `(.L_x_466) ;  /* 0x0000001400989947 */ /* 0x000fea0003800000 */
[----:B------:R-:W-:Y:S01]  /*1ae0*/  FFMA.FTZ R49, R54, R48, R49 ;  /* 0x0000003036317223 */ /* 0x000fe20000010031 */
[----:B------:R-:W-:Y:S02]  /*1af0*/  LOP3.LUT P0, RZ, R83, 0xff, RZ, 0xc0, !PT ;  /* 0x000000ff53ff7812 */ /* 0x000fe4000780c0ff */
[----:B------:R-:W-:Y:S01]  /*1b00*/  ISETP.GT.AND P2, PT, R81, RZ, PT ;  /* 0x000000ff5100720c */ /* 0x000fe20003f44270 */
[----:B------:R-:W-:Y:S01]  /*1b10*/  FADD.FTZ R49, R52, -R49 ;  /* 0x8000003134317221 */ /* 0x000fe20000010000 */
[----:B------:R-:W-:-:S03]  /*1b20*/  MOV R48, RZ ;  /* 0x000000ff00307202 */ /* 0x000fc60000000f00 */
[----:B------:R-:W-:-:S05]  /*1b30*/  FMUL.FTZ R49, R84, R49 ;  /* 0x0000003154317220 */ /* 0x000fca0000410000 */
[----:B------:R-:W-:Y:S01]  /*1b40*/  FSEL R46, R49, RZ, P2 ;  /* 0x000000ff312e7208 */ /* 0x000fe20001000000 */
[----:B------:R-:W-:Y:S01]  /*1b50*/  @P0 IMAD.U32 R49, R90, 0x10000, RZ ;  /* 0x000100005a310824 */ /* 0x000fe200078e00ff */
[----:B-----5:R-:W-:-:S03]  /*1b60*/  @P0 PRMT R47, R63, 0x7632, R47 ;  /* 0x000076323f2f0816 */ /* 0x020fc6000000002f */
[----:B------:R-:W-:Y:S01]  /*1b70*/  FMUL.FTZ R46, R46, UR15 ;  /* 0x0000000f2e2e7c20 */ /* 0x000fe20008410000 */
[----:B------:R-:W-:-:S03]  /*1b80*/  @P0 SHF.L.U32 R47, R47, 0x10, RZ ;  /* 0x000000102f2f0819 */ /* 0x000fc600000006ff */
[----:B------:R-:W-:Y:S01]  /*1b90*/  FMUL.FTZ R50, R46, UR14 ;  /* 0x0000000e2e327c20 */ /* 0x000fe20008410000 */
[----:B------:R-:W-:-:S03]  /*1ba0*/  HFMA2 R46, -RZ, RZ, 0, 0 ;  /* 0x00000000ff2e7431 */ /* 0x000fc600000001ff */
[C---:B------:R-:W-:Y:S01]  /*1bb0*/  @P0 FMUL.FTZ R48, R50.reuse, R49 ;  /* 0x0000003132300220 */ /* 0x040fe20000410000 */
[----:B------:R-:W-:-:S04]  /*1bc0*/  @P0 FMUL.FTZ R46, R50, R47 ;  /* 0x0000002f322e0220 */ /* 0x000fc80000410000 */
[----:B------:R-:W-:Y:S01]  /*1bd0*/  F2FP.BF16.F32.PACK_AB R48, RZ, R48 ;  /* 0x00000030ff30723e */ /* 0x000fe200000010ff */
[----:B------:R-:W-:-:S03]  /*1be0*/  FADD.FTZ R19, R19, R46 ;  /* 0x0000002e13137221 */ /* 0x000fc60000010000 */
[----:B------:R-:W-:Y:S01]  /*1bf0*/  PRMT R39, R39, 0x5410, R48 ;  /* 0x0000541027277816 */ /* 0x000fe20000000030 */
[----:B------:R-:W-:Y:S06]  /*1c00*/  BRA `(.L_x_466) ;  /* 0x00000014004c7947 */ /* 0x000fec0003800000 */
.L_x_451:
[-CC-:B------:R-:W-:Y:S01]  /*1c10*/  FFMA.FTZ R41, R3, R48.reuse, R49.reuse ;  /* 0x0000003003297223 */ /* 0x180fe20000010031 */
[-CC-:B------:R-:W-:Y:S01]  /*1c20*/  FFMA.FTZ R43, R75, R48.reuse, R49.reuse ;  /* 0x000000304b2b7223 */ /* 0x180fe20000010031 */
[-CC-:B------:R-:W-:Y:S01]  /*1c30*/  FFMA.FTZ R47, R70, R48.reuse, R49.reuse ;  /* 0x00000030462f7223 */ /* 0x180fe20000010031 */
[-CC-:B------:R-:W-:Y:S01]  /*1c40*/  FFMA.FTZ R40, R68, R48.reuse, R49.reuse ;  /* 0x0000003044287223 */ /* 0x180fe20000010031 */
[-CC-:B------:R-:W-:Y:S01]  /*1c50*/  FFMA.FTZ R42, R73, R48.reuse, R49.reuse ;  /* 0x00000030492a7223 */ /* 0x180fe20000010031 */
[-CC-:B------:R-:W-:Y:S01]  /*1c60*/  FFMA.FTZ R46, R64, R48.reuse, R49.reuse ;  /* 0x00000030402e7223 */ /* 0x180fe20000010031 */
[-C--:B------:R-:W-:Y:S01]  /*1c70*/  FFMA.FTZ R50, R71, R48.reuse, R49 ;  /* 0x0000003047327223 */ /* 0x080fe20000010031 */
[----:B------:R-:W-:Y:S01]  /*1c80*/  FADD.FTZ R41, R74, -R41 ;  /* 0x800000294a297221 */ /* 0x000fe20000010000 */
[----:B------:R-:W-:Y:S01]  /*1c90*/  FFMA.FTZ R99, R54, R48, R49 ;  /* 0x0000003036637223 */ /* 0x000fe20000010031 */
[----:B------:R-:W-:Y:S01]  /*1ca0*/  ISETP.GT.AND P0, PT, R81, RZ, PT ;  /* 0x000000ff5100720c */ /* 0x000fe20003f04270 */
[----:B------:R-:W-:Y:S01]  /*1cb0*/  FADD.FTZ R49, R72, -R43 ;  /* 0x8000002b48317221 */ /* 0x000fe20000010000 */
[----:B------:R-:W-:Y:S01]  /*1cc0*/  FADD.FTZ R47, R66, -R47 ;  /* 0x8000002f422f7221 */ /* 0x000fe20000010000 */
[----:B------:R-:W-:Y:S01]  /*1cd0*/  FADD.FTZ R51, R65, -R40 ;  /* 0x8000002841337221 */ /* 0x000fe20000010000 */
[----:B------:R-:W-:Y:S01]  /*1ce0*/  FADD.FTZ R81, R69, -R42 ;  /* 0x8000002a45517221 */ /* 0x000fe20000010000 */
[----:B------:R-:W-:Y:S01]  /*1cf0*/  FADD.FTZ R85, R55, -R46 ;  /* 0x8000002e37557221 */ /* 0x000fe20000010000 */
[----:B------:R-:W-:Y:S01]  /*1d00*/  FADD.FTZ R87, R67, -R50 ;  /* 0x8000003243577221 */ /* 0x000fe20000010000 */
[----:B------:R-:W-:Y:S01]  /*1d10*/  FMUL.FTZ R43, R84, R41 ;  /* 0x00000029542b7220 */ /* 0x000fe20000410000 */
[----:B------:R-:W-:Y:S01]  /*1d20*/  FADD.FTZ R99, R52, -R99 ;  /* 0x8000006334637221 */ /* 0x000fe20000010000 */
[----:B------:R-:W-:Y:S01]  /*1d30*/  BSSY.RECONVERGENT B3, `(.L_x_467) ;  /* 0x0000015000037945 */ /* 0x000fe20003800200 */
[C---:B------:R-:W-:Y:S01]  /*1d40*/  FMUL.FTZ R48, R84.reuse, R47 ;  /* 0x0000002f54307220 */ /* 0x040fe20000410000 */
[C---:B------:R-:W-:Y:S01]  /*1d50*/  FMUL.FTZ R49, R84.reuse, R49 ;  /* 0x0000003154317220 */ /* 0x040fe20000410000 */
[C---:B------:R-:W-:Y:S01]  /*1d60*/  FMUL.FTZ R51, R84.reuse, R51 ;  /* 0x0000003354337220 */ /* 0x040fe20000410000 */
[C---:B------:R-:W-:Y:S01]  /*1d70*/  FMUL.FTZ R42, R84.reuse, R81 ;  /* 0x00000051542a7220 */ /* 0x040fe20000410000 */
[C---:B------:R-:W-:Y:S01]  /*1d80*/  FMUL.FTZ R41, R84.reuse, R85 ;  /* 0x0000005554297220 */ /* 0x040fe20000410000 */
[C---:B------:R-:W-:Y:S01]  /*1d90*/  FMUL.FTZ R40, R84.reuse, R87 ;  /* 0x0000005754287220 */ /* 0x040fe20000410000 */
[----:B------:R-:W-:Y:S01]  /*1da0*/  FMUL.FTZ R84, R84, R99 ;  /* 0x0000006354547220 */ /* 0x000fe20000410000 */
[----:B------:R-:W-:Y:S01]  /*1db0*/  FSEL R50, R43, RZ, P0 ;  /* 0x000000ff2b327208 */ /* 0x000fe20000000000 */
[----:B------:R-:W-:Y:S06]  /*1dc0*/  @!P1 BRA `(.L_x_468) ;  /* 0x00000000002c9947 */ /* 0x000fec0003800000 */
[----:B------:R-:W-:Y:S01]  /*1dd0*/  LOP3.LUT P2, RZ, R2, 0xff, RZ, 0xc0, !PT ;  /* 0x000000ff02ff7812 */ /* 0x000fe2000784c0ff */
[----:B------:R-:W-:Y:S01]  /*1de0*/  FMUL.FTZ R43, R50, UR15 ;  /* 0x0000000f322b7c20 */ /* 0x000fe20008410000 */
[----:B------:R-:W-:-:S03]  /*1df0*/  CS2R R46, SRZ ;  /* 0x00000000002e7805 */ /* 0x000fc6000001ff00 */
[----:B------:R-:W-:-:S08]  /*1e00*/  FMUL.FTZ R43, R43, UR14 ;  /* 0x0000000e2b2b7c20 */ /* 0x000fd00008410000 */
[----:B------:R-:W-:Y:S01]  /*1e10*/  @P2 IMAD.U32 R102, R32, 0x10000, RZ ;  /* 0x0001000020662824 */ /* 0x000fe200078e00ff */
[----:B-----5:R-:W-:-:S03]  /*1e20*/  @P2 SHF.L.U32 R100, R60, 0x10, RZ ;  /* 0x000000103c642819 */ /* 0x020fc600000006ff */
[-C--:B------:R-:W-:Y:S02]  /*1e30*/  @P2 FMUL.FTZ R46, R102, R43.reuse ;  /* 0x0000002b662e2220 */ /* 0x080fe40000410000 */
[----:B------:R-:W-:-:S03]  /*1e40*/  @P2 FMUL.FTZ R47, R100, R43 ;  /* 0x0000002b642f2220 */ /* 0x000fc60000410000 */
[----:B------:R-:W-:Y:S01]  /*1e50*/  F2FP.BF16.F32.PACK_AB R46, RZ, R46 ;  /* 0x0000002eff2e723e */ /* 0x000fe200000010ff */
[----:B------:R-:W-:-:S03]  /*1e60*/  FADD.FTZ R20, R20, R47 ;  /* 0x0000002f14147221 */ /* 0x000fc60000010000 */
[----:B------:R-:W-:-:S07]  /*1e70*/  PRMT R36, R46, 0x7610, R36 ;  /* 0x000076102e247816 */ /* 0x000fce0000000024 */
.L_x_468:
[----:B------:R-:W-:Y:S05]  /*1e80*/  BSYNC.RECONVERGENT B3 ;  /* 0x0000000000037941 */ /* 0x000fea0003800200 */
.L_x_467:
[----:B------:R-:W-:Y:S01]  /*1e90*/  BSSY.RECONVERGENT B3, `(.L_x_469) ;  /* 0x0000011000037945 */ /* 0x000fe20003800200 */
[----:B------:R-:W-:Y:S02]  /*1ea0*/  F2FP.BF16.F32.PACK_AB R46, RZ, R50 ;  /* 0x00000032ff2e723e */ /* 0x000fe400000010ff */
[----:B------:R-:W-:Y:S01]  /*1eb0*/  FSEL R50, R48, RZ, P0 ;  /* 0x000000ff30327208 */ /* 0x000fe20000000000 */
[----:B------:R-:W-:Y:S06]  /*1ec0*/  @!P1 BRA `(.L_x_470) ;  /* 0x0000000000349947 */ /* 0x000fec0003800000 */
[----:B------:R-:W-:Y:S01]  /*1ed0*/  LOP3.LUT P2, RZ, R77, 0xff, RZ, 0xc0, !PT ;  /* 0x000000ff4dff7812 */ /* 0x000fe2000784c0ff */
[----:B------:R-:W-:Y:S01]  /*1ee0*/  FMUL.FTZ R43, R50, UR15 ;  /* 0x0000000f322b7c20 */ /* 0x000fe20008410000 */
[----:B------:R-:W-:Y:S01]  /*1ef0*/  IMAD.MOV.U32 R47, RZ, RZ, RZ ;  /* 0x000000ffff2f7224 */ /* 0x000fe200078e00ff */
[----:B------:R-:W-:Y:S02]  /*1f00*/  MOV R48, RZ ;  /* 0x000000ff00307202 */ /* 0x000fe40000000f00 */
[----:B------:R-:W-:-:S08]  /*1f10*/  FMUL.FTZ R43, R43, UR14 ;  /* 0x0000000e2b2b7c20 */ /* 0x000fd00008410000 */
[----:B------:R-:W-:Y:S02]  /*1f20*/  @P2 SHF.L.U32 R102, R93, 0x10, RZ ;  /* 0x000000105d662819 */ /* 0x000fe400000006ff */
[----:B-----5:R-:W-:-:S03]  /*1f30*/  @P2 PRMT R81, R60, 0x7632, R81 ;  /* 0x000076323c512816 */ /* 0x020fc60000000051 */
[----:B------:R-:W-:Y:S01]  /*1f40*/  @P2 FMUL.FTZ R47, R102, R43 ;  /* 0x0000002b662f2220 */ /* 0x000fe20000410000 */
[----:B------:R-:W-:-:S04]  /*1f50*/  @P2 SHF.L.U32 R100, R81, 0x10, RZ ;  /* 0x0000001051642819 */ /* 0x000fc800000006ff */
[----:B------:R-:W-:Y:S01]  /*1f60*/  F2FP.BF16.F32.PACK_AB R47, RZ, R47 ;  /* 0x0000002fff2f723e */ /* 0x000fe200000010ff */
[----:B------:R-:W-:-:S03]  /*1f70*/  @P2 FMUL.FTZ R48, R100, R43 ;  /* 0x0000002b64302220 */ /* 0x000fc60000410000 */
[----:B------:R-:W-:Y:S01]  /*1f80*/  PRMT R36, R36, 0x5410, R47 ;  /* 0x0000541024247816 */ /* 0x000fe2000000002f */
[----:B------:R-:W-:-:S07]  /*1f90*/  FADD.FTZ R21, R21, R48 ;  /* 0x0000003015157221 */ /* 0x000fce0000010000 */
.L_x_470:
[----:B------:R-:W-:Y:S05]  /*1fa0*/  BSYNC.RECONVERGENT B3 ;  /* 0x0000000000037941 */ /* 0x000fea0003800200 */
.L_x_469:
[----:B------:R-:W-:Y:S01]  /*1fb0*/  BSSY.RECONVERGENT B3, `(.L_x_471) ;  /* 0x000000f000037945 */ /* 0x000fe20003800200 */
[----:B------:R-:W-:Y:S02]  /*1fc0*/  F2FP.BF16.F32.PACK_AB R47, RZ, R50 ;  /* 0x00000032ff2f723e */ /* 0x000fe400000010ff */
        /* <DEDUP_REMOVED lines=13> */
.L_x_472:
[----:B------:R-:W-:Y:S05]  /*20a0*/  BSYNC.RECONVERGENT B3 ;  /* 0x0000000000037941 */ /* 0x000fea0003800200 */
.L_x_471:
[----:B------:R-:W-:Y:S01]  /*20b0*/  BSSY.RECONVERGENT B3, `(.L_x_473) ;  /* 0x0000011000037945 */ /* 0x000fe20003800200 */
[----:B------:R-:W-:Y:S02]  /*20c0*/  F2FP.BF16.F32.PACK_AB R48, RZ, R50 ;  /* 0x00000032ff30723e */ /* 0x000fe400000010ff */
[----:B------:R-:W-:Y:S01]  /*20d0*/  FSEL R51, R51, RZ, P0 ;  /* 0x000000ff33337208 */ /* 0x000fe20000000000 */
[----:B------:R-:W-:Y:S06]  /*20e0*/  @!P1 BRA `(.L_x_474) ;  /* 0x0000000000349947 */ /* 0x000fec0003800000 */
[----:B------:R-:W-:Y:S01]  /*20f0*/  LOP3.LUT P2, RZ, R79, 0xff, RZ, 0xc0, !PT ;  /* 0x000000ff4fff7812 */ /* 0x000fe2000784c0ff */
[----:B------:R-:W-:Y:S01]  /*2100*/  FMUL.FTZ R43, R51, UR15 ;  /* 0x0000000f332b7c20 */ /* 0x000fe20008410000 */
[----:B------:R-:W-:Y:S02]  /*2110*/  HFMA2 R50, -RZ, RZ, 0, 0 ;  /* 0x00000000ff327431 */ /* 0x000fe400000001ff */
[----:B------:R-:W-:Y:S02]  /*2120*/  IMAD.MOV.U32 R49, RZ, RZ, RZ ;  /* 0x000000ffff317224 */ /* 0x000fe400078e00ff */
[----:B------:R-:W-:-:S07]  /*2130*/  FMUL.FTZ R43, R43, UR14 ;  /* 0x0000000e2b2b7c20 */ /* 0x000fce0008410000 */
        /* <DEDUP_REMOVED lines=8> */
.L_x_474:
[----:B------:R-:W-:Y:S05]  /*21c0*/  BSYNC.RECONVERGENT B3 ;  /* 0x0000000000037941 */ /* 0x000fea0003800200 */
.L_x_473:
[----:B------:R-:W-:Y:S01]  /*21d0*/  BSSY.RECONVERGENT B3, `(.L_x_475) ;  /* 0x0000010000037945 */ /* 0x000fe20003800200 */
[----:B------:R-:W-:Y:S02]  /*21e0*/  F2FP.BF16.F32.PACK_AB R51, RZ, R51 ;  /* 0x00000033ff33723e */ /* 0x000fe400000010ff */
[----:B------:R-:W-:Y:S01]  /*21f0*/  FSEL R50, R42, RZ, P0 ;  /* 0x000000ff2a327208 */ /* 0x000fe20000000000 */
[----:B------:R-:W-:Y:S06]  /*2200*/  @!P1 BRA `(.L_x_476) ;  /* 0x0000000000309947 */ /* 0x000fec0003800000 */
[----:B------:R-:W-:Y:S01]  /*2210*/  LOP3.LUT P2, RZ, R76, 0xff, RZ, 0xc0, !PT ;  /* 0x000000ff4cff7812 */ /* 0x000fe2000784c0ff */
[----:B------:R-:W-:Y:S01]  /*2220*/  FMUL.FTZ R42, R50, UR15 ;  /* 0x0000000f322a7c20 */ /* 0x000fe20008410000 */
[----:B------:R-:W-:Y:S01]  /*2230*/  MOV R49, RZ ;  /* 0x000000ff00317202 */ /* 0x000fe20000000f00 */
[----:B------:R-:W-:Y:S02]  /*2240*/  IMAD.MOV.U32 R43, RZ, RZ, RZ ;  /* 0x000000ffff2b7224 */ /* 0x000fe400078e00ff */
[----:B------:R-:W-:-:S08]  /*2250*/  FMUL.FTZ R42, R42, UR14 ;  /* 0x0000000e2a2a7c20 */ /* 0x000fd00008410000 */
[----:B------:R-:W-:Y:S01]  /*2260*/  @P2 SHF.L.U32 R85, R34, 0x10, RZ ;  /* 0x0000001022552819 */ /* 0x000fe200000006ff */
[----:B-----5:R-:W-:-:S04]  /*2270*/  @P2 IMAD.U32 R81, R62, 0x10000, RZ ;  /* 0x000100003e512824 */ /* 0x020fc800078e00ff */
[-C--:B------:R-:W-:Y:S01]  /*2280*/  @P2 FMUL.FTZ R49, R85, R42.reuse ;  /* 0x0000002a55312220 */ /* 0x080fe20000410000 */
[----:B------:R-:W-:-:S04]  /*2290*/  @P2 FMUL.FTZ R43, R81, R42 ;  /* 0x0000002a512b2220 */ /* 0x000fc80000410000 */
[----:B------:R-:W-:Y:S01]  /*22a0*/  F2FP.BF16.F32.PACK_AB R49, RZ, R49 ;  /* 0x00000031ff31723e */ /* 0x000fe200000010ff */
[----:B------:R-:W-:-:S03]  /*22b0*/  FADD.FTZ R16, R16, R43 ;  /* 0x0000002b10107221 */ /* 0x000fc60000010000 */
[----:B------:R-:W-:-:S07]  /*22c0*/  PRMT R38, R49, 0x7610, R38 ;  /* 0x0000761031267816 */ /* 0x000fce0000000026 */
.L_x_476:
[----:B------:R-:W-:Y:S05]  /*22d0*/  BSYNC.RECONVERGENT B3 ;  /* 0x0000000000037941 */ /* 0x000fea0003800200 */
.L_x_475:
        /* <DEDUP_REMOVED lines=16> */
.L_x_478:
[----:B------:R-:W-:Y:S05]  /*23e0*/  BSYNC.RECONVERGENT B3 ;  /* 0x0000000000037941 */ /* 0x000fea0003800200 */
.L_x_477:
[----:B------:R-:W-:Y:S01]  /*23f0*/  BSSY.RECONVERGENT B3, `(.L_x_479) ;  /* 0x0000011000037945 */ /* 0x000fe20003800200 */
[----:B------:R-:W-:Y:S02]  /*2400*/  F2FP.BF16.F32.PACK_AB R49, RZ, R49 ;  /* 0x00000031ff31723e */ /* 0x000fe400000010ff */
[----:B------:R-:W-:Y:S02]  /*2410*/  FSEL R84, R84, RZ, P0 ;  /* 0x000000ff54547208 */ /* 0x000fe40000000000 */
[----:B------:R-:W-:Y:S01]  /*2420*/  FSEL R43, R40, RZ, P0 ;  /* 0x000000ff282b7208 */ /* 0x000fe20000000000 */
[----:B------:R-:W-:Y:S06]  /*2430*/  @!P1 BRA `(.L_x_480) ;  /* 0x0000000000309947 */ /* 0x000fec0003800000 */
[----:B------:R-:W-:Y:S01]  /*2440*/  LOP3.LUT P0, RZ, R82, 0xff, RZ, 0xc0, !PT ;  /* 0x000000ff52ff7812 */ /* 0x000fe2000780c0ff */
[----:B------:R-:W-:Y:S01]  /*2450*/  FMUL.FTZ R40, R43, UR15 ;  /* 0x0000000f2b287c20 */ /* 0x000fe20008410000 */
[----:B------:R-:W-:Y:S02]  /*2460*/  HFMA2 R42, -RZ, RZ, 0, 0 ;  /* 0x00000000ff2a7431 */ /* 0x000fe400000001ff */
[----:B------:R-:W-:Y:S02]  /*2470*/  IMAD.MOV.U32 R41, RZ, RZ, RZ ;  /* 0x000000ffff297224 */ /* 0x000fe400078e00ff */
[----:B------:R-:W-:-:S07]  /*2480*/  FMUL.FTZ R40, R40, UR14 ;  /* 0x0000000e28287c20 */ /* 0x000fce0008410000 */
[----:B------:R-:W-:Y:S01]  /*2490*/  @P0 SHF.L.U32 R85, R35, 0x10, RZ ;  /* 0x0000001023550819 */ /* 0x000fe200000006ff */
[----:B-----5:R-:W-:-:S04]  /*24a0*/  @P0 IMAD.U32 R81, R63, 0x10000, RZ ;  /* 0x000100003f510824 */ /* 0x020fc800078e00ff */
[-C--:B------:R-:W-:Y:S01]  /*24b0*/  @P0 FMUL.FTZ R42, R85, R40.reuse ;  /* 0x00000028552a0220 */ /* 0x080fe20000410000 */
[----:B------:R-:W-:-:S04]  /*24c0*/  @P0 FMUL.FTZ R41, R81, R40 ;  /* 0x0000002851290220 */ /* 0x000fc80000410000 */
[----:B------:R-:W-:Y:S01]  /*24d0*/  F2FP.BF16.F32.PACK_AB R42, RZ, R42 ;  /* 0x0000002aff2a723e */ /* 0x000fe200000010ff */
[----:B------:R-:W-:-:S03]  /*24e0*/  FADD.FTZ R18, R18, R41 ;  /* 0x0000002912127221 */ /* 0x000fc60000010000 */
[----:B------:R-:W-:-:S07]  /*24f0*/  PRMT R39, R42, 0x7610, R39 ;  /* 0x000076102a277816 */ /* 0x000fce0000000027 */
.L_x_480:
[----:B------:R-:W-:Y:S05]  /*2500*/  BSYNC.RECONVERGENT B3 ;  /* 0x0000000000037941 */ /* 0x000fea0003800200 */
.L_x_479:
[----:B------:R-:W-:Y:S02]  /*2510*/  F2FP.BF16.F32.PACK_AB R43, R84, R43 ;  /* 0x0000002b542b723e */ /* 0x000fe400000010ff */
[----:B------:R-:W-:Y:S02]  /*2520*/  PRMT R42, R50, 0x5410, R49 ;  /* 0x00005410322a7816 */ /* 0x000fe40000000031 */
[----:B------:R-:W-:Y:S02]  /*2530*/  PRMT R41, R48, 0x5410, R51 ;  /* 0x0000541030297816 */ /* 0x000fe40000000033 */
[----:B------:R-:W-:Y:S01]  /*2540*/  PRMT R40, R46, 0x5410, R47 ;  /* 0x000054102e287816 */ /* 0x000fe2000000002f */
[----:B------:R-:W-:Y:S06]  /*2550*/  @!P1 BRA `(.L_x_466) ;  /* 0x0000000800f89947 */ /* 0x000fec0003800000 */
[----:B------:R-:W-:Y:S01]  /*2560*/  LOP3.LUT P0, RZ, R83, 0xff, RZ, 0xc0, !PT ;  /* 0x000000ff53ff7812 */ /* 0x000fe2000780c0ff */
[----:B------:R-:W-:-:S04]  /*2570*/  FMUL.FTZ R46, R84, UR15 ;  /* 0x0000000f542e7c20 */ /* 0x000fc80008410000 */
[----:B------:R-:W-:Y:S01]  /*2580*/  FMUL.FTZ R48, R46, UR14 ;  /* 0x0000000e2e307c20 */ /* 0x000fe20008410000 */
[----:B------:R-:W-:-:S07]  /*2590*/  CS2R R46, SRZ ;  /* 0x00000000002e7805 */ /* 0x000fce000001ff00 */
[----:B------:R-:W-:Y:S02]  /*25a0*/  @P0 SHF.L.U32 R51, R90, 0x10, RZ ;  /* 0x000000105a330819 */ /* 0x000fe400000006ff */
[----:B-----5:R-:W-:-:S03]  /*25b0*/  @P0 PRMT R49, R63, 0x7632, R49 ;  /* 0x000076323f310816 */ /* 0x020fc60000000031 */
[----:B------:R-:W-:Y:S01]  /*25c0*/  @P0 FMUL.FTZ R47, R51, R48 ;  /* 0x00000030332f0220 */ /* 0x000fe20000410000 */
[----:B------:R-:W-:-:S04]  /*25d0*/  @P0 SHF.L.U32 R49, R49, 0x10, RZ ;  /* 0x0000001031310819 */ /* 0x000fc800000006ff */
[----:B------:R-:W-:Y:S01]  /*25e0*/  F2FP.BF16.F32.PACK_AB R47, RZ, R47 ;  /* 0x0000002fff2f723e */ /* 0x000fe200000010ff */
[----:B------:R-:W-:-:S03]  /*25f0*/  @P0 FMUL.FTZ R46, R49, R48 ;  /* 0x00000030312e0220 */ /* 0x000fc60000410000 */
[----:B------:R-:W-:Y:S01]  /*2600*/  PRMT R39, R39, 0x5410, R47 ;  /* 0x0000541027277816 */ /* 0x000fe2000000002f */
[----:B------:R-:W-:Y:S01]  /*2610*/  FADD.FTZ R19, R19, R46 ;  /* 0x0000002e13137221 */ /* 0x000fe20000010000 */
[----:B------:R-:W-:Y:S06]  /*2620*/  BRA `(.L_x_466) ;  /* 0x0000000800c47947 */ /* 0x000fec0003800000 */
.L_x_450:
[----:B------:R-:W-:Y:S01]  /*2630*/  ISETP.GT.AND P3, PT, R81, RZ, PT ;  /* 0x000000ff5100720c */ /* 0x000fe20003f64270 */
[----:B------:R-:W-:Y:S01]  /*2640*/  IMAD.U32 R86, RZ, RZ, UR20 ;  /* 0x00000014ff567e24 */ /* 0x000fe2000f8e00ff */
[----:B------:R-:W-:Y:S01]  /*2650*/  MOV R98, UR21 ;  /* 0x0000001500627c02 */ /* 0x000fe20008000f00 */
[-C--:B------:R-:W-:Y:S01]  /*2660*/  @P2 FFMA.FTZ R47, R3, R48.reuse, R49 ;  /* 0x00000030032f2223 */ /* 0x080fe20000010031 */
[C---:B-----5:R-:W-:Y:S01]  /*2670*/  PRMT R101, R4.reuse, 0x7632, R101 ;  /* 0x0000763204657816 */ /* 0x060fe20000000065 */
[----:B------:R-:W-:Y:S01]  /*2680*/  IMAD.U32 R51, R4, 0x10000, RZ ;  /* 0x0001000004337824 */ /* 0x000fe200078e00ff */
[----:B------:R-:W-:Y:S01]  /*2690*/  ISETP.NE.U32.AND P0, PT, R86, RZ, PT ;  /* 0x000000ff5600720c */ /* 0x000fe20003f05070 */
[----:B------:R-:W-:Y:S01]  /*26a0*/  @P2 FADD.FTZ R47, R74, -R47 ;  /* 0x8000002f4a2f2221 */ /* 0x000fe20000010000 */
[----:B------:R-:W-:Y:S01]  /*26b0*/  SHF.L.U32 R101, R101, 0x10, RZ ;  /* 0x0000001065657819 */ /* 0x000fe200000006ff */
[----:B------:R-:W-:Y:S01]  /*26c0*/  BSSY.RECONVERGENT B3, `(.L_x_481) ;  /* 0x000002f000037945 */ /* 0x000fe20003800200 */
[----:B------:R-:W-:Y:S01]  /*26d0*/  ISETP.NE.AND.EX P0, PT, R98, RZ, PT, P0 ;  /* 0x000000ff6200720c */ /* 0x000fe20003f05300 */
[----:B------:R-:W-:Y:S01]  /*26e0*/  @P2 FFMA.FTZ R51, R84, R47, R51 ;  /* 0x0000002f54332223 */ /* 0x000fe20000010033 */
[----:B------:R-:W-:Y:S01]  /*26f0*/  SHF.L.U32 R99, R5, 0x10, RZ ;  /* 0x0000001005637819 */ /* 0x000fe200000006ff */
[-CC-:B------:R-:W-:Y:S01]  /*2700*/  @P3 FFMA.FTZ R81, R70, R48.reuse, R49.reuse ;  /* 0x0000003046513223 */ /* 0x180fe20000010031 */
[-CC-:B------:R-:W-:Y:S01]  /*2710*/  @P3 FFMA.FTZ R85, R75, R48.reuse, R49.reuse ;  /* 0x000000304b553223 */ /* 0x180fe20000010031 */
[-CC-:B------:R-:W-:Y:S01]  /*2720*/  @P3 FFMA.FTZ R50, R68, R48.reuse, R49.reuse ;  /* 0x0000003044323223 */ /* 0x180fe20000010031 */
[-CC-:B------:R-:W-:Y:S01]  /*2730*/  @P3 FFMA.FTZ R100, R73, R48.reuse, R49.reuse ;  /* 0x0000003049643223 */ /* 0x180fe20000010031 */
[-CC-:B------:R-:W-:Y:S01]  /*2740*/  @P3 FFMA.FTZ R102, R64, R48.reuse, R49.reuse ;  /* 0x0000003040663223 */ /* 0x180fe20000010031 */
[-CC-:B------:R-:W-:Y:S01]  /*2750*/  @P3 FFMA.FTZ R104, R71, R48.reuse, R49.reuse ;  /* 0x0000003047683223 */ /* 0x180fe20000010031 */
[----:B------:R-:W-:Y:S01]  /*2760*/  @P3 FFMA.FTZ R103, R54, R48, R49 ;  /* 0x0000003036673223 */ /* 0x000fe20000010031 */
[----:B------:R-:W-:Y:S01]  /*2770*/  @P3 FADD.FTZ R46, R66, -R81 ;  /* 0x80000051422e3221 */ /* 0x000fe20000010000 */
[----:B------:R-:W-:Y:S01]  /*2780*/  PRMT R49, R7, 0x7632, R49 ;  /* 0x0000763207317816 */ /* 0x000fe20000000031 */
[----:B------:R-:W-:Y:S01]  /*2790*/  @P3 FADD.FTZ R85, R72, -R85 ;  /* 0x8000005548553221 */ /* 0x000fe20000010000 */
[----:B------:R-:W-:Y:S01]  /*27a0*/  PRMT R87, R5, 0x7632, R87 ;  /* 0x0000763205577816 */ /* 0x000fe20000000057 */
[----:B------:R-:W-:Y:S01]  /*27b0*/  @P3 FFMA.FTZ R101, R84, R46, R101 ;  /* 0x0000002e54653223 */ /* 0x000fe20000010065 */
[----:B------:R-:W-:Y:S01]  /*27c0*/  PRMT R81, R6, 0x7632, R81 ;  /* 0x0000763206517816 */ /* 0x000fe20000000051 */
[----:B------:R-:W-:Y:S01]  /*27d0*/  @P3 FFMA.FTZ R99, R84, R85, R99 ;  /* 0x0000005554633223 */ /* 0x000fe20000010063 */
[----:B------:R-:W-:Y:S01]  /*27e0*/  SHF.L.U32 R87, R87, 0x10, RZ ;  /* 0x0000001057577819 */ /* 0x000fe200000006ff */
[----:B------:R-:W-:Y:S01]  /*27f0*/  IMAD.U32 R49, R49, 0x10000, RZ ;  /* 0x0001000031317824 */ /* 0x000fe200078e00ff */
[----:B------:R-:W-:Y:S01]  /*2800*/  SHF.L.U32 R47, R7, 0x10, RZ ;  /* 0x00000010072f7819 */ /* 0x000fe200000006ff */
[----:B------:R-:W-:Y:S01]  /*2810*/  @P3 FADD.FTZ R46, R52, -R103 ;  /* 0x80000067342e3221 */ /* 0x000fe20000010000 */
[----:B------:R-:W-:Y:S01]  /*2820*/  SHF.L.U32 R81, R81, 0x10, RZ ;  /* 0x0000001051517819 */ /* 0x000fe200000006ff */
[----:B------:R-:W-:Y:S01]  /*2830*/  @P3 FADD.FTZ R50, R65, -R50 ;  /* 0x8000003241323221 */ /* 0x000fe20000010000 */
[----:B------:R-:W-:-:S02]  /*2840*/  IMAD.U32 R85, R6, 0x10000, RZ ;  /* 0x0001000006557824 */ /* 0x000fc400078e00ff */
[----:B------:R-:W-:Y:S01]  /*2850*/  @P3 FADD.FTZ R100, R69, -R100 ;  /* 0x8000006445643221 */ /* 0x000fe20000010000 */
[----:B------:R-:W-:Y:S01]  /*2860*/  @P3 FADD.FTZ R102, R55, -R102 ;  /* 0x8000006637663221 */ /* 0x000fe20000010000 */
[----:B------:R-:W-:Y:S01]  /*2870*/  @P3 FADD.FTZ R104, R67, -R104 ;  /* 0x8000006843683221 */ /* 0x000fe20000010000 */
[C---:B------:R-:W-:Y:S01]  /*2880*/  @P3 FFMA.FTZ R49, R84.reuse, R46, R49 ;  /* 0x0000002e54313223 */ /* 0x040fe20000010031 */
[C---:B------:R-:W-:Y:S01]  /*2890*/  @P3 FFMA.FTZ R87, R84.reuse, R50, R87 ;  /* 0x0000003254573223 */ /* 0x040fe20000010057 */
[C---:B------:R-:W-:Y:S01]  /*28a0*/  @P3 FFMA.FTZ R85, R84.reuse, R100, R85 ;  /* 0x0000006454553223 */ /* 0x040fe20000010055 */
[C---:B------:R-:W-:Y:S01]  /*28b0*/  @P3 FFMA.FTZ R81, R84.reuse, R102, R81 ;  /* 0x0000006654513223 */ /* 0x040fe20000010051 */
[----:B------:R-:W-:Y:S01]  /*28c0*/  @P3 FFMA.FTZ R47, R84, R104, R47 ;  /* 0x00000068542f3223 */ /* 0x000fe2000001002f */
[----:B------:R-:W-:Y:S01]  /*28d0*/  @P0 F2FP.BF16.F32.PACK_AB R46, RZ, R51 ;  /* 0x00000033ff2e023e */ /* 0x000fe200000010ff */
[----:B------:R-:W-:Y:S06]  /*28e0*/  @!P1 BRA `(.L_x_482) ;  /* 0x0000000000309947 */ /* 0x000fec0003800000 */
[----:B------:R-:W-:Y:S01]  /*28f0*/  LOP3.LUT P2, RZ, R2, 0xff, RZ, 0xc0, !PT ;  /* 0x000000ff02ff7812 */ /* 0x000fe2000784c0ff */
[----:B------:R-:W-:Y:S01]  /*2900*/  FMUL.FTZ R51, R51, UR15 ;  /* 0x0000000f33337c20 */ /* 0x000fe20008410000 */
[----:B------:R-:W-:Y:S01]  /*2910*/  HFMA2 R48, -RZ, RZ, 0, 0 ;  /* 0x00000000ff307431 */ /* 0x000fe200000001ff */
[----:B------:R-:W-:Y:S02]  /*2920*/  MOV R103, RZ ;  /* 0x000000ff00677202 */ /* 0x000fe40000000f00 */
[----:B------:R-:W-:-:S08]  /*2930*/  FMUL.FTZ R51, R51, UR14 ;  /* 0x0000000e33337c20 */ /* 0x000fd00008410000 */
[----:B------:R-:W-:Y:S01]  /*2940*/  @P2 IMAD.U32 R84, R32, 0x10000, RZ ;  /* 0x0001000020542824 */ /* 0x000fe200078e00ff */
[----:B------:R-:W-:-:S03]  /*2950*/  @P2 SHF.L.U32 R50, R60, 0x10, RZ ;  /* 0x000000103c322819 */ /* 0x000fc600000006ff */
[-C--:B------:R-:W-:Y:S02]  /*2960*/  @P2 FMUL.FTZ R48, R84, R51.reuse ;  /* 0x0000003354302220 */ /* 0x080fe40000410000 */
[----:B------:R-:W-:-:S03]  /*2970*/  @P2 FMUL.FTZ R103, R50, R51 ;  /* 0x0000003332672220 */ /* 0x000fc60000410000 */
[----:B------:R-:W-:Y:S01]  /*2980*/  F2FP.BF16.F32.PACK_AB R48, RZ, R48 ;  /* 0x00000030ff30723e */ /* 0x000fe200000010ff */
[----:B------:R-:W-:-:S03]  /*2990*/  FADD.FTZ R20, R20, R103 ;  /* 0x0000006714147221 */ /* 0x000fc60000010000 */
[----:B------:R-:W-:-:S07]  /*29a0*/  PRMT R36, R48, 0x7610, R36 ;  /* 0x0000761030247816 */ /* 0x000fce0000000024 */
.L_x_482:
[----:B------:R-:W-:Y:S05]  /*29b0*/  BSYNC.RECONVERGENT B3 ;  /* 0x0000000000037941 */ /* 0x000fea0003800200 */
.L_x_481:
[----:B------:R-:W-:Y:S01]  /*29c0*/  @P0 PRMT R40, R46, 0x7610, R40 ;  /* 0x000076102e280816 */ /* 0x000fe20000000028 */
[----:B------:R-:W-:Y:S01]  /*29d0*/  BSSY.RECONVERGENT B3, `(.L_x_483) ;  /* 0x0000019000037945 */ /* 0x000fe20003800200 */
[----:B------:R-:W-:Y:S02]  /*29e0*/  @P0 F2FP.BF16.F32.PACK_AB R84, RZ, R101 ;  /* 0x00000065ff54023e */ /* 0x000fe400000010ff */
[----:B------:R-:W-:Y:S02]  /*29f0*/  @P0 F2FP.BF16.F32.PACK_AB R100, RZ, R99 ;  /* 0x00000063ff64023e */ /* 0x000fe400000010ff */
[----:B------:R-:W-:Y:S02]  /*2a00*/  @P0 F2FP.BF16.F32.PACK_AB R102, RZ, R85 ;  /* 0x00000055ff66023e */ /* 0x000fe400000010ff */
[----:B------:R-:W-:Y:S02]  /*2a10*/  @P0 F2FP.BF16.F32.PACK_AB R48, RZ, R87 ;  /* 0x00000057ff30023e */ /* 0x000fe400000010ff */
[----:B------:R-:W-:-:S02]  /*2a20*/  @P0 F2FP.BF16.F32.PACK_AB R50, RZ, R81 ;  /* 0x00000051ff32023e */ /* 0x000fc400000010ff */
[----:B------:R-:W-:Y:S02]  /*2a30*/  @P0 F2FP.BF16.F32.PACK_AB R51, RZ, R47 ;  /* 0x0000002fff33023e */ /* 0x000fe400000010ff */
[----:B------:R-:W-:Y:S02]  /*2a40*/  @P0 F2FP.BF16.F32.PACK_AB R46, RZ, R49 ;  /* 0x00000031ff2e023e */ /* 0x000fe400000010ff */
[----:B------:R-:W-:Y:S02]  /*2a50*/  @P0 PRMT R40, R40, 0x5410, R84 ;  /* 0x0000541028280816 */ /* 0x000fe40000000054 */
[----:B------:R-:W-:Y:S02]  /*2a60*/  @P0 PRMT R41, R100, 0x7610, R41 ;  /* 0x0000761064290816 */ /* 0x000fe40000000029 */
[----:B------:R-:W-:Y:S01]  /*2a70*/  @P0 PRMT R42, R102, 0x7610, R42 ;  /* 0x00007610662a0816 */ /* 0x000fe2000000002a */
[----:B------:R-:W-:Y:S06]  /*2a80*/  @!P1 BRA `(.L_x_484) ;  /* 0x0000000000349947 */ /* 0x000fec0003800000 */
[----:B------:R-:W-:Y:S01]  /*2a90*/  LOP3.LUT P2, RZ, R77, 0xff, RZ, 0xc0, !PT ;  /* 0x000000ff4dff7812 */ /* 0x000fe2000784c0ff */
[----:B------:R-:W-:Y:S01]  /*2aa0*/  FMUL.FTZ R101, R101, UR15 ;  /* 0x0000000f65657c20 */ /* 0x000fe20008410000 */
[----:B------:R-:W-:Y:S01]  /*2ab0*/  IMAD.MOV.U32 R100, RZ, RZ, RZ ;  /* 0x000000ffff647224 */ /* 0x000fe200078e00ff */
[----:B------:R-:W-:Y:S02]  /*2ac0*/  MOV R84, RZ ;  /* 0x000000ff00547202 */ /* 0x000fe40000000f00 */
[----:B------:R-:W-:-:S08]  /*2ad0*/  FMUL.FTZ R101, R101, UR14 ;  /* 0x0000000e65657c20 */ /* 0x000fd00008410000 */
[----:B------:R-:W-:Y:S02]  /*2ae0*/  @P2 SHF.L.U32 R104, R93, 0x10, RZ ;  /* 0x000000105d682819 */ /* 0x000fe400000006ff */
[----:B------:R-:W-:-:S03]  /*2af0*/  @P2 PRMT R102, R60, 0x7632, R102 ;  /* 0x000076323c662816 */ /* 0x000fc60000000066 */
[----:B------:R-:W-:Y:S01]  /*2b00*/  @P2 FMUL.FTZ R100, R104, R101 ;  /* 0x0000006568642220 */ /* 0x000fe20000410000 */
[----:B------:R-:W-:-:S04]  /*2b10*/  @P2 SHF.L.U32 R102, R102, 0x10, RZ ;  /* 0x0000001066662819 */ /* 0x000fc800000006ff */
[----:B------:R-:W-:Y:S01]  /*2b20*/  F2FP.BF16.F32.PACK_AB R100, RZ, R100 ;  /* 0x00000064ff64723e */ /* 0x000fe200000010ff */
[----:B------:R-:W-:-:S03]  /*2b30*/  @P2 FMUL.FTZ R84, R102, R101 ;  /* 0x0000006566542220 */ /* 0x000fc60000410000 */
[----:B------:R-:W-:Y:S01]  /*2b40*/  PRMT R36, R36, 0x5410, R100 ;  /* 0x0000541024247816 */ /* 0x000fe20000000064 */
[----:B------:R-:W-:-:S07]  /*2b50*/  FADD.FTZ R21, R21, R84 ;  /* 0x0000005415157221 */ /* 0x000fce0000010000 */
.L_x_484:
[----:B------:R-:W-:Y:S05]  /*2b60*/  BSYNC.RECONVERGENT B3 ;  /* 0x0000000000037941 */ /* 0x000fea0003800200 */
.L_x_483:
[----:B------:R-:W-:Y:S04]  /*2b70*/  BSSY.RECONVERGENT B3, `(.L_x_485) ;  /* 0x000000e000037945 */ /* 0x000fe80003800200 */
[----:B------:R-:W-:Y:S05]  /*2b80*/  @!P1 BRA `(.L_x_486) ;  /* 0x0000000000309947 */ /* 0x000fea0003800000 */
[----:B------:R-:W-:Y:S01]  /*2b90*/  LOP3.LUT P2, RZ, R78, 0xff, RZ, 0xc0, !PT ;  /* 0x000000ff4eff7812 */ /* 0x000fe2000784c0ff */
[----:B------:R-:W-:Y:S01]  /*2ba0*/  FMUL.FTZ R99, R99, UR15 ;  /* 0x0000000f63637c20 */ /* 0x000fe20008410000 */
[----:B------:R-:W-:Y:S02]  /*2bb0*/  HFMA2 R84, -RZ, RZ, 0, 0 ;  /* 0x00000000ff547431 */ /* 0x000fe400000001ff */
[----:B------:R-:W-:Y:S02]  /*2bc0*/  IMAD.MOV.U32 R101, RZ, RZ, RZ ;  /* 0x000000ffff657224 */ /* 0x000fe400078e00ff */
[----:B------:R-:W-:-:S07]  /*2bd0*/  FMUL.FTZ R99, R99, UR14 ;  /* 0x0000000e63637c20 */ /* 0x000fce0008410000 */
[----:B------:R-:W-:Y:S01]  /*2be0*/  @P2 SHF.L.U32 R102, R33, 0x10, RZ ;  /* 0x0000001021662819 */ /* 0x000fe200000006ff */
[----:B------:R-:W-:-:S04]  /*2bf0*/  @P2 IMAD.U32 R100, R61, 0x10000, RZ ;  /* 0x000100003d642824 */ /* 0x000fc800078e00ff */
[-C--:B------:R-:W-:Y:S01]  /*2c00*/  @P2 FMUL.FTZ R84, R102, R99.reuse ;  /* 0x0000006366542220 */ /* 0x080fe20000410000 */
[----:B------:R-:W-:-:S04]  /*2c10*/  @P2 FMUL.FTZ R101, R100, R99 ;  /* 0x0000006364652220 */ /* 0x000fc80000410000 */
[----:B------:R-:W-:Y:S01]  /*2c20*/  F2FP.BF16.F32.PACK_AB R84, RZ, R84 ;  /* 0x00000054ff54723e */ /* 0x000fe200000010ff */
[----:B------:R-:W-:-:S03]  /*2c30*/  FADD.FTZ R22, R22, R101 ;  /* 0x0000006516167221 */ /* 0x000fc60000010000 */
[----:B------:R-:W-:-:S07]  /*2c40*/  PRMT R37, R84, 0x7610, R37 ;  /* 0x0000761054257816 */ /* 0x000fce0000000025 */
.L_x_486:
[----:B------:R-:W-:Y:S05]  /*2c50*/  BSYNC.RECONVERGENT B3 ;  /* 0x0000000000037941 */ /* 0x000fea0003800200 */
.L_x_485:
[----:B------:R-:W-:Y:S04]  /*2c60*/  BSSY.RECONVERGENT B3, `(.L_x_487) ;  /* 0x000000f000037945 */ /* 0x000fe80003800200 */
[----:B------:R-:W-:Y:S05]  /*2c70*/  @!P1 BRA `(.L_x_488) ;  /* 0x0000000000349947 */ /* 0x000fea0003800000 */
[----:B------:R-:W-:Y:S01]  /*2c80*/  LOP3.LUT P2, RZ, R79, 0xff, RZ, 0xc0, !PT ;  /* 0x000000ff4fff7812 */ /* 0x000fe2000784c0ff */
[----:B------:R-:W-:Y:S01]  /*2c90*/  FMUL.FTZ R87, R87, UR15 ;  /* 0x0000000f57577c20 */ /* 0x000fe20008410000 */
[----:B------:R-:W-:Y:S01]  /*2ca0*/  HFMA2 R99, -RZ, RZ, 0, 0 ;  /* 0x00000000ff637431 */ /* 0x000fe200000001ff */
[----:B------:R-:W-:Y:S02]  /*2cb0*/  MOV R84, RZ ;  /* 0x000000ff00547202 */ /* 0x000fe40000000f00 */
[----:B------:R-:W-:-:S08]  /*2cc0*/  FMUL.FTZ R87, R87, UR14 ;  /* 0x0000000e57577c20 */ /* 0x000fd00008410000 */
[----:B------:R-:W-:Y:S01]  /*2cd0*/  @P2 PRMT R100, R61, 0x7632, R100 ;  /* 0x000076323d642816 */ /* 0x000fe20000000064 */
[----:B------:R-:W-:-:S03]  /*2ce0*/  @P2 IMAD.U32 R102, R92, 0x10000, RZ ;  /* 0x000100005c662824 */ /* 0x000fc600078e00ff */
[----:B------:R-:W-:Y:S01]  /*2cf0*/  @P2 SHF.L.U32 R100, R100, 0x10, RZ ;  /* 0x0000001064642819 */ /* 0x000fe200000006ff */
[----:B------:R-:W-:-:S04]  /*2d00*/  @P2 FMUL.FTZ R99, R102, R87 ;  /* 0x0000005766632220 */ /* 0x000fc80000410000 */
[----:B------:R-:W-:Y:S01]  /*2d10*/  @P2 FMUL.FTZ R84, R100, R87 ;  /* 0x0000005764542220 */ /* 0x000fe20000410000 */
[----:B------:R-:W-:-:S03]  /*2d20*/  F2FP.BF16.F32.PACK_AB R99, RZ, R99 ;  /* 0x00000063ff63723e */ /* 0x000fc600000010ff */
[----:B------:R-:W-:Y:S01]  /*2d30*/  FADD.FTZ R23, R23, R84 ;  /* 0x0000005417177221 */ /* 0x000fe20000010000 */
[----:B------:R-:W-:-:S07]  /*2d40*/  PRMT R37, R37, 0x5410, R99 ;  /* 0x0000541025257816 */ /* 0x000fce0000000063 */
.L_x_488:
[----:B------:R-:W-:Y:S05]  /*2d50*/  BSYNC.RECONVERGENT B3 ;  /* 0x0000000000037941 */ /* 0x000fea0003800200 */
.L_x_487:
[----:B------:R-:W-:Y:S04]  /*2d60*/  BSSY.RECONVERGENT B3, `(.L_x_489) ;  /* 0x000000e000037945 */ /* 0x000fe80003800200 */
[----:B------:R-:W-:Y:S05]  /*2d70*/  @!P1 BRA `(.L_x_490) ;  /* 0x0000000000309947 */ /* 0x000fea0003800000 */
[----:B------:R-:W-:Y:S01]  /*2d80*/  LOP3.LUT P2, RZ, R76, 0xff, RZ, 0xc0, !PT ;  /* 0x000000ff4cff7812 */ /* 0x000fe2000784c0ff */
[----:B------:R-:W-:Y:S01]  /*2d90*/  FMUL.FTZ R85, R85, UR15 ;  /* 0x0000000f55557c20 */ /* 0x000fe20008410000 */
[----:B------:R-:W-:Y:S01]  /*2da0*/  IMAD.MOV.U32 R84, RZ, RZ, RZ ;  /* 0x000000ffff547224 */ /* 0x000fe200078e00ff */
[----:B------:R-:W-:Y:S02]  /*2db0*/  MOV R87, RZ ;  /* 0x000000ff00577202 */ /* 0x000fe40000000f00 */
[----:B------:R-:W-:-:S08]  /*2dc0*/  FMUL.FTZ R85, R85, UR14 ;  /* 0x0000000e55557c20 */ /* 0x000fd00008410000 */
[----:B------:R-:W-:Y:S02]  /*2dd0*/  @P2 SHF.L.U32 R102, R34, 0x10, RZ ;  /* 0x0000001022662819 */ /* 0x000fe400000006ff */
[----:B------:R-:W-:-:S03]  /*2de0*/  @P2 SHF.L.U32 R100, R62, 0x10, RZ ;  /* 0x000000103e642819 */ /* 0x000fc600000006ff */
[-C--:B------:R-:W-:Y:S02]  /*2df0*/  @P2 FMUL.FTZ R84, R102, R85.reuse ;  /* 0x0000005566542220 */ /* 0x080fe40000410000 */
[----:B------:R-:W-:-:S03]  /*2e00*/  @P2 FMUL.FTZ R87, R100, R85 ;  /* 0x0000005564572220 */ /* 0x000fc60000410000 */
[----:B------:R-:W-:Y:S01]  /*2e10*/  F2FP.BF16.F32.PACK_AB R84, RZ, R84 ;  /* 0x00000054ff54723e */ /* 0x000fe200000010ff */
[----:B------:R-:W-:-:S03]  /*2e20*/  FADD.FTZ R16, R16, R87 ;  /* 0x0000005710107221 */ /* 0x000fc60000010000 */
[----:B------:R-:W-:-:S07]  /*2e30*/  PRMT R38, R84, 0x7610, R38 ;  /* 0x0000761054267816 */ /* 0x000fce0000000026 */
.L_x_490:
[----:B------:R-:W-:Y:S05]  /*2e40*/  BSYNC.RECONVERGENT B3 ;  /* 0x0000000000037941 */ /* 0x000fea0003800200 */
.L_x_489:
[----:B------:R-:W-:Y:S04]  /*2e50*/  BSSY.RECONVERGENT B3, `(.L_x_491) ;  /* 0x000000e000037945 */ /* 0x000fe80003800200 */
[----:B------:R-:W-:Y:S05]  /*2e60*/  @!P1 BRA `(.L_x_492) ;  /* 0x0000000000309947 */ /* 0x000fea0003800000 */
[----:B------:R-:W-:Y:S01]  /*2e70*/  LOP3.LUT P2, RZ, R80, 0xff, RZ, 0xc0, !PT ;  /* 0x000000ff50ff7812 */ /* 0x000fe2000784c0ff */
[----:B------:R-:W-:Y:S01]  /*2e80*/  FMUL.FTZ R81, R81, UR15 ;  /* 0x0000000f51517c20 */ /* 0x000fe20008410000 */
[----:B------:R-:W-:-:S03]  /*2e90*/  CS2R R84, SRZ ;  /* 0x0000000000547805 */ /* 0x000fc6000001ff00 */
        /* <DEDUP_REMOVED lines=9> */
.L_x_492:
[----:B------:R-:W-:Y:S05]  /*2f30*/  BSYNC.RECONVERGENT B3 ;  /* 0x0000000000037941 */ /* 0x000fea0003800200 */
.L_x_491:
[----:B------:R-:W-:Y:S04]  /*2f40*/  BSSY.RECONVERGENT B3, `(.L_x_493) ;  /* 0x000000e000037945 */ /* 0x000fe80003800200 */
[----:B------:R-:W-:Y:S05]  /*2f50*/  @!P1 BRA `(.L_x_494) ;  /* 0x0000000000309947 */ /* 0x000fea0003800000 */
[----:B------:R-:W-:Y:S01]  /*2f60*/  LOP3.LUT P2, RZ, R82, 0xff, RZ, 0xc0, !PT ;  /* 0x000000ff52ff7812 */ /* 0x000fe2000784c0ff */
[----:B------:R-:W-:Y:S01]  /*2f70*/  FMUL.FTZ R47, R47, UR15 ;  /* 0x0000000f2f2f7c20 */ /* 0x000fe20008410000 */
[----:B------:R-:W-:Y:S02]  /*2f80*/  HFMA2 R81, -RZ, RZ, 0, 0 ;  /* 0x00000000ff517431 */ /* 0x000fe400000001ff */
[----:B------:R-:W-:Y:S02]  /*2f90*/  IMAD.MOV.U32 R84, RZ, RZ, RZ ;  /* 0x000000ffff547224 */ /* 0x000fe400078e00ff */
[----:B------:R-:W-:-:S07]  /*2fa0*/  FMUL.FTZ R47, R47, UR14 ;  /* 0x0000000e2f2f7c20 */ /* 0x000fce0008410000 */
[----:B------:R-:W-:Y:S02]  /*2fb0*/  @P2 SHF.L.U32 R102, R35, 0x10, RZ ;  /* 0x0000001023662819 */ /* 0x000fe400000006ff */
[----:B------:R-:W-:-:S03]  /*2fc0*/  @P2 SHF.L.U32 R100, R63, 0x10, RZ ;  /* 0x000000103f642819 */ /* 0x000fc600000006ff */
[-C--:B------:R-:W-:Y:S02]  /*2fd0*/  @P2 FMUL.FTZ R84, R102, R47.reuse ;  /* 0x0000002f66542220 */ /* 0x080fe40000410000 */
[----:B------:R-:W-:-:S03]  /*2fe0*/  @P2 FMUL.FTZ R81, R100, R47 ;  /* 0x0000002f64512220 */ /* 0x000fc60000410000 */
[----:B------:R-:W-:Y:S01]  /*2ff0*/  F2FP.BF16.F32.PACK_AB R84, RZ, R84 ;  /* 0x00000054ff54723e */ /* 0x000fe200000010ff */
[----:B------:R-:W-:-:S03]  /*3000*/  FADD.FTZ R18, R18, R81 ;  /* 0x0000005112127221 */ /* 0x000fc60000010000 */
[----:B------:R-:W-:-:S07]  /*3010*/  PRMT R39, R84, 0x7610, R39 ;  /* 0x0000761054277816 */ /* 0x000fce0000000027 */
.L_x_494:
[----:B------:R-:W-:Y:S05]  /*3020*/  BSYNC.RECONVERGENT B3 ;  /* 0x0000000000037941 */ /* 0x000fea0003800200 */
.L_x_493:
[----:B------:R-:W-:Y:S02]  /*3030*/  @P0 PRMT R43, R51, 0x7610, R43 ;  /* 0x00007610332b0816 */ /* 0x000fe4000000002b */
[----:B------:R-:W-:Y:S02]  /*3040*/  @P0 PRMT R41, R41, 0x5410, R48 ;  /* 0x0000541029290816 */ /* 0x000fe40000000030 */
[----:B------:R-:W-:Y:S02]  /*3050*/  @P0 PRMT R42, R42, 0x5410, R50 ;  /* 0x000054102a2a0816 */ /* 0x000fe40000000032 */
[----:B------:R-:W-:Y:S01]  /*3060*/  @P0 PRMT R43, R43, 0x5410, R46 ;  /* 0x000054102b2b0816 */ /* 0x000fe2000000002e */
[----:B------:R-:W-:Y:S06]  /*3070*/  @!P1 BRA `(.L_x_466) ;  /* 0x0000000000309947 */ /* 0x000fec0003800000 */
        /* <DEDUP_REMOVED lines=12> */
.L_x_466:
[----:B------:R-:W-:Y:S05]  /*3140*/  BSYNC.RECONVERGENT B1 ;  /* 0x0000000000017941 */ /* 0x000fea0003800200 */
.L_x_449:
[----:B------:R-:W0:Y:S01]  /*3150*/  @P1 LDC.64 R46, c[0x0][0x468] ;  /* 0x00011a00ff2e1b82 */ /* 0x000e220000000a00 */
[----:B------:R-:W-:-:S04]  /*3160*/  ISETP.NE.U32.AND P0, PT, R86, RZ, PT ;  /* 0x000000ff5600720c */ /* 0x000fc80003f05070 */
[----:B------:R-:W-:Y:S02]  /*3170*/  ISETP.NE.AND.EX P0, PT, R98, RZ, PT, P0 ;  /* 0x000000ff6200720c */ /* 0x000fe40003f05300 */
[----:B0-----:R-:W-:-:S04]  /*3180*/  @P1 LEA R46, P2, R44, R46, 0x4 ;  /* 0x0000002e2c2e1211 */ /* 0x001fc800078420ff */
[----:B------:R-:W-:Y:S02]  /*3190*/  @P1 LEA.HI.X R45, R44, R47, R45, 0x4, P2 ;  /* 0x0000002f2c2d1211 */ /* 0x000fe400010f242d */
[----:B------:R-:W-:-:S05]  /*31a0*/  @P1 MOV R44, R46 ;  /* 0x0000002e002c1202 */ /* 0x000fca0000000f00 */
        /* <DEDUP_REMOVED lines=8> */
.L_x_495:
[----:B------:R1:W-:Y:S02]  /*3230*/  @P1 STG.E.128 desc[UR6][R44.64], R36 ;  /* 0x000000242c001986 */ /* 0x0003e4000c101d06 */
.L_x_448:
[----:B------:R-:W-:Y:S05]  /*3240*/  BSYNC.RECONVERGENT B2 ;  /* 0x0000000000027941 */ /* 0x000fea0003800200 */
.L_x_447:
[----:B-1----:R-:W1:Y:S02]  /*3250*/  LDC.64 R44, c[0x0][0x380] ;  /* 0x0000e000ff2c7b82 */ /* 0x002e640000000a00 */
[----:B-1----:R-:W-:-:S05]  /*3260*/  IMAD R53, R44, 0x4, R53 ;  /* 0x000000042c357824 */ /* 0x002fca00078e0235 */
[----:B------:R-:W-:-:S13]  /*3270*/  ISETP.GE.AND P0, PT, R53, R45, PT ;  /* 0x0000002d3500720c */ /* 0x000fda0003f06270 */
[----:B------:R-:W-:Y:S05]  /*3280*/  @!P0 BRA `(.L_x_496) ;  /* 0xffffffd0002c8947 */ /* 0x000fea000383ffff */
.L_x_442:
[----:B------:R-:W-:Y:S05]  /*3290*/  BSYNC B0 ;  /* 0x0000000000007941 */ /* 0x000fea0003800000 */
.L_x_441:
[----:B-----5:R-:W1:Y:S01]  /*32a0*/  S2R R32, SR_TID.X ;  /* 0x0000000000207919 */ /* 0x020e620000002100 */
[----:B------:R-:W-:Y:S01]  /*32b0*/  MOV R2, 0x400 ;  /* 0x0000040000027802 */ /* 0x000fe20000000f00 */
[----:B------:R-:W-:Y:S05]  /*32c0*/  WARPSYNC.ALL ;  /* 0x0000000000007948 */ /* 0x000fea0003800000 */
[----:B------:R-:W4:Y:S01]  /*32d0*/  S2R R3, SR_CgaCtaId ;  /* 0x0000000000037919 */ /* 0x000f220000008800 */
[----:B------:R-:W0:Y:S01]  /*32e0*/  LDCU UR4, c[0x0][0x388] ;  /* 0x00007100ff0477ac */ /* 0x000e220008000800 */
[----:B------:R-:W-:Y:S01]  /*32f0*/  BSSY.RECONVERGENT B0, `(.L_x_497) ;  /* 0x0000062000007945 */ /* 0x000fe20003800200 */
[----:B------:R-:W2:Y:S01]  /*3300*/  S2R R5, SR_TID.X ;  /* 0x0000000000057919 */ /* 0x000ea20000002100 */
[----:B------:R-:W3:Y:S01]  /*3310*/  LDCU.128 UR16, c[0x0][0x440] ;  /* 0x00008800ff1077ac */ /* 0x000ee20008000c00 */
[----:B------:R-:W0:Y:S01]  /*3320*/  S2R R34, SR_CTAID.X ;  /* 0x0000000000227919 */ /* 0x000e220000002500 */
[----:B-1----:R-:W-:-:S02]  /*3330*/  LOP3.LUT R0, R32, 0x60, RZ, 0xc0, !PT ;  /* 0x0000006020007812 */ /* 0x002fc400078ec0ff */
[----:B----4-:R-:W-:Y:S02]  /*3340*/  LEA R3, R3, R2, 0x18 ;  /* 0x0000000203037211 */ /* 0x010fe400078ec0ff */
[----:B--2---:R-:W-:-:S04]  /*3350*/  LOP3.LUT R0, R0, 0x1f, R5, 0xf8, !PT ;  /* 0x0000001f00007812 */ /* 0x004fc800078ef805 */
[-C--:B------:R-:W-:Y:S01]  /*3360*/  LEA R0, R0, R3.reuse, 0x5 ;  /* 0x0000000300007211 */ /* 0x080fe200078e28ff */
[----:B0-----:R-:W-:Y:S01]  /*3370*/  IMAD R43, R34, UR4, RZ ;  /* 0x00000004222b7c24 */ /* 0x001fe2000f8e02ff */
[----:B------:R-:W-:-:S03]  /*3380*/  LEA R3, R32, R3, 0x2 ;  /* 0x0000000320037211 */ /* 0x000fc600078e10ff */
[----:B------:R-:W-:Y:S04]  /*3390*/  STS.128 [R0], R28 ;  /* 0x0000001c00007388 */ /* 0x000fe80000000c00 */
[----:B------:R-:W-:Y:S01]  /*33a0*/  STS.128 [R0+0x10], R24 ;  /* 0x0000101800007388 */ /* 0x000fe20000000c00 */
[----:B------:R-:W-:Y:S06]  /*33b0*/  BAR.SYNC.DEFER_BLOCKING 0x0 ;  /* 0x0000000000007b1d */ /* 0x000fec0000010000 */
[----:B------:R-:W0:Y:S04]  /*33c0*/  LDS R2, [R3] ;  /* 0x0000000003027984 */ /* 0x000e280000000800 */
[----:B------:R-:W1:Y:S04]  /*33d0*/  LDS R5, [R3+0x400] ;  /* 0x0004000003057984 */ /* 0x000e680000000800 */
[----:B------:R-:W2:Y:S04]  /*33e0*/  LDS R4, [R3+0x200] ;  /* 0x0002000003047984 */ /* 0x000ea80000000800 */
[----:B------:R-:W4:Y:S04]  /*33f0*/  LDS R7, [R3+0x600] ;  /* 0x0006000003077984 */ /* 0x000f280000000800 */
[----:B------:R-:W3:Y:S04]  /*3400*/  LDS R33, [R3+0x800] ;  /* 0x0008000003217984 */ /* 0x000ee80000000800 */
[----:B------:R-:W3:Y:S04]  /*3410*/  LDS R35, [R3+0xa00] ;  /* 0x000a000003237984 */ /* 0x000ee80000000800 */
[----:B------:R-:W3:Y:S04]  /*3420*/  LDS R29, [R3+0xc00] ;  /* 0x000c0000031d7984 */ /* 0x000ee80000000800 */
[----:B------:R-:W3:Y:S01]  /*3430*/  LDS R25, [R3+0xe00] ;  /* 0x000e000003197984 */ /* 0x000ee20000000800 */
[----:B------:R-:W-:Y:S01]  /*3440*/  BAR.SYNC.DEFER_BLOCKING 0x0 ;  /* 0x0000000000007b1d */ /* 0x000fe20000010000 */
[----:B0-----:R-:W-:-:S04]  /*3450*/  FADD.FTZ R2, RZ, R2 ;  /* 0x00000002ff027221 */ /* 0x001fc80000010000 */
[----:B-1----:R-:W-:Y:S01]  /*3460*/  FADD.FTZ R2, R2, R5 ;  /* 0x0000000502027221 */ /* 0x002fe20000010000 */
[----:B--2---:R-:W-:-:S04]  /*3470*/  FADD.FTZ R4, RZ, R4 ;  /* 0x00000004ff047221 */ /* 0x004fc80000010000 */
[----:B----4-:R-:W-:Y:S01]  /*3480*/  FADD.FTZ R4, R4, R7 ;  /* 0x0000000704047221 */ /* 0x010fe20000010000 */
[----:B------:R-:W-:Y:S01]  /*3490*/  STS.128 [R0], R8 ;  /* 0x0000000800007388 */ /* 0x000fe20000000c00 */
[----:B---3--:R-:W-:-:S03]  /*34a0*/  FADD.FTZ R2, R2, R33 ;  /* 0x0000002102027221 */ /* 0x008fc60000010000 */
[----:B------:R0:W-:Y:S01]  /*34b0*/  STS.128 [R0+0x10], R12 ;  /* 0x0000100c00007388 */ /* 0x0001e20000000c00 */
[----:B------:R-:W-:Y:S01]  /*34c0*/  FADD.FTZ R4, R4, R35 ;  /* 0x0000002304047221 */ /* 0x000fe20000010000 */
[----:B------:R-:W-:Y:S01]  /*34d0*/  BAR.SYNC.DEFER_BLOCKING 0x0 ;  /* 0x0000000000007b1d */ /* 0x000fe20000010000 */
[----:B------:R-:W-:Y:S02]  /*34e0*/  FADD.FTZ R29, R2, R29 ;  /* 0x0000001d021d7221 */ /* 0x000fe40000010000 */
[----:B------:R-:W-:Y:S01]  /*34f0*/  FADD.FTZ R25, R4, R25 ;  /* 0x0000001904197221 */ /* 0x000fe20000010000 */
[----:B0-----:R-:W-:-:S05]  /*3500*/  LOP3.LUT R12, R32, 0x7f, RZ, 0x3c, !PT ;  /* 0x0000007f200c7812 */ /* 0x001fca00078e3cff */
[----:B------:R-:W-:Y:S01]  /*3510*/  VIADD R12, R12, UR4 ;  /* 0x000000040c0c7c36 */ /* 0x000fe20008000000 */
[----:B------:R-:W0:Y:S04]  /*3520*/  LDCU.64 UR4, c[0x0][0x460] ;  /* 0x00008c00ff0477ac */ /* 0x000e280008000a00 */
[C---:B------:R-:W-:Y:S01]  /*3530*/  ISETP.GE.U32.AND P1, PT, R12.reuse, 0x80, PT ;  /* 0x000000800c00780c */ /* 0x040fe20003f26070 */
[----:B------:R-:W1:Y:S01]  /*3540*/  LDS R6, [R3] ;  /* 0x0000000003067984 */ /* 0x000e620000000800 */
[----:B------:R-:W-:-:S03]  /*3550*/  ISETP.GE.U32.AND P0, PT, R12, 0x100, PT ;  /* 0x000001000c00780c */ /* 0x000fc60003f06070 */
[----:B------:R-:W2:Y:S04]  /*3560*/  LDS R27, [R3+0x400] ;  /* 0x00040000031b7984 */ /* 0x000ea80000000800 */
[----:B------:R-:W3:Y:S04]  /*3570*/  LDS R24, [R3+0x200] ;  /* 0x0002000003187984 */ /* 0x000ee80000000800 */
[----:B------:R-:W4:Y:S04]  /*3580*/  LDS R31, [R3+0x600] ;  /* 0x00060000031f7984 */ /* 0x000f280000000800 */
[----:B------:R-:W0:Y:S04]  /*3590*/  LDS R37, [R3+0x800] ;  /* 0x0008000003257984 */ /* 0x000e280000000800 */
        /* <DEDUP_REMOVED lines=15> */
[----:B0-----:R-:W-:-:S04]  /*3690*/  IADD3 R16, P2, PT, R43, R32, RZ ;  /* 0x000000202b107210 */ /* 0x001fc80007f5e0ff */
[----:B------:R-:W-:Y:S02]  /*36a0*/  IADD3.X R23, PT, PT, RZ, RZ, RZ, P2, !PT ;  /* 0x000000ffff177210 */ /* 0x000fe400017fe4ff */
[C---:B------:R-:W-:Y:S02]  /*36b0*/  SHF.L.U32 R0, R16.reuse, 0x2, RZ ;  /* 0x0000000210007819 */ /* 0x040fe400000006ff */
[----:B------:R-:W-:Y:S02]  /*36c0*/  SHF.L.U64.HI R16, R16, 0x2, R23 ;  /* 0x0000000210107819 */ /* 0x000fe40000010217 */
[C---:B------:R-:W-:Y:S01]  /*36d0*/  IADD3 R14, P2, PT, R0.reuse, UR18, RZ ;  /* 0x00000012000e7c10 */ /* 0x040fe2000ff5e0ff */
[----:B------:R-:W0:Y:S01]  /*36e0*/  LDS R8, [R3] ;  /* 0x0000000003087984 */ /* 0x000e220000000800 */
[----:B------:R-:W-:-:S03]  /*36f0*/  IADD3 R12, P3, PT, R0, UR16, RZ ;  /* 0x00000010000c7c10 */ /* 0x000fc6000ff7e0ff */
[----:B------:R-:W1:Y:S01]  /*3700*/  LDS R10, [R3+0x200] ;  /* 0x00020000030a7984 */ /* 0x000e620000000800 */
[----:B------:R-:W-:-:S03]  /*3710*/  IADD3.X R23, PT, PT, R16, UR17, RZ, P3, !PT ;  /* 0x0000001110177c10 */ /* 0x000fc60009ffe4ff */
[----:B------:R-:W2:Y:S04]  /*3720*/  LDS R11, [R3+0x400] ;  /* 0x00040000030b7984 */ /* 0x000ea80000000800 */
[----:B------:R-:W3:Y:S04]  /*3730*/  LDS R13, [R3+0x600] ;  /* 0x00060000030d7984 */ /* 0x000ee80000000800 */
[----:B------:R-:W4:Y:S04]  /*3740*/  LDS R15, [R3+0x800] ;  /* 0x00080000030f7984 */ /* 0x000f280000000800 */
[----:B------:R-:W4:Y:S04]  /*3750*/  LDS R21, [R3+0xa00] ;  /* 0x000a000003157984 */ /* 0x000f280000000800 */
[----:B------:R-:W4:Y:S04]  /*3760*/  LDS R17, [R3+0xc00] ;  /* 0x000c000003117984 */ /* 0x000f280000000800 */
[----:B------:R0:W4:Y:S02]  /*3770*/  LDS R19, [R3+0xe00] ;  /* 0x000e000003137984 */ /* 0x0001240000000800 */
[----:B0-----:R-:W-:-:S02]  /*3780*/  IADD3.X R3, PT, PT, R16, UR19, RZ, P2, !PT ;  /* 0x0000001310037c10 */ /* 0x001fc400097fe4ff */
[----:B------:R-:W-:Y:S01]  /*3790*/  IADD3 R0, P2, PT, R0, UR4, RZ ;  /* 0x0000000400007c10 */ /* 0x000fe2000ff5e0ff */
[----:B------:R-:W-:Y:S01]  /*37a0*/  FADD.FTZ R8, RZ, R8 ;  /* 0x00000008ff087221 */ /* 0x000fe20000010000 */
[----:B-1----:R-:W-:-:S03]  /*37b0*/  FADD.FTZ R10, RZ, R10 ;  /* 0x0000000aff0a7221 */ /* 0x002fc60000010000 */
[----:B--2---:R-:W-:Y:S01]  /*37c0*/  FADD.FTZ R8, R8, R11 ;  /* 0x0000000b08087221 */ /* 0x004fe20000010000 */
[----:B------:R-:W-:Y:S01]  /*37d0*/  IADD3.X R11, PT, PT, R16, UR5, RZ, P2, !PT ;  /* 0x00000005100b7c10 */ /* 0x000fe200097fe4ff */
[----:B---3--:R-:W-:Y:S02]  /*37e0*/  FADD.FTZ R10, R10, R13 ;  /* 0x0000000d0a0a7221 */ /* 0x008fe40000010000 */
[----:B----4-:R-:W-:Y:S02]  /*37f0*/  FADD.FTZ R8, R8, R15 ;  /* 0x0000000f08087221 */ /* 0x010fe40000010000 */
[----:B------:R-:W-:Y:S02]  /*3800*/  FADD.FTZ R10, R10, R21 ;  /* 0x000000150a0a7221 */ /* 0x000fe40000010000 */
[----:B------:R-:W-:Y:S01]  /*3810*/  FADD.FTZ R17, R8, R17 ;  /* 0x0000001108117221 */ /* 0x000fe20000010000 */
[----:B------:R-:W-:Y:S06]  /*3820*/  @!P1 BRA `(.L_x_498) ;  /* 0x0000000000389947 */ /* 0x000fec0003800000 */
[----:B------:R-:W-:Y:S01]  /*3830*/  IMAD.MOV.U32 R2, RZ, RZ, R14 ;  /* 0x000000ffff027224 */ /* 0x000fe200078e000e */
[----:B------:R-:W-:Y:S01]  /*3840*/  MOV R4, R12 ;  /* 0x0000000c00047202 */ /* 0x000fe20000000f00 */
[----:B------:R-:W-:Y:S01]  /*3850*/  IMAD.MOV.U32 R6, RZ, RZ, R0 ;  /* 0x000000ffff067224 */ /* 0x000fe200078e0000 */
[----:B------:R-:W-:Y:S02]  /*3860*/  MOV R5, R23 ;  /* 0x0000001700057202 */ /* 0x000fe40000000f00 */
[----:B------:R-:W-:Y:S01]  /*3870*/  MOV R7, R11 ;  /* 0x0000000b00077202 */ /* 0x000fe20000000f00 */
[----:B------:R0:W-:Y:S01]  /*3880*/  STG.E desc[UR6][R2.64], R41 ;  /* 0x0000002902007986 */ /* 0x0001e2000c101906 */
[----:B------:R-:W-:Y:S02]  /*3890*/  IADD3 R12, P2, PT, R12, 0x200, RZ ;  /* 0x000002000c0c7810 */ /* 0x000fe40007f5e0ff */
[----:B------:R-:W-:Y:S01]  /*38a0*/  IADD3 R14, P1, PT, R14, 0x200, RZ ;  /* 0x000002000e0e7810 */ /* 0x000fe20007f3e0ff */
[----:B------:R1:W-:Y:S01]  /*38b0*/  STG.E desc[UR6][R4.64], R29 ;  /* 0x0000001d04007986 */ /* 0x0003e2000c101906 */
[----:B------:R-:W-:Y:S01]  /*38c0*/  IADD3 R0, P3, PT, R0, 0x200, RZ ;  /* 0x0000020000007810 */ /* 0x000fe20007f7e0ff */
[----:B------:R-:W-:-:S02]  /*38d0*/  IMAD.X R23, RZ, RZ, R23, P2 ;  /* 0x000000ffff177224 */ /* 0x000fc400010e0617 */
[----:B------:R1:W-:Y:S01]  /*38e0*/  STG.E desc[UR6][R6.64], R17 ;  /* 0x0000001106007986 */ /* 0x0003e2000c101906 */
[----:B------:R-:W-:Y:S02]  /*38f0*/  IADD3.X R11, PT, PT, RZ, R11, RZ, P3, !PT ;  /* 0x0000000bff0b7210 */ /* 0x000fe40001ffe4ff */
[----:B0-----:R-:W-:-:S07]  /*3900*/  IADD3.X R3, PT, PT, RZ, R3, RZ, P1, !PT ;  /* 0x00000003ff037210 */ /* 0x001fce0000ffe4ff */
.L_x_498:
[----:B------:R-:W-:Y:S05]  /*3910*/  BSYNC.RECONVERGENT B0 ;  /* 0x0000000000007941 */ /* 0x000fea0003800200 */
.L_x_497:
[----:B------:R-:W-:Y:S01]  /*3920*/  FADD.FTZ R19, R10, R19 ;  /* 0x000000130a137221 */ /* 0x000fe20000010000 */
[----:B------:R-:W-:Y:S01]  /*3930*/  MOV R2, R14 ;  /* 0x0000000e00027202 */ /* 0x000fe20000000f00 */
[----:B------:R-:W-:Y:S06]  /*3940*/  @!P0 EXIT ;  /* 0x000000000000894d */ /* 0x000fec0003800000 */
[----:B------:R0:W-:Y:S01]  /*3950*/  STG.E desc[UR6][R2.64], R9 ;  /* 0x0000000902007986 */ /* 0x0001e2000c101906 */
[----:B-1----:R-:W-:Y:S01]  /*3960*/  MOV R4, R0 ;  /* 0x0000000000047202 */ /* 0x002fe20000000f00 */
[----:B------:R-:W-:Y:S02]  /*3970*/  IMAD.MOV.U32 R5, RZ, RZ, R11 ;  /* 0x000000ffff057224 */ /* 0x000fe400078e000b */
[----:B0-----:R-:W-:Y:S01]  /*3980*/  IMAD.MOV.U32 R2, RZ, RZ, R12 ;  /* 0x000000ffff027224 */ /* 0x001fe200078e000c */
[----:B------:R-:W-:-:S05]  /*3990*/  MOV R3, R23 ;  /* 0x0000001700037202 */ /* 0x000fca0000000f00 */
[----:B------:R-:W-:Y:S04]  /*39a0*/  STG.E desc[UR6][R2.64], R25 ;  /* 0x0000001902007986 */ /* 0x000fe8000c101906 */
[----:B------:R-:W-:Y:S01]  /*39b0*/  STG.E desc[UR6][R4.64], R19 ;  /* 0x0000001304007986 */ /* 0x000fe2000c101906 */
[----:B------:R-:W-:Y:S05]  /*39c0*/  EXIT ;  /* 0x000000000000794d */ /* 0x000fea0003800000 */
.L_x_446:
[----:B------:R-:W-:Y:S01]  /*39d0*/  HFMA2 R98, -RZ, RZ, 0, 5.9604644775390625e-08 ;  /* 0x00000001ff627431 */ /* 0x000fe200000001ff */
[----:B------:R-:W-:Y:S01]  /*39e0*/  BSSY B1, `(.L_x_499) ;  /* 0x0000007000017945 */ /* 0x000fe20003800000 */
[----:B------:R-:W-:Y:S01]  /*39f0*/  MOV R99, R48 ;  /* 0x0000003000637202 */ /* 0x000fe20000000f00 */
[----:B------:R-:W-:Y:S01]  /*3a00*/  IMAD.MOV.U32 R101, RZ, RZ, 0x1f ;  /* 0x0000001fff657424 */ /* 0x000fe200078e00ff */
[----:B------:R-:W-:-:S07]  /*3a10*/  MOV R86, 0xffffffff ;  /* 0xffffffff00567802 */ /* 0x000fce0000000f00 */
[----:B0----5:R-:W-:Y:S05]  /*3a20*/  WARPSYNC.COLLECTIVE R86, `(.L_x_500) ;  /* 0x0000000056087348 */ /* 0x021fea0003c00000 */
[----:B------:R1:W2:Y:S02]  /*3a30*/  SHFL.BFLY P0, R87, R99, R98, R101 ;  /* 0x0c00006263577389 */ /* 0x0002a40000000065 */
[----:B012--5:R-:W-:Y:S05]  /*3a40*/  ENDCOLLECTIVE ;  /* 0x000000000000791b */ /* 0x027fea0003800000 */
.L_x_500:
[----:B------:R-:W-:Y:S05]  /*3a50*/  BSYNC B1 ;  /* 0x0000000000017941 */ /* 0x000fea0003800000 */
.L_x_499:
[----:B------:R-:W-:Y:S02]  /*3a60*/  HFMA2 R98, -RZ, RZ, 0, 5.9604644775390625e-08 ;  /* 0x00000001ff627431 */ /* 0x000fe400000001ff */
[----:B------:R-:W-:Y:S01]  /*3a70*/  IMAD.MOV.U32 R99, RZ, RZ, R50 ;  /* 0x000000ffff637224 */ /* 0x000fe200078e0032 */
[----:B------:R-:W-:Y:S01]  /*3a80*/  MOV R101, 0x1f ;  /* 0x0000001f00657802 */ /* 0x000fe20000000f00 */
[----:B------:R-:W-:Y:S01]  /*3a90*/  IMAD.MOV.U32 R86, RZ, RZ, -0x1 ;  /* 0xffffffffff567424 */ /* 0x000fe200078e00ff */
[----:B------:R-:W-:-:S07]  /*3aa0*/  MOV R45, R87 ;  /* 0x00000057002d7202 */ /* 0x000fce0000000f00 */
[----:B------:R-:W-:Y:S05]  /*3ab0*/  WARPSYNC.COLLECTIVE R86, `(.L_x_501) ;  /* 0x0000000056087348 */ /* 0x000fea0003c00000 */
[----:B------:R0:W1:Y:S02]  /*3ac0*/  SHFL.BFLY P0, R87, R99, R98, R101 ;  /* 0x0c00006263577389 */ /* 0x0000640000000065 */
[----:B01----:R-:W-:Y:S05]  /*3ad0*/  ENDCOLLECTIVE ;  /* 0x000000000000791b */ /* 0x003fea0003800000 */
.L_x_501:
[----:B------:R-:W-:-:S05]  /*3ae0*/  FADD.FTZ R45, R45, R48 ;  /* 0x000000302d2d7221 */ /* 0x000fca0000010000 */
[----:B------:R-:W-:Y:S01]  /*3af0*/  MOV R99, R45 ;  /* 0x0000002d00637202 */ /* 0x000fe20000000f00 */
[----:B------:R-:W-:Y:S01]  /*3b00*/  IMAD.MOV.U32 R98, RZ, RZ, 0x2 ;  /* 0x00000002ff627424 */ /* 0x000fe200078e00ff */
[----:B------:R-:W-:-:S07]  /*3b10*/  MOV R47, R87 ;  /* 0x00000057002f7202 */ /* 0x000fce0000000f00 */
[----:B------:R-:W-:Y:S05]  /*3b20*/  WARPSYNC.COLLECTIVE R86, `(.L_x_502) ;  /* 0x0000000056087348 */ /* 0x000fea0003c00000 */
[----:B------:R0:W1:Y:S02]  /*3b30*/  SHFL.BFLY P0, R87, R99, R98, R101 ;  /* 0x0c00006263577389 */ /* 0x0000640000000065 */
[----:B01----:R-:W-:Y:S05]  /*3b40*/  ENDCOLLECTIVE ;  /* 0x000000000000791b */ /* 0x003fea0003800000 */
.L_x_502:
[----:B------:R-:W-:-:S05]  /*3b50*/  FADD.FTZ R47, R47, R50 ;  /* 0x000000322f2f7221 */ /* 0x000fca0000010000 */
[----:B------:R-:W-:Y:S02]  /*3b60*/  MOV R99, R47 ;  /* 0x0000002f00637202 */ /* 0x000fe40000000f00 */
[----:B------:R-:W-:-:S07]  /*3b70*/  MOV R44, R87 ;  /* 0x00000057002c7202 */ /* 0x000fce0000000f00 */
[----:B------:R-:W-:Y:S05]  /*3b80*/  WARPSYNC.COLLECTIVE R86, `(.L_x_503) ;  /* 0x0000000056087348 */ /* 0x000fea0003c00000 */
[----:B------:R0:W1:Y:S02]  /*3b90*/  SHFL.BFLY P0, R87, R99, R98, R101 ;  /* 0x0c00006263577389 */ /* 0x0000640000000065 */
[----:B01----:R-:W-:Y:S05]  /*3ba0*/  ENDCOLLECTIVE ;  /* 0x000000000000791b */ /* 0x003fea0003800000 */
.L_x_503:
[----:B------:R-:W-:Y:S01]  /*3bb0*/  FADD.FTZ R44, R45, R44 ;  /* 0x0000002c2d2c7221 */ /* 0x000fe20000010000 */
[----:B------:R-:W-:-:S04]  /*3bc0*/  HFMA2 R98, -RZ, RZ, 0, 2.384185791015625e-07 ;  /* 0x00000004ff627431 */ /* 0x000fc800000001ff */
[----:B------:R-:W-:Y:S01]  /*3bd0*/  MOV R99, R44 ;  /* 0x0000002c00637202 */ /* 0x000fe20000000f00 */
[----:B------:R-:W-:-:S07]  /*3be0*/  IMAD.MOV.U32 R46, RZ, RZ, R87 ;  /* 0x000000ffff2e7224 */ /* 0x000fce00078e0057 */
[----:B------:R-:W-:Y:S05]  /*3bf0*/  WARPSYNC.COLLECTIVE R86, `(.L_x_504) ;  /* 0x0000000056087348 */ /* 0x000fea0003c00000 */
[----:B------:R0:W1:Y:S02]  /*3c00*/  SHFL.BFLY P0, R87, R99, R98, R101 ;  /* 0x0c00006263577389 */ /* 0x0000640000000065 */
[----:B01----:R-:W-:Y:S05]  /*3c10*/  ENDCOLLECTIVE ;  /* 0x000000000000791b */ /* 0x003fea0003800000 */
.L_x_504:
[----:B------:R-:W-:-:S05]  /*3c20*/  FADD.FTZ R46, R47, R46 ;  /* 0x0000002e2f2e7221 */ /* 0x000fca0000010000 */
[----:B------:R-:W-:Y:S01]  /*3c30*/  MOV R99, R46 ;  /* 0x0000002e00637202 */ /* 0x000fe20000000f00 */
[----:B------:R-:W-:-:S07]  /*3c40*/  IMAD.MOV.U32 R49, RZ, RZ, R87 ;  /* 0x000000ffff317224 */ /* 0x000fce00078e0057 */
[----:B------:R-:W-:Y:S05]  /*3c50*/  WARPSYNC.COLLECTIVE R86, `(.L_x_505) ;  /* 0x0000000056087348 */ /* 0x000fea0003c00000 */
[----:B------:R0:W1:Y:S02]  /*3c60*/  SHFL.BFLY P0, R87, R99, R98, R101 ;  /* 0x0c00006263577389 */ /* 0x0000640000000065 */
[----:B01----:R-:W-:Y:S05]  /*3c70*/  ENDCOLLECTIVE ;  /* 0x000000000000791b */ /* 0x003fea0003800000 */
.L_x_505:
[----:B------:R-:W-:Y:S01]  /*3c80*/  FADD.FTZ R49, R44, R49 ;  /* 0x000000312c317221 */ /* 0x000fe20000010000 */
[----:B------:R-:W-:-:S03]  /*3c90*/  HFMA2 R98, -RZ, RZ, 0, 4.76837158203125e-07 ;  /* 0x00000008ff627431 */ /* 0x000fc600000001ff */
[----:B------:R-:W-:Y:S01]  /*3ca0*/  IMAD.MOV.U32 R99, RZ, RZ, R49 ;  /* 0x000000ffff637224 */ /* 0x000fe200078e0031 */
[----:B------:R-:W-:-:S07]  /*3cb0*/  MOV R51, R87 ;  /* 0x0000005700337202 */ /* 0x000fce0000000f00 */
[----:B------:R-:W-:Y:S05]  /*3cc0*/  WARPSYNC.COLLECTIVE R86, `(.L_x_506) ;  /* 0x0000000056087348 */ /* 0x000fea0003c00000 */
[----:B------:R0:W1:Y:S02]  /*3cd0*/  SHFL.BFLY P0, R87, R99, R98, R101 ;  /* 0x0c00006263577389 */ /* 0x0000640000000065 */
[----:B01----:R-:W-:Y:S05]  /*3ce0*/  ENDCOLLECTIVE ;  /* 0x000000000000791b */ /* 0x003fea0003800000 */
.L_x_506:
[----:B------:R-:W-:-:S04]  /*3cf0*/  FADD.FTZ R51, R46, R51 ;  /* 0x000000332e337221 */ /* 0x000fc80000010000 */
[----:B------:R-:W-:Y:S01]  /*3d00*/  IMAD.MOV.U32 R99, RZ, RZ, R51 ;  /* 0x000000ffff637224 */ /* 0x000fe200078e0033 */
[----:B------:R-:W-:-:S07]  /*3d10*/  MOV R48, R87 ;  /* 0x0000005700307202 */ /* 0x000fce0000000f00 */
[----:B------:R-:W-:Y:S05]  /*3d20*/  WARPSYNC.COLLECTIVE R86, `(.L_x_507) ;  /* 0x0000000056087348 */ /* 0x000fea0003c00000 */
[----:B------:R0:W1:Y:S02]  /*3d30*/  SHFL.BFLY P0, R87, R99, R98, R101 ;  /* 0x0c00006263577389 */ /* 0x0000640000000065 */
[----:B01----:R-:W-:Y:S05]  /*3d40*/  ENDCOLLECTIVE ;  /* 0x000000000000791b */ /* 0x003fea0003800000 */
.L_x_507:
[----:B------:R-:W-:-:S05]  /*3d50*/  FADD.FTZ R48, R49, R48 ;  /* 0x0000003031307221 */ /* 0x000fca0000010000 */
[----:B------:R-:W-:Y:S01]  /*3d60*/  MOV R99, R48 ;  /* 0x0000003000637202 */ /* 0x000fe20000000f00 */
[----:B------:R-:W-:Y:S01]  /*3d70*/  IMAD.MOV.U32 R98, RZ, RZ, 0x10 ;  /* 0x00000010ff627424 */ /* 0x000fe200078e00ff */
[----:B------:R-:W-:-:S07]  /*3d80*/  MOV R50, R87 ;  /* 0x0000005700327202 */ /* 0x000fce0000000f00 */
[----:B------:R-:W-:Y:S05]  /*3d90*/  WARPSYNC.COLLECTIVE R86, `(.L_x_508) ;  /* 0x0000000056087348 */ /* 0x000fea0003c00000 */
[----:B------:R0:W1:Y:S02]  /*3da0*/  SHFL.BFLY P0, R87, R99, R98, R101 ;  /* 0x0c00006263577389 */ /* 0x0000640000000065 */
[----:B01----:R-:W-:Y:S05]  /*3db0*/  ENDCOLLECTIVE ;  /* 0x000000000000791b */ /* 0x003fea0003800000 */
.L_x_508:
[----:B------:R-:W-:-:S05]  /*3dc0*/  FADD.FTZ R50, R51, R50 ;  /* 0x0000003233327221 */ /* 0x000fca0000010000 */
[----:B------:R-:W-:Y:S02]  /*3dd0*/  MOV R99, R50 ;  /* 0x0000003200637202 */ /* 0x000fe40000000f00 */
[----:B------:R-:W-:-:S07]  /*3de0*/  MOV R47, R87 ;  /* 0x00000057002f7202 */ /* 0x000fce0000000f00 */
[----:B------:R-:W-:Y:S05]  /*3df0*/  WARPSYNC.COLLECTIVE R86, `(.L_x_509) ;  /* 0x0000000056087348 */ /* 0x000fea0003c00000 */
[----:B------:R0:W1:Y:S02]  /*3e00*/  SHFL.BFLY P0, R87, R99, R98, R101 ;  /* 0x0c00006263577389 */ /* 0x0000640000000065 */
[----:B01----:R-:W-:Y:S05]  /*3e10*/  ENDCOLLECTIVE ;  /* 0x000000000000791b */ /* 0x003fea0003800000 */
.L_x_509:
[----:B------:R-:W-:Y:S05]  /*3e20*/  BRA `(.L_x_510) ;  /* 0xffffffd000807947 */ /* 0x000fea000383ffff */
.L_x_511:
        /* <DEDUP_REMOVED lines=13> */
.L_x_6353:


//--------------------- .text._ZN10layer_norm22ln_bwd_finalize_kernelINS_22Kernel_traits_finalizeILj256E13__nv_bfloat16S2_S2_S2_fjLb1ELj1024ELj4ENS_18Kernel_traits_baseILj256ES2_S2_S2_S2_fjLj1024EEEEELb1ELb1EEEvNS_9BwdParamsE --------------------------
	.section	.text._ZN10layer_norm22ln_bwd_finalize_kernelINS_22Kernel_traits_finalizeILj256E13__nv_bfloat16S2_S2_S2_fjLb1ELj1024ELj4ENS_18Kernel_traits_baseILj256ES2_S2_S2_S2_fjLj1024EEEEELb1ELb1EEEvNS_9BwdParamsE,"ax",@progbits
	.align	128
        .global         _ZN10layer_norm22ln_bwd_finalize_kernelINS_22Kernel_traits_finalizeILj256E13__nv_bfloat16S2_S2_S2_fjLb1ELj1024ELj4ENS_18Kernel_traits_baseILj256ES2_S2_S2_S2_fjLj1024EEEEELb1ELb1EEEvNS_9BwdParamsE
        .type           _ZN10layer_norm22ln_bwd_finalize_kernelINS_22Kernel_traits_finalizeILj256E13__nv_bfloat16S2_S2_S2_fjLb1ELj1024ELj4ENS_18Kernel_traits_baseILj256ES2_S2_S2_S2_fjLj1024EEEEELb1ELb1EEEvNS_9BwdParamsE,@function
        .size           _ZN10layer_norm22ln_bwd_finalize_kernelINS_22Kernel_traits_finalizeILj256E13__nv_bfloat16S2_S2_S2_fjLb1ELj1024ELj4ENS_18Kernel_traits_baseILj256ES2_S2_S2_S2_fjLj1024EEEEELb1ELb1EEEvNS_9BwdParamsE,(.L_x_6354 - _ZN10layer_norm22ln_bwd_finalize_kernelINS_22Kernel_traits_finalizeILj256E13__nv_bfloat16S2_S2_S2_fjLb1ELj1024ELj4ENS_18Kernel_traits_baseILj256ES2_S2_S2_S2_fjLj1024EEEEELb1ELb1EEEvNS_9BwdParamsE)
        .other          _ZN10layer_norm22ln_bwd_finalize_kernelINS_22Kernel_traits_finalizeILj256E13__nv_bfloat16S2_S2_S2_fjLb1ELj1024ELj4ENS_18Kernel_traits_baseILj256ES2_S2_S2_S2_fjLj1024EEEEELb1ELb1EEEvNS_9BwdParamsE,@"STO_CUDA_ENTRY STV_DEFAULT"
_ZN10layer_norm22ln_bwd_finalize_kernelINS_22Kernel_traits_finalizeILj256E13__nv_bfloat16S2_S2_S2_fjLb1ELj1024ELj4ENS_18Kernel_traits_baseILj256ES2_S2_S2_S2_fjLj1024EEEEELb1ELb1EEEvNS_9BwdParamsE:
.text._ZN10layer_norm22ln_bwd_finalize_kernelINS_22Kernel_traits_finalizeILj256E13__nv_bfloat16S2_S2_S2_fjLb1ELj1024ELj4ENS_18Kernel_traits_baseILj256ES2_S2_S2_S2_fjLj1024EEEEELb1ELb1EEEvNS_9BwdParamsE:
        /* <DEDUP_REMOVED lines=12> */
[----:B------:R-:W-:Y:S01]  /*00c0*/  HFMA2 R7, -RZ, RZ, 0, 0 ;  /* 0x00000000ff077431 */ /* 0x000fe200000001ff */
[----:B------:R-:W-:Y:S02]  /*00d0*/  LOP3.LUT R5, R2, 0x1f, RZ, 0xc0, !PT ;  /* 0x0000001f02057812 */ /* 0x000fe400078ec0ff */
[----:B------:R-:W-:Y:S02]  /*00e0*/  MOV R25, RZ ;  /* 0x000000ff00197202 */ /* 0x000fe40000000f00 */
[----:B0-----:R-:W-:-:S13]  /*00f0*/  ISETP.GE.U32.AND P0, PT, R4, UR8, PT ;  /* 0x0000000804007c0c */ /* 0x001fda000bf06070 */
[----:B-1----:R-:W-:Y:S05]  /*0100*/  @P0 BRA `(.L_x_513) ;  /* 0x0000000c00840947 */ /* 0x002fea0003800000 */
        /* <DEDUP_REMOVED lines=12> */
[----:B------:R-:W0:Y:S01]  /*01d0*/  LDC R11, c[0x0][0x388] ;  /* 0x0000e200ff0b7b82 */ /* 0x000e220000000800 */
[C---:B------:R-:W-:Y:S02]  /*01e0*/  LOP3.LUT R13, R4.reuse, 0x80, RZ, 0xfc, !PT ;  /* 0x00000080040d7812 */ /* 0x040fe400078efcff */
[C---:B------:R-:W-:Y:S02]  /*01f0*/  LOP3.LUT R15, R4.reuse, 0xa0, RZ, 0xfc, !PT ;  /* 0x000000a0040f7812 */ /* 0x040fe400078efcff */
[C---:B------:R-:W-:Y:S02]  /*0200*/  LOP3.LUT R16, R4.reuse, 0xc0, RZ, 0xfc, !PT ;  /* 0x000000c004107812 */ /* 0x040fe400078efcff */
[C---:B------:R-:W-:Y:S02]  /*0210*/  LOP3.LUT R17, R4.reuse, 0xe0, RZ, 0xfc, !PT ;  /* 0x000000e004117812 */ /* 0x040fe400078efcff */
[C---:B------:R-:W-:Y:S02]  /*0220*/  LOP3.LUT R19, R4.reuse, 0x40, RZ, 0xfc, !PT ;  /* 0x0000004004137812 */ /* 0x040fe400078efcff */
[----:B------:R-:W-:-:S02]  /*0230*/  LOP3.LUT R21, R4, 0x60, RZ, 0xfc, !PT ;  /* 0x0000006004157812 */ /* 0x000fc400078efcff */
[----:B------:R-:W-:Y:S02]  /*0240*/  LOP3.LUT R24, R10, 0xffffff8, RZ, 0xc0, !PT ;  /* 0x0ffffff80a187812 */ /* 0x000fe400078ec0ff */
[----:B------:R-:W-:Y:S02]  /*0250*/  MOV R7, RZ ;  /* 0x000000ff00077202 */ /* 0x000fe40000000f00 */
[----:B------:R-:W-:Y:S02]  /*0260*/  MOV R6, R4 ;  /* 0x0000000400067202 */ /* 0x000fe40000000f00 */
[----:B------:R-:W-:Y:S01]  /*0270*/  IADD3 R24, PT, PT, -R24, RZ, RZ ;  /* 0x000000ff18187210 */ /* 0x000fe20007ffe1ff */
[-CC-:B0-----:R-:W-:Y:S02]  /*0280*/  IMAD R9, R9, R11.reuse, R12.reuse ;  /* 0x0000000b09097224 */ /* 0x181fe400078e020c */
[-CC-:B------:R-:W-:Y:S02]  /*0290*/  IMAD R14, R13, R11.reuse, R12.reuse ;  /* 0x0000000b0d0e7224 */ /* 0x180fe400078e020c */
[----:B------:R-:W-:-:S02]  /*02a0*/  IMAD R18, R15, R11, R12 ;  /* 0x0000000b0f127224 */ /* 0x000fc400078e020c */
[-CC-:B------:R-:W-:Y:S01]  /*02b0*/  IMAD R16, R16, R11.reuse, R12.reuse ;  /* 0x0000000b10107224 */ /* 0x180fe200078e020c */
[----:B------:R-:W-:Y:S01]  /*02c0*/  IADD3 R23, PT, PT, R5, R14, RZ ;  /* 0x0000000e05177210 */ /* 0x000fe20007ffe0ff */
[-CC-:B------:R-:W-:Y:S01]  /*02d0*/  IMAD R20, R17, R11.reuse, R12.reuse ;  /* 0x0000000b11147224 */ /* 0x180fe200078e020c */
[----:B------:R-:W-:Y:S01]  /*02e0*/  IADD3 R18, PT, PT, R5, R18, RZ ;  /* 0x0000001205127210 */ /* 0x000fe20007ffe0ff */
[-CC-:B------:R-:W-:Y:S01]  /*02f0*/  IMAD R22, R19, R11.reuse, R12.reuse ;  /* 0x0000000b13167224 */ /* 0x180fe200078e020c */
[----:B------:R-:W-:Y:S01]  /*0300*/  IADD3 R19, PT, PT, R5, R16, RZ ;  /* 0x0000001005137210 */ /* 0x000fe20007ffe0ff */
[--C-:B------:R-:W-:Y:S01]  /*0310*/  IMAD R28, R21, R11, R12.reuse ;  /* 0x0000000b151c7224 */ /* 0x100fe200078e020c */
[C---:B------:R-:W-:Y:S01]  /*0320*/  IADD3 R21, PT, PT, R5.reuse, R9, RZ ;  /* 0x0000000905157210 */ /* 0x040fe20007ffe0ff */
[----:B------:R-:W-:Y:S01]  /*0330*/  IMAD R12, R4, R11, R12 ;  /* 0x0000000b040c7224 */ /* 0x000fe200078e020c */
[C---:B------:R-:W-:Y:S02]  /*0340*/  IADD3 R13, PT, PT, R5.reuse, R22, RZ ;  /* 0x00000016050d7210 */ /* 0x040fe40007ffe0ff */
[----:B------:R-:W-:-:S02]  /*0350*/  IADD3 R20, PT, PT, R5, R20, RZ ;  /* 0x0000001405147210 */ /* 0x000fc40007ffe0ff */
[C---:B------:R-:W-:Y:S02]  /*0360*/  IADD3 R22, PT, PT, R5.reuse, R28, RZ ;  /* 0x0000001c05167210 */ /* 0x040fe40007ffe0ff */
[----:B------:R-:W-:-:S07]  /*0370*/  IADD3 R9, PT, PT, R5, R12, RZ ;  /* 0x0000000c05097210 */ /* 0x000fce0007ffe0ff */
.L_x_516:
[----:B------:R-:W0:Y:S02]  /*0380*/  LDC.64 R14, c[0x0][0x440] ;  /* 0x00011000ff0e7b82 */ /* 0x000e240000000a00 */
[----:B0-----:R-:W-:-:S05]  /*0390*/  IMAD.WIDE.U32 R16, R9, 0x4, R14 ;  /* 0x0000000409107825 */ /* 0x001fca00078e000e */
[----:B------:R0:W2:Y:S02]  /*03a0*/  LDG.E R12, desc[UR6][R16.64] ;  /* 0x00000006100c7981 */ /* 0x0000a4000c1e1900 */
[----:B0-----:R-:W-:-:S05]  /*03b0*/  IMAD.WIDE.U32 R16, R21, 0x4, R14 ;  /* 0x0000000415107825 */ /* 0x001fca00078e000e */
[----:B------:R0:W3:Y:S02]  /*03c0*/  LDG.E R27, desc[UR6][R16.64] ;  /* 0x00000006101b7981 */ /* 0x0000e4000c1e1900 */
[----:B0-----:R-:W-:-:S04]  /*03d0*/  IMAD.WIDE.U32 R16, R13, 0x4, R14 ;  /* 0x000000040d107825 */ /* 0x001fc800078e000e */
[----:B--2---:R-:W-:Y:S02]  /*03e0*/  FADD.FTZ R12, R12, R7 ;  /* 0x000000070c0c7221 */ /* 0x004fe40000010000 */
[----:B------:R0:W2:Y:S02]  /*03f0*/  LDG.E R7, desc[UR6][R16.64] ;  /* 0x0000000610077981 */ /* 0x0000a4000c1e1900 */
[----:B0-----:R-:W-:-:S04]  /*0400*/  IMAD.WIDE.U32 R16, R22, 0x4, R14 ;  /* 0x0000000416107825 */ /* 0x001fc800078e000e */
[----:B---3--:R-:W-:Y:S01]  /*0410*/  FADD.FTZ R12, R12, R27 ;  /* 0x0000001b0c0c7221 */ /* 0x008fe20000010000 */
        /* <DEDUP_REMOVED lines=9> */
[----:B------:R0:W2:Y:S01]  /*04b0*/  LDG.E R7, desc[UR6][R16.64] ;  /* 0x0000000610077981 */ /* 0x0000a2000c1e1900 */
[----:B------:R-:W-:Y:S01]  /*04c0*/  IMAD.WIDE.U32 R14, R20, 0x4, R14 ;  /* 0x00000004140e7825 */ /* 0x000fe200078e000e */
[----:B0-----:R-:W0:Y:S03]  /*04d0*/  LDC.64 R16, c[0x0][0x448] ;  /* 0x00011200ff107b82 */ /* 0x001e260000000a00 */
[----:B---3--:R-:W-:Y:S02]  /*04e0*/  FADD.FTZ R28, R12, R27 ;  /* 0x0000001b0c1c7221 */ /* 0x008fe40000010000 */
[----:B------:R0:W3:Y:S02]  /*04f0*/  LDG.E R12, desc[UR6][R14.64] ;  /* 0x000000060e0c7981 */ /* 0x0000e4000c1e1900 */
[----:B0-----:R-:W-:-:S04]  /*0500*/  IMAD.WIDE.U32 R14, R9, 0x4, R16 ;  /* 0x00000004090e7825 */ /* 0x001fc800078e0010 */
[----:B--2---:R-:W-:Y:S02]  /*0510*/  FADD.FTZ R7, R28, R7 ;  /* 0x000000071c077221 */ /* 0x004fe40000010000 */
[----:B------:R0:W2:Y:S02]  /*0520*/  LDG.E R28, desc[UR6][R14.64] ;  /* 0x000000060e1c7981 */ /* 0x0000a4000c1e1900 */
        /* <DEDUP_REMOVED lines=15> */
[----:B0-----:R-:W-:-:S05]  /*0620*/  IMAD.WIDE.U32 R14, R19, 0x4, R16 ;  /* 0x00000004130e7825 */ /* 0x001fca00078e0010 */
[----:B------:R0:W4:Y:S02]  /*0630*/  LDG.E R27, desc[UR6][R14.64] ;  /* 0x000000060e1b7981 */ /* 0x000124000c1e1900 */
[----:B0-----:R-:W0:Y:S01]  /*0640*/  LDC.64 R14, c[0x0][0x460] ;  /* 0x00011800ff0e7b82 */ /* 0x001e220000000a00 */
[----:B------:R-:W-:-:S04]  /*0650*/  IMAD.WIDE.U32 R16, R20, 0x4, R16 ;  /* 0x0000000414107825 */ /* 0x000fc800078e0010 */
[----:B---3--:R-:W-:Y:S02]  /*0660*/  FADD.FTZ R7, R7, R12 ;  /* 0x0000000c07077221 */ /* 0x008fe40000010000 */
[----:B------:R0:W3:Y:S02]  /*0670*/  LDG.E R12, desc[UR6][R16.64] ;  /* 0x00000006100c7981 */ /* 0x0000e4000c1e1900 */
[----:B0-----:R-:W-:-:S04]  /*0680*/  IMAD.WIDE.U32 R16, R9, 0x4, R14 ;  /* 0x0000000409107825 */ /* 0x001fc800078e000e */
[----:B--2---:R-:W-:-:S04]  /*0690*/  FADD.FTZ R25, R25, R28 ;  /* 0x0000001c19197221 */ /* 0x004fc80000010000 */
[----:B----4-:R-:W-:Y:S02]  /*06a0*/  FADD.FTZ R25, R25, R27 ;  /* 0x0000001b19197221 */ /* 0x010fe40000010000 */
        /* <DEDUP_REMOVED lines=17> */
[----:B------:R-:W-:-:S06]  /*07c0*/  IMAD.WIDE.U32 R14, R20, 0x4, R14 ;  /* 0x00000004140e7825 */ /* 0x000fcc00078e000e */
[----:B------:R-:W4:Y:S01]  /*07d0*/  LDG.E R15, desc[UR6][R14.64] ;  /* 0x000000060e0f7981 */ /* 0x000f22000c1e1900 */
[----:B--2---:R-:W-:-:S03]  /*07e0*/  FADD.FTZ R26, R26, R27 ;  /* 0x0000001b1a1a7221 */ /* 0x004fc60000010000 */
[----:B------:R-:W2:Y:S01]  /*07f0*/  LDG.E R27, desc[UR6][R16.64] ;  /* 0x00000006101b7981 */ /* 0x000ea2000c1e1900 */
[----:B------:R-:W-:-:S04]  /*0800*/  IADD3 R24, PT, PT, R24, 0x8, RZ ;  /* 0x0000000818187810 */ /* 0x000fc80007ffe0ff */
[----:B------:R-:W-:Y:S01]  /*0810*/  ISETP.NE.AND P0, PT, R24, RZ, PT ;  /* 0x000000ff1800720c */ /* 0x000fe20003f05270 */
[----:B---3--:R-:W-:Y:S01]  /*0820*/  FADD.FTZ R25, R25, R12 ;  /* 0x0000000c19197221 */ /* 0x008fe20000010000 */
        /* <DEDUP_REMOVED lines=9> */
[----:B--2---:R-:W-:-:S04]  /*08c0*/  FADD.FTZ R26, R26, R27 ;  /* 0x0000001b1a1a7221 */ /* 0x004fc80000010000 */
[----:B----4-:R-:W-:Y:S01]  /*08d0*/  FADD.FTZ R26, R26, R15 ;  /* 0x0000000f1a1a7221 */ /* 0x010fe20000010000 */
[----:B------:R-:W-:Y:S06]  /*08e0*/  @P0 BRA `(.L_x_516) ;  /* 0xfffffff800a40947 */ /* 0x000fec000383ffff */
.L_x_515:
[----:B------:R-:W-:Y:S05]  /*08f0*/  BSYNC.RECONVERGENT B1 ;  /* 0x0000000000017941 */ /* 0x000fea0003800200 */
.L_x_514:
[----:B------:R-:W-:-:S13]  /*0900*/  LOP3.LUT P0, R9, R10, 0x7, RZ, 0xc0, !PT ;  /* 0x000000070a097812 */ /* 0x000fda000780c0ff */
[----:B------:R-:W-:Y:S05]  /*0910*/  @!P0 BRA `(.L_x_513) ;  /* 0x0000000400808947 */ /* 0x000fea0003800000 */
[----:B------:R-:W-:Y:S01]  /*0920*/  ISETP.GE.U32.AND P0, PT, R9, 0x4, PT ;  /* 0x000000040900780c */ /* 0x000fe20003f06070 */
[----:B------:R-:W-:Y:S01]  /*0930*/  BSSY.RECONVERGENT B1, `(.L_x_517) ;  /* 0x0000030000017945 */ /* 0x000fe20003800200 */
[----:B------:R-:W-:-:S11]  /*0940*/  LOP3.LUT P1, R10, R10, 0x3, RZ, 0xc0, !PT ;  /* 0x000000030a0a7812 */ /* 0x000fd6000782c0ff */
[----:B------:R-:W-:Y:S05]  /*0950*/  @!P0 BRA `(.L_x_518) ;  /* 0x0000000000b48947 */ /* 0x000fea0003800000 */
[----:B------:R-:W0:Y:S08]  /*0960*/  LDC R22, c[0x0][0x388] ;  /* 0x0000e200ff167b82 */ /* 0x000e300000000800 */
[----:B------:R-:W1:Y:S08]  /*0970*/  LDC.64 R12, c[0x0][0x440] ;  /* 0x00011000ff0c7b82 */ /* 0x000e700000000a00 */
[----:B------:R-:W2:Y:S01]  /*0980*/  LDC.64 R14, c[0x0][0x460] ;  /* 0x00011800ff0e7b82 */ /* 0x000ea20000000a00 */
[----:B0-----:R-:W-:-:S07]  /*0990*/  IMAD R9, R6, R22, R3 ;  /* 0x0000001606097224 */ /* 0x001fce00078e0203 */
[----:B------:R-:W0:Y:S01]  /*09a0*/  LDC.64 R16, c[0x0][0x448] ;  /* 0x00011200ff107b82 */ /* 0x000e220000000a00 */
[----:B-1----:R-:W-:-:S06]  /*09b0*/  IMAD.WIDE.U32 R20, R9, 0x4, R12 ;  /* 0x0000000409147825 */ /* 0x002fcc00078e000c */
[----:B------:R-:W3:Y:S01]  /*09c0*/  LDG.E R20, desc[UR6][R20.64] ;  /* 0x0000000614147981 */ /* 0x000ee2000c1e1900 */
[CC--:B------:R-:W-:Y:S01]  /*09d0*/  LEA R23, R22.reuse, R9.reuse, 0x5 ;  /* 0x0000000916177211 */ /* 0x0c0fe200078e28ff */
[----:B--2---:R-:W-:Y:S01]  /*09e0*/  IMAD.WIDE.U32 R18, R9, 0x4, R14 ;  /* 0x0000000409127825 */ /* 0x004fe200078e000e */
[----:B------:R-:W-:-:S04]  /*09f0*/  LEA R24, R22, R9, 0x6 ;  /* 0x0000000916187211 */ /* 0x000fc800078e30ff */
[----:B------:R1:W2:Y:S01]  /*0a00*/  LDG.E R27, desc[UR6][R18.64] ;  /* 0x00000006121b7981 */ /* 0x0002a2000c1e1900 */
[----:B0-----:R-:W-:-:S04]  /*0a10*/  IMAD.WIDE.U32 R28, R9, 0x4, R16 ;  /* 0x00000004091c7825 */ /* 0x001fc800078e0010 */
[C---:B-1----:R-:W-:Y:S02]  /*0a20*/  IMAD.WIDE.U32 R18, R24.reuse, 0x4, R12 ;  /* 0x0000000418127825 */ /* 0x042fe400078e000c */
[----:B------:R-:W4:Y:S04]  /*0a30*/  LDG.E R28, desc[UR6][R28.64] ;  /* 0x000000061c1c7981 */ /* 0x000f28000c1e1900 */
[----:B------:R0:W5:Y:S02]  /*0a40*/  LDG.E R9, desc[UR6][R18.64] ;  /* 0x0000000612097981 */ /* 0x000164000c1e1900 */
[----:B0-----:R-:W-:Y:S01]  /*0a50*/  IMAD.WIDE.U32 R18, R24, 0x4, R16 ;  /* 0x0000000418127825 */ /* 0x001fe200078e0010 */
[----:B------:R-:W-:-:S03]  /*0a60*/  LEA R22, R22, R24, 0x5 ;  /* 0x0000001816167211 */ /* 0x000fc600078e28ff */
[----:B---3--:R-:W-:Y:S01]  /*0a70*/  FADD.FTZ R11, R7, R20 ;  /* 0x00000014070b7221 */ /* 0x008fe20000010000 */
[----:B------:R-:W-:-:S05]  /*0a80*/  IMAD.WIDE.U32 R20, R23, 0x4, R12 ;  /* 0x0000000417147825 */ /* 0x000fca00078e000c */
[----:B------:R0:W3:Y:S02]  /*0a90*/  LDG.E R7, desc[UR6][R20.64] ;  /* 0x0000000614077981 */ /* 0x0000e4000c1e1900 */
[----:B0-----:R-:W-:-:S06]  /*0aa0*/  IMAD.WIDE.U32 R20, R23, 0x4, R16 ;  /* 0x0000000417147825 */ /* 0x001fcc00078e0010 */
[----:B------:R-:W5:Y:S04]  /*0ab0*/  LDG.E R21, desc[UR6][R20.64] ;  /* 0x0000000614157981 */ /* 0x000f68000c1e1900 */
[----:B------:R0:W5:Y:S01]  /*0ac0*/  LDG.E R20, desc[UR6][R18.64] ;  /* 0x0000000612147981 */ /* 0x000162000c1e1900 */
[----:B------:R-:W-:-:S04]  /*0ad0*/  IMAD.WIDE.U32 R12, R22, 0x4, R12 ;  /* 0x00000004160c7825 */ /* 0x000fc800078e000c */
[----:B------:R-:W-:Y:S02]  /*0ae0*/  IMAD.WIDE.U32 R16, R22, 0x4, R16 ;  /* 0x0000000416107825 */ /* 0x000fe400078e0010 */
[----:B------:R-:W5:Y:S02]  /*0af0*/  LDG.E R12, desc[UR6][R12.64] ;  /* 0x000000060c0c7981 */ /* 0x000f64000c1e1900 */
[--C-:B0-----:R-:W-:Y:S02]  /*0b00*/  IMAD.WIDE.U32 R18, R23, 0x4, R14.reuse ;  /* 0x0000000417127825 */ /* 0x101fe400078e000e */
[----:B------:R-:W5:Y:S04]  /*0b10*/  LDG.E R17, desc[UR6][R16.64] ;  /* 0x0000000610117981 */ /* 0x000f68000c1e1900 */
[----:B------:R0:W5:Y:S02]  /*0b20*/  LDG.E R23, desc[UR6][R18.64] ;  /* 0x0000000612177981 */ /* 0x000164000c1e1900 */
[----:B0-----:R-:W-:-:S04]  /*0b30*/  IMAD.WIDE.U32 R18, R24, 0x4, R14 ;  /* 0x0000000418127825 */ /* 0x001fc800078e000e */
[----:B------:R-:W-:Y:S02]  /*0b40*/  IMAD.WIDE.U32 R14, R22, 0x4, R14 ;  /* 0x00000004160e7825 */ /* 0x000fe400078e000e */
[----:B------:R-:W5:Y:S04]  /*0b50*/  LDG.E R22, desc[UR6][R18.64] ;  /* 0x0000000612167981 */ /* 0x000f68000c1e1900 */
[----:B------:R-:W5:Y:S01]  /*0b60*/  LDG.E R15, desc[UR6][R14.64] ;  /* 0x000000060e0f7981 */ /* 0x000f62000c1e1900 */
[----:B----4-:R-:W-:Y:S01]  /*0b70*/  FADD.FTZ R25, R25, R28 ;  /* 0x0000001c19197221 */ /* 0x010fe20000010000 */
[----:B--2---:R-:W-:Y:S01]  /*0b80*/  FADD.FTZ R26, R26, R27 ;  /* 0x0000001b1a1a7221 */ /* 0x004fe20000010000 */
[----:B------:R-:W-:Y:S01]  /*0b90*/  IADD3 R6, PT, PT, R6, 0x80, RZ ;  /* 0x0000008006067810 */ /* 0x000fe20007ffe0ff */
[----:B---3--:R-:W-:-:S04]  /*0ba0*/  FADD.FTZ R24, R11, R7 ;  /* 0x000000070b187221 */ /* 0x008fc80000010000 */
[----:B-----5:R-:W-:Y:S01]  /*0bb0*/  FADD.FTZ R9, R24, R9 ;  /* 0x0000000918097221 */ /* 0x020fe20000010000 */
[----:B------:R-:W-:-:S04]  /*0bc0*/  FADD.FTZ R21, R25, R21 ;  /* 0x0000001519157221 */ /* 0x000fc80000010000 */
[----:B------:R-:W-:Y:S01]  /*0bd0*/  FADD.FTZ R20, R21, R20 ;  /* 0x0000001415147221 */ /* 0x000fe20000010000 */
[----:B------:R-:W-:Y:S01]  /*0be0*/  FADD.FTZ R7, R9, R12 ;  /* 0x0000000c09077221 */ /* 0x000fe20000010000 */
[----:B------:R-:W-:Y:S02]  /*0bf0*/  FADD.FTZ R23, R26, R23 ;  /* 0x000000171a177221 */ /* 0x000fe40000010000 */
[----:B------:R-:W-:Y:S02]  /*0c00*/  FADD.FTZ R25, R20, R17 ;  /* 0x0000001114197221 */ /* 0x000fe40000010000 */
[----:B------:R-:W-:-:S04]  /*0c10*/  FADD.FTZ R22, R23, R22 ;  /* 0x0000001617167221 */ /* 0x000fc80000010000 */
[----:B------:R-:W-:-:S07]  /*0c20*/  FADD.FTZ R26, R22, R15 ;  /* 0x0000000f161a7221 */ /* 0x000fce0000010000 */
.L_x_518:
[----:B------:R-:W-:Y:S05]  /*0c30*/  BSYNC.RECONVERGENT B1 ;  /* 0x0000000000017941 */ /* 0x000fea0003800200 */
.L_x_517:
[----:B------:R-:W-:Y:S05]  /*0c40*/  @!P1 BRA `(.L_x_513) ;  /* 0x0000000000b49947 */ /* 0x000fea0003800000 */
[----:B------:R-:W-:Y:S01]  /*0c50*/  ISETP.NE.AND P1, PT, R10, 0x1, PT ;  /* 0x000000010a00780c */ /* 0x000fe20003f25270 */
[----:B------:R-:W-:Y:S01]  /*0c60*/  BSSY.RECONVERGENT B1, `(.L_x_519) ;  /* 0x000001c000017945 */ /* 0x000fe20003800200 */
[----:B------:R-:W-:-:S11]  /*0c70*/  LOP3.LUT P0, RZ, R8, 0x20, RZ, 0xc0, !PT ;  /* 0x0000002008ff7812 */ /* 0x000fd6000780c0ff */
[----:B------:R-:W-:Y:S05]  /*0c80*/  @!P1 BRA `(.L_x_520) ;  /* 0x0000000000649947 */ /* 0x000fea0003800000 */
[----:B------:R-:W0:Y:S08]  /*0c90*/  LDC R12, c[0x0][0x388] ;  /* 0x0000e200ff0c7b82 */ /* 0x000e300000000800 */
[----:B------:R-:W1:Y:S08]  /*0ca0*/  LDC.64 R14, c[0x0][0x440] ;  /* 0x00011000ff0e7b82 */ /* 0x000e700000000a00 */
[----:B------:R-:W2:Y:S08]  /*0cb0*/  LDC.64 R10, c[0x0][0x448] ;  /* 0x00011200ff0a7b82 */ /* 0x000eb00000000a00 */
[----:B------:R-:W3:Y:S01]  /*0cc0*/  LDC.64 R8, c[0x0][0x460] ;  /* 0x00011800ff087b82 */ /* 0x000ee20000000a00 */
[----:B0-----:R-:W-:-:S05]  /*0cd0*/  IMAD R13, R6, R12, R3 ;  /* 0x0000000c060d7224 */ /* 0x001fca00078e0203 */
[----:B------:R-:W-:Y:S01]  /*0ce0*/  LEA R21, R12, R13, 0x5 ;  /* 0x0000000d0c157211 */ /* 0x000fe200078e28ff */
[----:B-1----:R-:W-:-:S04]  /*0cf0*/  IMAD.WIDE.U32 R18, R13, 0x4, R14 ;  /* 0x000000040d127825 */ /* 0x002fc800078e000e */
[----:B--2---:R-:W-:Y:S02]  /*0d00*/  IMAD.WIDE.U32 R16, R13, 0x4, R10 ;  /* 0x000000040d107825 */ /* 0x004fe400078e000a */
[----:B------:R-:W2:Y:S02]  /*0d10*/  LDG.E R18, desc[UR6][R18.64] ;  /* 0x0000000612127981 */ /* 0x000ea4000c1e1900 */
[----:B------:R-:W-:Y:S02]  /*0d20*/  IMAD.WIDE.U32 R14, R21, 0x4, R14 ;  /* 0x00000004150e7825 */ /* 0x000fe400078e000e */
[----:B------:R-:W4:Y:S02]  /*0d30*/  LDG.E R16, desc[UR6][R16.64] ;  /* 0x0000000610107981 */ /* 0x000f24000c1e1900 */
[----:B---3--:R-:W-:Y:S02]  /*0d40*/  IMAD.WIDE.U32 R12, R13, 0x4, R8 ;  /* 0x000000040d0c7825 */ /* 0x008fe400078e0008 */
[----:B------:R-:W3:Y:S02]  /*0d50*/  LDG.E R14, desc[UR6][R14.64] ;  /* 0x000000060e0e7981 */ /* 0x000ee4000c1e1900 */
[----:B------:R-:W-:-:S02]  /*0d60*/  IMAD.WIDE.U32 R10, R21, 0x4, R10 ;  /* 0x00000004150a7825 */ /* 0x000fc400078e000a */
[----:B------:R-:W5:Y:S02]  /*0d70*/  LDG.E R13, desc[UR6][R12.64] ;  /* 0x000000060c0d7981 */ /* 0x000f64000c1e1900 */
[----:B------:R-:W-:Y:S02]  /*0d80*/  IMAD.WIDE.U32 R8, R21, 0x4, R8 ;  /* 0x0000000415087825 */ /* 0x000fe400078e0008 */
[----:B------:R-:W5:Y:S04]  /*0d90*/  LDG.E R10, desc[UR6][R10.64] ;  /* 0x000000060a0a7981 */ /* 0x000f68000c1e1900 */
[----:B------:R-:W5:Y:S01]  /*0da0*/  LDG.E R9, desc[UR6][R8.64] ;  /* 0x0000000608097981 */ /* 0x000f62000c1e1900 */
[----:B------:R-:W-:Y:S01]  /*0db0*/  IADD3 R6, PT, PT, R6, 0x40, RZ ;  /* 0x0000004006067810 */ /* 0x000fe20007ffe0ff */
[----:B--2---:R-:W-:Y:S01]  /*0dc0*/  FADD.FTZ R7, R7, R18 ;  /* 0x0000001207077221 */ /* 0x004fe20000010000 */
[----:B----4-:R-:W-:-:S03]  /*0dd0*/  FADD.FTZ R25, R25, R16 ;  /* 0x0000001019197221 */ /* 0x010fc60000010000 */
[----:B---3--:R-:W-:Y:S01]  /*0de0*/  FADD.FTZ R7, R7, R14 ;  /* 0x0000000e07077221 */ /* 0x008fe20000010000 */
[----:B-----5:R-:W-:Y:S01]  /*0df0*/  FADD.FTZ R26, R26, R13 ;  /* 0x0000000d1a1a7221 */ /* 0x020fe20000010000 */
[----:B------:R-:W-:-:S03]  /*0e00*/  FADD.FTZ R25, R25, R10 ;  /* 0x0000000a19197221 */ /* 0x000fc60000010000 */
[----:B------:R-:W-:-:S07]  /*0e10*/  FADD.FTZ R26, R26, R9 ;  /* 0x000000091a1a7221 */ /* 0x000fce0000010000 */
.L_x_520:
[----:B------:R-:W-:Y:S05]  /*0e20*/  BSYNC.RECONVERGENT B1 ;  /* 0x0000000000017941 */ /* 0x000fea0003800200 */
.L_x_519:
[----:B------:R-:W-:Y:S05]  /*0e30*/  @P0 BRA `(.L_x_513) ;  /* 0x0000000000380947 */ /* 0x000fea0003800000 */
[----:B------:R-:W0:Y:S01]  /*0e40*/  LDC.64 R10, c[0x0][0x440] ;  /* 0x00011000ff0a7b82 */ /* 0x000e220000000a00 */
[----:B------:R-:W1:Y:S07]  /*0e50*/  LDCU UR4, c[0x0][0x388] ;  /* 0x00007100ff0477ac */ /* 0x000e6e0008000800 */
[----:B------:R-:W2:Y:S08]  /*0e60*/  LDC.64 R12, c[0x0][0x448] ;  /* 0x00011200ff0c7b82 */ /* 0x000eb00000000a00 */
[----:B------:R-:W3:Y:S01]  /*0e70*/  LDC.64 R8, c[0x0][0x460] ;  /* 0x00011800ff087b82 */ /* 0x000ee20000000a00 */
[----:B-1----:R-:W-:-:S04]  /*0e80*/  IMAD R3, R6, UR4, R3 ;  /* 0x0000000406037c24 */ /* 0x002fc8000f8e0203 */
[----:B0-----:R-:W-:-:S06]  /*0e90*/  IMAD.WIDE.U32 R10, R3, 0x4, R10 ;  /* 0x00000004030a7825 */ /* 0x001fcc00078e000a */
[----:B------:R-:W4:Y:S01]  /*0ea0*/  LDG.E R10, desc[UR6][R10.64] ;  /* 0x000000060a0a7981 */ /* 0x000f22000c1e1900 */
[----:B--2---:R-:W-:-:S06]  /*0eb0*/  IMAD.WIDE.U32 R12, R3, 0x4, R12 ;  /* 0x00000004030c7825 */ /* 0x004fcc00078e000c */
[----:B------:R-:W2:Y:S01]  /*0ec0*/  LDG.E R12, desc[UR6][R12.64] ;  /* 0x000000060c0c7981 */ /* 0x000ea2000c1e1900 */
[----:B---3--:R-:W-:-:S06]  /*0ed0*/  IMAD.WIDE.U32 R8, R3, 0x4, R8 ;  /* 0x0000000403087825 */ /* 0x008fcc00078e0008 */
[----:B------:R-:W3:Y:S01]  /*0ee0*/  LDG.E R9, desc[UR6][R8.64] ;  /* 0x0000000608097981 */ /* 0x000ee2000c1e1900 */
[----:B----4-:R-:W-:Y:S01]  /*0ef0*/  FADD.FTZ R7, R7, R10 ;  /* 0x0000000a07077221 */ /* 0x010fe20000010000 */
[----:B--2---:R-:W-:Y:S01]  /*0f00*/  FADD.FTZ R25, R25, R12 ;  /* 0x0000000c19197221 */ /* 0x004fe20000010000 */
[----:B---3--:R-:W-:-:S07]  /*0f10*/  FADD.FTZ R26, R26, R9 ;  /* 0x000000091a1a7221 */ /* 0x008fce0000010000 */
.L_x_513:
[----:B------:R-:W-:Y:S05]  /*0f20*/  BSYNC.RECONVERGENT B0 ;  /* 0x0000000000007941 */ /* 0x000fea0003800200 */
.L_x_512:
[----:B------:R-:W0:Y:S01]  /*0f30*/  S2UR UR5, SR_CgaCtaId ;  /* 0x00000000000579c3 */ /* 0x000e220000008800 */
[----:B------:R-:W-:Y:S01]  /*0f40*/  UMOV UR4, 0x400 ;  /* 0x0000040000047882 */ /* 0x000fe20000000000 */
[--C-:B------:R-:W-:Y:S02]  /*0f50*/  LOP3.LUT R3, R4, 0x1f, R2.reuse, 0x78, !PT ;  /* 0x0000001f04037812 */ /* 0x100fe400078e7802 */
[----:B------:R-:W-:Y:S02]  /*0f60*/  SHF.L.U32 R6, R5, 0x7, RZ ;  /* 0x0000000705067819 */ /* 0x000fe400000006ff */
[C---:B------:R-:W-:Y:S02]  /*0f70*/  LOP3.LUT R2, R3.reuse, 0x3e0, R2, 0xf8, !PT ;  /* 0x000003e003027812 */ /* 0x040fe400078ef802 */
[----:B------:R-:W-:Y:S02]  /*0f80*/  SHF.L.U32 R3, R3, 0x2, RZ ;  /* 0x0000000203037819 */ /* 0x000fe400000006ff */
[----:B------:R-:W-:-:S02]  /*0f90*/  ISETP.NE.AND P1, PT, R5, RZ, PT ;  /* 0x000000ff0500720c */ /* 0x000fc40003f25270 */
[----:B------:R-:W-:Y:S02]  /*0fa0*/  LOP3.LUT R3, R6, R3, RZ, 0xfc, !PT ;  /* 0x0000000306037212 */ /* 0x000fe400078efcff */
[----:B------:R-:W-:-:S04]  /*0fb0*/  ISETP.GT.U32.AND P0, PT, R5, 0xf, PT ;  /* 0x0000000f0500780c */ /* 0x000fc80003f04070 */
[----:B------:R-:W-:Y:S01]  /*0fc0*/  ISETP.NE.OR P0, PT, R4, 0x1f, P0 ;  /* 0x0000001f0400780c */ /* 0x000fe20000705670 */
        /* <DEDUP_REMOVED lines=20> */
[----:B------:R-:W-:-:S03]  /*1110*/  @!P1 LEA R11, R4, UR4, 0x2 ;  /* 0x00000004040b9c11 */ /* 0x000fc6000f8e10ff */
[----:B------:R-:W0:Y:S01]  /*1120*/  SHFL.BFLY PT, R2, R7, 0x4, 0x1f ;  /* 0x0c801f0007027f89 */ /* 0x000e2200000e0000 */
[----:B--2---:R-:W-:-:S03]  /*1130*/  FADD.FTZ R14, R13, R14 ;  /* 0x0000000e0d0e7221 */ /* 0x004fc60000010000 */
[----:B------:R-:W1:Y:S04]  /*1140*/  SHFL.BFLY PT, R3, R12, 0x4, 0x1f ;  /* 0x0c801f000c037f89 */ /* 0x000e6800000e0000 */
[----:B------:R-:W2:Y:S01]  /*1150*/  SHFL.BFLY PT, R9, R14, 0x4, 0x1f ;  /* 0x0c801f000e097f89 */ /* 0x000ea200000e0000 */
        /* <DEDUP_REMOVED lines=27> */
[----:B------:R-:W-:Y:S02]  /*1310*/  IADD3 R11, PT, PT, R5, R0, RZ ;  /* 0x00000000050b7210 */ /* 0x000fe40007ffe0ff */
[----:B------:R-:W4:Y:S05]  /*1320*/  LDS.64 R16, [R10+0x3100] ;  /* 0x003100000a107984 */ /* 0x000f2a0000000a00 */
[----:B------:R-:W5:Y:S01]  /*1330*/  LDC.64 R2, c[0x0][0x4a0] ;  /* 0x00012800ff027b82 */ /* 0x000f620000000a00 */
[----:B0-----:R-:W-:-:S04]  /*1340*/  IMAD.WIDE.U32 R4, R11, 0x4, R8 ;  /* 0x000000040b047825 */ /* 0x001fc800078e0008 */
[----:B---3--:R-:W-:-:S04]  /*1350*/  IMAD.WIDE.U32 R6, R11, 0x4, R6 ;  /* 0x000000040b067825 */ /* 0x008fc800078e0006 */
[----:B-----5:R-:W-:Y:S01]  /*1360*/  IMAD.WIDE.U32 R2, R11, 0x4, R2 ;  /* 0x000000040b027825 */ /* 0x020fe200078e0002 */
[----:B-1----:R-:W-:Y:S02]  /*1370*/  F2FP.BF16.F32.PACK_AB R13, R13, R12 ;  /* 0x0000000c0d0d723e */ /* 0x002fe400000010ff */
[----:B--2---:R-:W-:-:S03]  /*1380*/  F2FP.BF16.F32.PACK_AB R15, R15, R14 ;  /* 0x0000000e0f0f723e */ /* 0x004fc600000010ff */
[----:B------:R-:W-:Y:S01]  /*1390*/  STG.E desc[UR6][R4.64], R13 ;  /* 0x0000000d04007986 */ /* 0x000fe2000c101906 */
[----:B----4-:R-:W-:-:S03]  /*13a0*/  F2FP.BF16.F32.PACK_AB R17, R17, R16 ;  /* 0x000000101111723e */ /* 0x010fc600000010ff */
[----:B------:R-:W-:Y:S04]  /*13b0*/  STG.E desc[UR6][R6.64], R15 ;  /* 0x0000000f06007986 */ /* 0x000fe8000c101906 */
[----:B------:R-:W-:Y:S01]  /*13c0*/  STG.E desc[UR6][R2.64], R17 ;  /* 0x0000001102007986 */ /* 0x000fe2000c101906 */
[----:B------:R-:W-:Y:S05]  /*13d0*/  EXIT ;  /* 0x000000000000794d */ /* 0x000fea0003800000 */
.L_x_521:
        /* <DEDUP_REMOVED lines=10> */
.L_x_6354:


//--------------------- .text._ZN10layer_norm13ln_bwd_kernelINS_13Kernel_traitsI13__nv_bfloat16S2_S2_S2_fjLj256ELj1ELj4ELj1ELj16ENS_18Kernel_traits_baseILj256ES2_S2_S2_S2_fjLj128EEEEELb1ELb1ELb1ELb1EEEvNS_9BwdParamsE --------------------------
	.section	.text._ZN10layer_norm13ln_bwd_kernelINS_13Kernel_traitsI13__nv_bfloat16S2_S2_S2_fjLj256ELj1ELj4ELj1ELj16ENS_18Kernel_traits_baseILj256ES2_S2_S2_S2_fjLj128EEEEELb1ELb1ELb1ELb1EEEvNS_9BwdParamsE,"ax",@progbits
	.align	128
        .global         _ZN10layer_norm13ln_bwd_kernelINS_13Kernel_traitsI13__nv_bfloat16S2_S2_S2_fjLj256ELj1ELj4ELj1ELj16ENS_18Kernel_traits_baseILj256ES2_S2_S2_S2_fjLj128EEEEELb1ELb1ELb1ELb1EEEvNS_9BwdParamsE
        .type           _ZN10layer_norm13ln_bwd_kernelINS_13Kernel_traitsI13__nv_bfloat16S2_S2_S2_fjLj256ELj1ELj4ELj1ELj16ENS_18Kernel_traits_baseILj256ES2_S2_S2_S2_fjLj128EEEEELb1ELb1ELb1ELb1EEEvNS_9BwdParamsE,@function
        .size           _ZN10layer_norm13ln_bwd_kernelINS_13Kernel_traitsI13__nv_bfloat16S2_S2_S2_fjLj256ELj1ELj4ELj1ELj16ENS_18Kernel_traits_baseILj256ES2_S2_S2_S2_fjLj128EEEEELb1ELb1ELb1ELb1EEEvNS_9BwdParamsE,(.L_x_6355 - _ZN10layer_norm13ln_bwd_kernelINS_13Kernel_traitsI13__nv_bfloat16S2_S2_S2_fjLj256ELj1ELj4ELj1ELj16ENS_18Kernel_traits_baseILj256ES2_S2_S2_S2_fjLj128EEEEELb1ELb1ELb1ELb1EEEvNS_9BwdParamsE)
        .other          _ZN10layer_norm13ln_bwd_kernelINS_13Kernel_traitsI13__nv_bfloat16S2_S2_S2_fjLj256ELj1ELj4ELj1ELj16ENS_18Kernel_traits_baseILj256ES2_S2_S2_S2_fjLj128EEEEELb1ELb1ELb1ELb1EEEvNS_9BwdParamsE,@"STO_CUDA_ENTRY STV_DEFAULT"
_ZN10layer_norm13ln_bwd_kernelINS_13Kernel_traitsI13__nv_bfloat16S2_S2_S2_fjLj256ELj1ELj4ELj1ELj16ENS_18Kernel_traits_baseILj256ES2_S2_S2_S2_fjLj128EEEEELb1ELb1ELb1ELb1EEEvNS_9BwdParamsE:
.text._ZN10layer_norm13ln_bwd_kernelINS_13Kernel_traitsI13__nv_bfloat16S2_S2_S2_fjLj256ELj1ELj4ELj1ELj16ENS_18Kernel_traits_baseILj256ES2_S2_S2_S2_fjLj128EEEEELb1ELb1ELb1ELb1EEEvNS_9BwdParamsE:
        /* <DEDUP_REMOVED lines=19> */
[----:B------:R-:W3:Y:S01]  /*0130*/  LDCU.64 UR12, c[0x0][0x408] ;  /* 0x00008100ff0c77ac */ /* 0x000ee20008000a00 */
[----:B------:R-:W-:Y:S01]  /*0140*/  CS2R R12, SRZ ;  /* 0x00000000000c7805 */ /* 0x000fe2000001ff00 */
        /* <DEDUP_REMOVED lines=10> */
[----:B------:R-:W1:Y:S08]  /*01f0*/  LDC.64 R4, c[0x0][0x3d0] ;  /* 0x0000f400ff047b82 */ /* 0x000e700000000a00 */
[----:B------:R-:W2:Y:S01]  /*0200*/  LDC.U8 R2, c[0x0][0x410] ;  /* 0x00010400ff027b82 */ /* 0x000ea20000000000 */
[----:B0-----:R-:W-:-:S06]  /*0210*/  IMAD.WIDE.U32 R8, R0, 0x10, R8 ;  /* 0x0000001000087825 */ /* 0x001fcc00078e0008 */
[----:B------:R-:W3:Y:S01]  /*0220*/  LDG.E.128 R8, desc[UR6][R8.64] ;  /* 0x0000000608087981 */ /* 0x000ee2000c1e1d00 */
[----:B-1----:R-:W-:-:S06]  /*0230*/  IMAD.WIDE.U32 R4, R0, 0x10, R4 ;  /* 0x0000001000047825 */ /* 0x002fcc00078e0004 */
[----:B------:R-:W4:Y:S01]  /*0240*/  LDG.E.128 R4, desc[UR6][R4.64] ;  /* 0x0000000604047981 */ /* 0x000f22000c1e1d00 */
[----:B------:R-:W-:Y:S01]  /*0250*/  HFMA2 R34, -RZ, RZ, 0, 0 ;  /* 0x00000000ff227431 */ /* 0x000fe200000001ff */
[----:B---3--:R-:W-:Y:S02]  /*0260*/  PRMT R57, R8, 0x7632, R57 ;  /* 0x0000763208397816 */ /* 0x008fe40000000039 */
[----:B------:R-:W-:Y:S02]  /*0270*/  PRMT R58, R9, 0x7632, R58 ;  /* 0x00007632093a7816 */ /* 0x000fe4000000003a */
[----:B------:R-:W-:Y:S02]  /*0280*/  PRMT R59, R10, 0x7632, R59 ;  /* 0x000076320a3b7816 */ /* 0x000fe4000000003b */
[----:B------:R-:W-:Y:S02]  /*0290*/  PRMT R60, R11, 0x7632, R60 ;  /* 0x000076320b3c7816 */ /* 0x000fe4000000003c */
[----:B----4-:R-:W-:-:S02]  /*02a0*/  PRMT R61, R4, 0x7632, R61 ;  /* 0x00007632043d7816 */ /* 0x010fc4000000003d */
[----:B------:R-:W-:Y:S02]  /*02b0*/  PRMT R62, R5, 0x7632, R62 ;  /* 0x00007632053e7816 */ /* 0x000fe4000000003e */
[----:B------:R-:W-:Y:S02]  /*02c0*/  PRMT R63, R6, 0x7632, R63 ;  /* 0x00007632063f7816 */ /* 0x000fe4000000003f */
[----:B--2---:R-:W-:-:S07]  /*02d0*/  PRMT R92, R7, 0x7632, R92 ;  /* 0x00007632075c7816 */ /* 0x004fce000000005c */
.L_x_574:
[----:B01----:R-:W0:Y:S08]  /*02e0*/  LDC.64 R48, c[0x0][0x3f8] ;  /* 0x0000fe00ff307b82 */ /* 0x003e300000000a00 */
[----:B------:R-:W1:Y:S08]  /*02f0*/  LDC.64 R46, c[0x0][0x3f0] ;  /* 0x0000fc00ff2e7b82 */ /* 0x000e700000000a00 */
        /* <DEDUP_REMOVED lines=9> */
[----:B---3--:R-:W-:-:S13]  /*0390*/  ISETP.GE.AND P2, PT, R81, 0x1, PT ;  /* 0x000000015100780c */ /* 0x008fda0003f46270 */
[----:B01----:R-:W-:Y:S05]  /*03a0*/  @!P2 BRA `(.L_x_525) ;  /* 0x0000000400fca947 */ /* 0x003fea0003800000 */
[----:B------:R-:W-:Y:S01]  /*03b0*/  IMAD R3, R56, UR8, RZ ;  /* 0x0000000838037c24 */ /* 0x000fe2000f8e02ff */
[----:B------:R-:W0:Y:S04]  /*03c0*/  LDC.64 R48, c[0x0][0x3a8] ;  /* 0x0000ea00ff307b82 */ /* 0x000e280000000a00 */
[----:B------:R-:W-:-:S04]  /*03d0*/  SHF.R.S32.HI R44, RZ, 0x1f, R3 ;  /* 0x0000001fff2c7819 */ /* 0x000fc80000011403 */
[----:B------:R-:W-:Y:S01]  /*03e0*/  LEA.HI R3, R44, R3, RZ, 0x3 ;  /* 0x000000032c037211 */ /* 0x000fe200078f18ff */
[----:B------:R-:W1:Y:S01]  /*03f0*/  LDC.64 R52, c[0x0][0x428] ;  /* 0x00010a00ff347b82 */ /* 0x000e620000000a00 */
[----:B------:R-:W-:Y:S02]  /*0400*/  IMAD.WIDE R44, R56, 0x4, R84 ;  /* 0x00000004382c7825 */ /* 0x000fe400078e0254 */
[----:B------:R-:W-:Y:S02]  /*0410*/  LEA.HI.SX32 R65, R3, R0, 0x1d ;  /* 0x0000000003417211 */ /* 0x000fe400078feaff */
[----:B------:R-:W-:Y:S01]  /*0420*/  IADD3 R3, PT, PT, R81, -0x1, RZ ;  /* 0xffffffff51037810 */ /* 0x000fe20007ffe0ff */
[----:B------:R2:W3:Y:S04]  /*0430*/  LDG.E R47, desc[UR6][R44.64] ;  /* 0x000000062c2f7981 */ /* 0x0004e8000c1e1900 */
[----:B------:R-:W-:-:S05]  /*0440*/  IMAD R3, R3, UR8, RZ ;  /* 0x0000000803037c24 */ /* 0x000fca000f8e02ff */
[----:B------:R-:W-:Y:S01]  /*0450*/  SHF.R.S32.HI R54, RZ, 0x1f, R3 ;  /* 0x0000001fff367819 */ /* 0x000fe20000011403 */
[----:B0-----:R-:W-:-:S03]  /*0460*/  IMAD.WIDE.U32 R48, R65, 0x10, R48 ;  /* 0x0000001041307825 */ /* 0x001fc600078e0030 */
[----:B------:R-:W-:-:S03]  /*0470*/  LEA.HI R3, R54, R3, RZ, 0x3 ;  /* 0x0000000336037211 */ /* 0x000fc600078f18ff */
[----:B------:R-:W4:Y:S01]  /*0480*/  LDG.E.128 R48, desc[UR6][R48.64] ;  /* 0x0000000630307981 */ /* 0x000f22000c1e1d00 */
[----:B------:R-:W-:Y:S02]  /*0490*/  LEA.HI.SX32 R3, R3, R0, 0x1d ;  /* 0x0000000003037211 */ /* 0x000fe400078feaff */
[----:B-----5:R-:W-:-:S03]  /*04a0*/  ISETP.GE.AND P1, PT, R46, 0x1, PT ;  /* 0x000000012e00780c */ /* 0x020fc60003f26270 */
[----:B-1----:R-:W-:-:S06]  /*04b0*/  IMAD.WIDE.U32 R52, R3, 0x10, R52 ;  /* 0x0000001003347825 */ /* 0x002fcc00078e0034 */
[----:B------:R-:W4:Y:S04]  /*04c0*/  LDG.E.128 R52, desc[UR6][R52.64] ;  /* 0x0000000634347981 */ /* 0x000f28000c1e1d00 */
[----:B------:R-:W-:-:S04]  /*04d0*/  @P1 VIADD R3, R46, 0xffffffff ;  /* 0xffffffff2e031836 */ /* 0x000fc80000000000 */
[----:B------:R-:W-:-:S05]  /*04e0*/  @P1 IMAD R3, R3, UR8, RZ ;  /* 0x0000000803031c24 */ /* 0x000fca000f8e02ff */
[----:B--2---:R-:W-:-:S04]  /*04f0*/  @P1 SHF.R.S32.HI R44, RZ, 0x1f, R3 ;  /* 0x0000001fff2c1819 */ /* 0x004fc80000011403 */
[----:B------:R-:W-:Y:S02]  /*0500*/  @P1 LEA.HI R3, R44, R3, RZ, 0x3 ;  /* 0x000000032c031211 */ /* 0x000fe400078f18ff */
[----:B------:R-:W-:Y:S02]  /*0510*/  CS2R R76, SRZ ;  /* 0x00000000004c7805 */ /* 0x000fe4000001ff00 */
[----:B------:R-:W-:-:S04]  /*0520*/  @P1 LEA.HI.SX32 R3, R3, R0, 0x1d ;  /* 0x0000000003031211 */ /* 0x000fc800078feaff */
[----:B------:R-:W-:Y:S02]  /*0530*/  @P1 MOV R76, R3 ;  /* 0x00000003004c1202 */ /* 0x000fe40000000f00 */
[----:B------:R-:W-:Y:S02]  /*0540*/  @P1 MOV R77, RZ ;  /* 0x000000ff004d1202 */ /* 0x000fe40000000f00 */
        /* <DEDUP_REMOVED lines=10> */
[----:B------:R-:W-:-:S04]  /*05f0*/  ISETP.NE.AND P0, PT, R2, RZ, PT ;  /* 0x000000ff0200720c */ /* 0x000fc80003f05270 */
[----:B---3--:R-:W-:Y:S02]  /*0600*/  FSEL R3, R47, RZ, !P0 ;  /* 0x000000ff2f037208 */ /* 0x008fe40004000000 */
[C---:B----4-:R-:W-:Y:S01]  /*0610*/  PRMT R47, R48.reuse, 0x7632, R47 ;  /* 0x00007632302f7816 */ /* 0x050fe2000000002f */
[----:B------:R-:W-:Y:S01]  /*0620*/  IMAD.U32 R48, R48, 0x10000, RZ ;  /* 0x0001000030307824 */ /* 0x000fe200078e00ff */
[C---:B------:R-:W-:Y:S02]  /*0630*/  PRMT R65, R49.reuse, 0x7632, R65 ;  /* 0x0000763231417816 */ /* 0x040fe40000000041 */
[----:B------:R-:W-:Y:S02]  /*0640*/  SHF.L.U32 R76, R49, 0x10, RZ ;  /* 0x00000010314c7819 */ /* 0x000fe400000006ff */
[C---:B------:R-:W-:Y:S02]  /*0650*/  PRMT R77, R50.reuse, 0x7632, R77 ;  /* 0x00007632324d7816 */ /* 0x040fe4000000004d */
[----:B------:R-:W-:Y:S01]  /*0660*/  SHF.L.U32 R78, R50, 0x10, RZ ;  /* 0x00000010324e7819 */ /* 0x000fe200000006ff */
[----:B------:R-:W-:Y:S01]  /*0670*/  FADD.FTZ R49, -R3, R48 ;  /* 0x0000003003317221 */ /* 0x000fe20000010100 */
[----:B------:R-:W-:-:S02]  /*0680*/  PRMT R79, R51, 0x7632, R79 ;  /* 0x00007632334f7816 */ /* 0x000fc4000000004f */
[----:B------:R-:W-:Y:S01]  /*0690*/  SHF.L.U32 R50, R65, 0x10, RZ ;  /* 0x0000001041327819 */ /* 0x000fe200000006ff */
[----:B0-----:R-:W-:Y:S01]  /*06a0*/  FADD.FTZ R67, -R3, R76 ;  /* 0x0000004c03437221 */ /* 0x001fe20000010100 */
[----:B------:R-:W-:Y:S02]  /*06b0*/  SHF.L.U32 R48, R47, 0x10, RZ ;  /* 0x000000102f307819 */ /* 0x000fe400000006ff */
[----:B------:R-:W-:Y:S01]  /*06c0*/  SHF.L.U32 R76, R79, 0x10, RZ ;  /* 0x000000104f4c7819 */ /* 0x000fe200000006ff */
[----:B------:R-:W-:Y:S01]  /*06d0*/  FADD.FTZ R79, -R3, R50 ;  /* 0x00000032034f7221 */ /* 0x000fe20000010100 */
[----:B------:R-:W-:Y:S01]  /*06e0*/  PRMT R47, R52, 0x7632, R47 ;  /* 0x00007632342f7816 */ /* 0x000fe2000000002f */
[----:B------:R-:W-:Y:S01]  /*06f0*/  IMAD.U32 R80, R51, 0x10000, RZ ;  /* 0x0001000033507824 */ /* 0x000fe200078e00ff */
[----:B------:R-:W-:Y:S01]  /*0700*/  SHF.L.U32 R50, R4, 0x10, RZ ;  /* 0x0000001004327819 */ /* 0x000fe200000006ff */
[----:B------:R-:W-:Y:S02]  /*0710*/  IMAD.U32 R66, R77, 0x10000, RZ ;  /* 0x000100004d427824 */ /* 0x000fe400078e00ff */
[----:B------:R-:W-:Y:S01]  /*0720*/  FADD.FTZ R65, -R3, R48 ;  /* 0x0000003003417221 */ /* 0x000fe20000010100 */
[----:B------:R-:W-:Y:S01]  /*0730*/  IMAD.U32 R51, R52, 0x10000, RZ ;  /* 0x0001000034337824 */ /* 0x000fe200078e00ff */
[----:B------:R-:W-:Y:S01]  /*0740*/  SHF.L.U32 R48, R61, 0x10, RZ ;  /* 0x000000103d307819 */ /* 0x000fe200000006ff */
[----:B------:R-:W-:Y:S01]  /*0750*/  FADD.FTZ R95, -R3, R76 ;  /* 0x0000004c035f7221 */ /* 0x000fe20000010100 */
[----:B------:R-:W-:Y:S01]  /*0760*/  SHF.L.U32 R47, R47, 0x10, RZ ;  /* 0x000000102f2f7819 */ /* 0x000fe200000006ff */
[C---:B------:R-:W-:Y:S01]  /*0770*/  FADD.FTZ R85, -R3.reuse, R78 ;  /* 0x0000004e03557221 */ /* 0x040fe20000010100 */
[C---:B------:R-:W-:Y:S01]  /*0780*/  FADD.FTZ R91, -R3.reuse, R80 ;  /* 0x00000050035b7221 */ /* 0x040fe20000010100 */
[----:B------:R-:W-:Y:S01]  /*0790*/  FADD.FTZ R89, -R3, R66 ;  /* 0x0000004203597221 */ /* 0x000fe20000010100 */
[----:B------:R-:W-:Y:S01]  /*07a0*/  FMUL.FTZ R50, R50, R51 ;  /* 0x0000003332327220 */ /* 0x000fe20000410000 */
[C---:B------:R-:W-:Y:S01]  /*07b0*/  FMUL.FTZ R76, R64.reuse, R65 ;  /* 0x00000041404c7220 */ /* 0x040fe20000410000 */
[----:B------:R-:W-:Y:S01]  /*07c0*/  FMUL.FTZ R3, R64, R49 ;  /* 0x0000003140037220 */ /* 0x000fe20000410000 */
[C---:B------:R-:W-:Y:S01]  /*07d0*/  PRMT R77, R53.reuse, 0x7632, R77 ;  /* 0x00007632354d7816 */ /* 0x040fe2000000004d */
[-C--:B------:R-:W-:Y:S01]  /*07e0*/  FMUL.FTZ R65, R48, R47.reuse ;  /* 0x0000002f30417220 */ /* 0x080fe20000410000 */
[----:B------:R-:W-:Y:S01]  /*07f0*/  SHF.L.U32 R53, R53, 0x10, RZ ;  /* 0x0000001035357819 */ /* 0x000fe200000006ff */
[----:B------:R-:W-:Y:S01]  /*0800*/  FADD.FTZ R21, R21, R47 ;  /* 0x0000002f15157221 */ /* 0x000fe20000010000 */
[----:B------:R-:W-:Y:S01]  /*0810*/  SHF.L.U32 R52, R5, 0x10, RZ ;  /* 0x0000001005347819 */ /* 0x000fe200000006ff */
[----:B------:R-:W-:Y:S01]  /*0820*/  FFMA.FTZ R13, R76, R47, R13 ;  /* 0x0000002f4c0d7223 */ /* 0x000fe2000001000d */
[----:B------:R-:W-:Y:S01]  /*0830*/  FADD.FTZ R48, RZ, R50 ;  /* 0x00000032ff307221 */ /* 0x000fe20000010000 */
[C---:B------:R-:W-:Y:S01]  /*0840*/  FFMA.FTZ R47, R3.reuse, R50, RZ ;  /* 0x00000032032f7223 */ /* 0x040fe200000100ff */
[----:B------:R-:W-:Y:S01]  /*0850*/  FADD.FTZ R20, R20, R51 ;  /* 0x0000003314147221 */ /* 0x000fe20000010000 */
[----:B------:R-:W-:Y:S01]  /*0860*/  FFMA.FTZ R12, R3, R51, R12 ;  /* 0x00000033030c7223 */ /* 0x000fe2000001000c */
[----:B------:R-:W-:Y:S01]  /*0870*/  FMUL.FTZ R51, R64, R67 ;  /* 0x0000004340337220 */ /* 0x000fe20000410000 */
[----:B------:R-:W-:Y:S01]  /*0880*/  SHF.L.U32 R80, R77, 0x10, RZ ;  /* 0x000000104d507819 */ /* 0x000fe200000006ff */
[----:B------:R-:W-:-:S02]  /*0890*/  IMAD.U32 R67, R62, 0x10000, RZ ;  /* 0x000100003e437824 */ /* 0x000fc400078e00ff */
[----:B------:R-:W-:Y:S01]  /*08a0*/  FMUL.FTZ R78, R64, R79 ;  /* 0x0000004f404e7220 */ /* 0x000fe20000410000 */
[----:B------:R-:W-:Y:S01]  /*08b0*/  FADD.FTZ R49, R48, R65 ;  /* 0x0000004130317221 */ /* 0x000fe20000010000 */
[----:B------:R-:W-:Y:S01]  /*08c0*/  FMUL.FTZ R52, R52, R53 ;  /* 0x0000003534347220 */ /* 0x000fe20000410000 */
[----:B------:R-:W-:Y:S01]  /*08d0*/  FFMA.FTZ R48, R76, R65, R47 ;  /* 0x000000414c307223 */ /* 0x000fe2000001002f */
[C---:B------:R-:W-:Y:S01]  /*08e0*/  PRMT R82, R54.reuse, 0x7632, R82 ;  /* 0x0000763236527816 */ /* 0x040fe20000000052 */
[-C--:B------:R-:W-:Y:S01]  /*08f0*/  FMUL.FTZ R67, R67, R80.reuse ;  /* 0x0000005043437220 */ /* 0x080fe20000410000 */
[----:B------:R-:W-:Y:S01]  /*0900*/  SHF.L.U32 R87, R54, 0x10, RZ ;  /* 0x0000001036577819 */ /* 0x000fe200000006ff */
[----:B------:R-:W-:Y:S01]  /*0910*/  FADD.FTZ R23, R23, R80 ;  /* 0x0000005017177221 */ /* 0x000fe20000010000 */
[----:B------:R-:W-:Y:S01]  /*0920*/  SHF.L.U32 R54, R6, 0x10, RZ ;  /* 0x0000001006367819 */ /* 0x000fe200000006ff */
[----:B------:R-:W-:Y:S01]  /*0930*/  FFMA.FTZ R15, R78, R80, R15 ;  /* 0x000000504e0f7223 */ /* 0x000fe2000001000f */
[----:B------:R-:W-:Y:S01]  /*0940*/  FADD.FTZ R80, R49, R52 ;  /* 0x0000003431507221 */ /* 0x000fe20000010000 */
[C---:B------:R-:W-:Y:S01]  /*0950*/  FFMA.FTZ R47, R51.reuse, R52, R48 ;  /* 0x00000034332f7223 */ /* 0x040fe20000010030 */
[----:B------:R-:W-:Y:S01]  /*0960*/  FADD.FTZ R22, R22, R53 ;  /* 0x0000003516167221 */ /* 0x000fe20000010000 */
[----:B------:R-:W-:Y:S01]  /*0970*/  FFMA.FTZ R14, R51, R53, R14 ;  /* 0x00000035330e7223 */ /* 0x000fe2000001000e */
[----:B------:R-:W-:Y:S01]  /*0980*/  SHF.L.U32 R77, R63, 0x10, RZ ;  /* 0x000000103f4d7819 */ /* 0x000fe200000006ff */
[----:B------:R-:W-:Y:S01]  /*0990*/  FMUL.FTZ R53, R64, R85 ;  /* 0x0000005540357220 */ /* 0x000fe20000410000 */
[----:B------:R-:W-:Y:S01]  /*09a0*/  SHF.L.U32 R86, R82, 0x10, RZ ;  /* 0x0000001052567819 */ /* 0x000fe200000006ff */
[----:B------:R-:W-:Y:S01]  /*09b0*/  FMUL.FTZ R54, R54, R87 ;  /* 0x0000005736367220 */ /* 0x000fe20000410000 */
[----:B------:R-:W-:Y:S01]  /*09c0*/  FADD.FTZ R49, R80, R67 ;  /* 0x0000004350317221 */ /* 0x000fe20000010000 */
[----:B------:R-:W-:Y:S01]  /*09d0*/  FFMA.FTZ R48, R78, R67, R47 ;  /* 0x000000434e307223 */ /* 0x000fe2000001002f */
[C---:B------:R-:W-:Y:S01]  /*09e0*/  PRMT R88, R55.reuse, 0x7632, R88 ;  /* 0x0000763237587816 */ /* 0x040fe20000000058 */
[----:B------:R-:W-:-:S02]  /*09f0*/  IMAD.U32 R93, R55, 0x10000, RZ ;  /* 0x00010000375d7824 */ /* 0x000fc400078e00ff */
[----:B------:R-:W-:Y:S01]  /*0a00*/  FMUL.FTZ R80, R64, R89 ;  /* 0x0000005940507220 */ /* 0x000fe20000410000 */
[----:B------:R-:W-:Y:S02]  /*0a10*/  IMAD.U32 R66, R7, 0x10000, RZ ;  /* 0x0001000007427824 */ /* 0x000fe400078e00ff */
[----:B------:R-:W-:Y:S01]  /*0a20*/  FMUL.FTZ R77, R77, R86 ;  /* 0x000000564d4d7220 */ /* 0x000fe20000410000 */
[----:B------:R-:W-:Y:S01]  /*0a30*/  FADD.FTZ R82, R49, R54 ;  /* 0x0000003631527221 */ /* 0x000fe20000010000 */
[----:B------:R-:W-:Y:S01]  /*0a40*/  FFMA.FTZ R48, R53, R54, R48 ;  /* 0x0000003635307223 */ /* 0x000fe20000010030 */
[----:B------:R-:W-:Y:S01]  /*0a50*/  SHF.L.U32 R88, R88, 0x10, RZ ;  /* 0x0000001058587819 */ /* 0x000fe200000006ff */
[----:B------:R-:W-:Y:S01]  /*0a60*/  FMUL.FTZ R55, R64, R91 ;  /* 0x0000005b40377220 */ /* 0x000fe20000410000 */
[----:B------:R-:W-:Y:S01]  /*0a70*/  FMUL.FTZ R66, R66, R93 ;  /* 0x0000005d42427220 */ /* 0x000fe20000410000 */
[----:B------:R-:W-:Y:S02]  /*0a80*/  IMAD.U32 R79, R92, 0x10000, RZ ;  /* 0x000100005c4f7824 */ /* 0x000fe400078e00ff */
        /* <DEDUP_REMOVED lines=17> */
.L_x_525:
[----:B------:R-:W-:Y:S01]  /*0ba0*/  IMAD.U32 R83, RZ, RZ, UR20 ;  /* 0x00000014ff537e24 */ /* 0x000fe2000f8e00ff */
[----:B-----5:R-:W-:Y:S02]  /*0bb0*/  ISETP.GE.AND P1, PT, R46, 0x1, PT ;  /* 0x000000012e00780c */ /* 0x020fe40003f26270 */
[----:B------:R-:W-:Y:S02]  /*0bc0*/  CS2R R88, SRZ ;  /* 0x0000000000587805 */ /* 0x000fe4000001ff00 */
[----:B------:R-:W-:Y:S02]  /*0bd0*/  MOV R84, UR21 ;  /* 0x0000001500547c02 */ /* 0x000fe40008000f00 */
[----:B------:R-:W-:-:S04]  /*0be0*/  ISETP.NE.U32.AND P0, PT, R83, RZ, PT ;  /* 0x000000ff5300720c */ /* 0x000fc80003f05070 */
[----:B------:R-:W-:-:S03]  /*0bf0*/  ISETP.NE.AND.EX P0, PT, R84, RZ, PT, P0 ;  /* 0x000000ff5400720c */ /* 0x000fc60003f05300 */
[----:B------:R-:W0:Y:S01]  /*0c00*/  @P1 LDC R48, c[0x0][0x388] ;  /* 0x0000e200ff301b82 */ /* 0x000e220000000800 */
[----:B------:R-:W-:Y:S02]  /*0c10*/  @P1 IADD3 R47, PT, PT, R46, -0x1, RZ ;  /* 0xffffffff2e2f1810 */ /* 0x000fe40007ffe0ff */
[----:B------:R-:W-:-:S07]  /*0c20*/  @P1 MOV R89, RZ ;  /* 0x000000ff00591202 */ /* 0x000fce0000000f00 */
[----:B------:R-:W1:Y:S08]  /*0c30*/  @P0 LDC R49, c[0x0][0x388] ;  /* 0x0000e200ff310b82 */ /* 0x000e700000000800 */
[----:B------:R-:W2:Y:S01]  /*0c40*/  @P0 LDC.64 R44, c[0x0][0x438] ;  /* 0x00010e00ff2c0b82 */ /* 0x000ea20000000a00 */
[----:B0-----:R-:W-:-:S05]  /*0c50*/  @P1 IMAD R47, R47, R48, RZ ;  /* 0x000000302f2f1224 */ /* 0x001fca00078e02ff */
[----:B------:R-:W-:Y:S01]  /*0c60*/  @P1 SHF.R.S32.HI R48, RZ, 0x1f, R47 ;  /* 0x0000001fff301819 */ /* 0x000fe2000001142f */
[----:B-1----:R-:W-:-:S03]  /*0c70*/  @P0 IMAD R49, R56, R49, RZ ;  /* 0x0000003138310224 */ /* 0x002fc600078e02ff */
[----:B------:R-:W-:-:S04]  /*0c80*/  @P1 LEA.HI R47, R48, R47, RZ, 0x3 ;  /* 0x0000002f302f1211 */ /* 0x000fc800078f18ff */
[----:B------:R-:W-:Y:S02]  /*0c90*/  @P1 LEA.HI.SX32 R47, R47, R0, 0x1d ;  /* 0x000000002f2f1211 */ /* 0x000fe400078feaff */
[----:B------:R-:W-:-:S03]  /*0ca0*/  @P0 SHF.R.S32.HI R86, RZ, 0x1f, R49 ;  /* 0x0000001fff560819 */ /* 0x000fc60000011431 */
[----:B------:R-:W-:Y:S01]  /*0cb0*/  @P1 IMAD.MOV.U32 R88, RZ, RZ, R47 ;  /* 0x000000ffff581224 */ /* 0x000fe200078e002f */
[----:B------:R-:W-:-:S04]  /*0cc0*/  @P0 LEA.HI R49, R86, R49, RZ, 0x3 ;  /* 0x0000003156310211 */ /* 0x000fc800078f18ff */
[----:B------:R-:W-:Y:S02]  /*0cd0*/  @P0 LEA.HI.SX32 R49, R49, R0, 0x1d ;  /* 0x0000000031310211 */ /* 0x000fe400078feaff */
[----:B------:R-:W-:-:S03]  /*0ce0*/  LEA R86, P3, R88, UR10, 0x3 ;  /* 0x0000000a58567c11 */ /* 0x000fc6000f8618ff */
[----:B--2---:R-:W-:Y:S01]  /*0cf0*/  @P0 IMAD.WIDE.U32 R48, R49, 0x10, R44 ;  /* 0x0000001031300825 */ /* 0x004fe200078e002c */
[----:B------:R-:W-:-:S04]  /*0d00*/  LEA.HI.X R87, R88, UR11, R89, 0x3, P3 ;  /* 0x0000000b58577c11 */ /* 0x000fc800098f1c59 */
[----:B------:R0:W5:Y:S04]  /*0d10*/  @P0 LDG.E.128 R68, desc[UR6][R48.64] ;  /* 0x0000000630440981 */ /* 0x000168000c1e1d00 */
[----:B------:R0:W5:Y:S01]  /*0d20*/  LDG.E.64 R44, desc[UR6][R86.64] ;  /* 0x00000006562c7981 */ /* 0x000162000c1e1b00 */
[----:B------:R-:W-:Y:S02]  /*0d30*/  HFMA2 R47, -RZ, RZ, 0, 0 ;  /* 0x00000000ff2f7431 */ /* 0x000fe400000001ff */
[----:B------:R-:W-:-:S07]  /*0d40*/  IMAD.MOV.U32 R90, RZ, RZ, RZ ;  /* 0x000000ffff5a7224 */ /* 0x000fce00078e00ff */
.L_x_526:
[----:B------:R-:W-:Y:S05]  /*0d50*/  BSYNC.RECONVERGENT B1 ;  /* 0x0000000000017941 */ /* 0x000fea0003800200 */
.L_x_524:
[----:B------:R-:W-:Y:S01]  /*0d60*/  UMOV UR4, 0xffffffff ;  /* 0xffffffff00047882 */ /* 0x000fe20000000000 */
[----:B0----5:R-:W-:Y:S02]  /*0d70*/  MOV R48, R44 ;  /* 0x0000002c00307202 */ /* 0x021fe40000000f00 */
        /* <DEDUP_REMOVED lines=27> */
.L_x_586:
[----:B------:R-:W3:Y:S01]  /*0f30*/  @P1 LDC R47, c[0x0][0x388] ;  /* 0x0000e200ff2f1b82 */ /* 0x000ee20000000800 */
[----:B------:R-:W-:-:S07]  /*0f40*/  @P1 VIADD R46, R46, 0xffffffff ;  /* 0xffffffff2e2e1836 */ /* 0x000fce0000000000 */
[----:B------:R-:W4:Y:S01]  /*0f50*/  @P1 LDC.64 R48, c[0x0][0x390] ;  /* 0x0000e400ff301b82 */ /* 0x000f220000000a00 */
[----:B---3--:R-:W-:-:S05]  /*0f60*/  @P1 IMAD R46, R46, R47, RZ ;  /* 0x0000002f2e2e1224 */ /* 0x008fca00078e02ff */
[----:B------:R-:W-:-:S04]  /*0f70*/  @P1 SHF.R.S32.HI R47, RZ, 0x1f, R46 ;  /* 0x0000001fff2f1819 */ /* 0x000fc8000001142e */
[----:B------:R-:W-:Y:S02]  /*0f80*/  @P1 LEA.HI R91, R47, R46, RZ, 0x3 ;  /* 0x0000002e2f5b1211 */ /* 0x000fe400078f18ff */
[----:B------:R-:W-:Y:S02]  /*0f90*/  CS2R R46, SRZ ;  /* 0x00000000002e7805 */ /* 0x000fe4000001ff00 */
[----:B------:R-:W-:Y:S02]  /*0fa0*/  @P1 MOV R47, RZ ;  /* 0x000000ff002f1202 */ /* 0x000fe40000000f00 */
[----:B------:R-:W-:-:S04]  /*0fb0*/  @P1 LEA.HI.SX32 R91, R91, R0, 0x1d ;  /* 0x000000005b5b1211 */ /* 0x000fc800078feaff */
[----:B------:R-:W-:-:S04]  /*0fc0*/  @P1 MOV R46, R91 ;  /* 0x0000005b002e1202 */ /* 0x000fc80000000f00 */
[----:B----4-:R-:W-:-:S04]  /*0fd0*/  @P1 LEA R48, P0, R46, R48, 0x4 ;  /* 0x000000302e301211 */ /* 0x010fc800078020ff */
[----:B------:R-:W-:-:S05]  /*0fe0*/  @P1 LEA.HI.X R49, R46, R49, R47, 0x4, P0 ;  /* 0x000000312e311211 */ /* 0x000fca00000f242f */
[----:B------:R3:W5:Y:S01]  /*0ff0*/  @P1 LDG.E.128 R72, desc[UR6][R48.64] ;  /* 0x0000000630481981 */ /* 0x000762000c1e1d00 */
[----:B------:R-:W-:Y:S01]  /*1000*/  ISETP.NE.U32.AND P0, PT, R83, RZ, PT ;  /* 0x000000ff5300720c */ /* 0x000fe20003f05070 */
[----:B-1----:R-:W-:Y:S01]  /*1010*/  FADD.FTZ R100, R95, R100 ;  /* 0x000000645f647221 */ /* 0x002fe20000010000 */
[----:B--2---:R-:W-:Y:S01]  /*1020*/  FADD.FTZ R83, R90, R97 ;  /* 0x000000615a537221 */ /* 0x004fe20000010000 */
[----:B------:R-:W-:Y:S01]  /*1030*/  ISETP.NE.AND P3, PT, R2, RZ, PT ;  /* 0x000000ff0200720c */ /* 0x000fe20003f65270 */
[----:B------:R-:W-:Y:S01]  /*1040*/  BSSY.RECONVERGENT B1, `(.L_x_528) ;  /* 0x0000204000017945 */ /* 0x000fe20003800200 */
[----:B------:R-:W-:Y:S01]  /*1050*/  ISETP.NE.AND.EX P0, PT, R84, RZ, PT, P0 ;  /* 0x000000ff5400720c */ /* 0x000fe20003f05300 */
[----:B------:R-:W-:Y:S01]  /*1060*/  FMUL.FTZ R84, R100, UR9 ;  /* 0x0000000964547c20 */ /* 0x000fe20008410000 */
[----:B------:R-:W-:-:S04]  /*1070*/  FMUL.FTZ R83, R83, UR9 ;  /* 0x0000000953537c20 */ /* 0x000fc80008410000 */
[----:B------:R-:W-:-:S07]  /*1080*/  FSEL R84, R84, RZ, !P3 ;  /* 0x000000ff54547208 */ /* 0x000fce0005800000 */
[----:B---3--:R-:W-:Y:S05]  /*1090*/  @P0 BRA `(.L_x_529) ;  /* 0x0000001400340947 */ /* 0x008fea0003800000 */
        /* <DEDUP_REMOVED lines=9> */
[----:B0-----:R-:W-:Y:S02]  /*1130*/  CS2R R90, SRZ ;  /* 0x00000000005a7805 */ /* 0x001fe4000001ff00 */
[----:B------:R-:W-:Y:S01]  /*1140*/  ISETP.GT.AND P0, PT, R81, RZ, PT ;  /* 0x000000ff5100720c */ /* 0x000fe20003f04270 */
[----:B------:R-:W-:-:S04]  /*1150*/  FADD.FTZ R49, R50, -R49 ;  /* 0x8000003132317221 */ /* 0x000fc80000010000 */
[----:B------:R-:W-:-:S05]  /*1160*/  FMUL.FTZ R49, R64, R49 ;  /* 0x0000003140317220 */ /* 0x000fca0000410000 */
[----:B------:R-:W-:Y:S01]  /*1170*/  FSEL R49, R49, RZ, P0 ;  /* 0x000000ff31317208 */ /* 0x000fe20000000000 */
[----:B-----5:R-:W-:Y:S01]  /*1180*/  @P2 IMAD.U32 R48, R72, 0x10000, RZ ;  /* 0x0001000048302824 */ /* 0x020fe200078e00ff */
[----:B------:R-:W-:-:S03]  /*1190*/  @P2 SHF.L.U32 R93, R8, 0x10, RZ ;  /* 0x00000010085d2819 */ /* 0x000fc600000006ff */
[----:B------:R-:W-:-:S04]  /*11a0*/  FMUL.FTZ R49, R49, UR13 ;  /* 0x0000000d31317c20 */ /* 0x000fc80008410000 */
[----:B------:R-:W-:-:S04]  /*11b0*/  FMUL.FTZ R49, R49, UR12 ;  /* 0x0000000c31317c20 */ /* 0x000fc80008410000 */
[C---:B------:R-:W-:Y:S01]  /*11c0*/  @P2 FMUL.FTZ R90, R49.reuse, R93 ;  /* 0x0000005d315a2220 */ /* 0x040fe20000410000 */
[----:B------:R-:W-:-:S04]  /*11d0*/  @P2 FMUL.FTZ R91, R49, R48 ;  /* 0x00000030315b2220 */ /* 0x000fc80000410000 */
[----:B------:R-:W-:Y:S01]  /*11e0*/  F2FP.BF16.F32.PACK_AB R90, RZ, R90 ;  /* 0x0000005aff5a723e */ /* 0x000fe200000010ff */
[----:B------:R-:W-:-:S03]  /*11f0*/  FADD.FTZ R28, R28, R91 ;  /* 0x0000005b1c1c7221 */ /* 0x000fc60000010000 */
[----:B------:R-:W-:-:S07]  /*1200*/  PRMT R36, R90, 0x7610, R36 ;  /* 0x000076105a247816 */ /* 0x000fce0000000024 */
.L_x_532:
[----:B------:R-:W-:Y:S05]  /*1210*/  BSYNC.RECONVERGENT B2 ;  /* 0x0000000000027941 */ /* 0x000fea0003800200 */
.L_x_531:
[----:B------:R-:W-:Y:S04]  /*1220*/  BSSY.RECONVERGENT B2, `(.L_x_533) ;  /* 0x0000014000027945 */ /* 0x000fe80003800200 */
[----:B------:R-:W-:Y:S05]  /*1230*/  @!P1 BRA `(.L_x_534) ;  /* 0x0000000000489947 */ /* 0x000fea0003800000 */
[----:B------:R-:W-:Y:S01]  /*1240*/  FFMA.FTZ R48, R76, R83, R84 ;  /* 0x000000534c307223 */ /* 0x000fe20000010054 */
[----:B------:R-:W-:Y:S02]  /*1250*/  LOP3.LUT P0, RZ, R89, 0xff, RZ, 0xc0, !PT ;  /* 0x000000ff59ff7812 */ /* 0x000fe4000780c0ff */
[----:B------:R-:W-:Y:S01]  /*1260*/  ISETP.GT.AND P2, PT, R81, RZ, PT ;  /* 0x000000ff5100720c */ /* 0x000fe20003f44270 */
[----:B------:R-:W-:Y:S01]  /*1270*/  FADD.FTZ R49, R65, -R48 ;  /* 0x8000003041317221 */ /* 0x000fe20000010000 */
[----:B------:R-:W-:Y:S01]  /*1280*/  HFMA2 R48, -RZ, RZ, 0, 0 ;  /* 0x00000000ff307431 */ /* 0x000fe200000001ff */
[----:B0-----:R-:W-:Y:S02]  /*1290*/  MOV R90, RZ ;  /* 0x000000ff005a7202 */ /* 0x001fe40000000f00 */
        /* <DEDUP_REMOVED lines=12> */
.L_x_534:
[----:B------:R-:W-:Y:S05]  /*1360*/  BSYNC.RECONVERGENT B2 ;  /* 0x0000000000027941 */ /* 0x000fea0003800200 */
.L_x_533:
        /* <DEDUP_REMOVED lines=9> */
[----:B-----5:R-:W-:Y:S01]  /*1400*/  @P0 IMAD.U32 R48, R73, 0x10000, RZ ;  /* 0x0001000049300824 */ /* 0x020fe200078e00ff */
[----:B0-----:R-:W-:-:S03]  /*1410*/  @P0 SHF.L.U32 R90, R9, 0x10, RZ ;  /* 0x00000010095a0819 */ /* 0x001fc600000006ff */
[----:B------:R-:W-:-:S04]  /*1420*/  FMUL.FTZ R49, R49, UR13 ;  /* 0x0000000d31317c20 */ /* 0x000fc80008410000 */
[----:B------:R-:W-:-:S04]  /*1430*/  FMUL.FTZ R49, R49, UR12 ;  /* 0x0000000c31317c20 */ /* 0x000fc80008410000 */
[C---:B------:R-:W-:Y:S01]  /*1440*/  @P0 FMUL.FTZ R88, R49.reuse, R90 ;  /* 0x0000005a31580220 */ /* 0x040fe20000410000 */
[----:B------:R-:W-:-:S04]  /*1450*/  @P0 FMUL.FTZ R89, R49, R48 ;  /* 0x0000003031590220 */ /* 0x000fc80000410000 */
[----:B------:R-:W-:Y:S01]  /*1460*/  F2FP.BF16.F32.PACK_AB R88, RZ, R88 ;  /* 0x00000058ff58723e */ /* 0x000fe200000010ff */
[----:B------:R-:W-:-:S03]  /*1470*/  FADD.FTZ R30, R30, R89 ;  /* 0x000000591e1e7221 */ /* 0x000fc60000010000 */
[----:B------:R-:W-:-:S07]  /*1480*/  PRMT R37, R88, 0x7610, R37 ;  /* 0x0000761058257816 */ /* 0x000fce0000000025 */
.L_x_536:
[----:B------:R-:W-:Y:S05]  /*1490*/  BSYNC.RECONVERGENT B2 ;  /* 0x0000000000027941 */ /* 0x000fea0003800200 */
.L_x_535:
[----:B------:R-:W-:Y:S04]  /*14a0*/  BSSY.RECONVERGENT B2, `(.L_x_537) ;  /* 0x0000014000027945 */ /* 0x000fe80003800200 */
[----:B------:R-:W-:Y:S05]  /*14b0*/  @!P1 BRA `(.L_x_538) ;  /* 0x0000000000489947 */ /* 0x000fea0003800000 */
[----:B------:R-:W-:Y:S01]  /*14c0*/  FFMA.FTZ R48, R78, R83, R84 ;  /* 0x000000534e307223 */ /* 0x000fe20000010054 */
[----:B------:R-:W-:Y:S02]  /*14d0*/  LOP3.LUT P0, RZ, R87, 0xff, RZ, 0xc0, !PT ;  /* 0x000000ff57ff7812 */ /* 0x000fe4000780c0ff */
[----:B------:R-:W-:Y:S01]  /*14e0*/  ISETP.GT.AND P2, PT, R81, RZ, PT ;  /* 0x000000ff5100720c */ /* 0x000fe20003f44270 */
[----:B------:R-:W-:Y:S01]  /*14f0*/  FADD.FTZ R49, R67, -R48 ;  /* 0x8000003043317221 */ /* 0x000fe20000010000 */
[----:B------:R-:W-:Y:S01]  /*1500*/  HFMA2 R48, -RZ, RZ, 0, 0 ;  /* 0x00000000ff307431 */ /* 0x000fe200000001ff */
[----:B------:R-:W-:Y:S02]  /*1510*/  MOV R88, RZ ;  /* 0x000000ff00587202 */ /* 0x000fe40000000f00 */
[----:B------:R-:W-:-:S05]  /*1520*/  FMUL.FTZ R49, R64, R49 ;  /* 0x0000003140317220 */ /* 0x000fca0000410000 */
[----:B------:R-:W-:Y:S01]  /*1530*/  FSEL R49, R49, RZ, P2 ;  /* 0x000000ff31317208 */ /* 0x000fe20001000000 */
[----:B------:R-:W-:Y:S01]  /*1540*/  @P0 IMAD.U32 R89, R58, 0x10000, RZ ;  /* 0x000100003a590824 */ /* 0x000fe200078e00ff */
[----:B-----5:R-:W-:-:S03]  /*1550*/  @P0 PRMT R87, R73, 0x7632, R87 ;  /* 0x0000763249570816 */ /* 0x020fc60000000057 */
[----:B------:R-:W-:Y:S01]  /*1560*/  FMUL.FTZ R49, R49, UR13 ;  /* 0x0000000d31317c20 */ /* 0x000fe20008410000 */
[----:B------:R-:W-:-:S03]  /*1570*/  @P0 SHF.L.U32 R87, R87, 0x10, RZ ;  /* 0x0000001057570819 */ /* 0x000fc600000006ff */
[----:B0-----:R-:W-:-:S04]  /*1580*/  FMUL.FTZ R90, R49, UR12 ;  /* 0x0000000c315a7c20 */ /* 0x001fc80008410000 */
[C---:B------:R-:W-:Y:S01]  /*1590*/  @P0 FMUL.FTZ R88, R90.reuse, R89 ;  /* 0x000000595a580220 */ /* 0x040fe20000410000 */
[----:B------:R-:W-:-:S04]  /*15a0*/  @P0 FMUL.FTZ R48, R90, R87 ;  /* 0x000000575a300220 */ /* 0x000fc80000410000 */
[----:B------:R-:W-:Y:S01]  /*15b0*/  F2FP.BF16.F32.PACK_AB R88, RZ, R88 ;  /* 0x00000058ff58723e */ /* 0x000fe200000010ff */
[----:B------:R-:W-:-:S03]  /*15c0*/  FADD.FTZ R31, R31, R48 ;  /* 0x000000301f1f7221 */ /* 0x000fc60000010000 */
[----:B------:R-:W-:-:S07]  /*15d0*/  PRMT R37, R37, 0x5410, R88 ;  /* 0x0000541025257816 */ /* 0x000fce0000000058 */
.L_x_538:
[----:B------:R-:W-:Y:S05]  /*15e0*/  BSYNC.RECONVERGENT B2 ;  /* 0x0000000000027941 */ /* 0x000fea0003800200 */
.L_x_537:
        /* <DEDUP_REMOVED lines=9> */
[----:B------:R-:W-:Y:S02]  /*1680*/  FSEL R49, R49, RZ, P2 ;  /* 0x000000ff31317208 */ /* 0x000fe40001000000 */
[----:B------:R-:W-:Y:S02]  /*1690*/  @P0 SHF.L.U32 R89, R10, 0x10, RZ ;  /* 0x000000100a590819 */ /* 0x000fe400000006ff */
[----:B-----5:R-:W-:Y:S01]  /*16a0*/  @P0 SHF.L.U32 R48, R74, 0x10, RZ ;  /* 0x000000104a300819 */ /* 0x020fe200000006ff */
[----:B------:R-:W-:-:S04]  /*16b0*/  FMUL.FTZ R49, R49, UR13 ;  /* 0x0000000d31317c20 */ /* 0x000fc80008410000 */
[----:B------:R-:W-:-:S04]  /*16c0*/  FMUL.FTZ R49, R49, UR12 ;  /* 0x0000000c31317c20 */ /* 0x000fc80008410000 */
[C---:B------:R-:W-:Y:S01]  /*16d0*/  @P0 FMUL.FTZ R88, R49.reuse, R89 ;  /* 0x0000005931580220 */ /* 0x040fe20000410000 */
[----:B------:R-:W-:-:S04]  /*16e0*/  @P0 FMUL.FTZ R87, R49, R48 ;  /* 0x0000003031570220 */ /* 0x000fc80000410000 */
[----:B------:R-:W-:Y:S01]  /*16f0*/  F2FP.BF16.F32.PACK_AB R88, RZ, R88 ;  /* 0x00000058ff58723e */ /* 0x000fe200000010ff */
[----:B------:R-:W-:-:S03]  /*1700*/  FADD.FTZ R32, R32, R87 ;  /* 0x0000005720207221 */ /* 0x000fc60000010000 */
[----:B------:R-:W-:-:S07]  /*1710*/  PRMT R38, R88, 0x7610, R38 ;  /* 0x0000761058267816 */ /* 0x000fce0000000026 */
.L_x_540:
[----:B------:R-:W-:Y:S05]  /*1720*/  BSYNC.RECONVERGENT B2 ;  /* 0x0000000000027941 */ /* 0x000fea0003800200 */
.L_x_539:
[----:B------:R-:W-:Y:S04]  /*1730*/  BSSY.RECONVERGENT B2, `(.L_x_541) ;  /* 0x0000014000027945 */ /* 0x000fe80003800200 */
[----:B------:R-:W-:Y:S05]  /*1740*/  @!P1 BRA `(.L_x_542) ;  /* 0x0000000000489947 */ /* 0x000fea0003800000 */
[----:B------:R-:W-:Y:S01]  /*1750*/  FFMA.FTZ R48, R80, R83, R84 ;  /* 0x0000005350307223 */ /* 0x000fe20000010054 */
[----:B------:R-:W-:Y:S02]  /*1760*/  LOP3.LUT P0, RZ, R86, 0xff, RZ, 0xc0, !PT ;  /* 0x000000ff56ff7812 */ /* 0x000fe4000780c0ff */
[----:B------:R-:W-:Y:S01]  /*1770*/  ISETP.GT.AND P2, PT, R81, RZ, PT ;  /* 0x000000ff5100720c */ /* 0x000fe20003f44270 */
[----:B------:R-:W-:Y:S01]  /*1780*/  FADD.FTZ R49, R77, -R48 ;  /* 0x800000304d317221 */ /* 0x000fe20000010000 */
[----:B------:R-:W-:Y:S01]  /*1790*/  MOV R87, RZ ;  /* 0x000000ff00577202 */ /* 0x000fe20000000f00 */
[----:B------:R-:W-:Y:S02]  /*17a0*/  IMAD.MOV.U32 R48, RZ, RZ, RZ ;  /* 0x000000ffff307224 */ /* 0x000fe400078e00ff */
[----:B------:R-:W-:-:S05]  /*17b0*/  FMUL.FTZ R49, R64, R49 ;  /* 0x0000003140317220 */ /* 0x000fca0000410000 */
[----:B------:R-:W-:Y:S02]  /*17c0*/  FSEL R49, R49, RZ, P2 ;  /* 0x000000ff31317208 */ /* 0x000fe40001000000 */
[----:B------:R-:W-:Y:S02]  /*17d0*/  @P0 SHF.L.U32 R88, R59, 0x10, RZ ;  /* 0x000000103b580819 */ /* 0x000fe400000006ff */
[----:B-----5:R-:W-:Y:S01]  /*17e0*/  @P0 PRMT R86, R74, 0x7632, R86 ;  /* 0x000076324a560816 */ /* 0x020fe20000000056 */
[----:B------:R-:W-:-:S04]  /*17f0*/  FMUL.FTZ R49, R49, UR13 ;  /* 0x0000000d31317c20 */ /* 0x000fc80008410000 */
[----:B------:R-:W-:Y:S01]  /*1800*/  FMUL.FTZ R49, R49, UR12 ;  /* 0x0000000c31317c20 */ /* 0x000fe20008410000 */
[----:B------:R-:W-:-:S03]  /*1810*/  @P0 IMAD.U32 R86, R86, 0x10000, RZ ;  /* 0x0001000056560824 */ /* 0x000fc600078e00ff */
[C---:B------:R-:W-:Y:S01]  /*1820*/  @P0 FMUL.FTZ R87, R49.reuse, R88 ;  /* 0x0000005831570220 */ /* 0x040fe20000410000 */
[----:B------:R-:W-:-:S04]  /*1830*/  @P0 FMUL.FTZ R48, R49, R86 ;  /* 0x0000005631300220 */ /* 0x000fc80000410000 */
[----:B------:R-:W-:Y:S01]  /*1840*/  F2FP.BF16.F32.PACK_AB R87, RZ, R87 ;  /* 0x00000057ff57723e */ /* 0x000fe200000010ff */
[----:B------:R-:W-:-:S03]  /*1850*/  FADD.FTZ R33, R33, R48 ;  /* 0x0000003021217221 */ /* 0x000fc60000010000 */
[----:B------:R-:W-:-:S07]  /*1860*/  PRMT R38, R38, 0x5410, R87 ;  /* 0x0000541026267816 */ /* 0x000fce0000000057 */
.L_x_542:
[----:B------:R-:W-:Y:S05]  /*1870*/  BSYNC.RECONVERGENT B2 ;  /* 0x0000000000027941 */ /* 0x000fea0003800200 */
.L_x_541:
[----:B------:R-:W-:Y:S04]  /*1880*/  BSSY.RECONVERGENT B2, `(.L_x_543) ;  /* 0x0000013000027945 */ /* 0x000fe80003800200 */
[----:B------:R-:W-:Y:S05]  /*1890*/  @!P1 BRA `(.L_x_544) ;  /* 0x0000000000449947 */ /* 0x000fea0003800000 */
[----:B------:R-:W-:Y:S01]  /*18a0*/  FFMA.FTZ R49, R55, R83, R84 ;  /* 0x0000005337317223 */ /* 0x000fe20000010054 */
[----:B------:R-:W-:Y:S01]  /*18b0*/  LOP3.LUT P0, RZ, R85, 0xff, RZ, 0xc0, !PT ;  /* 0x000000ff55ff7812 */ /* 0x000fe2000780c0ff */
[----:B------:R-:W-:Y:S01]  /*18c0*/  HFMA2 R85, -RZ, RZ, 0, 0 ;  /* 0x00000000ff557431 */ /* 0x000fe200000001ff */
[----:B------:R-:W-:Y:S01]  /*18d0*/  ISETP.GT.AND P2, PT, R81, RZ, PT ;  /* 0x000000ff5100720c */ /* 0x000fe20003f44270 */
[----:B------:R-:W-:Y:S01]  /*18e0*/  FADD.FTZ R49, R66, -R49 ;  /* 0x8000003142317221 */ /* 0x000fe20000010000 */
[----:B------:R-:W-:-:S03]  /*18f0*/  MOV R86, RZ ;  /* 0x000000ff00567202 */ /* 0x000fc60000000f00 */
        /* <DEDUP_REMOVED lines=11> */
.L_x_544:
[----:B------:R-:W-:Y:S05]  /*19b0*/  BSYNC.RECONVERGENT B2 ;  /* 0x0000000000027941 */ /* 0x000fea0003800200 */
.L_x_543:
[----:B------:R-:W-:Y:S05]  /*19c0*/  @!P1 BRA `(.L_x_545) ;  /* 0x0000001400ac9947 */ /* 0x000fea0003800000 */
[----:B------:R-:W-:Y:S01]  /*19d0*/  FFMA.FTZ R84, R82, R83, R84 ;  /* 0x0000005352547223 */ /* 0x000fe20000010054 */
[----:B------:R-:W-:Y:S01]  /*19e0*/  ISETP.GE.U32.AND P0, PT, R44, RZ, PT ;  /* 0x000000ff2c00720c */ /* 0x000fe20003f06070 */
[----:B------:R-:W-:Y:S01]  /*19f0*/  HFMA2 R48, -RZ, RZ, 0, 0 ;  /* 0x00000000ff307431 */ /* 0x000fe200000001ff */
[----:B------:R-:W-:Y:S01]  /*1a00*/  ISETP.GT.AND P2, PT, R81, RZ, PT ;  /* 0x000000ff5100720c */ /* 0x000fe20003f44270 */
[----:B------:R-:W-:Y:S01]  /*1a10*/  FADD.FTZ R49, R79, -R84 ;  /* 0x800000544f317221 */ /* 0x000fe20000010000 */
[----:B------:R-:W-:-:S03]  /*1a20*/  ISETP.GE.U32.AND.EX P0, PT, R45, 0x1000000, PT, P0 ;  /* 0x010000002d00780c */ /* 0x000fc60003f06100 */
[----:B------:R-:W-:-:S05]  /*1a30*/  FMUL.FTZ R49, R64, R49 ;  /* 0x0000003140317220 */ /* 0x000fca0000410000 */
[----:B------:R-:W-:-:S05]  /*1a40*/  FSEL R44, R49, RZ, P2 ;  /* 0x000000ff312c7208 */ /* 0x000fca0001000000 */
[----:B------:R-:W-:Y:S01]  /*1a50*/  FMUL.FTZ R44, R44, UR13 ;  /* 0x0000000d2c2c7c20 */ /* 0x000fe20008410000 */
[----:B-----5:R-:W-:Y:S01]  /*1a60*/  @P0 PRMT R45, R75, 0x7632, R45 ;  /* 0x000076324b2d0816 */ /* 0x020fe2000000002d */
[----:B------:R-:W-:Y:S02]  /*1a70*/  @P0 IMAD.U32 R49, R60, 0x10000, RZ ;  /* 0x000100003c310824 */ /* 0x000fe400078e00ff */
[----:B------:R-:W-:Y:S01]  /*1a80*/  FMUL.FTZ R64, R44, UR12 ;  /* 0x0000000c2c407c20 */ /* 0x000fe20008410000 */
[----:B------:R-:W-:Y:S02]  /*1a90*/  @P0 SHF.L.U32 R45, R45, 0x10, RZ ;  /* 0x000000102d2d0819 */ /* 0x000fe400000006ff */
[----:B------:R-:W-:Y:S01]  /*1aa0*/  MOV R44, RZ ;  /* 0x000000ff002c7202 */ /* 0x000fe20000000f00 */
[C---:B------:R-:W-:Y:S02]  /*1ab0*/  @P0 FMUL.FTZ R48, R64.reuse, R49 ;  /* 0x0000003140300220 */ /* 0x040fe40000410000 */
[----:B------:R-:W-:-:S03]  /*1ac0*/  @P0 FMUL.FTZ R44, R64, R45 ;  /* 0x0000002d402c0220 */ /* 0x000fc60000410000 */
[----:B------:R-:W-:Y:S01]  /*1ad0*/  F2FP.BF16.F32.PACK_AB R48, RZ, R48 ;  /* 0x00000030ff30723e */ /* 0x000fe200000010ff */
[----:B------:R-:W-:-:S03]  /*1ae0*/  FADD.FTZ R35, R35, R44 ;  /* 0x0000002c23237221 */ /* 0x000fc60000010000 */
[----:B------:R-:W-:Y:S01]  /*1af0*/  PRMT R39, R39, 0x5410, R48 ;  /* 0x0000541027277816 */ /* 0x000fe20000000030 */
[----:B------:R-:W-:Y:S06]  /*1b00*/  BRA `(.L_x_545) ;  /* 0x00000014005c7947 */ /* 0x000fec0003800000 */
.L_x_530:
[-CC-:B------:R-:W-:Y:S01]  /*1b10*/  FFMA.FTZ R41, R3, R83.reuse, R84.reuse ;  /* 0x0000005303297223 */ /* 0x180fe20000010054 */
[-CC-:B------:R-:W-:Y:S01]  /*1b20*/  FFMA.FTZ R40, R76, R83.reuse, R84.reuse ;  /* 0x000000534c287223 */ /* 0x180fe20000010054 */
[-CC-:B------:R-:W-:Y:S01]  /*1b30*/  FFMA.FTZ R49, R51, R83.reuse, R84.reuse ;  /* 0x0000005333317223 */ /* 0x180fe20000010054 */
[-CC-:B------:R-:W-:Y:S01]  /*1b40*/  FFMA.FTZ R42, R78, R83.reuse, R84.reuse ;  /* 0x000000534e2a7223 */ /* 0x180fe20000010054 */
[-CC-:B------:R-:W-:Y:S01]  /*1b50*/  FFMA.FTZ R93, R53, R83.reuse, R84.reuse ;  /* 0x00000053355d7223 */ /* 0x180fe20000010054 */
[-CC-:B------:R-:W-:Y:S01]  /*1b60*/  FFMA.FTZ R48, R80, R83.reuse, R84.reuse ;  /* 0x0000005350307223 */ /* 0x180fe20000010054 */
[-CC-:B------:R-:W-:Y:S01]  /*1b70*/  FFMA.FTZ R97, R55, R83.reuse, R84.reuse ;  /* 0x0000005337617223 */ /* 0x180fe20000010054 */
[----:B------:R-:W-:Y:S01]  /*1b80*/  FADD.FTZ R41, R50, -R41 ;  /* 0x8000002932297221 */ /* 0x000fe20000010000 */
[----:B------:R-:W-:Y:S01]  /*1b90*/  FFMA.FTZ R84, R82, R83, R84 ;  /* 0x0000005352547223 */ /* 0x000fe20000010054 */
[----:B------:R-:W-:Y:S01]  /*1ba0*/  ISETP.GT.AND P0, PT, R81, RZ, PT ;  /* 0x000000ff5100720c */ /* 0x000fe20003f04270 */
[----:B------:R-:W-:Y:S01]  /*1bb0*/  FADD.FTZ R43, R65, -R40 ;  /* 0x80000028412b7221 */ /* 0x000fe20000010000 */
[----:B------:R-:W-:Y:S01]  /*1bc0*/  FADD.FTZ R49, R52, -R49 ;  /* 0x8000003134317221 */ /* 0x000fe20000010000 */
[----:B------:R-:W-:Y:S01]  /*1bd0*/  FADD.FTZ R81, R67, -R42 ;  /* 0x8000002a43517221 */ /* 0x000fe20000010000 */
[----:B------:R-:W-:Y:S01]  /*1be0*/  FADD.FTZ R93, R54, -R93 ;  /* 0x8000005d365d7221 */ /* 0x000fe20000010000 */
[----:B0-----:R-:W-:Y:S01]  /*1bf0*/  FADD.FTZ R95, R77, -R48 ;  /* 0x800000304d5f7221 */ /* 0x001fe20000010000 */
[----:B------:R-:W-:Y:S01]  /*1c00*/  FADD.FTZ R97, R66, -R97 ;  /* 0x8000006142617221 */ /* 0x000fe20000010000 */
[C---:B------:R-:W-:Y:S01]  /*1c10*/  FMUL.FTZ R41, R64.reuse, R41 ;  /* 0x0000002940297220 */ /* 0x040fe20000410000 */
        /* <DEDUP_REMOVED lines=23> */
.L_x_547:
[----:B------:R-:W-:Y:S05]  /*1d90*/  BSYNC.RECONVERGENT B2 ;  /* 0x0000000000027941 */ /* 0x000fea0003800200 */
.L_x_546:
[----:B------:R-:W-:Y:S01]  /*1da0*/  BSSY.RECONVERGENT B2, `(.L_x_548) ;  /* 0x0000010000027945 */ /* 0x000fe20003800200 */
[----:B------:R-:W-:-:S03]  /*1db0*/  FSEL R48, R83, RZ, P0 ;  /* 0x000000ff53307208 */ /* 0x000fc60000000000 */
[----:B------:R-:W-:Y:S05]  /*1dc0*/  @!P1 BRA `(.L_x_549) ;  /* 0x0000000000349947 */ /* 0x000fea0003800000 */
[----:B------:R-:W-:Y:S01]  /*1dd0*/  LOP3.LUT P2, RZ, R89, 0xff, RZ, 0xc0, !PT ;  /* 0x000000ff59ff7812 */ /* 0x000fe2000784c0ff */
[----:B------:R-:W-:Y:S01]  /*1de0*/  FMUL.FTZ R49, R48, UR13 ;  /* 0x0000000d30317c20 */ /* 0x000fe20008410000 */
[----:B------:R-:W-:Y:S01]  /*1df0*/  HFMA2 R81, -RZ, RZ, 0, 0 ;  /* 0x00000000ff517431 */ /* 0x000fe200000001ff */
[----:B------:R-:W-:Y:S02]  /*1e00*/  MOV R84, RZ ;  /* 0x000000ff00547202 */ /* 0x000fe40000000f00 */
[----:B------:R-:W-:-:S08]  /*1e10*/  FMUL.FTZ R49, R49, UR12 ;  /* 0x0000000c31317c20 */ /* 0x000fd00008410000 */
[----:B-----5:R-:W-:Y:S01]  /*1e20*/  @P2 PRMT R83, R72, 0x7632, R83 ;  /* 0x0000763248532816 */ /* 0x020fe20000000053 */
[----:B------:R-:W-:-:S03]  /*1e30*/  @P2 IMAD.U32 R102, R57, 0x10000, RZ ;  /* 0x0001000039662824 */ /* 0x000fc600078e00ff */
[----:B------:R-:W-:Y:S01]  /*1e40*/  @P2 SHF.L.U32 R100, R83, 0x10, RZ ;  /* 0x0000001053642819 */ /* 0x000fe200000006ff */
[----:B------:R-:W-:-:S04]  /*1e50*/  @P2 FMUL.FTZ R81, R102, R49 ;  /* 0x0000003166512220 */ /* 0x000fc80000410000 */
[----:B------:R-:W-:Y:S01]  /*1e60*/  @P2 FMUL.FTZ R84, R100, R49 ;  /* 0x0000003164542220 */ /* 0x000fe20000410000 */
[----:B------:R-:W-:-:S03]  /*1e70*/  F2FP.BF16.F32.PACK_AB R81, RZ, R81 ;  /* 0x00000051ff51723e */ /* 0x000fc600000010ff */
[----:B------:R-:W-:Y:S01]  /*1e80*/  FADD.FTZ R29, R29, R84 ;  /* 0x000000541d1d7221 */ /* 0x000fe20000010000 */
[----:B------:R-:W-:-:S07]  /*1e90*/  PRMT R36, R36, 0x5410, R81 ;  /* 0x0000541024247816 */ /* 0x000fce0000000051 */
.L_x_549:
[----:B------:R-:W-:Y:S05]  /*1ea0*/  BSYNC.RECONVERGENT B2 ;  /* 0x0000000000027941 */ /* 0x000fea0003800200 */
.L_x_548:
[----:B------:R-:W-:Y:S01]  /*1eb0*/  BSSY.RECONVERGENT B2, `(.L_x_550) ;  /* 0x000000f000027945 */ /* 0x000fe20003800200 */
[----:B------:R-:W-:-:S03]  /*1ec0*/  FSEL R90, R90, RZ, P0 ;  /* 0x000000ff5a5a7208 */ /* 0x000fc60000000000 */
[----:B------:R-:W-:Y:S05]  /*1ed0*/  @!P1 BRA `(.L_x_551) ;  /* 0x0000000000309947 */ /* 0x000fea0003800000 */
[----:B------:R-:W-:Y:S01]  /*1ee0*/  LOP3.LUT P2, RZ, R88, 0xff, RZ, 0xc0, !PT ;  /* 0x000000ff58ff7812 */ /* 0x000fe2000784c0ff */
[----:B------:R-:W-:Y:S01]  /*1ef0*/  FMUL.FTZ R49, R90, UR13 ;  /* 0x0000000d5a317c20 */ /* 0x000fe20008410000 */
[----:B------:R-:W-:Y:S01]  /*1f00*/  IMAD.MOV.U32 R83, RZ, RZ, RZ ;  /* 0x000000ffff537224 */ /* 0x000fe200078e00ff */
[----:B------:R-:W-:Y:S02]  /*1f10*/  MOV R81, RZ ;  /* 0x000000ff00517202 */ /* 0x000fe40000000f00 */
[----:B------:R-:W-:-:S08]  /*1f20*/  FMUL.FTZ R49, R49, UR12 ;  /* 0x0000000c31317c20 */ /* 0x000fd00008410000 */
[----:B------:R-:W-:Y:S02]  /*1f30*/  @P2 SHF.L.U32 R88, R9, 0x10, RZ ;  /* 0x0000001009582819 */ /* 0x000fe400000006ff */
[----:B-----5:R-:W-:-:S03]  /*1f40*/  @P2 SHF.L.U32 R84, R73, 0x10, RZ ;  /* 0x0000001049542819 */ /* 0x020fc600000006ff */
[-C--:B------:R-:W-:Y:S02]  /*1f50*/  @P2 FMUL.FTZ R83, R88, R49.reuse ;  /* 0x0000003158532220 */ /* 0x080fe40000410000 */
[----:B------:R-:W-:-:S03]  /*1f60*/  @P2 FMUL.FTZ R81, R84, R49 ;  /* 0x0000003154512220 */ /* 0x000fc60000410000 */
[----:B------:R-:W-:Y:S01]  /*1f70*/  F2FP.BF16.F32.PACK_AB R83, RZ, R83 ;  /* 0x00000053ff53723e */ /* 0x000fe200000010ff */
[----:B------:R-:W-:-:S03]  /*1f80*/  FADD.FTZ R30, R30, R81 ;  /* 0x000000511e1e7221 */ /* 0x000fc60000010000 */
[----:B------:R-:W-:-:S07]  /*1f90*/  PRMT R37, R83, 0x7610, R37 ;  /* 0x0000761053257816 */ /* 0x000fce0000000025 */
.L_x_551:
[----:B------:R-:W-:Y:S05]  /*1fa0*/  BSYNC.RECONVERGENT B2 ;  /* 0x0000000000027941 */ /* 0x000fea0003800200 */
.L_x_550:
[----:B------:R-:W-:Y:S01]  /*1fb0*/  BSSY.RECONVERGENT B2, `(.L_x_552) ;  /* 0x0000010000027945 */ /* 0x000fe20003800200 */
[----:B------:R-:W-:-:S03]  /*1fc0*/  FSEL R91, R91, RZ, P0 ;  /* 0x000000ff5b5b7208 */ /* 0x000fc60000000000 */
[----:B------:R-:W-:Y:S05]  /*1fd0*/  @!P1 BRA `(.L_x_553) ;  /* 0x0000000000349947 */ /* 0x000fea0003800000 */
[----:B------:R-:W-:Y:S01]  /*1fe0*/  LOP3.LUT P2, RZ, R87, 0xff, RZ, 0xc0, !PT ;  /* 0x000000ff57ff7812 */ /* 0x000fe2000784c0ff */
[----:B------:R-:W-:Y:S01]  /*1ff0*/  FMUL.FTZ R49, R91, UR13 ;  /* 0x0000000d5b317c20 */ /* 0x000fe20008410000 */
[----:B------:R-:W-:Y:S02]  /*2000*/  HFMA2 R81, -RZ, RZ, 0, 0 ;  /* 0x00000000ff517431 */ /* 0x000fe400000001ff */
[----:B------:R-:W-:Y:S02]  /*2010*/  IMAD.MOV.U32 R84, RZ, RZ, RZ ;  /* 0x000000ffff547224 */ /* 0x000fe400078e00ff */
[----:B------:R-:W-:-:S07]  /*2020*/  FMUL.FTZ R49, R49, UR12 ;  /* 0x0000000c31317c20 */ /* 0x000fce0008410000 */
[----:B------:R-:W-:Y:S02]  /*2030*/  @P2 SHF.L.U32 R100, R58, 0x10, RZ ;  /* 0x000000103a642819 */ /* 0x000fe400000006ff */
[----:B-----5:R-:W-:-:S03]  /*2040*/  @P2 PRMT R83, R73, 0x7632, R83 ;  /* 0x0000763249532816 */ /* 0x020fc60000000053 */
[----:B------:R-:W-:Y:S02]  /*2050*/  @P2 FMUL.FTZ R81, R100, R49 ;  /* 0x0000003164512220 */ /* 0x000fe40000410000 */
[----:B------:R-:W-:-:S03]  /*2060*/  @P2 IMAD.U32 R88, R83, 0x10000, RZ ;  /* 0x0001000053582824 */ /* 0x000fc600078e00ff */
[----:B------:R-:W-:Y:S01]  /*2070*/  F2FP.BF16.F32.PACK_AB R81, RZ, R81 ;  /* 0x00000051ff51723e */ /* 0x000fe200000010ff */
[----:B------:R-:W-:-:S03]  /*2080*/  @P2 FMUL.FTZ R84, R88, R49 ;  /* 0x0000003158542220 */ /* 0x000fc60000410000 */
[----:B------:R-:W-:Y:S01]  /*2090*/  PRMT R37, R37, 0x5410, R81 ;  /* 0x0000541025257816 */ /* 0x000fe20000000051 */
[----:B------:R-:W-:-:S07]  /*20a0*/  FADD.FTZ R31, R31, R84 ;  /* 0x000000541f1f7221 */ /* 0x000fce0000010000 */
.L_x_553:
[----:B------:R-:W-:Y:S05]  /*20b0*/  BSYNC.RECONVERGENT B2 ;  /* 0x0000000000027941 */ /* 0x000fea0003800200 */
.L_x_552:
        /* <DEDUP_REMOVED lines=15> */
.L_x_555:
[----:B------:R-:W-:Y:S05]  /*21b0*/  BSYNC.RECONVERGENT B2 ;  /* 0x0000000000027941 */ /* 0x000fea0003800200 */
.L_x_554:
        /* <DEDUP_REMOVED lines=16> */
.L_x_557:
[----:B------:R-:W-:Y:S05]  /*22c0*/  BSYNC.RECONVERGENT B2 ;  /* 0x0000000000027941 */ /* 0x000fea0003800200 */
.L_x_556:
[----:B------:R-:W-:Y:S01]  /*22d0*/  BSSY.RECONVERGENT B2, `(.L_x_558) ;  /* 0x0000016000027945 */ /* 0x000fe20003800200 */
[----:B------:R-:W-:Y:S02]  /*22e0*/  F2FP.BF16.F32.PACK_AB R49, RZ, R41 ;  /* 0x00000029ff31723e */ /* 0x000fe400000010ff */
[----:B------:R-:W-:Y:S02]  /*22f0*/  F2FP.BF16.F32.PACK_AB R48, RZ, R48 ;  /* 0x00000030ff30723e */ /* 0x000fe400000010ff */
[----:B------:R-:W-:Y:S02]  /*2300*/  F2FP.BF16.F32.PACK_AB R90, RZ, R90 ;  /* 0x0000005aff5a723e */ /* 0x000fe400000010ff */
[----:B------:R-:W-:Y:S02]  /*2310*/  F2FP.BF16.F32.PACK_AB R91, RZ, R91 ;  /* 0x0000005bff5b723e */ /* 0x000fe400000010ff */
[----:B------:R-:W-:Y:S02]  /*2320*/  F2FP.BF16.F32.PACK_AB R83, RZ, R83 ;  /* 0x00000053ff53723e */ /* 0x000fe400000010ff */
[----:B------:R-:W-:-:S02]  /*2330*/  F2FP.BF16.F32.PACK_AB R81, RZ, R81 ;  /* 0x00000051ff51723e */ /* 0x000fc400000010ff */
        /* <DEDUP_REMOVED lines=15> */
.L_x_559:
[----:B------:R-:W-:Y:S05]  /*2430*/  BSYNC.RECONVERGENT B2 ;  /* 0x0000000000027941 */ /* 0x000fea0003800200 */
.L_x_558:
[----:B------:R-:W-:Y:S02]  /*2440*/  F2FP.BF16.F32.PACK_AB R43, R64, R43 ;  /* 0x0000002b402b723e */ /* 0x000fe400000010ff */
[----:B------:R-:W-:Y:S02]  /*2450*/  PRMT R42, R83, 0x5410, R81 ;  /* 0x00005410532a7816 */ /* 0x000fe40000000051 */
[----:B------:R-:W-:Y:S02]  /*2460*/  PRMT R41, R90, 0x5410, R91 ;  /* 0x000054105a297816 */ /* 0x000fe4000000005b */
[----:B------:R-:W-:Y:S01]  /*2470*/  PRMT R40, R49, 0x5410, R48 ;  /* 0x0000541031287816 */ /* 0x000fe20000000030 */
[----:B------:R-:W-:Y:S06]  /*2480*/  @!P1 BRA `(.L_x_545) ;  /* 0x0000000800fc9947 */ /* 0x000fec0003800000 */
[----:B------:R-:W-:Y:S01]  /*2490*/  ISETP.GE.U32.AND P0, PT, R44, RZ, PT ;  /* 0x000000ff2c00720c */ /* 0x000fe20003f06070 */
[----:B------:R-:W-:-:S03]  /*24a0*/  FMUL.FTZ R44, R64, UR13 ;  /* 0x0000000d402c7c20 */ /* 0x000fc60008410000 */
[----:B------:R-:W-:Y:S01]  /*24b0*/  ISETP.GE.U32.AND.EX P0, PT, R45, 0x1000000, PT, P0 ;  /* 0x010000002d00780c */ /* 0x000fe20003f06100 */
[----:B------:R-:W-:Y:S01]  /*24c0*/  FMUL.FTZ R48, R44, UR12 ;  /* 0x0000000c2c307c20 */ /* 0x000fe20008410000 */
[----:B------:R-:W-:-:S11]  /*24d0*/  CS2R R44, SRZ ;  /* 0x00000000002c7805 */ /* 0x000fd6000001ff00 */
        /* <DEDUP_REMOVED lines=9> */
.L_x_529:
[----:B------:R-:W-:Y:S01]  /*2570*/  ISETP.GT.AND P3, PT, R81, RZ, PT ;  /* 0x000000ff5100720c */ /* 0x000fe20003f64270 */
[----:B------:R-:W-:Y:S01]  /*2580*/  IMAD.U32 R94, RZ, RZ, UR22 ;  /* 0x00000016ff5e7e24 */ /* 0x000fe2000f8e00ff */
[----:B------:R-:W-:Y:S01]  /*2590*/  MOV R96, UR23 ;  /* 0x0000001700607c02 */ /* 0x000fe20008000f00 */
[--C-:B------:R-:W-:Y:S01]  /*25a0*/  @P2 FFMA.FTZ R49, R3, R83, R84.reuse ;  /* 0x0000005303312223 */ /* 0x100fe20000010054 */
[C---:B------:R-:W-:Y:S01]  /*25b0*/  PRMT R97, R68.reuse, 0x7632, R97 ;  /* 0x0000763244617816 */ /* 0x040fe20000000061 */
[----:B------:R-:W-:Y:S01]  /*25c0*/  IMAD.U32 R101, R68, 0x10000, RZ ;  /* 0x0001000044657824 */ /* 0x000fe200078e00ff */
[----:B------:R-:W-:Y:S01]  /*25d0*/  ISETP.NE.U32.AND P0, PT, R94, RZ, PT ;  /* 0x000000ff5e00720c */ /* 0x000fe20003f05070 */
[----:B------:R-:W-:Y:S01]  /*25e0*/  @P2 FADD.FTZ R49, R50, -R49 ;  /* 0x8000003132312221 */ /* 0x000fe20000010000 */
[----:B0-----:R-:W-:Y:S01]  /*25f0*/  SHF.L.U32 R95, R69, 0x10, RZ ;  /* 0x00000010455f7819 */ /* 0x001fe200000006ff */
[----:B------:R-:W-:Y:S01]  /*2600*/  IMAD.U32 R91, R70, 0x10000, RZ ;  /* 0x00010000465b7824 */ /* 0x000fe200078e00ff */
[----:B------:R-:W-:Y:S01]  /*2610*/  ISETP.NE.AND.EX P0, PT, R96, RZ, PT, P0 ;  /* 0x000000ff6000720c */ /* 0x000fe20003f05300 */
[----:B------:R-:W-:Y:S01]  /*2620*/  @P2 FFMA.FTZ R101, R64, R49, R101 ;  /* 0x0000003140652223 */ /* 0x000fe20000010065 */
[----:B------:R-:W-:Y:S01]  /*2630*/  SHF.L.U32 R97, R97, 0x10, RZ ;  /* 0x0000001061617819 */ /* 0x000fe200000006ff */
[-CC-:B------:R-:W-:Y:S01]  /*2640*/  @P3 FFMA.FTZ R81, R51, R83.reuse, R84.reuse ;  /* 0x0000005333513223 */ /* 0x180fe20000010054 */
[-CC-:B------:R-:W-:Y:S01]  /*2650*/  @P3 FFMA.FTZ R48, R76, R83.reuse, R84.reuse ;  /* 0x000000534c303223 */ /* 0x180fe20000010054 */
[-CC-:B------:R-:W-:Y:S01]  /*2660*/  @P3 FFMA.FTZ R90, R78, R83.reuse, R84.reuse ;  /* 0x000000534e5a3223 */ /* 0x180fe20000010054 */
[-CC-:B------:R-:W-:Y:S01]  /*2670*/  @P3 FFMA.FTZ R103, R53, R83.reuse, R84.reuse ;  /* 0x0000005335673223 */ /* 0x180fe20000010054 */
[----:B------:R-:W-:Y:S01]  /*2680*/  @P3 FADD.FTZ R81, R52, -R81 ;  /* 0x8000005134513221 */ /* 0x000fe20000010000 */
[-CC-:B------:R-:W-:Y:S01]  /*2690*/  @P3 FFMA.FTZ R100, R80, R83.reuse, R84.reuse ;  /* 0x0000005350643223 */ /* 0x180fe20000010054 */
[-C--:B------:R-:W-:Y:S01]  /*26a0*/  @P3 FFMA.FTZ R105, R55, R83.reuse, R84 ;  /* 0x0000005337693223 */ /* 0x080fe20000010054 */
[----:B------:R-:W-:Y:S01]  /*26b0*/  @P3 FADD.FTZ R48, R65, -R48 ;  /* 0x8000003041303221 */ /* 0x000fe20000010000 */
[----:B------:R-:W-:Y:S01]  /*26c0*/  @P3 FFMA.FTZ R84, R82, R83, R84 ;  /* 0x0000005352543223 */ /* 0x000fe20000010054 */
[C---:B------:R-:W-:Y:S01]  /*26d0*/  @P3 FFMA.FTZ R95, R64.reuse, R81, R95 ;  /* 0x00000051405f3223 */ /* 0x040fe2000001005f */
[----:B------:R-:W-:Y:S01]  /*26e0*/  PRMT R93, R69, 0x7632, R93 ;  /* 0x00007632455d7816 */ /* 0x000fe2000000005d */
[----:B------:R-:W-:Y:S01]  /*26f0*/  @P3 FFMA.FTZ R97, R64, R48, R97 ;  /* 0x0000003040613223 */ /* 0x000fe20000010061 */
[----:B------:R-:W-:Y:S01]  /*2700*/  PRMT R83, R70, 0x7632, R83 ;  /* 0x0000763246537816 */ /* 0x000fe20000000053 */
[----:B------:R-:W-:Y:S01]  /*2710*/  @P3 FADD.FTZ R48, R66, -R105 ;  /* 0x8000006942303221 */ /* 0x000fe20000010000 */
[----:B------:R-:W-:Y:S01]  /*2720*/  PRMT R81, R71, 0x7632, R81 ;  /* 0x0000763247517816 */ /* 0x000fe20000000051 */
[----:B------:R-:W-:Y:S01]  /*2730*/  @P3 FADD.FTZ R90, R67, -R90 ;  /* 0x8000005a435a3221 */ /* 0x000fe20000010000 */
[----:B------:R-:W-:Y:S01]  /*2740*/  SHF.L.U32 R49, R71, 0x10, RZ ;  /* 0x0000001047317819 */ /* 0x000fe200000006ff */
[----:B------:R-:W-:Y:S01]  /*2750*/  @P3 FADD.FTZ R103, R54, -R103 ;  /* 0x8000006736673221 */ /* 0x000fe20000010000 */
[----:B------:R-:W-:Y:S01]  /*2760*/  SHF.L.U32 R93, R93, 0x10, RZ ;  /* 0x000000105d5d7819 */ /* 0x000fe200000006ff */
[----:B------:R-:W-:Y:S01]  /*2770*/  IMAD.U32 R81, R81, 0x10000, RZ ;  /* 0x0001000051517824 */ /* 0x000fe200078e00ff */
[----:B------:R-:W-:Y:S01]  /*2780*/  SHF.L.U32 R83, R83, 0x10, RZ ;  /* 0x0000001053537819 */ /* 0x000fe200000006ff */
[----:B------:R-:W-:Y:S01]  /*2790*/  @P3 FADD.FTZ R100, R77, -R100 ;  /* 0x800000644d643221 */ /* 0x000fe20000010000 */
[----:B------:R-:W-:Y:S01]  /*27a0*/  @P3 FADD.FTZ R84, R79, -R84 ;  /* 0x800000544f543221 */ /* 0x000fe20000010000 */
[----:B------:R-:W-:Y:S01]  /*27b0*/  BSSY.RECONVERGENT B2, `(.L_x_560) ;  /* 0x0000014000027945 */ /* 0x000fe20003800200 */
        /* <DEDUP_REMOVED lines=19> */
.L_x_561:
[----:B------:R-:W-:Y:S05]  /*28f0*/  BSYNC.RECONVERGENT B2 ;  /* 0x0000000000027941 */ /* 0x000fea0003800200 */
.L_x_560:
        /* <DEDUP_REMOVED lines=26> */
.L_x_563:
[----:B------:R-:W-:Y:S05]  /*2aa0*/  BSYNC.RECONVERGENT B2 ;  /* 0x0000000000027941 */ /* 0x000fea0003800200 */
.L_x_562:
[----:B------:R-:W-:Y:S04]  /*2ab0*/  BSSY.RECONVERGENT B2, `(.L_x_564) ;  /* 0x000000d000027945 */ /* 0x000fe80003800200 */
[----:B------:R-:W-:Y:S05]  /*2ac0*/  @!P1 BRA `(.L_x_565) ;  /* 0x00000000002c9947 */ /* 0x000fea0003800000 */
        /* <DEDUP_REMOVED lines=11> */
.L_x_565:
[----:B------:R-:W-:Y:S05]  /*2b80*/  BSYNC.RECONVERGENT B2 ;  /* 0x0000000000027941 */ /* 0x000fea0003800200 */
.L_x_564:
        /* <DEDUP_REMOVED lines=15> */
.L_x_567:
[----:B------:R-:W-:Y:S05]  /*2c80*/  BSYNC.RECONVERGENT B2 ;  /* 0x0000000000027941 */ /* 0x000fea0003800200 */
.L_x_566:
[----:B------:R-:W-:Y:S04]  /*2c90*/  BSSY.RECONVERGENT B2, `(.L_x_568) ;  /* 0x000000e000027945 */ /* 0x000fe80003800200 */
[----:B------:R-:W-:Y:S05]  /*2ca0*/  @!P1 BRA `(.L_x_569) ;  /* 0x0000000000309947 */ /* 0x000fea0003800000 */
        /* <DEDUP_REMOVED lines=12> */
.L_x_569:
[----:B------:R-:W-:Y:S05]  /*2d70*/  BSYNC.RECONVERGENT B2 ;  /* 0x0000000000027941 */ /* 0x000fea0003800200 */
.L_x_568:
[----:B------:R-:W-:Y:S04]  /*2d80*/  BSSY.RECONVERGENT B2, `(.L_x_570) ;  /* 0x000000e000027945 */ /* 0x000fe80003800200 */
[----:B------:R-:W-:Y:S05]  /*2d90*/  @!P1 BRA `(.L_x_571) ;  /* 0x0000000000309947 */ /* 0x000fea0003800000 */
        /* <DEDUP_REMOVED lines=12> */
.L_x_571:
[----:B------:R-:W-:Y:S05]  /*2e60*/  BSYNC.RECONVERGENT B2 ;  /* 0x0000000000027941 */ /* 0x000fea0003800200 */
.L_x_570:
        /* <DEDUP_REMOVED lines=14> */
.L_x_573:
[----:B------:R-:W-:Y:S05]  /*2f50*/  BSYNC.RECONVERGENT B2 ;  /* 0x0000000000027941 */ /* 0x000fea0003800200 */
.L_x_572:
[----:B------:R-:W-:Y:S02]  /*2f60*/  @P0 PRMT R43, R90, 0x7610, R43 ;  /* 0x000076105a2b0816 */ /* 0x000fe4000000002b */
[----:B------:R-:W-:Y:S02]  /*2f70*/  @P0 PRMT R41, R41, 0x5410, R64 ;  /* 0x0000541029290816 */ /* 0x000fe40000000040 */
[----:B------:R-:W-:Y:S02]  /*2f80*/  @P0 PRMT R42, R42, 0x5410, R84 ;  /* 0x000054102a2a0816 */ /* 0x000fe40000000054 */
[----:B------:R-:W-:Y:S01]  /*2f90*/  @P0 PRMT R43, R43, 0x5410, R48 ;  /* 0x000054102b2b0816 */ /* 0x000fe20000000030 */
        /* <DEDUP_REMOVED lines=14> */
.L_x_545:
[----:B------:R-:W-:Y:S05]  /*3080*/  BSYNC.RECONVERGENT B1 ;  /* 0x0000000000017941 */ /* 0x000fea0003800200 */
.L_x_528:
[----:B------:R-:W-:Y:S01]  /*3090*/  ISETP.NE.U32.AND P0, PT, R94, RZ, PT ;  /* 0x000000ff5e00720c */ /* 0x000fe20003f05070 */
[----:B------:R-:W1:Y:S03]  /*30a0*/  @P1 LDC.64 R84, c[0x0][0x468] ;  /* 0x00011a00ff541b82 */ /* 0x000e660000000a00 */
[----:B------:R-:W-:-:S13]  /*30b0*/  ISETP.NE.AND.EX P0, PT, R96, RZ, PT, P0 ;  /* 0x000000ff6000720c */ /* 0x000fda0003f05300 */
[----:B------:R-:W2:Y:S08]  /*30c0*/  @P0 LDC R45, c[0x0][0x388] ;  /* 0x0000e200ff2d0b82 */ /* 0x000eb00000000800 */
[----:B------:R-:W3:Y:S01]  /*30d0*/  @P0 LDC.64 R48, c[0x0][0x478] ;  /* 0x00011e00ff300b82 */ /* 0x000ee20000000a00 */
[----:B--2---:R-:W-:-:S07]  /*30e0*/  @P0 IMAD R64, R56, R45, RZ ;  /* 0x0000002d38400224 */ /* 0x004fce00078e02ff */
[----:B------:R-:W2:Y:S01]  /*30f0*/  LDC.64 R44, c[0x0][0x380] ;  /* 0x0000e000ff2c7b82 */ /* 0x000ea20000000a00 */
[----:B------:R-:W-:-:S04]  /*3100*/  @P0 SHF.R.S32.HI R81, RZ, 0x1f, R64 ;  /* 0x0000001fff510819 */ /* 0x000fc80000011440 */
[----:B------:R-:W-:Y:S02]  /*3110*/  @P0 LEA.HI R81, R81, R64, RZ, 0x3 ;  /* 0x0000004051510211 */ /* 0x000fe400078f18ff */
[C---:B-1----:R-:W-:Y:S02]  /*3120*/  @P1 LEA R64, P2, R46.reuse, R84, 0x4 ;  /* 0x000000542e401211 */ /* 0x042fe400078420ff */
[----:B------:R-:W-:Y:S02]  /*3130*/  @P0 LEA.HI.SX32 R83, R81, R0, 0x1d ;  /* 0x0000000051530211 */ /* 0x000fe400078feaff */
[----:B------:R-:W-:-:S03]  /*3140*/  @P1 LEA.HI.X R81, R46, R85, R47, 0x4, P2 ;  /* 0x000000552e511211 */ /* 0x000fc600010f242f */
[----:B---3--:R-:W-:Y:S01]  /*3150*/  @P0 IMAD.WIDE.U32 R46, R83, 0x10, R48 ;  /* 0x00000010532e0825 */ /* 0x008fe200078e0030 */
[----:B------:R-:W-:-:S03]  /*3160*/  @P1 MOV R49, R81 ;  /* 0x0000005100311202 */ /* 0x000fc60000000f00 */
[----:B------:R-:W-:Y:S01]  /*3170*/  @P1 IMAD.MOV.U32 R48, RZ, RZ, R64 ;  /* 0x000000ffff301224 */ /* 0x000fe200078e0040 */
[----:B------:R1:W-:Y:S01]  /*3180*/  @P0 STG.E.128 desc[UR6][R46.64], R40 ;  /* 0x000000282e000986 */ /* 0x0003e2000c101d06 */
[----:B--2---:R-:W-:-:S03]  /*3190*/  LEA R56, R44, R56, 0x2 ;  /* 0x000000382c387211 */ /* 0x004fc600078e10ff */
[----:B------:R1:W-:Y:S01]  /*31a0*/  @P1 STG.E.128 desc[UR6][R48.64], R36 ;  /* 0x0000002430001986 */ /* 0x0003e2000c101d06 */
[----:B------:R-:W-:-:S13]  /*31b0*/  ISETP.GE.AND P0, PT, R56, R45, PT ;  /* 0x0000002d3800720c */ /* 0x000fda0003f06270 */
[----:B------:R-:W-:Y:S05]  /*31c0*/  @!P0 BRA `(.L_x_574) ;  /* 0xffffffd000448947 */ /* 0x000fea000383ffff */
.L_x_523:
[----:B------:R-:W-:Y:S05]  /*31d0*/  BSYNC B0 ;  /* 0x0000000000007941 */ /* 0x000fea0003800000 */
.L_x_522:
[----:B-1----:R-:W1:Y:S01]  /*31e0*/  S2R R36, SR_TID.X ;  /* 0x0000000000247919 */ /* 0x002e620000002100 */
[----:B------:R-:W-:Y:S01]  /*31f0*/  MOV R2, 0x400 ;  /* 0x0000040000027802 */ /* 0x000fe20000000f00 */
[----:B------:R-:W-:Y:S05]  /*3200*/  WARPSYNC.ALL ;  /* 0x0000000000007948 */ /* 0x000fea0003800000 */
[----:B------:R-:W2:Y:S01]  /*3210*/  S2R R3, SR_CgaCtaId ;  /* 0x0000000000037919 */ /* 0x000ea20000008800 */
[----:B------:R-:W3:Y:S01]  /*3220*/  S2UR UR14, SR_CTAID.X ;  /* 0x00000000000e79c3 */ /* 0x000ee20000002500 */
[----:B------:R-:W4:Y:S01]  /*3230*/  LDCU.128 UR16, c[0x0][0x440] ;  /* 0x00008800ff1077ac */ /* 0x000f220008000c00 */
[----:B------:R-:W0:Y:S01]  /*3240*/  S2R R5, SR_TID.X ;  /* 0x0000000000057919 */ /* 0x000e220000002100 */
[----:B------:R-:W4:Y:S01]  /*3250*/  LDCU.64 UR4, c[0x0][0x460] ;  /* 0x00008c00ff0477ac */ /* 0x000f220008000a00 */
[----:B-1----:R-:W-:-:S02]  /*3260*/  LOP3.LUT R0, R36, 0x60, RZ, 0xc0, !PT ;  /* 0x0000006024007812 */ /* 0x002fc400078ec0ff */
[----:B--2---:R-:W-:Y:S02]  /*3270*/  LEA R3, R3, R2, 0x18 ;  /* 0x0000000203037211 */ /* 0x004fe400078ec0ff */
[----:B0-----:R-:W-:-:S05]  /*3280*/  LOP3.LUT R0, R0, 0x1f, R5, 0xf8, !PT ;  /* 0x0000001f00007812 */ /* 0x001fca00078ef805 */
[----:B------:R-:W-:Y:S01]  /*3290*/  IMAD R0, R0, 0x20, R3 ;  /* 0x0000002000007824 */ /* 0x000fe200078e0203 */
[----:B------:R-:W-:-:S04]  /*32a0*/  LEA R3, R36, R3, 0x2 ;  /* 0x0000000324037211 */ /* 0x000fc800078e10ff */
        /* <DEDUP_REMOVED lines=16> */
[----:B------:R0:W-:Y:S01]  /*33b0*/  STS.128 [R0], R12 ;  /* 0x0000000c00007388 */ /* 0x0001e20000000c00 */
[----:B---3--:R-:W-:-:S03]  /*33c0*/  FADD.FTZ R2, R2, R9 ;  /* 0x0000000902027221 */ /* 0x008fc60000010000 */
[----:B------:R-:W-:Y:S01]  /*33d0*/  STS.128 [R0+0x10], R16 ;  /* 0x0000101000007388 */ /* 0x000fe20000000c00 */
[----:B------:R-:W-:Y:S01]  /*33e0*/  FADD.FTZ R4, R4, R11 ;  /* 0x0000000b04047221 */ /* 0x000fe20000010000 */
        /* <DEDUP_REMOVED lines=19> */
[----:B------:R-:W-:Y:S01]  /*3520*/  STS.128 [R0+0x10], R32 ;  /* 0x0000102000007388 */ /* 0x000fe20000000c00 */
[----:B------:R-:W-:Y:S01]  /*3530*/  FADD.FTZ R8, R8, R39 ;  /* 0x0000002708087221 */ /* 0x000fe20000010000 */
        /* <DEDUP_REMOVED lines=11> */
[----:B0-----:R-:W-:-:S02]  /*35f0*/  IMAD R3, R14, UR14, RZ ;  /* 0x0000000e0e037c24 */ /* 0x001fc4000f8e02ff */
[----:B------:R-:W-:-:S03]  /*3600*/  FADD.FTZ R10, RZ, R10 ;  /* 0x0000000aff0a7221 */ /* 0x000fc60000010000 */
[----:B------:R-:W-:Y:S01]  /*3610*/  IADD3 R0, P0, PT, R3, R36, RZ ;  /* 0x0000002403007210 */ /* 0x000fe20007f1e0ff */
[----:B-1----:R-:W-:-:S03]  /*3620*/  FADD.FTZ R12, RZ, R12 ;  /* 0x0000000cff0c7221 */ /* 0x002fc60000010000 */
[----:B------:R-:W-:Y:S01]  /*3630*/  IADD3.X R3, PT, PT, RZ, RZ, RZ, P0, !PT ;  /* 0x000000ffff037210 */ /* 0x000fe200007fe4ff */
[----:B------:R-:W-:Y:S02]  /*3640*/  IMAD.SHL.U32 R6, R0, 0x4, RZ ;  /* 0x0000000400067824 */ /* 0x000fe400078e00ff */
        /* <DEDUP_REMOVED lines=9> */
[----:B------:R-:W-:Y:S01]  /*36e0*/  FADD.FTZ R12, R12, R19 ;  /* 0x000000130c0c7221 */ /* 0x000fe20000010000 */
        /* <DEDUP_REMOVED lines=10> */
.L_x_527:
        /* <DEDUP_REMOVED lines=8> */
.L_x_576:
[----:B------:R-:W-:Y:S05]  /*3810*/  BSYNC B1 ;  /* 0x0000000000017941 */ /* 0x000fea0003800000 */
.L_x_575:
        /* <DEDUP_REMOVED lines=8> */
.L_x_577:
[----:B------:R-:W-:-:S05]  /*38a0*/  FADD.FTZ R48, R48, R47 ;  /* 0x0000002f30307221 */ /* 0x000fca0000010000 */
[----:B------:R-:W-:Y:S01]  /*38b0*/  MOV R102, R48 ;  /* 0x0000003000667202 */ /* 0x000fe20000000f00 */
[----:B------:R-:W-:Y:S01]  /*38c0*/  IMAD.MOV.U32 R103, RZ, RZ, 0x2 ;  /* 0x00000002ff677424 */ /* 0x000fe200078e00ff */
[----:B------:R-:W-:-:S07]  /*38d0*/  MOV R49, R97 ;  /* 0x0000006100317202 */ /* 0x000fce0000000f00 */
[----:B------:R-:W-:Y:S05]  /*38e0*/  WARPSYNC.COLLECTIVE R101, `(.L_x_578) ;  /* 0x0000000065087348 */ /* 0x000fea0003c00000 */
[----:B------:R0:W1:Y:S02]  /*38f0*/  SHFL.BFLY P0, R97, R102, R103, R104 ;  /* 0x0c00006766617389 */ /* 0x0000640000000068 */
[----:B01----:R-:W-:Y:S05]  /*3900*/  ENDCOLLECTIVE ;  /* 0x000000000000791b */ /* 0x003fea0003800000 */
.L_x_578:
[----:B------:R-:W-:-:S05]  /*3910*/  FADD.FTZ R49, R49, R90 ;  /* 0x0000005a31317221 */ /* 0x000fca0000010000 */
[----:B------:R-:W-:Y:S02]  /*3920*/  MOV R102, R49 ;  /* 0x0000003100667202 */ /* 0x000fe40000000f00 */
[----:B------:R-:W-:-:S07]  /*3930*/  MOV R91, R97 ;  /* 0x00000061005b7202 */ /* 0x000fce0000000f00 */
[----:B------:R-:W-:Y:S05]  /*3940*/  WARPSYNC.COLLECTIVE R101, `(.L_x_579) ;  /* 0x0000000065087348 */ /* 0x000fea0003c00000 */
[----:B------:R0:W1:Y:S02]  /*3950*/  SHFL.BFLY P0, R97, R102, R103, R104 ;  /* 0x0c00006766617389 */ /* 0x0000640000000068 */
[----:B01----:R-:W-:Y:S05]  /*3960*/  ENDCOLLECTIVE ;  /* 0x000000000000791b */ /* 0x003fea0003800000 */
.L_x_579:
[----:B------:R-:W-:Y:S01]  /*3970*/  FADD.FTZ R91, R48, R91 ;  /* 0x0000005b305b7221 */ /* 0x000fe20000010000 */
[----:B------:R-:W-:-:S04]  /*3980*/  HFMA2 R103, -RZ, RZ, 0, 2.384185791015625e-07 ;  /* 0x00000004ff677431 */ /* 0x000fc800000001ff */
[----:B------:R-:W-:Y:S01]  /*3990*/  MOV R102, R91 ;  /* 0x0000005b00667202 */ /* 0x000fe20000000f00 */
[----:B------:R-:W-:-:S07]  /*39a0*/  IMAD.MOV.U32 R94, RZ, RZ, R97 ;  /* 0x000000ffff5e7224 */ /* 0x000fce00078e0061 */
[----:B------:R-:W-:Y:S05]  /*39b0*/  WARPSYNC.COLLECTIVE R101, `(.L_x_580) ;  /* 0x0000000065087348 */ /* 0x000fea0003c00000 */
[----:B------:R0:W1:Y:S02]  /*39c0*/  SHFL.BFLY P0, R97, R102, R103, R104 ;  /* 0x0c00006766617389 */ /* 0x0000640000000068 */
[----:B01----:R-:W-:Y:S05]  /*39d0*/  ENDCOLLECTIVE ;  /* 0x000000000000791b */ /* 0x003fea0003800000 */
.L_x_580:
[----:B------:R-:W-:-:S05]  /*39e0*/  FADD.FTZ R94, R49, R94 ;  /* 0x0000005e315e7221 */ /* 0x000fca0000010000 */
[----:B------:R-:W-:Y:S01]  /*39f0*/  MOV R102, R94 ;  /* 0x0000005e00667202 */ /* 0x000fe20000000f00 */
[----:B------:R-:W-:-:S07]  /*3a00*/  IMAD.MOV.U32 R96, RZ, RZ, R97 ;  /* 0x000000ffff607224 */ /* 0x000fce00078e0061 */
[----:B------:R-:W-:Y:S05]  /*3a10*/  WARPSYNC.COLLECTIVE R101, `(.L_x_581) ;  /* 0x0000000065087348 */ /* 0x000fea0003c00000 */
[----:B------:R0:W1:Y:S02]  /*3a20*/  SHFL.BFLY P0, R97, R102, R103, R104 ;  /* 0x0c00006766617389 */ /* 0x0000640000000068 */
[----:B01----:R-:W-:Y:S05]  /*3a30*/  ENDCOLLECTIVE ;  /* 0x000000000000791b */ /* 0x003fea0003800000 */
.L_x_581:
[----:B------:R-:W-:Y:S01]  /*3a40*/  FADD.FTZ R96, R91, R96 ;  /* 0x000000605b607221 */ /* 0x000fe20000010000 */
[----:B------:R-:W-:-:S03]  /*3a50*/  HFMA2 R103, -RZ, RZ, 0, 4.76837158203125e-07 ;  /* 0x00000008ff677431 */ /* 0x000fc600000001ff */
[----:B------:R-:W-:Y:S01]  /*3a60*/  IMAD.MOV.U32 R102, RZ, RZ, R96 ;  /* 0x000000ffff667224 */ /* 0x000fe200078e0060 */
[----:B------:R-:W-:-:S07]  /*3a70*/  MOV R93, R97 ;  /* 0x00000061005d7202 */ /* 0x000fce0000000f00 */
[----:B------:R-:W-:Y:S05]  /*3a80*/  WARPSYNC.COLLECTIVE R101, `(.L_x_582) ;  /* 0x0000000065087348 */ /* 0x000fea0003c00000 */
[----:B------:R0:W1:Y:S02]  /*3a90*/  SHFL.BFLY P0, R97, R102, R103, R104 ;  /* 0x0c00006766617389 */ /* 0x0000640000000068 */
[----:B01----:R-:W-:Y:S05]  /*3aa0*/  ENDCOLLECTIVE ;  /* 0x000000000000791b */ /* 0x003fea0003800000 */
.L_x_582:
[----:B------:R-:W-:-:S04]  /*3ab0*/  FADD.FTZ R93, R94, R93 ;  /* 0x0000005d5e5d7221 */ /* 0x000fc80000010000 */
[----:B------:R-:W-:Y:S01]  /*3ac0*/  IMAD.MOV.U32 R102, RZ, RZ, R93 ;  /* 0x000000ffff667224 */ /* 0x000fe200078e005d */
[----:B------:R-:W-:-:S07]  /*3ad0*/  MOV R47, R97 ;  /* 0x00000061002f7202 */ /* 0x000fce0000000f00 */
[----:B------:R-:W-:Y:S05]  /*3ae0*/  WARPSYNC.COLLECTIVE R101, `(.L_x_583) ;  /* 0x0000000065087348 */ /* 0x000fea0003c00000 */
[----:B------:R0:W1:Y:S02]  /*3af0*/  SHFL.BFLY P0, R97, R102, R103, R104 ;  /* 0x0c00006766617389 */ /* 0x0000640000000068 */
[----:B01----:R-:W-:Y:S05]  /*3b00*/  ENDCOLLECTIVE ;  /* 0x000000000000791b */ /* 0x003fea0003800000 */
.L_x_583:
[----:B------:R-:W-:-:S05]  /*3b10*/  FADD.FTZ R95, R96, R47 ;  /* 0x0000002f605f7221 */ /* 0x000fca0000010000 */
[----:B------:R-:W-:Y:S01]  /*3b20*/  MOV R102, R95 ;  /* 0x0000005f00667202 */ /* 0x000fe20000000f00 */
[----:B------:R-:W-:Y:S01]  /*3b30*/  IMAD.MOV.U32 R103, RZ, RZ, 0x10 ;  /* 0x00000010ff677424 */ /* 0x000fe200078e00ff */
[----:B------:R-:W-:-:S07]  /*3b40*/  MOV R90, R97 ;  /* 0x00000061005a7202 */ /* 0x000fce0000000f00 */
[----:B------:R-:W-:Y:S05]  /*3b50*/  WARPSYNC.COLLECTIVE R101, `(.L_x_584) ;  /* 0x0000000065087348 */ /* 0x000fea0003c00000 */
[----:B------:R0:W1:Y:S02]  /*3b60*/  SHFL.BFLY P0, R97, R102, R103, R104 ;  /* 0x0c00006766617389 */ /* 0x0000640000000068 */
[----:B01----:R-:W-:Y:S05]  /*3b70*/  ENDCOLLECTIVE ;  /* 0x000000000000791b */ /* 0x003fea0003800000 */
.L_x_584:
[----:B------:R-:W-:-:S05]  /*3b80*/  FADD.FTZ R90, R93, R90 ;  /* 0x0000005a5d5a7221 */ /* 0x000fca0000010000 */
[----:B------:R-:W-:Y:S02]  /*3b90*/  MOV R102, R90 ;  /* 0x0000005a00667202 */ /* 0x000fe40000000f00 */
[----:B------:R-:W-:-:S07]  /*3ba0*/  MOV R100, R97 ;  /* 0x0000006100647202 */ /* 0x000fce0000000f00 */
[----:B------:R-:W-:Y:S05]  /*3bb0*/  WARPSYNC.COLLECTIVE R101, `(.L_x_585) ;  /* 0x0000000065087348 */ /* 0x000fea0003c00000 */
[----:B------:R0:W1:Y:S02]  /*3bc0*/  SHFL.BFLY P0, R97, R102, R103, R104 ;  /* 0x0c00006766617389 */ /* 0x0000640000000068 */
[----:B01----:R-:W-:Y:S05]  /*3bd0*/  ENDCOLLECTIVE ;  /* 0x000000000000791b */ /* 0x003fea0003800000 */
.L_x_585:
[----:B------:R-:W-:Y:S05]  /*3be0*/  BRA `(.L_x_586) ;  /* 0xffffffd000d07947 */ /* 0x000fea000383ffff */
.L_x_587:
        /* <DEDUP_REMOVED lines=9> */
.L_x_6355:


//--------------------- .text._ZN10layer_norm13ln_bwd_kernelINS_13Kernel_traitsI6__halfS2_S2_S2_fjLj256ELj1ELj4ELj1ELj16ENS_18Kernel_traits_baseILj256ES2_S2_S2_S2_fjLj128EEEEELb0ELb0ELb0ELb0EEEvNS_9BwdParamsE --------------------------
	.section	.text._ZN10layer_norm13ln_bwd_kernelINS_13Kernel_traitsI6__halfS2_S2_S2_fjLj256ELj1ELj4ELj1ELj16ENS_18Kernel_traits_baseILj256ES2_S2_S2_S2_fjLj128EEEEELb0ELb0ELb0ELb0EEEvNS_9BwdParamsE,"ax",@progbits
	.align	128
        .global         _ZN10layer_norm13ln_bwd_kernelINS_13Kernel_traitsI6__halfS2_S2_S2_fjLj256ELj1ELj4ELj1ELj16ENS_18Kernel_traits_baseILj256ES2_S2_S2_S2_fjLj128EEEEELb0ELb0ELb0ELb0EEEvNS_9BwdParamsE
        .type           _ZN10layer_norm13ln_bwd_kernelINS_13Kernel_traitsI6__halfS2_S2_S2_fjLj256ELj1ELj4ELj1ELj16ENS_18Kernel_traits_baseILj256ES2_S2_S2_S2_fjLj128EEEEELb0ELb0ELb0ELb0EEEvNS_9BwdParamsE,@function
        .size           _ZN10layer_norm13ln_bwd_kernelINS_13Kernel_traitsI6__halfS2_S2_S2_fjLj256ELj1ELj4ELj1ELj16ENS_18Kernel_traits_baseILj256ES2_S2_S2_S2_fjLj128EEEEELb0ELb0ELb0ELb0EEEvNS_9BwdParamsE,(.L_x_6356 - _ZN10layer_norm13ln_bwd_kernelINS_13Kernel_traitsI6__halfS2_S2_S2_fjLj256ELj1ELj4ELj1ELj16ENS_18Kernel_traits_baseILj256ES2_S2_S2_S2_fjLj128EEEEELb0ELb0ELb0ELb0EEEvNS_9BwdParamsE)
        .other          _ZN10layer_norm13ln_bwd_kernelINS_13Kernel_traitsI6__halfS2_S2_S2_fjLj256ELj1ELj4ELj1ELj16ENS_18Kernel_traits_baseILj256ES2_S2_S2_S2_fjLj128EEEEELb0ELb0ELb0ELb0EEEvNS_9BwdParamsE,@"STO_CUDA_ENTRY STV_DEFAULT"
_ZN10layer_norm13ln_bwd_kernelINS_13Kernel_traitsI6__halfS2_S2_S2_fjLj256ELj1ELj4ELj1ELj16ENS_18Kernel_traits_baseILj256ES2_S2_S2_S2_fjLj128EEEEELb0ELb0ELb0ELb0EEEvNS_9BwdParamsE:
.text._ZN10layer_norm13ln_bwd_kernelINS_13Kernel_traitsI6__halfS2_S2_S2_fjLj256ELj1ELj4ELj1ELj16ENS_18Kernel_traits_baseILj256ES2_S2_S2_S2_fjLj128EEEEELb0ELb0ELb0ELb0EEEvNS_9BwdParamsE:
        /* <DEDUP_REMOVED lines=39> */
.L_x_599:
[----:B0-----:R-:W0:Y:S08]  /*0270*/  @P0 LDC.64 R36, c[0x0][0x3e0] ;  /* 0x0000f800ff240b82 */ /* 0x001e300000000a00 */
[----:B------:R-:W2:Y:S01]  /*0280*/  LDC.64 R38, c[0x0][0x3c8] ;  /* 0x0000f200ff267b82 */ /* 0x000ea20000000a00 */
[----:B0-----:R-:W-:-:S06]  /*0290*/  @P0 IMAD.WIDE R50, R7, 0x2, R36 ;  /* 0x0000000207320825 */ /* 0x001fcc00078e0224 */
[----:B------:R-:W3:Y:S01]  /*02a0*/  @P0 LDG.E.U16 R50, desc[UR8][R50.64] ;  /* 0x0000000832320981 */ /* 0x000ee2000c1e1500 */
[----:B------:R-:W-:Y:S01]  /*02b0*/  MOV R0, UR15 ;  /* 0x0000000f00007c02 */ /* 0x000fe20008000f00 */
[----:B--2---:R-:W-:-:S04]  /*02c0*/  IMAD.WIDE R38, R7, 0x4, R38 ;  /* 0x0000000407267825 */ /* 0x004fc800078e0226 */
[----:B------:R-:W-:Y:S01]  /*02d0*/  IMAD R6, R7, R0, RZ ;  /* 0x0000000007067224 */ /* 0x000fe200078e02ff */
[----:B------:R-:W-:Y:S01]  /*02e0*/  ISETP.GE.U32.AND P2, PT, R4, 0x20, PT ;  /* 0x000000200400780c */ /* 0x000fe20003f46070 */
[----:B------:R-:W-:Y:S01]  /*02f0*/  BSSY.RECONVERGENT B1, `(.L_x_590) ;  /* 0x000006a000017945 */ /* 0x000fe20003800200 */
[----:B------:R-:W-:Y:S01]  /*0300*/  MOV R49, 0x3f800000 ;  /* 0x3f80000000317802 */ /* 0x000fe20000000f00 */
[----:B-----5:R0:W5:Y:S01]  /*0310*/  LDG.E R48, desc[UR8][R38.64] ;  /* 0x0000000826307981 */ /* 0x020162000c1e1900 */
[----:B------:R-:W-:-:S04]  /*0320*/  SHF.R.S32.HI R37, RZ, 0x1f, R6 ;  /* 0x0000001fff257819 */ /* 0x000fc80000011406 */
[----:B------:R-:W-:Y:S02]  /*0330*/  LEA.HI R57, R37, R6, RZ, 0x3 ;  /* 0x0000000625397211 */ /* 0x000fe400078f18ff */
[----:B------:R-:W2:Y:S02]  /*0340*/  LDC.64 R36, c[0x0][0x3c0] ;  /* 0x0000f000ff247b82 */ /* 0x000ea40000000a00 */
[----:B------:R-:W-:Y:S02]  /*0350*/  LEA.HI.SX32 R6, R57, R2, 0x1d ;  /* 0x0000000239067211 */ /* 0x000fe400078feaff */
[----:B0-----:R-:W-:Y:S01]  /*0360*/  MOV R38, RZ ;  /* 0x000000ff00267202 */ /* 0x001fe20000000f00 */
[----:B---3--:R-:W-:Y:S01]  /*0370*/  @P0 HADD2.F32 R49, -RZ, R50.H0_H0 ;  /* 0x20000032ff310230 */ /* 0x008fe20000004100 */
        /* <DEDUP_REMOVED lines=15> */
[----:B-1----:R-:W-:Y:S01]  /*0470*/  ISETP.NE.AND P1, PT, R5, RZ, PT ;  /* 0x000000ff0500720c */ /* 0x002fe20003f25270 */
[----:B0-----:R-:W-:-:S03]  /*0480*/  HADD2.F32 R46, -RZ, R28.H0_H0 ;  /* 0x2000001cff2e7230 */ /* 0x001fc60000004100 */
[----:B--2---:R-:W-:Y:S01]  /*0490*/  FSEL R51, R44, RZ, !P1 ;  /* 0x000000ff2c337208 */ /* 0x004fe20004800000 */
[--C-:B----4-:R-:W-:Y:S02]  /*04a0*/  HADD2.F32 R44, -RZ, R40.reuse.H0_H0 ;  /* 0x20000028ff2c7230 */ /* 0x110fe40000004100 */
[----:B------:R-:W-:Y:S02]  /*04b0*/  HADD2.F32 R40, -RZ, R40.H1_H1 ;  /* 0x30000028ff287230 */ /* 0x000fe40000004100 */
[--C-:B------:R-:W-:Y:S02]  /*04c0*/  HADD2.F32 R54, -RZ, R42.reuse.H0_H0 ;  /* 0x2000002aff367230 */ /* 0x100fe40000004100 */
[----:B------:R-:W-:Y:S02]  /*04d0*/  HADD2.F32 R42, -RZ, R42.H1_H1 ;  /* 0x3000002aff2a7230 */ /* 0x000fe40000004100 */
[C---:B------:R-:W-:Y:S01]  /*04e0*/  FADD.FTZ R3, -R51.reuse, R44 ;  /* 0x0000002c33037221 */ /* 0x040fe20000010100 */
[----:B------:R-:W-:Y:S01]  /*04f0*/  FADD.FTZ R57, -R51, R40 ;  /* 0x0000002833397221 */ /* 0x000fe20000010100 */
[----:B------:R-:W-:-:S02]  /*0500*/  HADD2.F32 R52, -RZ, R41.H1_H1 ;  /* 0x30000029ff347230 */ /* 0x000fc40000004100 */
[----:B------:R-:W-:Y:S02]  /*0510*/  HADD2.F32 R50, -RZ, R41.H0_H0 ;  /* 0x20000029ff327230 */ /* 0x000fe40000004100 */
[----:B------:R-:W-:Y:S01]  /*0520*/  FADD.FTZ R55, -R51, R42 ;  /* 0x0000002a33377221 */ /* 0x000fe20000010100 */
[----:B---3--:R-:W-:Y:S02]  /*0530*/  HADD2.F32 R47, -RZ, R36.H0_H0 ;  /* 0x20000024ff2f7230 */ /* 0x008fe40000004100 */
[C---:B-----5:R-:W-:Y:S01]  /*0540*/  FMUL.FTZ R3, R48.reuse, R3 ;  /* 0x0000000330037220 */ /* 0x060fe20000410000 */
[----:B------:R-:W-:Y:S02]  /*0550*/  HADD2.F32 R42, -RZ, R28.H1_H1 ;  /* 0x3000001cff2a7230 */ /* 0x000fe40000004100 */
[----:B------:R-:W-:Y:S01]  /*0560*/  FMUL.FTZ R44, R48, R57 ;  /* 0x00000039302c7220 */ /* 0x000fe20000410000 */
[----:B------:R-:W-:Y:S02]  /*0570*/  HADD2.F32 R36, -RZ, R36.H1_H1 ;  /* 0x30000024ff247230 */ /* 0x000fe40000004100 */
[----:B------:R-:W-:-:S02]  /*0580*/  HADD2.F32 R56, -RZ, R43.H0_H0 ;  /* 0x2000002bff387230 */ /* 0x000fc40000004100 */
[----:B------:R-:W-:Y:S02]  /*0590*/  HADD2.F32 R58, -RZ, R43.H1_H1 ;  /* 0x3000002bff3a7230 */ /* 0x000fe40000004100 */
[C---:B------:R-:W-:Y:S01]  /*05a0*/  FADD.FTZ R43, -R51.reuse, R52 ;  /* 0x00000034332b7221 */ /* 0x040fe20000010100 */
[----:B------:R-:W-:Y:S01]  /*05b0*/  FADD.FTZ R41, -R51, R50 ;  /* 0x0000003233297221 */ /* 0x000fe20000010100 */
[-C--:B------:R-:W-:Y:S01]  /*05c0*/  FMUL.FTZ R46, R46, R47.reuse ;  /* 0x0000002f2e2e7220 */ /* 0x080fe20000410000 */
[----:B------:R-:W-:Y:S01]  /*05d0*/  FADD.FTZ R24, R24, R47 ;  /* 0x0000002f18187221 */ /* 0x000fe20000010000 */
[----:B------:R-:W-:Y:S01]  /*05e0*/  FFMA.FTZ R12, R3, R47, R12 ;  /* 0x0000002f030c7223 */ /* 0x000fe2000001000c */
[----:B------:R-:W-:Y:S02]  /*05f0*/  HADD2.F32 R47, -RZ, R37.H0_H0 ;  /* 0x20000025ff2f7230 */ /* 0x000fe40000004100 */
[-C--:B------:R-:W-:Y:S01]  /*0600*/  FMUL.FTZ R42, R42, R36.reuse ;  /* 0x000000242a2a7220 */ /* 0x080fe20000410000 */
[----:B------:R-:W-:Y:S01]  /*0610*/  FADD.FTZ R25, R25, R36 ;  /* 0x0000002419197221 */ /* 0x000fe20000010000 */
[----:B------:R-:W-:Y:S01]  /*0620*/  FFMA.FTZ R13, R44, R36, R13 ;  /* 0x000000242c0d7223 */ /* 0x000fe2000001000d */
[----:B------:R-:W-:-:S02]  /*0630*/  HADD2.F32 R36, -RZ, R29.H1_H1 ;  /* 0x3000001dff247230 */ /* 0x000fc40000004100 */
[C---:B------:R-:W-:Y:S01]  /*0640*/  FMUL.FTZ R52, R48.reuse, R43 ;  /* 0x0000002b30347220 */ /* 0x040fe20000410000 */
[----:B------:R-:W-:Y:S02]  /*0650*/  HADD2.F32 R37, -RZ, R37.H1_H1 ;  /* 0x30000025ff257230 */ /* 0x000fe40000004100 */
[----:B------:R-:W-:Y:S01]  /*0660*/  FMUL.FTZ R41, R48, R41 ;  /* 0x0000002930297220 */ /* 0x000fe20000410000 */
[----:B------:R-:W-:Y:S02]  /*0670*/  HADD2.F32 R40, -RZ, R29.H0_H0 ;  /* 0x2000001dff287230 */ /* 0x000fe40000004100 */
[C---:B------:R-:W-:Y:S01]  /*0680*/  FADD.FTZ R45, -R51.reuse, R54 ;  /* 0x00000036332d7221 */ /* 0x040fe20000010100 */
[----:B------:R-:W-:Y:S01]  /*0690*/  FADD.FTZ R53, -R51, R56 ;  /* 0x0000003833357221 */ /* 0x000fe20000010100 */
[-C--:B------:R-:W-:Y:S01]  /*06a0*/  FMUL.FTZ R43, R36, R37.reuse ;  /* 0x00000025242b7220 */ /* 0x080fe20000410000 */
[----:B------:R-:W-:Y:S01]  /*06b0*/  FADD.FTZ R27, R27, R37 ;  /* 0x000000251b1b7221 */ /* 0x000fe20000010000 */
[----:B------:R-:W-:Y:S01]  /*06c0*/  FFMA.FTZ R15, R52, R37, R15 ;  /* 0x00000025340f7223 */ /* 0x000fe2000001000f */
[-C--:B------:R-:W-:Y:S01]  /*06d0*/  FMUL.FTZ R40, R40, R47.reuse ;  /* 0x0000002f28287220 */ /* 0x080fe20000410000 */
[----:B------:R-:W-:Y:S01]  /*06e0*/  FADD.FTZ R26, R26, R47 ;  /* 0x0000002f1a1a7221 */ /* 0x000fe20000010000 */
[----:B------:R-:W-:Y:S01]  /*06f0*/  FFMA.FTZ R14, R41, R47, R14 ;  /* 0x0000002f290e7223 */ /* 0x000fe2000001000e */
[----:B------:R-:W-:Y:S01]  /*0700*/  FMUL.FTZ R56, R48, R55 ;  /* 0x0000003730387220 */ /* 0x000fe20000410000 */
[----:B------:R-:W-:Y:S01]  /*0710*/  FADD.FTZ R37, RZ, R46 ;  /* 0x0000002eff257221 */ /* 0x000fe20000010000 */
[----:B------:R-:W-:-:S02]  /*0720*/  HADD2.F32 R54, -RZ, R30.H0_H0 ;  /* 0x2000001eff367230 */ /* 0x000fc40000004100 */
[----:B------:R-:W-:Y:S01]  /*0730*/  FFMA.FTZ R55, R3, R46, RZ ;  /* 0x0000002e03377223 */ /* 0x000fe200000100ff */
[----:B------:R-:W-:Y:S02]  /*0740*/  HADD2.F32 R47, -RZ, R38.H0_H0 ;  /* 0x20000026ff2f7230 */ /* 0x000fe40000004100 */
[----:B------:R-:W-:Y:S01]  /*0750*/  FMUL.FTZ R45, R48, R45 ;  /* 0x0000002d302d7220 */ /* 0x000fe20000410000 */
[----:B------:R-:W-:Y:S02]  /*0760*/  HADD2.F32 R57, -RZ, R30.H1_H1 ;  /* 0x3000001eff397230 */ /* 0x000fe40000004100 */
[----:B------:R-:W-:Y:S02]  /*0770*/  HADD2.F32 R38, -RZ, R38.H1_H1 ;  /* 0x30000026ff267230 */ /* 0x000fe40000004100 */
[----:B------:R-:W-:Y:S01]  /*0780*/  FADD.FTZ R37, R37, R42 ;  /* 0x0000002a25257221 */ /* 0x000fe20000010000 */
[----:B------:R-:W-:Y:S01]  /*0790*/  FFMA.FTZ R36, R44, R42, R55 ;  /* 0x0000002a2c247223 */ /* 0x000fe20000010037 */
[-C--:B------:R-:W-:Y:S01]  /*07a0*/  FMUL.FTZ R54, R54, R47.reuse ;  /* 0x0000002f36367220 */ /* 0x080fe20000410000 */
[----:B------:R-:W-:Y:S01]  /*07b0*/  FADD.FTZ R20, R20, R47 ;  /* 0x0000002f14147221 */ /* 0x000fe20000010000 */
[----:B------:R-:W-:Y:S01]  /*07c0*/  FFMA.FTZ R16, R45, R47, R16 ;  /* 0x0000002f2d107223 */ /* 0x000fe20000010010 */
[-C--:B------:R-:W-:Y:S01]  /*07d0*/  FMUL.FTZ R47, R57, R38.reuse ;  /* 0x00000026392f7220 */ /* 0x080fe20000410000 */
[----:B------:R-:W-:Y:S01]  /*07e0*/  FADD.FTZ R21, R21, R38 ;  /* 0x0000002615157221 */ /* 0x000fe20000010000 */
[----:B------:R-:W-:Y:S01]  /*07f0*/  FFMA.FTZ R17, R56, R38, R17 ;  /* 0x0000002638117223 */ /* 0x000fe20000010011 */
[----:B------:R-:W-:Y:S01]  /*0800*/  FADD.FTZ R38, R37, R40 ;  /* 0x0000002825267221 */ /* 0x000fe20000010000 */
[----:B------:R-:W-:-:S03]  /*0810*/  FFMA.FTZ R37, R41, R40, R36 ;  /* 0x0000002829257223 */ /* 0x000fc60000010024 */
[----:B------:R-:W-:Y:S01]  /*0820*/  FADD.FTZ R55, R38, R43 ;  /* 0x0000002b26377221 */ /* 0x000fe20000010000 */
[----:B------:R-:W-:Y:S01]  /*0830*/  FFMA.FTZ R38, R52, R43, R37 ;  /* 0x0000002b34267223 */ /* 0x000fe20000010025 */
[----:B------:R-:W-:Y:S01]  /*0840*/  FADD.FTZ R51, -R51, R58 ;  /* 0x0000003a33337221 */ /* 0x000fe20000010100 */
[----:B------:R-:W-:Y:S02]  /*0850*/  HADD2.F32 R57, -RZ, R39.H0_H0 ;  /* 0x20000027ff397230 */ /* 0x000fe40000004100 */
[----:B------:R-:W-:Y:S01]  /*0860*/  FADD.FTZ R50, R55, R54 ;  /* 0x0000003637327221 */ /* 0x000fe20000010000 */
[----:B------:R-:W-:Y:S02]  /*0870*/  HADD2.F32 R58, -RZ, R31.H0_H0 ;  /* 0x2000001fff3a7230 */ /* 0x000fe40000004100 */
[----:B------:R-:W-:Y:S01]  /*0880*/  FFMA.FTZ R37, R45, R54, R38 ;  /* 0x000000362d257223 */ /* 0x000fe20000010026 */
[----:B------:R-:W-:Y:S02]  /*0890*/  HADD2.F32 R36, -RZ, R39.H1_H1 ;  /* 0x30000027ff247230 */ /* 0x000fe40000004100 */
[----:B------:R-:W-:Y:S01]  /*08a0*/  FMUL.FTZ R53, R48, R53 ;  /* 0x0000003530357220 */ /* 0x000fe20000410000 */
[----:B------:R-:W-:-:S02]  /*08b0*/  HADD2.F32 R55, -RZ, R31.H1_H1 ;  /* 0x3000001fff377230 */ /* 0x000fc40000004100 */
[----:B------:R-:W-:Y:S01]  /*08c0*/  FMUL.FTZ R58, R58, R57 ;  /* 0x000000393a3a7220 */ /* 0x000fe20000410000 */
[----:B------:R-:W-:Y:S01]  /*08d0*/  FADD.FTZ R39, R50, R47 ;  /* 0x0000002f32277221 */ /* 0x000fe20000010000 */
[----:B------:R-:W-:Y:S01]  /*08e0*/  FFMA.FTZ R38, R56, R47, R37 ;  /* 0x0000002f38267223 */ /* 0x000fe20000010025 */
[----:B------:R-:W-:Y:S01]  /*08f0*/  FMUL.FTZ R60, R48, R51 ;  /* 0x00000033303c7220 */ /* 0x000fe20000410000 */
[----:B------:R-:W-:Y:S01]  /*0900*/  FMUL.FTZ R55, R55, R36 ;  /* 0x0000002437377220 */ /* 0x000fe20000410000 */
[----:B------:R-:W-:Y:S01]  /*0910*/  FADD.FTZ R50, R39, R58 ;  /* 0x0000003a27327221 */ /* 0x000fe20000010000 */
[C---:B------:R-:W-:Y:S01]  /*0920*/  FFMA.FTZ R38, R53.reuse, R58, R38 ;  /* 0x0000003a35267223 */ /* 0x040fe20000010026 */
[----:B------:R-:W-:Y:S01]  /*0930*/  FADD.FTZ R22, R22, R57 ;  /* 0x0000003916167221 */ /* 0x000fe20000010000 */
[----:B------:R-:W-:Y:S01]  /*0940*/  FFMA.FTZ R18, R53, R57, R18 ;  /* 0x0000003935127223 */ /* 0x000fe20000010012 */
[----:B------:R-:W-:Y:S01]  /*0950*/  FADD.FTZ R23, R23, R36 ;  /* 0x0000002417177221 */ /* 0x000fe20000010000 */
[----:B------:R-:W-:Y:S01]  /*0960*/  FFMA.FTZ R19, R60, R36, R19 ;  /* 0x000000243c137223 */ /* 0x000fe20000010013 */
[----:B------:R-:W-:Y:S01]  /*0970*/  FADD.FTZ R50, R50, R55 ;  /* 0x0000003732327221 */ /* 0x000fe20000010000 */
[----:B------:R-:W-:-:S07]  /*0980*/  FFMA.FTZ R38, R60, R55, R38 ;  /* 0x000000373c267223 */ /* 0x000fce0000010026 */
.L_x_591:
[----:B------:R-:W-:Y:S05]  /*0990*/  BSYNC.RECONVERGENT B1 ;  /* 0x0000000000017941 */ /* 0x000fea0003800200 */
.L_x_590:
        /* <DEDUP_REMOVED lines=20> */
.L_x_611:
        /* <DEDUP_REMOVED lines=46> */
[----:B------:R-:W-:-:S02]  /*0dc0*/  F2FP.F16.F32.PACK_AB R39, R39, R38 ;  /* 0x000000262727723e */ /* 0x000fc400000000ff */
[----:B------:R-:W-:Y:S02]  /*0dd0*/  F2FP.F16.F32.PACK_AB R38, R37, R57 ;  /* 0x000000392526723e */ /* 0x000fe400000000ff */
[----:B------:R-:W-:Y:S02]  /*0de0*/  F2FP.F16.F32.PACK_AB R37, R50, R51 ;  /* 0x000000333225723e */ /* 0x000fe400000000ff */
[----:B------:R-:W-:Y:S01]  /*0df0*/  F2FP.F16.F32.PACK_AB R36, R59, R36 ;  /* 0x000000243b24723e */ /* 0x000fe200000000ff */
[----:B------:R-:W-:Y:S06]  /*0e00*/  BRA `(.L_x_597) ;  /* 0x0000000800247947 */ /* 0x000fec0003800000 */
.L_x_596:
        /* <DEDUP_REMOVED lines=11> */
[----:B0-----:R-:W-:Y:S01]  /*0ec0*/  FADD.FTZ R57, R43, -R34 ;  /* 0x800000222b397221 */ /* 0x001fe20000010000 */
        /* <DEDUP_REMOVED lines=13> */
[C---:B------:R-:W-:Y:S01]  /*0fa0*/  F2FP.F16.F32.PACK_AB R32, R38.reuse, R32 ;  /* 0x000000202620723e */ /* 0x040fe200000000ff */
[-C--:B------:R-:W-:Y:S01]  /*0fb0*/  FMUL.FTZ R59, R38, R49.reuse ;  /* 0x00000031263b7220 */ /* 0x080fe20000410000 */
[-C--:B------:R-:W-:Y:S01]  /*0fc0*/  FMUL.FTZ R37, R33, R49.reuse ;  /* 0x0000003121257220 */ /* 0x080fe20000410000 */
[----:B------:R-:W-:Y:S01]  /*0fd0*/  FMUL.FTZ R38, R34, R49 ;  /* 0x0000003122267220 */ /* 0x000fe20000410000 */
[C---:B------:R-:W-:Y:S01]  /*0fe0*/  F2FP.F16.F32.PACK_AB R33, R50.reuse, R33 ;  /* 0x000000213221723e */ /* 0x040fe200000000ff */
[-C--:B------:R-:W-:Y:S01]  /*0ff0*/  FMUL.FTZ R50, R50, R49.reuse ;  /* 0x0000003132327220 */ /* 0x080fe20000410000 */
[C---:B------:R-:W-:Y:S01]  /*1000*/  F2FP.F16.F32.PACK_AB R34, R51.reuse, R34 ;  /* 0x000000223322723e */ /* 0x040fe200000000ff */
[-C--:B------:R-:W-:Y:S01]  /*1010*/  FMUL.FTZ R51, R51, R49.reuse ;  /* 0x0000003133337220 */ /* 0x080fe20000410000 */
[-C--:B------:R-:W-:Y:S01]  /*1020*/  FMUL.FTZ R39, R36, R49.reuse ;  /* 0x0000003124277220 */ /* 0x080fe20000410000 */
[C---:B------:R-:W-:Y:S01]  /*1030*/  FMUL.FTZ R48, R35.reuse, R49 ;  /* 0x0000003123307220 */ /* 0x040fe20000410000 */
[----:B------:R-:W-:-:S02]  /*1040*/  F2FP.F16.F32.PACK_AB R35, R35, R36 ;  /* 0x000000242323723e */ /* 0x000fc400000000ff */
[----:B------:R-:W-:Y:S02]  /*1050*/  F2FP.F16.F32.PACK_AB R36, R59, R57 ;  /* 0x000000393b24723e */ /* 0x000fe400000000ff */
[----:B------:R-:W-:Y:S02]  /*1060*/  F2FP.F16.F32.PACK_AB R37, R50, R37 ;  /* 0x000000253225723e */ /* 0x000fe400000000ff */
[----:B------:R-:W-:Y:S02]  /*1070*/  F2FP.F16.F32.PACK_AB R38, R51, R38 ;  /* 0x000000263326723e */ /* 0x000fe400000000ff */
[----:B------:R-:W-:Y:S01]  /*1080*/  F2FP.F16.F32.PACK_AB R39, R48, R39 ;  /* 0x000000273027723e */ /* 0x000fe200000000ff */
[----:B------:R-:W-:Y:S06]  /*1090*/  BRA `(.L_x_597) ;  /* 0x0000000400807947 */ /* 0x000fec0003800000 */
.L_x_595:
[----:B------:R-:W-:-:S04]  /*10a0*/  UISETP.NE.U32.AND UP0, UPT, UR4, URZ, UPT ;  /* 0x000000ff0400728c */ /* 0x000fc8000bf05070 */
[----:B------:R-:W-:-:S09]  /*10b0*/  UISETP.NE.AND.EX UP0, UPT, UR5, URZ, UPT, UP0 ;  /* 0x000000ff0500728c */ /* 0x000fd2000bf05300 */
[----:B------:R-:W-:Y:S05]  /*10c0*/  BRA.U UP0, `(.L_x_598) ;  /* 0x0000000100b47547 */ /* 0x000fea000b800000 */
[-CC-:B------:R-:W-:Y:S01]  /*10d0*/  FFMA.FTZ R39, R3, R37.reuse, R36.reuse ;  /* 0x0000002503277223 */ /* 0x180fe20000010024 */
[----:B------:R-:W-:Y:S01]  /*10e0*/  FFMA.FTZ R51, R44, R37, R36 ;  /* 0x000000252c337223 */ /* 0x000fe20000010024 */
[--C-:B------:R-:W-:Y:S02]  /*10f0*/  HADD2.F32 R59, -RZ, R8.reuse.H0_H0 ;  /* 0x20000008ff3b7230 */ /* 0x100fe40000004100 */
[----:B0-----:R-:W-:Y:S01]  /*1100*/  FADD.FTZ R38, R46, -R39 ;  /* 0x800000272e267221 */ /* 0x001fe20000010000 */
[----:B------:R-:W-:Y:S02]  /*1110*/  HADD2.F32 R39, -RZ, R8.H1_H1 ;  /* 0x30000008ff277230 */ /* 0x000fe40000004100 */
[----:B------:R-:W-:Y:S01]  /*1120*/  FADD.FTZ R50, R42, -R51 ;  /* 0x800000332a327221 */ /* 0x000fe20000010000 */
[----:B-----5:R-:W-:-:S03]  /*1130*/  FFMA.FTZ R59, R48, R38, R59 ;  /* 0x00000026303b7223 */ /* 0x020fc6000001003b */
[----:B------:R-:W-:Y:S01]  /*1140*/  FFMA.FTZ R38, R48, R50, R39 ;  /* 0x0000003230267223 */ /* 0x000fe20000010027 */
[----:B------:R-:W-:-:S04]  /*1150*/  FFMA.FTZ R39, R41, R37, R36 ;  /* 0x0000002529277223 */ /* 0x000fc80000010024 */
[----:B------:R-:W-:Y:S01]  /*1160*/  FADD.FTZ R50, R40, -R39 ;  /* 0x8000002728327221 */ /* 0x000fe20000010000 */
[----:B------:R-:W-:-:S05]  /*1170*/  HADD2.F32 R39, -RZ, R9.H0_H0 ;  /* 0x20000009ff277230 */ /* 0x000fca0000004100 */
[----:B------:R-:W-:Y:S01]  /*1180*/  FFMA.FTZ R50, R48, R50, R39 ;  /* 0x0000003230327223 */ /* 0x000fe20000010027 */
[----:B------:R-:W-:-:S03]  /*1190*/  FFMA.FTZ R39, R52, R37, R36 ;  /* 0x0000002534277223 */ /* 0x000fc60000010024 */
[----:B------:R-:W-:Y:S01]  /*11a0*/  FMUL.FTZ R50, R50, R49 ;  /* 0x0000003132327220 */ /* 0x000fe20000410000 */
[----:B------:R-:W-:Y:S01]  /*11b0*/  FADD.FTZ R51, R43, -R39 ;  /* 0x800000272b337221 */ /* 0x000fe20000010000 */
[----:B------:R-:W-:-:S05]  /*11c0*/  HADD2.F32 R39, -RZ, R9.H1_H1 ;  /* 0x30000009ff277230 */ /* 0x000fca0000004100 */
[----:B------:R-:W-:Y:S01]  /*11d0*/  FFMA.FTZ R39, R48, R51, R39 ;  /* 0x0000003330277223 */ /* 0x000fe20000010027 */
[----:B------:R-:W-:-:S04]  /*11e0*/  FFMA.FTZ R51, R45, R37, R36 ;  /* 0x000000252d337223 */ /* 0x000fc80000010024 */
[----:B------:R-:W-:Y:S01]  /*11f0*/  FADD.FTZ R57, R54, -R51 ;  /* 0x8000003336397221 */ /* 0x000fe20000010000 */
[----:B------:R-:W-:-:S05]  /*1200*/  HADD2.F32 R51, -RZ, R10.H0_H0 ;  /* 0x2000000aff337230 */ /* 0x000fca0000004100 */
[----:B------:R-:W-:Y:S01]  /*1210*/  FFMA.FTZ R51, R48, R57, R51 ;  /* 0x0000003930337223 */ /* 0x000fe20000010033 */
[----:B------:R-:W-:-:S04]  /*1220*/  FFMA.FTZ R57, R56, R37, R36 ;  /* 0x0000002538397223 */ /* 0x000fc80000010024 */
[----:B------:R-:W-:Y:S01]  /*1230*/  FADD.FTZ R61, R47, -R57 ;  /* 0x800000392f3d7221 */ /* 0x000fe20000010000 */
[----:B------:R-:W-:-:S05]  /*1240*/  HADD2.F32 R57, -RZ, R10.H1_H1 ;  /* 0x3000000aff397230 */ /* 0x000fca0000004100 */
[----:B------:R-:W-:Y:S01]  /*1250*/  FFMA.FTZ R57, R48, R61, R57 ;  /* 0x0000003d30397223 */ /* 0x000fe20000010039 */
[-CC-:B------:R-:W-:Y:S01]  /*1260*/  FFMA.FTZ R61, R53, R37.reuse, R36.reuse ;  /* 0x00000025353d7223 */ /* 0x180fe20000010024 */
[----:B------:R-:W-:Y:S01]  /*1270*/  FFMA.FTZ R36, R60, R37, R36 ;  /* 0x000000253c247223 */ /* 0x000fe20000010024 */
[----:B------:R-:W-:Y:S02]  /*1280*/  HADD2.F32 R37, -RZ, R11.H0_H0 ;  /* 0x2000000bff257230 */ /* 0x000fe40000004100 */
[----:B------:R-:W-:Y:S01]  /*1290*/  FMUL.FTZ R57, R57, R49 ;  /* 0x0000003139397220 */ /* 0x000fe20000410000 */
[----:B------:R-:W-:Y:S01]  /*12a0*/  FADD.FTZ R61, R58, -R61 ;  /* 0x8000003d3a3d7221 */ /* 0x000fe20000010000 */
[----:B------:R-:W-:-:S03]  /*12b0*/  FADD.FTZ R36, R55, -R36 ;  /* 0x8000002437247221 */ /* 0x000fc60000010000 */
[----:B------:R-:W-:Y:S01]  /*12c0*/  FFMA.FTZ R37, R48, R61, R37 ;  /* 0x0000003d30257223 */ /* 0x000fe20000010025 */
[----:B------:R-:W-:-:S03]  /*12d0*/  HADD2.F32 R61, -RZ, R11.H1_H1 ;  /* 0x3000000bff3d7230 */ /* 0x000fc60000004100 */
[-C--:B------:R-:W-:Y:S02]  /*12e0*/  FMUL.FTZ R37, R37, R49.reuse ;  /* 0x0000003125257220 */ /* 0x080fe40000410000 */
[----:B------:R-:W-:Y:S01]  /*12f0*/  FFMA.FTZ R48, R48, R36, R61 ;  /* 0x0000002430307223 */ /* 0x000fe2000001003d */
[-C--:B------:R-:W-:Y:S01]  /*1300*/  FMUL.FTZ R36, R59, R49.reuse ;  /* 0x000000313b247220 */ /* 0x080fe20000410000 */
[-C--:B------:R-:W-:Y:S01]  /*1310*/  FMUL.FTZ R59, R38, R49.reuse ;  /* 0x00000031263b7220 */ /* 0x080fe20000410000 */
[-C--:B------:R-:W-:Y:S01]  /*1320*/  FMUL.FTZ R61, R39, R49.reuse ;  /* 0x00000031273d7220 */ /* 0x080fe20000410000 */
[-C--:B------:R-:W-:Y:S01]  /*1330*/  FMUL.FTZ R48, R48, R49.reuse ;  /* 0x0000003130307220 */ /* 0x080fe20000410000 */
[----:B------:R-:W-:Y:S02]  /*1340*/  FMUL.FTZ R38, R51, R49 ;  /* 0x0000003133267220 */ /* 0x000fe40000410000 */
[----:B------:R-:W-:Y:S02]  /*1350*/  F2FP.F16.F32.PACK_AB R36, R59, R36 ;  /* 0x000000243b24723e */ /* 0x000fe400000000ff */
[----:B------:R-:W-:-:S02]  /*1360*/  F2FP.F16.F32.PACK_AB R39, R48, R37 ;  /* 0x000000253027723e */ /* 0x000fc400000000ff */
[----:B------:R-:W-:Y:S02]  /*1370*/  F2FP.F16.F32.PACK_AB R38, R57, R38 ;  /* 0x000000263926723e */ /* 0x000fe400000000ff */
[----:B------:R-:W-:Y:S01]  /*1380*/  F2FP.F16.F32.PACK_AB R37, R61, R50 ;  /* 0x000000323d25723e */ /* 0x000fe200000000ff */
[----:B------:R-:W-:Y:S06]  /*1390*/  BRA `(.L_x_597) ;  /* 0x0000000000c07947 */ /* 0x000fec0003800000 */
.L_x_598:
        /* <DEDUP_REMOVED lines=8> */
[----:B------:R-:W-:Y:S02]  /*1420*/  HADD2.F32 R37, -RZ, R8.H0_H0 ;  /* 0x20000008ff257230 */ /* 0x000fe40000004100 */
[----:B------:R-:W-:Y:S01]  /*1430*/  FADD.FTZ R57, R46, -R57 ;  /* 0x800000392e397221 */ /* 0x000fe20000010000 */
[----:B------:R-:W-:-:S02]  /*1440*/  HADD2.F32 R50, -RZ, R9.H0_H0 ;  /* 0x20000009ff327230 */ /* 0x000fc40000004100 */
[----:B------:R-:W-:Y:S01]  /*1450*/  FADD.FTZ R33, R40, -R33 ;  /* 0x8000002128217221 */ /* 0x000fe20000010000 */
[----:B------:R-:W-:Y:S01]  /*1460*/  FADD.FTZ R51, R54, -R51 ;  /* 0x8000003336337221 */ /* 0x000fe20000010000 */
[C---:B-----5:R-:W-:Y:S01]  /*1470*/  FFMA.FTZ R32, R48.reuse, R57, R37 ;  /* 0x0000003930207223 */ /* 0x060fe20000010025 */
[----:B------:R-:W-:Y:S01]  /*1480*/  FADD.FTZ R37, R43, -R34 ;  /* 0x800000222b257221 */ /* 0x000fe20000010000 */
[----:B------:R-:W-:Y:S02]  /*1490*/  HADD2.F32 R34, -RZ, R10.H0_H0 ;  /* 0x2000000aff227230 */ /* 0x000fe40000004100 */
[----:B------:R-:W-:Y:S01]  /*14a0*/  FFMA.FTZ R33, R48, R33, R50 ;  /* 0x0000002130217223 */ /* 0x000fe20000010032 */
[----:B------:R-:W-:Y:S02]  /*14b0*/  HADD2.F32 R50, -RZ, R9.H1_H1 ;  /* 0x30000009ff327230 */ /* 0x000fe40000004100 */
[----:B------:R-:W-:Y:S01]  /*14c0*/  FADD.FTZ R39, R47, -R39 ;  /* 0x800000272f277221 */ /* 0x000fe20000010000 */
[----:B------:R-:W-:-:S02]  /*14d0*/  HADD2.F32 R38, -RZ, R8.H1_H1 ;  /* 0x30000008ff267230 */ /* 0x000fc40000004100 */
[----:B------:R-:W-:Y:S01]  /*14e0*/  FFMA.FTZ R34, R48, R51, R34 ;  /* 0x0000003330227223 */ /* 0x000fe20000010022 */
[----:B------:R-:W-:Y:S02]  /*14f0*/  HADD2.F32 R51, -RZ, R10.H1_H1 ;  /* 0x3000000aff337230 */ /* 0x000fe40000004100 */
[----:B------:R-:W-:Y:S01]  /*1500*/  FADD.FTZ R59, R42, -R59 ;  /* 0x8000003b2a3b7221 */ /* 0x000fe20000010000 */
[----:B------:R-:W-:Y:S01]  /*1510*/  FFMA.FTZ R50, R48, R37, R50 ;  /* 0x0000002530327223 */ /* 0x000fe20000010032 */
[--C-:B------:R-:W-:Y:S02]  /*1520*/  HADD2.F32 R37, -RZ, R11.reuse.H0_H0 ;  /* 0x2000000bff257230 */ /* 0x100fe40000004100 */
[----:B------:R-:W-:Y:S01]  /*1530*/  FADD.FTZ R35, R58, -R35 ;  /* 0x800000233a237221 */ /* 0x000fe20000010000 */
[C---:B------:R-:W-:Y:S01]  /*1540*/  FFMA.FTZ R51, R48.reuse, R39, R51 ;  /* 0x0000002730337223 */ /* 0x040fe20000010033 */
[----:B------:R-:W-:Y:S02]  /*1550*/  HADD2.F32 R57, -RZ, R11.H1_H1 ;  /* 0x3000000bff397230 */ /* 0x000fe40000004100 */
[----:B------:R-:W-:Y:S01]  /*1560*/  FADD.FTZ R39, R55, -R36 ;  /* 0x8000002437277221 */ /* 0x000fe20000010000 */
[C---:B------:R-:W-:Y:S01]  /*1570*/  FFMA.FTZ R38, R48.reuse, R59, R38 ;  /* 0x0000003b30267223 */ /* 0x040fe20000010026 */
[C---:B------:R-:W-:Y:S01]  /*1580*/  FFMA.FTZ R36, R48.reuse, R35, R37 ;  /* 0x0000002330247223 */ /* 0x040fe20000010025 */
[----:B------:R-:W-:Y:S01]  /*1590*/  FMUL.FTZ R37, R33, R49 ;  /* 0x0000003121257220 */ /* 0x000fe20000410000 */
[----:B------:R-:W-:Y:S01]  /*15a0*/  FFMA.FTZ R35, R48, R39, R57 ;  /* 0x0000002730237223 */ /* 0x000fe20000010039 */
[-C--:B------:R-:W-:Y:S01]  /*15b0*/  FMUL.FTZ R57, R32, R49.reuse ;  /* 0x0000003120397220 */ /* 0x080fe20000410000 */
[C---:B------:R-:W-:Y:S01]  /*15c0*/  F2FP.F16.F32.PACK_AB R32, R38.reuse, R32 ;  /* 0x000000202620723e */ /* 0x040fe200000000ff */
        /* <DEDUP_REMOVED lines=12> */
[----:B------:R-:W-:-:S07]  /*1690*/  F2FP.F16.F32.PACK_AB R39, R48, R39 ;  /* 0x000000273027723e */ /* 0x000fce00000000ff */
.L_x_597:
        /* <DEDUP_REMOVED lines=8> */
.L_x_594:
[----:B------:R-:W-:Y:S05]  /*1720*/  BSYNC.RECONVERGENT B1 ;  /* 0x0000000000017941 */ /* 0x000fea0003800200 */
.L_x_593:
[----:B--2---:R-:W2:Y:S02]  /*1730*/  LDC.64 R36, c[0x0][0x380] ;  /* 0x0000e000ff247b82 */ /* 0x004ea40000000a00 */
[----:B--2---:R-:W-:-:S04]  /*1740*/  LEA R7, R36, R7, 0x2 ;  /* 0x0000000724077211 */ /* 0x004fc800078e10ff */
[----:B------:R-:W-:-:S13]  /*1750*/  ISETP.GE.AND P1, PT, R7, R37, PT ;  /* 0x000000250700720c */ /* 0x000fda0003f26270 */
[----:B------:R-:W-:Y:S05]  /*1760*/  @!P1 BRA `(.L_x_599) ;  /* 0xffffffe800c09947 */ /* 0x000fea000383ffff */
.L_x_589:
[----:B------:R-:W-:Y:S05]  /*1770*/  BSYNC B0 ;  /* 0x0000000000007941 */ /* 0x000fea0003800000 */
.L_x_588:
[----:B-----5:R-:W2:Y:S01]  /*1780*/  S2R R28, SR_TID.X ;  /* 0x00000000001c7919 */ /* 0x020ea20000002100 */
[----:B------:R-:W-:Y:S01]  /*1790*/  MOV R3, 0x400 ;  /* 0x0000040000037802 */ /* 0x000fe20000000f00 */
[----:B------:R-:W-:Y:S05]  /*17a0*/  WARPSYNC.ALL ;  /* 0x0000000000007948 */ /* 0x000fea0003800000 */
[----:B------:R-:W3:Y:S01]  /*17b0*/  S2R R4, SR_CgaCtaId ;  /* 0x0000000000047919 */ /* 0x000ee20000008800 */
[----:B------:R-:W4:Y:S01]  /*17c0*/  LDCU.128 UR16, c[0x0][0x440] ;  /* 0x00008800ff1077ac */ /* 0x000f220008000c00 */
[----:B------:R-:W-:Y:S01]  /*17d0*/  IMAD R33, R0, UR7, RZ ;  /* 0x0000000700217c24 */ /* 0x000fe2000f8e02ff */
        /* <DEDUP_REMOVED lines=10> */
[----:B-1----:R-:W1:Y:S04]  /*1880*/  LDS R5, [R3+0x200] ;  /* 0x0002000003057984 */ /* 0x002e680000000800 */
[----:B------:R-:W0:Y:S04]  /*1890*/  LDS R6, [R3+0x600] ;  /* 0x0006000003067984 */ /* 0x000e280000000800 */
[----:B------:R-:W4:Y:S04]  /*18a0*/  LDS R9, [R3+0x800] ;  /* 0x0008000003097984 */ /* 0x000f280000000800 */
[----:B------:R-:W4:Y:S04]  /*18b0*/  LDS R8, [R3+0xa00] ;  /* 0x000a000003087984 */ /* 0x000f280000000800 */
[----:B------:R-:W4:Y:S04]  /*18c0*/  LDS R11, [R3+0xc00] ;  /* 0x000c0000030b7984 */ /* 0x000f280000000800 */
[----:B------:R-:W4:Y:S01]  /*18d0*/  LDS R25, [R3+0xe00] ;  /* 0x000e000003197984 */ /* 0x000f220000000800 */
[----:B------:R-:W-:Y:S01]  /*18e0*/  BAR.SYNC.DEFER_BLOCKING 0x0 ;  /* 0x0000000000007b1d */ /* 0x000fe20000010000 */
[----:B--2---:R-:W-:-:S04]  /*18f0*/  FADD.FTZ R4, RZ, R4 ;  /* 0x00000004ff047221 */ /* 0x004fc80000010000 */
[----:B---3--:R-:W-:Y:S01]  /*1900*/  FADD.FTZ R4, R4, R7 ;  /* 0x0000000704047221 */ /* 0x008fe20000010000 */
[----:B-1----:R-:W-:-:S04]  /*1910*/  FADD.FTZ R5, RZ, R5 ;  /* 0x00000005ff057221 */ /* 0x002fc80000010000 */
[----:B0-----:R-:W-:Y:S01]  /*1920*/  FADD.FTZ R5, R5, R6 ;  /* 0x0000000605057221 */ /* 0x001fe20000010000 */
[----:B------:R0:W-:Y:S01]  /*1930*/  STS.128 [R2], R12 ;  /* 0x0000000c02007388 */ /* 0x0001e20000000c00 */
[----:B----4-:R-:W-:-:S03]  /*1940*/  FADD.FTZ R4, R4, R9 ;  /* 0x0000000904047221 */ /* 0x010fc60000010000 */
[----:B------:R1:W-:Y:S01]  /*1950*/  STS.128 [R2+0x10], R16 ;  /* 0x0000101002007388 */ /* 0x0003e20000000c00 */
[----:B------:R-:W-:Y:S01]  /*1960*/  FADD.FTZ R8, R5, R8 ;  /* 0x0000000805087221 */ /* 0x000fe20000010000 */
[----:B------:R-:W-:Y:S01]  /*1970*/  BAR.SYNC.DEFER_BLOCKING 0x0 ;  /* 0x0000000000007b1d */ /* 0x000fe20000010000 */
[----:B------:R-:W-:Y:S02]  /*1980*/  FADD.FTZ R11, R4, R11 ;  /* 0x0000000b040b7221 */ /* 0x000fe40000010000 */
[----:B------:R-:W-:Y:S01]  /*1990*/  FADD.FTZ R25, R8, R25 ;  /* 0x0000001908197221 */ /* 0x000fe20000010000 */
[----:B0-----:R-:W-:-:S04]  /*19a0*/  LOP3.LUT R15, R28, 0x7f, RZ, 0x3c, !PT ;  /* 0x0000007f1c0f7812 */ /* 0x001fc800078e3cff */
[----:B------:R-:W-:Y:S02]  /*19b0*/  IADD3 R15, PT, PT, R15, R0, RZ ;  /* 0x000000000f0f7210 */ /* 0x000fe40007ffe0ff */
[----:B-1----:R-:W-:Y:S02]  /*19c0*/  IADD3 R2, P0, PT, R33, R28, RZ ;  /* 0x0000001c21027210 */ /* 0x002fe40007f1e0ff */
[----:B------:R-:W-:Y:S02]  /*19d0*/  ISETP.GE.U32.AND P1, PT, R15, 0x80, PT ;  /* 0x000000800f00780c */ /* 0x000fe40003f26070 */
[----:B------:R-:W-:Y:S02]  /*19e0*/  IADD3.X R17, PT, PT, RZ, RZ, RZ, P0, !PT ;  /* 0x000000ffff117210 */ /* 0x000fe400007fe4ff */
[C---:B------:R-:W-:Y:S02]  /*19f0*/  SHF.L.U32 R0, R2.reuse, 0x2, RZ ;  /* 0x0000000202007819 */ /* 0x040fe400000006ff */
[----:B------:R-:W-:Y:S01]  /*1a00*/  SHF.L.U64.HI R2, R2, 0x2, R17 ;  /* 0x0000000202027819 */ /* 0x000fe20000010211 */
[----:B------:R-:W0:Y:S01]  /*1a10*/  LDS R10, [R3] ;  /* 0x00000000030a7984 */ /* 0x000e220000000800 */
[----:B------:R-:W-:-:S02]  /*1a20*/  IADD3 R12, P2, PT, R0, UR18, RZ ;  /* 0x00000012000c7c10 */ /* 0x000fc4000ff5e0ff */
[----:B------:R-:W-:Y:S01]  /*1a30*/  IADD3 R0, P3, PT, R0, UR16, RZ ;  /* 0x0000001000007c10 */ /* 0x000fe2000ff7e0ff */
[----:B------:R-:W1:Y:S01]  /*1a40*/  LDS R21, [R3+0x400] ;  /* 0x0004000003157984 */ /* 0x000e620000000800 */
[----:B------:R-:W-:Y:S02]  /*1a50*/  ISETP.GE.U32.AND P0, PT, R15, 0x100, PT ;  /* 0x000001000f00780c */ /* 0x000fe40003f06070 */
[C---:B------:R-:W-:Y:S01]  /*1a60*/  IADD3.X R15, PT, PT, R2.reuse, UR19, RZ, P2, !PT ;  /* 0x00000013020f7c10 */ /* 0x040fe200097fe4ff */
[----:B------:R-:W2:Y:S01]  /*1a70*/  LDS R27, [R3+0x800] ;  /* 0x00080000031b7984 */ /* 0x000ea20000000800 */
[----:B------:R-:W-:Y:S02]  /*1a80*/  IADD3.X R7, PT, PT, R2, UR17, RZ, P3, !PT ;  /* 0x0000001102077c10 */ /* 0x000fe40009ffe4ff */
[----:B------:R-:W-:Y:S01]  /*1a90*/  @P1 MOV R2, R12 ;  /* 0x0000000c00021202 */ /* 0x000fe20000000f00 */
[----:B------:R-:W3:Y:S01]  /*1aa0*/  LDS R20, [R3+0x200] ;  /* 0x0002000003147984 */ /* 0x000ee20000000800 */
[----:B------:R-:W-:-:S02]  /*1ab0*/  @P1 MOV R4, R0 ;  /* 0x0000000000041202 */ /* 0x000fc40000000f00 */
[-C--:B------:R-:W-:Y:S01]  /*1ac0*/  @P1 MOV R5, R7.reuse ;  /* 0x0000000700051202 */ /* 0x080fe20000000f00 */
[----:B------:R-:W4:Y:S01]  /*1ad0*/  LDS R31, [R3+0xc00] ;  /* 0x000c0000031f7984 */ /* 0x000f220000000800 */
[----:B------:R-:W-:Y:S02]  /*1ae0*/  @P1 IADD3 R12, P2, PT, R12, 0x200, RZ ;  /* 0x000002000c0c1810 */ /* 0x000fe40007f5e0ff */
[----:B------:R-:W-:Y:S01]  /*1af0*/  @P1 IADD3 R0, P3, PT, R0, 0x200, RZ ;  /* 0x0000020000001810 */ /* 0x000fe20007f7e0ff */
[----:B------:R-:W4:Y:S03]  /*1b00*/  LDS R23, [R3+0x600] ;  /* 0x0006000003177984 */ /* 0x000f260000000800 */
[----:B------:R-:W-:Y:S01]  /*1b10*/  @P1 IADD3.X R7, PT, PT, RZ, R7, RZ, P3, !PT ;  /* 0x00000007ff071210 */ /* 0x000fe20001ffe4ff */
[----:B------:R-:W4:Y:S04]  /*1b20*/  LDS R29, [R3+0xa00] ;  /* 0x000a0000031d7984 */ /* 0x000f280000000800 */
[----:B------:R0:W4:Y:S02]  /*1b30*/  LDS R13, [R3+0xe00] ;  /* 0x000e0000030d7984 */ /* 0x0001240000000800 */
[----:B0-----:R-:W-:-:S02]  /*1b40*/  @P1 MOV R3, R15 ;  /* 0x0000000f00031202 */ /* 0x001fc40000000f00 */
[----:B------:R-:W-:Y:S01]  /*1b50*/  @P1 IADD3.X R15, PT, PT, RZ, R15, RZ, P2, !PT ;  /* 0x0000000fff0f1210 */ /* 0x000fe200017fe4ff */
[----:B------:R-:W-:-:S04]  /*1b60*/  FADD.FTZ R10, RZ, R10 ;  /* 0x0000000aff0a7221 */ /* 0x000fc80000010000 */
[----:B-1----:R-:W-:-:S04]  /*1b70*/  FADD.FTZ R10, R10, R21 ;  /* 0x000000150a0a7221 */ /* 0x002fc80000010000 */
[----:B--2---:R-:W-:Y:S01]  /*1b80*/  FADD.FTZ R10, R10, R27 ;  /* 0x0000001b0a0a7221 */ /* 0x004fe20000010000 */
[----:B---3--:R-:W-:-:S03]  /*1b90*/  FADD.FTZ R20, RZ, R20 ;  /* 0x00000014ff147221 */ /* 0x008fc60000010000 */
        /* <DEDUP_REMOVED lines=14> */
.L_x_592:
[----:B------:R-:W-:Y:S01]  /*1c80*/  HFMA2 R39, -RZ, RZ, 0, 5.9604644775390625e-08 ;  /* 0x00000001ff277431 */ /* 0x000fe200000001ff */
[----:B------:R-:W-:Y:S01]  /*1c90*/  BSSY B1, `(.L_x_600) ;  /* 0x0000006000017945 */ /* 0x000fe20003800000 */
[----:B------:R-:W-:Y:S02]  /*1ca0*/  MOV R37, 0x1f ;  /* 0x0000001f00257802 */ /* 0x000fe40000000f00 */
[----:B------:R-:W-:-:S07]  /*1cb0*/  MOV R36, 0xffffffff ;  /* 0xffffffff00247802 */ /* 0x000fce0000000f00 */
[----:B-1---5:R-:W-:Y:S05]  /*1cc0*/  WARPSYNC.COLLECTIVE R36, `(.L_x_601) ;  /* 0x0000000024087348 */ /* 0x022fea0003c00000 */
[----:B------:R0:W2:Y:S02]  /*1cd0*/  SHFL.BFLY P1, R51, R50, R39, R37 ;  /* 0x0c00002732337389 */ /* 0x0000a40000020025 */
[----:B012--5:R-:W-:Y:S05]  /*1ce0*/  ENDCOLLECTIVE ;  /* 0x000000000000791b */ /* 0x027fea0003800000 */
.L_x_601:
[----:B------:R-:W-:Y:S05]  /*1cf0*/  BSYNC B1 ;  /* 0x0000000000017941 */ /* 0x000fea0003800000 */
.L_x_600:
        /* <DEDUP_REMOVED lines=8> */
.L_x_602:
[----:B------:R-:W-:Y:S01]  /*1d80*/  HFMA2 R39, -RZ, RZ, 0, 1.1920928955078125e-07 ;  /* 0x00000002ff277431 */ /* 0x000fe200000001ff */
[----:B------:R-:W-:Y:S02]  /*1d90*/  MOV R50, R57 ;  /* 0x0000003900327202 */ /* 0x000fe40000000f00 */
[----:B------:R-:W-:-:S07]  /*1da0*/  MOV R59, R51 ;  /* 0x00000033003b7202 */ /* 0x000fce0000000f00 */
[----:B------:R-:W-:Y:S05]  /*1db0*/  WARPSYNC.COLLECTIVE R36, `(.L_x_603) ;  /* 0x0000000024087348 */ /* 0x000fea0003c00000 */
[----:B------:R0:W1:Y:S02]  /*1dc0*/  SHFL.BFLY P1, R51, R50, R39, R37 ;  /* 0x0c00002732337389 */ /* 0x0000640000020025 */
[----:B01----:R-:W-:Y:S05]  /*1dd0*/  ENDCOLLECTIVE ;  /* 0x000000000000791b */ /* 0x003fea0003800000 */
.L_x_603:
[----:B------:R-:W-:-:S05]  /*1de0*/  FADD.FTZ R59, R59, R38 ;  /* 0x000000263b3b7221 */ /* 0x000fca0000010000 */
[----:B------:R-:W-:Y:S01]  /*1df0*/  MOV R50, R59 ;  /* 0x0000003b00327202 */ /* 0x000fe20000000f00 */
[----:B------:R-:W-:-:S07]  /*1e00*/  FADD.FTZ R61, R57, R51 ;  /* 0x00000033393d7221 */ /* 0x000fce0000010000 */
[----:B------:R-:W-:Y:S05]  /*1e10*/  WARPSYNC.COLLECTIVE R36, `(.L_x_604) ;  /* 0x0000000024087348 */ /* 0x000fea0003c00000 */
[----:B------:R0:W1:Y:S02]  /*1e20*/  SHFL.BFLY P1, R51, R50, R39, R37 ;  /* 0x0c00002732337389 */ /* 0x0000640000020025 */
[----:B01----:R-:W-:Y:S05]  /*1e30*/  ENDCOLLECTIVE ;  /* 0x000000000000791b */ /* 0x003fea0003800000 */
.L_x_604:
[----:B------:R-:W-:Y:S01]  /*1e40*/  HFMA2 R39, -RZ, RZ, 0, 2.384185791015625e-07 ;  /* 0x00000004ff277431 */ /* 0x000fe200000001ff */
[----:B------:R-:W-:Y:S02]  /*1e50*/  MOV R50, R61 ;  /* 0x0000003d00327202 */ /* 0x000fe40000000f00 */
[----:B------:R-:W-:-:S07]  /*1e60*/  MOV R38, R51 ;  /* 0x0000003300267202 */ /* 0x000fce0000000f00 */
[----:B------:R-:W-:Y:S05]  /*1e70*/  WARPSYNC.COLLECTIVE R36, `(.L_x_605) ;  /* 0x0000000024087348 */ /* 0x000fea0003c00000 */
[----:B------:R0:W1:Y:S02]  /*1e80*/  SHFL.BFLY P1, R51, R50, R39, R37 ;  /* 0x0c00002732337389 */ /* 0x0000640000020025 */
[----:B01----:R-:W-:Y:S05]  /*1e90*/  ENDCOLLECTIVE ;  /* 0x000000000000791b */ /* 0x003fea0003800000 */
.L_x_605:
[----:B------:R-:W-:-:S05]  /*1ea0*/  FADD.FTZ R59, R59, R38 ;  /* 0x000000263b3b7221 */ /* 0x000fca0000010000 */
[----:B------:R-:W-:Y:S01]  /*1eb0*/  MOV R50, R59 ;  /* 0x0000003b00327202 */ /* 0x000fe20000000f00 */
[----:B------:R-:W-:-:S07]  /*1ec0*/  FADD.FTZ R61, R61, R51 ;  /* 0x000000333d3d7221 */ /* 0x000fce0000010000 */
[----:B------:R-:W-:Y:S05]  /*1ed0*/  WARPSYNC.COLLECTIVE R36, `(.L_x_606) ;  /* 0x0000000024087348 */ /* 0x000fea0003c00000 */
[----:B------:R0:W1:Y:S02]  /*1ee0*/  SHFL.BFLY P1, R51, R50, R39, R37 ;  /* 0x0c00002732337389 */ /* 0x0000640000020025 */
[----:B01----:R-:W-:Y:S05]  /*1ef0*/  ENDCOLLECTIVE ;  /* 0x000000000000791b */ /* 0x003fea0003800000 */
.L_x_606:
[----:B------:R-:W-:Y:S01]  /*1f00*/  HFMA2 R39, -RZ, RZ, 0, 4.76837158203125e-07 ;  /* 0x00000008ff277431 */ /* 0x000fe200000001ff */
[----:B------:R-:W-:Y:S02]  /*1f10*/  MOV R50, R61 ;  /* 0x0000003d00327202 */ /* 0x000fe40000000f00 */
[----:B------:R-:W-:-:S07]  /*1f20*/  MOV R38, R51 ;  /* 0x0000003300267202 */ /* 0x000fce0000000f00 */
[----:B------:R-:W-:Y:S05]  /*1f30*/  WARPSYNC.COLLECTIVE R36, `(.L_x_607) ;  /* 0x0000000024087348 */ /* 0x000fea0003c00000 */
[----:B------:R0:W1:Y:S02]  /*1f40*/  SHFL.BFLY P1, R51, R50, R39, R37 ;  /* 0x0c00002732337389 */ /* 0x0000640000020025 */
[----:B01----:R-:W-:Y:S05]  /*1f50*/  ENDCOLLECTIVE ;  /* 0x000000000000791b */ /* 0x003fea0003800000 */
.L_x_607:
[----:B------:R-:W-:-:S05]  /*1f60*/  FADD.FTZ R38, R59, R38 ;  /* 0x000000263b267221 */ /* 0x000fca0000010000 */
[----:B------:R-:W-:Y:S01]  /*1f70*/  MOV R50, R38 ;  /* 0x0000002600327202 */ /* 0x000fe20000000f00 */
[----:B------:R-:W-:-:S07]  /*1f80*/  FADD.FTZ R57, R61, R51 ;  /* 0x000000333d397221 */ /* 0x000fce0000010000 */
[----:B------:R-:W-:Y:S05]  /*1f90*/  WARPSYNC.COLLECTIVE R36, `(.L_x_608) ;  /* 0x0000000024087348 */ /* 0x000fea0003c00000 */
[----:B------:R0:W1:Y:S02]  /*1fa0*/  SHFL.BFLY P1, R51, R50, R39, R37 ;  /* 0x0c00002732337389 */ /* 0x0000640000020025 */
[----:B01----:R-:W-:Y:S05]  /*1fb0*/  ENDCOLLECTIVE ;  /* 0x000000000000791b */ /* 0x003fea0003800000 */
.L_x_608:
[----:B------:R-:W-:Y:S01]  /*1fc0*/  HFMA2 R39, -RZ, RZ, 0, 9.5367431640625e-07 ;  /* 0x00000010ff277431 */ /* 0x000fe200000001ff */
[----:B------:R-:W-:Y:S02]  /*1fd0*/  MOV R50, R57 ;  /* 0x0000003900327202 */ /* 0x000fe40000000f00 */
[----:B------:R-:W-:-:S07]  /*1fe0*/  MOV R59, R51 ;  /* 0x00000033003b7202 */ /* 0x000fce0000000f00 */
[----:B------:R-:W-:Y:S05]  /*1ff0*/  WARPSYNC.COLLECTIVE R36, `(.L_x_609) ;  /* 0x0000000024087348 */ /* 0x000fea0003c00000 */
[----:B------:R0:W1:Y:S02]  /*2000*/  SHFL.BFLY P1, R51, R50, R39, R37 ;  /* 0x0c00002732337389 */ /* 0x0000640000020025 */
[----:B01----:R-:W-:Y:S05]  /*2010*/  ENDCOLLECTIVE ;  /* 0x000000000000791b */ /* 0x003fea0003800000 */
.L_x_609:
[----:B------:R-:W-:-:S05]  /*2020*/  FADD.FTZ R38, R38, R59 ;  /* 0x0000003b26267221 */ /* 0x000fca0000010000 */
[----:B------:R-:W-:Y:S02]  /*2030*/  MOV R50, R38 ;  /* 0x0000002600327202 */ /* 0x000fe40000000f00 */
[----:B------:R-:W-:-:S07]  /*2040*/  MOV R59, R51 ;  /* 0x00000033003b7202 */ /* 0x000fce0000000f00 */
[----:B------:R-:W-:Y:S05]  /*2050*/  WARPSYNC.COLLECTIVE R36, `(.L_x_610) ;  /* 0x0000000024087348 */ /* 0x000fea0003c00000 */
[----:B------:R0:W1:Y:S02]  /*2060*/  SHFL.BFLY P1, R51, R50, R39, R37 ;  /* 0x0c00002732337389 */ /* 0x0000640000020025 */
[----:B01----:R-:W-:Y:S05]  /*2070*/  ENDCOLLECTIVE ;  /* 0x000000000000791b */ /* 0x003fea0003800000 */
.L_x_610:
[----:B------:R-:W-:Y:S05]  /*2080*/  BRA `(.L_x_611) ;  /* 0xffffffe800947947 */ /* 0x000fea000383ffff */
.L_x_612:
        /* <DEDUP_REMOVED lines=15> */
.L_x_6356:


//--------------------- .text._ZN10layer_norm13ln_bwd_kernelINS_13Kernel_traitsI6__halfS2_S2_S2_fjLj256ELj1ELj4ELj1ELj16ENS_18Kernel_traits_baseILj256ES2_S2_S2_S2_fjLj128EEEEELb0ELb0ELb0ELb1EEEvNS_9BwdParamsE --------------------------
	.section	.text._ZN10layer_norm13ln_bwd_kernelINS_13Kernel_traitsI6__halfS2_S2_S2_fjLj256ELj1ELj4ELj1ELj16ENS_18Kernel_traits_baseILj256ES2_S2_S2_S2_fjLj128EEEEELb0ELb0ELb0ELb1EEEvNS_9BwdParamsE,"ax",@progbits
	.align	128
        .global         _ZN10layer_norm13ln_bwd_kernelINS_13Kernel_traitsI6__halfS2_S2_S2_fjLj256ELj1ELj4ELj1ELj16ENS_18Kernel_traits_baseILj256ES2_S2_S2_S2_fjLj128EEEEELb0ELb0ELb0ELb1EEEvNS_9BwdParamsE
        .type           _ZN10layer_norm13ln_bwd_kernelINS_13Kernel_traitsI6__halfS2_S2_S2_fjLj256ELj1ELj4ELj1ELj16ENS_18Kernel_traits_baseILj256ES2_S2_S2_S2_fjLj128EEEEELb0ELb0ELb0ELb1EEEvNS_9BwdParamsE,@function
        .size           _ZN10layer_norm13ln_bwd_kernelINS_13Kernel_traitsI6__halfS2_S2_S2_fjLj256ELj1ELj4ELj1ELj16ENS_18Kernel_traits_baseILj256ES2_S2_S2_S2_fjLj128EEEEELb0ELb0ELb0ELb1EEEvNS_9BwdParamsE,(.L_x_6357 - _ZN10layer_norm13ln_bwd_kernelINS_13Kernel_traitsI6__halfS2_S2_S2_fjLj256ELj1ELj4ELj1ELj16ENS_18Kernel_traits_baseILj256ES2_S2_S2_S2_fjLj128EEEEELb0ELb0ELb0ELb1EEEvNS_9BwdParamsE)
        .other          _ZN10layer_norm13ln_bwd_kernelINS_13Kernel_traitsI6__halfS2_S2_S2_fjLj256ELj1ELj4ELj1ELj16ENS_18Kernel_traits_baseILj256ES2_S2_S2_S2_fjLj128EEEEELb0ELb0ELb0ELb1EEEvNS_9BwdParamsE,@"STO_CUDA_ENTRY STV_DEFAULT"
_ZN10layer_norm13ln_bwd_kernelINS_13Kernel_traitsI6__halfS2_S2_S2_fjLj256ELj1ELj4ELj1ELj16ENS_18Kernel_traits_baseILj256ES2_S2_S2_S2_fjLj128EEEEELb0ELb0ELb0ELb1EEEvNS_9BwdParamsE:
.text._ZN10layer_norm13ln_bwd_kernelINS_13Kernel_traitsI6__halfS2_S2_S2_fjLj256ELj1ELj4ELj1ELj16ENS_18Kernel_traits_baseILj256ES2_S2_S2_S2_fjLj128EEEEELb0ELb0ELb0ELb1EEEvNS_9BwdParamsE:
        /* <DEDUP_REMOVED lines=38> */
[----:B0-----:R-:W-:Y:S01]  /*0260*/  CS2R R2, SRZ ;  /* 0x0000000000027805 */ /* 0x001fe2000001ff00 */
[--C-:B---3--:R-:W-:Y:S02]  /*0270*/  HADD2.F32 R45, -RZ, R4.reuse.H0_H0 ;  /* 0x20000004ff2d7230 */ /* 0x108fe40000004100 */
[----:B------:R-:W-:Y:S02]  /*0280*/  HADD2.F32 R44, -RZ, R4.H1_H1 ;  /* 0x30000004ff2c7230 */ /* 0x000fe40000004100 */
[--C-:B------:R-:W-:Y:S02]  /*0290*/  HADD2.F32 R43, -RZ, R5.reuse.H0_H0 ;  /* 0x20000005ff2b7230 */ /* 0x100fe40000004100 */
[----:B------:R-:W-:Y:S01]  /*02a0*/  HADD2.F32 R42, -RZ, R5.H1_H1 ;  /* 0x30000005ff2a7230 */ /* 0x000fe20000004100 */
[----:B------:R-:W-:Y:S01]  /*02b0*/  CS2R R4, SRZ ;  /* 0x0000000000047805 */ /* 0x000fe2000001ff00 */
[----:B------:R-:W-:-:S02]  /*02c0*/  HADD2.F32 R41, -RZ, R6.H0_H0 ;  /* 0x20000006ff297230 */ /* 0x000fc40000004100 */
[----:B------:R-:W-:Y:S02]  /*02d0*/  HADD2.F32 R40, -RZ, R6.H1_H1 ;  /* 0x30000006ff287230 */ /* 0x000fe40000004100 */
[--C-:B------:R-:W-:Y:S02]  /*02e0*/  HADD2.F32 R39, -RZ, R7.reuse.H0_H0 ;  /* 0x20000007ff277230 */ /* 0x100fe40000004100 */
[----:B------:R-:W-:Y:S01]  /*02f0*/  HADD2.F32 R38, -RZ, R7.H1_H1 ;  /* 0x30000007ff267230 */ /* 0x000fe20000004100 */
[----:B--2---:R-:W-:-:S07]  /*0300*/  CS2R R6, SRZ ;  /* 0x0000000000067805 */ /* 0x004fce000001ff00 */
.L_x_621:
        /* <DEDUP_REMOVED lines=9> */
[----:B0-----:R-:W-:-:S05]  /*03a0*/  @P0 IMAD.WIDE R54, R36, 0x2, R54 ;  /* 0x0000000224360825 */ /* 0x001fca00078e0236 */
[----:B------:R-:W4:Y:S02]  /*03b0*/  @P0 LDG.E.U16 R0, desc[UR8][R54.64] ;  /* 0x0000000836000981 */ /* 0x000f24000c1e1500 */
[----:B------:R-:W0:Y:S01]  /*03c0*/  LDC.64 R46, c[0x0][0x3c8] ;  /* 0x0000f200ff2e7b82 */ /* 0x000e220000000a00 */
[----:B-1----:R-:W-:-:S06]  /*03d0*/  IMAD.WIDE.U32 R20, R34, 0x10, R20 ;  /* 0x0000001022147825 */ /* 0x002fcc00078e0014 */
[----:B------:R-:W4:Y:S01]  /*03e0*/  LDG.E.128 R20, desc[UR8][R20.64] ;  /* 0x0000000814147981 */ /* 0x000f22000c1e1d00 */
[----:B--2---:R-:W-:-:S06]  /*03f0*/  IMAD.WIDE R52, R36, 0x4, R52 ;  /* 0x0000000424347825 */ /* 0x004fcc00078e0234 */
[----:B------:R-:W2:Y:S01]  /*0400*/  LDG.E R52, desc[UR8][R52.64] ;  /* 0x0000000834347981 */ /* 0x000ea2000c1e1900 */
[----:B---3--:R-:W-:-:S06]  /*0410*/  IMAD.WIDE.U32 R24, R34, 0x10, R24 ;  /* 0x0000001022187825 */ /* 0x008fcc00078e0018 */
[----:B------:R-:W3:Y:S01]  /*0420*/  LDG.E.128 R24, desc[UR8][R24.64] ;  /* 0x0000000818187981 */ /* 0x000ee2000c1e1d00 */
[----:B0-----:R-:W-:-:S05]  /*0430*/  IMAD.WIDE R50, R36, 0x4, R46 ;  /* 0x0000000424327825 */ /* 0x001fca00078e022e */
[----:B------:R0:W3:Y:S01]  /*0440*/  LDG.E R47, desc[UR8][R50.64] ;  /* 0x00000008322f7981 */ /* 0x0000e2000c1e1900 */
[----:B------:R-:W-:-:S04]  /*0450*/  ISETP.NE.U32.AND P1, PT, RZ, UR12, PT ;  /* 0x0000000cff007c0c */ /* 0x000fc8000bf25070 */
[----:B------:R-:W-:-:S13]  /*0460*/  ISETP.NE.AND.EX P1, PT, RZ, UR13, PT, P1 ;  /* 0x0000000dff007c0c */ /* 0x000fda000bf25310 */
[----:B------:R-:W1:Y:S01]  /*0470*/  @P1 LDC.64 R48, c[0x0][0x438] ;  /* 0x00010e00ff301b82 */ /* 0x000e620000000a00 */
[----:B------:R-:W-:Y:S02]  /*0480*/  ISETP.NE.AND P2, PT, R37, RZ, PT ;  /* 0x000000ff2500720c */ /* 0x000fe40003f45270 */
[----:B------:R-:W-:Y:S01]  /*0490*/  MOV R46, 0x3f800000 ;  /* 0x3f800000002e7802 */ /* 0x000fe20000000f00 */
[----:B-1----:R-:W-:-:S05]  /*04a0*/  @P1 IMAD.WIDE.U32 R48, R34, 0x10, R48 ;  /* 0x0000001022301825 */ /* 0x002fca00078e0030 */
[----:B-----5:R1:W5:Y:S01]  /*04b0*/  @P1 LDG.E.128 R12, desc[UR8][R48.64] ;  /* 0x00000008300c1981 */ /* 0x020362000c1e1d00 */
[----:B------:R-:W-:Y:S01]  /*04c0*/  UMOV UR6, 0xffffffff ;  /* 0xffffffff00067882 */ /* 0x000fe20000000000 */
[----:B------:R-:W-:-:S04]  /*04d0*/  ISETP.NE.U32.AND P1, PT, RZ, UR12, PT ;  /* 0x0000000cff007c0c */ /* 0x000fc8000bf25070 */
[----:B------:R-:W-:Y:S01]  /*04e0*/  ISETP.NE.AND.EX P1, PT, RZ, UR13, PT, P1 ;  /* 0x0000000dff007c0c */ /* 0x000fe2000bf25310 */
[----:B----4-:R-:W-:Y:S02]  /*04f0*/  @P0 HADD2.F32 R46, -RZ, R0.H0_H0 ;  /* 0x20000000ff2e0230 */ /* 0x010fe40000004100 */
[--C-:B------:R-:W-:Y:S02]  /*0500*/  HADD2.F32 R0, -RZ, R20.reuse.H0_H0 ;  /* 0x20000014ff007230 */ /* 0x100fe40000004100 */
[----:B------:R-:W-:Y:S02]  /*0510*/  HADD2.F32 R20, -RZ, R20.H1_H1 ;  /* 0x30000014ff147230 */ /* 0x000fe40000004100 */
[--C-:B------:R-:W-:Y:S01]  /*0520*/  HADD2.F32 R58, -RZ, R21.reuse.H1_H1 ;  /* 0x30000015ff3a7230 */ /* 0x100fe20000004100 */
[----:B--2---:R-:W-:Y:S01]  /*0530*/  FSEL R53, R52, RZ, !P2 ;  /* 0x000000ff34357208 */ /* 0x004fe20005000000 */
[----:B0-----:R-:W-:Y:S02]  /*0540*/  HADD2.F32 R50, -RZ, R21.H0_H0 ;  /* 0x20000015ff327230 */ /* 0x001fe40000004100 */
[----:B------:R-:W-:-:S02]  /*0550*/  HADD2.F32 R56, -RZ, R22.H0_H0 ;  /* 0x20000016ff387230 */ /* 0x000fc40000004100 */
[----:B------:R-:W-:Y:S02]  /*0560*/  HADD2.F32 R54, -RZ, R22.H1_H1 ;  /* 0x30000016ff367230 */ /* 0x000fe40000004100 */
[C---:B------:R-:W-:Y:S01]  /*0570*/  FADD.FTZ R55, -R53.reuse, R20 ;  /* 0x0000001435377221 */ /* 0x040fe20000010100 */
[--C-:B------:R-:W-:Y:S02]  /*0580*/  HADD2.F32 R52, -RZ, R23.reuse.H0_H0 ;  /* 0x20000017ff347230 */ /* 0x100fe40000004100 */
[C---:B------:R-:W-:Y:S01]  /*0590*/  FADD.FTZ R58, -R53.reuse, R58 ;  /* 0x0000003a353a7221 */ /* 0x040fe20000010100 */
[----:B------:R-:W-:Y:S02]  /*05a0*/  HADD2.F32 R22, -RZ, R23.H1_H1 ;  /* 0x30000017ff167230 */ /* 0x000fe40000004100 */
[C---:B------:R-:W-:Y:S01]  /*05b0*/  FADD.FTZ R0, -R53.reuse, R0 ;  /* 0x0000000035007221 */ /* 0x040fe20000010100 */
[--C-:B---3--:R-:W-:Y:S02]  /*05c0*/  HADD2.F32 R60, -RZ, R24.reuse.H0_H0 ;  /* 0x20000018ff3c7230 */ /* 0x108fe40000004100 */
[----:B------:R-:W-:Y:S01]  /*05d0*/  FADD.FTZ R50, -R53, R50 ;  /* 0x0000003235327221 */ /* 0x000fe20000010100 */
[----:B------:R-:W-:-:S02]  /*05e0*/  HADD2.F32 R24, -RZ, R24.H1_H1 ;  /* 0x30000018ff187230 */ /* 0x000fc40000004100 */
[----:B------:R-:W-:Y:S01]  /*05f0*/  FADD.FTZ R56, -R53, R56 ;  /* 0x0000003835387221 */ /* 0x000fe20000010100 */
[--C-:B------:R-:W-:Y:S02]  /*0600*/  HADD2.F32 R23, -RZ, R25.reuse.H1_H1 ;  /* 0x30000019ff177230 */ /* 0x100fe40000004100 */
[----:B------:R-:W-:Y:S01]  /*0610*/  FMUL.FTZ R55, R47, R55 ;  /* 0x000000372f377220 */ /* 0x000fe20000410000 */
[C---:B------:R-:W-:Y:S01]  /*0620*/  FADD.FTZ R54, -R53.reuse, R54 ;  /* 0x0000003635367221 */ /* 0x040fe20000010100 */
[C---:B------:R-:W-:Y:S01]  /*0630*/  FADD.FTZ R52, -R53.reuse, R52 ;  /* 0x0000003435347221 */ /* 0x040fe20000010100 */
[----:B------:R-:W-:Y:S01]  /*0640*/  FADD.FTZ R20, -R53, R22 ;  /* 0x0000001635147221 */ /* 0x000fe20000010100 */
[C---:B-1----:R-:W-:Y:S01]  /*0650*/  FMUL.FTZ R49, R47.reuse, R58 ;  /* 0x0000003a2f317220 */ /* 0x042fe20000410000 */
[----:B------:R-:W-:Y:S01]  /*0660*/  FMUL.FTZ R0, R47, R0 ;  /* 0x000000002f007220 */ /* 0x000fe20000410000 */
[----:B------:R-:W-:Y:S01]  /*0670*/  FMUL.FTZ R53, R45, R60 ;  /* 0x0000003c2d357220 */ /* 0x000fe20000410000 */
[----:B------:R-:W-:-:S02]  /*0680*/  HADD2.F32 R48, -RZ, R25.H0_H0 ;  /* 0x20000019ff307230 */ /* 0x000fc40000004100 */
[----:B------:R-:W-:Y:S01]  /*0690*/  FMUL.FTZ R51, R47, R50 ;  /* 0x000000322f337220 */ /* 0x000fe20000410000 */
[--C-:B------:R-:W-:Y:S02]  /*06a0*/  HADD2.F32 R25, -RZ, R26.reuse.H0_H0 ;  /* 0x2000001aff197230 */ /* 0x100fe40000004100 */
[----:B------:R-:W-:Y:S01]  /*06b0*/  FADD.FTZ R31, R24, R31 ;  /* 0x0000001f181f7221 */ /* 0x000fe20000010000 */
[----:B------:R-:W-:Y:S02]  /*06c0*/  HADD2.F32 R22, -RZ, R26.H1_H1 ;  /* 0x3000001aff167230 */ /* 0x000fe40000004100 */
        /* <DEDUP_REMOVED lines=13> */
[----:B------:R-:W-:-:S02]  /*07a0*/  HADD2.F32 R21, -RZ, R27.H0_H0 ;  /* 0x2000001bff157230 */ /* 0x000fc40000004100 */
[----:B------:R-:W-:Y:S02]  /*07b0*/  HADD2.F32 R57, -RZ, R27.H1_H1 ;  /* 0x3000001bff397230 */ /* 0x000fe40000004100 */
[----:B------:R-:W-:Y:S01]  /*07c0*/  FMUL.FTZ R27, R47, R56 ;  /* 0x000000382f1b7220 */ /* 0x000fe20000410000 */
[----:B------:R-:W-:Y:S01]  /*07d0*/  FADD.FTZ R59, R23, R48 ;  /* 0x00000030173b7221 */ /* 0x000fe20000010000 */
[----:B------:R-:W-:Y:S01]  /*07e0*/  FFMA.FTZ R54, R51, R48, R54 ;  /* 0x0000003033367223 */ /* 0x000fe20000010036 */
[----:B------:R-:W-:Y:S01]  /*07f0*/  FADD.FTZ R6, R25, R6 ;  /* 0x0000000619067221 */ /* 0x000fe20000010000 */
        /* <DEDUP_REMOVED lines=44> */
.L_x_633:
        /* <DEDUP_REMOVED lines=41> */
[----:B------:R-:W-:Y:S02]  /*0d50*/  F2FP.F16.F32.PACK_AB R23, R24, R53 ;  /* 0x000000351817723e */ /* 0x000fe400000000ff */
[----:B------:R-:W-:Y:S02]  /*0d60*/  F2FP.F16.F32.PACK_AB R22, R51, R22 ;  /* 0x000000163316723e */ /* 0x000fe400000000ff */
[----:B------:R-:W-:Y:S02]  /*0d70*/  F2FP.F16.F32.PACK_AB R21, R0, R21 ;  /* 0x000000150015723e */ /* 0x000fe400000000ff */
[----:B------:R-:W-:Y:S01]  /*0d80*/  F2FP.F16.F32.PACK_AB R20, R25, R20 ;  /* 0x000000141914723e */ /* 0x000fe200000000ff */
[----:B------:R-:W-:Y:S06]  /*0d90*/  BRA `(.L_x_619) ;  /* 0x0000000800247947 */ /* 0x000fec0003800000 */
.L_x_618:
        /* <DEDUP_REMOVED lines=28> */
[C---:B------:R-:W-:Y:S01]  /*0f60*/  F2FP.F16.F32.PACK_AB R18, R47.reuse, R23 ;  /* 0x000000172f12723e */ /* 0x040fe200000000ff */
[-C--:B------:R-:W-:Y:S01]  /*0f70*/  FMUL.FTZ R47, R47, R46.reuse ;  /* 0x0000002e2f2f7220 */ /* 0x080fe20000410000 */
[-C--:B------:R-:W-:Y:S01]  /*0f80*/  FMUL.FTZ R0, R17, R46.reuse ;  /* 0x0000002e11007220 */ /* 0x080fe20000410000 */
[-C--:B------:R-:W-:Y:S01]  /*0f90*/  FMUL.FTZ R27, R26, R46.reuse ;  /* 0x0000002e1a1b7220 */ /* 0x080fe20000410000 */
[-C--:B------:R-:W-:Y:S01]  /*0fa0*/  FMUL.FTZ R20, R21, R46.reuse ;  /* 0x0000002e15147220 */ /* 0x080fe20000410000 */
[C---:B------:R-:W-:Y:S01]  /*0fb0*/  FMUL.FTZ R25, R16.reuse, R46 ;  /* 0x0000002e10197220 */ /* 0x040fe20000410000 */
[----:B------:R-:W-:-:S02]  /*0fc0*/  F2FP.F16.F32.PACK_AB R16, R16, R21 ;  /* 0x000000151010723e */ /* 0x000fc400000000ff */
[----:B------:R-:W-:Y:S02]  /*0fd0*/  F2FP.F16.F32.PACK_AB R17, R26, R17 ;  /* 0x000000111a11723e */ /* 0x000fe400000000ff */
[----:B------:R-:W-:Y:S02]  /*0fe0*/  F2FP.F16.F32.PACK_AB R23, R49, R24 ;  /* 0x000000183117723e */ /* 0x000fe400000000ff */
[----:B------:R-:W-:Y:S02]  /*0ff0*/  F2FP.F16.F32.PACK_AB R22, R47, R22 ;  /* 0x000000162f16723e */ /* 0x000fe400000000ff */
[----:B------:R-:W-:Y:S02]  /*1000*/  F2FP.F16.F32.PACK_AB R21, R27, R0 ;  /* 0x000000001b15723e */ /* 0x000fe400000000ff */
[----:B------:R-:W-:Y:S01]  /*1010*/  F2FP.F16.F32.PACK_AB R20, R25, R20 ;  /* 0x000000141914723e */ /* 0x000fe200000000ff */
[----:B------:R-:W-:Y:S06]  /*1020*/  BRA `(.L_x_619) ;  /* 0x0000000400807947 */ /* 0x000fec0003800000 */
.L_x_617:
        /* <DEDUP_REMOVED lines=11> */
[----:B------:R-:W-:Y:S01]  /*10e0*/  FFMA.FTZ R20, R20, R59, R52 ;  /* 0x0000003b14147223 */ /* 0x000fe20000010034 */
[----:B------:R-:W-:Y:S01]  /*10f0*/  FADD.FTZ R51, R48, -R51 ;  /* 0x8000003330337221 */ /* 0x000fe20000010000 */
[----:B-----5:R-:W-:-:S02]  /*1100*/  HADD2.F32 R25, -RZ, R12.H1_H1 ;  /* 0x3000000cff197230 */ /* 0x020fc40000004100 */
[----:B------:R-:W-:Y:S01]  /*1110*/  FADD.FTZ R50, R50, -R55 ;  /* 0x8000003732327221 */ /* 0x000fe20000010000 */
[----:B------:R-:W-:Y:S02]  /*1120*/  HADD2.F32 R48, -RZ, R12.H0_H0 ;  /* 0x2000000cff307230 */ /* 0x000fe40000004100 */
[----:B------:R-:W-:Y:S01]  /*1130*/  FADD.FTZ R0, R53, -R0 ;  /* 0x8000000035007221 */ /* 0x000fe20000010000 */
[--C-:B------:R-:W-:Y:S02]  /*1140*/  HADD2.F32 R52, -RZ, R13.reuse.H0_H0 ;  /* 0x2000000dff347230 */ /* 0x100fe40000004100 */
[----:B------:R-:W-:Y:S01]  /*1150*/  FADD.FTZ R24, R21, -R24 ;  /* 0x8000001815187221 */ /* 0x000fe20000010000 */
[C---:B------:R-:W-:Y:S01]  /*1160*/  FFMA.FTZ R21, R47.reuse, R50, R25 ;  /* 0x000000322f157223 */ /* 0x040fe20000010019 */
[----:B------:R-:W-:Y:S01]  /*1170*/  FADD.FTZ R26, R26, -R49 ;  /* 0x800000311a1a7221 */ /* 0x000fe20000010000 */
[C---:B------:R-:W-:Y:S01]  /*1180*/  FFMA.FTZ R23, R47.reuse, R0, R48 ;  /* 0x000000002f177223 */ /* 0x040fe20000010030 */
[----:B------:R-:W-:Y:S01]  /*1190*/  FFMA.FTZ R25, R47, R51, R52 ;  /* 0x000000332f197223 */ /* 0x000fe20000010034 */
[----:B------:R-:W-:Y:S01]  /*11a0*/  FADD.FTZ R57, R57, -R20 ;  /* 0x8000001439397221 */ /* 0x000fe20000010000 */
[----:B------:R-:W-:-:S02]  /*11b0*/  HADD2.F32 R0, -RZ, R13.H1_H1 ;  /* 0x3000000dff007230 */ /* 0x000fc40000004100 */
[----:B------:R-:W-:Y:S01]  /*11c0*/  FADD.FTZ R22, R22, -R27 ;  /* 0x8000001b16167221 */ /* 0x000fe20000010000 */
[--C-:B------:R-:W-:Y:S02]  /*11d0*/  HADD2.F32 R49, -RZ, R14.reuse.H0_H0 ;  /* 0x2000000eff317230 */ /* 0x100fe40000004100 */
[----:B------:R-:W-:Y:S02]  /*11e0*/  HADD2.F32 R51, -RZ, R14.H1_H1 ;  /* 0x3000000eff337230 */ /* 0x000fe40000004100 */
[C---:B------:R-:W-:Y:S01]  /*11f0*/  FFMA.FTZ R27, R47.reuse, R26, R0 ;  /* 0x0000001a2f1b7223 */ /* 0x040fe20000010000 */
[--C-:B------:R-:W-:Y:S02]  /*1200*/  HADD2.F32 R53, -RZ, R15.reuse.H0_H0 ;  /* 0x2000000fff357230 */ /* 0x100fe40000004100 */
[C---:B------:R-:W-:Y:S01]  /*1210*/  FFMA.FTZ R49, R47.reuse, R54, R49 ;  /* 0x000000362f317223 */ /* 0x040fe20000010031 */
[----:B------:R-:W-:Y:S02]  /*1220*/  HADD2.F32 R20, -RZ, R15.H1_H1 ;  /* 0x3000000fff147230 */ /* 0x000fe40000004100 */
[----:B------:R-:W-:Y:S01]  /*1230*/  FFMA.FTZ R51, R47, R22, R51 ;  /* 0x000000162f337223 */ /* 0x000fe20000010033 */
[----:B------:R-:W-:Y:S01]  /*1240*/  FMUL.FTZ R0, R25, R46 ;  /* 0x0000002e19007220 */ /* 0x000fe20000410000 */
[----:B------:R-:W-:Y:S01]  /*1250*/  FFMA.FTZ R53, R47, R24, R53 ;  /* 0x000000182f357223 */ /* 0x000fe20000010035 */
[-C--:B------:R-:W-:Y:S01]  /*1260*/  FMUL.FTZ R22, R49, R46.reuse ;  /* 0x0000002e31167220 */ /* 0x080fe20000410000 */
[----:B------:R-:W-:Y:S01]  /*1270*/  FFMA.FTZ R47, R47, R57, R20 ;  /* 0x000000392f2f7223 */ /* 0x000fe20000010014 */
        /* <DEDUP_REMOVED lines=11> */
.L_x_620:
        /* <DEDUP_REMOVED lines=9> */
[--C-:B-----5:R-:W-:Y:S02]  /*13c0*/  HADD2.F32 R20, -RZ, R12.reuse.H0_H0 ;  /* 0x2000000cff147230 */ /* 0x120fe40000004100 */
[----:B------:R-:W-:Y:S01]  /*13d0*/  FADD.FTZ R16, R53, -R16 ;  /* 0x8000001035107221 */ /* 0x000fe20000010000 */
[----:B------:R-:W-:-:S02]  /*13e0*/  HADD2.F32 R17, -RZ, R12.H1_H1 ;  /* 0x3000000cff117230 */ /* 0x000fc40000004100 */
[----:B------:R-:W-:Y:S01]  /*13f0*/  FADD.FTZ R50, R50, -R55 ;  /* 0x8000003732327221 */ /* 0x000fe20000010000 */
[----:B------:R-:W-:Y:S02]  /*1400*/  HADD2.F32 R19, -RZ, R13.H0_H0 ;  /* 0x2000000dff137230 */ /* 0x000fe40000004100 */
[----:B------:R-:W-:Y:S01]  /*1410*/  FADD.FTZ R48, R48, -R51 ;  /* 0x8000003330307221 */ /* 0x000fe20000010000 */
[----:B------:R-:W-:Y:S01]  /*1420*/  FADD.FTZ R0, R21, -R0 ;  /* 0x8000000015007221 */ /* 0x000fe20000010000 */
[----:B------:R-:W-:Y:S01]  /*1430*/  FADD.FTZ R26, R26, -R49 ;  /* 0x800000311a1a7221 */ /* 0x000fe20000010000 */
[----:B------:R-:W-:Y:S01]  /*1440*/  FADD.FTZ R18, R25, -R18 ;  /* 0x8000001219127221 */ /* 0x000fe20000010000 */
[C---:B------:R-:W-:Y:S01]  /*1450*/  FFMA.FTZ R21, R47.reuse, R16, R20 ;  /* 0x000000102f157223 */ /* 0x040fe20000010014 */
[----:B------:R-:W-:Y:S01]  /*1460*/  FFMA.FTZ R16, R47, R50, R17 ;  /* 0x000000322f107223 */ /* 0x000fe20000010011 */
[--C-:B------:R-:W-:Y:S02]  /*1470*/  HADD2.F32 R20, -RZ, R15.reuse.H0_H0 ;  /* 0x2000000fff147230 */ /* 0x100fe40000004100 */
[----:B------:R-:W-:Y:S01]  /*1480*/  FADD.FTZ R52, R57, -R52 ;  /* 0x8000003439347221 */ /* 0x000fe20000010000 */
[----:B------:R-:W-:-:S02]  /*1490*/  HADD2.F32 R49, -RZ, R15.H1_H1 ;  /* 0x3000000fff317230 */ /* 0x000fc40000004100 */
[C---:B------:R-:W-:Y:S01]  /*14a0*/  FFMA.FTZ R17, R47.reuse, R48, R19 ;  /* 0x000000302f117223 */ /* 0x040fe20000010013 */
[--C-:B------:R-:W-:Y:S02]  /*14b0*/  HADD2.F32 R23, -RZ, R14.reuse.H0_H0 ;  /* 0x2000000eff177230 */ /* 0x100fe40000004100 */
[C---:B------:R-:W-:Y:S01]  /*14c0*/  FFMA.FTZ R27, R47.reuse, R0, R20 ;  /* 0x000000002f1b7223 */ /* 0x040fe20000010014 */
[----:B------:R-:W-:Y:S02]  /*14d0*/  HADD2.F32 R25, -RZ, R14.H1_H1 ;  /* 0x3000000eff197230 */ /* 0x000fe40000004100 */
[C---:B------:R-:W-:Y:S01]  /*14e0*/  FFMA.FTZ R49, R47.reuse, R52, R49 ;  /* 0x000000342f317223 */ /* 0x040fe20000010031 */
[----:B------:R-:W-:Y:S02]  /*14f0*/  HADD2.F32 R19, -RZ, R13.H1_H1 ;  /* 0x3000000dff137230 */ /* 0x000fe40000004100 */
[----:B------:R-:W-:Y:S01]  /*1500*/  FFMA.FTZ R23, R47, R18, R23 ;  /* 0x000000122f177223 */ /* 0x000fe20000010017 */
[----:B------:R-:W-:Y:S01]  /*1510*/  FMUL.FTZ R24, R27, R46 ;  /* 0x0000002e1b187220 */ /* 0x000fe20000410000 */
[----:B------:R-:W-:Y:S01]  /*1520*/  FFMA.FTZ R25, R47, R22, R25 ;  /* 0x000000162f197223 */ /* 0x000fe20000010019 */
[----:B------:R-:W-:Y:S01]  /*1530*/  FMUL.FTZ R0, R17, R46 ;  /* 0x0000002e11007220 */ /* 0x000fe20000410000 */
[----:B------:R-:W-:Y:S01]  /*1540*/  FFMA.FTZ R26, R47, R26, R19 ;  /* 0x0000001a2f1a7223 */ /* 0x000fe20000010013 */
[----:B------:R-:W-:Y:S01]  /*1550*/  F2FP.F16.F32.PACK_AB R19, R49, R27 ;  /* 0x0000001b3113723e */ /* 0x000fe200000000ff */
[CC--:B------:R-:W-:Y:S01]  /*1560*/  FMUL.FTZ R47, R25.reuse, R46.reuse ;  /* 0x0000002e192f7220 */ /* 0x0c0fe20000410000 */
[----:B------:R-:W-:Y:S01]  /*1570*/  F2FP.F16.F32.PACK_AB R18, R25, R23 ;  /* 0x000000171912723e */ /* 0x000fe200000000ff */
        /* <DEDUP_REMOVED lines=10> */
[----:B------:R-:W-:-:S07]  /*1620*/  F2FP.F16.F32.PACK_AB R20, R25, R20 ;  /* 0x000000141914723e */ /* 0x000fce00000000ff */
.L_x_619:
        /* <DEDUP_REMOVED lines=13> */
.L_x_615:
        /* <DEDUP_REMOVED lines=16> */
.L_x_614:
[----:B------:R-:W-:Y:S05]  /*1800*/  BSYNC B0 ;  /* 0x0000000000007941 */ /* 0x000fea0003800000 */
.L_x_613:
        /* <DEDUP_REMOVED lines=61> */
.L_x_616:
[----:B------:R-:W-:Y:S01]  /*1be0*/  HFMA2 R61, -RZ, RZ, 0, 5.9604644775390625e-08 ;  /* 0x00000001ff3d7431 */ /* 0x000fe200000001ff */
[----:B------:R-:W-:Y:S01]  /*1bf0*/  BSSY B2, `(.L_x_622) ;  /* 0x0000006000027945 */ /* 0x000fe20003800000 */
[----:B------:R-:W-:Y:S02]  /*1c00*/  MOV R58, 0x1f ;  /* 0x0000001f003a7802 */ /* 0x000fe40000000f00 */
[----:B------:R-:W-:-:S07]  /*1c10*/  MOV R56, 0xffffffff ;  /* 0xffffffff00387802 */ /* 0x000fce0000000f00 */
[----:B-----5:R-:W-:Y:S05]  /*1c20*/  WARPSYNC.COLLECTIVE R56, `(.L_x_623) ;  /* 0x0000000038087348 */ /* 0x020fea0003c00000 */
[----:B------:R0:W1:Y:S02]  /*1c30*/  SHFL.BFLY P3, R61, R60, R61, R58 ;  /* 0x0c00003d3c3d7389 */ /* 0x000064000006003a */
[----:B01---5:R-:W-:Y:S05]  /*1c40*/  ENDCOLLECTIVE ;  /* 0x000000000000791b */ /* 0x023fea0003800000 */
.L_x_623:
[----:B------:R-:W-:Y:S05]  /*1c50*/  BSYNC B2 ;  /* 0x0000000000027941 */ /* 0x000fea0003800000 */
.L_x_622:
        /* <DEDUP_REMOVED lines=8> */
.L_x_624:
[----:B------:R-:W-:Y:S02]  /*1ce0*/  MOV R60, R54 ;  /* 0x00000036003c7202 */ /* 0x000fe40000000f00 */
[----:B------:R-:W-:Y:S01]  /*1cf0*/  MOV R52, R61 ;  /* 0x0000003d00347202 */ /* 0x000fe20000000f00 */
[----:B------:R-:W-:-:S04]  /*1d00*/  HFMA2 R61, -RZ, RZ, 0, 1.1920928955078125e-07 ;  /* 0x00000002ff3d7431 */ /* 0x000fc800000001ff */
[----:B------:R-:W-:-:S07]  /*1d10*/  FADD.FTZ R59, R59, R52 ;  /* 0x000000343b3b7221 */ /* 0x000fce0000010000 */
[----:B------:R-:W-:Y:S05]  /*1d20*/  WARPSYNC.COLLECTIVE R56, `(.L_x_625) ;  /* 0x0000000038087348 */ /* 0x000fea0003c00000 */
[----:B------:R0:W1:Y:S02]  /*1d30*/  SHFL.BFLY P3, R61, R60, R61, R58 ;  /* 0x0c00003d3c3d7389 */ /* 0x000064000006003a */
[----:B01----:R-:W-:Y:S05]  /*1d40*/  ENDCOLLECTIVE ;  /* 0x000000000000791b */ /* 0x003fea0003800000 */
.L_x_625:
[----:B------:R-:W-:Y:S02]  /*1d50*/  MOV R60, R59 ;  /* 0x0000003b003c7202 */ /* 0x000fe40000000f00 */
[----:B------:R-:W-:Y:S01]  /*1d60*/  MOV R52, R61 ;  /* 0x0000003d00347202 */ /* 0x000fe20000000f00 */
[----:B------:R-:W-:-:S04]  /*1d70*/  HFMA2 R61, -RZ, RZ, 0, 1.1920928955078125e-07 ;  /* 0x00000002ff3d7431 */ /* 0x000fc800000001ff */
[----:B------:R-:W-:-:S07]  /*1d80*/  FADD.FTZ R52, R54, R52 ;  /* 0x0000003436347221 */ /* 0x000fce0000010000 */
[----:B------:R-:W-:Y:S05]  /*1d90*/  WARPSYNC.COLLECTIVE R56, `(.L_x_626) ;  /* 0x0000000038087348 */ /* 0x000fea0003c00000 */
[----:B------:R0:W1:Y:S02]  /*1da0*/  SHFL.BFLY P3, R61, R60, R61, R58 ;  /* 0x0c00003d3c3d7389 */ /* 0x000064000006003a */
[----:B01----:R-:W-:Y:S05]  /*1db0*/  ENDCOLLECTIVE ;  /* 0x000000000000791b */ /* 0x003fea0003800000 */
.L_x_626:
[----:B------:R-:W-:Y:S01]  /*1dc0*/  MOV R60, R52 ;  /* 0x00000034003c7202 */ /* 0x000fe20000000f00 */
[----:B------:R-:W-:Y:S01]  /*1dd0*/  FADD.FTZ R59, R59, R61 ;  /* 0x0000003d3b3b7221 */ /* 0x000fe20000010000 */
[----:B------:R-:W-:-:S07]  /*1de0*/  HFMA2 R61, -RZ, RZ, 0, 2.384185791015625e-07 ;  /* 0x00000004ff3d7431 */ /* 0x000fce00000001ff */
[----:B------:R-:W-:Y:S05]  /*1df0*/  WARPSYNC.COLLECTIVE R56, `(.L_x_627) ;  /* 0x0000000038087348 */ /* 0x000fea0003c00000 */
[----:B------:R0:W1:Y:S02]  /*1e00*/  SHFL.BFLY P3, R61, R60, R61, R58 ;  /* 0x0c00003d3c3d7389 */ /* 0x000064000006003a */
[----:B01----:R-:W-:Y:S05]  /*1e10*/  ENDCOLLECTIVE ;  /* 0x000000000000791b */ /* 0x003fea0003800000 */
.L_x_627:
[----:B------:R-:W-:Y:S02]  /*1e20*/  MOV R60, R59 ;  /* 0x0000003b003c7202 */ /* 0x000fe40000000f00 */
[----:B------:R-:W-:Y:S01]  /*1e30*/  MOV R54, R61 ;  /* 0x0000003d00367202 */ /* 0x000fe20000000f00 */
[----:B------:R-:W-:-:S04]  /*1e40*/  HFMA2 R61, -RZ, RZ, 0, 2.384185791015625e-07 ;  /* 0x00000004ff3d7431 */ /* 0x000fc800000001ff */
[----:B------:R-:W-:-:S07]  /*1e50*/  FADD.FTZ R52, R52, R54 ;  /* 0x0000003634347221 */ /* 0x000fce0000010000 */
[----:B------:R-:W-:Y:S05]  /*1e60*/  WARPSYNC.COLLECTIVE R56, `(.L_x_628) ;  /* 0x0000000038087348 */ /* 0x000fea0003c00000 */
[----:B------:R0:W1:Y:S02]  /*1e70*/  SHFL.BFLY P3, R61, R60, R61, R58 ;  /* 0x0c00003d3c3d7389 */ /* 0x000064000006003a */
[----:B01----:R-:W-:Y:S05]  /*1e80*/  ENDCOLLECTIVE ;  /* 0x000000000000791b */ /* 0x003fea0003800000 */
.L_x_628:
[----:B------:R-:W-:Y:S01]  /*1e90*/  MOV R60, R52 ;  /* 0x00000034003c7202 */ /* 0x000fe20000000f00 */
[----:B------:R-:W-:Y:S01]  /*1ea0*/  FADD.FTZ R54, R59, R61 ;  /* 0x0000003d3b367221 */ /* 0x000fe20000010000 */
[----:B------:R-:W-:-:S07]  /*1eb0*/  HFMA2 R61, -RZ, RZ, 0, 4.76837158203125e-07 ;  /* 0x00000008ff3d7431 */ /* 0x000fce00000001ff */
[----:B------:R-:W-:Y:S05]  /*1ec0*/  WARPSYNC.COLLECTIVE R56, `(.L_x_629) ;  /* 0x0000000038087348 */ /* 0x000fea0003c00000 */
[----:B------:R0:W1:Y:S02]  /*1ed0*/  SHFL.BFLY P3, R61, R60, R61, R58 ;  /* 0x0c00003d3c3d7389 */ /* 0x000064000006003a */
[----:B01----:R-:W-:Y:S05]  /*1ee0*/  ENDCOLLECTIVE ;  /* 0x000000000000791b */ /* 0x003fea0003800000 */
.L_x_629:
[----:B------:R-:W-:Y:S01]  /*1ef0*/  MOV R60, R54 ;  /* 0x00000036003c7202 */ /* 0x000fe20000000f00 */
[----:B------:R-:W-:Y:S01]  /*1f00*/  FADD.FTZ R52, R52, R61 ;  /* 0x0000003d34347221 */ /* 0x000fe20000010000 */
[----:B------:R-:W-:-:S07]  /*1f10*/  HFMA2 R61, -RZ, RZ, 0, 4.76837158203125e-07 ;  /* 0x00000008ff3d7431 */ /* 0x000fce00000001ff */
[----:B------:R-:W-:Y:S05]  /*1f20*/  WARPSYNC.COLLECTIVE R56, `(.L_x_630) ;  /* 0x0000000038087348 */ /* 0x000fea0003c00000 */
[----:B------:R0:W1:Y:S02]  /*1f30*/  SHFL.BFLY P3, R61, R60, R61, R58 ;  /* 0x0c00003d3c3d7389 */ /* 0x000064000006003a */
[----:B01----:R-:W-:Y:S05]  /*1f40*/  ENDCOLLECTIVE ;  /* 0x000000000000791b */ /* 0x003fea0003800000 */
.L_x_630:
[----:B------:R-:W-:Y:S02]  /*1f50*/  MOV R60, R52 ;  /* 0x00000034003c7202 */ /* 0x000fe40000000f00 */
[----:B------:R-:W-:Y:S01]  /*1f60*/  MOV R59, R61 ;  /* 0x0000003d003b7202 */ /* 0x000fe20000000f00 */
[----:B------:R-:W-:-:S04]  /*1f70*/  HFMA2 R61, -RZ, RZ, 0, 9.5367431640625e-07 ;  /* 0x00000010ff3d7431 */ /* 0x000fc800000001ff */
[----:B------:R-:W-:-:S07]  /*1f80*/  FADD.FTZ R54, R54, R59 ;  /* 0x0000003b36367221 */ /* 0x000fce0000010000 */
[----:B------:R-:W-:Y:S05]  /*1f90*/  WARPSYNC.COLLECTIVE R56, `(.L_x_631) ;  /* 0x0000000038087348 */ /* 0x000fea0003c00000 */
[----:B------:R0:W1:Y:S02]  /*1fa0*/  SHFL.BFLY P3, R61, R60, R61, R58 ;  /* 0x0c00003d3c3d7389 */ /* 0x000064000006003a */
[----:B01----:R-:W-:Y:S05]  /*1fb0*/  ENDCOLLECTIVE ;  /* 0x000000000000791b */ /* 0x003fea0003800000 */
.L_x_631:
[----:B------:R-:W-:Y:S02]  /*1fc0*/  MOV R60, R54 ;  /* 0x00000036003c7202 */ /* 0x000fe40000000f00 */
[----:B------:R-:W-:Y:S01]  /*1fd0*/  MOV R59, R61 ;  /* 0x0000003d003b7202 */ /* 0x000fe20000000f00 */
[----:B------:R-:W-:-:S07]  /*1fe0*/  HFMA2 R61, -RZ, RZ, 0, 9.5367431640625e-07 ;  /* 0x00000010ff3d7431 */ /* 0x000fce00000001ff */
[----:B------:R-:W-:Y:S05]  /*1ff0*/  WARPSYNC.COLLECTIVE R56, `(.L_x_632) ;  /* 0x0000000038087348 */ /* 0x000fea0003c00000 */
[----:B------:R0:W1:Y:S02]  /*2000*/  SHFL.BFLY P3, R61, R60, R61, R58 ;  /* 0x0c00003d3c3d7389 */ /* 0x000064000006003a */
[----:B01----:R-:W-:Y:S05]  /*2010*/  ENDCOLLECTIVE ;  /* 0x000000000000791b */ /* 0x003fea0003800000 */
.L_x_632:
[----:B------:R-:W-:Y:S05]  /*2020*/  BRA `(.L_x_633) ;  /* 0xffffffe800a47947 */ /* 0x000fea000383ffff */
.L_x_634:
        /* <DEDUP_REMOVED lines=13> */
.L_x_6357:


//--------------------- .text._ZN10layer_norm13ln_bwd_kernelINS_13Kernel_traitsI6__halfS2_S2_S2_fjLj256ELj1ELj4ELj1ELj16ENS_18Kernel_traits_baseILj256ES2_S2_S2_S2_fjLj128EEEEELb0ELb0ELb1ELb0EEEvNS_9BwdParamsE --------------------------
	.section	.text._ZN10layer_norm13ln_bwd_kernelINS_13Kernel_traitsI6__halfS2_S2_S2_fjLj256ELj1ELj4ELj1ELj16ENS_18Kernel_traits_baseILj256ES2_S2_S2_S2_fjLj128EEEEELb0ELb0ELb1ELb0EEEvNS_9BwdParamsE,"ax",@progbits
	.align	128
        .global         _ZN10layer_norm13ln_bwd_kernelINS_13Kernel_traitsI6__halfS2_S2_S2_fjLj256ELj1ELj4ELj1ELj16ENS_18Kernel_traits_baseILj256ES2_S2_S2_S2_fjLj128EEEEELb0ELb0ELb1ELb0EEEvNS_9BwdParamsE
        .type           _ZN10layer_norm13ln_bwd_kernelINS_13Kernel_traitsI6__halfS2_S2_S2_fjLj256ELj1ELj4ELj1ELj16ENS_18Kernel_traits_baseILj256ES2_S2_S2_S2_fjLj128EEEEELb0ELb0ELb1ELb0EEEvNS_9BwdParamsE,@function
        .size           _ZN10layer_norm13ln_bwd_kernelINS_13Kernel_traitsI6__halfS2_S2_S2_fjLj256ELj1ELj4ELj1ELj16ENS_18Kernel_traits_baseILj256ES2_S2_S2_S2_fjLj128EEEEELb0ELb0ELb1ELb0EEEvNS_9BwdParamsE,(.L_x_6358 - _ZN10layer_norm13ln_bwd_kernelINS_13Kernel_traitsI6__halfS2_S2_S2_fjLj256ELj1ELj4ELj1ELj16ENS_18Kernel_traits_baseILj256ES2_S2_S2_S2_fjLj128EEEEELb0ELb0ELb1ELb0EEEvNS_9BwdParamsE)
        .other          _ZN10layer_norm13ln_bwd_kernelINS_13Kernel_traitsI6__halfS2_S2_S2_fjLj256ELj1ELj4ELj1ELj16ENS_18Kernel_traits_baseILj256ES2_S2_S2_S2_fjLj128EEEEELb0ELb0ELb1ELb0EEEvNS_9BwdParamsE,@"STO_CUDA_ENTRY STV_DEFAULT"
_ZN10layer_norm13ln_bwd_kernelINS_13Kernel_traitsI6__halfS2_S2_S2_fjLj256ELj1ELj4ELj1ELj16ENS_18Kernel_traits_baseILj256ES2_S2_S2_S2_fjLj128EEEEELb0ELb0ELb1ELb0EEEvNS_9BwdParamsE:
.text._ZN10layer_norm13ln_bwd_kernelINS_13Kernel_traitsI6__halfS2_S2_S2_fjLj256ELj1ELj4ELj1ELj16ENS_18Kernel_traits_baseILj256ES2_S2_S2_S2_fjLj128EEEEELb0ELb0ELb1ELb0EEEvNS_9BwdParamsE:
        /* <DEDUP_REMOVED lines=40> */
.L_x_649:
        /* <DEDUP_REMOVED lines=15> */
[----:B------:R-:W-:-:S13]  /*0370*/  ISETP.GE.U32.AND P1, PT, R2, 0x20, PT ;  /* 0x000000200200780c */ /* 0x000fda0003f26070 */
[----:B------:R-:W-:Y:S05]  /*0380*/  @!P1 BRA `(.L_x_639) ;  /* 0x0000000400c49947 */ /* 0x000fea0003800000 */
[----:B------:R-:W-:Y:S01]  /*0390*/  IMAD R3, R4, UR10, RZ ;  /* 0x0000000a04037c24 */ /* 0x000fe2000f8e02ff */
[----:B------:R-:W0:Y:S01]  /*03a0*/  LDC.64 R8, c[0x0][0x3a8] ;  /* 0x0000ea00ff087b82 */ /* 0x000e220000000a00 */
[----:B------:R-:W-:Y:S01]  /*03b0*/  IADD3 R5, PT, PT, R54, -0x1, RZ ;  /* 0xffffffff36057810 */ /* 0x000fe20007ffe0ff */
[----:B------:R-:W-:Y:S02]  /*03c0*/  IMAD.WIDE R60, R4, 0x4, R60 ;  /* 0x00000004043c7825 */ /* 0x000fe400078e023c */
[----:B------:R-:W-:Y:S02]  /*03d0*/  SHF.R.S32.HI R6, RZ, 0x1f, R3 ;  /* 0x0000001fff067819 */ /* 0x000fe40000011403 */
[----:B------:R-:W-:Y:S01]  /*03e0*/  IMAD R5, R5, UR10, RZ ;  /* 0x0000000a05057c24 */ /* 0x000fe2000f8e02ff */
[----:B------:R-:W2:Y:S01]  /*03f0*/  LDG.E R58, desc[UR6][R60.64] ;  /* 0x000000063c3a7981 */ /* 0x000ea2000c1e1900 */
[----:B------:R-:W-:Y:S02]  /*0400*/  LEA.HI R3, R6, R3, RZ, 0x3 ;  /* 0x0000000306037211 */ /* 0x000fe400078f18ff */
[----:B------:R-:W1:Y:S01]  /*0410*/  LDC.64 R6, c[0x0][0x428] ;  /* 0x00010a00ff067b82 */ /* 0x000e620000000a00 */
[----:B------:R-:W-:-:S02]  /*0420*/  SHF.R.S32.HI R44, RZ, 0x1f, R5 ;  /* 0x0000001fff2c7819 */ /* 0x000fc40000011405 */
[----:B------:R-:W-:Y:S02]  /*0430*/  LEA.HI.SX32 R3, R3, R0, 0x1d ;  /* 0x0000000003037211 */ /* 0x000fe400078feaff */
[----:B------:R-:W-:-:S04]  /*0440*/  LEA.HI R5, R44, R5, RZ, 0x3 ;  /* 0x000000052c057211 */ /* 0x000fc800078f18ff */
[----:B------:R-:W-:Y:S01]  /*0450*/  LEA.HI.SX32 R5, R5, R0, 0x1d ;  /* 0x0000000005057211 */ /* 0x000fe200078feaff */
[----:B0-----:R-:W-:-:S06]  /*0460*/  IMAD.WIDE.U32 R8, R3, 0x10, R8 ;  /* 0x0000001003087825 */ /* 0x001fcc00078e0008 */
[----:B------:R-:W3:Y:S01]  /*0470*/  LDG.E.128 R8, desc[UR6][R8.64] ;  /* 0x0000000608087981 */ /* 0x000ee2000c1e1d00 */
[----:B-1----:R-:W-:-:S05]  /*0480*/  IMAD.WIDE.U32 R6, R5, 0x10, R6 ;  /* 0x0000001005067825 */ /* 0x002fca00078e0006 */
[----:B------:R0:W4:Y:S01]  /*0490*/  LDG.E.128 R44, desc[UR6][R6.64] ;  /* 0x00000006062c7981 */ /* 0x000122000c1e1d00 */
[----:B------:R-:W-:-:S04]  /*04a0*/  ISETP.NE.U32.AND P1, PT, RZ, UR16, PT ;  /* 0x00000010ff007c0c */ /* 0x000fc8000bf25070 */
[----:B------:R-:W-:-:S13]  /*04b0*/  ISETP.NE.AND.EX P1, PT, RZ, UR17, PT, P1 ;  /* 0x00000011ff007c0c */ /* 0x000fda000bf25310 */
[----:B------:R-:W1:Y:S02]  /*04c0*/  @P1 LDC.64 R48, c[0x0][0x438] ;  /* 0x00010e00ff301b82 */ /* 0x000e640000000a00 */
[----:B-1----:R-:W-:-:S05]  /*04d0*/  @P1 IMAD.WIDE.U32 R48, R3, 0x10, R48 ;  /* 0x0000001003301825 */ /* 0x002fca00078e0030 */
[----:B------:R1:W5:Y:S01]  /*04e0*/  @P1 LDG.E.128 R12, desc[UR6][R48.64] ;  /* 0x00000006300c1981 */ /* 0x000362000c1e1d00 */
[----:B------:R-:W-:-:S04]  /*04f0*/  ISETP.NE.AND P1, PT, RZ, UR8, PT ;  /* 0x00000008ff007c0c */ /* 0x000fc8000bf25270 */
[----:B--2---:R-:W-:Y:S01]  /*0500*/  FSEL R58, R58, RZ, !P1 ;  /* 0x000000ff3a3a7208 */ /* 0x004fe20004800000 */
[--C-:B---3--:R-:W-:Y:S02]  /*0510*/  HADD2.F32 R3, -RZ, R8.reuse.H0_H0 ;  /* 0x20000008ff037230 */ /* 0x108fe40000004100 */
[----:B------:R-:W-:Y:S02]  /*0520*/  HADD2.F32 R5, -RZ, R8.H1_H1 ;  /* 0x30000008ff057230 */ /* 0x000fe40000004100 */
[----:B0-----:R-:W-:Y:S02]  /*0530*/  HADD2.F32 R7, -RZ, R10.H0_H0 ;  /* 0x2000000aff077230 */ /* 0x001fe40000004100 */
[C---:B------:R-:W-:Y:S01]  /*0540*/  FADD.FTZ R6, -R58.reuse, R3 ;  /* 0x000000033a067221 */ /* 0x040fe20000010100 */
[--C-:B------:R-:W-:Y:S02]  /*0550*/  HADD2.F32 R51, -RZ, R9.reuse.H0_H0 ;  /* 0x20000009ff337230 */ /* 0x100fe40000004100 */
[----:B------:R-:W-:Y:S01]  /*0560*/  FADD.FTZ R8, -R58, R5 ;  /* 0x000000053a087221 */ /* 0x000fe20000010100 */
[----:B------:R-:W-:-:S02]  /*0570*/  HADD2.F32 R9, -RZ, R9.H1_H1 ;  /* 0x30000009ff097230 */ /* 0x000fc40000004100 */
[----:B------:R-:W-:Y:S01]  /*0580*/  FADD.FTZ R60, -R58, R7 ;  /* 0x000000073a3c7221 */ /* 0x000fe20000010100 */
[----:B------:R-:W-:Y:S02]  /*0590*/  HADD2.F32 R53, -RZ, R10.H1_H1 ;  /* 0x3000000aff357230 */ /* 0x000fe40000004100 */
[--C-:B------:R-:W-:Y:S02]  /*05a0*/  HADD2.F32 R55, -RZ, R11.reuse.H0_H0 ;  /* 0x2000000bff377230 */ /* 0x100fe40000004100 */
[----:B------:R-:W-:Y:S02]  /*05b0*/  HADD2.F32 R11, -RZ, R11.H1_H1 ;  /* 0x3000000bff0b7230 */ /* 0x000fe40000004100 */
[----:B-----5:R-:W-:Y:S01]  /*05c0*/  FMUL.FTZ R3, R57, R6 ;  /* 0x0000000639037220 */ /* 0x020fe20000410000 */
[----:B------:R-:W-:Y:S02]  /*05d0*/  HADD2.F32 R5, -RZ, R32.H0_H0 ;  /* 0x20000020ff057230 */ /* 0x000fe40000004100 */
[----:B----4-:R-:W-:-:S02]  /*05e0*/  HADD2.F32 R7, -RZ, R44.H0_H0 ;  /* 0x2000002cff077230 */ /* 0x010fc40000004100 */
[C---:B------:R-:W-:Y:S01]  /*05f0*/  FADD.FTZ R10, -R58.reuse, R51 ;  /* 0x000000333a0a7221 */ /* 0x040fe20000010100 */
[C---:B------:R-:W-:Y:S01]  /*0600*/  FADD.FTZ R62, -R58.reuse, R9 ;  /* 0x000000093a3e7221 */ /* 0x040fe20000010100 */
[C---:B-1----:R-:W-:Y:S01]  /*0610*/  FADD.FTZ R48, -R58.reuse, R53 ;  /* 0x000000353a307221 */ /* 0x042fe20000010100 */
[C---:B------:R-:W-:Y:S01]  /*0620*/  FADD.FTZ R0, -R58.reuse, R55 ;  /* 0x000000373a007221 */ /* 0x040fe20000010100 */
[----:B------:R-:W-:Y:S01]  /*0630*/  FADD.FTZ R58, -R58, R11 ;  /* 0x0000000b3a3a7221 */ /* 0x000fe20000010100 */
[----:B------:R-:W-:Y:S02]  /*0640*/  HADD2.F32 R51, -RZ, R45.H0_H0 ;  /* 0x2000002dff337230 */ /* 0x000fe40000004100 */
[-C--:B------:R-:W-:Y:S01]  /*0650*/  FMUL.FTZ R6, R5, R7.reuse ;  /* 0x0000000705067220 */ /* 0x080fe20000410000 */
[----:B------:R-:W-:Y:S01]  /*0660*/  FADD.FTZ R28, R28, R7 ;  /* 0x000000071c1c7221 */ /* 0x000fe20000010000 */
[----:B------:R-:W-:Y:S01]  /*0670*/  FFMA.FTZ R16, R3, R7, R16 ;  /* 0x0000000703107223 */ /* 0x000fe20000010010 */
[----:B------:R-:W-:-:S02]  /*0680*/  HADD2.F32 R11, -RZ, R33.H0_H0 ;  /* 0x20000021ff0b7230 */ /* 0x000fc40000004100 */
[----:B------:R-:W-:Y:S01]  /*0690*/  FMUL.FTZ R7, R57, R10 ;  /* 0x0000000a39077220 */ /* 0x000fe20000410000 */
[----:B------:R-:W-:Y:S02]  /*06a0*/  HADD2.F32 R44, -RZ, R44.H1_H1 ;  /* 0x3000002cff2c7230 */ /* 0x000fe40000004100 */
[----:B------:R-:W-:Y:S02]  /*06b0*/  HADD2.F32 R64, -RZ, R45.H1_H1 ;  /* 0x3000002dff407230 */ /* 0x000fe40000004100 */
[----:B------:R-:W-:Y:S02]  /*06c0*/  HADD2.F32 R9, -RZ, R32.H1_H1 ;  /* 0x30000020ff097230 */ /* 0x000fe40000004100 */
[----:B------:R-:W-:Y:S01]  /*06d0*/  FMUL.FTZ R10, R11, R51 ;  /* 0x000000330b0a7220 */ /* 0x000fe20000410000 */
[--C-:B------:R-:W-:Y:S02]  /*06e0*/  HADD2.F32 R45, -RZ, R46.reuse.H0_H0 ;  /* 0x2000002eff2d7230 */ /* 0x100fe40000004100 */
[----:B------:R-:W-:Y:S01]  /*06f0*/  FADD.FTZ R30, R30, R51 ;  /* 0x000000331e1e7221 */ /* 0x000fe20000010000 */
[----:B------:R-:W-:-:S02]  /*0700*/  HADD2.F32 R56, -RZ, R46.H1_H1 ;  /* 0x3000002eff387230 */ /* 0x000fc40000004100 */
[----:B------:R-:W-:Y:S01]  /*0710*/  FFMA.FTZ R18, R7, R51, R18 ;  /* 0x0000003307127223 */ /* 0x000fe20000010012 */
[--C-:B------:R-:W-:Y:S02]  /*0720*/  HADD2.F32 R46, -RZ, R34.reuse.H0_H0 ;  /* 0x20000022ff2e7230 */ /* 0x100fe40000004100 */
[----:B------:R-:W-:Y:S01]  /*0730*/  FMUL.FTZ R11, R57, R60 ;  /* 0x0000003c390b7220 */ /* 0x000fe20000410000 */
[----:B------:R-:W-:Y:S02]  /*0740*/  HADD2.F32 R51, -RZ, R34.H1_H1 ;  /* 0x30000022ff337230 */ /* 0x000fe40000004100 */
[----:B------:R-:W-:Y:S01]  /*0750*/  FMUL.FTZ R5, R9, R44 ;  /* 0x0000002c09057220 */ /* 0x000fe20000410000 */
[--C-:B------:R-:W-:Y:S02]  /*0760*/  HADD2.F32 R49, -RZ, R47.reuse.H0_H0 ;  /* 0x2000002fff317230 */ /* 0x100fe40000004100 */
[----:B------:R-:W-:Y:S01]  /*0770*/  FADD.FTZ R60, RZ, R6 ;  /* 0x00000006ff3c7221 */ /* 0x000fe20000010000 */
[----:B------:R-:W-:-:S02]  /*0780*/  HADD2.F32 R50, -RZ, R47.H1_H1 ;  /* 0x3000002fff327230 */ /* 0x000fc40000004100 */
[----:B------:R-:W-:Y:S01]  /*0790*/  FMUL.FTZ R8, R57, R8 ;  /* 0x0000000839087220 */ /* 0x000fe20000410000 */
[----:B------:R-:W-:Y:S01]  /*07a0*/  FFMA.FTZ R47, R3, R6, RZ ;  /* 0x00000006032f7223 */ /* 0x000fe200000100ff */
[-C--:B------:R-:W-:Y:S01]  /*07b0*/  FMUL.FTZ R46, R46, R45.reuse ;  /* 0x0000002d2e2e7220 */ /* 0x080fe20000410000 */
[----:B------:R-:W-:Y:S01]  /*07c0*/  FADD.FTZ R24, R24, R45 ;  /* 0x0000002d18187221 */ /* 0x000fe20000010000 */
[----:B------:R-:W-:Y:S01]  /*07d0*/  FFMA.FTZ R20, R11, R45, R20 ;  /* 0x0000002d0b147223 */ /* 0x000fe20000010014 */
[----:B------:R-:W-:Y:S02]  /*07e0*/  HADD2.F32 R9, -RZ, R33.H1_H1 ;  /* 0x30000021ff097230 */ /* 0x000fe40000004100 */
        /* <DEDUP_REMOVED lines=8> */
[----:B------:R-:W-:Y:S01]  /*0870*/  FMUL.FTZ R9, R9, R64 ;  /* 0x0000004009097220 */ /* 0x000fe20000410000 */
[----:B------:R-:W-:Y:S01]  /*0880*/  FADD.FTZ R56, R51, R10 ;  /* 0x0000000a33387221 */ /* 0x000fe20000010000 */
[----:B------:R-:W-:Y:S01]  /*0890*/  FMUL.FTZ R44, R57, R62 ;  /* 0x0000003e392c7220 */ /* 0x000fe20000410000 */
[----:B------:R-:W-:-:S02]  /*08a0*/  FFMA.FTZ R47, R7, R10, R60 ;  /* 0x0000000a072f7223 */ /* 0x000fc4000001003c */
[----:B------:R-:W-:Y:S02]  /*08b0*/  FADD.FTZ R51, R56, R9 ;  /* 0x0000000938337221 */ /* 0x000fe40000010000 */
[----:B------:R-:W-:Y:S01]  /*08c0*/  FFMA.FTZ R60, R44, R9, R47 ;  /* 0x000000092c3c7223 */ /* 0x000fe2000001002f */
[----:B------:R-:W-:Y:S01]  /*08d0*/  FMUL.FTZ R47, R57, R0 ;  /* 0x00000000392f7220 */ /* 0x000fe20000410000 */
[--C-:B------:R-:W-:Y:S02]  /*08e0*/  HADD2.F32 R62, -RZ, R35.reuse.H0_H0 ;  /* 0x20000023ff3e7230 */ /* 0x100fe40000004100 */
[----:B------:R-:W-:Y:S01]  /*08f0*/  FADD.FTZ R0, R51, R46 ;  /* 0x0000002e33007221 */ /* 0x000fe20000010000 */
[----:B------:R-:W-:Y:S01]  /*0900*/  FFMA.FTZ R51, R11, R46, R60 ;  /* 0x0000002e0b337223 */ /* 0x000fe2000001003c */
[----:B------:R-:W-:Y:S02]  /*0910*/  HADD2.F32 R55, -RZ, R35.H1_H1 ;  /* 0x30000023ff377230 */ /* 0x000fe40000004100 */
[----:B------:R-:W-:Y:S01]  /*0920*/  FADD.FTZ R53, R0, R45 ;  /* 0x0000002d00357221 */ /* 0x000fe20000010000 */
[----:B------:R-:W-:Y:S01]  /*0930*/  FMUL.FTZ R56, R62, R49 ;  /* 0x000000313e387220 */ /* 0x000fe20000410000 */
[----:B------:R-:W-:Y:S01]  /*0940*/  FFMA.FTZ R0, R48, R45, R51 ;  /* 0x0000002d30007223 */ /* 0x000fe20000010033 */
        /* <DEDUP_REMOVED lines=13> */
.L_x_638:
        /* <DEDUP_REMOVED lines=8> */
.L_x_639:
[----:B------:R-:W-:Y:S05]  /*0aa0*/  BSYNC.RECONVERGENT B1 ;  /* 0x0000000000017941 */ /* 0x000fea0003800200 */
.L_x_637:
        /* <DEDUP_REMOVED lines=23> */
.L_x_661:
        /* <DEDUP_REMOVED lines=11> */
[----:B------:R-:W-:Y:S02]  /*0cd0*/  @P2 MOV R51, RZ ;  /* 0x000000ff00332202 */ /* 0x000fe40000000f00 */
[----:B------:R-:W-:Y:S01]  /*0ce0*/  @P2 MOV R50, R52 ;  /* 0x0000003400322202 */ /* 0x000fe20000000f00 */
        /* <DEDUP_REMOVED lines=35> */
[----:B------:R-:W-:Y:S02]  /*0f20*/  @P2 F2FP.F16.F32.PACK_AB R63, RZ, R59 ;  /* 0x0000003bff3f223e */ /* 0x000fe400000000ff */
[----:B------:R-:W0:Y:S01]  /*0f30*/  @P2 LDC R59, c[0x0][0x40c] ;  /* 0x00010300ff3b2b82 */ /* 0x000e220000000800 */
[----:B------:R-:W-:Y:S02]  /*0f40*/  @P2 FSEL R64, R64, RZ, P1 ;  /* 0x000000ff40402208 */ /* 0x000fe40000800000 */
[----:B------:R-:W-:-:S04]  /*0f50*/  @P2 F2FP.F16.F32.PACK_AB R60, RZ, R60 ;  /* 0x0000003cff3c223e */ /* 0x000fc800000000ff */
        /* <DEDUP_REMOVED lines=11> */
[----:B------:R-:W-:Y:S02]  /*1010*/  @P2 F2FP.F16.F32.PACK_AB R54, RZ, R54 ;  /* 0x00000036ff36223e */ /* 0x000fe400000000ff */
[----:B------:R-:W-:Y:S01]  /*1020*/  @P2 FSEL R66, R66, RZ, P1 ;  /* 0x000000ff42422208 */ /* 0x000fe20000800000 */
[----:B------:R-:W-:Y:S01]  /*1030*/  @P2 FMUL.FTZ R64, R57, R64 ;  /* 0x0000004039402220 */ /* 0x000fe20000410000 */
[----:B------:R-:W-:-:S04]  /*1040*/  @P2 F2FP.F16.F32.PACK_AB R59, RZ, R59 ;  /* 0x0000003bff3b223e */ /* 0x000fc800000000ff */
        /* <DEDUP_REMOVED lines=8> */
[----:B------:R-:W-:-:S03]  /*10d0*/  @P2 F2FP.F16.F32.PACK_AB R60, RZ, R60 ;  /* 0x0000003cff3c223e */ /* 0x000fc600000000ff */
[----:B------:R-:W-:Y:S01]  /*10e0*/  @P2 FMUL.FTZ R66, R57, R66 ;  /* 0x0000004239422220 */ /* 0x000fe20000410000 */
[----:B------:R-:W-:Y:S02]  /*10f0*/  @P2 F2FP.F16.F32.PACK_AB R63, RZ, R63 ;  /* 0x0000003fff3f223e */ /* 0x000fe400000000ff */
[----:B------:R-:W-:Y:S02]  /*1100*/  @P2 PRMT R38, R60, 0x7610, R38 ;  /* 0x000076103c262816 */ /* 0x000fe40000000026 */
[----:B------:R-:W-:Y:S02]  /*1110*/  @P2 FSEL R65, R66, RZ, P1 ;  /* 0x000000ff42412208 */ /* 0x000fe40000800000 */
[----:B------:R-:W-:-:S03]  /*1120*/  @P2 PRMT R38, R38, 0x5410, R63 ;  /* 0x0000541026262816 */ /* 0x000fc6000000003f */
[----:B0-----:R-:W-:-:S05]  /*1130*/  @P2 FMUL.FTZ R64, R65, R64 ;  /* 0x0000004041402220 */ /* 0x001fca0000410000 */
[----:B------:R-:W-:-:S04]  /*1140*/  @P2 F2FP.F16.F32.PACK_AB R64, RZ, R64 ;  /* 0x00000040ff40223e */ /* 0x000fc800000000ff */
[----:B------:R-:W-:Y:S01]  /*1150*/  @P2 PRMT R39, R64, 0x7610, R39 ;  /* 0x0000761040272816 */ /* 0x000fe20000000027 */
[----:B------:R-:W-:Y:S06]  /*1160*/  @!P2 BRA `(.L_x_646) ;  /* 0x0000000c0098a947 */ /* 0x000fec0003800000 */
[----:B------:R-:W-:-:S04]  /*1170*/  FFMA.FTZ R52, R58, R53, R52 ;  /* 0x000000353a347223 */ /* 0x000fc80000010034 */
[----:B------:R-:W-:-:S04]  /*1180*/  FADD.FTZ R52, R49, -R52 ;  /* 0x8000003431347221 */ /* 0x000fc80000010000 */
[----:B------:R-:W-:-:S05]  /*1190*/  FMUL.FTZ R52, R57, R52 ;  /* 0x0000003439347220 */ /* 0x000fca0000410000 */
[----:B------:R-:W-:-:S05]  /*11a0*/  FSEL R52, R52, RZ, P1 ;  /* 0x000000ff34347208 */ /* 0x000fca0000800000 */
[----:B------:R-:W-:-:S05]  /*11b0*/  FMUL.FTZ R52, R52, UR11 ;  /* 0x0000000b34347c20 */ /* 0x000fca0008410000 */
[----:B------:R-:W-:-:S04]  /*11c0*/  F2FP.F16.F32.PACK_AB R52, RZ, R52 ;  /* 0x00000034ff34723e */ /* 0x000fc800000000ff */
[----:B------:R-:W-:Y:S01]  /*11d0*/  PRMT R39, R39, 0x5410, R52 ;  /* 0x0000541027277816 */ /* 0x000fe20000000034 */
[----:B------:R-:W-:Y:S06]  /*11e0*/  BRA `(.L_x_646) ;  /* 0x0000000c00787947 */ /* 0x000fec0003800000 */
.L_x_645:
        /* <DEDUP_REMOVED lines=25> */
[----:B------:R-:W-:Y:S01]  /*1380*/  F2FP.F16.F32.PACK_AB R42, RZ, R53 ;  /* 0x00000035ff2a723e */ /* 0x000fe200000000ff */
[----:B------:R-:W0:Y:S01]  /*1390*/  @P2 LDC R59, c[0x0][0x40c] ;  /* 0x00010300ff3b2b82 */ /* 0x000e220000000800 */
[----:B------:R-:W-:Y:S01]  /*13a0*/  FSEL R53, R68, RZ, P1 ;  /* 0x000000ff44357208 */ /* 0x000fe20000800000 */
[----:B------:R-:W-:Y:S01]  /*13b0*/  FADD.FTZ R68, R46, -R67 ;  /* 0x800000432e447221 */ /* 0x000fe20000010000 */
[----:B------:R-:W-:Y:S01]  /*13c0*/  @P2 F2FP.F16.F32.PACK_AB R52, RZ, R52 ;  /* 0x00000034ff34223e */ /* 0x000fe200000000ff */
[C---:B------:R-:W-:Y:S01]  /*13d0*/  FMUL.FTZ R64, R57.reuse, R64 ;  /* 0x0000004039407220 */ /* 0x040fe20000410000 */
[----:B------:R-:W-:Y:S01]  /*13e0*/  FMUL.FTZ R66, R57, R66 ;  /* 0x0000004239427220 */ /* 0x000fe20000410000 */
[----:B-1----:R-:W-:Y:S01]  /*13f0*/  @P2 FMUL.FTZ R63, R53, R40 ;  /* 0x00000028353f2220 */ /* 0x002fe20000410000 */
[----:B------:R-:W-:Y:S01]  /*1400*/  F2FP.F16.F32.PACK_AB R40, RZ, R53 ;  /* 0x00000035ff28723e */ /* 0x000fe200000000ff */
[----:B------:R-:W1:Y:S01]  /*1410*/  @P2 LDC R43, c[0x0][0x40c] ;  /* 0x00010300ff2b2b82 */ /* 0x000e620000000800 */
[----:B------:R-:W-:Y:S01]  /*1420*/  FSEL R53, R41, RZ, P1 ;  /* 0x000000ff29357208 */ /* 0x000fe20000800000 */
[C---:B------:R-:W-:Y:S01]  /*1430*/  FMUL.FTZ R68, R57.reuse, R68 ;  /* 0x0000004439447220 */ /* 0x040fe20000410000 */
[----:B------:R-:W-:Y:S01]  /*1440*/  @P2 PRMT R36, R52, 0x7610, R36 ;  /* 0x0000761034242816 */ /* 0x000fe20000000024 */
[----:B------:R-:W-:Y:S01]  /*1450*/  FMUL.FTZ R60, R57, R60 ;  /* 0x0000003c393c7220 */ /* 0x000fe20000410000 */
[----:B------:R-:W-:Y:S01]  /*1460*/  F2FP.F16.F32.PACK_AB R41, RZ, R53 ;  /* 0x00000035ff29723e */ /* 0x000fe200000000ff */
[----:B--2---:R-:W-:Y:S01]  /*1470*/  @P2 FMUL.FTZ R54, R53, R54 ;  /* 0x0000003635362220 */ /* 0x004fe20000410000 */
[----:B------:R-:W-:Y:S01]  /*1480*/  @P2 F2FP.F16.F32.PACK_AB R63, RZ, R63 ;  /* 0x0000003fff3f223e */ /* 0x000fe200000000ff */
[----:B------:R-:W2:Y:S01]  /*1490*/  @P2 LDC R53, c[0x0][0x40c] ;  /* 0x00010300ff352b82 */ /* 0x000ea20000000800 */
[----:B------:R-:W-:-:S02]  /*14a0*/  FSEL R68, R68, RZ, P1 ;  /* 0x000000ff44447208 */ /* 0x000fc40000800000 */
[----:B------:R-:W-:Y:S02]  /*14b0*/  FSEL R65, R65, RZ, P1 ;  /* 0x000000ff41417208 */ /* 0x000fe40000800000 */
[----:B------:R-:W-:Y:S02]  /*14c0*/  FSEL R64, R64, RZ, P1 ;  /* 0x000000ff40407208 */ /* 0x000fe40000800000 */
[----:B------:R-:W-:Y:S01]  /*14d0*/  @P2 PRMT R36, R36, 0x5410, R63 ;  /* 0x0000541024242816 */ /* 0x000fe2000000003f */
[----:B------:R-:W3:Y:S01]  /*14e0*/  @P2 LDC R52, c[0x0][0x40c] ;  /* 0x00010300ff342b82 */ /* 0x000ee20000000800 */
[----:B------:R-:W-:Y:S02]  /*14f0*/  FSEL R67, R66, RZ, P1 ;  /* 0x000000ff42437208 */ /* 0x000fe40000800000 */
[----:B------:R-:W-:Y:S01]  /*1500*/  F2FP.F16.F32.PACK_AB R57, RZ, R65 ;  /* 0x00000041ff39723e */ /* 0x000fe200000000ff */
[----:B0-----:R-:W-:Y:S01]  /*1510*/  @P2 FMUL.FTZ R65, R65, R59 ;  /* 0x0000003b41412220 */ /* 0x001fe20000410000 */
[----:B------:R-:W-:-:S02]  /*1520*/  @P2 F2FP.F16.F32.PACK_AB R59, RZ, R54 ;  /* 0x00000036ff3b223e */ /* 0x000fc400000000ff */
[----:B------:R-:W-:Y:S01]  /*1530*/  F2FP.F16.F32.PACK_AB R54, RZ, R68 ;  /* 0x00000044ff36723e */ /* 0x000fe200000000ff */
[----:B-1----:R-:W-:Y:S01]  /*1540*/  @P2 FMUL.FTZ R43, R64, R43 ;  /* 0x0000002b402b2220 */ /* 0x002fe20000410000 */
[----:B------:R-:W-:Y:S02]  /*1550*/  @P2 PRMT R37, R59, 0x7610, R37 ;  /* 0x000076103b252816 */ /* 0x000fe40000000025 */
[----:B------:R-:W-:Y:S02]  /*1560*/  @P2 F2FP.F16.F32.PACK_AB R65, RZ, R65 ;  /* 0x00000041ff41223e */ /* 0x000fe400000000ff */
[----:B------:R-:W-:Y:S02]  /*1570*/  @P2 F2FP.F16.F32.PACK_AB R43, RZ, R43 ;  /* 0x0000002bff2b223e */ /* 0x000fe400000000ff */
[----:B------:R-:W-:Y:S01]  /*1580*/  FSEL R59, R60, RZ, P1 ;  /* 0x000000ff3c3b7208 */ /* 0x000fe20000800000 */
[----:B--2---:R-:W-:Y:S01]  /*1590*/  @P2 FMUL.FTZ R63, R68, R53 ;  /* 0x00000035443f2220 */ /* 0x004fe20000410000 */
[----:B------:R-:W-:-:S02]  /*15a0*/  F2FP.F16.F32.PACK_AB R53, RZ, R67 ;  /* 0x00000043ff35723e */ /* 0x000fc400000000ff */
[----:B------:R-:W-:Y:S02]  /*15b0*/  @P2 PRMT R39, R43, 0x7610, R39 ;  /* 0x000076102b272816 */ /* 0x000fe40000000027 */
[----:B------:R-:W-:Y:S02]  /*15c0*/  @P2 F2FP.F16.F32.PACK_AB R63, RZ, R63 ;  /* 0x0000003fff3f223e */ /* 0x000fe400000000ff */
[----:B------:R-:W-:Y:S01]  /*15d0*/  PRMT R40, R42, 0x5410, R40 ;  /* 0x000054102a287816 */ /* 0x000fe20000000028 */
[----:B---3--:R-:W-:Y:S01]  /*15e0*/  @P2 FMUL.FTZ R52, R67, R52 ;  /* 0x0000003443342220 */ /* 0x008fe20000410000 */
[----:B------:R-:W-:Y:S02]  /*15f0*/  @P2 PRMT R38, R63, 0x7610, R38 ;  /* 0x000076103f262816 */ /* 0x000fe40000000026 */
[----:B------:R-:W-:Y:S02]  /*1600*/  @P2 PRMT R37, R37, 0x5410, R65 ;  /* 0x0000541025252816 */ /* 0x000fe40000000041 */
[----:B------:R-:W-:-:S02]  /*1610*/  @P2 F2FP.F16.F32.PACK_AB R52, RZ, R52 ;  /* 0x00000034ff34223e */ /* 0x000fc400000000ff */
[----:B------:R-:W-:Y:S02]  /*1620*/  F2FP.F16.F32.PACK_AB R43, R59, R64 ;  /* 0x000000403b2b723e */ /* 0x000fe400000000ff */
[----:B------:R-:W-:Y:S02]  /*1630*/  @P2 PRMT R38, R38, 0x5410, R52 ;  /* 0x0000541026262816 */ /* 0x000fe40000000034 */
[----:B------:R-:W-:Y:S02]  /*1640*/  PRMT R41, R41, 0x5410, R57 ;  /* 0x0000541029297816 */ /* 0x000fe40000000039 */
[----:B------:R-:W-:Y:S01]  /*1650*/  PRMT R42, R54, 0x5410, R53 ;  /* 0x00005410362a7816 */ /* 0x000fe20000000035 */
[----:B------:R-:W-:Y:S06]  /*1660*/  @!P2 BRA `(.L_x_646) ;  /* 0x000000080058a947 */ /* 0x000fec0003800000 */
[----:B------:R-:W-:-:S05]  /*1670*/  FMUL.FTZ R52, R59, UR11 ;  /* 0x0000000b3b347c20 */ /* 0x000fca0008410000 */
[----:B------:R-:W-:-:S04]  /*1680*/  F2FP.F16.F32.PACK_AB R52, RZ, R52 ;  /* 0x00000034ff34723e */ /* 0x000fc800000000ff */
[----:B------:R-:W-:Y:S01]  /*1690*/  PRMT R39, R39, 0x5410, R52 ;  /* 0x0000541027277816 */ /* 0x000fe20000000034 */
[----:B------:R-:W-:Y:S06]  /*16a0*/  BRA `(.L_x_646) ;  /* 0x0000000800487947 */ /* 0x000fec0003800000 */
.L_x_644:
[----:B------:R-:W-:Y:S02]  /*16b0*/  MOV R62, UR18 ;  /* 0x00000012003e7c02 */ /* 0x000fe40008000f00 */
[----:B------:R-:W-:Y:S02]  /*16c0*/  MOV R61, UR19 ;  /* 0x00000013003d7c02 */ /* 0x000fe40008000f00 */
[----:B------:R-:W-:-:S04]  /*16d0*/  ISETP.NE.U32.AND P1, PT, R62, RZ, PT ;  /* 0x000000ff3e00720c */ /* 0x000fc80003f25070 */
[----:B------:R-:W-:-:S13]  /*16e0*/  ISETP.NE.AND.EX P1, PT, R61, RZ, PT, P1 ;  /* 0x000000ff3d00720c */ /* 0x000fda0003f25310 */
[----:B------:R-:W-:Y:S05]  /*16f0*/  @P1 BRA `(.L_x_647) ;  /* 0x0000000400081947 */ /* 0x000fea0003800000 */
[----:B------:R-:W-:Y:S01]  /*1700*/  ISETP.GT.AND P1, PT, R54, RZ, PT ;  /* 0x000000ff3600720c */ /* 0x000fe20003f24270 */
[----:B------:R-:W0:Y:S01]  /*1710*/  @P2 LDC R63, c[0x0][0x40c] ;  /* 0x00010300ff3f2b82 */ /* 0x000e220000000800 */
[----:B------:R-:W-:-:S07]  /*1720*/  HADD2.F32 R54, -RZ, R12.H0_H0 ;  /* 0x2000000cff367230 */ /* 0x000fce0000004100 */
[----:B------:R-:W1:Y:S04]  /*1730*/  @P2 LDC R65, c[0x0][0x40c] ;  /* 0x00010300ff412b82 */ /* 0x000e680000000800 */
[-CC-:B------:R-:W-:Y:S01]  /*1740*/  @P1 FFMA.FTZ R59, R3, R53.reuse, R52.reuse ;  /* 0x00000035033b1223 */ /* 0x180fe20000010034 */
[----:B------:R-:W-:-:S03]  /*1750*/  @P1 FFMA.FTZ R60, R8, R53, R52 ;  /* 0x00000035083c1223 */ /* 0x000fc60000010034 */
[----:B------:R-:W-:Y:S01]  /*1760*/  @P1 FADD.FTZ R59, R6, -R59 ;  /* 0x8000003b063b1221 */ /* 0x000fe20000010000 */
[----:B------:R-:W2:Y:S03]  /*1770*/  @P2 LDC R67, c[0x0][0x40c] ;  /* 0x00010300ff432b82 */ /* 0x000ea60000000800 */
[----:B------:R-:W-:Y:S01]  /*1780*/  @P1 FFMA.FTZ R54, R57, R59, R54 ;  /* 0x0000003b39361223 */ /* 0x000fe20000010036 */
[----:B------:R-:W-:Y:S01]  /*1790*/  @P1 FADD.FTZ R59, R5, -R60 ;  /* 0x8000003c053b1221 */ /* 0x000fe20000010000 */
[----:B------:R-:W-:-:S05]  /*17a0*/  HADD2.F32 R60, -RZ, R12.H1_H1 ;  /* 0x3000000cff3c7230 */ /* 0x000fca0000004100 */
[----:B------:R-:W-:Y:S01]  /*17b0*/  @P1 FFMA.FTZ R60, R57, R59, R60 ;  /* 0x0000003b393c1223 */ /* 0x000fe2000001003c */
[----:B0-----:R-:W-:Y:S01]  /*17c0*/  @P2 FMUL.FTZ R59, R54, R63 ;  /* 0x0000003f363b2220 */ /* 0x001fe20000410000 */
[----:B------:R-:W-:Y:S01]  /*17d0*/  @P1 FFMA.FTZ R63, R7, R53, R52 ;  /* 0x00000035073f1223 */ /* 0x000fe20000010034 */
[----:B------:R-:W-:Y:S02]  /*17e0*/  HADD2.F32 R54, -RZ, R13.H0_H0 ;  /* 0x2000000dff367230 */ /* 0x000fe40000004100 */
[----:B-1----:R-:W-:Y:S01]  /*17f0*/  @P2 FMUL.FTZ R60, R60, R65 ;  /* 0x000000413c3c2220 */ /* 0x002fe20000410000 */
[----:B------:R-:W-:-:S04]  /*1800*/  @P1 FADD.FTZ R63, R10, -R63 ;  /* 0x8000003f0a3f1221 */ /* 0x000fc80000010000 */
[----:B------:R-:W-:Y:S01]  /*1810*/  @P1 FFMA.FTZ R54, R57, R63, R54 ;  /* 0x0000003f39361223 */ /* 0x000fe20000010036 */
[----:B------:R-:W-:Y:S02]  /*1820*/  @P2 F2FP.F16.F32.PACK_AB R63, RZ, R59 ;  /* 0x0000003bff3f223e */ /* 0x000fe400000000ff */
[----:B------:R-:W0:Y:S01]  /*1830*/  @P2 LDC R59, c[0x0][0x40c] ;  /* 0x00010300ff3b2b82 */ /* 0x000e220000000800 */
[----:B------:R-:W-:Y:S01]  /*1840*/  @P2 F2FP.F16.F32.PACK_AB R64, RZ, R60 ;  /* 0x0000003cff40223e */ /* 0x000fe200000000ff */
[----:B------:R-:W-:Y:S01]  /*1850*/  @P1 FFMA.FTZ R60, R44, R53, R52 ;  /* 0x000000352c3c1223 */ /* 0x000fe20000010034 */
[----:B------:R-:W-:-:S03]  /*1860*/  @P2 PRMT R36, R63, 0x7610, R36 ;  /* 0x000076103f242816 */ /* 0x000fc60000000024 */
[----:B------:R-:W-:Y:S01]  /*1870*/  @P1 FADD.FTZ R65, R9, -R60 ;  /* 0x8000003c09411221 */ /* 0x000fe20000010000 */
[----:B------:R-:W-:Y:S01]  /*1880*/  HADD2.F32 R60, -RZ, R13.H1_H1 ;  /* 0x3000000dff3c7230 */ /* 0x000fe20000004100 */
[----:B------:R-:W-:Y:S01]  /*1890*/  @P2 PRMT R36, R36, 0x5410, R64 ;  /* 0x0000541024242816 */ /* 0x000fe20000000040 */
[----:B------:R-:W-:Y:S01]  /*18a0*/  HADD2.F32 R64, -RZ, R14.H0_H0 ;  /* 0x2000000eff407230 */ /* 0x000fe20000004100 */
[----:B------:R-:W1:Y:S02]  /*18b0*/  @P2 LDC R63, c[0x0][0x40c] ;  /* 0x00010300ff3f2b82 */ /* 0x000e640000000800 */
[----:B------:R-:W-:Y:S01]  /*18c0*/  @P1 FFMA.FTZ R60, R57, R65, R60 ;  /* 0x00000041393c1223 */ /* 0x000fe2000001003c */
[----:B------:R-:W-:-:S04]  /*18d0*/  @P1 FFMA.FTZ R65, R11, R53, R52 ;  /* 0x000000350b411223 */ /* 0x000fc80000010034 */
[----:B------:R-:W-:-:S04]  /*18e0*/  @P1 FADD.FTZ R65, R46, -R65 ;  /* 0x800000412e411221 */ /* 0x000fc80000010000 */
[----:B------:R-:W-:Y:S01]  /*18f0*/  @P1 FFMA.FTZ R64, R57, R65, R64 ;  /* 0x0000004139401223 */ /* 0x000fe20000010040 */
[----:B0-----:R-:W-:Y:S01]  /*1900*/  @P2 FMUL.FTZ R59, R54, R59 ;  /* 0x0000003b363b2220 */ /* 0x001fe20000410000 */
[----:B------:R-:W-:-:S04]  /*1910*/  @P1 FFMA.FTZ R54, R48, R53, R52 ;  /* 0x0000003530361223 */ /* 0x000fc80000010034 */
[----:B------:R-:W-:Y:S01]  /*1920*/  @P1 FADD.FTZ R65, R45, -R54 ;  /* 0x800000362d411221 */ /* 0x000fe20000010000 */
[----:B------:R-:W-:Y:S01]  /*1930*/  HADD2.F32 R54, -RZ, R14.H1_H1 ;  /* 0x3000000eff367230 */ /* 0x000fe20000004100 */
[----:B------:R-:W-:Y:S01]  /*1940*/  @P2 F2FP.F16.F32.PACK_AB R59, RZ, R59 ;  /* 0x0000003bff3b223e */ /* 0x000fe200000000ff */
[----:B-1----:R-:W-:-:S03]  /*1950*/  @P2 FMUL.FTZ R63, R60, R63 ;  /* 0x0000003f3c3f2220 */ /* 0x002fc60000410000 */
[----:B------:R-:W-:Y:S01]  /*1960*/  @P1 FFMA.FTZ R54, R57, R65, R54 ;  /* 0x0000004139361223 */ /* 0x000fe20000010036 */
[----:B------:R-:W-:Y:S01]  /*1970*/  HADD2.F32 R60, -RZ, R15.H0_H0 ;  /* 0x2000000fff3c7230 */ /* 0x000fe20000004100 */
[----:B------:R-:W0:Y:S01]  /*1980*/  @P2 LDC R65, c[0x0][0x40c] ;  /* 0x00010300ff412b82 */ /* 0x000e220000000800 */
[----:B------:R-:W-:Y:S01]  /*1990*/  @P2 PRMT R37, R59, 0x7610, R37 ;  /* 0x000076103b252816 */ /* 0x000fe20000000025 */
[----:B--2---:R-:W-:Y:S01]  /*19a0*/  @P2 FMUL.FTZ R54, R54, R67 ;  /* 0x0000004336362220 */ /* 0x004fe20000410000 */
[----:B------:R-:W-:-:S04]  /*19b0*/  @P2 F2FP.F16.F32.PACK_AB R63, RZ, R63 ;  /* 0x0000003fff3f223e */ /* 0x000fc800000000ff */
[----:B------:R-:W-:Y:S02]  /*19c0*/  @P2 F2FP.F16.F32.PACK_AB R54, RZ, R54 ;  /* 0x00000036ff36223e */ /* 0x000fe400000000ff */
[----:B------:R-:W-:Y:S01]  /*19d0*/  @P2 PRMT R37, R37, 0x5410, R63 ;  /* 0x0000541025252816 */ /* 0x000fe2000000003f */
[----:B0-----:R-:W-:Y:S01]  /*19e0*/  @P2 FMUL.FTZ R64, R64, R65 ;  /* 0x0000004140402220 */ /* 0x001fe20000410000 */
[----:B------:R-:W-:-:S04]  /*19f0*/  @P1 FFMA.FTZ R65, R47, R53, R52 ;  /* 0x000000352f411223 */ /* 0x000fc80000010034 */
[----:B------:R-:W-:Y:S01]  /*1a00*/  @P1 FADD.FTZ R65, R56, -R65 ;  /* 0x8000004138411221 */ /* 0x000fe20000010000 */
[----:B------:R-:W-:-:S03]  /*1a10*/  @P2 F2FP.F16.F32.PACK_AB R64, RZ, R64 ;  /* 0x00000040ff40223e */ /* 0x000fc600000000ff */
[----:B------:R-:W-:Y:S01]  /*1a20*/  @P1 FFMA.FTZ R60, R57, R65, R60 ;  /* 0x00000041393c1223 */ /* 0x000fe2000001003c */
[----:B------:R-:W-:Y:S01]  /*1a30*/  @P2 PRMT R38, R64, 0x7610, R38 ;  /* 0x0000761040262816 */ /* 0x000fe20000000026 */
[----:B------:R-:W0:Y:S03]  /*1a40*/  @P2 LDC R65, c[0x0][0x40c] ;  /* 0x00010300ff412b82 */ /* 0x000e260000000800 */
[----:B------:R-:W-:Y:S01]  /*1a50*/  @P2 PRMT R38, R38, 0x5410, R54 ;  /* 0x0000541026262816 */ /* 0x000fe20000000036 */
[----:B0-----:R-:W-:-:S05]  /*1a60*/  @P2 FMUL.FTZ R60, R60, R65 ;  /* 0x000000413c3c2220 */ /* 0x001fca0000410000 */
[----:B------:R-:W-:-:S04]  /*1a70*/  @P2 F2FP.F16.F32.PACK_AB R60, RZ, R60 ;  /* 0x0000003cff3c223e */ /* 0x000fc800000000ff */
[----:B------:R-:W-:Y:S01]  /*1a80*/  @P2 PRMT R39, R60, 0x7610, R39 ;  /* 0x000076103c272816 */ /* 0x000fe20000000027 */
[----:B------:R-:W-:Y:S06]  /*1a90*/  @!P2 BRA `(.L_x_646) ;  /* 0x00000004004ca947 */ /* 0x000fec0003800000 */
[----:B------:R-:W-:Y:S01]  /*1aa0*/  @P1 FFMA.FTZ R54, R58, R53, R52 ;  /* 0x000000353a361223 */ /* 0x000fe20000010034 */
[----:B------:R-:W-:-:S03]  /*1ab0*/  HADD2.F32 R52, -RZ, R15.H1_H1 ;  /* 0x3000000fff347230 */ /* 0x000fc60000004100 */
[----:B------:R-:W-:-:S04]  /*1ac0*/  @P1 FADD.FTZ R54, R49, -R54 ;  /* 0x8000003631361221 */ /* 0x000fc80000010000 */
[----:B------:R-:W-:-:S04]  /*1ad0*/  @P1 FFMA.FTZ R52, R57, R54, R52 ;  /* 0x0000003639341223 */ /* 0x000fc80000010034 */
[----:B------:R-:W-:-:S05]  /*1ae0*/  FMUL.FTZ R52, R52, UR11 ;  /* 0x0000000b34347c20 */ /* 0x000fca0008410000 */
[----:B------:R-:W-:-:S04]  /*1af0*/  F2FP.F16.F32.PACK_AB R52, RZ, R52 ;  /* 0x00000034ff34723e */ /* 0x000fc800000000ff */
[----:B------:R-:W-:Y:S01]  /*1b00*/  PRMT R39, R39, 0x5410, R52 ;  /* 0x0000541027277816 */ /* 0x000fe20000000034 */
[----:B------:R-:W-:Y:S06]  /*1b10*/  BRA `(.L_x_646) ;  /* 0x00000004002c7947 */ /* 0x000fec0003800000 */
.L_x_647:
[----:B------:R-:W-:Y:S01]  /*1b20*/  ISETP.GT.AND P1, PT, R54, RZ, PT ;  /* 0x000000ff3600720c */ /* 0x000fe20003f24270 */
[----:B------:R-:W-:Y:S01]  /*1b30*/  @P3 FFMA.FTZ R41, R3, R53, R52 ;  /* 0x0000003503293223 */ /* 0x000fe20000010034 */
[--C-:B------:R-:W-:Y:S01]  /*1b40*/  HADD2.F32 R40, -RZ, R12.reuse.H0_H0 ;  /* 0x2000000cff287230 */ /* 0x100fe20000004100 */
[----:B------:R-:W0:Y:S01]  /*1b50*/  @P2 LDC R65, c[0x0][0x40c] ;  /* 0x00010300ff412b82 */ /* 0x000e220000000800 */
[----:B------:R-:W-:Y:S02]  /*1b60*/  HADD2.F32 R64, -RZ, R12.H1_H1 ;  /* 0x3000000cff407230 */ /* 0x000fe40000004100 */
[----:B------:R-:W-:Y:S01]  /*1b70*/  @P3 FADD.FTZ R41, R6, -R41 ;  /* 0x8000002906293221 */ /* 0x000fe20000010000 */
[--C-:B------:R-:W-:Y:S02]  /*1b80*/  HADD2.F32 R66, -RZ, R13.reuse.H1_H1 ;  /* 0x3000000dff427230 */ /* 0x100fe40000004100 */
[----:B------:R-:W-:Y:S02]  /*1b90*/  HADD2.F32 R60, -RZ, R13.H0_H0 ;  /* 0x2000000dff3c7230 */ /* 0x000fe40000004100 */
[----:B------:R-:W-:Y:S01]  /*1ba0*/  @P3 FFMA.FTZ R40, R57, R41, R40 ;  /* 0x0000002939283223 */ /* 0x000fe20000010028 */
[----:B------:R-:W-:Y:S01]  /*1bb0*/  HADD2.F32 R68, -RZ, R15.H0_H0 ;  /* 0x2000000fff447230 */ /* 0x000fe20000004100 */
[----:B------:R-:W1:Y:S01]  /*1bc0*/  @P2 LDC R69, c[0x0][0x40c] ;  /* 0x00010300ff452b82 */ /* 0x000e620000000800 */
[-CC-:B------:R-:W-:Y:S01]  /*1bd0*/  @P1 FFMA.FTZ R42, R8, R53.reuse, R52.reuse ;  /* 0x00000035082a1223 */ /* 0x180fe20000010034 */
[----:B------:R-:W-:-:S03]  /*1be0*/  @P1 FFMA.FTZ R41, R7, R53, R52 ;  /* 0x0000003507291223 */ /* 0x000fc60000010034 */
        /* <DEDUP_REMOVED lines=8> */
[----:B------:R-:W-:Y:S02]  /*1c70*/  HADD2.F32 R42, -RZ, R14.H0_H0 ;  /* 0x2000000eff2a7230 */ /* 0x000fe40000004100 */
[----:B------:R-:W-:Y:S01]  /*1c80*/  @P1 FFMA.FTZ R66, R57, R43, R66 ;  /* 0x0000002b39421223 */ /* 0x000fe20000010042 */
[----:B------:R-:W-:Y:S01]  /*1c90*/  F2FP.F16.F32.PACK_AB R54, RZ, R64 ;  /* 0x00000040ff36723e */ /* 0x000fe200000000ff */
[----:B------:R-:W3:Y:S01]  /*1ca0*/  @P2 LDC R43, c[0x0][0x40c] ;  /* 0x00010300ff2b2b82 */ /* 0x000ee20000000800 */
[----:B------:R-:W-:Y:S01]  /*1cb0*/  @P1 FADD.FTZ R41, R46, -R41 ;  /* 0x800000292e291221 */ /* 0x000fe20000010000 */
[----:B------:R-:W-:-:S03]  /*1cc0*/  F2FP.F16.F32.PACK_AB R59, RZ, R60 ;  /* 0x0000003cff3b723e */ /* 0x000fc600000000ff */
[----:B------:R-:W-:Y:S01]  /*1cd0*/  @P1 FFMA.FTZ R42, R57, R41, R42 ;  /* 0x00000029392a1223 */ /* 0x000fe2000001002a */
[----:B------:R-:W-:Y:S01]  /*1ce0*/  F2FP.F16.F32.PACK_AB R41, RZ, R66 ;  /* 0x00000042ff29723e */ /* 0x000fe200000000ff */
[----:B0-----:R-:W-:Y:S01]  /*1cf0*/  @P2 FMUL.FTZ R66, R66, R65 ;  /* 0x0000004142422220 */ /* 0x001fe20000410000 */
[----:B------:R-:W0:Y:S01]  /*1d00*/  @P2 LDC R67, c[0x0][0x40c] ;  /* 0x00010300ff432b82 */ /* 0x000e220000000800 */
[----:B-1----:R-:W-:Y:S01]  /*1d10*/  @P2 FMUL.FTZ R65, R42, R69 ;  /* 0x000000452a412220 */ /* 0x002fe20000410000 */
[----:B------:R-:W-:Y:S02]  /*1d20*/  F2FP.F16.F32.PACK_AB R42, RZ, R42 ;  /* 0x0000002aff2a723e */ /* 0x000fe400000000ff */
[----:B------:R-:W-:Y:S02]  /*1d30*/  @P2 F2FP.F16.F32.PACK_AB R66, RZ, R66 ;  /* 0x00000042ff42223e */ /* 0x000fe400000000ff */
[----:B------:R-:W-:Y:S02]  /*1d40*/  @P2 F2FP.F16.F32.PACK_AB R65, RZ, R65 ;  /* 0x00000041ff41223e */ /* 0x000fe400000000ff */
[----:B------:R-:W1:Y:S01]  /*1d50*/  @P2 LDC R69, c[0x0][0x40c] ;  /* 0x00010300ff452b82 */ /* 0x000e620000000800 */
[----:B--2---:R-:W-:Y:S01]  /*1d60*/  @P2 FMUL.FTZ R63, R64, R63 ;  /* 0x0000003f403f2220 */ /* 0x004fe20000410000 */
[----:B------:R-:W-:Y:S01]  /*1d70*/  HADD2.F32 R64, -RZ, R14.H1_H1 ;  /* 0x3000000eff407230 */ /* 0x000fe20000004100 */
[----:B------:R-:W-:-:S02]  /*1d80*/  @P2 PRMT R38, R65, 0x7610, R38 ;  /* 0x0000761041262816 */ /* 0x000fc40000000026 */
[----:B------:R-:W-:Y:S02]  /*1d90*/  PRMT R41, R59, 0x5410, R41 ;  /* 0x000054103b297816 */ /* 0x000fe40000000029 */
[----:B------:R-:W-:Y:S01]  /*1da0*/  @P2 F2FP.F16.F32.PACK_AB R63, RZ, R63 ;  /* 0x0000003fff3f223e */ /* 0x000fe200000000ff */
[----:B---3--:R-:W-:Y:S01]  /*1db0*/  @P2 FMUL.FTZ R43, R60, R43 ;  /* 0x0000002b3c2b2220 */ /* 0x008fe20000410000 */
[----:B------:R-:W-:-:S04]  /*1dc0*/  @P1 FFMA.FTZ R60, R48, R53, R52 ;  /* 0x00000035303c1223 */ /* 0x000fc80000010034 */
[----:B------:R-:W-:Y:S01]  /*1dd0*/  @P1 FADD.FTZ R60, R45, -R60 ;  /* 0x8000003c2d3c1221 */ /* 0x000fe20000010000 */
[----:B0-----:R-:W-:-:S03]  /*1de0*/  @P2 FMUL.FTZ R67, R40, R67 ;  /* 0x0000004328432220 */ /* 0x001fc60000410000 */
[----:B------:R-:W-:Y:S01]  /*1df0*/  @P1 FFMA.FTZ R64, R57, R60, R64 ;  /* 0x0000003c39401223 */ /* 0x000fe20000010040 */
[----:B------:R-:W-:Y:S02]  /*1e00*/  F2FP.F16.F32.PACK_AB R40, RZ, R40 ;  /* 0x00000028ff28723e */ /* 0x000fe400000000ff */
[----:B------:R-:W-:Y:S02]  /*1e10*/  @P2 F2FP.F16.F32.PACK_AB R67, RZ, R67 ;  /* 0x00000043ff43223e */ /* 0x000fe400000000ff */
[----:B------:R-:W-:Y:S01]  /*1e20*/  F2FP.F16.F32.PACK_AB R60, RZ, R64 ;  /* 0x00000040ff3c723e */ /* 0x000fe200000000ff */
[----:B-1----:R-:W-:Y:S01]  /*1e30*/  @P2 FMUL.FTZ R64, R64, R69 ;  /* 0x0000004540402220 */ /* 0x002fe20000410000 */
[-CC-:B------:R-:W-:Y:S01]  /*1e40*/  @P1 FFMA.FTZ R69, R47, R53.reuse, R52.reuse ;  /* 0x000000352f451223 */ /* 0x180fe20000010034 */
[----:B------:R-:W-:Y:S01]  /*1e50*/  @P1 FFMA.FTZ R52, R58, R53, R52 ;  /* 0x000000353a341223 */ /* 0x000fe20000010034 */
[----:B------:R-:W-:Y:S02]  /*1e60*/  @P2 PRMT R36, R67, 0x7610, R36 ;  /* 0x0000761043242816 */ /* 0x000fe40000000024 */
[----:B------:R-:W-:Y:S01]  /*1e70*/  @P1 FADD.FTZ R69, R56, -R69 ;  /* 0x8000004538451221 */ /* 0x000fe20000010000 */
[----:B------:R-:W-:Y:S01]  /*1e80*/  @P1 FADD.FTZ R53, R49, -R52 ;  /* 0x8000003431351221 */ /* 0x000fe20000010000 */
[----:B------:R-:W-:Y:S01]  /*1e90*/  HADD2.F32 R52, -RZ, R15.H1_H1 ;  /* 0x3000000fff347230 */ /* 0x000fe20000004100 */
[----:B------:R-:W-:Y:S01]  /*1ea0*/  @P2 F2FP.F16.F32.PACK_AB R64, RZ, R64 ;  /* 0x00000040ff40223e */ /* 0x000fe200000000ff */
[----:B------:R-:W-:Y:S01]  /*1eb0*/  @P1 FFMA.FTZ R68, R57, R69, R68 ;  /* 0x0000004539441223 */ /* 0x000fe20000010044 */
[----:B------:R-:W-:-:S02]  /*1ec0*/  @P2 F2FP.F16.F32.PACK_AB R69, RZ, R43 ;  /* 0x0000002bff45223e */ /* 0x000fc400000000ff */
[----:B------:R-:W-:Y:S01]  /*1ed0*/  @P1 FFMA.FTZ R52, R57, R53, R52 ;  /* 0x0000003539341223 */ /* 0x000fe20000010034 */
[----:B------:R-:W-:Y:S01]  /*1ee0*/  @P2 PRMT R36, R36, 0x5410, R63 ;  /* 0x0000541024242816 */ /* 0x000fe2000000003f */
[----:B------:R-:W0:Y:S01]  /*1ef0*/  @P2 LDC R57, c[0x0][0x40c] ;  /* 0x00010300ff392b82 */ /* 0x000e220000000800 */
[----:B------:R-:W-:Y:S02]  /*1f00*/  @P2 PRMT R37, R69, 0x7610, R37 ;  /* 0x0000761045252816 */ /* 0x000fe40000000025 */
[----:B------:R-:W-:Y:S02]  /*1f10*/  F2FP.F16.F32.PACK_AB R43, R52, R68 ;  /* 0x00000044342b723e */ /* 0x000fe400000000ff */
[----:B------:R-:W-:Y:S02]  /*1f20*/  @P2 PRMT R37, R37, 0x5410, R66 ;  /* 0x0000541025252816 */ /* 0x000fe40000000042 */
[----:B------:R-:W-:Y:S01]  /*1f30*/  @P2 PRMT R38, R38, 0x5410, R64 ;  /* 0x0000541026262816 */ /* 0x000fe20000000040 */
[----:B------:R-:W1:Y:S01]  /*1f40*/  @P2 LDC R53, c[0x0][0x40c] ;  /* 0x00010300ff352b82 */ /* 0x000e620000000800 */
[----:B------:R-:W-:-:S02]  /*1f50*/  PRMT R42, R42, 0x5410, R60 ;  /* 0x000054102a2a7816 */ /* 0x000fc4000000003c */
[----:B------:R-:W-:Y:S01]  /*1f60*/  PRMT R40, R40, 0x5410, R54 ;  /* 0x0000541028287816 */ /* 0x000fe20000000036 */
[----:B0-----:R-:W-:-:S05]  /*1f70*/  @P2 FMUL.FTZ R57, R68, R57 ;  /* 0x0000003944392220 */ /* 0x001fca0000410000 */
[----:B------:R-:W-:Y:S01]  /*1f80*/  @P2 F2FP.F16.F32.PACK_AB R57, RZ, R57 ;  /* 0x00000039ff39223e */ /* 0x000fe200000000ff */
[----:B-1----:R-:W-:-:S03]  /*1f90*/  @P2 FMUL.FTZ R53, R52, R53 ;  /* 0x0000003534352220 */ /* 0x002fc60000410000 */
[----:B------:R-:W-:Y:S02]  /*1fa0*/  @P2 PRMT R39, R57, 0x7610, R39 ;  /* 0x0000761039272816 */ /* 0x000fe40000000027 */
[----:B------:R-:W-:-:S04]  /*1fb0*/  @P2 F2FP.F16.F32.PACK_AB R53, RZ, R53 ;  /* 0x00000035ff35223e */ /* 0x000fc800000000ff */
[----:B------:R-:W-:-:S07]  /*1fc0*/  @P2 PRMT R39, R39, 0x5410, R53 ;  /* 0x0000541027272816 */ /* 0x000fce0000000035 */
.L_x_646:
[----:B------:R-:W-:Y:S05]  /*1fd0*/  BSYNC.RECONVERGENT B2 ;  /* 0x0000000000027941 */ /* 0x000fea0003800200 */
.L_x_643:
        /* <DEDUP_REMOVED lines=13> */
.L_x_648:
[----:B------:R1:W-:Y:S02]  /*20b0*/  @P2 STG.E.128 desc[UR6][R52.64], R36 ;  /* 0x0000002434002986 */ /* 0x0003e4000c101d06 */
.L_x_642:
[----:B------:R-:W-:Y:S05]  /*20c0*/  BSYNC.RECONVERGENT B1 ;  /* 0x0000000000017941 */ /* 0x000fea0003800200 */
.L_x_641:
[----:B0-----:R-:W0:Y:S02]  /*20d0*/  LDC.64 R50, c[0x0][0x380] ;  /* 0x0000e000ff327b82 */ /* 0x001e240000000a00 */
[----:B0-----:R-:W-:-:S04]  /*20e0*/  LEA R4, R50, R4, 0x2 ;  /* 0x0000000432047211 */ /* 0x001fc800078e10ff */
[----:B------:R-:W-:-:S13]  /*20f0*/  ISETP.GE.AND P1, PT, R4, R51, PT ;  /* 0x000000330400720c */ /* 0x000fda0003f26270 */
[----:B------:R-:W-:Y:S05]  /*2100*/  @!P1 BRA `(.L_x_649) ;  /* 0xffffffe0005c9947 */ /* 0x000fea000383ffff */
.L_x_636:
[----:B------:R-:W-:Y:S05]  /*2110*/  BSYNC B0 ;  /* 0x0000000000007941 */ /* 0x000fea0003800000 */
.L_x_635:
        /* <DEDUP_REMOVED lines=10> */
[CC--:B------:R-:W-:Y:S02]  /*21c0*/  LEA R2, R55.reuse, R0.reuse, 0x5 ;  /* 0x0000000037027211 */ /* 0x0c0fe400078e28ff */
[----:B------:R-:W-:Y:S01]  /*21d0*/  LEA R0, R55, R0, 0x2 ;  /* 0x0000000037007211 */ /* 0x000fe200078e10ff */
        /* <DEDUP_REMOVED lines=29> */
[----:B------:R-:W-:Y:S01]  /*23b0*/  IADD3.X R17, PT, PT, R15, UR15, RZ, P2, !PT ;  /* 0x0000000f0f117c10 */ /* 0x000fe200097fe4ff */
        /* <DEDUP_REMOVED lines=17> */
[----:B------:R-:W-:Y:S01]  /*24d0*/  FADD.FTZ R9, R3, R10 ;  /* 0x0000000a03097221 */ /* 0x000fe20000010000 */
[----:B------:R-:W-:Y:S01]  /*24e0*/  @P0 MOV R3, R17 ;  /* 0x0000001100030202 */ /* 0x000fe20000000f00 */
[----:B---3--:R-:W-:Y:S01]  /*24f0*/  FADD.FTZ R11, RZ, R11 ;  /* 0x0000000bff0b7221 */ /* 0x008fe20000010000 */
[----:B------:R-:W-:-:S02]  /*2500*/  @P0 IADD3 R0, P3, PT, R0, 0x200, RZ ;  /* 0x0000020000000810 */ /* 0x000fc40007f7e0ff */
[----:B------:R-:W-:Y:S01]  /*2510*/  @P0 IADD3.X R17, PT, PT, RZ, R17, RZ, P2, !PT ;  /* 0x00000011ff110210 */ /* 0x000fe200017fe4ff */
[----:B----4-:R-:W-:Y:S01]  /*2520*/  FADD.FTZ R13, R26, R13 ;  /* 0x0000000d1a0d7221 */ /* 0x010fe20000010000 */
[----:B------:R-:W-:Y:S01]  /*2530*/  @P0 IADD3.X R15, PT, PT, RZ, R15, RZ, P3, !PT ;  /* 0x0000000fff0f0210 */ /* 0x000fe20001ffe4ff */
[----:B------:R-:W-:-:S03]  /*2540*/  FADD.FTZ R11, R11, R24 ;  /* 0x000000180b0b7221 */ /* 0x000fc60000010000 */
        /* <DEDUP_REMOVED lines=12> */
.L_x_640:
[----:B------:R-:W-:Y:S01]  /*2610*/  HFMA2 R50, -RZ, RZ, 0, 5.9604644775390625e-08 ;  /* 0x00000001ff327431 */ /* 0x000fe200000001ff */
[----:B------:R-:W-:Y:S01]  /*2620*/  BSSY B1, `(.L_x_650) ;  /* 0x0000007000017945 */ /* 0x000fe20003800000 */
[----:B------:R-:W-:Y:S02]  /*2630*/  MOV R69, R59 ;  /* 0x0000003b00457202 */ /* 0x000fe40000000f00 */
[----:B------:R-:W-:Y:S02]  /*2640*/  MOV R51, 0x1f ;  /* 0x0000001f00337802 */ /* 0x000fe40000000f00 */
[----:B------:R-:W-:-:S07]  /*2650*/  MOV R61, 0xffffffff ;  /* 0xffffffff003d7802 */ /* 0x000fce0000000f00 */
[----:B------:R-:W-:Y:S05]  /*2660*/  WARPSYNC.COLLECTIVE R61, `(.L_x_651) ;  /* 0x000000003d087348 */ /* 0x000fea0003c00000 */
[----:B------:R0:W1:Y:S02]  /*2670*/  SHFL.BFLY P1, R68, R69, R50, R51 ;  /* 0x0c00003245447389 */ /* 0x0000640000020033 */
[----:B01----:R-:W-:Y:S05]  /*2680*/  ENDCOLLECTIVE ;  /* 0x000000000000791b */ /* 0x003fea0003800000 */
.L_x_651:
[----:B------:R-:W-:Y:S05]  /*2690*/  BSYNC B1 ;  /* 0x0000000000017941 */ /* 0x000fea0003800000 */
.L_x_650:
[----:B------:R-:W-:Y:S02]  /*26a0*/  MOV R50, R68 ;  /* 0x0000004400327202 */ /* 0x000fe40000000f00 */
[----:B------:R-:W-:Y:S02]  /*26b0*/  MOV R69, R62 ;  /* 0x0000003e00457202 */ /* 0x000fe40000000f00 */
[----:B------:R-:W-:Y:S01]  /*26c0*/  MOV R51, 0x1f ;  /* 0x0000001f00337802 */ /* 0x000fe20000000f00 */
[----:B------:R-:W-:Y:S01]  /*26d0*/  FADD.FTZ R60, R50, R59 ;  /* 0x0000003b323c7221 */ /* 0x000fe20000010000 */
[----:B------:R-:W-:Y:S01]  /*26e0*/  HFMA2 R50, -RZ, RZ, 0, 5.9604644775390625e-08 ;  /* 0x00000001ff327431 */ /* 0x000fe200000001ff */
[----:B------:R-:W-:-:S07]  /*26f0*/  MOV R61, 0xffffffff ;  /* 0xffffffff003d7802 */ /* 0x000fce0000000f00 */
[----:B------:R-:W-:Y:S05]  /*2700*/  WARPSYNC.COLLECTIVE R61, `(.L_x_652) ;  /* 0x000000003d087348 */ /* 0x000fea0003c00000 */
[----:B------:R0:W1:Y:S02]  /*2710*/  SHFL.BFLY P1, R68, R69, R50, R51 ;  /* 0x0c00003245447389 */ /* 0x0000640000020033 */
[----:B01----:R-:W-:Y:S05]  /*2720*/  ENDCOLLECTIVE ;  /* 0x000000000000791b */ /* 0x003fea0003800000 */
.L_x_652:
[----:B------:R-:W-:Y:S01]  /*2730*/  HFMA2 R50, -RZ, RZ, 0, 1.1920928955078125e-07 ;  /* 0x00000002ff327431 */ /* 0x000fe200000001ff */
[----:B------:R-:W-:Y:S02]  /*2740*/  MOV R69, R60 ;  /* 0x0000003c00457202 */ /* 0x000fe40000000f00 */
[----:B------:R-:W-:-:S07]  /*2750*/  MOV R53, R68 ;  /* 0x0000004400357202 */ /* 0x000fce0000000f00 */
[----:B------:R-:W-:Y:S05]  /*2760*/  WARPSYNC.COLLECTIVE R61, `(.L_x_653) ;  /* 0x000000003d087348 */ /* 0x000fea0003c00000 */
[----:B------:R0:W1:Y:S02]  /*2770*/  SHFL.BFLY P1, R68, R69, R50, R51 ;  /* 0x0c00003245447389 */ /* 0x0000640000020033 */
[----:B01----:R-:W-:Y:S05]  /*2780*/  ENDCOLLECTIVE ;  /* 0x000000000000791b */ /* 0x003fea0003800000 */
.L_x_653:
[----:B------:R-:W-:-:S05]  /*2790*/  FADD.FTZ R63, R53, R62 ;  /* 0x0000003e353f7221 */ /* 0x000fca0000010000 */
[----:B------:R-:W-:Y:S02]  /*27a0*/  MOV R69, R63 ;  /* 0x0000003f00457202 */ /* 0x000fe40000000f00 */
[----:B------:R-:W-:-:S07]  /*27b0*/  MOV R53, R68 ;  /* 0x0000004400357202 */ /* 0x000fce0000000f00 */
[----:B------:R-:W-:Y:S05]  /*27c0*/  WARPSYNC.COLLECTIVE R61, `(.L_x_654) ;  /* 0x000000003d087348 */ /* 0x000fea0003c00000 */
[----:B------:R0:W1:Y:S02]  /*27d0*/  SHFL.BFLY P1, R68, R69, R50, R51 ;  /* 0x0c00003245447389 */ /* 0x0000640000020033 */
[----:B01----:R-:W-:Y:S05]  /*27e0*/  ENDCOLLECTIVE ;  /* 0x000000000000791b */ /* 0x003fea0003800000 */
.L_x_654:
[----:B------:R-:W-:Y:S01]  /*27f0*/  FADD.FTZ R65, R60, R53 ;  /* 0x000000353c417221 */ /* 0x000fe20000010000 */
[----:B------:R-:W-:-:S04]  /*2800*/  HFMA2 R50, -RZ, RZ, 0, 2.384185791015625e-07 ;  /* 0x00000004ff327431 */ /* 0x000fc800000001ff */
[----:B------:R-:W-:Y:S02]  /*2810*/  MOV R69, R65 ;  /* 0x0000004100457202 */ /* 0x000fe40000000f00 */
[----:B------:R-:W-:-:S07]  /*2820*/  MOV R64, R68 ;  /* 0x0000004400407202 */ /* 0x000fce0000000f00 */
[----:B------:R-:W-:Y:S05]  /*2830*/  WARPSYNC.COLLECTIVE R61, `(.L_x_655) ;  /* 0x000000003d087348 */ /* 0x000fea0003c00000 */
[----:B------:R0:W1:Y:S02]  /*2840*/  SHFL.BFLY P1, R68, R69, R50, R51 ;  /* 0x0c00003245447389 */ /* 0x0000640000020033 */
[----:B01----:R-:W-:Y:S05]  /*2850*/  ENDCOLLECTIVE ;  /* 0x000000000000791b */ /* 0x003fea0003800000 */
.L_x_655:
[----:B------:R-:W-:-:S05]  /*2860*/  FADD.FTZ R64, R63, R64 ;  /* 0x000000403f407221 */ /* 0x000fca0000010000 */
[----:B------:R-:W-:Y:S02]  /*2870*/  MOV R69, R64 ;  /* 0x0000004000457202 */ /* 0x000fe40000000f00 */
[----:B------:R-:W-:-:S07]  /*2880*/  MOV R66, R68 ;  /* 0x0000004400427202 */ /* 0x000fce0000000f00 */
[----:B------:R-:W-:Y:S05]  /*2890*/  WARPSYNC.COLLECTIVE R61, `(.L_x_656) ;  /* 0x000000003d087348 */ /* 0x000fea0003c00000 */
[----:B------:R0:W1:Y:S02]  /*28a0*/  SHFL.BFLY P1, R68, R69, R50, R51 ;  /* 0x0c00003245447389 */ /* 0x0000640000020033 */
[----:B01----:R-:W-:Y:S05]  /*28b0*/  ENDCOLLECTIVE ;  /* 0x000000000000791b */ /* 0x003fea0003800000 */
.L_x_656:
[----:B------:R-:W-:Y:S01]  /*28c0*/  FADD.FTZ R66, R65, R66 ;  /* 0x0000004241427221 */ /* 0x000fe20000010000 */
[----:B------:R-:W-:-:S04]  /*28d0*/  HFMA2 R50, -RZ, RZ, 0, 4.76837158203125e-07 ;  /* 0x00000008ff327431 */ /* 0x000fc800000001ff */
[----:B------:R-:W-:Y:S02]  /*28e0*/  MOV R69, R66 ;  /* 0x0000004200457202 */ /* 0x000fe40000000f00 */
[----:B------:R-:W-:-:S07]  /*28f0*/  MOV R53, R68 ;  /* 0x0000004400357202 */ /* 0x000fce0000000f00 */
[----:B------:R-:W-:Y:S05]  /*2900*/  WARPSYNC.COLLECTIVE R61, `(.L_x_657) ;  /* 0x000000003d087348 */ /* 0x000fea0003c00000 */
[----:B------:R0:W1:Y:S02]  /*2910*/  SHFL.BFLY P1, R68, R69, R50, R51 ;  /* 0x0c00003245447389 */ /* 0x0000640000020033 */
[----:B01----:R-:W-:Y:S05]  /*2920*/  ENDCOLLECTIVE ;  /* 0x000000000000791b */ /* 0x003fea0003800000 */
.L_x_657:
[----:B------:R-:W-:-:S05]  /*2930*/  FADD.FTZ R67, R64, R53 ;  /* 0x0000003540437221 */ /* 0x000fca0000010000 */
[----:B------:R-:W-:Y:S02]  /*2940*/  MOV R69, R67 ;  /* 0x0000004300457202 */ /* 0x000fe40000000f00 */
[----:B------:R-:W-:-:S07]  /*2950*/  MOV R53, R68 ;  /* 0x0000004400357202 */ /* 0x000fce0000000f00 */
[----:B------:R-:W-:Y:S05]  /*2960*/  WARPSYNC.COLLECTIVE R61, `(.L_x_658) ;  /* 0x000000003d087348 */ /* 0x000fea0003c00000 */
[----:B------:R0:W1:Y:S02]  /*2970*/  SHFL.BFLY P1, R68, R69, R50, R51 ;  /* 0x0c00003245447389 */ /* 0x0000640000020033 */
[----:B01----:R-:W-:Y:S05]  /*2980*/  ENDCOLLECTIVE ;  /* 0x000000000000791b */ /* 0x003fea0003800000 */
.L_x_658:
[----:B------:R-:W-:Y:S01]  /*2990*/  FADD.FTZ R53, R66, R53 ;  /* 0x0000003542357221 */ /* 0x000fe20000010000 */
[----:B------:R-:W-:-:S04]  /*29a0*/  HFMA2 R50, -RZ, RZ, 0, 9.5367431640625e-07 ;  /* 0x00000010ff327431 */ /* 0x000fc800000001ff */
[----:B------:R-:W-:Y:S02]  /*29b0*/  MOV R69, R53 ;  /* 0x0000003500457202 */ /* 0x000fe40000000f00 */
[----:B------:R-:W-:-:S07]  /*29c0*/  MOV R62, R68 ;  /* 0x00000044003e7202 */ /* 0x000fce0000000f00 */
[----:B------:R-:W-:Y:S05]  /*29d0*/  WARPSYNC.COLLECTIVE R61, `(.L_x_659) ;  /* 0x000000003d087348 */ /* 0x000fea0003c00000 */
[----:B------:R0:W1:Y:S02]  /*29e0*/  SHFL.BFLY P1, R68, R69, R50, R51 ;  /* 0x0c00003245447389 */ /* 0x0000640000020033 */
[----:B01----:R-:W-:Y:S05]  /*29f0*/  ENDCOLLECTIVE ;  /* 0x000000000000791b */ /* 0x003fea0003800000 */
.L_x_659:
[----:B------:R-:W-:-:S05]  /*2a00*/  FADD.FTZ R59, R67, R62 ;  /* 0x0000003e433b7221 */ /* 0x000fca0000010000 */
[----:B------:R-:W-:Y:S02]  /*2a10*/  MOV R69, R59 ;  /* 0x0000003b00457202 */ /* 0x000fe40000000f00 */
[----:B------:R-:W-:-:S07]  /*2a20*/  MOV R60, R68 ;  /* 0x00000044003c7202 */ /* 0x000fce0000000f00 */
[----:B------:R-:W-:Y:S05]  /*2a30*/  WARPSYNC.COLLECTIVE R61, `(.L_x_660) ;  /* 0x000000003d087348 */ /* 0x000fea0003c00000 */
[----:B------:R0:W1:Y:S02]  /*2a40*/  SHFL.BFLY P1, R68, R69, R50, R51 ;  /* 0x0c00003245447389 */ /* 0x0000640000020033 */
[----:B01----:R-:W-:Y:S05]  /*2a50*/  ENDCOLLECTIVE ;  /* 0x000000000000791b */ /* 0x003fea0003800000 */
.L_x_660:
[----:B------:R-:W-:Y:S01]  /*2a60*/  MOV R62, R68 ;  /* 0x00000044003e7202 */ /* 0x000fe20000000f00 */
[----:B------:R-:W-:Y:S06]  /*2a70*/  BRA `(.L_x_661) ;  /* 0xffffffe000687947 */ /* 0x000fec000383ffff */
.L_x_662:
        /* <DEDUP_REMOVED lines=16> */
.L_x_6358:


//--------------------- .text._ZN10layer_norm13ln_bwd_kernelINS_13Kernel_traitsI6__halfS2_S2_S2_fjLj256ELj1ELj4ELj1ELj16ENS_18Kernel_traits_baseILj256ES2_S2_S2_S2_fjLj128EEEEELb0ELb0ELb1ELb1EEEvNS_9BwdParamsE --------------------------
	.section	.text._ZN10layer_norm13ln_bwd_kernelINS_13Kernel_traitsI6__halfS2_S2_S2_fjLj256ELj1ELj4ELj1ELj16ENS_18Kernel_traits_baseILj256ES2_S2_S2_S2_fjLj128EEEEELb0ELb0ELb1ELb1EEEvNS_9BwdParamsE,"ax",@progbits
	.align	128
        .global         _ZN10layer_norm13ln_bwd_kernelINS_13Kernel_traitsI6__halfS2_S2_S2_fjLj256ELj1ELj4ELj1ELj16ENS_18Kernel_traits_baseILj256ES2_S2_S2_S2_fjLj128EEEEELb0ELb0ELb1ELb1EEEvNS_9BwdParamsE
        .type           _ZN10layer_norm13ln_bwd_kernelINS_13Kernel_traitsI6__halfS2_S2_S2_fjLj256ELj1ELj4ELj1ELj16ENS_18Kernel_traits_baseILj256ES2_S2_S2_S2_fjLj128EEEEELb0ELb0ELb1ELb1EEEvNS_9BwdParamsE,@function
        .size           _ZN10layer_norm13ln_bwd_kernelINS_13Kernel_traitsI6__halfS2_S2_S2_fjLj256ELj1ELj4ELj1ELj16ENS_18Kernel_traits_baseILj256ES2_S2_S2_S2_fjLj128EEEEELb0ELb0ELb1ELb1EEEvNS_9BwdParamsE,(.L_x_6359 - _ZN10layer_norm13ln_bwd_kernelINS_13Kernel_traitsI6__halfS2_S2_S2_fjLj256ELj1ELj4ELj1ELj16ENS_18Kernel_traits_baseILj256ES2_S2_S2_S2_fjLj128EEEEELb0ELb0ELb1ELb1EEEvNS_9BwdParamsE)
        .other          _ZN10layer_norm13ln_bwd_kernelINS_13Kernel_traitsI6__halfS2_S2_S2_fjLj256ELj1ELj4ELj1ELj16ENS_18Kernel_traits_baseILj256ES2_S2_S2_S2_fjLj128EEEEELb0ELb0ELb1ELb1EEEvNS_9BwdParamsE,@"STO_CUDA_ENTRY STV_DEFAULT"
_ZN10layer_norm13ln_bwd_kernelINS_13Kernel_traitsI6__halfS2_S2_S2_fjLj256ELj1ELj4ELj1ELj16ENS_18Kernel_traits_baseILj256ES2_S2_S2_S2_fjLj128EEEEELb0ELb0ELb1ELb1EEEvNS_9BwdParamsE:
.text._ZN10layer_norm13ln_bwd_kernelINS_13Kernel_traitsI6__halfS2_S2_S2_fjLj256ELj1ELj4ELj1ELj16ENS_18Kernel_traits_baseILj256ES2_S2_S2_S2_fjLj128EEEEELb0ELb0ELb1ELb1EEEvNS_9BwdParamsE:
        /* <DEDUP_REMOVED lines=28> */
[----:B------:R-:W5:Y:S01]  /*01c0*/  LDG.E.128 R16, desc[UR6][R16.64] ;  /* 0x0000000610107981 */ /* 0x000f62000c1e1d00 */
[----:B------:R-:W-:-:S07]  /*01d0*/  HFMA2 R35, -RZ, RZ, 0, 0 ;  /* 0x00000000ff237431 */ /* 0x000fce00000001ff */
.L_x_674:
        /* <DEDUP_REMOVED lines=8> */
[----:B--2---:R-:W-:-:S06]  /*0260*/  IMAD.WIDE R52, R2, 0x4, R52 ;  /* 0x0000000402347825 */ /* 0x004fcc00078e0234 */
        /* <DEDUP_REMOVED lines=9> */
[----:B------:R-:W-:Y:S02]  /*0300*/  SHF.R.S32.HI R6, RZ, 0x1f, R3 ;  /* 0x0000001fff067819 */ /* 0x000fe40000011403 */
[----:B------:R-:W2:Y:S02]  /*0310*/  LDG.E R51, desc[UR6][R54.64] ;  /* 0x0000000636337981 */ /* 0x000ea4000c1e1900 */
[----:B------:R-:W-:Y:S01]  /*0320*/  LEA.HI R3, R6, R3, RZ, 0x3 ;  /* 0x0000000306037211 */ /* 0x000fe200078f18ff */
[----:B------:R-:W1:Y:S01]  /*0330*/  LDC.64 R8, c[0x0][0x428] ;  /* 0x00010a00ff087b82 */ /* 0x000e620000000a00 */
[----:B------:R-:W-:Y:S02]  /*0340*/  IADD3 R6, PT, PT, R60, -0x1, RZ ;  /* 0xffffffff3c067810 */ /* 0x000fe40007ffe0ff */
[----:B------:R-:W-:-:S03]  /*0350*/  LEA.HI.SX32 R47, R3, R0, 0x1d ;  /* 0x00000000032f7211 */ /* 0x000fc600078feaff */
[----:B------:R-:W-:-:S05]  /*0360*/  IMAD R3, R6, UR8, RZ ;  /* 0x0000000806037c24 */ /* 0x000fca000f8e02ff */
[----:B------:R-:W-:-:S04]  /*0370*/  SHF.R.S32.HI R10, RZ, 0x1f, R3 ;  /* 0x0000001fff0a7819 */ /* 0x000fc80000011403 */
[----:B------:R-:W-:Y:S01]  /*0380*/  LEA.HI R3, R10, R3, RZ, 0x3 ;  /* 0x000000030a037211 */ /* 0x000fe200078f18ff */
[----:B0-----:R-:W-:-:S03]  /*0390*/  IMAD.WIDE.U32 R4, R47, 0x10, R4 ;  /* 0x000000102f047825 */ /* 0x001fc600078e0004 */
[----:B------:R-:W-:-:S03]  /*03a0*/  LEA.HI.SX32 R3, R3, R0, 0x1d ;  /* 0x0000000003037211 */ /* 0x000fc600078feaff */
[----:B------:R-:W3:Y:S02]  /*03b0*/  LDG.E.128 R4, desc[UR6][R4.64] ;  /* 0x0000000604047981 */ /* 0x000ee4000c1e1d00 */
[----:B-1----:R-:W-:-:S06]  /*03c0*/  IMAD.WIDE.U32 R8, R3, 0x10, R8 ;  /* 0x0000001003087825 */ /* 0x002fcc00078e0008 */
[----:B------:R-:W4:Y:S01]  /*03d0*/  LDG.E.128 R8, desc[UR6][R8.64] ;  /* 0x0000000608087981 */ /* 0x000f22000c1e1d00 */
[----:B------:R-:W-:Y:S02]  /*03e0*/  MOV R48, UR16 ;  /* 0x0000001000307c02 */ /* 0x000fe40008000f00 */
[----:B------:R-:W-:Y:S02]  /*03f0*/  MOV R49, UR17 ;  /* 0x0000001100317c02 */ /* 0x000fe40008000f00 */
[----:B------:R-:W-:-:S04]  /*0400*/  ISETP.NE.U32.AND P0, PT, R48, RZ, PT ;  /* 0x000000ff3000720c */ /* 0x000fc80003f05070 */
[----:B------:R-:W-:-:S13]  /*0410*/  ISETP.NE.AND.EX P0, PT, R49, RZ, PT, P0 ;  /* 0x000000ff3100720c */ /* 0x000fda0003f05300 */
[----:B------:R-:W0:Y:S02]  /*0420*/  @P0 LDC.64 R44, c[0x0][0x438] ;  /* 0x00010e00ff2c0b82 */ /* 0x000e240000000a00 */
[----:B0-----:R-:W-:-:S05]  /*0430*/  @P0 IMAD.WIDE.U32 R44, R47, 0x10, R44 ;  /* 0x000000102f2c0825 */ /* 0x001fca00078e002c */
[----:B------:R0:W5:Y:S01]  /*0440*/  @P0 LDG.E.128 R12, desc[UR6][R44.64] ;  /* 0x000000062c0c0981 */ /* 0x000162000c1e1d00 */
[----:B------:R-:W-:-:S04]  /*0450*/  ISETP.NE.AND P0, PT, RZ, UR9, PT ;  /* 0x00000009ff007c0c */ /* 0x000fc8000bf05270 */
[----:B--2---:R-:W-:Y:S01]  /*0460*/  FSEL R51, R51, RZ, !P0 ;  /* 0x000000ff33337208 */ /* 0x004fe20004000000 */
[--C-:B---3--:R-:W-:Y:S02]  /*0470*/  HADD2.F32 R0, -RZ, R4.reuse.H0_H0 ;  /* 0x20000004ff007230 */ /* 0x108fe40000004100 */
[----:B------:R-:W-:Y:S02]  /*0480*/  HADD2.F32 R4, -RZ, R4.H1_H1 ;  /* 0x30000004ff047230 */ /* 0x000fe40000004100 */
[--C-:B------:R-:W-:Y:S02]  /*0490*/  HADD2.F32 R46, -RZ, R5.reuse.H0_H0 ;  /* 0x20000005ff2e7230 */ /* 0x100fe40000004100 */
[----:B------:R-:W-:Y:S02]  /*04a0*/  HADD2.F32 R56, -RZ, R6.H0_H0 ;  /* 0x20000006ff387230 */ /* 0x000fe40000004100 */
[----:B------:R-:W-:Y:S01]  /*04b0*/  FADD.FTZ R3, -R51, R0 ;  /* 0x0000000033037221 */ /* 0x000fe20000010100 */
[----:B------:R-:W-:-:S02]  /*04c0*/  HADD2.F32 R54, -RZ, R5.H1_H1 ;  /* 0x30000005ff367230 */ /* 0x000fc40000004100 */
[----:B------:R-:W-:Y:S02]  /*04d0*/  HADD2.F32 R6, -RZ, R6.H1_H1 ;  /* 0x30000006ff067230 */ /* 0x000fe40000004100 */
[C---:B------:R-:W-:Y:S01]  /*04e0*/  FADD.FTZ R61, -R51.reuse, R4 ;  /* 0x00000004333d7221 */ /* 0x040fe20000010100 */
[--C-:B------:R-:W-:Y:S02]  /*04f0*/  HADD2.F32 R58, -RZ, R7.reuse.H0_H0 ;  /* 0x20000007ff3a7230 */ /* 0x100fe40000004100 */
[C---:B------:R-:W-:Y:S01]  /*0500*/  FADD.FTZ R55, -R51.reuse, R56 ;  /* 0x0000003833377221 */ /* 0x040fe20000010100 */
[----:B------:R-:W-:Y:S02]  /*0510*/  HADD2.F32 R62, -RZ, R7.H1_H1 ;  /* 0x30000007ff3e7230 */ /* 0x000fe40000004100 */
[C---:B------:R-:W-:Y:S01]  /*0520*/  FADD.FTZ R7, -R51.reuse, R46 ;  /* 0x0000002e33077221 */ /* 0x040fe20000010100 */
[----:B------:R-:W-:Y:S02]  /*0530*/  HADD2.F32 R4, -RZ, R16.H0_H0 ;  /* 0x20000010ff047230 */ /* 0x000fe40000004100 */
[----:B------:R-:W-:Y:S01]  /*0540*/  FADD.FTZ R59, -R51, R54 ;  /* 0x00000036333b7221 */ /* 0x000fe20000010100 */
[----:B----4-:R-:W-:-:S02]  /*0550*/  HADD2.F32 R5, -RZ, R8.H0_H0 ;  /* 0x20000008ff057230 */ /* 0x010fc40000004100 */
[C---:B-----5:R-:W-:Y:S01]  /*0560*/  FMUL.FTZ R3, R50.reuse, R3 ;  /* 0x0000000332037220 */ /* 0x060fe20000410000 */
[----:B0-----:R-:W-:Y:S02]  /*0570*/  HADD2.F32 R44, -RZ, R8.H1_H1 ;  /* 0x30000008ff2c7230 */ /* 0x001fe40000004100 */
[----:B------:R-:W-:Y:S01]  /*0580*/  FADD.FTZ R45, -R51, R6 ;  /* 0x00000006332d7221 */ /* 0x000fe20000010100 */
[--C-:B------:R-:W-:Y:S02]  /*0590*/  HADD2.F32 R46, -RZ, R9.reuse.H0_H0 ;  /* 0x20000009ff2e7230 */ /* 0x100fe40000004100 */
[----:B------:R-:W-:Y:S02]  /*05a0*/  HADD2.F32 R56, -RZ, R9.H1_H1 ;  /* 0x30000009ff387230 */ /* 0x000fe40000004100 */
[----:B------:R-:W-:Y:S02]  /*05b0*/  HADD2.F32 R8, -RZ, R16.H1_H1 ;  /* 0x30000010ff087230 */ /* 0x000fe40000004100 */
[----:B------:R-:W-:Y:S01]  /*05c0*/  FMUL.FTZ R6, R50, R61 ;  /* 0x0000003d32067220 */ /* 0x000fe20000410000 */
[----:B------:R-:W-:-:S02]  /*05d0*/  HADD2.F32 R53, -RZ, R11.H0_H0 ;  /* 0x2000000bff357230 */ /* 0x000fc40000004100 */
[----:B------:R-:W-:Y:S02]  /*05e0*/  HADD2.F32 R0, -RZ, R11.H1_H1 ;  /* 0x3000000bff007230 */ /* 0x000fe40000004100 */
[--C-:B------:R-:W-:Y:S02]  /*05f0*/  HADD2.F32 R9, -RZ, R17.reuse.H0_H0 ;  /* 0x20000011ff097230 */ /* 0x100fe40000004100 */
[----:B------:R-:W-:Y:S02]  /*0600*/  HADD2.F32 R11, -RZ, R17.H1_H1 ;  /* 0x30000011ff0b7230 */ /* 0x000fe40000004100 */
[----:B------:R-:W-:Y:S01]  /*0610*/  FMUL.FTZ R4, R4, R5 ;  /* 0x0000000504047220 */ /* 0x000fe20000410000 */
[--C-:B------:R-:W-:Y:S02]  /*0620*/  HADD2.F32 R57, -RZ, R10.reuse.H0_H0 ;  /* 0x2000000aff397230 */ /* 0x100fe40000004100 */
[----:B------:R-:W-:Y:S01]  /*0630*/  FADD.FTZ R28, R28, R5 ;  /* 0x000000051c1c7221 */ /* 0x000fe20000010000 */
[----:B------:R-:W-:-:S02]  /*0640*/  HADD2.F32 R54, -RZ, R10.H1_H1 ;  /* 0x3000000aff367230 */ /* 0x000fc40000004100 */
[----:B------:R-:W-:Y:S01]  /*0650*/  FFMA.FTZ R20, R3, R5, R20 ;  /* 0x0000000503147223 */ /* 0x000fe20000010014 */
[----:B------:R-:W-:Y:S01]  /*0660*/  FMUL.FTZ R10, R50, R59 ;  /* 0x0000003b320a7220 */ /* 0x000fe20000410000 */
[-C--:B------:R-:W-:Y:S01]  /*0670*/  FMUL.FTZ R5, R8, R44.reuse ;  /* 0x0000002c08057220 */ /* 0x080fe20000410000 */
[----:B------:R-:W-:Y:S01]  /*0680*/  FADD.FTZ R29, R29, R44 ;  /* 0x0000002c1d1d7221 */ /* 0x000fe20000010000 */
[----:B------:R-:W-:Y:S01]  /*0690*/  FFMA.FTZ R21, R6, R44, R21 ;  /* 0x0000002c06157223 */ /* 0x000fe20000010015 */
[----:B------:R-:W-:Y:S01]  /*06a0*/  FMUL.FTZ R8, R9, R46 ;  /* 0x0000002e09087220 */ /* 0x000fe20000410000 */
[----:B------:R-:W-:Y:S01]  /*06b0*/  FMUL.FTZ R7, R50, R7 ;  /* 0x0000000732077220 */ /* 0x000fe20000410000 */
[--C-:B------:R-:W-:Y:S02]  /*06c0*/  HADD2.F32 R44, -RZ, R18.reuse.H0_H0 ;  /* 0x20000012ff2c7230 */ /* 0x100fe40000004100 */
[-C--:B------:R-:W-:Y:S01]  /*06d0*/  FMUL.FTZ R9, R11, R56.reuse ;  /* 0x000000380b097220 */ /* 0x080fe20000410000 */
[----:B------:R-:W-:Y:S01]  /*06e0*/  FADD.FTZ R31, R31, R56 ;  /* 0x000000381f1f7221 */ /* 0x000fe20000010000 */
[----:B------:R-:W-:Y:S01]  /*06f0*/  FFMA.FTZ R23, R10, R56, R23 ;  /* 0x000000380a177223 */ /* 0x000fe20000010017 */
[----:B------:R-:W-:Y:S01]  /*0700*/  FMUL.FTZ R11, R50, R55 ;  /* 0x00000037320b7220 */ /* 0x000fe20000410000 */
[----:B------:R-:W-:Y:S01]  /*0710*/  FADD.FTZ R56, RZ, R4 ;  /* 0x00000004ff387221 */ /* 0x000fe20000010000 */
[----:B------:R-:W-:Y:S01]  /*0720*/  FFMA.FTZ R55, R3, R4, RZ ;  /* 0x0000000403377223 */ /* 0x000fe200000100ff */
[----:B------:R-:W-:Y:S01]  /*0730*/  FADD.FTZ R30, R30, R46 ;  /* 0x0000002e1e1e7221 */ /* 0x000fe20000010000 */
[----:B------:R-:W-:Y:S01]  /*0740*/  FFMA.FTZ R22, R7, R46, R22 ;  /* 0x0000002e07167223 */ /* 0x000fe20000010016 */
[----:B------:R-:W-:-:S02]  /*0750*/  HADD2.F32 R59, -RZ, R18.H1_H1 ;  /* 0x30000012ff3b7230 */ /* 0x000fc40000004100 */
[-C--:B------:R-:W-:Y:S01]  /*0760*/  FMUL.FTZ R44, R44, R57.reuse ;  /* 0x000000392c2c7220 */ /* 0x080fe20000410000 */
[----:B------:R-:W-:Y:S01]  /*0770*/  FADD.FTZ R32, R32, R57 ;  /* 0x0000003920207221 */ /* 0x000fe20000010000 */
[----:B------:R-:W-:Y:S01]  /*0780*/  FFMA.FTZ R24, R11, R57, R24 ;  /* 0x000000390b187223 */ /* 0x000fe20000010018 */
[----:B------:R-:W-:Y:S01]  /*0790*/  FMUL.FTZ R46, R50, R45 ;  /* 0x0000002d322e7220 */ /* 0x000fe20000410000 */
[----:B------:R-:W-:Y:S01]  /*07a0*/  FADD.FTZ R57, R56, R5 ;  /* 0x0000000538397221 */ /* 0x000fe20000010000 */
[----:B------:R-:W-:Y:S01]  /*07b0*/  FFMA.FTZ R56, R6, R5, R55 ;  /* 0x0000000506387223 */ /* 0x000fe20000010037 */
[-C--:B------:R-:W-:Y:S01]  /*07c0*/  FMUL.FTZ R45, R59, R54.reuse ;  /* 0x000000363b2d7220 */ /* 0x080fe20000410000 */
[----:B------:R-:W-:Y:S01]  /*07d0*/  FADD.FTZ R33, R33, R54 ;  /* 0x0000003621217221 */ /* 0x000fe20000010000 */
[----:B------:R-:W-:Y:S01]  /*07e0*/  FFMA.FTZ R25, R46, R54, R25 ;  /* 0x000000362e197223 */ /* 0x000fe20000010019 */
[----:B------:R-:W-:Y:S01]  /*07f0*/  FADD.FTZ R54, R57, R8 ;  /* 0x0000000839367221 */ /* 0x000fe20000010000 */
[----:B------:R-:W-:Y:S01]  /*0800*/  FFMA.FTZ R55, R7, R8, R56 ;  /* 0x0000000807377223 */ /* 0x000fe20000010038 */
[----:B------:R-:W-:-:S02]  /*0810*/  FADD.FTZ R47, -R51, R58 ;  /* 0x0000003a332f7221 */ /* 0x000fc40000010100 */
[----:B------:R-:W-:Y:S01]  /*0820*/  FADD.FTZ R57, R54, R9 ;  /* 0x0000000936397221 */ /* 0x000fe20000010000 */
[----:B------:R-:W-:Y:S01]  /*0830*/  FFMA.FTZ R54, R10, R9, R55 ;  /* 0x000000090a367223 */ /* 0x000fe20000010037 */
[--C-:B------:R-:W-:Y:S02]  /*0840*/  HADD2.F32 R56, -RZ, R19.reuse.H0_H0 ;  /* 0x20000013ff387230 */ /* 0x100fe40000004100 */
[----:B------:R-:W-:Y:S01]  /*0850*/  FMUL.FTZ R47, R50, R47 ;  /* 0x0000002f322f7220 */ /* 0x000fe20000410000 */
[----:B------:R-:W-:Y:S01]  /*0860*/  FADD.FTZ R58, R57, R44 ;  /* 0x0000002c393a7221 */ /* 0x000fe20000010000 */
[----:B------:R-:W-:Y:S01]  /*0870*/  FFMA.FTZ R55, R11, R44, R54 ;  /* 0x0000002c0b377223 */ /* 0x000fe20000010036 */
[----:B------:R-:W-:Y:S02]  /*0880*/  HADD2.F32 R59, -RZ, R19.H1_H1 ;  /* 0x30000013ff3b7230 */ /* 0x000fe40000004100 */
[-C--:B------:R-:W-:Y:S01]  /*0890*/  FMUL.FTZ R56, R56, R53.reuse ;  /* 0x0000003538387220 */ /* 0x080fe20000410000 */
[----:B------:R-:W-:Y:S01]  /*08a0*/  FADD.FTZ R34, R34, R53 ;  /* 0x0000003522227221 */ /* 0x000fe20000010000 */
[----:B------:R-:W-:Y:S01]  /*08b0*/  FFMA.FTZ R26, R47, R53, R26 ;  /* 0x000000352f1a7223 */ /* 0x000fe2000001001a */
[----:B------:R-:W-:Y:S01]  /*08c0*/  FADD.FTZ R51, -R51, R62 ;  /* 0x0000003e33337221 */ /* 0x000fe20000010100 */
        /* <DEDUP_REMOVED lines=11> */
.L_x_666:
        /* <DEDUP_REMOVED lines=12> */
.L_x_667:
[----:B------:R-:W-:Y:S05]  /*0a40*/  BSYNC.RECONVERGENT B1 ;  /* 0x0000000000017941 */ /* 0x000fea0003800200 */
.L_x_665:
        /* <DEDUP_REMOVED lines=23> */
.L_x_686:
[----:B------:R-:W3:Y:S01]  /*0bc0*/  @P1 LDC R51, c[0x0][0x388] ;  /* 0x0000e200ff331b82 */ /* 0x000ee20000000800 */
[----:B------:R-:W-:Y:S01]  /*0bd0*/  @P1 IADD3 R52, PT, PT, R52, -0x1, RZ ;  /* 0xffffffff34341810 */ /* 0x000fe20007ffe0ff */
[----:B-1----:R-:W-:Y:S01]  /*0be0*/  FADD.FTZ R64, R55, R64 ;  /* 0x0000004037407221 */ /* 0x002fe20000010000 */
[----:B------:R-:W-:Y:S01]  /*0bf0*/  ISETP.NE.U32.AND P0, PT, R48, RZ, PT ;  /* 0x000000ff3000720c */ /* 0x000fe20003f05070 */
[----:B------:R-:W-:Y:S01]  /*0c00*/  BSSY.RECONVERGENT B1, `(.L_x_669) ;  /* 0x0000133000017945 */ /* 0x000fe20003800200 */
[----:B------:R-:W-:Y:S02]  /*0c10*/  ISETP.NE.AND P3, PT, RZ, UR9, PT ;  /* 0x00000009ff007c0c */ /* 0x000fe4000bf65270 */
[----:B------:R-:W-:Y:S02]  /*0c20*/  ISETP.NE.AND.EX P0, PT, R49, RZ, PT, P0 ;  /* 0x000000ff3100720c */ /* 0x000fe40003f05300 */
[----:B------:R-:W-:Y:S02]  /*0c30*/  CS2R R48, SRZ ;  /* 0x0000000000307805 */ /* 0x000fe4000001ff00 */
[----:B------:R-:W-:Y:S01]  /*0c40*/  @P1 MOV R49, RZ ;  /* 0x000000ff00311202 */ /* 0x000fe20000000f00 */
[----:B---3--:R-:W-:-:S02]  /*0c50*/  @P1 IMAD R52, R52, R51, RZ ;  /* 0x0000003334341224 */ /* 0x008fc400078e02ff */
[----:B--2---:R-:W-:-:S03]  /*0c60*/  FADD.FTZ R51, R61, R63 ;  /* 0x0000003f3d337221 */ /* 0x004fc60000010000 */
[----:B------:R-:W-:Y:S01]  /*0c70*/  @P1 SHF.R.S32.HI R53, RZ, 0x1f, R52 ;  /* 0x0000001fff351819 */ /* 0x000fe20000011434 */
[----:B------:R-:W-:-:S03]  /*0c80*/  FMUL.FTZ R51, R51, UR10 ;  /* 0x0000000a33337c20 */ /* 0x000fc60008410000 */
[----:B------:R-:W-:Y:S01]  /*0c90*/  @P1 LEA.HI R53, R53, R52, RZ, 0x3 ;  /* 0x0000003435351211 */ /* 0x000fe200078f18ff */
[----:B------:R-:W-:-:S03]  /*0ca0*/  FMUL.FTZ R52, R64, UR10 ;  /* 0x0000000a40347c20 */ /* 0x000fc60008410000 */
[----:B------:R-:W-:Y:S02]  /*0cb0*/  @P1 LEA.HI.SX32 R48, R53, R0, 0x1d ;  /* 0x0000000035301211 */ /* 0x000fe400078feaff */
[----:B------:R-:W-:Y:S01]  /*0cc0*/  FSEL R52, R52, RZ, !P3 ;  /* 0x000000ff34347208 */ /* 0x000fe20005800000 */
[----:B------:R-:W-:Y:S06]  /*0cd0*/  @P0 BRA `(.L_x_670) ;  /* 0x00000008004c0947 */ /* 0x000fec0003800000 */
[----:B------:R-:W-:Y:S02]  /*0ce0*/  MOV R62, UR18 ;  /* 0x00000012003e7c02 */ /* 0x000fe40008000f00 */
[----:B------:R-:W-:Y:S02]  /*0cf0*/  MOV R63, UR19 ;  /* 0x00000013003f7c02 */ /* 0x000fe40008000f00 */
[----:B------:R-:W-:-:S04]  /*0d00*/  ISETP.NE.U32.AND P0, PT, R62, RZ, PT ;  /* 0x000000ff3e00720c */ /* 0x000fc80003f05070 */
[----:B------:R-:W-:-:S13]  /*0d10*/  ISETP.NE.AND.EX P0, PT, R63, RZ, PT, P0 ;  /* 0x000000ff3f00720c */ /* 0x000fda0003f05300 */
[----:B------:R-:W-:Y:S05]  /*0d20*/  @P0 BRA `(.L_x_671) ;  /* 0x0000000400080947 */ /* 0x000fea0003800000 */
[----:B------:R-:W1:Y:S01]  /*0d30*/  @P1 LDC R64, c[0x0][0x40c] ;  /* 0x00010300ff401b82 */ /* 0x000e620000000800 */
[-CC-:B0-----:R-:W-:Y:S01]  /*0d40*/  FFMA.FTZ R55, R3, R51.reuse, R52.reuse ;  /* 0x0000003303377223 */ /* 0x181fe20000010034 */
[-CC-:B------:R-:W-:Y:S01]  /*0d50*/  FFMA.FTZ R54, R6, R51.reuse, R52.reuse ;  /* 0x0000003306367223 */ /* 0x180fe20000010034 */
[----:B------:R-:W-:Y:S01]  /*0d60*/  ISETP.GT.AND P0, PT, R60, RZ, PT ;  /* 0x000000ff3c00720c */ /* 0x000fe20003f04270 */
[-C--:B------:R-:W-:Y:S01]  /*0d70*/  FFMA.FTZ R60, R10, R51.reuse, R52 ;  /* 0x000000330a3c7223 */ /* 0x080fe20000010034 */
[----:B------:R-:W-:Y:S01]  /*0d80*/  @P1 FADD.FTZ R55, R4, -R55 ;  /* 0x8000003704371221 */ /* 0x000fe20000010000 */
[----:B------:R-:W-:Y:S01]  /*0d90*/  @P1 FADD.FTZ R61, R5, -R54 ;  /* 0x80000036053d1221 */ /* 0x000fe20000010000 */
[----:B------:R-:W-:Y:S01]  /*0da0*/  FFMA.FTZ R67, R11, R51, R52 ;  /* 0x000000330b437223 */ /* 0x000fe20000010034 */
[----:B------:R-:W0:Y:S01]  /*0db0*/  @P1 LDC R53, c[0x0][0x40c] ;  /* 0x00010300ff351b82 */ /* 0x000e220000000800 */
[C---:B------:R-:W-:Y:S01]  /*0dc0*/  @P1 FMUL.FTZ R55, R50.reuse, R55 ;  /* 0x0000003732371220 */ /* 0x040fe20000410000 */
[----:B------:R-:W-:Y:S01]  /*0dd0*/  @P1 FMUL.FTZ R61, R50, R61 ;  /* 0x0000003d323d1220 */ /* 0x000fe20000410000 */
[----:B------:R-:W-:Y:S01]  /*0de0*/  @P1 FADD.FTZ R65, R9, -R60 ;  /* 0x8000003c09411221 */ /* 0x000fe20000010000 */
[----:B------:R-:W-:-:S02]  /*0df0*/  @P1 FADD.FTZ R67, R44, -R67 ;  /* 0x800000432c431221 */ /* 0x000fc40000010000 */
[----:B------:R-:W-:Y:S01]  /*0e00*/  @P1 FSEL R55, R55, RZ, P0 ;  /* 0x000000ff37371208 */ /* 0x000fe20000000000 */
[C---:B------:R-:W-:Y:S01]  /*0e10*/  @P1 FMUL.FTZ R65, R50.reuse, R65 ;  /* 0x0000004132411220 */ /* 0x040fe20000410000 */
[----:B------:R-:W-:Y:S01]  /*0e20*/  @P1 FSEL R54, R61, RZ, P0 ;  /* 0x000000ff3d361208 */ /* 0x000fe20000000000 */
[----:B------:R-:W-:Y:S01]  /*0e30*/  FFMA.FTZ R61, R7, R51, R52 ;  /* 0x00000033073d7223 */ /* 0x000fe20000010034 */
[----:B------:R-:W-:Y:S02]  /*0e40*/  @P1 FMUL.FTZ R67, R50, R67 ;  /* 0x0000004332431220 */ /* 0x000fe40000410000 */
[----:B------:R-:W-:Y:S01]  /*0e50*/  @P1 FSEL R60, R65, RZ, P0 ;  /* 0x000000ff413c1208 */ /* 0x000fe20000000000 */
[----:B------:R-:W-:Y:S01]  /*0e60*/  @P1 FADD.FTZ R61, R8, -R61 ;  /* 0x8000003d083d1221 */ /* 0x000fe20000010000 */
[----:B-1----:R-:W-:-:S03]  /*0e70*/  @P1 FMUL.FTZ R55, R55, R64 ;  /* 0x0000004037371220 */ /* 0x002fc60000410000 */
[----:B------:R-:W-:Y:S01]  /*0e80*/  @P1 FMUL.FTZ R61, R50, R61 ;  /* 0x0000003d323d1220 */ /* 0x000fe20000410000 */
[----:B------:R-:W-:Y:S01]  /*0e90*/  @P1 FSEL R64, R67, RZ, P0 ;  /* 0x000000ff43401208 */ /* 0x000fe20000000000 */
[----:B------:R-:W-:Y:S01]  /*0ea0*/  FFMA.FTZ R67, R47, R51, R52 ;  /* 0x000000332f437223 */ /* 0x000fe20000010034 */
[----:B------:R-:W-:Y:S02]  /*0eb0*/  @P1 F2FP.F16.F32.PACK_AB R55, RZ, R55 ;  /* 0x00000037ff37123e */ /* 0x000fe400000000ff */
[----:B------:R-:W-:Y:S01]  /*0ec0*/  @P1 FSEL R61, R61, RZ, P0 ;  /* 0x000000ff3d3d1208 */ /* 0x000fe20000000000 */
[----:B0-----:R-:W-:Y:S01]  /*0ed0*/  @P1 FMUL.FTZ R53, R54, R53 ;  /* 0x0000003536351220 */ /* 0x001fe20000410000 */
[----:B------:R-:W-:Y:S01]  /*0ee0*/  @P1 PRMT R36, R55, 0x7610, R36 ;  /* 0x0000761037241816 */ /* 0x000fe20000000024 */
[----:B------:R-:W0:Y:S01]  /*0ef0*/  @P1 LDC R54, c[0x0][0x40c] ;  /* 0x00010300ff361b82 */ /* 0x000e220000000800 */
[----:B------:R-:W-:Y:S02]  /*0f00*/  @P1 FADD.FTZ R67, R56, -R67 ;  /* 0x8000004338431221 */ /* 0x000fe40000010000 */
[----:B------:R-:W-:-:S02]  /*0f10*/  @P1 F2FP.F16.F32.PACK_AB R53, RZ, R53 ;  /* 0x00000035ff35123e */ /* 0x000fc400000000ff */
[----:B------:R-:W-:Y:S02]  /*0f20*/  @P1 FMUL.FTZ R67, R50, R67 ;  /* 0x0000004332431220 */ /* 0x000fe40000410000 */
[----:B------:R-:W-:Y:S01]  /*0f30*/  @P1 PRMT R36, R36, 0x5410, R53 ;  /* 0x0000541024241816 */ /* 0x000fe20000000035 */
[----:B------:R-:W1:Y:S02]  /*0f40*/  @P1 LDC R55, c[0x0][0x40c] ;  /* 0x00010300ff371b82 */ /* 0x000e640000000800 */
[----:B------:R-:W-:-:S06]  /*0f50*/  @P1 FSEL R67, R67, RZ, P0 ;  /* 0x000000ff43431208 */ /* 0x000fcc0000000000 */
[----:B------:R-:W2:Y:S01]  /*0f60*/  @P1 LDC R53, c[0x0][0x40c] ;  /* 0x00010300ff351b82 */ /* 0x000ea20000000800 */
[----:B0-----:R-:W-:-:S07]  /*0f70*/  @P1 FMUL.FTZ R54, R61, R54 ;  /* 0x000000363d361220 */ /* 0x001fce0000410000 */
[----:B------:R-:W0:Y:S01]  /*0f80*/  @P1 LDC R61, c[0x0][0x40c] ;  /* 0x00010300ff3d1b82 */ /* 0x000e220000000800 */
[----:B------:R-:W-:Y:S01]  /*0f90*/  @P1 F2FP.F16.F32.PACK_AB R54, RZ, R54 ;  /* 0x00000036ff36123e */ /* 0x000fe200000000ff */
[----:B-1----:R-:W-:-:S03]  /*0fa0*/  @P1 FMUL.FTZ R55, R60, R55 ;  /* 0x000000373c371220 */ /* 0x002fc60000410000 */
[----:B------:R-:W-:-:S03]  /*0fb0*/  @P1 PRMT R37, R54, 0x7610, R37 ;  /* 0x0000761036251816 */ /* 0x000fc60000000025 */
[----:B------:R-:W1:Y:S01]  /*0fc0*/  @P1 LDC R60, c[0x0][0x40c] ;  /* 0x00010300ff3c1b82 */ /* 0x000e620000000800 */
[----:B------:R-:W-:Y:S01]  /*0fd0*/  @P1 F2FP.F16.F32.PACK_AB R55, RZ, R55 ;  /* 0x00000037ff37123e */ /* 0x000fe200000000ff */
[----:B--2---:R-:W-:Y:S01]  /*0fe0*/  @P1 FMUL.FTZ R53, R64, R53 ;  /* 0x0000003540351220 */ /* 0x004fe20000410000 */
[----:B------:R-:W-:Y:S02]  /*0ff0*/  FFMA.FTZ R64, R46, R51, R52 ;  /* 0x000000332e407223 */ /* 0x000fe40000010034 */
[----:B------:R-:W-:Y:S02]  /*1000*/  @P1 PRMT R37, R37, 0x5410, R55 ;  /* 0x0000541025251816 */ /* 0x000fe40000000037 */
[----:B------:R-:W-:Y:S01]  /*1010*/  @P1 FADD.FTZ R65, R45, -R64 ;  /* 0x800000402d411221 */ /* 0x000fe20000010000 */
[----:B------:R-:W-:-:S03]  /*1020*/  @P1 F2FP.F16.F32.PACK_AB R53, RZ, R53 ;  /* 0x00000035ff35123e */ /* 0x000fc600000000ff */
[----:B------:R-:W-:Y:S01]  /*1030*/  @P1 FMUL.FTZ R65, R50, R65 ;  /* 0x0000004132411220 */ /* 0x000fe20000410000 */
[----:B------:R-:W-:-:S04]  /*1040*/  @P1 PRMT R38, R53, 0x7610, R38 ;  /* 0x0000761035261816 */ /* 0x000fc80000000026 */
[----:B------:R-:W-:Y:S01]  /*1050*/  @P1 FSEL R64, R65, RZ, P0 ;  /* 0x000000ff41401208 */ /* 0x000fe20000000000 */
[----:B-1----:R-:W-:-:S04]  /*1060*/  @P1 FMUL.FTZ R60, R67, R60 ;  /* 0x0000003c433c1220 */ /* 0x002fc80000410000 */
[----:B0-----:R-:W-:Y:S01]  /*1070*/  @P1 FMUL.FTZ R61, R64, R61 ;  /* 0x0000003d403d1220 */ /* 0x001fe20000410000 */
[----:B------:R-:W-:-:S04]  /*1080*/  @P1 F2FP.F16.F32.PACK_AB R60, RZ, R60 ;  /* 0x0000003cff3c123e */ /* 0x000fc800000000ff */
[----:B------:R-:W-:Y:S02]  /*1090*/  @P1 F2FP.F16.F32.PACK_AB R61, RZ, R61 ;  /* 0x0000003dff3d123e */ /* 0x000fe400000000ff */
[----:B------:R-:W-:Y:S02]  /*10a0*/  @P1 PRMT R39, R60, 0x7610, R39 ;  /* 0x000076103c271816 */ /* 0x000fe40000000027 */
        /* <DEDUP_REMOVED lines=10> */
.L_x_671:
[----:B------:R-:W1:Y:S01]  /*1150*/  @P1 LDC R54, c[0x0][0x40c] ;  /* 0x00010300ff361b82 */ /* 0x000e620000000800 */
[-CC-:B------:R-:W-:Y:S01]  /*1160*/  FFMA.FTZ R41, R3, R51.reuse, R52.reuse ;  /* 0x0000003303297223 */ /* 0x180fe20000010034 */
[----:B------:R-:W-:Y:S01]  /*1170*/  ISETP.GT.AND P0, PT, R60, RZ, PT ;  /* 0x000000ff3c00720c */ /* 0x000fe20003f04270 */
        /* <DEDUP_REMOVED lines=8> */
[----:B------:R-:W2:Y:S01]  /*1200*/  @P1 LDC R53, c[0x0][0x40c] ;  /* 0x00010300ff351b82 */ /* 0x000ea20000000800 */
[----:B0-----:R-:W-:Y:S01]  /*1210*/  FADD.FTZ R55, R5, -R40 ;  /* 0x8000002805377221 */ /* 0x001fe20000010000 */
[----:B------:R-:W-:Y:S01]  /*1220*/  FADD.FTZ R67, R8, -R67 ;  /* 0x8000004308437221 */ /* 0x000fe20000010000 */
[----:B------:R-:W-:Y:S01]  /*1230*/  FMUL.FTZ R40, R50, R51 ;  /* 0x0000003332287220 */ /* 0x000fe20000410000 */
[----:B------:R-:W-:Y:S01]  /*1240*/  FADD.FTZ R41, R44, -R43 ;  /* 0x8000002b2c297221 */ /* 0x000fe20000010000 */
[----:B------:R-:W-:Y:S01]  /*1250*/  FADD.FTZ R43, R57, -R52 ;  /* 0x80000034392b7221 */ /* 0x000fe20000010000 */
[----:B------:R-:W-:Y:S01]  /*1260*/  FMUL.FTZ R52, R50, R67 ;  /* 0x0000004332347220 */ /* 0x000fe20000410000 */
[----:B------:R-:W-:Y:S01]  /*1270*/  FADD.FTZ R61, R45, -R60 ;  /* 0x8000003c2d3d7221 */ /* 0x000fe20000010000 */
[----:B------:R-:W-:Y:S01]  /*1280*/  FSEL R67, R40, RZ, P0 ;  /* 0x000000ff28437208 */ /* 0x000fe20000000000 */
[C---:B------:R-:W-:Y:S01]  /*1290*/  FMUL.FTZ R51, R50.reuse, R55 ;  /* 0x0000003732337220 */ /* 0x040fe20000410000 */
[----:B------:R-:W0:Y:S01]  /*12a0*/  @P1 LDC R64, c[0x0][0x40c] ;  /* 0x00010300ff401b82 */ /* 0x000e220000000800 */
[----:B------:R-:W-:Y:S01]  /*12b0*/  FMUL.FTZ R40, R50, R61 ;  /* 0x0000003d32287220 */ /* 0x000fe20000410000 */
[----:B------:R-:W-:Y:S01]  /*12c0*/  FADD.FTZ R65, R56, -R65 ;  /* 0x8000004138417221 */ /* 0x000fe20000010000 */
[----:B-1----:R-:W-:Y:S01]  /*12d0*/  @P1 FMUL.FTZ R54, R67, R54 ;  /* 0x0000003643361220 */ /* 0x002fe20000410000 */
[----:B------:R-:W-:Y:S01]  /*12e0*/  FSEL R66, R51, RZ, P0 ;  /* 0x000000ff33427208 */ /* 0x000fe20000000000 */
[----:B------:R-:W-:Y:S01]  /*12f0*/  FADD.FTZ R69, R9, -R42 ;  /* 0x8000002a09457221 */ /* 0x000fe20000010000 */
[C---:B------:R-:W-:Y:S01]  /*1300*/  FMUL.FTZ R42, R50.reuse, R41 ;  /* 0x00000029322a7220 */ /* 0x040fe20000410000 */
[C---:B------:R-:W-:Y:S01]  /*1310*/  FMUL.FTZ R41, R50.reuse, R65 ;  /* 0x0000004132297220 */ /* 0x040fe20000410000 */
[----:B------:R-:W1:Y:S01]  /*1320*/  @P1 LDC R61, c[0x0][0x40c] ;  /* 0x00010300ff3d1b82 */ /* 0x000e620000000800 */
[----:B------:R-:W-:Y:S01]  /*1330*/  @P1 F2FP.F16.F32.PACK_AB R54, RZ, R54 ;  /* 0x00000036ff36123e */ /* 0x000fe200000000ff */
[C---:B------:R-:W-:Y:S01]  /*1340*/  FMUL.FTZ R55, R50.reuse, R69 ;  /* 0x0000004532377220 */ /* 0x040fe20000410000 */
[----:B------:R-:W-:Y:S01]  /*1350*/  FMUL.FTZ R43, R50, R43 ;  /* 0x0000002b322b7220 */ /* 0x000fe20000410000 */
[----:B------:R-:W-:-:S02]  /*1360*/  F2FP.F16.F32.PACK_AB R50, RZ, R67 ;  /* 0x00000043ff32723e */ /* 0x000fc400000000ff */
[----:B------:R-:W-:Y:S01]  /*1370*/  @P1 PRMT R36, R54, 0x7610, R36 ;  /* 0x0000761036241816 */ /* 0x000fe20000000024 */
[----:B--2---:R-:W-:Y:S01]  /*1380*/  @P1 FMUL.FTZ R65, R66, R53 ;  /* 0x0000003542411220 */ /* 0x004fe20000410000 */
[----:B------:R-:W2:Y:S01]  /*1390*/  @P1 LDC R60, c[0x0][0x40c] ;  /* 0x00010300ff3c1b82 */ /* 0x000ea20000000800 */
[----:B------:R-:W-:Y:S02]  /*13a0*/  F2FP.F16.F32.PACK_AB R51, RZ, R66 ;  /* 0x00000042ff33723e */ /* 0x000fe400000000ff */
[----:B------:R-:W-:Y:S02]  /*13b0*/  FSEL R67, R55, RZ, P0 ;  /* 0x000000ff37437208 */ /* 0x000fe40000000000 */
[----:B------:R-:W-:Y:S02]  /*13c0*/  @P1 F2FP.F16.F32.PACK_AB R65, RZ, R65 ;  /* 0x00000041ff41123e */ /* 0x000fe400000000ff */
[----:B------:R-:W-:Y:S01]  /*13d0*/  FSEL R66, R52, RZ, P0 ;  /* 0x000000ff34427208 */ /* 0x000fe20000000000 */
[----:B------:R-:W3:Y:S01]  /*13e0*/  @P1 LDC R54, c[0x0][0x40c] ;  /* 0x00010300ff361b82 */ /* 0x000ee20000000800 */
[----:B------:R-:W-:-:S02]  /*13f0*/  FSEL R69, R42, RZ, P0 ;  /* 0x000000ff2a457208 */ /* 0x000fc40000000000 */
[----:B------:R-:W-:Y:S01]  /*1400*/  @P1 PRMT R36, R36, 0x5410, R65 ;  /* 0x0000541024241816 */ /* 0x000fe20000000041 */
[----:B0-----:R-:W-:Y:S01]  /*1410*/  @P1 FMUL.FTZ R65, R67, R64 ;  /* 0x0000004043411220 */ /* 0x001fe20000410000 */
[----:B------:R-:W-:Y:S02]  /*1420*/  F2FP.F16.F32.PACK_AB R55, RZ, R67 ;  /* 0x00000043ff37723e */ /* 0x000fe400000000ff */
[----:B------:R-:W-:Y:S01]  /*1430*/  FSEL R67, R40, RZ, P0 ;  /* 0x000000ff28437208 */ /* 0x000fe20000000000 */
[----:B------:R-:W0:Y:S01]  /*1440*/  @P1 LDC R53, c[0x0][0x40c] ;  /* 0x00010300ff351b82 */ /* 0x000e220000000800 */
[----:B-1----:R-:W-:Y:S01]  /*1450*/  @P1 FMUL.FTZ R61, R66, R61 ;  /* 0x0000003d423d1220 */ /* 0x002fe20000410000 */
[----:B------:R-:W-:Y:S02]  /*1460*/  FSEL R40, R41, RZ, P0 ;  /* 0x000000ff29287208 */ /* 0x000fe40000000000 */
[----:B------:R-:W-:Y:S02]  /*1470*/  @P1 F2FP.F16.F32.PACK_AB R41, RZ, R65 ;  /* 0x00000041ff29123e */ /* 0x000fe400000000ff */
[----:B------:R-:W-:Y:S01]  /*1480*/  @P1 F2FP.F16.F32.PACK_AB R61, RZ, R61 ;  /* 0x0000003dff3d123e */ /* 0x000fe200000000ff */
[----:B--2---:R-:W-:Y:S01]  /*1490*/  @P1 FMUL.FTZ R64, R69, R60 ;  /* 0x0000003c45401220 */ /* 0x004fe20000410000 */
[----:B------:R-:W-:-:S02]  /*14a0*/  F2FP.F16.F32.PACK_AB R52, RZ, R66 ;  /* 0x00000042ff34723e */ /* 0x000fc400000000ff */
[----:B------:R-:W-:Y:S02]  /*14b0*/  @P1 PRMT R37, R61, 0x7610, R37 ;  /* 0x000076103d251816 */ /* 0x000fe40000000025 */
[----:B------:R-:W-:Y:S02]  /*14c0*/  @P1 F2FP.F16.F32.PACK_AB R64, RZ, R64 ;  /* 0x00000040ff40123e */ /* 0x000fe400000000ff */
[----:B------:R-:W-:Y:S01]  /*14d0*/  FSEL R61, R43, RZ, P0 ;  /* 0x000000ff2b3d7208 */ /* 0x000fe20000000000 */
[----:B---3--:R-:W-:Y:S01]  /*14e0*/  @P1 FMUL.FTZ R54, R67, R54 ;  /* 0x0000003643361220 */ /* 0x008fe20000410000 */
[----:B------:R-:W-:Y:S02]  /*14f0*/  F2FP.F16.F32.PACK_AB R42, RZ, R69 ;  /* 0x00000045ff2a723e */ /* 0x000fe400000000ff */
[----:B------:R-:W-:Y:S02]  /*1500*/  F2FP.F16.F32.PACK_AB R60, RZ, R67 ;  /* 0x00000043ff3c723e */ /* 0x000fe400000000ff */
[----:B------:R-:W-:-:S02]  /*1510*/  @P1 F2FP.F16.F32.PACK_AB R54, RZ, R54 ;  /* 0x00000036ff36123e */ /* 0x000fc400000000ff */
[----:B------:R-:W-:Y:S01]  /*1520*/  @P1 PRMT R38, R64, 0x7610, R38 ;  /* 0x0000761040261816 */ /* 0x000fe20000000026 */
[----:B0-----:R-:W-:Y:S01]  /*1530*/  @P1 FMUL.FTZ R53, R40, R53 ;  /* 0x0000003528351220 */ /* 0x001fe20000410000 */
[----:B------:R-:W-:Y:S02]  /*1540*/  @P1 PRMT R37, R37, 0x5410, R41 ;  /* 0x0000541025251816 */ /* 0x000fe40000000029 */
[----:B------:R-:W-:Y:S02]  /*1550*/  F2FP.F16.F32.PACK_AB R43, R61, R40 ;  /* 0x000000283d2b723e */ /* 0x000fe400000000ff */
[----:B------:R-:W-:Y:S02]  /*1560*/  @P1 F2FP.F16.F32.PACK_AB R53, RZ, R53 ;  /* 0x00000035ff35123e */ /* 0x000fe400000000ff */
[----:B------:R-:W-:Y:S02]  /*1570*/  @P1 PRMT R38, R38, 0x5410, R54 ;  /* 0x0000541026261816 */ /* 0x000fe40000000036 */
[----:B------:R-:W-:-:S02]  /*1580*/  @P1 PRMT R39, R53, 0x7610, R39 ;  /* 0x0000761035271816 */ /* 0x000fc40000000027 */
[----:B------:R-:W-:Y:S02]  /*1590*/  PRMT R40, R50, 0x5410, R51 ;  /* 0x0000541032287816 */ /* 0x000fe40000000033 */
[----:B------:R-:W-:Y:S02]  /*15a0*/  PRMT R41, R52, 0x5410, R55 ;  /* 0x0000541034297816 */ /* 0x000fe40000000037 */
[----:B------:R-:W-:Y:S01]  /*15b0*/  PRMT R42, R42, 0x5410, R60 ;  /* 0x000054102a2a7816 */ /* 0x000fe2000000003c */
[----:B------:R-:W-:Y:S06]  /*15c0*/  @!P1 BRA `(.L_x_672) ;  /* 0x0000000800589947 */ /* 0x000fec0003800000 */
[----:B------:R-:W-:-:S05]  /*15d0*/  FMUL.FTZ R50, R61, UR11 ;  /* 0x0000000b3d327c20 */ /* 0x000fca0008410000 */
[----:B------:R-:W-:-:S04]  /*15e0*/  F2FP.F16.F32.PACK_AB R50, RZ, R50 ;  /* 0x00000032ff32723e */ /* 0x000fc800000000ff */
[----:B------:R-:W-:Y:S01]  /*15f0*/  PRMT R39, R39, 0x5410, R50 ;  /* 0x0000541027277816 */ /* 0x000fe20000000032 */
[----:B------:R-:W-:Y:S06]  /*1600*/  BRA `(.L_x_672) ;  /* 0x0000000800487947 */ /* 0x000fec0003800000 */
.L_x_670:
[----:B------:R-:W-:Y:S02]  /*1610*/  MOV R62, UR18 ;  /* 0x00000012003e7c02 */ /* 0x000fe40008000f00 */
[----:B------:R-:W-:Y:S02]  /*1620*/  MOV R63, UR19 ;  /* 0x00000013003f7c02 */ /* 0x000fe40008000f00 */
[----:B------:R-:W-:-:S04]  /*1630*/  ISETP.NE.U32.AND P0, PT, R62, RZ, PT ;  /* 0x000000ff3e00720c */ /* 0x000fc80003f05070 */
[----:B------:R-:W-:-:S13]  /*1640*/  ISETP.NE.AND.EX P0, PT, R63, RZ, PT, P0 ;  /* 0x000000ff3f00720c */ /* 0x000fda0003f05300 */
[----:B------:R-:W-:Y:S05]  /*1650*/  @P0 BRA `(.L_x_673) ;  /* 0x0000000400080947 */ /* 0x000fea0003800000 */
[----:B------:R-:W-:Y:S01]  /*1660*/  ISETP.GT.AND P0, PT, R60, RZ, PT ;  /* 0x000000ff3c00720c */ /* 0x000fe20003f04270 */
[----:B------:R-:W1:Y:S01]  /*1670*/  @P1 LDC R54, c[0x0][0x40c] ;  /* 0x00010300ff361b82 */ /* 0x000e620000000800 */
[--C-:B------:R-:W-:Y:S02]  /*1680*/  HADD2.F32 R53, -RZ, R12.reuse.H0_H0 ;  /* 0x2000000cff357230 */ /* 0x100fe40000004100 */
[----:B0-----:R-:W-:Y:S02]  /*1690*/  HADD2.F32 R61, -RZ, R13.H0_H0 ;  /* 0x2000000dff3d7230 */ /* 0x001fe40000004100 */
[----:B------:R-:W-:-:S03]  /*16a0*/  HADD2.F32 R65, -RZ, R12.H1_H1 ;  /* 0x3000000cff417230 */ /* 0x000fc60000004100 */
[----:B------:R-:W0:Y:S04]  /*16b0*/  @P1 LDC R64, c[0x0][0x40c] ;  /* 0x00010300ff401b82 */ /* 0x000e280000000800 */
[-CC-:B------:R-:W-:Y:S01]  /*16c0*/  @P0 FFMA.FTZ R55, R3, R51.reuse, R52.reuse ;  /* 0x0000003303370223 */ /* 0x180fe20000010034 */
[----:B------:R-:W-:-:S03]  /*16d0*/  @P0 FFMA.FTZ R60, R6, R51, R52 ;  /* 0x00000033063c0223 */ /* 0x000fc60000010034 */
[----:B------:R-:W-:Y:S01]  /*16e0*/  @P0 FADD.FTZ R55, R4, -R55 ;  /* 0x8000003704370221 */ /* 0x000fe20000010000 */
[----:B------:R-:W-:Y:S01]  /*16f0*/  @P0 FADD.FTZ R60, R5, -R60 ;  /* 0x8000003c053c0221 */ /* 0x000fe20000010000 */
[----:B------:R-:W2:Y:S02]  /*1700*/  @P1 LDC R68, c[0x0][0x40c] ;  /* 0x00010300ff441b82 */ /* 0x000ea40000000800 */
[C---:B------:R-:W-:Y:S01]  /*1710*/  @P0 FFMA.FTZ R53, R50.reuse, R55, R53 ;  /* 0x0000003732350223 */ /* 0x040fe20000010035 */
[-CC-:B------:R-:W-:Y:S01]  /*1720*/  @P0 FFMA.FTZ R55, R7, R51.reuse, R52.reuse ;  /* 0x0000003307370223 */ /* 0x180fe20000010034 */
[----:B------:R-:W-:Y:S01]  /*1730*/  @P0 FFMA.FTZ R65, R50, R60, R65 ;  /* 0x0000003c32410223 */ /* 0x000fe20000010041 */
[----:B------:R-:W-:Y:S02]  /*1740*/  @P0 FFMA.FTZ R60, R10, R51, R52 ;  /* 0x000000330a3c0223 */ /* 0x000fe40000010034 */
[----:B------:R-:W-:Y:S02]  /*1750*/  @P0 FADD.FTZ R55, R8, -R55 ;  /* 0x8000003708370221 */ /* 0x000fe40000010000 */
[----:B------:R-:W-:-:S02]  /*1760*/  @P0 FADD.FTZ R60, R9, -R60 ;  /* 0x8000003c093c0221 */ /* 0x000fc40000010000 */
[C---:B------:R-:W-:Y:S01]  /*1770*/  @P0 FFMA.FTZ R61, R50.reuse, R55, R61 ;  /* 0x00000037323d0223 */ /* 0x040fe2000001003d */
[----:B-1----:R-:W-:Y:S01]  /*1780*/  @P1 FMUL.FTZ R55, R53, R54 ;  /* 0x0000003635371220 */ /* 0x002fe20000410000 */
[----:B------:R-:W-:Y:S01]  /*1790*/  HADD2.F32 R53, -RZ, R13.H1_H1 ;  /* 0x3000000dff357230 */ /* 0x000fe20000004100 */
[----:B------:R-:W1:Y:S01]  /*17a0*/  @P1 LDC R54, c[0x0][0x40c] ;  /* 0x00010300ff361b82 */ /* 0x000e620000000800 */
[----:B0-----:R-:W-:Y:S02]  /*17b0*/  @P1 FMUL.FTZ R65, R65, R64 ;  /* 0x0000004041411220 */ /* 0x001fe40000410000 */
[----:B------:R-:W-:Y:S01]  /*17c0*/  @P1 F2FP.F16.F32.PACK_AB R64, RZ, R55 ;  /* 0x00000037ff40123e */ /* 0x000fe200000000ff */
[----:B------:R-:W-:Y:S01]  /*17d0*/  @P0 FFMA.FTZ R55, R11, R51, R52 ;  /* 0x000000330b370223 */ /* 0x000fe20000010034 */
[----:B------:R-:W-:Y:S01]  /*17e0*/  @P0 FFMA.FTZ R53, R50, R60, R53 ;  /* 0x0000003c32350223 */ /* 0x000fe20000010035 */
[----:B------:R-:W-:Y:S02]  /*17f0*/  @P1 F2FP.F16.F32.PACK_AB R65, RZ, R65 ;  /* 0x00000041ff41123e */ /* 0x000fe400000000ff */
[----:B------:R-:W-:Y:S01]  /*1800*/  @P0 FADD.FTZ R66, R44, -R55 ;  /* 0x800000372c420221 */ /* 0x000fe20000010000 */
[----:B------:R-:W-:Y:S01]  /*1810*/  HADD2.F32 R55, -RZ, R14.H0_H0 ;  /* 0x2000000eff377230 */ /* 0x000fe20000004100 */
[----:B------:R-:W0:Y:S01]  /*1820*/  @P1 LDC R60, c[0x0][0x40c] ;  /* 0x00010300ff3c1b82 */ /* 0x000e220000000800 */
[----:B------:R-:W-:-:S03]  /*1830*/  @P1 PRMT R36, R64, 0x7610, R36 ;  /* 0x0000761040241816 */ /* 0x000fc60000000024 */
[----:B------:R-:W-:Y:S01]  /*1840*/  @P0 FFMA.FTZ R55, R50, R66, R55 ;  /* 0x0000004232370223 */ /* 0x000fe20000010037 */
[----:B------:R-:W-:Y:S01]  /*1850*/  @P0 FFMA.FTZ R66, R46, R51, R52 ;  /* 0x000000332e420223 */ /* 0x000fe20000010034 */
[----:B------:R-:W-:Y:S02]  /*1860*/  @P1 PRMT R36, R36, 0x5410, R65 ;  /* 0x0000541024241816 */ /* 0x000fe40000000041 */
[----:B------:R-:W3:Y:S01]  /*1870*/  @P1 LDC R64, c[0x0][0x40c] ;  /* 0x00010300ff401b82 */ /* 0x000ee20000000800 */
[----:B------:R-:W-:Y:S01]  /*1880*/  @P0 FADD.FTZ R66, R45, -R66 ;  /* 0x800000422d420221 */ /* 0x000fe20000010000 */
[----:B-1----:R-:W-:Y:S01]  /*1890*/  @P1 FMUL.FTZ R54, R61, R54 ;  /* 0x000000363d361220 */ /* 0x002fe20000410000 */
[----:B------:R-:W-:-:S04]  /*18a0*/  HADD2.F32 R61, -RZ, R14.H1_H1 ;  /* 0x3000000eff3d7230 */ /* 0x000fc80000004100 */
[----:B------:R-:W-:Y:S01]  /*18b0*/  @P1 F2FP.F16.F32.PACK_AB R54, RZ, R54 ;  /* 0x00000036ff36123e */ /* 0x000fe200000000ff */
[----:B------:R-:W-:Y:S02]  /*18c0*/  @P0 FFMA.FTZ R61, R50, R66, R61 ;  /* 0x00000042323d0223 */ /* 0x000fe4000001003d */
[----:B------:R-:W1:Y:S01]  /*18d0*/  @P1 LDC R66, c[0x0][0x40c] ;  /* 0x00010300ff421b82 */ /* 0x000e620000000800 */
[----:B------:R-:W-:Y:S01]  /*18e0*/  @P1 PRMT R37, R54, 0x7610, R37 ;  /* 0x0000761036251816 */ /* 0x000fe20000000025 */
[----:B0-----:R-:W-:Y:S01]  /*18f0*/  @P1 FMUL.FTZ R60, R53, R60 ;  /* 0x0000003c353c1220 */ /* 0x001fe20000410000 */
[----:B------:R-:W-:-:S04]  /*1900*/  @P0 FFMA.FTZ R53, R47, R51, R52 ;  /* 0x000000332f350223 */ /* 0x000fc80000010034 */
[----:B------:R-:W-:Y:S01]  /*1910*/  @P0 FADD.FTZ R65, R56, -R53 ;  /* 0x8000003538410221 */ /* 0x000fe20000010000 */
[----:B------:R-:W-:Y:S01]  /*1920*/  HADD2.F32 R53, -RZ, R15.H0_H0 ;  /* 0x2000000fff357230 */ /* 0x000fe20000004100 */
[----:B------:R-:W-:Y:S01]  /*1930*/  @P1 F2FP.F16.F32.PACK_AB R60, RZ, R60 ;  /* 0x0000003cff3c123e */ /* 0x000fe200000000ff */
[----:B---3--:R-:W-:-:S03]  /*1940*/  @P1 FMUL.FTZ R64, R55, R64 ;  /* 0x0000004037401220 */ /* 0x008fc60000410000 */
[----:B------:R-:W-:Y:S01]  /*1950*/  @P0 FFMA.FTZ R53, R50, R65, R53 ;  /* 0x0000004132350223 */ /* 0x000fe20000010035 */
[----:B------:R-:W-:Y:S02]  /*1960*/  @P1 PRMT R37, R37, 0x5410, R60 ;  /* 0x0000541025251816 */ /* 0x000fe4000000003c */
[----:B------:R-:W-:Y:S01]  /*1970*/  @P1 F2FP.F16.F32.PACK_AB R64, RZ, R64 ;  /* 0x00000040ff40123e */ /* 0x000fe200000000ff */
[----:B--2---:R-:W-:-:S03]  /*1980*/  @P1 FMUL.FTZ R53, R53, R68 ;  /* 0x0000004435351220 */ /* 0x004fc60000410000 */
[----:B------:R-:W-:Y:S02]  /*1990*/  @P1 PRMT R38, R64, 0x7610, R38 ;  /* 0x0000761040261816 */ /* 0x000fe40000000026 */
[----:B------:R-:W-:Y:S01]  /*19a0*/  @P1 F2FP.F16.F32.PACK_AB R53, RZ, R53 ;  /* 0x00000035ff35123e */ /* 0x000fe200000000ff */
[----:B-1----:R-:W-:-:S03]  /*19b0*/  @P1 FMUL.FTZ R61, R61, R66 ;  /* 0x000000423d3d1220 */ /* 0x002fc60000410000 */
[----:B------:R-:W-:Y:S02]  /*19c0*/  @P1 PRMT R39, R53, 0x7610, R39 ;  /* 0x0000761035271816 */ /* 0x000fe40000000027 */
        /* <DEDUP_REMOVED lines=11> */
.L_x_673:
[----:B------:R-:W-:Y:S01]  /*1a80*/  ISETP.GT.AND P0, PT, R60, RZ, PT ;  /* 0x000000ff3c00720c */ /* 0x000fe20003f04270 */
[----:B------:R-:W-:Y:S01]  /*1a90*/  @P2 FFMA.FTZ R41, R3, R51, R52 ;  /* 0x0000003303292223 */ /* 0x000fe20000010034 */
[----:B------:R-:W-:Y:S01]  /*1aa0*/  HADD2.F32 R53, -RZ, R12.H0_H0 ;  /* 0x2000000cff357230 */ /* 0x000fe20000004100 */
[----:B------:R-:W1:Y:S01]  /*1ab0*/  @P1 LDC R68, c[0x0][0x40c] ;  /* 0x00010300ff441b82 */ /* 0x000e620000000800 */
[----:B------:R-:W-:Y:S02]  /*1ac0*/  HADD2.F32 R67, -RZ, R13.H1_H1 ;  /* 0x3000000dff437230 */ /* 0x000fe40000004100 */
[----:B------:R-:W-:-:S05]  /*1ad0*/  HADD2.F32 R65, -RZ, R14.H0_H0 ;  /* 0x2000000eff417230 */ /* 0x000fca0000004100 */
[----:B------:R-:W2:Y:S02]  /*1ae0*/  @P1 LDC R66, c[0x0][0x40c] ;  /* 0x00010300ff421b82 */ /* 0x000ea40000000800 */
[-CC-:B------:R-:W-:Y:S01]  /*1af0*/  @P0 FFMA.FTZ R54, R6, R51.reuse, R52.reuse ;  /* 0x0000003306360223 */ /* 0x180fe20000010034 */
[-CC-:B0-----:R-:W-:Y:S01]  /*1b00*/  @P0 FFMA.FTZ R61, R7, R51.reuse, R52.reuse ;  /* 0x00000033073d0223 */ /* 0x181fe20000010034 */
[-CC-:B------:R-:W-:Y:S01]  /*1b10*/  @P0 FFMA.FTZ R60, R10, R51.reuse, R52.reuse ;  /* 0x000000330a3c0223 */ /* 0x180fe20000010034 */
[-CC-:B------:R-:W-:Y:S01]  /*1b20*/  @P0 FFMA.FTZ R55, R11, R51.reuse, R52.reuse ;  /* 0x000000330b370223 */ /* 0x180fe20000010034 */
[-CC-:B------:R-:W-:Y:S01]  /*1b30*/  @P0 FFMA.FTZ R42, R46, R51.reuse, R52.reuse ;  /* 0x000000332e2a0223 */ /* 0x180fe20000010034 */
[-CC-:B------:R-:W-:Y:S01]  /*1b40*/  @P0 FFMA.FTZ R43, R47, R51.reuse, R52.reuse ;  /* 0x000000332f2b0223 */ /* 0x180fe20000010034 */
[----:B------:R-:W-:Y:S01]  /*1b50*/  @P0 FFMA.FTZ R40, R58, R51, R52 ;  /* 0x000000333a280223 */ /* 0x000fe20000010034 */
[----:B------:R-:W-:Y:S01]  /*1b60*/  @P2 FADD.FTZ R51, R4, -R41 ;  /* 0x8000002904332221 */ /* 0x000fe20000010000 */
[----:B------:R-:W-:Y:S01]  /*1b70*/  @P0 FADD.FTZ R61, R8, -R61 ;  /* 0x8000003d083d0221 */ /* 0x000fe20000010000 */
[----:B------:R-:W-:Y:S01]  /*1b80*/  @P0 FADD.FTZ R42, R45, -R42 ;  /* 0x8000002a2d2a0221 */ /* 0x000fe20000010000 */
[----:B------:R-:W-:Y:S01]  /*1b90*/  @P0 FADD.FTZ R60, R9, -R60 ;  /* 0x8000003c093c0221 */ /* 0x000fe20000010000 */
[----:B------:R-:W-:Y:S01]  /*1ba0*/  @P2 FFMA.FTZ R53, R50, R51, R53 ;  /* 0x0000003332352223 */ /* 0x000fe20000010035 */
[----:B------:R-:W-:-:S02]  /*1bb0*/  HADD2.F32 R51, -RZ, R13.H0_H0 ;  /* 0x2000000dff337230 */ /* 0x000fc40000004100 */
[----:B------:R-:W-:Y:S01]  /*1bc0*/  @P0 FADD.FTZ R55, R44, -R55 ;  /* 0x800000372c370221 */ /* 0x000fe20000010000 */
[----:B------:R-:W-:Y:S01]  /*1bd0*/  @P0 FFMA.FTZ R67, R50, R60, R67 ;  /* 0x0000003c32430223 */ /* 0x000fe20000010043 */
[----:B------:R-:W-:Y:S01]  /*1be0*/  @P0 FADD.FTZ R43, R56, -R43 ;  /* 0x8000002b382b0221 */ /* 0x000fe20000010000 */
[----:B------:R-:W0:Y:S01]  /*1bf0*/  @P1 LDC R60, c[0x0][0x40c] ;  /* 0x00010300ff3c1b82 */ /* 0x000e220000000800 */
[C---:B------:R-:W-:Y:S01]  /*1c00*/  @P0 FFMA.FTZ R51, R50.reuse, R61, R51 ;  /* 0x0000003d32330223 */ /* 0x040fe20000010033 */
[----:B------:R-:W-:Y:S02]  /*1c10*/  HADD2.F32 R61, -RZ, R14.H1_H1 ;  /* 0x3000000eff3d7230 */ /* 0x000fe40000004100 */
[----:B------:R-:W-:Y:S01]  /*1c20*/  @P0 FFMA.FTZ R65, R50, R55, R65 ;  /* 0x0000003732410223 */ /* 0x000fe20000010041 */
[----:B------:R-:W-:Y:S02]  /*1c30*/  HADD2.F32 R55, -RZ, R15.H0_H0 ;  /* 0x2000000fff377230 */ /* 0x000fe40000004100 */
[----:B------:R-:W-:Y:S01]  /*1c40*/  @P0 FADD.FTZ R54, R5, -R54 ;  /* 0x8000003605360221 */ /* 0x000fe20000010000 */
[----:B------:R-:W-:-:S02]  /*1c50*/  HADD2.F32 R41, -RZ, R12.H1_H1 ;  /* 0x3000000cff297230 */ /* 0x000fc40000004100 */
[C---:B------:R-:W-:Y:S01]  /*1c60*/  @P0 FFMA.FTZ R61, R50.reuse, R42, R61 ;  /* 0x0000002a323d0223 */ /* 0x040fe2000001003d */
[----:B------:R-:W-:Y:S01]  /*1c70*/  @P0 FADD.FTZ R40, R57, -R40 ;  /* 0x8000002839280221 */ /* 0x000fe20000010000 */
[----:B------:R-:W3:Y:S01]  /*1c80*/  @P1 LDC R42, c[0x0][0x40c] ;  /* 0x00010300ff2a1b82 */ /* 0x000ee20000000800 */
[C---:B------:R-:W-:Y:S01]  /*1c90*/  @P0 FFMA.FTZ R55, R50.reuse, R43, R55 ;  /* 0x0000002b32370223 */ /* 0x040fe20000010037 */
[----:B------:R-:W-:Y:S02]  /*1ca0*/  HADD2.F32 R43, -RZ, R15.H1_H1 ;  /* 0x3000000fff2b7230 */ /* 0x000fe40000004100 */
[C---:B------:R-:W-:Y:S01]  /*1cb0*/  @P0 FFMA.FTZ R41, R50.reuse, R54, R41 ;  /* 0x0000003632290223 */ /* 0x040fe20000010029 */
[----:B-1----:R-:W-:Y:S01]  /*1cc0*/  @P1 FMUL.FTZ R68, R65, R68 ;  /* 0x0000004441441220 */ /* 0x002fe20000410000 */
[----:B--2---:R-:W-:Y:S01]  /*1cd0*/  @P1 FMUL.FTZ R66, R55, R66 ;  /* 0x0000004237421220 */ /* 0x004fe20000410000 */
[----:B------:R-:W-:Y:S01]  /*1ce0*/  @P0 FFMA.FTZ R43, R50, R40, R43 ;  /* 0x00000028322b0223 */ /* 0x000fe2000001002b */
[----:B------:R-:W1:Y:S01]  /*1cf0*/  @P1 LDC R54, c[0x0][0x40c] ;  /* 0x00010300ff361b82 */ /* 0x000e620000000800 */
[----:B------:R-:W-:-:S02]  /*1d00*/  F2FP.F16.F32.PACK_AB R50, RZ, R53 ;  /* 0x00000035ff32723e */ /* 0x000fc400000000ff */
[----:B------:R-:W-:Y:S02]  /*1d10*/  F2FP.F16.F32.PACK_AB R40, RZ, R41 ;  /* 0x00000029ff28723e */ /* 0x000fe400000000ff */
[----:B------:R-:W-:Y:S02]  /*1d20*/  @P1 F2FP.F16.F32.PACK_AB R68, RZ, R68 ;  /* 0x00000044ff44123e */ /* 0x000fe400000000ff */
[----:B------:R-:W-:Y:S01]  /*1d30*/  @P1 F2FP.F16.F32.PACK_AB R66, RZ, R66 ;  /* 0x00000042ff42123e */ /* 0x000fe200000000ff */
[----:B------:R-:W2:Y:S01]  /*1d40*/  @P1 LDC R52, c[0x0][0x40c] ;  /* 0x00010300ff341b82 */ /* 0x000ea20000000800 */
[----:B------:R-:W-:Y:S02]  /*1d50*/  @P1 PRMT R38, R68, 0x7610, R38 ;  /* 0x0000761044261816 */ /* 0x000fe40000000026 */
[----:B------:R-:W-:Y:S02]  /*1d60*/  @P1 PRMT R39, R66, 0x7610, R39 ;  /* 0x0000761042271816 */ /* 0x000fe40000000027 */
[----:B------:R-:W-:Y:S01]  /*1d70*/  PRMT R40, R50, 0x5410, R40 ;  /* 0x0000541032287816 */ /* 0x000fe20000000028 */
[----:B---3--:R-:W-:Y:S01]  /*1d80*/  @P1 FMUL.FTZ R42, R53, R42 ;  /* 0x0000002a352a1220 */ /* 0x008fe20000410000 */
[----:B0-----:R-:W-:Y:S01]  /*1d90*/  @P1 FMUL.FTZ R53, R51, R60 ;  /* 0x0000003c33351220 */ /* 0x001fe20000410000 */
[----:B------:R-:W0:Y:S01]  /*1da0*/  @P1 LDC R64, c[0x0][0x40c] ;  /* 0x00010300ff401b82 */ /* 0x000e220000000800 */
[----:B------:R-:W-:-:S02]  /*1db0*/  F2FP.F16.F32.PACK_AB R51, RZ, R51 ;  /* 0x00000033ff33723e */ /* 0x000fc400000000ff */
[----:B------:R-:W-:Y:S02]  /*1dc0*/  @P1 F2FP.F16.F32.PACK_AB R42, RZ, R42 ;  /* 0x0000002aff2a123e */ /* 0x000fe400000000ff */
[----:B------:R-:W-:Y:S01]  /*1dd0*/  @P1 F2FP.F16.F32.PACK_AB R53, RZ, R53 ;  /* 0x00000035ff35123e */ /* 0x000fe200000000ff */
[----:B-1----:R-:W-:Y:S01]  /*1de0*/  @P1 FMUL.FTZ R54, R41, R54 ;  /* 0x0000003629361220 */ /* 0x002fe20000410000 */
[----:B------:R-:W-:Y:S01]  /*1df0*/  F2FP.F16.F32.PACK_AB R41, RZ, R67 ;  /* 0x00000043ff29723e */ /* 0x000fe200000000ff */
[----:B------:R-:W1:Y:S01]  /*1e00*/  @P1 LDC R60, c[0x0][0x40c] ;  /* 0x00010300ff3c1b82 */ /* 0x000e620000000800 */
[----:B------:R-:W-:Y:S02]  /*1e10*/  @P1 PRMT R36, R42, 0x7610, R36 ;  /* 0x000076102a241816 */ /* 0x000fe40000000024 */
[----:B------:R-:W-:Y:S02]  /*1e20*/  @P1 F2FP.F16.F32.PACK_AB R54, RZ, R54 ;  /* 0x00000036ff36123e */ /* 0x000fe400000000ff */
[----:B------:R-:W-:Y:S01]  /*1e30*/  @P1 PRMT R37, R53, 0x7610, R37 ;  /* 0x0000761035251816 */ /* 0x000fe20000000025 */
[----:B--2---:R-:W-:Y:S01]  /*1e40*/  @P1 FMUL.FTZ R67, R67, R52 ;  /* 0x0000003443431220 */ /* 0x004fe20000410000 */
[----:B------:R-:W-:-:S02]  /*1e50*/  F2FP.F16.F32.PACK_AB R52, RZ, R65 ;  /* 0x00000041ff34723e */ /* 0x000fc400000000ff */
[----:B------:R-:W-:Y:S02]  /*1e60*/  F2FP.F16.F32.PACK_AB R65, RZ, R61 ;  /* 0x0000003dff41723e */ /* 0x000fe400000000ff */
[----:B------:R-:W-:Y:S02]  /*1e70*/  @P1 F2FP.F16.F32.PACK_AB R67, RZ, R67 ;  /* 0x00000043ff43123e */ /* 0x000fe400000000ff */
[----:B------:R-:W-:Y:S02]  /*1e80*/  @P1 PRMT R36, R36, 0x5410, R54 ;  /* 0x0000541024241816 */ /* 0x000fe40000000036 */
[----:B------:R-:W-:Y:S01]  /*1e90*/  @P1 PRMT R37, R37, 0x5410, R67 ;  /* 0x0000541025251816 */ /* 0x000fe20000000043 */
[C---:B0-----:R-:W-:Y:S01]  /*1ea0*/  @P1 FMUL.FTZ R64, R43.reuse, R64 ;  /* 0x000000402b401220 */ /* 0x041fe20000410000 */
[----:B------:R-:W-:Y:S02]  /*1eb0*/  F2FP.F16.F32.PACK_AB R43, R43, R55 ;  /* 0x000000372b2b723e */ /* 0x000fe400000000ff */
[----:B------:R-:W-:-:S02]  /*1ec0*/  PRMT R42, R52, 0x5410, R65 ;  /* 0x00005410342a7816 */ /* 0x000fc40000000041 */
[----:B------:R-:W-:Y:S02]  /*1ed0*/  @P1 F2FP.F16.F32.PACK_AB R64, RZ, R64 ;  /* 0x00000040ff40123e */ /* 0x000fe400000000ff */
[----:B------:R-:W-:Y:S01]  /*1ee0*/  PRMT R41, R51, 0x5410, R41 ;  /* 0x0000541033297816 */ /* 0x000fe20000000029 */
[----:B-1----:R-:W-:Y:S01]  /*1ef0*/  @P1 FMUL.FTZ R60, R61, R60 ;  /* 0x0000003c3d3c1220 */ /* 0x002fe20000410000 */
[----:B------:R-:W-:-:S04]  /*1f00*/  @P1 PRMT R39, R39, 0x5410, R64 ;  /* 0x0000541027271816 */ /* 0x000fc80000000040 */
[----:B------:R-:W-:-:S04]  /*1f10*/  @P1 F2FP.F16.F32.PACK_AB R60, RZ, R60 ;  /* 0x0000003cff3c123e */ /* 0x000fc800000000ff */
[----:B------:R-:W-:-:S07]  /*1f20*/  @P1 PRMT R38, R38, 0x5410, R60 ;  /* 0x0000541026261816 */ /* 0x000fce000000003c */
.L_x_672:
[----:B------:R-:W-:Y:S05]  /*1f30*/  BSYNC.RECONVERGENT B1 ;  /* 0x0000000000017941 */ /* 0x000fea0003800200 */
.L_x_669:
        /* <DEDUP_REMOVED lines=18> */
.L_x_664:
[----:B------:R-:W-:Y:S05]  /*2060*/  BSYNC B0 ;  /* 0x0000000000007941 */ /* 0x000fea0003800000 */
.L_x_663:
[----:B------:R-:W0:Y:S01]  /*2070*/  S2R R3, SR_CgaCtaId ;  /* 0x0000000000037919 */ /* 0x000e220000008800 */
[----:B------:R-:W-:Y:S01]  /*2080*/  MOV R0, 0x400 ;  /* 0x0000040000007802 */ /* 0x000fe20000000f00 */
[----:B------:R-:W-:Y:S05]  /*2090*/  WARPSYNC.ALL ;  /* 0x0000000000007948 */ /* 0x000fea0003800000 */
[----:B------:R-:W2:Y:S01]  /*20a0*/  LDC R9, c[0x0][0x388] ;  /* 0x0000e200ff097b82 */ /* 0x000ea20000000800 */
[----:B------:R-:W3:Y:S07]  /*20b0*/  LDCU.128 UR12, c[0x0][0x440] ;  /* 0x00008800ff0c77ac */ /* 0x000eee0008000c00 */
[----:B------:R-:W2:Y:S01]  /*20c0*/  S2UR UR4, SR_CTAID.X ;  /* 0x00000000000479c3 */ /* 0x000ea20000002500 */
[----:B0-----:R-:W-:-:S04]  /*20d0*/  LEA R0, R3, R0, 0x18 ;  /* 0x0000000003007211 */ /* 0x001fc800078ec0ff */
[CC--:B------:R-:W-:Y:S02]  /*20e0*/  LEA R2, R59.reuse, R0.reuse, 0x5 ;  /* 0x000000003b027211 */ /* 0x0c0fe400078e28ff */
[----:B------:R-:W-:-:S03]  /*20f0*/  LEA R0, R59, R0, 0x2 ;  /* 0x000000003b007211 */ /* 0x000fc600078e10ff */
[----:B------:R-:W-:Y:S04]  /*2100*/  STS.128 [R2], R28 ;  /* 0x0000001c02007388 */ /* 0x000fe80000000c00 */
[----:B------:R-:W-:Y:S01]  /*2110*/  STS.128 [R2+0x10], R32 ;  /* 0x0000102002007388 */ /* 0x000fe20000000c00 */
[----:B------:R-:W-:Y:S06]  /*2120*/  BAR.SYNC.DEFER_BLOCKING 0x0 ;  /* 0x0000000000007b1d */ /* 0x000fec0000010000 */
[----:B------:R-:W0:Y:S04]  /*2130*/  LDS R3, [R0] ;  /* 0x0000000000037984 */ /* 0x000e280000000800 */
[----:B------:R-:W4:Y:S04]  /*2140*/  LDS R4, [R0+0x200] ;  /* 0x0002000000047984 */ /* 0x000f280000000800 */
[----:B------:R-:W5:Y:S04]  /*2150*/  LDS R6, [R0+0x400] ;  /* 0x0004000000067984 */ /* 0x000f680000000800 */
[----:B------:R-:W1:Y:S04]  /*2160*/  LDS R5, [R0+0x600] ;  /* 0x0006000000057984 */ /* 0x000e680000000800 */
[----:B------:R-:W3:Y:S04]  /*2170*/  LDS R8, [R0+0x800] ;  /* 0x0008000000087984 */ /* 0x000ee80000000800 */
[----:B------:R-:W2:Y:S04]  /*2180*/  LDS R7, [R0+0xa00] ;  /* 0x000a000000077984 */ /* 0x000ea80000000800 */
[----:B------:R-:W-:Y:S04]  /*2190*/  LDS R10, [R0+0xc00] ;  /* 0x000c0000000a7984 */ /* 0x000fe80000000800 */
[----:B------:R-:W2:Y:S01]  /*21a0*/  LDS R12, [R0+0xe00] ;  /* 0x000e0000000c7984 */ /* 0x000ea20000000800 */
[----:B------:R-:W-:Y:S01]  /*21b0*/  BAR.SYNC.DEFER_BLOCKING 0x0 ;  /* 0x0000000000007b1d */ /* 0x000fe20000010000 */
[----:B0-----:R-:W-:Y:S01]  /*21c0*/  FADD.FTZ R3, RZ, R3 ;  /* 0x00000003ff037221 */ /* 0x001fe20000010000 */
[----:B----4-:R-:W-:-:S03]  /*21d0*/  FADD.FTZ R4, RZ, R4 ;  /* 0x00000004ff047221 */ /* 0x010fc60000010000 */
[----:B-----5:R-:W-:Y:S01]  /*21e0*/  FADD.FTZ R3, R3, R6 ;  /* 0x0000000603037221 */ /* 0x020fe20000010000 */
[----:B-1----:R-:W-:Y:S01]  /*21f0*/  FADD.FTZ R4, R4, R5 ;  /* 0x0000000504047221 */ /* 0x002fe20000010000 */
        /* <DEDUP_REMOVED lines=19> */
[C---:B------:R-:W-:Y:S01]  /*2330*/  IADD3 R2, P0, PT, R4.reuse, UR14, RZ ;  /* 0x0000000e04027c10 */ /* 0x040fe2000ff1e0ff */
        /* <DEDUP_REMOVED lines=17> */
.L_x_668:
[----:B------:R-:W-:Y:S01]  /*2450*/  HFMA2 R53, -RZ, RZ, 0, 5.9604644775390625e-08 ;  /* 0x00000001ff357431 */ /* 0x000fe200000001ff */
[----:B------:R-:W-:Y:S01]  /*2460*/  BSSY B1, `(.L_x_675) ;  /* 0x0000006000017945 */ /* 0x000fe20003800000 */
[----:B------:R-:W-:Y:S02]  /*2470*/  MOV R54, 0x1f ;  /* 0x0000001f00367802 */ /* 0x000fe40000000f00 */
[----:B------:R-:W-:-:S07]  /*2480*/  MOV R51, 0xffffffff ;  /* 0xffffffff00337802 */ /* 0x000fce0000000f00 */
[----:B------:R-:W-:Y:S05]  /*2490*/  WARPSYNC.COLLECTIVE R51, `(.L_x_676) ;  /* 0x0000000033087348 */ /* 0x000fea0003c00000 */
[----:B------:R0:W1:Y:S02]  /*24a0*/  SHFL.BFLY P0, R69, R62, R53, R54 ;  /* 0x0c0000353e457389 */ /* 0x0000640000000036 */
[----:B01----:R-:W-:Y:S05]  /*24b0*/  ENDCOLLECTIVE ;  /* 0x000000000000791b */ /* 0x003fea0003800000 */
.L_x_676:
[----:B------:R-:W-:Y:S05]  /*24c0*/  BSYNC B1 ;  /* 0x0000000000017941 */ /* 0x000fea0003800000 */
.L_x_675:
[----:B------:R-:W-:Y:S01]  /*24d0*/  MOV R51, R69 ;  /* 0x0000004500337202 */ /* 0x000fe20000000f00 */
[----:B------:R-:W-:Y:S01]  /*24e0*/  HFMA2 R53, -RZ, RZ, 0, 5.9604644775390625e-08 ;  /* 0x00000001ff357431 */ /* 0x000fe200000001ff */
[----:B------:R-:W-:-:S03]  /*24f0*/  MOV R54, 0x1f ;  /* 0x0000001f00367802 */ /* 0x000fc60000000f00 */
[----:B------:R-:W-:Y:S01]  /*2500*/  FADD.FTZ R63, R51, R62 ;  /* 0x0000003e333f7221 */ /* 0x000fe20000010000 */
[----:B------:R-:W-:Y:S02]  /*2510*/  MOV R62, R61 ;  /* 0x0000003d003e7202 */ /* 0x000fe40000000f00 */
[----:B------:R-:W-:-:S07]  /*2520*/  MOV R51, 0xffffffff ;  /* 0xffffffff00337802 */ /* 0x000fce0000000f00 */
[----:B------:R-:W-:Y:S05]  /*2530*/  WARPSYNC.COLLECTIVE R51, `(.L_x_677) ;  /* 0x0000000033087348 */ /* 0x000fea0003c00000 */
[----:B------:R0:W1:Y:S02]  /*2540*/  SHFL.BFLY P0, R69, R62, R53, R54 ;  /* 0x0c0000353e457389 */ /* 0x0000640000000036 */
[----:B01----:R-:W-:Y:S05]  /*2550*/  ENDCOLLECTIVE ;  /* 0x000000000000791b */ /* 0x003fea0003800000 */
.L_x_677:
[----:B------:R-:W-:Y:S01]  /*2560*/  HFMA2 R53, -RZ, RZ, 0, 1.1920928955078125e-07 ;  /* 0x00000002ff357431 */ /* 0x000fe200000001ff */
[----:B------:R-:W-:Y:S02]  /*2570*/  MOV R62, R63 ;  /* 0x0000003f003e7202 */ /* 0x000fe40000000f00 */
[----:B------:R-:W-:-:S07]  /*2580*/  MOV R64, R69 ;  /* 0x0000004500407202 */ /* 0x000fce0000000f00 */
[----:B------:R-:W-:Y:S05]  /*2590*/  WARPSYNC.COLLECTIVE R51, `(.L_x_678) ;  /* 0x0000000033087348 */ /* 0x000fea0003c00000 */
[----:B------:R0:W1:Y:S02]  /*25a0*/  SHFL.BFLY P0, R69, R62, R53, R54 ;  /* 0x0c0000353e457389 */ /* 0x0000640000000036 */
[----:B01----:R-:W-:Y:S05]  /*25b0*/  ENDCOLLECTIVE ;  /* 0x000000000000791b */ /* 0x003fea0003800000 */
.L_x_678:
[----:B------:R-:W-:-:S05]  /*25c0*/  FADD.FTZ R64, R64, R61 ;  /* 0x0000003d40407221 */ /* 0x000fca0000010000 */
[----:B------:R-:W-:Y:S02]  /*25d0*/  MOV R62, R64 ;  /* 0x00000040003e7202 */ /* 0x000fe40000000f00 */
[----:B------:R-:W-:-:S07]  /*25e0*/  MOV R66, R69 ;  /* 0x0000004500427202 */ /* 0x000fce0000000f00 */
[----:B------:R-:W-:Y:S05]  /*25f0*/  WARPSYNC.COLLECTIVE R51, `(.L_x_679) ;  /* 0x0000000033087348 */ /* 0x000fea0003c00000 */
[----:B------:R0:W1:Y:S02]  /*2600*/  SHFL.BFLY P0, R69, R62, R53, R54 ;  /* 0x0c0000353e457389 */ /* 0x0000640000000036 */
[----:B01----:R-:W-:Y:S05]  /*2610*/  ENDCOLLECTIVE ;  /* 0x000000000000791b */ /* 0x003fea0003800000 */
.L_x_679:
[----:B------:R-:W-:Y:S01]  /*2620*/  FADD.FTZ R66, R63, R66 ;  /* 0x000000423f427221 */ /* 0x000fe20000010000 */
[----:B------:R-:W-:-:S04]  /*2630*/  HFMA2 R53, -RZ, RZ, 0, 2.384185791015625e-07 ;  /* 0x00000004ff357431 */ /* 0x000fc800000001ff */
[----:B------:R-:W-:Y:S02]  /*2640*/  MOV R62, R66 ;  /* 0x00000042003e7202 */ /* 0x000fe40000000f00 */
[----:B------:R-:W-:-:S07]  /*2650*/  MOV R55, R69 ;  /* 0x0000004500377202 */ /* 0x000fce0000000f00 */
[----:B------:R-:W-:Y:S05]  /*2660*/  WARPSYNC.COLLECTIVE R51, `(.L_x_680) ;  /* 0x0000000033087348 */ /* 0x000fea0003c00000 */
[----:B------:R0:W1:Y:S02]  /*2670*/  SHFL.BFLY P0, R69, R62, R53, R54 ;  /* 0x0c0000353e457389 */ /* 0x0000640000000036 */
[----:B01----:R-:W-:Y:S05]  /*2680*/  ENDCOLLECTIVE ;  /* 0x000000000000791b */ /* 0x003fea0003800000 */
.L_x_680:
[----:B------:R-:W-:-:S05]  /*2690*/  FADD.FTZ R65, R64, R55 ;  /* 0x0000003740417221 */ /* 0x000fca0000010000 */
[----:B------:R-:W-:Y:S02]  /*26a0*/  MOV R62, R65 ;  /* 0x00000041003e7202 */ /* 0x000fe40000000f00 */
[----:B------:R-:W-:-:S07]  /*26b0*/  MOV R55, R69 ;  /* 0x0000004500377202 */ /* 0x000fce0000000f00 */
[----:B------:R-:W-:Y:S05]  /*26c0*/  WARPSYNC.COLLECTIVE R51, `(.L_x_681) ;  /* 0x0000000033087348 */ /* 0x000fea0003c00000 */
[----:B------:R0:W1:Y:S02]  /*26d0*/  SHFL.BFLY P0, R69, R62, R53, R54 ;  /* 0x0c0000353e457389 */ /* 0x0000640000000036 */
[----:B01----:R-:W-:Y:S05]  /*26e0*/  ENDCOLLECTIVE ;  /* 0x000000000000791b */ /* 0x003fea0003800000 */
.L_x_681:
[----:B------:R-:W-:Y:S01]  /*26f0*/  FADD.FTZ R67, R66, R55 ;  /* 0x0000003742437221 */ /* 0x000fe20000010000 */
[----:B------:R-:W-:-:S04]  /*2700*/  HFMA2 R53, -RZ, RZ, 0, 4.76837158203125e-07 ;  /* 0x00000008ff357431 */ /* 0x000fc800000001ff */
[----:B------:R-:W-:Y:S02]  /*2710*/  MOV R62, R67 ;  /* 0x00000043003e7202 */ /* 0x000fe40000000f00 */
[----:B------:R-:W-:-:S07]  /*2720*/  MOV R68, R69 ;  /* 0x0000004500447202 */ /* 0x000fce0000000f00 */
[----:B------:R-:W-:Y:S05]  /*2730*/  WARPSYNC.COLLECTIVE R51, `(.L_x_682) ;  /* 0x0000000033087348 */ /* 0x000fea0003c00000 */
[----:B------:R0:W1:Y:S02]  /*2740*/  SHFL.BFLY P0, R69, R62, R53, R54 ;  /* 0x0c0000353e457389 */ /* 0x0000640000000036 */
[----:B01----:R-:W-:Y:S05]  /*2750*/  ENDCOLLECTIVE ;  /* 0x000000000000791b */ /* 0x003fea0003800000 */
.L_x_682:
[----:B------:R-:W-:-:S05]  /*2760*/  FADD.FTZ R68, R65, R68 ;  /* 0x0000004441447221 */ /* 0x000fca0000010000 */
[----:B------:R-:W-:Y:S02]  /*2770*/  MOV R62, R68 ;  /* 0x00000044003e7202 */ /* 0x000fe40000000f00 */
[----:B------:R-:W-:-:S07]  /*2780*/  MOV R55, R69 ;  /* 0x0000004500377202 */ /* 0x000fce0000000f00 */
[----:B------:R-:W-:Y:S05]  /*2790*/  WARPSYNC.COLLECTIVE R51, `(.L_x_683) ;  /* 0x0000000033087348 */ /* 0x000fea0003c00000 */
[----:B------:R0:W1:Y:S02]  /*27a0*/  SHFL.BFLY P0, R69, R62, R53, R54 ;  /* 0x0c0000353e457389 */ /* 0x0000640000000036 */
[----:B01----:R-:W-:Y:S05]  /*27b0*/  ENDCOLLECTIVE ;  /* 0x000000000000791b */ /* 0x003fea0003800000 */
.L_x_683:
[----:B------:R-:W-:Y:S01]  /*27c0*/  FADD.FTZ R55, R67, R55 ;  /* 0x0000003743377221 */ /* 0x000fe20000010000 */
[----:B------:R-:W-:-:S04]  /*27d0*/  HFMA2 R53, -RZ, RZ, 0, 9.5367431640625e-07 ;  /* 0x00000010ff357431 */ /* 0x000fc800000001ff */
[----:B------:R-:W-:Y:S02]  /*27e0*/  MOV R62, R55 ;  /* 0x00000037003e7202 */ /* 0x000fe40000000f00 */
[----:B------:R-:W-:-:S07]  /*27f0*/  MOV R61, R69 ;  /* 0x00000045003d7202 */ /* 0x000fce0000000f00 */
[----:B------:R-:W-:Y:S05]  /*2800*/  WARPSYNC.COLLECTIVE R51, `(.L_x_684) ;  /* 0x0000000033087348 */ /* 0x000fea0003c00000 */
[----:B------:R0:W1:Y:S02]  /*2810*/  SHFL.BFLY P0, R69, R62, R53, R54 ;  /* 0x0c0000353e457389 */ /* 0x0000640000000036 */
[----:B01----:R-:W-:Y:S05]  /*2820*/  ENDCOLLECTIVE ;  /* 0x000000000000791b */ /* 0x003fea0003800000 */
.L_x_684:
[----:B------:R-:W-:-:S05]  /*2830*/  FADD.FTZ R61, R68, R61 ;  /* 0x0000003d443d7221 */ /* 0x000fca0000010000 */
[----:B------:R-:W-:Y:S02]  /*2840*/  MOV R62, R61 ;  /* 0x0000003d003e7202 */ /* 0x000fe40000000f00 */
[----:B------:R-:W-:-:S07]  /*2850*/  MOV R64, R69 ;  /* 0x0000004500407202 */ /* 0x000fce0000000f00 */
[----:B------:R-:W-:Y:S05]  /*2860*/  WARPSYNC.COLLECTIVE R51, `(.L_x_685) ;  /* 0x0000000033087348 */ /* 0x000fea0003c00000 */
[----:B------:R0:W1:Y:S02]  /*2870*/  SHFL.BFLY P0, R69, R62, R53, R54 ;  /* 0x0c0000353e457389 */ /* 0x0000640000000036 */
[----:B01----:R-:W-:Y:S05]  /*2880*/  ENDCOLLECTIVE ;  /* 0x000000000000791b */ /* 0x003fea0003800000 */
.L_x_685:
[----:B------:R-:W-:Y:S01]  /*2890*/  MOV R63, R69 ;  /* 0x00000045003f7202 */ /* 0x000fe20000000f00 */
[----:B------:R-:W-:Y:S06]  /*28a0*/  BRA `(.L_x_686) ;  /* 0xffffffe000c47947 */ /* 0x000fec000383ffff */
.L_x_687:
        /* <DEDUP_REMOVED lines=13> */
.L_x_6359:


//--------------------- .text._ZN10layer_norm13ln_bwd_kernelINS_13Kernel_traitsI6__halfS2_S2_S2_fjLj256ELj1ELj4ELj1ELj16ENS_18Kernel_traits_baseILj256ES2_S2_S2_S2_fjLj128EEEEELb0ELb1ELb0ELb0EEEvNS_9BwdParamsE --------------------------
	.section	.text._ZN10layer_norm13ln_bwd_kernelINS_13Kernel_traitsI6__halfS2_S2_S2_fjLj256ELj1ELj4ELj1ELj16ENS_18Kernel_traits_baseILj256ES2_S2_S2_S2_fjLj128EEEEELb0ELb1ELb0ELb0EEEvNS_9BwdParamsE,"ax",@progbits
	.align	128
        .global         _ZN10layer_norm13ln_bwd_kernelINS_13Kernel_traitsI6__halfS2_S2_S2_fjLj256ELj1ELj4ELj1ELj16ENS_18Kernel_traits_baseILj256ES2_S2_S2_S2_fjLj128EEEEELb0ELb1ELb0ELb0EEEvNS_9BwdParamsE
        .type           _ZN10layer_norm13ln_bwd_kernelINS_13Kernel_traitsI6__halfS2_S2_S2_fjLj256ELj1ELj4ELj1ELj16ENS_18Kernel_traits_baseILj256ES2_S2_S2_S2_fjLj128EEEEELb0ELb1ELb0ELb0EEEvNS_9BwdParamsE,@function
        .size           _ZN10layer_norm13ln_bwd_kernelINS_13Kernel_traitsI6__halfS2_S2_S2_fjLj256ELj1ELj4ELj1ELj16ENS_18Kernel_traits_baseILj256ES2_S2_S2_S2_fjLj128EEEEELb0ELb1ELb0ELb0EEEvNS_9BwdParamsE,(.L_x_6360 - _ZN10layer_norm13ln_bwd_kernelINS_13Kernel_traitsI6__halfS2_S2_S2_fjLj256ELj1ELj4ELj1ELj16ENS_18Kernel_traits_baseILj256ES2_S2_S2_S2_fjLj128EEEEELb0ELb1ELb0ELb0EEEvNS_9BwdParamsE)
        .other          _ZN10layer_norm13ln_bwd_kernelINS_13Kernel_traitsI6__halfS2_S2_S2_fjLj256ELj1ELj4ELj1ELj16ENS_18Kernel_traits_baseILj256ES2_S2_S2_S2_fjLj128EEEEELb0ELb1ELb0ELb0EEEvNS_9BwdParamsE,@"STO_CUDA_ENTRY STV_DEFAULT"
_ZN10layer_norm13ln_bwd_kernelINS_13Kernel_traitsI6__halfS2_S2_S2_fjLj256ELj1ELj4ELj1ELj16ENS_18Kernel_traits_baseILj256ES2_S2_S2_S2_fjLj128EEEEELb0ELb1ELb0ELb0EEEvNS_9BwdParamsE:
.text._ZN10layer_norm13ln_bwd_kernelINS_13Kernel_traitsI6__halfS2_S2_S2_fjLj256ELj1ELj4ELj1ELj16ENS_18Kernel_traits_baseILj256ES2_S2_S2_S2_fjLj128EEEEELb0ELb1ELb0ELb0EEEvNS_9BwdParamsE:
        /* <DEDUP_REMOVED lines=43> */
[----:B------:R-:W-:Y:S01]  /*02b0*/  HFMA2 R44, -RZ, RZ, 0, 0 ;  /* 0x00000000ff2c7431 */ /* 0x000fe200000001ff */
[----:B0-----:R-:W-:-:S04]  /*02c0*/  ISETP.NE.U32.AND P0, PT, RZ, UR10, PT ;  /* 0x0000000aff007c0c */ /* 0x001fc8000bf05070 */
[----:B------:R-:W-:-:S13]  /*02d0*/  ISETP.NE.AND.EX P0, PT, RZ, UR11, PT, P0 ;  /* 0x0000000bff007c0c */ /* 0x000fda000bf05300 */
.L_x_699:
[----:B0-----:R-:W0:Y:S08]  /*02e0*/  @P0 LDC.64 R6, c[0x0][0x3e0] ;  /* 0x0000f800ff060b82 */ /* 0x001e300000000a00 */
[----:B-1----:R-:W1:Y:S01]  /*02f0*/  LDC.64 R48, c[0x0][0x3c8] ;  /* 0x0000f200ff307b82 */ /* 0x002e620000000a00 */
[----:B0-----:R-:W-:-:S06]  /*0300*/  @P0 IMAD.WIDE R50, R5, 0x2, R6 ;  /* 0x0000000205320825 */ /* 0x001fcc00078e0206 */
[----:B------:R0:W2:Y:S01]  /*0310*/  @P0 LDG.E.U16 R50, desc[UR8][R50.64] ;  /* 0x0000000832320981 */ /* 0x0000a2000c1e1500 */
[C---:B-1----:R-:W-:Y:S02]  /*0320*/  IMAD.WIDE R70, R5.reuse, 0x4, R48 ;  /* 0x0000000405467825 */ /* 0x042fe400078e0230 */
[----:B------:R-:W1:Y:S03]  /*0330*/  LDC.64 R48, c[0x0][0x3c0] ;  /* 0x0000f000ff307b82 */ /* 0x000e660000000a00 */
[----:B-----5:R3:W5:Y:S01]  /*0340*/  LDG.E R56, desc[UR8][R70.64] ;  /* 0x0000000846387981 */ /* 0x020762000c1e1900 */
[----:B------:R-:W-:Y:S01]  /*0350*/  MOV R0, UR20 ;  /* 0x0000001400007c02 */ /* 0x000fe20008000f00 */
[----:B------:R-:W-:Y:S01]  /*0360*/  BSSY.RECONVERGENT B1, `(.L_x_690) ;  /* 0x000006a000017945 */ /* 0x000fe20003800200 */
[----:B------:R-:W-:Y:S02]  /*0370*/  ISETP.GE.U32.AND P2, PT, R4, 0x20, PT ;  /* 0x000000200400780c */ /* 0x000fe40003f46070 */
[----:B------:R-:W-:Y:S01]  /*0380*/  MOV R7, 0x3f800000 ;  /* 0x3f80000000077802 */ /* 0x000fe20000000f00 */
[----:B------:R-:W-:Y:S01]  /*0390*/  IMAD R6, R5, R0, RZ ;  /* 0x0000000005067224 */ /* 0x000fe200078e02ff */
[----:B0-----:R-:W-:-:S02]  /*03a0*/  MOV R51, RZ ;  /* 0x000000ff00337202 */ /* 0x001fc40000000f00 */
[----:B------:R-:W-:Y:S02]  /*03b0*/  MOV R69, RZ ;  /* 0x000000ff00457202 */ /* 0x000fe40000000f00 */
[----:B------:R-:W-:-:S04]  /*03c0*/  SHF.R.S32.HI R67, RZ, 0x1f, R6 ;  /* 0x0000001fff437819 */ /* 0x000fc80000011406 */
[----:B------:R-:W-:-:S04]  /*03d0*/  LEA.HI R67, R67, R6, RZ, 0x3 ;  /* 0x0000000643437211 */ /* 0x000fc800078f18ff */
[----:B------:R-:W-:Y:S01]  /*03e0*/  LEA.HI.SX32 R6, R67, R2, 0x1d ;  /* 0x0000000243067211 */ /* 0x000fe200078feaff */
[----:B--2---:R-:W-:Y:S01]  /*03f0*/  @P0 HADD2.F32 R7, -RZ, R50.H0_H0 ;  /* 0x20000032ff070230 */ /* 0x004fe20000004100 */
[----:B-1-3--:R-:W-:Y:S06]  /*0400*/  @!P2 BRA `(.L_x_691) ;  /* 0x00000004007ca947 */ /* 0x00afec0003800000 */
[----:B------:R-:W0:Y:S01]  /*0410*/  LDC.64 R50, c[0x0][0x3a8] ;  /* 0x0000ea00ff327b82 */ /* 0x000e220000000a00 */
[----:B------:R-:W-:-:S05]  /*0420*/  IMAD.WIDE R58, R5, 0x4, R48 ;  /* 0x00000004053a7825 */ /* 0x000fca00078e0230 */
[----:B------:R-:W2:Y:S02]  /*0430*/  LDG.E R3, desc[UR8][R58.64] ;  /* 0x000000083a037981 */ /* 0x000ea4000c1e1900 */
[----:B------:R-:W1:Y:S01]  /*0440*/  LDC.64 R52, c[0x0][0x428] ;  /* 0x00010a00ff347b82 */ /* 0x000e620000000a00 */
[----:B0-----:R-:W-:-:S06]  /*0450*/  IMAD.WIDE.U32 R48, R6, 0x10, R50 ;  /* 0x0000001006307825 */ /* 0x001fcc00078e0032 */
[----:B------:R-:W3:Y:S01]  /*0460*/  LDG.E.128 R48, desc[UR8][R48.64] ;  /* 0x0000000830307981 */ /* 0x000ee2000c1e1d00 */
[----:B-1----:R-:W-:-:S06]  /*0470*/  IMAD.WIDE.U32 R52, R6, 0x10, R52 ;  /* 0x0000001006347825 */ /* 0x002fcc00078e0034 */
[----:B------:R-:W4:Y:S01]  /*0480*/  LDG.E.128 R52, desc[UR8][R52.64] ;  /* 0x0000000834347981 */ /* 0x000f22000c1e1d00 */
[----:B------:R-:W-:-:S04]  /*0490*/  ISETP.NE.U32.AND P1, PT, RZ, UR12, PT ;  /* 0x0000000cff007c0c */ /* 0x000fc8000bf25070 */
[----:B------:R-:W-:-:S13]  /*04a0*/  ISETP.NE.AND.EX P1, PT, RZ, UR13, PT, P1 ;  /* 0x0000000dff007c0c */ /* 0x000fda000bf25310 */
        /* <DEDUP_REMOVED lines=9> */
[----:B------:R-:W-:Y:S02]  /*0540*/  HADD2.F32 R50, -RZ, R50.H1_H1 ;  /* 0x30000032ff327230 */ /* 0x000fe40000004100 */
[----:B------:R-:W-:-:S02]  /*0550*/  HADD2.F32 R64, -RZ, R49.H1_H1 ;  /* 0x30000031ff407230 */ /* 0x000fc40000004100 */
[C---:B------:R-:W-:Y:S01]  /*0560*/  FADD.FTZ R63, -R3.reuse, R48 ;  /* 0x00000030033f7221 */ /* 0x040fe20000010100 */
[----:B------:R-:W-:Y:S02]  /*0570*/  HADD2.F32 R70, -RZ, R51.H1_H1 ;  /* 0x30000033ff467230 */ /* 0x000fe40000004100 */
[C---:B------:R-:W-:Y:S01]  /*0580*/  FADD.FTZ R51, -R3.reuse, R68 ;  /* 0x0000004403337221 */ /* 0x040fe20000010100 */
[----:B------:R-:W-:Y:S02]  /*0590*/  HADD2.F32 R62, -RZ, R49.H0_H0 ;  /* 0x20000031ff3e7230 */ /* 0x000fe40000004100 */
[C---:B------:R-:W-:Y:S01]  /*05a0*/  FADD.FTZ R69, -R3.reuse, R58 ;  /* 0x0000003a03457221 */ /* 0x040fe20000010100 */
[C---:B------:R-:W-:Y:S01]  /*05b0*/  FADD.FTZ R67, -R3.reuse, R50 ;  /* 0x0000003203437221 */ /* 0x040fe20000010100 */
[----:B------:R-:W-:Y:S02]  /*05c0*/  HADD2.F32 R68, -RZ, R12.H0_H0 ;  /* 0x2000000cff447230 */ /* 0x000fe40000004100 */
[----:B------:R-:W-:Y:S01]  /*05d0*/  FADD.FTZ R59, -R3, R64 ;  /* 0x00000040033b7221 */ /* 0x000fe20000010100 */
[----:B----4-:R-:W-:-:S02]  /*05e0*/  HADD2.F32 R71, -RZ, R52.H0_H0 ;  /* 0x20000034ff477230 */ /* 0x010fc40000004100 */
[----:B0-----:R-:W-:Y:S01]  /*05f0*/  FADD.FTZ R61, -R3, R66 ;  /* 0x00000042033d7221 */ /* 0x001fe20000010100 */
[--C-:B------:R-:W-:Y:S02]  /*0600*/  HADD2.F32 R58, -RZ, R53.reuse.H0_H0 ;  /* 0x20000035ff3a7230 */ /* 0x100fe40000004100 */
[----:B------:R-:W-:Y:S02]  /*0610*/  HADD2.F32 R50, -RZ, R53.H1_H1 ;  /* 0x30000035ff327230 */ /* 0x000fe40000004100 */
[----:B-----5:R-:W-:Y:S01]  /*0620*/  FMUL.FTZ R66, R56, R63 ;  /* 0x0000003f38427220 */ /* 0x020fe20000410000 */
[----:B------:R-:W-:Y:S02]  /*0630*/  HADD2.F32 R52, -RZ, R52.H1_H1 ;  /* 0x30000034ff347230 */ /* 0x000fe40000004100 */
[--C-:B------:R-:W-:Y:S02]  /*0640*/  HADD2.F32 R53, -RZ, R55.reuse.H0_H0 ;  /* 0x20000037ff357230 */ /* 0x100fe40000004100 */
[----:B------:R-:W-:-:S02]  /*0650*/  HADD2.F32 R48, -RZ, R55.H1_H1 ;  /* 0x30000037ff307230 */ /* 0x000fc40000004100 */
[----:B------:R-:W-:Y:S02]  /*0660*/  HADD2.F32 R64, -RZ, R12.H1_H1 ;  /* 0x3000000cff407230 */ /* 0x000fe40000004100 */
[----:B------:R-:W-:Y:S02]  /*0670*/  HADD2.F32 R55, -RZ, R13.H1_H1 ;  /* 0x3000000dff377230 */ /* 0x000fe40000004100 */
[C---:B------:R-:W-:Y:S01]  /*0680*/  FADD.FTZ R65, -R3.reuse, R62 ;  /* 0x0000003e03417221 */ /* 0x040fe20000010100 */
[----:B------:R-:W-:Y:S01]  /*0690*/  FADD.FTZ R49, -R3, R70 ;  /* 0x0000004603317221 */ /* 0x000fe20000010100 */
[----:B------:R-:W-:Y:S01]  /*06a0*/  FMUL.FTZ R68, R68, R71 ;  /* 0x0000004744447220 */ /* 0x000fe20000410000 */
[----:B------:R-:W-:Y:S01]  /*06b0*/  FMUL.FTZ R3, R56, R69 ;  /* 0x0000004538037220 */ /* 0x000fe20000410000 */
[-C--:B------:R-:W-:Y:S01]  /*06c0*/  FMUL.FTZ R64, R64, R52.reuse ;  /* 0x0000003440407220 */ /* 0x080fe20000410000 */
[----:B------:R-:W-:Y:S01]  /*06d0*/  FADD.FTZ R41, R41, R52 ;  /* 0x0000003429297221 */ /* 0x000fe20000010000 */
[----:B------:R-:W-:Y:S01]  /*06e0*/  FFMA.FTZ R33, R66, R52, R33 ;  /* 0x0000003442217223 */ /* 0x000fe20000010021 */
[----:B------:R-:W-:-:S02]  /*06f0*/  HADD2.F32 R57, -RZ, R54.H0_H0 ;  /* 0x20000036ff397230 */ /* 0x000fc40000004100 */
[C---:B------:R-:W-:Y:S01]  /*0700*/  FMUL.FTZ R62, R56.reuse, R59 ;  /* 0x0000003b383e7220 */ /* 0x040fe20000410000 */
[----:B------:R-:W-:Y:S02]  /*0710*/  HADD2.F32 R63, -RZ, R13.H0_H0 ;  /* 0x2000000dff3f7230 */ /* 0x000fe40000004100 */
[----:B------:R-:W-:Y:S01]  /*0720*/  FMUL.FTZ R60, R55, R50 ;  /* 0x00000032373c7220 */ /* 0x000fe20000410000 */
[----:B------:R-:W-:Y:S02]  /*0730*/  HADD2.F32 R52, -RZ, R14.H0_H0 ;  /* 0x2000000eff347230 */ /* 0x000fe40000004100 */
[----:B------:R-:W-:Y:S01]  /*0740*/  FADD.FTZ R55, RZ, R68 ;  /* 0x00000044ff377221 */ /* 0x000fe20000010000 */
[----:B------:R-:W-:Y:S01]  /*0750*/  FFMA.FTZ R69, R3, R68, RZ ;  /* 0x0000004403457223 */ /* 0x000fe200000100ff */
        /* <DEDUP_REMOVED lines=8> */
[C---:B------:R-:W-:Y:S01]  /*07e0*/  FFMA.FTZ R34, R65.reuse, R58, R34 ;  /* 0x0000003a41227223 */ /* 0x040fe20000010022 */
[----:B------:R-:W-:Y:S01]  /*07f0*/  FMUL.FTZ R58, R56, R67 ;  /* 0x00000043383a7220 */ /* 0x000fe20000410000 */
[----:B------:R-:W-:Y:S01]  /*0800*/  FADD.FTZ R55, R50, R63 ;  /* 0x0000003f32377221 */ /* 0x000fe20000010000 */
[----:B------:R-:W-:Y:S01]  /*0810*/  FFMA.FTZ R67, R65, R63, R52 ;  /* 0x0000003f41437223 */ /* 0x000fe20000010034 */
[----:B------:R-:W-:Y:S01]  /*0820*/  FADD.FTZ R40, R40, R71 ;  /* 0x0000004728287221 */ /* 0x000fe20000010000 */
[----:B------:R-:W-:Y:S01]  /*0830*/  FFMA.FTZ R32, R3, R71, R32 ;  /* 0x0000004703207223 */ /* 0x000fe20000010020 */
[----:B------:R-:W-:-:S02]  /*0840*/  HADD2.F32 R54, -RZ, R54.H1_H1 ;  /* 0x30000036ff367230 */ /* 0x000fc40000004100 */
[----:B------:R-:W-:Y:S01]  /*0850*/  FMUL.FTZ R61, R56, R61 ;  /* 0x0000003d383d7220 */ /* 0x000fe20000410000 */
[----:B------:R-:W-:Y:S02]  /*0860*/  HADD2.F32 R71, -RZ, R14.H1_H1 ;  /* 0x3000000eff477230 */ /* 0x000fe40000004100 */
[----:B------:R-:W-:Y:S01]  /*0870*/  FADD.FTZ R50, R55, R60 ;  /* 0x0000003c37327221 */ /* 0x000fe20000010000 */
[----:B------:R-:W-:Y:S01]  /*0880*/  FFMA.FTZ R52, R62, R60, R67 ;  /* 0x0000003c3e347223 */ /* 0x000fe20000010043 */
[----:B------:R-:W-:Y:S01]  /*0890*/  FADD.FTZ R44, R44, R57 ;  /* 0x000000392c2c7221 */ /* 0x000fe20000010000 */
[----:B------:R-:W-:Y:S01]  /*08a0*/  FFMA.FTZ R20, R61, R57, R20 ;  /* 0x000000393d147223 */ /* 0x000fe20000010014 */
[--C-:B------:R-:W-:Y:S02]  /*08b0*/  HADD2.F32 R70, -RZ, R15.reuse.H0_H0 ;  /* 0x2000000fff467230 */ /* 0x100fe40000004100 */
[-C--:B------:R-:W-:Y:S01]  /*08c0*/  FMUL.FTZ R57, R71, R54.reuse ;  /* 0x0000003647397220 */ /* 0x080fe20000410000 */
[----:B------:R-:W-:Y:S01]  /*08d0*/  FMUL.FTZ R55, R56, R51 ;  /* 0x0000003338377220 */ /* 0x000fe20000410000 */
[----:B------:R-:W-:Y:S01]  /*08e0*/  FADD.FTZ R50, R50, R59 ;  /* 0x0000003b32327221 */ /* 0x000fe20000010000 */
[----:B------:R-:W-:Y:S01]  /*08f0*/  FFMA.FTZ R51, R61, R59, R52 ;  /* 0x0000003b3d337223 */ /* 0x000fe20000010034 */
[----:B------:R-:W-:Y:S01]  /*0900*/  FADD.FTZ R45, R45, R54 ;  /* 0x000000362d2d7221 */ /* 0x000fe20000010000 */
[----:B------:R-:W-:Y:S01]  /*0910*/  FFMA.FTZ R21, R58, R54, R21 ;  /* 0x000000363a157223 */ /* 0x000fe20000010015 */
[----:B------:R-:W-:-:S02]  /*0920*/  HADD2.F32 R69, -RZ, R15.H1_H1 ;  /* 0x3000000fff457230 */ /* 0x000fc40000004100 */
        /* <DEDUP_REMOVED lines=13> */
.L_x_691:
[----:B------:R-:W-:Y:S05]  /*0a00*/  BSYNC.RECONVERGENT B1 ;  /* 0x0000000000017941 */ /* 0x000fea0003800200 */
.L_x_690:
        /* <DEDUP_REMOVED lines=20> */
.L_x_713:
[----:B------:R-:W-:Y:S01]  /*0b50*/  BSSY.RECONVERGENT B1, `(.L_x_693) ;  /* 0x0000147000017945 */ /* 0x000fe20003800200 */
[----:B-1----:R-:W-:Y:S01]  /*0b60*/  FADD.FTZ R67, R76, R67 ;  /* 0x000000434c437221 */ /* 0x002fe20000010000 */
[----:B--2---:R-:W-:Y:S02]  /*0b70*/  FADD.FTZ R69, R51, R70 ;  /* 0x0000004633457221 */ /* 0x004fe40000010000 */
[----:B------:R-:W-:Y:S05]  /*0b80*/  @!P2 BRA `(.L_x_694) ;  /* 0x00000014000ca947 */ /* 0x000fea0003800000 */
[----:B------:R-:W1:Y:S02]  /*0b90*/  LDC.64 R48, c[0x0][0x390] ;  /* 0x0000e400ff307b82 */ /* 0x000e640000000a00 */
[----:B-1----:R-:W-:-:S06]  /*0ba0*/  IMAD.WIDE.U32 R48, R6, 0x10, R48 ;  /* 0x0000001006307825 */ /* 0x002fcc00078e0030 */
[----:B0-----:R-:W5:Y:S01]  /*0bb0*/  LDG.E.128 R48, desc[UR8][R48.64] ;  /* 0x0000000830307981 */ /* 0x001f62000c1e1d00 */
        /* <DEDUP_REMOVED lines=11> */
[----:B-----5:R-:W-:Y:S02]  /*0c70*/  HADD2.F32 R71, -RZ, R48.H0_H0 ;  /* 0x20000030ff477230 */ /* 0x020fe40000004100 */
[----:B------:R-:W-:Y:S01]  /*0c80*/  FFMA.FTZ R74, R65, R69, R70 ;  /* 0x00000045414a7223 */ /* 0x000fe20000010046 */
[----:B------:R-:W-:-:S03]  /*0c90*/  FADD.FTZ R67, R68, -R67 ;  /* 0x8000004344437221 */ /* 0x000fc60000010000 */
[----:B------:R-:W-:Y:S01]  /*0ca0*/  FADD.FTZ R73, R63, -R74 ;  /* 0x8000004a3f497221 */ /* 0x000fe20000010000 */
[----:B------:R-:W-:Y:S01]  /*0cb0*/  FFMA.FTZ R74, R61, R69, R70 ;  /* 0x000000453d4a7223 */ /* 0x000fe20000010046 */
[----:B------:R-:W-:-:S04]  /*0cc0*/  FMUL.FTZ R72, R56, R67 ;  /* 0x0000004338487220 */ /* 0x000fc80000410000 */
[----:B------:R-:W-:-:S04]  /*0cd0*/  FMUL.FTZ R67, R72, R7 ;  /* 0x0000000748437220 */ /* 0x000fc80000410000 */
[----:B------:R-:W-:Y:S01]  /*0ce0*/  FFMA.FTZ R24, R67, R71, R24 ;  /* 0x0000004743187223 */ /* 0x000fe20000010018 */
[----:B------:R-:W-:-:S04]  /*0cf0*/  FFMA.FTZ R71, R66, R69, R70 ;  /* 0x0000004542477223 */ /* 0x000fc80000010046 */
[----:B------:R-:W-:-:S04]  /*0d00*/  FADD.FTZ R71, R64, -R71 ;  /* 0x8000004740477221 */ /* 0x000fc80000010000 */
[----:B------:R-:W-:Y:S01]  /*0d10*/  FMUL.FTZ R72, R56, R71 ;  /* 0x0000004738487220 */ /* 0x000fe20000410000 */
[----:B------:R-:W-:-:S03]  /*0d20*/  HADD2.F32 R71, -RZ, R48.H1_H1 ;  /* 0x30000030ff477230 */ /* 0x000fc60000004100 */
[----:B------:R-:W-:Y:S01]  /*0d30*/  FMUL.FTZ R48, R72, R7 ;  /* 0x0000000748307220 */ /* 0x000fe20000410000 */
[----:B------:R-:W-:Y:S01]  /*0d40*/  FMUL.FTZ R72, R56, R73 ;  /* 0x0000004938487220 */ /* 0x000fe20000410000 */
[----:B------:R-:W-:Y:S02]  /*0d50*/  FFMA.FTZ R73, R62, R69, R70 ;  /* 0x000000453e497223 */ /* 0x000fe40000010046 */
[----:B------:R-:W-:Y:S01]  /*0d60*/  FFMA.FTZ R25, R48, R71, R25 ;  /* 0x0000004730197223 */ /* 0x000fe20000010019 */
[----:B------:R-:W-:Y:S01]  /*0d70*/  FMUL.FTZ R71, R72, R7 ;  /* 0x0000000748477220 */ /* 0x000fe20000410000 */
[--C-:B------:R-:W-:Y:S02]  /*0d80*/  HADD2.F32 R72, -RZ, R49.reuse.H0_H0 ;  /* 0x20000031ff487230 */ /* 0x100fe40000004100 */
[----:B------:R-:W-:Y:S01]  /*0d90*/  FADD.FTZ R73, R60, -R73 ;  /* 0x800000493c497221 */ /* 0x000fe20000010000 */
[----:B------:R-:W-:Y:S02]  /*0da0*/  HADD2.F32 R49, -RZ, R49.H1_H1 ;  /* 0x30000031ff317230 */ /* 0x000fe40000004100 */
[----:B------:R-:W-:Y:S01]  /*0db0*/  FFMA.FTZ R26, R71, R72, R26 ;  /* 0x00000048471a7223 */ /* 0x000fe2000001001a */
[----:B------:R-:W-:Y:S01]  /*0dc0*/  FMUL.FTZ R72, R56, R73 ;  /* 0x0000004938487220 */ /* 0x000fe20000410000 */
[----:B------:R-:W-:-:S03]  /*0dd0*/  FADD.FTZ R73, R59, -R74 ;  /* 0x8000004a3b497221 */ /* 0x000fc60000010000 */
[----:B------:R-:W-:Y:S01]  /*0de0*/  FMUL.FTZ R72, R72, R7 ;  /* 0x0000000748487220 */ /* 0x000fe20000410000 */
[----:B------:R-:W-:Y:S01]  /*0df0*/  FMUL.FTZ R74, R56, R73 ;  /* 0x00000049384a7220 */ /* 0x000fe20000410000 */
[----:B------:R-:W-:Y:S02]  /*0e00*/  HADD2.F32 R73, -RZ, R50.H0_H0 ;  /* 0x20000032ff497230 */ /* 0x000fe40000004100 */
[----:B------:R-:W-:Y:S01]  /*0e10*/  FFMA.FTZ R27, R72, R49, R27 ;  /* 0x00000031481b7223 */ /* 0x000fe2000001001b */
[----:B------:R-:W-:Y:S01]  /*0e20*/  FMUL.FTZ R49, R74, R7 ;  /* 0x000000074a317220 */ /* 0x000fe20000410000 */
[----:B------:R-:W-:-:S03]  /*0e30*/  FFMA.FTZ R74, R58, R69, R70 ;  /* 0x000000453a4a7223 */ /* 0x000fc60000010046 */
[----:B------:R-:W-:Y:S01]  /*0e40*/  FFMA.FTZ R28, R49, R73, R28 ;  /* 0x00000049311c7223 */ /* 0x000fe2000001001c */
[----:B------:R-:W-:-:S04]  /*0e50*/  FADD.FTZ R73, R57, -R74 ;  /* 0x8000004a39497221 */ /* 0x000fc80000010000 */
[----:B------:R-:W-:Y:S01]  /*0e60*/  FMUL.FTZ R74, R56, R73 ;  /* 0x00000049384a7220 */ /* 0x000fe20000410000 */
[----:B------:R-:W-:-:S03]  /*0e70*/  HADD2.F32 R73, -RZ, R50.H1_H1 ;  /* 0x30000032ff497230 */ /* 0x000fc60000004100 */
[----:B------:R-:W-:-:S04]  /*0e80*/  FMUL.FTZ R50, R74, R7 ;  /* 0x000000074a327220 */ /* 0x000fc80000410000 */
[----:B------:R-:W-:Y:S01]  /*0e90*/  FFMA.FTZ R29, R50, R73, R29 ;  /* 0x00000049321d7223 */ /* 0x000fe2000001001d */
[-CC-:B------:R-:W-:Y:S01]  /*0ea0*/  FFMA.FTZ R73, R55, R69.reuse, R70.reuse ;  /* 0x0000004537497223 */ /* 0x180fe20000010046 */
[----:B------:R-:W-:-:S03]  /*0eb0*/  FFMA.FTZ R70, R52, R69, R70 ;  /* 0x0000004534467223 */ /* 0x000fc60000010046 */
[----:B------:R-:W-:Y:S01]  /*0ec0*/  FADD.FTZ R73, R54, -R73 ;  /* 0x8000004936497221 */ /* 0x000fe20000010000 */
[----:B------:R-:W-:-:S03]  /*0ed0*/  FADD.FTZ R69, R53, -R70 ;  /* 0x8000004635457221 */ /* 0x000fc60000010000 */
[C---:B------:R-:W-:Y:S01]  /*0ee0*/  FMUL.FTZ R70, R56.reuse, R73 ;  /* 0x0000004938467220 */ /* 0x040fe20000410000 */
[----:B------:R-:W-:-:S03]  /*0ef0*/  FMUL.FTZ R56, R56, R69 ;  /* 0x0000004538387220 */ /* 0x000fc60000410000 */
[-C--:B------:R-:W-:Y:S01]  /*0f00*/  FMUL.FTZ R69, R70, R7.reuse ;  /* 0x0000000746457220 */ /* 0x080fe20000410000 */
[----:B------:R-:W-:Y:S01]  /*0f10*/  FMUL.FTZ R70, R56, R7 ;  /* 0x0000000738467220 */ /* 0x000fe20000410000 */
[--C-:B------:R-:W-:Y:S02]  /*0f20*/  HADD2.F32 R7, -RZ, R51.reuse.H0_H0 ;  /* 0x20000033ff077230 */ /* 0x100fe40000004100 */
[----:B------:R-:W-:Y:S02]  /*0f30*/  HADD2.F32 R51, -RZ, R51.H1_H1 ;  /* 0x30000033ff337230 */ /* 0x000fe40000004100 */
[--C-:B------:R-:W-:Y:S02]  /*0f40*/  HADD2.F32 R56, -RZ, R19.reuse.H0_H0 ;  /* 0x20000013ff387230 */ /* 0x100fe40000004100 */
[----:B------:R-:W-:Y:S01]  /*0f50*/  FFMA.FTZ R30, R69, R7, R30 ;  /* 0x00000007451e7223 */ /* 0x000fe2000001001e */
[----:B------:R-:W-:Y:S02]  /*0f60*/  HADD2.F32 R7, -RZ, R18.H1_H1 ;  /* 0x30000012ff077230 */ /* 0x000fe40000004100 */
[----:B------:R-:W-:Y:S01]  /*0f70*/  FFMA.FTZ R31, R70, R51, R31 ;  /* 0x00000033461f7223 */ /* 0x000fe2000001001f */
[----:B------:R-:W-:-:S02]  /*0f80*/  HADD2.F32 R51, -RZ, R19.H1_H1 ;  /* 0x30000013ff337230 */ /* 0x000fc40000004100 */
[----:B------:R-:W-:Y:S01]  /*0f90*/  FMUL.FTZ R56, R69, R56 ;  /* 0x0000003845387220 */ /* 0x000fe20000410000 */
[----:B------:R-:W-:Y:S01]  /*0fa0*/  FMUL.FTZ R50, R50, R7 ;  /* 0x0000000732327220 */ /* 0x000fe20000410000 */
[--C-:B------:R-:W-:Y:S02]  /*0fb0*/  HADD2.F32 R7, -RZ, R17.reuse.H1_H1 ;  /* 0x30000011ff077230 */ /* 0x100fe40000004100 */
[----:B------:R-:W-:Y:S01]  /*0fc0*/  FMUL.FTZ R51, R70, R51 ;  /* 0x0000003346337220 */ /* 0x000fe20000410000 */
[----:B------:R-:W-:Y:S02]  /*0fd0*/  HADD2.F32 R70, -RZ, R18.H0_H0 ;  /* 0x20000012ff467230 */ /* 0x000fe40000004100 */
[----:B------:R-:W-:Y:S01]  /*0fe0*/  FMUL.FTZ R72, R72, R7 ;  /* 0x0000000748487220 */ /* 0x000fe20000410000 */
[----:B------:R-:W-:Y:S02]  /*0ff0*/  HADD2.F32 R7, -RZ, R16.H1_H1 ;  /* 0x30000010ff077230 */ /* 0x000fe40000004100 */
[----:B------:R-:W-:Y:S01]  /*1000*/  FMUL.FTZ R49, R49, R70 ;  /* 0x0000004631317220 */ /* 0x000fe20000410000 */
[----:B------:R-:W-:Y:S01]  /*1010*/  HADD2.F32 R70, -RZ, R17.H0_H0 ;  /* 0x20000011ff467230 */ /* 0x000fe20000004100 */
[----:B------:R-:W-:Y:S01]  /*1020*/  F2FP.F16.F32.PACK_AB R51, R51, R56 ;  /* 0x000000383333723e */ /* 0x000fe200000000ff */
[----:B------:R-:W-:-:S02]  /*1030*/  FMUL.FTZ R7, R48, R7 ;  /* 0x0000000730077220 */ /* 0x000fc40000410000 */
[----:B------:R-:W-:Y:S01]  /*1040*/  F2FP.F16.F32.PACK_AB R50, R50, R49 ;  /* 0x000000313232723e */ /* 0x000fe200000000ff */
[----:B------:R-:W-:Y:S01]  /*1050*/  FMUL.FTZ R71, R71, R70 ;  /* 0x0000004647477220 */ /* 0x000fe20000410000 */
[----:B------:R-:W-:-:S04]  /*1060*/  HADD2.F32 R70, -RZ, R16.H0_H0 ;  /* 0x20000010ff467230 */ /* 0x000fc80000004100 */
[----:B------:R-:W-:Y:S01]  /*1070*/  F2FP.F16.F32.PACK_AB R49, R72, R71 ;  /* 0x000000474831723e */ /* 0x000fe200000000ff */
[----:B------:R-:W-:-:S05]  /*1080*/  FMUL.FTZ R70, R67, R70 ;  /* 0x0000004643467220 */ /* 0x000fca0000410000 */
[----:B------:R-:W-:Y:S01]  /*1090*/  F2FP.F16.F32.PACK_AB R48, R7, R70 ;  /* 0x000000460730723e */ /* 0x000fe200000000ff */
[----:B------:R-:W-:Y:S06]  /*10a0*/  BRA `(.L_x_697) ;  /* 0x0000000c00a47947 */ /* 0x000fec0003800000 */
.L_x_696:
        /* <DEDUP_REMOVED lines=24> */
[----:B------:R-:W-:-:S02]  /*1230*/  HADD2.F32 R56, -RZ, R48.H0_H0 ;  /* 0x20000030ff387230 */ /* 0x000fc40000004100 */
[-C--:B------:R-:W-:Y:S01]  /*1240*/  FMUL.FTZ R69, R67, R7.reuse ;  /* 0x0000000743457220 */ /* 0x080fe20000410000 */
[-C--:B------:R-:W-:Y:S01]  /*1250*/  FMUL.FTZ R73, R37, R7.reuse ;  /* 0x0000000725497220 */ /* 0x080fe20000410000 */
[----:B------:R-:W-:Y:S02]  /*1260*/  HADD2.F32 R74, -RZ, R50.H0_H0 ;  /* 0x20000032ff4a7230 */ /* 0x000fe40000004100 */
[-C--:B------:R-:W-:Y:S01]  /*1270*/  FMUL.FTZ R75, R72, R7.reuse ;  /* 0x00000007484b7220 */ /* 0x080fe20000410000 */
[----:B------:R-:W-:Y:S01]  /*1280*/  FFMA.FTZ R24, R69, R56, R24 ;  /* 0x0000003845187223 */ /* 0x000fe20000010018 */
[----:B------:R-:W-:Y:S02]  /*1290*/  HADD2.F32 R56, -RZ, R48.H1_H1 ;  /* 0x30000030ff387230 */ /* 0x000fe40000004100 */
[----:B------:R-:W-:Y:S01]  /*12a0*/  FMUL.FTZ R48, R36, R7 ;  /* 0x0000000724307220 */ /* 0x000fe20000410000 */
[----:B------:R-:W-:Y:S02]  /*12b0*/  F2FP.F16.F32.PACK_AB R37, R70, R37 ;  /* 0x000000254625723e */ /* 0x000fe400000000ff */
[----:B------:R-:W-:Y:S01]  /*12c0*/  F2FP.F16.F32.PACK_AB R36, R36, R67 ;  /* 0x000000432424723e */ /* 0x000fe200000000ff */
[----:B------:R-:W-:Y:S01]  /*12d0*/  FFMA.FTZ R25, R48, R56, R25 ;  /* 0x0000003830197223 */ /* 0x000fe20000010019 */
[----:B------:R-:W-:-:S02]  /*12e0*/  HADD2.F32 R56, -RZ, R49.H0_H0 ;  /* 0x20000031ff387230 */ /* 0x000fc40000004100 */
[----:B------:R-:W-:-:S03]  /*12f0*/  HADD2.F32 R49, -RZ, R49.H1_H1 ;  /* 0x30000031ff317230 */ /* 0x000fc60000004100 */
[----:B------:R-:W-:Y:S01]  /*1300*/  FFMA.FTZ R26, R73, R56, R26 ;  /* 0x00000038491a7223 */ /* 0x000fe2000001001a */
[----:B------:R-:W-:Y:S01]  /*1310*/  FMUL.FTZ R56, R70, R7 ;  /* 0x0000000746387220 */ /* 0x000fe20000410000 */
[----:B------:R-:W-:-:S03]  /*1320*/  HADD2.F32 R70, -RZ, R19.H0_H0 ;  /* 0x20000013ff467230 */ /* 0x000fc60000004100 */
[----:B------:R-:W-:Y:S01]  /*1330*/  FFMA.FTZ R27, R56, R49, R27 ;  /* 0x00000031381b7223 */ /* 0x000fe2000001001b */
[----:B------:R-:W-:-:S04]  /*1340*/  FMUL.FTZ R49, R71, R7 ;  /* 0x0000000747317220 */ /* 0x000fc80000410000 */
[----:B------:R-:W-:Y:S01]  /*1350*/  FFMA.FTZ R28, R49, R74, R28 ;  /* 0x0000004a311c7223 */ /* 0x000fe2000001001c */
[----:B------:R-:W-:Y:S02]  /*1360*/  HADD2.F32 R74, -RZ, R50.H1_H1 ;  /* 0x30000032ff4a7230 */ /* 0x000fe40000004100 */
[C---:B------:R-:W-:Y:S01]  /*1370*/  FMUL.FTZ R50, R38.reuse, R7 ;  /* 0x0000000726327220 */ /* 0x040fe20000410000 */
[----:B------:R-:W-:-:S03]  /*1380*/  F2FP.F16.F32.PACK_AB R38, R38, R71 ;  /* 0x000000472626723e */ /* 0x000fc600000000ff */
[----:B------:R-:W-:Y:S01]  /*1390*/  FFMA.FTZ R29, R50, R74, R29 ;  /* 0x0000004a321d7223 */ /* 0x000fe2000001001d */
[--C-:B------:R-:W-:Y:S02]  /*13a0*/  HADD2.F32 R74, -RZ, R51.reuse.H0_H0 ;  /* 0x20000033ff4a7230 */ /* 0x100fe40000004100 */
[----:B------:R-:W-:-:S03]  /*13b0*/  HADD2.F32 R51, -RZ, R51.H1_H1 ;  /* 0x30000033ff337230 */ /* 0x000fc60000004100 */
[----:B------:R-:W-:Y:S01]  /*13c0*/  FFMA.FTZ R30, R75, R74, R30 ;  /* 0x0000004a4b1e7223 */ /* 0x000fe2000001001e */
[C---:B------:R-:W-:Y:S01]  /*13d0*/  FMUL.FTZ R74, R39.reuse, R7 ;  /* 0x00000007274a7220 */ /* 0x040fe20000410000 */
[----:B------:R-:W-:Y:S01]  /*13e0*/  HADD2.F32 R7, -RZ, R19.H1_H1 ;  /* 0x30000013ff077230 */ /* 0x000fe20000004100 */
[----:B------:R-:W-:Y:S02]  /*13f0*/  F2FP.F16.F32.PACK_AB R39, R39, R72 ;  /* 0x000000482727723e */ /* 0x000fe400000000ff */
[C---:B------:R-:W-:Y:S01]  /*1400*/  FFMA.FTZ R31, R74.reuse, R51, R31 ;  /* 0x000000334a1f7223 */ /* 0x040fe2000001001f */
[----:B------:R-:W-:Y:S01]  /*1410*/  FMUL.FTZ R51, R75, R70 ;  /* 0x000000464b337220 */ /* 0x000fe20000410000 */
[----:B------:R-:W-:Y:S01]  /*1420*/  FMUL.FTZ R74, R74, R7 ;  /* 0x000000074a4a7220 */ /* 0x000fe20000410000 */
[--C-:B------:R-:W-:Y:S02]  /*1430*/  HADD2.F32 R70, -RZ, R18.reuse.H0_H0 ;  /* 0x20000012ff467230 */ /* 0x100fe40000004100 */
[----:B------:R-:W-:-:S02]  /*1440*/  HADD2.F32 R7, -RZ, R18.H1_H1 ;  /* 0x30000012ff077230 */ /* 0x000fc40000004100 */
[----:B------:R-:W-:Y:S01]  /*1450*/  F2FP.F16.F32.PACK_AB R51, R74, R51 ;  /* 0x000000334a33723e */ /* 0x000fe200000000ff */
[----:B------:R-:W-:Y:S01]  /*1460*/  FMUL.FTZ R49, R49, R70 ;  /* 0x0000004631317220 */ /* 0x000fe20000410000 */
[--C-:B------:R-:W-:Y:S02]  /*1470*/  HADD2.F32 R70, -RZ, R17.reuse.H0_H0 ;  /* 0x20000011ff467230 */ /* 0x100fe40000004100 */
[----:B------:R-:W-:Y:S01]  /*1480*/  FMUL.FTZ R50, R50, R7 ;  /* 0x0000000732327220 */ /* 0x000fe20000410000 */
[----:B------:R-:W-:Y:S02]  /*1490*/  HADD2.F32 R7, -RZ, R17.H1_H1 ;  /* 0x30000011ff077230 */ /* 0x000fe40000004100 */
[----:B------:R-:W-:Y:S02]  /*14a0*/  FMUL.FTZ R73, R73, R70 ;  /* 0x0000004649497220 */ /* 0x000fe40000410000 */
[----:B------:R-:W-:Y:S01]  /*14b0*/  F2FP.F16.F32.PACK_AB R50, R50, R49 ;  /* 0x000000313232723e */ /* 0x000fe200000000ff */
[----:B------:R-:W-:Y:S01]  /*14c0*/  FMUL.FTZ R70, R56, R7 ;  /* 0x0000000738467220 */ /* 0x000fe20000410000 */
[----:B------:R-:W-:-:S02]  /*14d0*/  HADD2.F32 R56, -RZ, R16.H0_H0 ;  /* 0x20000010ff387230 */ /* 0x000fc40000004100 */
[----:B------:R-:W-:Y:S02]  /*14e0*/  HADD2.F32 R7, -RZ, R16.H1_H1 ;  /* 0x30000010ff077230 */ /* 0x000fe40000004100 */
[----:B------:R-:W-:Y:S01]  /*14f0*/  F2FP.F16.F32.PACK_AB R49, R70, R73 ;  /* 0x000000494631723e */ /* 0x000fe200000000ff */
[----:B------:R-:W-:Y:S02]  /*1500*/  FMUL.FTZ R56, R69, R56 ;  /* 0x0000003845387220 */ /* 0x000fe40000410000 */
[----:B------:R-:W-:-:S05]  /*1510*/  FMUL.FTZ R7, R48, R7 ;  /* 0x0000000730077220 */ /* 0x000fca0000410000 */
[----:B------:R-:W-:Y:S01]  /*1520*/  F2FP.F16.F32.PACK_AB R48, R7, R56 ;  /* 0x000000380730723e */ /* 0x000fe200000000ff */
[----:B------:R-:W-:Y:S06]  /*1530*/  BRA `(.L_x_697) ;  /* 0x0000000800807947 */ /* 0x000fec0003800000 */
.L_x_695:
[----:B------:R-:W-:-:S04]  /*1540*/  UISETP.NE.U32.AND UP0, UPT, UR4, URZ, UPT ;  /* 0x000000ff0400728c */ /* 0x000fc8000bf05070 */
[----:B------:R-:W-:-:S09]  /*1550*/  UISETP.NE.AND.EX UP0, UPT, UR5, URZ, UPT, UP0 ;  /* 0x000000ff0500728c */ /* 0x000fd2000bf05300 */
[----:B------:R-:W-:Y:S05]  /*1560*/  BRA.U UP0, `(.L_x_698) ;  /* 0x0000000500347547 */ /* 0x000fea000b800000 */
[----:B------:R-:W-:Y:S01]  /*1570*/  FFMA.FTZ R67, R3, R69, R70 ;  /* 0x0000004503437223 */ /* 0x000fe20000010046 */
[----:B------:R-:W-:Y:S02]  /*1580*/  HADD2.F32 R71, -RZ, R8.H1_H1 ;  /* 0x30000008ff477230 */ /* 0x000fe40000004100 */
[----:B-----5:R-:W-:Y:S02]  /*1590*/  HADD2.F32 R73, -RZ, R48.H0_H0 ;  /* 0x20000030ff497230 */ /* 0x020fe40000004100 */
[----:B------:R-:W-:Y:S01]  /*15a0*/  FADD.FTZ R72, R68, -R67 ;  /* 0x8000004344487221 */ /* 0x000fe20000010000 */
[----:B------:R-:W-:Y:S02]  /*15b0*/  HADD2.F32 R67, -RZ, R8.H0_H0 ;  /* 0x20000008ff437230 */ /* 0x000fe40000004100 */
[----:B------:R-:W-:-:S03]  /*15c0*/  HADD2.F32 R76, -RZ, R48.H1_H1 ;  /* 0x30000030ff4c7230 */ /* 0x000fc60000004100 */
[----:B------:R-:W-:Y:S01]  /*15d0*/  FFMA.FTZ R72, R56, R72, R67 ;  /* 0x0000004838487223 */ /* 0x000fe20000010043 */
[----:B------:R-:W-:-:S04]  /*15e0*/  FFMA.FTZ R67, R66, R69, R70 ;  /* 0x0000004542437223 */ /* 0x000fc80000010046 */
[----:B------:R-:W-:Y:S01]  /*15f0*/  FADD.FTZ R74, R64, -R67 ;  /* 0x80000043404a7221 */ /* 0x000fe20000010000 */
[----:B------:R-:W-:-:S03]  /*1600*/  FMUL.FTZ R67, R72, R7 ;  /* 0x0000000748437220 */ /* 0x000fc60000410000 */
[----:B------:R-:W-:Y:S01]  /*1610*/  FFMA.FTZ R72, R56, R74, R71 ;  /* 0x0000004a38487223 */ /* 0x000fe20000010047 */
[----:B------:R-:W-:Y:S01]  /*1620*/  FFMA.FTZ R74, R65, R69, R70 ;  /* 0x00000045414a7223 */ /* 0x000fe20000010046 */
[----:B------:R-:W-:Y:S02]  /*1630*/  HADD2.F32 R71, -RZ, R9.H0_H0 ;  /* 0x20000009ff477230 */ /* 0x000fe40000004100 */
[----:B------:R-:W-:Y:S01]  /*1640*/  FFMA.FTZ R24, R73, R67, R24 ;  /* 0x0000004349187223 */ /* 0x000fe20000010018 */
[----:B------:R-:W-:Y:S02]  /*1650*/  HADD2.F32 R73, -RZ, R49.H0_H0 ;  /* 0x20000031ff497230 */ /* 0x000fe40000004100 */
[----:B------:R-:W-:Y:S01]  /*1660*/  FADD.FTZ R74, R63, -R74 ;  /* 0x8000004a3f4a7221 */ /* 0x000fe20000010000 */
[----:B------:R-:W-:-:S03]  /*1670*/  FMUL.FTZ R48, R72, R7 ;  /* 0x0000000748307220 */ /* 0x000fc60000410000 */
[----:B------:R-:W-:Y:S01]  /*1680*/  FFMA.FTZ R74, R56, R74, R71 ;  /* 0x0000004a384a7223 */ /* 0x000fe20000010047 */
[----:B------:R-:W-:Y:S01]  /*1690*/  FFMA.FTZ R25, R76, R48, R25 ;  /* 0x000000304c197223 */ /* 0x000fe20000010019 */
[----:B------:R-:W-:Y:S02]  /*16a0*/  HADD2.F32 R76, -RZ, R50.H1_H1 ;  /* 0x30000032ff4c7230 */ /* 0x000fe40000004100 */
[----:B------:R-:W-:Y:S01]  /*16b0*/  FMUL.FTZ R71, R74, R7 ;  /* 0x000000074a477220 */ /* 0x000fe20000410000 */
[----:B------:R-:W-:Y:S02]  /*16c0*/  HADD2.F32 R74, -RZ, R49.H1_H1 ;  /* 0x30000031ff4a7230 */ /* 0x000fe40000004100 */
[----:B------:R-:W-:Y:S02]  /*16d0*/  HADD2.F32 R49, -RZ, R10.H0_H0 ;  /* 0x2000000aff317230 */ /* 0x000fe40000004100 */
[----:B------:R-:W-:Y:S01]  /*16e0*/  FFMA.FTZ R26, R73, R71, R26 ;  /* 0x00000047491a7223 */ /* 0x000fe2000001001a */
[----:B------:R-:W-:-:S04]  /*16f0*/  FFMA.FTZ R73, R62, R69, R70 ;  /* 0x000000453e497223 */ /* 0x000fc80000010046 */
[----:B------:R-:W-:Y:S01]  /*1700*/  FADD.FTZ R72, R60, -R73 ;  /* 0x800000493c487221 */ /* 0x000fe20000010000 */
[----:B------:R-:W-:-:S05]  /*1710*/  HADD2.F32 R73, -RZ, R9.H1_H1 ;  /* 0x30000009ff497230 */ /* 0x000fca0000004100 */
[----:B------:R-:W-:Y:S01]  /*1720*/  FFMA.FTZ R72, R56, R72, R73 ;  /* 0x0000004838487223 */ /* 0x000fe20000010049 */
[----:B------:R-:W-:-:S03]  /*1730*/  HADD2.F32 R73, -RZ, R50.H0_H0 ;  /* 0x20000032ff497230 */ /* 0x000fc60000004100 */
[----:B------:R-:W-:-:S04]  /*1740*/  FMUL.FTZ R72, R72, R7 ;  /* 0x0000000748487220 */ /* 0x000fc80000410000 */
[----:B------:R-:W-:Y:S01]  /*1750*/  FFMA.FTZ R27, R74, R72, R27 ;  /* 0x000000484a1b7223 */ /* 0x000fe2000001001b */
[----:B------:R-:W-:-:S04]  /*1760*/  FFMA.FTZ R74, R61, R69, R70 ;  /* 0x000000453d4a7223 */ /* 0x000fc80000010046 */
[----:B------:R-:W-:-:S04]  /*1770*/  FADD.FTZ R74, R59, -R74 ;  /* 0x8000004a3b4a7221 */ /* 0x000fc80000010000 */
[----:B------:R-:W-:-:S04]  /*1780*/  FFMA.FTZ R74, R56, R74, R49 ;  /* 0x0000004a384a7223 */ /* 0x000fc80000010031 */
[----:B------:R-:W-:Y:S01]  /*1790*/  FMUL.FTZ R49, R74, R7 ;  /* 0x000000074a317220 */ /* 0x000fe20000410000 */
[----:B------:R-:W-:-:S03]  /*17a0*/  FFMA.FTZ R74, R58, R69, R70 ;  /* 0x000000453a4a7223 */ /* 0x000fc60000010046 */
[----:B------:R-:W-:Y:S01]  /*17b0*/  FFMA.FTZ R28, R73, R49, R28 ;  /* 0x00000031491c7223 */ /* 0x000fe2000001001c */
[----:B------:R-:W-:Y:S02]  /*17c0*/  HADD2.F32 R73, -RZ, R10.H1_H1 ;  /* 0x3000000aff497230 */ /* 0x000fe40000004100 */
[----:B------:R-:W-:-:S04]  /*17d0*/  FADD.FTZ R74, R57, -R74 ;  /* 0x8000004a394a7221 */ /* 0x000fc80000010000 */
[----:B------:R-:W-:Y:S01]  /*17e0*/  FFMA.FTZ R74, R56, R74, R73 ;  /* 0x0000004a384a7223 */ /* 0x000fe20000010049 */
[----:B------:R-:W-:-:S03]  /*17f0*/  FFMA.FTZ R73, R55, R69, R70 ;  /* 0x0000004537497223 */ /* 0x000fc60000010046 */
[----:B------:R-:W-:Y:S01]  /*1800*/  FMUL.FTZ R50, R74, R7 ;  /* 0x000000074a327220 */ /* 0x000fe20000410000 */
[----:B------:R-:W-:Y:S01]  /*1810*/  FFMA.FTZ R74, R52, R69, R70 ;  /* 0x00000045344a7223 */ /* 0x000fe20000010046 */
[--C-:B------:R-:W-:Y:S02]  /*1820*/  HADD2.F32 R69, -RZ, R11.reuse.H0_H0 ;  /* 0x2000000bff457230 */ /* 0x100fe40000004100 */
[----:B------:R-:W-:Y:S01]  /*1830*/  FADD.FTZ R70, R54, -R73 ;  /* 0x8000004936467221 */ /* 0x000fe20000010000 */
[----:B------:R-:W-:Y:S01]  /*1840*/  FFMA.FTZ R29, R76, R50, R29 ;  /* 0x000000324c1d7223 */ /* 0x000fe2000001001d */
[----:B------:R-:W-:Y:S02]  /*1850*/  FADD.FTZ R74, R53, -R74 ;  /* 0x8000004a354a7221 */ /* 0x000fe40000010000 */
[----:B------:R-:W-:Y:S01]  /*1860*/  FFMA.FTZ R70, R56, R70, R69 ;  /* 0x0000004638467223 */ /* 0x000fe20000010045 */
[----:B------:R-:W-:-:S05]  /*1870*/  HADD2.F32 R69, -RZ, R11.H1_H1 ;  /* 0x3000000bff457230 */ /* 0x000fca0000004100 */
[----:B------:R-:W-:Y:S01]  /*1880*/  FFMA.FTZ R56, R56, R74, R69 ;  /* 0x0000004a38387223 */ /* 0x000fe20000010045 */
[-C--:B------:R-:W-:Y:S01]  /*1890*/  FMUL.FTZ R69, R70, R7.reuse ;  /* 0x0000000746457220 */ /* 0x080fe20000410000 */
[--C-:B------:R-:W-:Y:S02]  /*18a0*/  HADD2.F32 R70, -RZ, R51.reuse.H1_H1 ;  /* 0x30000033ff467230 */ /* 0x100fe40000004100 */
[----:B------:R-:W-:Y:S01]  /*18b0*/  FMUL.FTZ R56, R56, R7 ;  /* 0x0000000738387220 */ /* 0x000fe20000410000 */
[----:B------:R-:W-:-:S03]  /*18c0*/  HADD2.F32 R7, -RZ, R51.H0_H0 ;  /* 0x20000033ff077230 */ /* 0x000fc60000004100 */
[-C--:B------:R-:W-:Y:S01]  /*18d0*/  FFMA.FTZ R31, R70, R56.reuse, R31 ;  /* 0x00000038461f7223 */ /* 0x080fe2000001001f */
[--C-:B------:R-:W-:Y:S02]  /*18e0*/  HADD2.F32 R70, -RZ, R19.reuse.H0_H0 ;  /* 0x20000013ff467230 */ /* 0x100fe40000004100 */
[-C--:B------:R-:W-:Y:S01]  /*18f0*/  FFMA.FTZ R30, R7, R69.reuse, R30 ;  /* 0x00000045071e7223 */ /* 0x080fe2000001001e */
[----:B------:R-:W-:Y:S02]  /*1900*/  HADD2.F32 R7, -RZ, R19.H1_H1 ;  /* 0x30000013ff077230 */ /* 0x000fe40000004100 */
[----:B------:R-:W-:Y:S01]  /*1910*/  FMUL.FTZ R51, R70, R69 ;  /* 0x0000004546337220 */ /* 0x000fe20000410000 */
[--C-:B------:R-:W-:Y:S02]  /*1920*/  HADD2.F32 R70, -RZ, R18.reuse.H0_H0 ;  /* 0x20000012ff467230 */ /* 0x100fe40000004100 */
[----:B------:R-:W-:Y:S01]  /*1930*/  FMUL.FTZ R56, R7, R56 ;  /* 0x0000003807387220 */ /* 0x000fe20000410000 */
[----:B------:R-:W-:-:S02]  /*1940*/  HADD2.F32 R7, -RZ, R18.H1_H1 ;  /* 0x30000012ff077230 */ /* 0x000fc40000004100 */
[----:B------:R-:W-:Y:S01]  /*1950*/  FMUL.FTZ R49, R70, R49 ;  /* 0x0000003146317220 */ /* 0x000fe20000410000 */
[--C-:B------:R-:W-:Y:S02]  /*1960*/  HADD2.F32 R70, -RZ, R17.reuse.H0_H0 ;  /* 0x20000011ff467230 */ /* 0x100fe40000004100 */
[----:B------:R-:W-:Y:S01]  /*1970*/  FMUL.FTZ R50, R7, R50 ;  /* 0x0000003207327220 */ /* 0x000fe20000410000 */
[----:B------:R-:W-:Y:S01]  /*1980*/  HADD2.F32 R7, -RZ, R17.H1_H1 ;  /* 0x30000011ff077230 */ /* 0x000fe20000004100 */
[----:B------:R-:W-:Y:S01]  /*1990*/  F2FP.F16.F32.PACK_AB R51, R56, R51 ;  /* 0x000000333833723e */ /* 0x000fe200000000ff */
[----:B------:R-:W-:Y:S01]  /*19a0*/  FMUL.FTZ R71, R70, R71 ;  /* 0x0000004746477220 */ /* 0x000fe20000410000 */
[--C-:B------:R-:W-:Y:S02]  /*19b0*/  HADD2.F32 R70, -RZ, R16.reuse.H0_H0 ;  /* 0x20000010ff467230 */ /* 0x100fe40000004100 */
[----:B------:R-:W-:Y:S01]  /*19c0*/  FMUL.FTZ R72, R7, R72 ;  /* 0x0000004807487220 */ /* 0x000fe20000410000 */
[----:B------:R-:W-:Y:S01]  /*19d0*/  HADD2.F32 R7, -RZ, R16.H1_H1 ;  /* 0x30000010ff077230 */ /* 0x000fe20000004100 */
[----:B------:R-:W-:Y:S01]  /*19e0*/  F2FP.F16.F32.PACK_AB R50, R50, R49 ;  /* 0x000000313232723e */ /* 0x000fe200000000ff */
[----:B------:R-:W-:-:S02]  /*19f0*/  FMUL.FTZ R67, R70, R67 ;  /* 0x0000004346437220 */ /* 0x000fc40000410000 */
[----:B------:R-:W-:Y:S01]  /*1a00*/  F2FP.F16.F32.PACK_AB R49, R72, R71 ;  /* 0x000000474831723e */ /* 0x000fe200000000ff */
[----:B------:R-:W-:-:S05]  /*1a10*/  FMUL.FTZ R48, R7, R48 ;  /* 0x0000003007307220 */ /* 0x000fca0000410000 */
[----:B------:R-:W-:Y:S01]  /*1a20*/  F2FP.F16.F32.PACK_AB R48, R48, R67 ;  /* 0x000000433030723e */ /* 0x000fe200000000ff */
[----:B------:R-:W-:Y:S06]  /*1a30*/  BRA `(.L_x_697) ;  /* 0x0000000400407947 */ /* 0x000fec0003800000 */
.L_x_698:
        /* <DEDUP_REMOVED lines=12> */
[----:B------:R-:W-:Y:S02]  /*1b00*/  HADD2.F32 R36, -RZ, R8.H1_H1 ;  /* 0x30000008ff247230 */ /* 0x000fe40000004100 */
[----:B-----5:R-:W-:Y:S01]  /*1b10*/  FFMA.FTZ R67, R56, R67, R69 ;  /* 0x0000004338437223 */ /* 0x020fe20000010045 */
[----:B------:R-:W-:Y:S01]  /*1b20*/  FADD.FTZ R69, R63, -R76 ;  /* 0x8000004c3f457221 */ /* 0x000fe20000010000 */
[----:B------:R-:W-:Y:S02]  /*1b30*/  HADD2.F32 R76, -RZ, R9.H1_H1 ;  /* 0x30000009ff4c7230 */ /* 0x000fe40000004100 */
[----:B------:R-:W-:Y:S01]  /*1b40*/  FADD.FTZ R39, R54, -R39 ;  /* 0x8000002736277221 */ /* 0x000fe20000010000 */
[C---:B------:R-:W-:Y:S01]  /*1b50*/  FFMA.FTZ R36, R56.reuse, R71, R36 ;  /* 0x0000004738247223 */ /* 0x040fe20000010024 */
[----:B------:R-:W-:Y:S01]  /*1b60*/  FFMA.FTZ R70, R56, R69, R70 ;  /* 0x0000004538467223 */ /* 0x000fe20000010046 */
[----:B------:R-:W-:Y:S01]  /*1b70*/  FADD.FTZ R69, R57, -R38 ;  /* 0x8000002639457221 */ /* 0x000fe20000010000 */
[----:B------:R-:W-:Y:S01]  /*1b80*/  FADD.FTZ R71, R59, -R74 ;  /* 0x8000004a3b477221 */ /* 0x000fe20000010000 */
[----:B------:R-:W-:-:S02]  /*1b90*/  HADD2.F32 R38, -RZ, R10.H1_H1 ;  /* 0x3000000aff267230 */ /* 0x000fc40000004100 */
[----:B------:R-:W-:Y:S01]  /*1ba0*/  FADD.FTZ R37, R60, -R37 ;  /* 0x800000253c257221 */ /* 0x000fe20000010000 */
[----:B------:R-:W-:Y:S02]  /*1bb0*/  HADD2.F32 R74, -RZ, R10.H0_H0 ;  /* 0x2000000aff4a7230 */ /* 0x000fe40000004100 */
[----:B------:R-:W-:Y:S01]  /*1bc0*/  FADD.FTZ R73, R53, -R72 ;  /* 0x8000004835497221 */ /* 0x000fe20000010000 */
[----:B------:R-:W-:Y:S02]  /*1bd0*/  HADD2.F32 R75, -RZ, R49.H0_H0 ;  /* 0x20000031ff4b7230 */ /* 0x000fe40000004100 */
[C---:B------:R-:W-:Y:S01]  /*1be0*/  FFMA.FTZ R38, R56.reuse, R69, R38 ;  /* 0x0000004538267223 */ /* 0x040fe20000010026 */
[--C-:B------:R-:W-:Y:S02]  /*1bf0*/  HADD2.F32 R69, -RZ, R11.reuse.H0_H0 ;  /* 0x2000000bff457230 */ /* 0x100fe40000004100 */
[----:B------:R-:W-:Y:S01]  /*1c00*/  FFMA.FTZ R71, R56, R71, R74 ;  /* 0x0000004738477223 */ /* 0x000fe2000001004a */
[----:B------:R-:W-:-:S02]  /*1c10*/  HADD2.F32 R74, -RZ, R11.H1_H1 ;  /* 0x3000000bff4a7230 */ /* 0x000fc40000004100 */
[C---:B------:R-:W-:Y:S01]  /*1c20*/  FFMA.FTZ R37, R56.reuse, R37, R76 ;  /* 0x0000002538257223 */ /* 0x040fe2000001004c */
[----:B------:R-:W-:Y:S02]  /*1c30*/  HADD2.F32 R76, -RZ, R51.H1_H1 ;  /* 0x30000033ff4c7230 */ /* 0x000fe40000004100 */
[C---:B------:R-:W-:Y:S01]  /*1c40*/  FFMA.FTZ R72, R56.reuse, R39, R69 ;  /* 0x0000002738487223 */ /* 0x040fe20000010045 */
[----:B------:R-:W-:Y:S01]  /*1c50*/  FMUL.FTZ R69, R67, R7 ;  /* 0x0000000743457220 */ /* 0x000fe20000410000 */
[----:B------:R-:W-:Y:S01]  /*1c60*/  FFMA.FTZ R39, R56, R73, R74 ;  /* 0x0000004938277223 */ /* 0x000fe2000001004a */
[--C-:B------:R-:W-:Y:S02]  /*1c70*/  HADD2.F32 R73, -RZ, R48.reuse.H0_H0 ;  /* 0x20000030ff497230 */ /* 0x100fe40000004100 */
[----:B------:R-:W-:Y:S02]  /*1c80*/  HADD2.F32 R56, -RZ, R48.H1_H1 ;  /* 0x30000030ff387230 */ /* 0x000fe40000004100 */
[----:B------:R-:W-:Y:S01]  /*1c90*/  FMUL.FTZ R48, R36, R7 ;  /* 0x0000000724307220 */ /* 0x000fe20000410000 */
[----:B------:R-:W-:-:S02]  /*1ca0*/  HADD2.F32 R74, -RZ, R49.H1_H1 ;  /* 0x30000031ff4a7230 */ /* 0x000fc40000004100 */
[----:B------:R-:W-:Y:S01]  /*1cb0*/  FFMA.FTZ R24, R73, R69, R24 ;  /* 0x0000004549187223 */ /* 0x000fe20000010018 */
[-C--:B------:R-:W-:Y:S01]  /*1cc0*/  FMUL.FTZ R73, R70, R7.reuse ;  /* 0x0000000746497220 */ /* 0x080fe20000410000 */
[----:B------:R-:W-:Y:S01]  /*1cd0*/  FFMA.FTZ R25, R56, R48, R25 ;  /* 0x0000003038197223 */ /* 0x000fe20000010019 */
[-C--:B------:R-:W-:Y:S01]  /*1ce0*/  FMUL.FTZ R56, R37, R7.reuse ;  /* 0x0000000725387220 */ /* 0x080fe20000410000 */
[----:B------:R-:W-:Y:S01]  /*1cf0*/  FMUL.FTZ R49, R71, R7 ;  /* 0x0000000747317220 */ /* 0x000fe20000410000 */
[----:B------:R-:W-:Y:S01]  /*1d00*/  FFMA.FTZ R26, R75, R73, R26 ;  /* 0x000000494b1a7223 */ /* 0x000fe2000001001a */
[--C-:B------:R-:W-:Y:S02]  /*1d10*/  HADD2.F32 R75, -RZ, R50.reuse.H0_H0 ;  /* 0x20000032ff4b7230 */ /* 0x100fe40000004100 */
[----:B------:R-:W-:Y:S01]  /*1d20*/  FFMA.FTZ R27, R74, R56, R27 ;  /* 0x000000384a1b7223 */ /* 0x000fe2000001001b */
[----:B------:R-:W-:Y:S02]  /*1d30*/  HADD2.F32 R74, -RZ, R50.H1_H1 ;  /* 0x30000032ff4a7230 */ /* 0x000fe40000004100 */
[----:B------:R-:W-:Y:S01]  /*1d40*/  FMUL.FTZ R50, R38, R7 ;  /* 0x0000000726327220 */ /* 0x000fe20000410000 */
[----:B------:R-:W-:Y:S01]  /*1d50*/  F2FP.F16.F32.PACK_AB R37, R37, R70 ;  /* 0x000000462525723e */ /* 0x000fe200000000ff */
[----:B------:R-:W-:Y:S01]  /*1d60*/  FFMA.FTZ R28, R75, R49, R28 ;  /* 0x000000314b1c7223 */ /* 0x000fe2000001001c */
[-C--:B------:R-:W-:Y:S01]  /*1d70*/  FMUL.FTZ R75, R72, R7.reuse ;  /* 0x00000007484b7220 */ /* 0x080fe20000410000 */
[----:B------:R-:W-:Y:S01]  /*1d80*/  FFMA.FTZ R29, R74, R50, R29 ;  /* 0x000000324a1d7223 */ /* 0x000fe2000001001d */
[C---:B------:R-:W-:Y:S01]  /*1d90*/  FMUL.FTZ R74, R39.reuse, R7 ;  /* 0x00000007274a7220 */ /* 0x040fe20000410000 */
[--C-:B------:R-:W-:Y:S01]  /*1da0*/  HADD2.F32 R70, -RZ, R19.reuse.H0_H0 ;  /* 0x20000013ff467230 */ /* 0x100fe20000004100 */
[----:B------:R-:W-:Y:S01]  /*1db0*/  F2FP.F16.F32.PACK_AB R39, R39, R72 ;  /* 0x000000482727723e */ /* 0x000fe200000000ff */
[----:B------:R-:W-:-:S02]  /*1dc0*/  HADD2.F32 R7, -RZ, R19.H1_H1 ;  /* 0x30000013ff077230 */ /* 0x000fc40000004100 */
[-C--:B------:R-:W-:Y:S01]  /*1dd0*/  FFMA.FTZ R31, R76, R74.reuse, R31 ;  /* 0x0000004a4c1f7223 */ /* 0x080fe2000001001f */
[----:B------:R-:W-:Y:S02]  /*1de0*/  HADD2.F32 R77, -RZ, R51.H0_H0 ;  /* 0x20000033ff4d7230 */ /* 0x000fe40000004100 */
[-C--:B------:R-:W-:Y:S01]  /*1df0*/  FMUL.FTZ R51, R70, R75.reuse ;  /* 0x0000004b46337220 */ /* 0x080fe20000410000 */
[--C-:B------:R-:W-:Y:S02]  /*1e00*/  HADD2.F32 R70, -RZ, R18.reuse.H0_H0 ;  /* 0x20000012ff467230 */ /* 0x100fe40000004100 */
[----:B------:R-:W-:Y:S01]  /*1e10*/  FMUL.FTZ R74, R7, R74 ;  /* 0x0000004a074a7220 */ /* 0x000fe20000410000 */
[----:B------:R-:W-:Y:S02]  /*1e20*/  HADD2.F32 R7, -RZ, R18.H1_H1 ;  /* 0x30000012ff077230 */ /* 0x000fe40000004100 */
[----:B------:R-:W-:Y:S01]  /*1e30*/  FFMA.FTZ R30, R77, R75, R30 ;  /* 0x0000004b4d1e7223 */ /* 0x000fe2000001001e */
[----:B------:R-:W-:Y:S01]  /*1e40*/  F2FP.F16.F32.PACK_AB R38, R38, R71 ;  /* 0x000000472626723e */ /* 0x000fe200000000ff */
[----:B------:R-:W-:Y:S01]  /*1e50*/  FMUL.FTZ R49, R70, R49 ;  /* 0x0000003146317220 */ /* 0x000fe20000410000 */
[----:B------:R-:W-:-:S02]  /*1e60*/  HADD2.F32 R70, -RZ, R17.H0_H0 ;  /* 0x20000011ff467230 */ /* 0x000fc40000004100 */
[----:B------:R-:W-:Y:S01]  /*1e70*/  FMUL.FTZ R50, R7, R50 ;  /* 0x0000003207327220 */ /* 0x000fe20000410000 */
[----:B------:R-:W-:Y:S01]  /*1e80*/  HADD2.F32 R7, -RZ, R17.H1_H1 ;  /* 0x30000011ff077230 */ /* 0x000fe20000004100 */
[----:B------:R-:W-:Y:S01]  /*1e90*/  F2FP.F16.F32.PACK_AB R36, R36, R67 ;  /* 0x000000432424723e */ /* 0x000fe200000000ff */
[----:B------:R-:W-:Y:S02]  /*1ea0*/  FMUL.FTZ R73, R70, R73 ;  /* 0x0000004946497220 */ /* 0x000fe40000410000 */
[----:B------:R-:W-:Y:S01]  /*1eb0*/  F2FP.F16.F32.PACK_AB R50, R50, R49 ;  /* 0x000000313232723e */ /* 0x000fe200000000ff */
[----:B------:R-:W-:Y:S01]  /*1ec0*/  FMUL.FTZ R70, R7, R56 ;  /* 0x0000003807467220 */ /* 0x000fe20000410000 */
[--C-:B------:R-:W-:Y:S01]  /*1ed0*/  HADD2.F32 R56, -RZ, R16.reuse.H0_H0 ;  /* 0x20000010ff387230 */ /* 0x100fe20000004100 */
[----:B------:R-:W-:Y:S01]  /*1ee0*/  F2FP.F16.F32.PACK_AB R51, R74, R51 ;  /* 0x000000334a33723e */ /* 0x000fe200000000ff */
[----:B------:R-:W-:Y:S02]  /*1ef0*/  HADD2.F32 R7, -RZ, R16.H1_H1 ;  /* 0x30000010ff077230 */ /* 0x000fe40000004100 */
[----:B------:R-:W-:Y:S01]  /*1f00*/  F2FP.F16.F32.PACK_AB R49, R70, R73 ;  /* 0x000000494631723e */ /* 0x000fe200000000ff */
[----:B------:R-:W-:-:S02]  /*1f10*/  FMUL.FTZ R56, R56, R69 ;  /* 0x0000004538387220 */ /* 0x000fc40000410000 */
[----:B------:R-:W-:-:S05]  /*1f20*/  FMUL.FTZ R7, R7, R48 ;  /* 0x0000003007077220 */ /* 0x000fca0000410000 */
[----:B------:R-:W-:-:S07]  /*1f30*/  F2FP.F16.F32.PACK_AB R48, R7, R56 ;  /* 0x000000380730723e */ /* 0x000fce00000000ff */
.L_x_697:
        /* <DEDUP_REMOVED lines=8> */
.L_x_694:
[----:B------:R-:W-:Y:S05]  /*1fc0*/  BSYNC.RECONVERGENT B1 ;  /* 0x0000000000017941 */ /* 0x000fea0003800200 */
.L_x_693:
[----:B------:R-:W2:Y:S02]  /*1fd0*/  LDC.64 R6, c[0x0][0x380] ;  /* 0x0000e000ff067b82 */ /* 0x000ea40000000a00 */
[----:B--2---:R-:W-:-:S04]  /*1fe0*/  LEA R5, R6, R5, 0x2 ;  /* 0x0000000506057211 */ /* 0x004fc800078e10ff */
[----:B------:R-:W-:-:S13]  /*1ff0*/  ISETP.GE.AND P1, PT, R5, R7, PT ;  /* 0x000000070500720c */ /* 0x000fda0003f26270 */
[----:B------:R-:W-:Y:S05]  /*2000*/  @!P1 BRA `(.L_x_699) ;  /* 0xffffffe000b49947 */ /* 0x000fea000383ffff */
.L_x_689:
[----:B------:R-:W-:Y:S05]  /*2010*/  BSYNC B0 ;  /* 0x0000000000007941 */ /* 0x000fea0003800000 */
.L_x_688:
[----:B-1----:R-:W1:Y:S01]  /*2020*/  S2R R36, SR_TID.X ;  /* 0x0000000000247919 */ /* 0x002e620000002100 */
        /* <DEDUP_REMOVED lines=35> */
[----:B------:R-:W-:Y:S01]  /*2260*/  IADD3 R32, P0, PT, R35, R36, RZ ;  /* 0x0000002423207210 */ /* 0x000fe20007f1e0ff */
[----:B-----5:R-:W0:Y:S04]  /*2270*/  LDS R12, [R3] ;  /* 0x00000000030c7984 */ /* 0x020e280000000800 */
        /* <DEDUP_REMOVED lines=21> */
[----:B-1----:R-:W-:Y:S02]  /*23d0*/  IADD3.X R29, PT, PT, RZ, RZ, RZ, P0, !PT ;  /* 0x000000ffff1d7210 */ /* 0x002fe400007fe4ff */
[C---:B------:R-:W-:Y:S02]  /*23e0*/  SHF.L.U32 R28, R32.reuse, 0x2, RZ ;  /* 0x00000002201c7819 */ /* 0x040fe400000006ff */
[----:B------:R-:W-:Y:S02]  /*23f0*/  ISETP.GE.U32.AND P1, PT, R27, 0x80, PT ;  /* 0x000000801b00780c */ /* 0x000fe40003f26070 */
[----:B------:R-:W-:Y:S02]  /*2400*/  SHF.L.U64.HI R29, R32, 0x2, R29 ;  /* 0x00000002201d7819 */ /* 0x000fe4000001021d */
[C---:B------:R-:W-:Y:S01]  /*2410*/  IADD3 R2, P2, PT, R28.reuse, UR18, RZ ;  /* 0x000000121c027c10 */ /* 0x040fe2000ff5e0ff */
[----:B------:R-:W0:Y:S01]  /*2420*/  LDS R20, [R3] ;  /* 0x0000000003147984 */ /* 0x000e220000000800 */
[----:B------:R-:W-:-:S02]  /*2430*/  IADD3 R26, P3, PT, R28, UR16, RZ ;  /* 0x000000101c1a7c10 */ /* 0x000fc4000ff7e0ff */
[----:B------:R-:W-:Y:S01]  /*2440*/  ISETP.GE.U32.AND P0, PT, R27, 0x100, PT ;  /* 0x000001001b00780c */ /* 0x000fe20003f06070 */
        /* <DEDUP_REMOVED lines=19> */
[----:B------:R-:W-:Y:S01]  /*2580*/  MOV R4, R26 ;  /* 0x0000001a00047202 */ /* 0x000fe20000000f00 */
[----:B------:R0:W-:Y:S01]  /*2590*/  STG.E desc[UR8][R2.64], R19 ;  /* 0x0000001302007986 */ /* 0x0001e2000c101908 */
[----:B------:R-:W-:Y:S02]  /*25a0*/  MOV R5, R27 ;  /* 0x0000001b00057202 */ /* 0x000fe40000000f00 */
[----:B------:R-:W-:Y:S02]  /*25b0*/  MOV R6, R8 ;  /* 0x0000000800067202 */ /* 0x000fe40000000f00 */
[----:B------:R-:W-:Y:S01]  /*25c0*/  MOV R7, R15 ;  /* 0x0000000f00077202 */ /* 0x000fe20000000f00 */
[----:B------:R1:W-:Y:S01]  /*25d0*/  STG.E desc[UR8][R4.64], R11 ;  /* 0x0000000b04007986 */ /* 0x0003e2000c101908 */
[----:B------:R-:W-:Y:S02]  /*25e0*/  IADD3 R26, P2, PT, R26, 0x200, RZ ;  /* 0x000002001a1a7810 */ /* 0x000fe40007f5e0ff */
[----:B------:R-:W-:Y:S01]  /*25f0*/  IADD3 R8, P3, PT, R8, 0x200, RZ ;  /* 0x0000020008087810 */ /* 0x000fe20007f7e0ff */
[----:B------:R1:W-:Y:S01]  /*2600*/  STG.E desc[UR8][R6.64], R25 ;  /* 0x0000001906007986 */ /* 0x0003e2000c101908 */
[----:B------:R-:W-:-:S02]  /*2610*/  IADD3.X R27, PT, PT, RZ, R27, RZ, P2, !PT ;  /* 0x0000001bff1b7210 */ /* 0x000fc400017fe4ff */
[----:B0-----:R-:W-:Y:S02]  /*2620*/  IADD3 R2, P1, PT, R2, 0x200, RZ ;  /* 0x0000020002027810 */ /* 0x001fe40007f3e0ff */
[----:B------:R-:W-:Y:S02]  /*2630*/  IADD3.X R15, PT, PT, RZ, R15, RZ, P3, !PT ;  /* 0x0000000fff0f7210 */ /* 0x000fe40001ffe4ff */
[----:B------:R-:W-:-:S09]  /*2640*/  IADD3.X R3, PT, PT, RZ, R3, RZ, P1, !PT ;  /* 0x00000003ff037210 */ /* 0x000fd20000ffe4ff */
.L_x_701:
[----:B------:R-:W-:Y:S05]  /*2650*/  BSYNC.RECONVERGENT B0 ;  /* 0x0000000000007941 */ /* 0x000fea0003800200 */
.L_x_700:
[----:B------:R-:W-:Y:S01]  /*2660*/  FADD.FTZ R21, R21, R0 ;  /* 0x0000000015157221 */ /* 0x000fe20000010000 */
        /* <DEDUP_REMOVED lines=9> */
.L_x_692:
        /* <DEDUP_REMOVED lines=8> */
.L_x_703:
[----:B------:R-:W-:Y:S05]  /*2780*/  BSYNC B1 ;  /* 0x0000000000017941 */ /* 0x000fea0003800000 */
.L_x_702:
        /* <DEDUP_REMOVED lines=9> */
.L_x_704:
[----:B------:R-:W-:Y:S01]  /*2820*/  HFMA2 R48, -RZ, RZ, 0, 1.1920928955078125e-07 ;  /* 0x00000002ff307431 */ /* 0x000fe200000001ff */
[----:B------:R-:W-:Y:S02]  /*2830*/  MOV R77, R67 ;  /* 0x00000043004d7202 */ /* 0x000fe40000000f00 */
[----:B------:R-:W-:-:S07]  /*2840*/  MOV R70, R75 ;  /* 0x0000004b00467202 */ /* 0x000fce0000000f00 */
[----:B------:R-:W-:Y:S05]  /*2850*/  WARPSYNC.COLLECTIVE R50, `(.L_x_705) ;  /* 0x0000000032087348 */ /* 0x000fea0003c00000 */
[----:B------:R0:W1:Y:S02]  /*2860*/  SHFL.BFLY P1, R75, R77, R48, R49 ;  /* 0x0c0000304d4b7389 */ /* 0x0000640000020031 */
[----:B01----:R-:W-:Y:S05]  /*2870*/  ENDCOLLECTIVE ;  /* 0x000000000000791b */ /* 0x003fea0003800000 */
.L_x_705:
[----:B------:R-:W-:-:S05]  /*2880*/  FADD.FTZ R70, R70, R69 ;  /* 0x0000004546467221 */ /* 0x000fca0000010000 */
[----:B------:R-:W-:Y:S02]  /*2890*/  MOV R77, R70 ;  /* 0x00000046004d7202 */ /* 0x000fe40000000f00 */
[----:B------:R-:W-:-:S07]  /*28a0*/  MOV R72, R75 ;  /* 0x0000004b00487202 */ /* 0x000fce0000000f00 */
[----:B------:R-:W-:Y:S05]  /*28b0*/  WARPSYNC.COLLECTIVE R50, `(.L_x_706) ;  /* 0x0000000032087348 */ /* 0x000fea0003c00000 */
[----:B------:R0:W1:Y:S02]  /*28c0*/  SHFL.BFLY P1, R75, R77, R48, R49 ;  /* 0x0c0000304d4b7389 */ /* 0x0000640000020031 */
[----:B01----:R-:W-:Y:S05]  /*28d0*/  ENDCOLLECTIVE ;  /* 0x000000000000791b */ /* 0x003fea0003800000 */
.L_x_706:
[----:B------:R-:W-:Y:S01]  /*28e0*/  FADD.FTZ R72, R67, R72 ;  /* 0x0000004843487221 */ /* 0x000fe20000010000 */
[----:B------:R-:W-:-:S04]  /*28f0*/  HFMA2 R48, -RZ, RZ, 0, 2.384185791015625e-07 ;  /* 0x00000004ff307431 */ /* 0x000fc800000001ff */
[----:B------:R-:W-:Y:S02]  /*2900*/  MOV R77, R72 ;  /* 0x00000048004d7202 */ /* 0x000fe40000000f00 */
[----:B------:R-:W-:-:S07]  /*2910*/  MOV R71, R75 ;  /* 0x0000004b00477202 */ /* 0x000fce0000000f00 */
[----:B------:R-:W-:Y:S05]  /*2920*/  WARPSYNC.COLLECTIVE R50, `(.L_x_707) ;  /* 0x0000000032087348 */ /* 0x000fea0003c00000 */
[----:B------:R0:W1:Y:S02]  /*2930*/  SHFL.BFLY P1, R75, R77, R48, R49 ;  /* 0x0c0000304d4b7389 */ /* 0x0000640000020031 */
[----:B01----:R-:W-:Y:S05]  /*2940*/  ENDCOLLECTIVE ;  /* 0x000000000000791b */ /* 0x003fea0003800000 */
.L_x_707:
[----:B------:R-:W-:-:S05]  /*2950*/  FADD.FTZ R71, R70, R71 ;  /* 0x0000004746477221 */ /* 0x000fca0000010000 */
[----:B------:R-:W-:Y:S02]  /*2960*/  MOV R77, R71 ;  /* 0x00000047004d7202 */ /* 0x000fe40000000f00 */
[----:B------:R-:W-:-:S07]  /*2970*/  MOV R73, R75 ;  /* 0x0000004b00497202 */ /* 0x000fce0000000f00 */
[----:B------:R-:W-:Y:S05]  /*2980*/  WARPSYNC.COLLECTIVE R50, `(.L_x_708) ;  /* 0x0000000032087348 */ /* 0x000fea0003c00000 */
[----:B------:R0:W1:Y:S02]  /*2990*/  SHFL.BFLY P1, R75, R77, R48, R49 ;  /* 0x0c0000304d4b7389 */ /* 0x0000640000020031 */
[----:B01----:R-:W-:Y:S05]  /*29a0*/  ENDCOLLECTIVE ;  /* 0x000000000000791b */ /* 0x003fea0003800000 */
.L_x_708:
[----:B------:R-:W-:Y:S01]  /*29b0*/  FADD.FTZ R73, R72, R73 ;  /* 0x0000004948497221 */ /* 0x000fe20000010000 */
[----:B------:R-:W-:-:S04]  /*29c0*/  HFMA2 R48, -RZ, RZ, 0, 4.76837158203125e-07 ;  /* 0x00000008ff307431 */ /* 0x000fc800000001ff */
[----:B------:R-:W-:Y:S02]  /*29d0*/  MOV R77, R73 ;  /* 0x00000049004d7202 */ /* 0x000fe40000000f00 */
[----:B------:R-:W-:-:S07]  /*29e0*/  MOV R74, R75 ;  /* 0x0000004b004a7202 */ /* 0x000fce0000000f00 */
[----:B------:R-:W-:Y:S05]  /*29f0*/  WARPSYNC.COLLECTIVE R50, `(.L_x_709) ;  /* 0x0000000032087348 */ /* 0x000fea0003c00000 */
[----:B------:R0:W1:Y:S02]  /*2a00*/  SHFL.BFLY P1, R75, R77, R48, R49 ;  /* 0x0c0000304d4b7389 */ /* 0x0000640000020031 */
[----:B01----:R-:W-:Y:S05]  /*2a10*/  ENDCOLLECTIVE ;  /* 0x000000000000791b */ /* 0x003fea0003800000 */
.L_x_709:
[----:B------:R-:W-:-:S05]  /*2a20*/  FADD.FTZ R74, R71, R74 ;  /* 0x0000004a474a7221 */ /* 0x000fca0000010000 */
[----:B------:R-:W-:Y:S02]  /*2a30*/  MOV R77, R74 ;  /* 0x0000004a004d7202 */ /* 0x000fe40000000f00 */
[----:B------:R-:W-:-:S07]  /*2a40*/  MOV R76, R75 ;  /* 0x0000004b004c7202 */ /* 0x000fce0000000f00 */
[----:B------:R-:W-:Y:S05]  /*2a50*/  WARPSYNC.COLLECTIVE R50, `(.L_x_710) ;  /* 0x0000000032087348 */ /* 0x000fea0003c00000 */
[----:B------:R0:W1:Y:S02]  /*2a60*/  SHFL.BFLY P1, R75, R77, R48, R49 ;  /* 0x0c0000304d4b7389 */ /* 0x0000640000020031 */
[----:B01----:R-:W-:Y:S05]  /*2a70*/  ENDCOLLECTIVE ;  /* 0x000000000000791b */ /* 0x003fea0003800000 */
.L_x_710:
[----:B------:R-:W-:Y:S01]  /*2a80*/  FADD.FTZ R76, R73, R76 ;  /* 0x0000004c494c7221 */ /* 0x000fe20000010000 */
[----:B------:R-:W-:-:S04]  /*2a90*/  HFMA2 R48, -RZ, RZ, 0, 9.5367431640625e-07 ;  /* 0x00000010ff307431 */ /* 0x000fc800000001ff */
[----:B------:R-:W-:Y:S02]  /*2aa0*/  MOV R77, R76 ;  /* 0x0000004c004d7202 */ /* 0x000fe40000000f00 */
[----:B------:R-:W-:-:S07]  /*2ab0*/  MOV R51, R75 ;  /* 0x0000004b00337202 */ /* 0x000fce0000000f00 */
[----:B------:R-:W-:Y:S05]  /*2ac0*/  WARPSYNC.COLLECTIVE R50, `(.L_x_711) ;  /* 0x0000000032087348 */ /* 0x000fea0003c00000 */
[----:B------:R0:W1:Y:S02]  /*2ad0*/  SHFL.BFLY P1, R75, R77, R48, R49 ;  /* 0x0c0000304d4b7389 */ /* 0x0000640000020031 */
[----:B01----:R-:W-:Y:S05]  /*2ae0*/  ENDCOLLECTIVE ;  /* 0x000000000000791b */ /* 0x003fea0003800000 */
.L_x_711:
[----:B------:R-:W-:-:S05]  /*2af0*/  FADD.FTZ R51, R74, R51 ;  /* 0x000000334a337221 */ /* 0x000fca0000010000 */
[----:B------:R-:W-:Y:S02]  /*2b00*/  MOV R77, R51 ;  /* 0x00000033004d7202 */ /* 0x000fe40000000f00 */
[----:B------:R-:W-:-:S07]  /*2b10*/  MOV R67, R75 ;  /* 0x0000004b00437202 */ /* 0x000fce0000000f00 */
[----:B------:R-:W-:Y:S05]  /*2b20*/  WARPSYNC.COLLECTIVE R50, `(.L_x_712) ;  /* 0x0000000032087348 */ /* 0x000fea0003c00000 */
[----:B------:R0:W1:Y:S02]  /*2b30*/  SHFL.BFLY P1, R75, R77, R48, R49 ;  /* 0x0c0000304d4b7389 */ /* 0x0000640000020031 */
[----:B01----:R-:W-:Y:S05]  /*2b40*/  ENDCOLLECTIVE ;  /* 0x000000000000791b */ /* 0x003fea0003800000 */
.L_x_712:
[----:B------:R-:W-:Y:S01]  /*2b50*/  MOV R70, R75 ;  /* 0x0000004b00467202 */ /* 0x000fe20000000f00 */
[----:B------:R-:W-:Y:S06]  /*2b60*/  BRA `(.L_x_713) ;  /* 0xffffffdc00f87947 */ /* 0x000fec000383ffff */
.L_x_714:
        /* <DEDUP_REMOVED lines=9> */
.L_x_6360:


//--------------------- .text._ZN10layer_norm13ln_bwd_kernelINS_13Kernel_traitsI6__halfS2_S2_S2_fjLj256ELj1ELj4ELj1ELj16ENS_18Kernel_traits_baseILj256ES2_S2_S2_S2_fjLj128EEEEELb0ELb1ELb0ELb1EEEvNS_9BwdParamsE --------------------------
	.section	.text._ZN10layer_norm13ln_bwd_kernelINS_13Kernel_traitsI6__halfS2_S2_S2_fjLj256ELj1ELj4ELj1ELj16ENS_18Kernel_traits_baseILj256ES2_S2_S2_S2_fjLj128EEEEELb0ELb1ELb0ELb1EEEvNS_9BwdParamsE,"ax",@progbits
	.align	128
        .global         _ZN10layer_norm13ln_bwd_kernelINS_13Kernel_traitsI6__halfS2_S2_S2_fjLj256ELj1ELj4ELj1ELj16ENS_18Kernel_traits_baseILj256ES2_S2_S2_S2_fjLj128EEEEELb0ELb1ELb0ELb1EEEvNS_9BwdParamsE
        .type           _ZN10layer_norm13ln_bwd_kernelINS_13Kernel_traitsI6__halfS2_S2_S2_fjLj256ELj1ELj4ELj1ELj16ENS_18Kernel_traits_baseILj256ES2_S2_S2_S2_fjLj128EEEEELb0ELb1ELb0ELb1EEEvNS_9BwdParamsE,@function
        .size           _ZN10layer_norm13ln_bwd_kernelINS_13Kernel_traitsI6__halfS2_S2_S2_fjLj256ELj1ELj4ELj1ELj16ENS_18Kernel_traits_baseILj256ES2_S2_S2_S2_fjLj128EEEEELb0ELb1ELb0ELb1EEEvNS_9BwdParamsE,(.L_x_6361 - _ZN10layer_norm13ln_bwd_kernelINS_13Kernel_traitsI6__halfS2_S2_S2_fjLj256ELj1ELj4ELj1ELj16ENS_18Kernel_traits_baseILj256ES2_S2_S2_S2_fjLj128EEEEELb0ELb1ELb0ELb1EEEvNS_9BwdParamsE)
        .other          _ZN10layer_norm13ln_bwd_kernelINS_13Kernel_traitsI6__halfS2_S2_S2_fjLj256ELj1ELj4ELj1ELj16ENS_18Kernel_traits_baseILj256ES2_S2_S2_S2_fjLj128EEEEELb0ELb1ELb0ELb1EEEvNS_9BwdParamsE,@"STO_CUDA_ENTRY STV_DEFAULT"
_ZN10layer_norm13ln_bwd_kernelINS_13Kernel_traitsI6__halfS2_S2_S2_fjLj256ELj1ELj4ELj1ELj16ENS_18Kernel_traits_baseILj256ES2_S2_S2_S2_fjLj128EEEEELb0ELb1ELb0ELb1EEEvNS_9BwdParamsE:
.text._ZN10layer_norm13ln_bwd_kernelINS_13Kernel_traitsI6__halfS2_S2_S2_fjLj256ELj1ELj4ELj1ELj16ENS_18Kernel_traits_baseILj256ES2_S2_S2_S2_fjLj128EEEEELb0ELb1ELb0ELb1EEEvNS_9BwdParamsE:
        /* <DEDUP_REMOVED lines=35> */
[----:B------:R-:W5:Y:S01]  /*0230*/  LDG.E.128 R20, desc[UR8][R20.64] ;  /* 0x0000000814147981 */ /* 0x000f62000c1e1d00 */
        /* <DEDUP_REMOVED lines=13> */
[----:B------:R-:W-:Y:S01]  /*0310*/  MOV R47, RZ ;  /* 0x000000ff002f7202 */ /* 0x000fe20000000f00 */
[--C-:B---3--:R-:W-:Y:S02]  /*0320*/  HADD2.F32 R56, -RZ, R4.reuse.H0_H0 ;  /* 0x20000004ff387230 */ /* 0x108fe40000004100 */
[----:B------:R-:W-:Y:S02]  /*0330*/  HADD2.F32 R55, -RZ, R4.H1_H1 ;  /* 0x30000004ff377230 */ /* 0x000fe40000004100 */
[--C-:B------:R-:W-:Y:S02]  /*0340*/  HADD2.F32 R54, -RZ, R5.reuse.H0_H0 ;  /* 0x20000005ff367230 */ /* 0x100fe40000004100 */
[----:B------:R-:W-:Y:S01]  /*0350*/  HADD2.F32 R53, -RZ, R5.H1_H1 ;  /* 0x30000005ff357230 */ /* 0x000fe20000004100 */
[----:B------:R-:W-:Y:S01]  /*0360*/  CS2R R4, SRZ ;  /* 0x0000000000047805 */ /* 0x000fe2000001ff00 */
[--C-:B------:R-:W-:Y:S02]  /*0370*/  HADD2.F32 R52, -RZ, R6.reuse.H0_H0 ;  /* 0x20000006ff347230 */ /* 0x100fe40000004100 */
[----:B------:R-:W-:-:S02]  /*0380*/  HADD2.F32 R51, -RZ, R6.H1_H1 ;  /* 0x30000006ff337230 */ /* 0x000fc40000004100 */
[--C-:B------:R-:W-:Y:S02]  /*0390*/  HADD2.F32 R50, -RZ, R7.reuse.H0_H0 ;  /* 0x20000007ff327230 */ /* 0x100fe40000004100 */
[----:B------:R-:W-:Y:S01]  /*03a0*/  HADD2.F32 R49, -RZ, R7.H1_H1 ;  /* 0x30000007ff317230 */ /* 0x000fe20000004100 */
[----:B------:R-:W-:-:S07]  /*03b0*/  CS2R R6, SRZ ;  /* 0x0000000000067805 */ /* 0x000fce000001ff00 */
.L_x_723:
[----:B0-----:R-:W0:Y:S01]  /*03c0*/  LDC.64 R28, c[0x0][0x3a8] ;  /* 0x0000ea00ff1c7b82 */ /* 0x001e220000000a00 */
[----:B------:R-:W-:Y:S01]  /*03d0*/  IMAD R0, R48, UR14, RZ ;  /* 0x0000000e30007c24 */ /* 0x000fe2000f8e02ff */
[----:B------:R-:W-:-:S04]  /*03e0*/  LOP3.LUT R46, R2, 0x1f, RZ, 0xc0, !PT ;  /* 0x0000001f022e7812 */ /* 0x000fc800078ec0ff */
[----:B------:R-:W-:Y:S02]  /*03f0*/  SHF.R.S32.HI R31, RZ, 0x1f, R0 ;  /* 0x0000001fff1f7819 */ /* 0x000fe40000011400 */
[----:B------:R-:W1:Y:S02]  /*0400*/  LDC.64 R64, c[0x0][0x3c0] ;  /* 0x0000f000ff407b82 */ /* 0x000e640000000a00 */
[----:B------:R-:W-:-:S04]  /*0410*/  LEA.HI R31, R31, R0, RZ, 0x3 ;  /* 0x000000001f1f7211 */ /* 0x000fc800078f18ff */
[----:B------:R-:W-:Y:S02]  /*0420*/  LEA.HI.SX32 R46, R31, R46, 0x1d ;  /* 0x0000002e1f2e7211 */ /* 0x000fe400078feaff */
[----:B------:R-:W2:Y:S08]  /*0430*/  @P0 LDC.64 R62, c[0x0][0x3e0] ;  /* 0x0000f800ff3e0b82 */ /* 0x000eb00000000a00 */
[----:B------:R-:W3:Y:S01]  /*0440*/  LDC.64 R32, c[0x0][0x428] ;  /* 0x00010a00ff207b82 */ /* 0x000ee20000000a00 */
[----:B0-----:R-:W-:-:S06]  /*0450*/  IMAD.WIDE.U32 R28, R46, 0x10, R28 ;  /* 0x000000102e1c7825 */ /* 0x001fcc00078e001c */
[----:B------:R-:W4:Y:S01]  /*0460*/  LDG.E.128 R28, desc[UR8][R28.64] ;  /* 0x000000081c1c7981 */ /* 0x000f22000c1e1d00 */
[----:B------:R-:W0:Y:S01]  /*0470*/  LDC.64 R58, c[0x0][0x3c8] ;  /* 0x0000f200ff3a7b82 */ /* 0x000e220000000a00 */
[----:B-1----:R-:W-:-:S06]  /*0480*/  IMAD.WIDE R64, R48, 0x4, R64 ;  /* 0x0000000430407825 */ /* 0x002fcc00078e0240 */
[----:B------:R-:W4:Y:S01]  /*0490*/  LDG.E R64, desc[UR8][R64.64] ;  /* 0x0000000840407981 */ /* 0x000f22000c1e1900 */
[----:B--2---:R-:W-:-:S06]  /*04a0*/  @P0 IMAD.WIDE R62, R48, 0x2, R62 ;  /* 0x00000002303e0825 */ /* 0x004fcc00078e023e */
[----:B------:R-:W2:Y:S01]  /*04b0*/  @P0 LDG.E.U16 R62, desc[UR8][R62.64] ;  /* 0x000000083e3e0981 */ /* 0x000ea2000c1e1500 */
[----:B---3--:R-:W-:-:S06]  /*04c0*/  IMAD.WIDE.U32 R32, R46, 0x10, R32 ;  /* 0x000000102e207825 */ /* 0x008fcc00078e0020 */
[----:B------:R-:W3:Y:S01]  /*04d0*/  LDG.E.128 R32, desc[UR8][R32.64] ;  /* 0x0000000820207981 */ /* 0x000ee2000c1e1d00 */
[----:B0-----:R-:W-:-:S06]  /*04e0*/  IMAD.WIDE R58, R48, 0x4, R58 ;  /* 0x00000004303a7825 */ /* 0x001fcc00078e023a */
[----:B------:R-:W3:Y:S01]  /*04f0*/  LDG.E R58, desc[UR8][R58.64] ;  /* 0x000000083a3a7981 */ /* 0x000ee2000c1e1900 */
[----:B------:R-:W-:-:S04]  /*0500*/  ISETP.NE.U32.AND P1, PT, RZ, UR12, PT ;  /* 0x0000000cff007c0c */ /* 0x000fc8000bf25070 */
[----:B------:R-:W-:-:S13]  /*0510*/  ISETP.NE.AND.EX P1, PT, RZ, UR13, PT, P1 ;  /* 0x0000000dff007c0c */ /* 0x000fda000bf25310 */
[----:B------:R-:W0:Y:S01]  /*0520*/  @P1 LDC.64 R60, c[0x0][0x438] ;  /* 0x00010e00ff3c1b82 */ /* 0x000e220000000a00 */
[----:B------:R-:W-:Y:S02]  /*0530*/  ISETP.NE.AND P2, PT, RZ, UR15, PT ;  /* 0x0000000fff007c0c */ /* 0x000fe4000bf45270 */
[----:B------:R-:W-:Y:S01]  /*0540*/  MOV R57, 0x3f800000 ;  /* 0x3f80000000397802 */ /* 0x000fe20000000f00 */
[----:B0-----:R-:W-:-:S05]  /*0550*/  @P1 IMAD.WIDE.U32 R60, R46, 0x10, R60 ;  /* 0x000000102e3c1825 */ /* 0x001fca00078e003c */
[----:B-----5:R0:W5:Y:S01]  /*0560*/  @P1 LDG.E.128 R16, desc[UR8][R60.64] ;  /* 0x000000083c101981 */ /* 0x020162000c1e1d00 */
[----:B------:R-:W-:Y:S01]  /*0570*/  UMOV UR6, 0xffffffff ;  /* 0xffffffff00067882 */ /* 0x000fe20000000000 */
[----:B------:R-:W-:-:S04]  /*0580*/  ISETP.NE.U32.AND P1, PT, RZ, UR12, PT ;  /* 0x0000000cff007c0c */ /* 0x000fc8000bf25070 */
[----:B------:R-:W-:Y:S01]  /*0590*/  ISETP.NE.AND.EX P1, PT, RZ, UR13, PT, P1 ;  /* 0x0000000dff007c0c */ /* 0x000fe2000bf25310 */
[--C-:B----4-:R-:W-:Y:S02]  /*05a0*/  HADD2.F32 R66, -RZ, R30.reuse.H0_H0 ;  /* 0x2000001eff427230 */ /* 0x110fe40000004100 */
[----:B------:R-:W-:Y:S02]  /*05b0*/  HADD2.F32 R30, -RZ, R30.H1_H1 ;  /* 0x3000001eff1e7230 */ /* 0x000fe40000004100 */
[--C-:B------:R-:W-:Y:S01]  /*05c0*/  HADD2.F32 R0, -RZ, R28.reuse.H0_H0 ;  /* 0x2000001cff007230 */ /* 0x100fe20000004100 */
[----:B------:R-:W-:Y:S01]  /*05d0*/  FSEL R69, R64, RZ, !P2 ;  /* 0x000000ff40457208 */ /* 0x000fe20005000000 */
[----:B------:R-:W-:Y:S02]  /*05e0*/  HADD2.F32 R28, -RZ, R28.H1_H1 ;  /* 0x3000001cff1c7230 */ /* 0x000fe40000004100 */
[----:B------:R-:W-:Y:S02]  /*05f0*/  HADD2.F32 R64, -RZ, R29.H1_H1 ;  /* 0x3000001dff407230 */ /* 0x000fe40000004100 */
[----:B0-----:R-:W-:-:S02]  /*0600*/  HADD2.F32 R60, -RZ, R31.H0_H0 ;  /* 0x2000001fff3c7230 */ /* 0x001fc40000004100 */
[----:B--2---:R-:W-:Y:S02]  /*0610*/  @P0 HADD2.F32 R57, -RZ, R62.H0_H0 ;  /* 0x2000003eff390230 */ /* 0x004fe40000004100 */
[----:B------:R-:W-:Y:S02]  /*0620*/  HADD2.F32 R62, -RZ, R29.H0_H0 ;  /* 0x2000001dff3e7230 */ /* 0x000fe40000004100 */
[C---:B------:R-:W-:Y:S01]  /*0630*/  FADD.FTZ R65, -R69.reuse, R30 ;  /* 0x0000001e45417221 */ /* 0x040fe20000010100 */
[----:B------:R-:W-:Y:S02]  /*0640*/  HADD2.F32 R68, -RZ, R31.H1_H1 ;  /* 0x3000001fff447230 */ /* 0x000fe40000004100 */
[C---:B------:R-:W-:Y:S01]  /*0650*/  FADD.FTZ R59, -R69.reuse, R0 ;  /* 0x00000000453b7221 */ /* 0x040fe20000010100 */
[C---:B------:R-:W-:Y:S01]  /*0660*/  FADD.FTZ R61, -R69.reuse, R28 ;  /* 0x0000001c453d7221 */ /* 0x040fe20000010100 */
[--C-:B---3--:R-:W-:Y:S02]  /*0670*/  HADD2.F32 R30, -RZ, R32.reuse.H0_H0 ;  /* 0x20000020ff1e7230 */ /* 0x108fe40000004100 */
[C---:B------:R-:W-:Y:S01]  /*0680*/  FADD.FTZ R31, -R69.reuse, R62 ;  /* 0x0000003e451f7221 */ /* 0x040fe20000010100 */
[C---:B------:R-:W-:Y:S01]  /*0690*/  FADD.FTZ R29, -R69.reuse, R64 ;  /* 0x00000040451d7221 */ /* 0x040fe20000010100 */
[C---:B------:R-:W-:Y:S01]  /*06a0*/  FADD.FTZ R63, -R69.reuse, R66 ;  /* 0x00000042453f7221 */ /* 0x040fe20000010100 */
[C---:B------:R-:W-:Y:S01]  /*06b0*/  FADD.FTZ R67, -R69.reuse, R60 ;  /* 0x0000003c45437221 */ /* 0x040fe20000010100 */
[----:B------:R-:W-:Y:S01]  /*06c0*/  FADD.FTZ R69, -R69, R68 ;  /* 0x0000004445457221 */ /* 0x000fe20000010100 */
[----:B------:R-:W-:-:S02]  /*06d0*/  HADD2.F32 R68, -RZ, R32.H1_H1 ;  /* 0x30000020ff447230 */ /* 0x000fc40000004100 */
[----:B------:R-:W-:Y:S01]  /*06e0*/  FMUL.FTZ R0, R58, R59 ;  /* 0x0000003b3a007220 */ /* 0x000fe20000410000 */
[-C--:B------:R-:W-:Y:S01]  /*06f0*/  FMUL.FTZ R59, R56, R30.reuse ;  /* 0x0000001e383b7220 */ /* 0x080fe20000410000 */
[--C-:B------:R-:W-:Y:S02]  /*0700*/  HADD2.F32 R32, -RZ, R33.reuse.H0_H0 ;  /* 0x20000021ff207230 */ /* 0x100fe40000004100 */
[----:B------:R-:W-:Y:S01]  /*0710*/  FADD.FTZ R45, R30, R45 ;  /* 0x0000002d1e2d7221 */ /* 0x000fe20000010000 */
[----:B------:R-:W-:Y:S02]  /*0720*/  HADD2.F32 R60, -RZ, R33.H1_H1 ;  /* 0x30000021ff3c7230 */ /* 0x000fe40000004100 */
[----:B------:R-:W-:Y:S01]  /*0730*/  FFMA.FTZ R47, R0, R30, R47 ;  /* 0x0000001e002f7223 */ /* 0x000fe2000001002f */
[--C-:B------:R-:W-:Y:S02]  /*0740*/  HADD2.F32 R66, -RZ, R35.reuse.H0_H0 ;  /* 0x20000023ff427230 */ /* 0x100fe40000004100 */
[----:B------:R-:W-:Y:S01]  /*0750*/  FMUL.FTZ R33, R58, R29 ;  /* 0x0000001d3a217220 */ /* 0x000fe20000410000 */
[----:B------:R-:W-:-:S02]  /*0760*/  HADD2.F32 R28, -RZ, R35.H1_H1 ;  /* 0x30000023ff1c7230 */ /* 0x000fc40000004100 */
[C---:B------:R-:W-:Y:S01]  /*0770*/  FMUL.FTZ R35, R58.reuse, R31 ;  /* 0x0000001f3a237220 */ /* 0x040fe20000410000 */
[--C-:B------:R-:W-:Y:S02]  /*0780*/  HADD2.F32 R62, -RZ, R34.reuse.H0_H0 ;  /* 0x20000022ff3e7230 */ /* 0x100fe40000004100 */
[----:B------:R-:W-:Y:S01]  /*0790*/  FMUL.FTZ R61, R58, R61 ;  /* 0x0000003d3a3d7220 */ /* 0x000fe20000410000 */
[----:B------:R-:W-:Y:S02]  /*07a0*/  HADD2.F32 R64, -RZ, R34.H1_H1 ;  /* 0x30000022ff407230 */ /* 0x000fe40000004100 */
        /* <DEDUP_REMOVED lines=60> */
.L_x_735:
        /* <DEDUP_REMOVED lines=30> */
[----:B------:R-:W-:Y:S01]  /*0d50*/  FMUL.FTZ R76, R58, R69 ;  /* 0x000000453a4c7220 */ /* 0x000fe20000410000 */
[----:B-----5:R-:W-:-:S02]  /*0d60*/  HADD2.F32 R32, -RZ, R31.H0_H0 ;  /* 0x2000001fff207230 */ /* 0x020fc40000004100 */
[C---:B------:R-:W-:Y:S01]  /*0d70*/  FMUL.FTZ R34, R58.reuse, R59 ;  /* 0x0000003b3a227220 */ /* 0x040fe20000410000 */
[----:B------:R-:W-:Y:S02]  /*0d80*/  HADD2.F32 R0, -RZ, R31.H1_H1 ;  /* 0x3000001fff007230 */ /* 0x000fe40000004100 */
[C---:B------:R-:W-:Y:S01]  /*0d90*/  FMUL.FTZ R66, R58.reuse, R35 ;  /* 0x000000233a427220 */ /* 0x040fe20000410000 */
[C---:B------:R-:W-:Y:S01]  /*0da0*/  FMUL.FTZ R68, R58.reuse, R33 ;  /* 0x000000213a447220 */ /* 0x040fe20000410000 */
[C---:B------:R-:W-:Y:S01]  /*0db0*/  FMUL.FTZ R70, R58.reuse, R71 ;  /* 0x000000473a467220 */ /* 0x040fe20000410000 */
[----:B------:R-:W-:Y:S01]  /*0dc0*/  FMUL.FTZ R72, R58, R65 ;  /* 0x000000413a487220 */ /* 0x000fe20000410000 */
[--C-:B------:R-:W-:Y:S02]  /*0dd0*/  HADD2.F32 R58, -RZ, R23.reuse.H0_H0 ;  /* 0x20000017ff3a7230 */ /* 0x100fe40000004100 */
[-C--:B------:R-:W-:Y:S01]  /*0de0*/  FMUL.FTZ R31, R64, R57.reuse ;  /* 0x00000039401f7220 */ /* 0x080fe20000410000 */
[----:B------:R-:W-:Y:S01]  /*0df0*/  FMUL.FTZ R33, R74, R57 ;  /* 0x000000394a217220 */ /* 0x000fe20000410000 */
[----:B------:R-:W-:-:S02]  /*0e00*/  HADD2.F32 R64, -RZ, R23.H1_H1 ;  /* 0x30000017ff407230 */ /* 0x000fc40000004100 */
[-C--:B------:R-:W-:Y:S01]  /*0e10*/  FMUL.FTZ R67, R76, R57.reuse ;  /* 0x000000394c437220 */ /* 0x080fe20000410000 */
[-C--:B------:R-:W-:Y:S01]  /*0e20*/  FMUL.FTZ R59, R66, R57.reuse ;  /* 0x00000039423b7220 */ /* 0x080fe20000410000 */
[C---:B------:R-:W-:Y:S01]  /*0e30*/  FMUL.FTZ R61, R33.reuse, R32 ;  /* 0x00000020213d7220 */ /* 0x040fe20000410000 */
[----:B------:R-:W-:Y:S01]  /*0e40*/  FMUL.FTZ R32, R33, R58 ;  /* 0x0000003a21207220 */ /* 0x000fe20000410000 */
[--C-:B------:R-:W-:Y:S02]  /*0e50*/  HADD2.F32 R63, -RZ, R30.reuse.H0_H0 ;  /* 0x2000001eff3f7230 */ /* 0x100fe40000004100 */
[----:B------:R-:W-:Y:S01]  /*0e60*/  FMUL.FTZ R33, R67, R64 ;  /* 0x0000004043217220 */ /* 0x000fe20000410000 */
[----:B------:R-:W-:Y:S02]  /*0e70*/  HADD2.F32 R60, -RZ, R30.H1_H1 ;  /* 0x3000001eff3c7230 */ /* 0x000fe40000004100 */
[----:B------:R-:W-:Y:S01]  /*0e80*/  FMUL.FTZ R65, R72, R57 ;  /* 0x0000003948417220 */ /* 0x000fe20000410000 */
[----:B------:R-:W-:-:S02]  /*0e90*/  HADD2.F32 R66, -RZ, R22.H1_H1 ;  /* 0x30000016ff427230 */ /* 0x000fc40000004100 */
[----:B------:R-:W-:Y:S01]  /*0ea0*/  FMUL.FTZ R0, R67, R0 ;  /* 0x0000000043007220 */ /* 0x000fe20000410000 */
[----:B------:R-:W-:Y:S02]  /*0eb0*/  HADD2.F32 R30, -RZ, R29.H0_H0 ;  /* 0x2000001dff1e7230 */ /* 0x000fe40000004100 */
[-C--:B------:R-:W-:Y:S01]  /*0ec0*/  FMUL.FTZ R34, R34, R57.reuse ;  /* 0x0000003922227220 */ /* 0x080fe20000410000 */
[----:B------:R-:W-:Y:S02]  /*0ed0*/  HADD2.F32 R64, -RZ, R21.H0_H0 ;  /* 0x20000015ff407230 */ /* 0x000fe40000004100 */
[-C--:B------:R-:W-:Y:S01]  /*0ee0*/  FMUL.FTZ R35, R68, R57.reuse ;  /* 0x0000003944237220 */ /* 0x080fe20000410000 */
[----:B------:R-:W-:Y:S01]  /*0ef0*/  FMUL.FTZ R70, R70, R57 ;  /* 0x0000003946467220 */ /* 0x000fe20000410000 */
[C---:B------:R-:W-:Y:S01]  /*0f00*/  FMUL.FTZ R60, R65.reuse, R60 ;  /* 0x0000003c413c7220 */ /* 0x040fe20000410000 */
[----:B------:R-:W-:Y:S01]  /*0f10*/  FMUL.FTZ R67, R65, R66 ;  /* 0x0000004241437220 */ /* 0x000fe20000410000 */
[----:B------:R-:W-:-:S02]  /*0f20*/  HADD2.F32 R62, -RZ, R29.H1_H1 ;  /* 0x3000001dff3e7230 */ /* 0x000fc40000004100 */
[C---:B------:R-:W-:Y:S01]  /*0f30*/  FMUL.FTZ R65, R59.reuse, R30 ;  /* 0x0000001e3b417220 */ /* 0x040fe20000410000 */
[----:B------:R-:W-:Y:S02]  /*0f40*/  HADD2.F32 R57, -RZ, R22.H0_H0 ;  /* 0x20000016ff397230 */ /* 0x000fe40000004100 */
[----:B------:R-:W-:Y:S01]  /*0f50*/  FMUL.FTZ R66, R59, R64 ;  /* 0x000000403b427220 */ /* 0x000fe20000410000 */
[----:B------:R-:W-:Y:S02]  /*0f60*/  HADD2.F32 R29, -RZ, R28.H0_H0 ;  /* 0x2000001cff1d7230 */ /* 0x000fe40000004100 */
[----:B------:R-:W-:Y:S01]  /*0f70*/  FMUL.FTZ R62, R35, R62 ;  /* 0x0000003e233e7220 */ /* 0x000fe20000410000 */
[----:B------:R-:W-:Y:S02]  /*0f80*/  HADD2.F32 R59, -RZ, R20.H0_H0 ;  /* 0x20000014ff3b7230 */ /* 0x000fe40000004100 */
[----:B------:R-:W-:Y:S01]  /*0f90*/  FMUL.FTZ R58, R70, R57 ;  /* 0x00000039463a7220 */ /* 0x000fe20000410000 */
[----:B------:R-:W-:-:S02]  /*0fa0*/  HADD2.F32 R68, -RZ, R21.H1_H1 ;  /* 0x30000015ff447230 */ /* 0x000fc40000004100 */
[C---:B------:R-:W-:Y:S01]  /*0fb0*/  FMUL.FTZ R57, R34.reuse, R29 ;  /* 0x0000001d22397220 */ /* 0x040fe20000410000 */
[----:B------:R-:W-:Y:S02]  /*0fc0*/  HADD2.F32 R30, -RZ, R20.H1_H1 ;  /* 0x30000014ff1e7230 */ /* 0x000fe40000004100 */
[----:B------:R-:W-:Y:S01]  /*0fd0*/  FMUL.FTZ R59, R34, R59 ;  /* 0x0000003b223b7220 */ /* 0x000fe20000410000 */
[----:B------:R-:W-:Y:S02]  /*0fe0*/  HADD2.F32 R28, -RZ, R28.H1_H1 ;  /* 0x3000001cff1c7230 */ /* 0x000fe40000004100 */
[----:B------:R-:W-:Y:S01]  /*0ff0*/  FMUL.FTZ R35, R35, R68 ;  /* 0x0000004423237220 */ /* 0x000fe20000410000 */
[----:B------:R-:W-:Y:S01]  /*1000*/  FMUL.FTZ R63, R70, R63 ;  /* 0x0000003f463f7220 */ /* 0x000fe20000410000 */
[----:B------:R-:W-:Y:S01]  /*1010*/  FMUL.FTZ R34, R31, R30 ;  /* 0x0000001e1f227220 */ /* 0x000fe20000410000 */
[----:B------:R-:W-:Y:S01]  /*1020*/  F2FP.F16.F32.PACK_AB R30, R67, R58 ;  /* 0x0000003a431e723e */ /* 0x000fe200000000ff */
[----:B------:R-:W-:Y:S01]  /*1030*/  FMUL.FTZ R64, R31, R28 ;  /* 0x0000001c1f407220 */ /* 0x000fe20000410000 */
[----:B------:R-:W-:-:S02]  /*1040*/  F2FP.F16.F32.PACK_AB R31, R33, R32 ;  /* 0x00000020211f723e */ /* 0x000fc400000000ff */
[----:B------:R-:W-:Y:S02]  /*1050*/  F2FP.F16.F32.PACK_AB R29, R35, R66 ;  /* 0x00000042231d723e */ /* 0x000fe400000000ff */
[----:B------:R-:W-:Y:S01]  /*1060*/  F2FP.F16.F32.PACK_AB R28, R34, R59 ;  /* 0x0000003b221c723e */ /* 0x000fe200000000ff */
[----:B------:R-:W-:Y:S06]  /*1070*/  BRA `(.L_x_721) ;  /* 0x0000000c00a47947 */ /* 0x000fec0003800000 */
.L_x_720:
[-CC-:B------:R-:W-:Y:S01]  /*1080*/  FFMA.FTZ R67, R67, R71.reuse, R70.reuse ;  /* 0x0000004743437223 */ /* 0x180fe20000010046 */
[-CC-:B------:R-:W-:Y:S01]  /*1090*/  FFMA.FTZ R0, R0, R71.reuse, R70.reuse ;  /* 0x0000004700007223 */ /* 0x180fe20000010046 */
[-CC-:B------:R-:W-:Y:S01]  /*10a0*/  FFMA.FTZ R27, R33, R71.reuse, R70.reuse ;  /* 0x00000047211b7223 */ /* 0x180fe20000010046 */
[-CC-:B------:R-:W-:Y:S01]  /*10b0*/  FFMA.FTZ R63, R63, R71.reuse, R70.reuse ;  /* 0x000000473f3f7223 */ /* 0x180fe20000010046 */
[----:B------:R-:W-:Y:S01]  /*10c0*/  FADD.FTZ R67, R66, -R67 ;  /* 0x8000004342437221 */ /* 0x000fe20000010000 */
[-CC-:B------:R-:W-:Y:S01]  /*10d0*/  FFMA.FTZ R69, R69, R71.reuse, R70.reuse ;  /* 0x0000004745457223 */ /* 0x180fe20000010046 */
[-CC-:B------:R-:W-:Y:S01]  /*10e0*/  FFMA.FTZ R35, R35, R71.reuse, R70.reuse ;  /* 0x0000004723237223 */ /* 0x180fe20000010046 */
[-CC-:B------:R-:W-:Y:S01]  /*10f0*/  FFMA.FTZ R61, R61, R71.reuse, R70.reuse ;  /* 0x000000473d3d7223 */ /* 0x180fe20000010046 */
[----:B------:R-:W-:Y:S01]  /*1100*/  FFMA.FTZ R65, R65, R71, R70 ;  /* 0x0000004741417223 */ /* 0x000fe20000010046 */
[----:B------:R-:W-:Y:S01]  /*1110*/  FADD.FTZ R33, R59, -R0 ;  /* 0x800000003b217221 */ /* 0x000fe20000010000 */
[----:B------:R-:W-:Y:S01]  /*1120*/  FADD.FTZ R27, R60, -R27 ;  /* 0x8000001b3c1b7221 */ /* 0x000fe20000010000 */
[----:B------:R-:W-:Y:S01]  /*1130*/  FMUL.FTZ R66, R58, R67 ;  /* 0x000000433a427220 */ /* 0x000fe20000410000 */
[----:B------:R-:W-:Y:S01]  /*1140*/  FADD.FTZ R59, R62, -R63 ;  /* 0x8000003f3e3b7221 */ /* 0x000fe20000010000 */
[----:B------:R-:W-:Y:S01]  /*1150*/  FADD.FTZ R69, R68, -R69 ;  /* 0x8000004544457221 */ /* 0x000fe20000010000 */
[----:B------:R-:W-:Y:S01]  /*1160*/  FADD.FTZ R25, R32, -R35 ;  /* 0x8000002320197221 */ /* 0x000fe20000010000 */
[----:B------:R-:W-:Y:S01]  /*1170*/  FADD.FTZ R61, R34, -R61 ;  /* 0x8000003d223d7221 */ /* 0x000fe20000010000 */
[----:B------:R-:W-:Y:S01]  /*1180*/  FADD.FTZ R65, R64, -R65 ;  /* 0x8000004140417221 */ /* 0x000fe20000010000 */
[----:B-----5:R-:W-:-:S02]  /*1190*/  HADD2.F32 R35, -RZ, R31.H0_H0 ;  /* 0x2000001fff237230 */ /* 0x020fc40000004100 */
[----:B------:R-:W-:Y:S01]  /*11a0*/  FMUL.FTZ R34, R58, R27 ;  /* 0x0000001b3a227220 */ /* 0x000fe20000410000 */
[----:B------:R-:W-:Y:S01]  /*11b0*/  FMUL.FTZ R32, R66, R57 ;  /* 0x0000003942207220 */ /* 0x000fe20000410000 */
[C---:B------:R-:W-:Y:S01]  /*11c0*/  FMUL.FTZ R59, R58.reuse, R59 ;  /* 0x0000003b3a3b7220 */ /* 0x040fe20000410000 */
[C---:B------:R-:W-:Y:S01]  /*11d0*/  FMUL.FTZ R27, R58.reuse, R69 ;  /* 0x000000453a1b7220 */ /* 0x040fe20000410000 */
[----:B------:R-:W-:Y:S02]  /*11e0*/  HADD2.F32 R63, -RZ, R23.H0_H0 ;  /* 0x20000017ff3f7230 */ /* 0x000fe40000004100 */
[C---:B------:R-:W-:Y:S01]  /*11f0*/  FMUL.FTZ R33, R58.reuse, R33 ;  /* 0x000000213a217220 */ /* 0x040fe20000410000 */
[C---:B------:R-:W-:Y:S01]  /*1200*/  FMUL.FTZ R24, R58.reuse, R61 ;  /* 0x0000003d3a187220 */ /* 0x040fe20000410000 */
[C---:B------:R-:W-:Y:S01]  /*1210*/  FMUL.FTZ R25, R58.reuse, R25 ;  /* 0x000000193a197220 */ /* 0x040fe20000410000 */
[----:B------:R-:W-:Y:S01]  /*1220*/  FMUL.FTZ R26, R58, R65 ;  /* 0x000000413a1a7220 */ /* 0x000fe20000410000 */
[----:B------:R-:W-:Y:S01]  /*1230*/  FMUL.FTZ R61, R32, R35 ;  /* 0x00000023203d7220 */ /* 0x000fe20000410000 */
[----:B------:R-:W-:-:S02]  /*1240*/  HADD2.F32 R0, -RZ, R31.H1_H1 ;  /* 0x3000001fff007230 */ /* 0x000fc40000004100 */
[-C--:B------:R-:W-:Y:S01]  /*1250*/  FMUL.FTZ R31, R27, R57.reuse ;  /* 0x000000391b1f7220 */ /* 0x080fe20000410000 */
[--C-:B------:R-:W-:Y:S02]  /*1260*/  HADD2.F32 R58, -RZ, R30.reuse.H0_H0 ;  /* 0x2000001eff3a7230 */ /* 0x100fe40000004100 */
[-C--:B------:R-:W-:Y:S01]  /*1270*/  FMUL.FTZ R35, R59, R57.reuse ;  /* 0x000000393b237220 */ /* 0x080fe20000410000 */
[----:B------:R-:W-:Y:S02]  /*1280*/  HADD2.F32 R65, -RZ, R30.H1_H1 ;  /* 0x3000001eff417230 */ /* 0x000fe40000004100 */
[----:B------:R-:W-:Y:S01]  /*1290*/  FMUL.FTZ R62, R26, R57 ;  /* 0x000000391a3e7220 */ /* 0x000fe20000410000 */
[----:B------:R-:W-:Y:S02]  /*12a0*/  HADD2.F32 R60, -RZ, R23.H1_H1 ;  /* 0x30000017ff3c7230 */ /* 0x000fe40000004100 */
[----:B------:R-:W-:Y:S01]  /*12b0*/  FMUL.FTZ R32, R32, R63 ;  /* 0x0000003f20207220 */ /* 0x000fe20000410000 */
[----:B------:R-:W-:-:S02]  /*12c0*/  HADD2.F32 R30, -RZ, R22.H0_H0 ;  /* 0x20000016ff1e7230 */ /* 0x000fc40000004100 */
[----:B------:R-:W-:Y:S01]  /*12d0*/  FMUL.FTZ R0, R31, R0 ;  /* 0x000000001f007220 */ /* 0x000fe20000410000 */
[----:B------:R-:W-:Y:S02]  /*12e0*/  HADD2.F32 R67, -RZ, R22.H1_H1 ;  /* 0x30000016ff437230 */ /* 0x000fe40000004100 */
[----:B------:R-:W-:Y:S01]  /*12f0*/  FMUL.FTZ R63, R35, R58 ;  /* 0x0000003a233f7220 */ /* 0x000fe20000410000 */
[----:B------:R-:W-:Y:S01]  /*1300*/  FMUL.FTZ R31, R31, R60 ;  /* 0x0000003c1f1f7220 */ /* 0x000fe20000410000 */
[----:B------:R-:W-:Y:S01]  /*1310*/  FMUL.FTZ R35, R35, R30 ;  /* 0x0000001e23237220 */ /* 0x000fe20000410000 */
[C---:B------:R-:W-:Y:S01]  /*1320*/  FMUL.FTZ R60, R62.reuse, R65 ;  /* 0x000000413e3c7220 */ /* 0x040fe20000410000 */
[----:B------:R-:W-:Y:S01]  /*1330*/  FMUL.FTZ R30, R62, R67 ;  /* 0x000000433e1e7220 */ /* 0x000fe20000410000 */
[--C-:B------:R-:W-:Y:S02]  /*1340*/  HADD2.F32 R58, -RZ, R29.reuse.H0_H0 ;  /* 0x2000001dff3a7230 */ /* 0x100fe40000004100 */
[----:B------:R-:W-:Y:S01]  /*1350*/  FMUL.FTZ R68, R34, R57 ;  /* 0x0000003922447220 */ /* 0x000fe20000410000 */
[----:B------:R-:W-:-:S02]  /*1360*/  HADD2.F32 R69, -RZ, R29.H1_H1 ;  /* 0x3000001dff457230 */ /* 0x000fc40000004100 */
[-C--:B------:R-:W-:Y:S01]  /*1370*/  FMUL.FTZ R29, R25, R57.reuse ;  /* 0x00000039191d7220 */ /* 0x080fe20000410000 */
[--C-:B------:R-:W-:Y:S01]  /*1380*/  HADD2.F32 R62, -RZ, R21.reuse.H0_H0 ;  /* 0x20000015ff3e7230 */ /* 0x100fe20000004100 */
[----:B------:R-:W-:Y:S01]  /*1390*/  F2FP.F16.F32.PACK_AB R27, R27, R66 ;  /* 0x000000421b1b723e */ /* 0x000fe200000000ff */
[----:B------:R-:W-:Y:S02]  /*13a0*/  HADD2.F32 R71, -RZ, R21.H1_H1 ;  /* 0x30000015ff477230 */ /* 0x000fe40000004100 */
[----:B------:R-:W-:Y:S01]  /*13b0*/  FMUL.FTZ R65, R29, R58 ;  /* 0x0000003a1d417220 */ /* 0x000fe20000410000 */
[--C-:B------:R-:W-:Y:S02]  /*13c0*/  HADD2.F32 R67, -RZ, R28.reuse.H0_H0 ;  /* 0x2000001cff437230 */ /* 0x100fe40000004100 */
[----:B------:R-:W-:Y:S01]  /*13d0*/  FMUL.FTZ R58, R33, R57 ;  /* 0x00000039213a7220 */ /* 0x000fe20000410000 */
[----:B------:R-:W-:Y:S02]  /*13e0*/  HADD2.F32 R64, -RZ, R28.H1_H1 ;  /* 0x3000001cff407230 */ /* 0x000fe40000004100 */
[----:B------:R-:W-:Y:S01]  /*13f0*/  FMUL.FTZ R28, R29, R62 ;  /* 0x0000003e1d1c7220 */ /* 0x000fe20000410000 */
[C---:B------:R-:W-:Y:S01]  /*1400*/  FMUL.FTZ R62, R68.reuse, R69 ;  /* 0x00000045443e7220 */ /* 0x040fe20000410000 */
[----:B------:R-:W-:Y:S01]  /*1410*/  FMUL.FTZ R29, R68, R71 ;  /* 0x00000047441d7220 */ /* 0x000fe20000410000 */
[----:B------:R-:W-:-:S02]  /*1420*/  HADD2.F32 R69, -RZ, R20.H0_H0 ;  /* 0x20000014ff457230 */ /* 0x000fc40000004100 */
[----:B------:R-:W-:Y:S01]  /*1430*/  FMUL.FTZ R71, R24, R57 ;  /* 0x0000003918477220 */ /* 0x000fe20000410000 */
[----:B------:R-:W-:Y:S02]  /*1440*/  HADD2.F32 R68, -RZ, R20.H1_H1 ;  /* 0x30000014ff447230 */ /* 0x000fe40000004100 */
[C---:B------:R-:W-:Y:S01]  /*1450*/  FMUL.FTZ R57, R58.reuse, R67 ;  /* 0x000000433a397220 */ /* 0x040fe20000410000 */
[----:B------:R-:W-:Y:S01]  /*1460*/  F2FP.F16.F32.PACK_AB R29, R29, R28 ;  /* 0x0000001c1d1d723e */ /* 0x000fe200000000ff */
[----:B------:R-:W-:Y:S01]  /*1470*/  FMUL.FTZ R69, R58, R69 ;  /* 0x000000453a457220 */ /* 0x000fe20000410000 */
[C---:B------:R-:W-:Y:S01]  /*1480*/  FMUL.FTZ R64, R71.reuse, R64 ;  /* 0x0000004047407220 */ /* 0x040fe20000410000 */
[----:B------:R-:W-:Y:S01]  /*1490*/  FMUL.FTZ R68, R71, R68 ;  /* 0x0000004447447220 */ /* 0x000fe20000410000 */
[----:B------:R-:W-:Y:S02]  /*14a0*/  F2FP.F16.F32.PACK_AB R26, R26, R59 ;  /* 0x0000003b1a1a723e */ /* 0x000fe400000000ff */
[----:B------:R-:W-:-:S02]  /*14b0*/  F2FP.F16.F32.PACK_AB R25, R34, R25 ;  /* 0x000000192219723e */ /* 0x000fc400000000ff */
[----:B------:R-:W-:Y:S02]  /*14c0*/  F2FP.F16.F32.PACK_AB R24, R24, R33 ;  /* 0x000000211818723e */ /* 0x000fe400000000ff */
[----:B------:R-:W-:Y:S02]  /*14d0*/  F2FP.F16.F32.PACK_AB R31, R31, R32 ;  /* 0x000000201f1f723e */ /* 0x000fe400000000ff */
[----:B------:R-:W-:Y:S02]  /*14e0*/  F2FP.F16.F32.PACK_AB R30, R30, R35 ;  /* 0x000000231e1e723e */ /* 0x000fe400000000ff */
[----:B------:R-:W-:Y:S01]  /*14f0*/  F2FP.F16.F32.PACK_AB R28, R68, R69 ;  /* 0x00000045441c723e */ /* 0x000fe200000000ff */
[----:B------:R-:W-:Y:S06]  /*1500*/  BRA `(.L_x_721) ;  /* 0x0000000800807947 */ /* 0x000fec0003800000 */
.L_x_719:
[----:B------:R-:W-:-:S04]  /*1510*/  UISETP.NE.U32.AND UP0, UPT, UR4, URZ, UPT ;  /* 0x000000ff0400728c */ /* 0x000fc8000bf05070 */
[----:B------:R-:W-:-:S09]  /*1520*/  UISETP.NE.AND.EX UP0, UPT, UR5, URZ, UPT, UP0 ;  /* 0x000000ff0500728c */ /* 0x000fd2000bf05300 */
[----:B------:R-:W-:Y:S05]  /*1530*/  BRA.U UP0, `(.L_x_722) ;  /* 0x0000000500347547 */ /* 0x000fea000b800000 */
[-CC-:B------:R-:W-:Y:S01]  /*1540*/  FFMA.FTZ R33, R33, R71.reuse, R70.reuse ;  /* 0x0000004721217223 */ /* 0x180fe20000010046 */
[-CC-:B------:R-:W-:Y:S01]  /*1550*/  FFMA.FTZ R65, R65, R71.reuse, R70.reuse ;  /* 0x0000004741417223 */ /* 0x180fe20000010046 */
[-CC-:B------:R-:W-:Y:S01]  /*1560*/  FFMA.FTZ R0, R0, R71.reuse, R70.reuse ;  /* 0x0000004700007223 */ /* 0x180fe20000010046 */
[-CC-:B------:R-:W-:Y:S01]  /*1570*/  FFMA.FTZ R77, R61, R71.reuse, R70.reuse ;  /* 0x000000473d4d7223 */ /* 0x180fe20000010046 */
[----:B------:R-:W-:Y:S01]  /*1580*/  FADD.FTZ R60, R60, -R33 ;  /* 0x800000213c3c7221 */ /* 0x000fe20000010000 */
[----:B------:R-:W-:Y:S01]  /*1590*/  FADD.FTZ R33, R64, -R65 ;  /* 0x8000004140217221 */ /* 0x000fe20000010000 */
[-C--:B------:R-:W-:Y:S01]  /*15a0*/  FFMA.FTZ R75, R35, R71.reuse, R70 ;  /* 0x00000047234b7223 */ /* 0x080fe20000010046 */
[----:B-----5:R-:W-:Y:S02]  /*15b0*/  HADD2.F32 R65, -RZ, R16.H0_H0 ;  /* 0x20000010ff417230 */ /* 0x020fe40000004100 */
[----:B------:R-:W-:Y:S01]  /*15c0*/  FADD.FTZ R61, R59, -R0 ;  /* 0x800000003b3d7221 */ /* 0x000fe20000010000 */
[-CC-:B------:R-:W-:Y:S01]  /*15d0*/  FFMA.FTZ R35, R67, R71.reuse, R70.reuse ;  /* 0x0000004743237223 */ /* 0x180fe20000010046 */
[-CC-:B------:R-:W-:Y:S01]  /*15e0*/  FFMA.FTZ R69, R69, R71.reuse, R70.reuse ;  /* 0x0000004745457223 */ /* 0x180fe20000010046 */
[----:B------:R-:W-:Y:S01]  /*15f0*/  FFMA.FTZ R73, R63, R71, R70 ;  /* 0x000000473f497223 */ /* 0x000fe20000010046 */
[----:B------:R-:W-:Y:S01]  /*1600*/  FADD.FTZ R75, R32, -R75 ;  /* 0x8000004b204b7221 */ /* 0x000fe20000010000 */
[----:B------:R-:W-:Y:S01]  /*1610*/  FFMA.FTZ R32, R58, R61, R65 ;  /* 0x0000003d3a207223 */ /* 0x000fe20000010041 */
[----:B------:R-:W-:Y:S01]  /*1620*/  FADD.FTZ R63, R34, -R77 ;  /* 0x8000004d223f7221 */ /* 0x000fe20000010000 */
[----:B------:R-:W-:Y:S01]  /*1630*/  FADD.FTZ R35, R66, -R35 ;  /* 0x8000002342237221 */ /* 0x000fe20000010000 */
[----:B------:R-:W-:Y:S01]  /*1640*/  FADD.FTZ R59, R68, -R69 ;  /* 0x80000045443b7221 */ /* 0x000fe20000010000 */
[----:B------:R-:W-:-:S02]  /*1650*/  HADD2.F32 R61, -RZ, R31.H0_H0 ;  /* 0x2000001fff3d7230 */ /* 0x000fc40000004100 */
[----:B------:R-:W-:Y:S01]  /*1660*/  FADD.FTZ R62, R62, -R73 ;  /* 0x800000493e3e7221 */ /* 0x000fe20000010000 */
[----:B------:R-:W-:Y:S02]  /*1670*/  HADD2.F32 R0, -RZ, R31.H1_H1 ;  /* 0x3000001fff007230 */ /* 0x000fe40000004100 */
[----:B------:R-:W-:Y:S01]  /*1680*/  FMUL.FTZ R32, R32, R57 ;  /* 0x0000003920207220 */ /* 0x000fe20000410000 */
[----:B------:R-:W-:Y:S02]  /*1690*/  HADD2.F32 R34, -RZ, R16.H1_H1 ;  /* 0x30000010ff227230 */ /* 0x000fe40000004100 */
[--C-:B------:R-:W-:Y:S02]  /*16a0*/  HADD2.F32 R66, -RZ, R17.reuse.H0_H0 ;  /* 0x20000011ff427230 */ /* 0x100fe40000004100 */
[----:B------:R-:W-:Y:S02]  /*16b0*/  HADD2.F32 R67, -RZ, R17.H1_H1 ;  /* 0x30000011ff437230 */ /* 0x000fe40000004100 */
[----:B------:R-:W-:Y:S01]  /*16c0*/  FFMA.FTZ R34, R58, R63, R34 ;  /* 0x0000003f3a227223 */ /* 0x000fe20000010022 */
[----:B------:R-:W-:-:S02]  /*16d0*/  HADD2.F32 R69, -RZ, R18.H0_H0 ;  /* 0x20000012ff457230 */ /* 0x000fc40000004100 */
[C---:B------:R-:W-:Y:S01]  /*16e0*/  FFMA.FTZ R66, R58.reuse, R75, R66 ;  /* 0x0000004b3a427223 */ /* 0x040fe20000010042 */
        /* <DEDUP_REMOVED lines=8> */
[----:B------:R-:W-:Y:S01]  /*1770*/  FMUL.FTZ R66, R66, R57 ;  /* 0x0000003942427220 */ /* 0x000fe20000410000 */
[----:B------:R-:W-:Y:S01]  /*1780*/  FFMA.FTZ R72, R58, R59, R72 ;  /* 0x0000003b3a487223 */ /* 0x000fe20000010048 */
[-C--:B------:R-:W-:Y:S01]  /*1790*/  FMUL.FTZ R33, R60, R57.reuse ;  /* 0x000000393c217220 */ /* 0x080fe20000410000 */
[-C--:B------:R-:W-:Y:S01]  /*17a0*/  FMUL.FTZ R64, R64, R57.reuse ;  /* 0x0000003940407220 */ /* 0x080fe20000410000 */
[-C--:B------:R-:W-:Y:S01]  /*17b0*/  FMUL.FTZ R70, R70, R57.reuse ;  /* 0x0000003946467220 */ /* 0x080fe20000410000 */
[-C--:B------:R-:W-:Y:S01]  /*17c0*/  FMUL.FTZ R59, R68, R57.reuse ;  /* 0x00000039443b7220 */ /* 0x080fe20000410000 */
[----:B------:R-:W-:Y:S01]  /*17d0*/  FMUL.FTZ R35, R72, R57 ;  /* 0x0000003948237220 */ /* 0x000fe20000410000 */
[----:B------:R-:W-:-:S02]  /*17e0*/  HADD2.F32 R58, -RZ, R23.H1_H1 ;  /* 0x30000017ff3a7230 */ /* 0x000fc40000004100 */
[----:B------:R-:W-:Y:S01]  /*17f0*/  FMUL.FTZ R61, R61, R70 ;  /* 0x000000463d3d7220 */ /* 0x000fe20000410000 */
[----:B------:R-:W-:Y:S02]  /*1800*/  HADD2.F32 R57, -RZ, R22.H0_H0 ;  /* 0x20000016ff397230 */ /* 0x000fe40000004100 */
[-C--:B------:R-:W-:Y:S01]  /*1810*/  FMUL.FTZ R0, R0, R35.reuse ;  /* 0x0000002300007220 */ /* 0x080fe20000410000 */
[--C-:B------:R-:W-:Y:S02]  /*1820*/  HADD2.F32 R63, -RZ, R30.reuse.H0_H0 ;  /* 0x2000001eff3f7230 */ /* 0x100fe40000004100 */
[----:B------:R-:W-:Y:S01]  /*1830*/  FMUL.FTZ R35, R58, R35 ;  /* 0x000000233a237220 */ /* 0x000fe20000410000 */
[----:B------:R-:W-:Y:S02]  /*1840*/  HADD2.F32 R30, -RZ, R30.H1_H1 ;  /* 0x3000001eff1e7230 */ /* 0x000fe40000004100 */
[----:B------:R-:W-:Y:S01]  /*1850*/  FMUL.FTZ R58, R57, R64 ;  /* 0x00000040393a7220 */ /* 0x000fe20000410000 */
[----:B------:R-:W-:-:S02]  /*1860*/  HADD2.F32 R65, -RZ, R29.H0_H0 ;  /* 0x2000001dff417230 */ /* 0x000fc40000004100 */
[----:B------:R-:W-:Y:S01]  /*1870*/  FMUL.FTZ R63, R63, R64 ;  /* 0x000000403f3f7220 */ /* 0x000fe20000410000 */
[----:B------:R-:W-:Y:S02]  /*1880*/  HADD2.F32 R67, -RZ, R23.H0_H0 ;  /* 0x20000017ff437230 */ /* 0x000fe40000004100 */
[----:B------:R-:W-:Y:S01]  /*1890*/  FMUL.FTZ R60, R30, R59 ;  /* 0x0000003b1e3c7220 */ /* 0x000fe20000410000 */
[----:B------:R-:W-:Y:S02]  /*18a0*/  HADD2.F32 R62, -RZ, R29.H1_H1 ;  /* 0x3000001dff3e7230 */ /* 0x000fe40000004100 */
        /* <DEDUP_REMOVED lines=9> */
[--C-:B------:R-:W-:Y:S02]  /*1940*/  HADD2.F32 R69, -RZ, R20.reuse.H0_H0 ;  /* 0x20000014ff457230 */ /* 0x100fe40000004100 */
[----:B------:R-:W-:Y:S01]  /*1950*/  FMUL.FTZ R57, R29, R32 ;  /* 0x000000201d397220 */ /* 0x000fe20000410000 */
[----:B------:R-:W-:-:S02]  /*1960*/  HADD2.F32 R30, -RZ, R20.H1_H1 ;  /* 0x30000014ff1e7230 */ /* 0x000fc40000004100 */
[----:B------:R-:W-:Y:S01]  /*1970*/  FMUL.FTZ R59, R64, R33 ;  /* 0x00000021403b7220 */ /* 0x000fe20000410000 */
[----:B------:R-:W-:Y:S02]  /*1980*/  HADD2.F32 R28, -RZ, R28.H1_H1 ;  /* 0x3000001cff1c7230 */ /* 0x000fe40000004100 */
[----:B------:R-:W-:Y:S01]  /*1990*/  FMUL.FTZ R32, R69, R32 ;  /* 0x0000002045207220 */ /* 0x000fe20000410000 */
[-C--:B------:R-:W-:Y:S01]  /*19a0*/  FMUL.FTZ R33, R30, R31.reuse ;  /* 0x0000001f1e217220 */ /* 0x080fe20000410000 */
[----:B------:R-:W-:Y:S01]  /*19b0*/  F2FP.F16.F32.PACK_AB R30, R67, R58 ;  /* 0x0000003a431e723e */ /* 0x000fe200000000ff */
[----:B------:R-:W-:Y:S01]  /*19c0*/  FMUL.FTZ R64, R28, R31 ;  /* 0x0000001f1c407220 */ /* 0x000fe20000410000 */
[----:B------:R-:W-:Y:S02]  /*19d0*/  F2FP.F16.F32.PACK_AB R31, R35, R34 ;  /* 0x00000022231f723e */ /* 0x000fe400000000ff */
[----:B------:R-:W-:Y:S02]  /*19e0*/  F2FP.F16.F32.PACK_AB R29, R59, R66 ;  /* 0x000000423b1d723e */ /* 0x000fe400000000ff */
[----:B------:R-:W-:Y:S01]  /*19f0*/  F2FP.F16.F32.PACK_AB R28, R33, R32 ;  /* 0x00000020211c723e */ /* 0x000fe200000000ff */
[----:B------:R-:W-:Y:S06]  /*1a00*/  BRA `(.L_x_721) ;  /* 0x0000000400407947 */ /* 0x000fec0003800000 */
.L_x_722:
[-CC-:B------:R-:W-:Y:S01]  /*1a10*/  FFMA.FTZ R33, R33, R71.reuse, R70.reuse ;  /* 0x0000004721217223 */ /* 0x180fe20000010046 */
[-CC-:B------:R-:W-:Y:S01]  /*1a20*/  FFMA.FTZ R0, R0, R71.reuse, R70.reuse ;  /* 0x0000004700007223 */ /* 0x180fe20000010046 */
[-CC-:B------:R-:W-:Y:S01]  /*1a30*/  FFMA.FTZ R67, R67, R71.reuse, R70.reuse ;  /* 0x0000004743437223 */ /* 0x180fe20000010046 */
[-CC-:B------:R-:W-:Y:S01]  /*1a40*/  FFMA.FTZ R27, R63, R71.reuse, R70.reuse ;  /* 0x000000473f1b7223 */ /* 0x180fe20000010046 */
[----:B------:R-:W-:Y:S01]  /*1a50*/  FADD.FTZ R63, R60, -R33 ;  /* 0x800000213c3f7221 */ /* 0x000fe20000010000 */
[-C--:B------:R-:W-:Y:S01]  /*1a60*/  FFMA.FTZ R35, R35, R71.reuse, R70 ;  /* 0x0000004723237223 */ /* 0x080fe20000010046 */
[----:B-----5:R-:W-:Y:S02]  /*1a70*/  HADD2.F32 R33, -RZ, R16.H0_H0 ;  /* 0x20000010ff217230 */ /* 0x020fe40000004100 */
[----:B------:R-:W-:Y:S01]  /*1a80*/  FADD.FTZ R25, R59, -R0 ;  /* 0x800000003b197221 */ /* 0x000fe20000010000 */
[----:B------:R-:W-:Y:S01]  /*1a90*/  FADD.FTZ R67, R66, -R67 ;  /* 0x8000004342437221 */ /* 0x000fe20000010000 */
[----:B------:R-:W-:Y:S01]  /*1aa0*/  FFMA.FTZ R65, R65, R71, R70 ;  /* 0x0000004741417223 */ /* 0x000fe20000010046 */
[----:B------:R-:W-:-:S02]  /*1ab0*/  HADD2.F32 R66, -RZ, R19.H0_H0 ;  /* 0x20000013ff427230 */ /* 0x000fc40000004100 */
[-CC-:B------:R-:W-:Y:S01]  /*1ac0*/  FFMA.FTZ R61, R61, R71.reuse, R70.reuse ;  /* 0x000000473d3d7223 */ /* 0x180fe20000010046 */
[----:B------:R-:W-:Y:S02]  /*1ad0*/  HADD2.F32 R0, -RZ, R17.H0_H0 ;  /* 0x20000011ff007230 */ /* 0x000fe40000004100 */
[----:B------:R-:W-:Y:S01]  /*1ae0*/  FFMA.FTZ R69, R69, R71, R70 ;  /* 0x0000004745457223 */ /* 0x000fe20000010046 */
[----:B------:R-:W-:Y:S01]  /*1af0*/  FADD.FTZ R35, R32, -R35 ;  /* 0x8000002320237221 */ /* 0x000fe20000010000 */
[----:B------:R-:W-:Y:S01]  /*1b00*/  FFMA.FTZ R32, R58, R25, R33 ;  /* 0x000000193a207223 */ /* 0x000fe20000010021 */
[----:B------:R-:W-:Y:S01]  /*1b10*/  FADD.FTZ R59, R64, -R65 ;  /* 0x80000041403b7221 */ /* 0x000fe20000010000 */
[----:B------:R-:W-:Y:S02]  /*1b20*/  HADD2.F32 R33, -RZ, R18.H0_H0 ;  /* 0x20000012ff217230 */ /* 0x000fe40000004100 */
[----:B------:R-:W-:Y:S01]  /*1b30*/  FADD.FTZ R27, R62, -R27 ;  /* 0x8000001b3e1b7221 */ /* 0x000fe20000010000 */
[----:B------:R-:W-:Y:S01]  /*1b40*/  FFMA.FTZ R66, R58, R67, R66 ;  /* 0x000000433a427223 */ /* 0x000fe20000010042 */
[----:B------:R-:W-:-:S02]  /*1b50*/  HADD2.F32 R64, -RZ, R19.H1_H1 ;  /* 0x30000013ff407230 */ /* 0x000fc40000004100 */
[----:B------:R-:W-:Y:S01]  /*1b60*/  FADD.FTZ R61, R34, -R61 ;  /* 0x8000003d223d7221 */ /* 0x000fe20000010000 */
[----:B------:R-:W-:Y:S01]  /*1b70*/  FADD.FTZ R69, R68, -R69 ;  /* 0x8000004544457221 */ /* 0x000fe20000010000 */
[----:B------:R-:W-:Y:S01]  /*1b80*/  FFMA.FTZ R25, R58, R35, R0 ;  /* 0x000000233a197223 */ /* 0x000fe20000010000 */
[----:B------:R-:W-:Y:S02]  /*1b90*/  HADD2.F32 R24, -RZ, R16.H1_H1 ;  /* 0x30000010ff187230 */ /* 0x000fe40000004100 */
[----:B------:R-:W-:Y:S01]  /*1ba0*/  FMUL.FTZ R35, R66, R57 ;  /* 0x0000003942237220 */ /* 0x000fe20000410000 */
[----:B------:R-:W-:Y:S02]  /*1bb0*/  HADD2.F32 R34, -RZ, R17.H1_H1 ;  /* 0x30000011ff227230 */ /* 0x000fe40000004100 */
[C---:B------:R-:W-:Y:S01]  /*1bc0*/  FFMA.FTZ R26, R58.reuse, R27, R33 ;  /* 0x0000001b3a1a7223 */ /* 0x040fe20000010021 */
[----:B------:R-:W-:Y:S02]  /*1bd0*/  HADD2.F32 R0, -RZ, R18.H1_H1 ;  /* 0x30000012ff007230 */ /* 0x000fe40000004100 */
[----:B------:R-:W-:Y:S01]  /*1be0*/  FFMA.FTZ R27, R58, R69, R64 ;  /* 0x000000453a1b7223 */ /* 0x000fe20000010040 */
[----:B------:R-:W-:-:S02]  /*1bf0*/  HADD2.F32 R60, -RZ, R31.H0_H0 ;  /* 0x2000001fff3c7230 */ /* 0x000fc40000004100 */
[C---:B------:R-:W-:Y:S01]  /*1c00*/  FFMA.FTZ R24, R58.reuse, R61, R24 ;  /* 0x0000003d3a187223 */ /* 0x040fe20000010018 */
[----:B------:R-:W-:Y:S02]  /*1c10*/  HADD2.F32 R62, -RZ, R23.H0_H0 ;  /* 0x20000017ff3e7230 */ /* 0x000fe40000004100 */
[C---:B------:R-:W-:Y:S01]  /*1c20*/  FFMA.FTZ R34, R58.reuse, R63, R34 ;  /* 0x0000003f3a227223 */ /* 0x040fe20000010022 */
[----:B------:R-:W-:Y:S01]  /*1c30*/  FFMA.FTZ R59, R58, R59, R0 ;  /* 0x0000003b3a3b7223 */ /* 0x000fe20000010000 */
[-C--:B------:R-:W-:Y:S01]  /*1c40*/  FMUL.FTZ R61, R60, R35.reuse ;  /* 0x000000233c3d7220 */ /* 0x080fe20000410000 */
[----:B------:R-:W-:Y:S02]  /*1c50*/  HADD2.F32 R63, -RZ, R31.H1_H1 ;  /* 0x3000001fff3f7230 */ /* 0x000fe40000004100 */
[----:B------:R-:W-:Y:S01]  /*1c60*/  FMUL.FTZ R33, R62, R35 ;  /* 0x000000233e217220 */ /* 0x000fe20000410000 */
[--C-:B------:R-:W-:Y:S02]  /*1c70*/  HADD2.F32 R60, -RZ, R30.reuse.H0_H0 ;  /* 0x2000001eff3c7230 */ /* 0x100fe40000004100 */
[----:B------:R-:W-:Y:S01]  /*1c80*/  FMUL.FTZ R58, R27, R57 ;  /* 0x000000391b3a7220 */ /* 0x000fe20000410000 */
[----:B------:R-:W-:-:S02]  /*1c90*/  HADD2.F32 R62, -RZ, R30.H1_H1 ;  /* 0x3000001eff3e7230 */ /* 0x000fc40000004100 */
[-C--:B------:R-:W-:Y:S01]  /*1ca0*/  FMUL.FTZ R35, R26, R57.reuse ;  /* 0x000000391a237220 */ /* 0x080fe20000410000 */
[--C-:B------:R-:W-:Y:S02]  /*1cb0*/  HADD2.F32 R30, -RZ, R22.reuse.H0_H0 ;  /* 0x20000016ff1e7230 */ /* 0x100fe40000004100 */
[----:B------:R-:W-:Y:S01]  /*1cc0*/  FMUL.FTZ R31, R59, R57 ;  /* 0x000000393b1f7220 */ /* 0x000fe20000410000 */
[----:B------:R-:W-:Y:S02]  /*1cd0*/  HADD2.F32 R64, -RZ, R22.H1_H1 ;  /* 0x30000016ff407230 */ /* 0x000fe40000004100 */
[----:B------:R-:W-:Y:S01]  /*1ce0*/  FMUL.FTZ R0, R63, R58 ;  /* 0x0000003a3f007220 */ /* 0x000fe20000410000 */
[----:B------:R-:W-:Y:S01]  /*1cf0*/  FMUL.FTZ R63, R60, R35 ;  /* 0x000000233c3f7220 */ /* 0x000fe20000410000 */
[----:B------:R-:W-:Y:S02]  /*1d00*/  HADD2.F32 R65, -RZ, R23.H1_H1 ;  /* 0x30000017ff417230 */ /* 0x000fe40000004100 */
[----:B------:R-:W-:Y:S01]  /*1d10*/  FMUL.FTZ R60, R62, R31 ;  /* 0x0000001f3e3c7220 */ /* 0x000fe20000410000 */
[----:B------:R-:W-:Y:S01]  /*1d20*/  FMUL.FTZ R35, R30, R35 ;  /* 0x000000231e237220 */ /* 0x000fe20000410000 */
[----:B------:R-:W-:-:S02]  /*1d30*/  HADD2.F32 R62, -RZ, R29.H0_H0 ;  /* 0x2000001dff3e7230 */ /* 0x000fc40000004100 */
[----:B------:R-:W-:Y:S01]  /*1d40*/  FMUL.FTZ R30, R64, R31 ;  /* 0x0000001f401e7220 */ /* 0x000fe20000410000 */
[----:B------:R-:W-:Y:S02]  /*1d50*/  HADD2.F32 R72, -RZ, R29.H1_H1 ;  /* 0x3000001dff487230 */ /* 0x000fe40000004100 */
[-C--:B------:R-:W-:Y:S01]  /*1d60*/  FMUL.FTZ R29, R25, R57.reuse ;  /* 0x00000039191d7220 */ /* 0x080fe20000410000 */
[--C-:B------:R-:W-:Y:S02]  /*1d70*/  HADD2.F32 R70, -RZ, R21.reuse.H0_H0 ;  /* 0x20000015ff467230 */ /* 0x100fe40000004100 */
[----:B------:R-:W-:Y:S01]  /*1d80*/  FMUL.FTZ R31, R34, R57 ;  /* 0x00000039221f7220 */ /* 0x000fe20000410000 */
[----:B------:R-:W-:Y:S02]  /*1d90*/  HADD2.F32 R74, -RZ, R21.H1_H1 ;  /* 0x30000015ff4a7230 */ /* 0x000fe40000004100 */
[----:B------:R-:W-:Y:S01]  /*1da0*/  FMUL.FTZ R58, R65, R58 ;  /* 0x0000003a413a7220 */ /* 0x000fe20000410000 */
[----:B------:R-:W-:-:S02]  /*1db0*/  HADD2.F32 R68, -RZ, R28.H0_H0 ;  /* 0x2000001cff447230 */ /* 0x000fc40000004100 */
[-C--:B------:R-:W-:Y:S01]  /*1dc0*/  FMUL.FTZ R65, R62, R29.reuse ;  /* 0x0000001d3e417220 */ /* 0x080fe20000410000 */
[----:B------:R-:W-:Y:S02]  /*1dd0*/  HADD2.F32 R64, -RZ, R28.H1_H1 ;  /* 0x3000001cff407230 */ /* 0x000fe40000004100 */
[----:B------:R-:W-:Y:S01]  /*1de0*/  FMUL.FTZ R28, R70, R29 ;  /* 0x0000001d461c7220 */ /* 0x000fe20000410000 */
[-C--:B------:R-:W-:Y:S01]  /*1df0*/  FMUL.FTZ R62, R72, R31.reuse ;  /* 0x0000001f483e7220 */ /* 0x080fe20000410000 */
[----:B------:R-:W-:Y:S01]  /*1e00*/  FMUL.FTZ R29, R74, R31 ;  /* 0x0000001f4a1d7220 */ /* 0x000fe20000410000 */
[--C-:B------:R-:W-:Y:S02]  /*1e10*/  HADD2.F32 R70, -RZ, R20.reuse.H0_H0 ;  /* 0x20000014ff467230 */ /* 0x100fe40000004100 */
[-C--:B------:R-:W-:Y:S01]  /*1e20*/  FMUL.FTZ R67, R24, R57.reuse ;  /* 0x0000003918437220 */ /* 0x080fe20000410000 */
[----:B------:R-:W-:Y:S02]  /*1e30*/  HADD2.F32 R72, -RZ, R20.H1_H1 ;  /* 0x30000014ff487230 */ /* 0x000fe40000004100 */
[----:B------:R-:W-:Y:S01]  /*1e40*/  FMUL.FTZ R31, R32, R57 ;  /* 0x00000039201f7220 */ /* 0x000fe20000410000 */
[----:B------:R-:W-:Y:S01]  /*1e50*/  F2FP.F16.F32.PACK_AB R29, R29, R28 ;  /* 0x0000001c1d1d723e */ /* 0x000fe200000000ff */
[----:B------:R-:W-:Y:S01]  /*1e60*/  FMUL.FTZ R64, R64, R67 ;  /* 0x0000004340407220 */ /* 0x000fe20000410000 */
[----:B------:R-:W-:Y:S01]  /*1e70*/  F2FP.F16.F32.PACK_AB R27, R27, R66 ;  /* 0x000000421b1b723e */ /* 0x000fe200000000ff */
[----:B------:R-:W-:Y:S01]  /*1e80*/  FMUL.FTZ R70, R70, R31 ;  /* 0x0000001f46467220 */ /* 0x000fe20000410000 */
[----:B------:R-:W-:Y:S01]  /*1e90*/  FMUL.FTZ R67, R72, R67 ;  /* 0x0000004348437220 */ /* 0x000fe20000410000 */
[----:B------:R-:W-:Y:S01]  /*1ea0*/  FMUL.FTZ R57, R68, R31 ;  /* 0x0000001f44397220 */ /* 0x000fe20000410000 */
[----:B------:R-:W-:-:S02]  /*1eb0*/  F2FP.F16.F32.PACK_AB R26, R59, R26 ;  /* 0x0000001a3b1a723e */ /* 0x000fc400000000ff */
[----:B------:R-:W-:Y:S02]  /*1ec0*/  F2FP.F16.F32.PACK_AB R25, R34, R25 ;  /* 0x000000192219723e */ /* 0x000fe400000000ff */
[----:B------:R-:W-:Y:S02]  /*1ed0*/  F2FP.F16.F32.PACK_AB R24, R24, R32 ;  /* 0x000000201818723e */ /* 0x000fe400000000ff */
[----:B------:R-:W-:Y:S02]  /*1ee0*/  F2FP.F16.F32.PACK_AB R31, R58, R33 ;  /* 0x000000213a1f723e */ /* 0x000fe400000000ff */
[----:B------:R-:W-:Y:S02]  /*1ef0*/  F2FP.F16.F32.PACK_AB R30, R30, R35 ;  /* 0x000000231e1e723e */ /* 0x000fe400000000ff */
[----:B------:R-:W-:-:S07]  /*1f00*/  F2FP.F16.F32.PACK_AB R28, R67, R70 ;  /* 0x00000046431c723e */ /* 0x000fce00000000ff */
.L_x_721:
        /* <DEDUP_REMOVED lines=21> */
.L_x_717:
[----:B------:R-:W-:Y:S02]  /*2060*/  MOV R22, R14 ;  /* 0x0000000e00167202 */ /* 0x000fe40000000f00 */
        /* <DEDUP_REMOVED lines=21> */
[----:B------:R-:W-:-:S07]  /*21c0*/  MOV R4, R10 ;  /* 0x0000000a00047202 */ /* 0x000fce0000000f00 */
.L_x_716:
[----:B------:R-:W-:Y:S05]  /*21d0*/  BSYNC B0 ;  /* 0x0000000000007941 */ /* 0x000fea0003800000 */
.L_x_715:
        /* <DEDUP_REMOVED lines=86> */
.L_x_718:
        /* <DEDUP_REMOVED lines=8> */
.L_x_725:
[----:B------:R-:W-:Y:S05]  /*27c0*/  BSYNC B2 ;  /* 0x0000000000027941 */ /* 0x000fea0003800000 */
.L_x_724:
        /* <DEDUP_REMOVED lines=8> */
.L_x_726:
        /* <DEDUP_REMOVED lines=8> */
.L_x_727:
[----:B------:R-:W-:Y:S02]  /*28d0*/  MOV R31, R72 ;  /* 0x00000048001f7202 */ /* 0x000fe40000000f00 */
[----:B------:R-:W-:Y:S01]  /*28e0*/  MOV R74, R29 ;  /* 0x0000001d004a7202 */ /* 0x000fe20000000f00 */
[----:B------:R-:W-:-:S04]  /*28f0*/  HFMA2 R29, -RZ, RZ, 0, 1.847743988037109375e-06 ;  /* 0x0000001fff1d7431 */ /* 0x000fc800000001ff */
[----:B------:R-:W-:-:S07]  /*2900*/  FADD.FTZ R74, R73, R74 ;  /* 0x0000004a494a7221 */ /* 0x000fce0000010000 */
[----:B------:R-:W-:Y:S05]  /*2910*/  WARPSYNC.COLLECTIVE R28, `(.L_x_728) ;  /* 0x000000001c087348 */ /* 0x000fea0003c00000 */
[----:B------:R0:W1:Y:S02]  /*2920*/  SHFL.BFLY P3, R29, R31, R30, R29 ;  /* 0x0c00001e1f1d7389 */ /* 0x000064000006001d */
[----:B01----:R-:W-:Y:S05]  /*2930*/  ENDCOLLECTIVE ;  /* 0x000000000000791b */ /* 0x003fea0003800000 */
.L_x_728:
        /* <DEDUP_REMOVED lines=8> */
.L_x_729:
[----:B------:R-:W-:Y:S02]  /*29c0*/  MOV R31, R75 ;  /* 0x0000004b001f7202 */ /* 0x000fe40000000f00 */
[----:B------:R-:W-:Y:S01]  /*29d0*/  MOV R77, R29 ;  /* 0x0000001d004d7202 */ /* 0x000fe20000000f00 */
[----:B------:R-:W-:-:S04]  /*29e0*/  HFMA2 R29, -RZ, RZ, 0, 1.847743988037109375e-06 ;  /* 0x0000001fff1d7431 */ /* 0x000fc800000001ff */
[----:B------:R-:W-:-:S07]  /*29f0*/  FADD.FTZ R77, R74, R77 ;  /* 0x0000004d4a4d7221 */ /* 0x000fce0000010000 */
[----:B------:R-:W-:Y:S05]  /*2a00*/  WARPSYNC.COLLECTIVE R28, `(.L_x_730) ;  /* 0x000000001c087348 */ /* 0x000fea0003c00000 */
[----:B------:R0:W1:Y:S02]  /*2a10*/  SHFL.BFLY P3, R29, R31, R30, R29 ;  /* 0x0c00001e1f1d7389 */ /* 0x000064000006001d */
[----:B01----:R-:W-:Y:S05]  /*2a20*/  ENDCOLLECTIVE ;  /* 0x000000000000791b */ /* 0x003fea0003800000 */
.L_x_730:
        /* <DEDUP_REMOVED lines=8> */
.L_x_731:
[----:B------:R-:W-:Y:S02]  /*2ab0*/  MOV R31, R76 ;  /* 0x0000004c001f7202 */ /* 0x000fe40000000f00 */
[----:B------:R-:W-:Y:S01]  /*2ac0*/  MOV R70, R29 ;  /* 0x0000001d00467202 */ /* 0x000fe20000000f00 */
[----:B------:R-:W-:-:S04]  /*2ad0*/  HFMA2 R29, -RZ, RZ, 0, 1.847743988037109375e-06 ;  /* 0x0000001fff1d7431 */ /* 0x000fc800000001ff */
[----:B------:R-:W-:-:S07]  /*2ae0*/  FADD.FTZ R70, R77, R70 ;  /* 0x000000464d467221 */ /* 0x000fce0000010000 */
[----:B------:R-:W-:Y:S05]  /*2af0*/  WARPSYNC.COLLECTIVE R28, `(.L_x_732) ;  /* 0x000000001c087348 */ /* 0x000fea0003c00000 */
[----:B------:R0:W1:Y:S02]  /*2b00*/  SHFL.BFLY P3, R29, R31, R30, R29 ;  /* 0x0c00001e1f1d7389 */ /* 0x000064000006001d */
[----:B01----:R-:W-:Y:S05]  /*2b10*/  ENDCOLLECTIVE ;  /* 0x000000000000791b */ /* 0x003fea0003800000 */
.L_x_732:
        /* <DEDUP_REMOVED lines=8> */
.L_x_733:
[----:B------:R-:W-:Y:S02]  /*2ba0*/  MOV R31, R71 ;  /* 0x00000047001f7202 */ /* 0x000fe40000000f00 */
[----:B------:R-:W-:Y:S01]  /*2bb0*/  MOV R73, R29 ;  /* 0x0000001d00497202 */ /* 0x000fe20000000f00 */
[----:B------:R-:W-:-:S07]  /*2bc0*/  HFMA2 R29, -RZ, RZ, 0, 1.847743988037109375e-06 ;  /* 0x0000001fff1d7431 */ /* 0x000fce00000001ff */
[----:B------:R-:W-:Y:S05]  /*2bd0*/  WARPSYNC.COLLECTIVE R28, `(.L_x_734) ;  /* 0x000000001c087348 */ /* 0x000fea0003c00000 */
[----:B------:R0:W1:Y:S02]  /*2be0*/  SHFL.BFLY P3, R29, R31, R30, R29 ;  /* 0x0c00001e1f1d7389 */ /* 0x000064000006001d */
[----:B01----:R-:W-:Y:S05]  /*2bf0*/  ENDCOLLECTIVE ;  /* 0x000000000000791b */ /* 0x003fea0003800000 */
.L_x_734:
[----:B------:R-:W-:Y:S01]  /*2c00*/  MOV R72, R29 ;  /* 0x0000001d00487202 */ /* 0x000fe20000000f00 */
[----:B------:R-:W-:Y:S06]  /*2c10*/  BRA `(.L_x_735) ;  /* 0xffffffdc00d47947 */ /* 0x000fec000383ffff */
.L_x_736:
        /* <DEDUP_REMOVED lines=14> */
.L_x_6361:


//--------------------- .text._ZN10layer_norm13ln_bwd_kernelINS_13Kernel_traitsI6__halfS2_S2_S2_fjLj256ELj1ELj4ELj1ELj16ENS_18Kernel_traits_baseILj256ES2_S2_S2_S2_fjLj128EEEEELb0ELb1ELb1ELb0EEEvNS_9BwdParamsE --------------------------
	.section	.text._ZN10layer_norm13ln_bwd_kernelINS_13Kernel_traitsI6__halfS2_S2_S2_fjLj256ELj1ELj4ELj1ELj16ENS_18Kernel_traits_baseILj256ES2_S2_S2_S2_fjLj128EEEEELb0ELb1ELb1ELb0EEEvNS_9BwdParamsE,"ax",@progbits
	.align	128
        .global         _ZN10layer_norm13ln_bwd_kernelINS_13Kernel_traitsI6__halfS2_S2_S2_fjLj256ELj1ELj4ELj1ELj16ENS_18Kernel_traits_baseILj256ES2_S2_S2_S2_fjLj128EEEEELb0ELb1ELb1ELb0EEEvNS_9BwdParamsE
        .type           _ZN10layer_norm13ln_bwd_kernelINS_13Kernel_traitsI6__halfS2_S2_S2_fjLj256ELj1ELj4ELj1ELj16ENS_18Kernel_traits_baseILj256ES2_S2_S2_S2_fjLj128EEEEELb0ELb1ELb1ELb0EEEvNS_9BwdParamsE,@function
        .size           _ZN10layer_norm13ln_bwd_kernelINS_13Kernel_traitsI6__halfS2_S2_S2_fjLj256ELj1ELj4ELj1ELj16ENS_18Kernel_traits_baseILj256ES2_S2_S2_S2_fjLj128EEEEELb0ELb1ELb1ELb0EEEvNS_9BwdParamsE,(.L_x_6362 - _ZN10layer_norm13ln_bwd_kernelINS_13Kernel_traitsI6__halfS2_S2_S2_fjLj256ELj1ELj4ELj1ELj16ENS_18Kernel_traits_baseILj256ES2_S2_S2_S2_fjLj128EEEEELb0ELb1ELb1ELb0EEEvNS_9BwdParamsE)
        .other          _ZN10layer_norm13ln_bwd_kernelINS_13Kernel_traitsI6__halfS2_S2_S2_fjLj256ELj1ELj4ELj1ELj16ENS_18Kernel_traits_baseILj256ES2_S2_S2_S2_fjLj128EEEEELb0ELb1ELb1ELb0EEEvNS_9BwdParamsE,@"STO_CUDA_ENTRY STV_DEFAULT"
_ZN10layer_norm13ln_bwd_kernelINS_13Kernel_traitsI6__halfS2_S2_S2_fjLj256ELj1ELj4ELj1ELj16ENS_18Kernel_traits_baseILj256ES2_S2_S2_S2_fjLj128EEEEELb0ELb1ELb1ELb0EEEvNS_9BwdParamsE:
.text._ZN10layer_norm13ln_bwd_kernelINS_13Kernel_traitsI6__halfS2_S2_S2_fjLj256ELj1ELj4ELj1ELj16ENS_18Kernel_traits_baseILj256ES2_S2_S2_S2_fjLj128EEEEELb0ELb1ELb1ELb0EEEvNS_9BwdParamsE:
        /* <DEDUP_REMOVED lines=19> */
[----:B------:R-:W-:Y:S01]  /*0130*/  SHF.R.U32.HI R51, RZ, 0x5, R51 ;  /* 0x00000005ff337819 */ /* 0x000fe20000011633 */
[----:B--2---:R-:W-:-:S06]  /*0140*/  USHF.L.U32 UR4, UR5, 0x2, URZ ;  /* 0x0000000205047899 */ /* 0x004fcc00080006ff */
[----:B------:R-:W-:Y:S01]  /*0150*/  LOP3.LUT R51, R51, UR4, RZ, 0xfc, !PT ;  /* 0x0000000433337c12 */ /* 0x000fe2000f8efcff */
[----:B---3--:R-:W-:-:S05]  /*0160*/  @P0 IMAD.WIDE.U32 R2, R0, 0x10, R2 ;  /* 0x0000001000020825 */ /* 0x008fca00078e0002 */
[----:B------:R-:W5:Y:S01]  /*0170*/  @P0 LDG.E.128 R52, desc[UR6][R2.64] ;  /* 0x0000000602340981 */ /* 0x000f62000c1e1d00 */
[----:B----4-:R-:W-:-:S05]  /*0180*/  @P0 IMAD.WIDE.U32 R12, R0, 0x10, R12 ;  /* 0x00000010000c0825 */ /* 0x010fca00078e000c */
[----:B------:R2:W5:Y:S01]  /*0190*/  @P0 LDG.E.128 R4, desc[UR6][R12.64] ;  /* 0x000000060c040981 */ /* 0x000562000c1e1d00 */
        /* <DEDUP_REMOVED lines=9> */
[----:B--2---:R-:W-:Y:S02]  /*0230*/  CS2R R12, SRZ ;  /* 0x00000000000c7805 */ /* 0x004fe4000001ff00 */
[----:B------:R-:W-:Y:S02]  /*0240*/  CS2R R26, SRZ ;  /* 0x00000000001a7805 */ /* 0x000fe4000001ff00 */
[----:B------:R-:W-:Y:S02]  /*0250*/  CS2R R24, SRZ ;  /* 0x0000000000187805 */ /* 0x000fe4000001ff00 */
[----:B------:R-:W-:-:S02]  /*0260*/  CS2R R30, SRZ ;  /* 0x00000000001e7805 */ /* 0x000fc4000001ff00 */
[----:B------:R-:W-:Y:S01]  /*0270*/  CS2R R28, SRZ ;  /* 0x00000000001c7805 */ /* 0x000fe2000001ff00 */
[----:B01----:R-:W-:Y:S06]  /*0280*/  @P0 BRA `(.L_x_738) ;  /* 0x0000002400e40947 */ /* 0x003fec0003800000 */
[----:B------:R-:W0:Y:S01]  /*0290*/  LDCU.64 UR8, c[0x0][0x438] ;  /* 0x00008700ff0877ac */ /* 0x000e220008000a00 */
[----:B------:R-:W1:Y:S01]  /*02a0*/  LDC.U8 R76, c[0x0][0x410] ;  /* 0x00010400ff4c7b82 */ /* 0x000e620000000000 */
[----:B------:R-:W-:Y:S01]  /*02b0*/  HFMA2 R8, -RZ, RZ, 0, 0 ;  /* 0x00000000ff087431 */ /* 0x000fe200000001ff */
[----:B0-----:R-:W-:-:S04]  /*02c0*/  ISETP.NE.U32.AND P0, PT, RZ, UR8, PT ;  /* 0x00000008ff007c0c */ /* 0x001fc8000bf05070 */
[----:B------:R-:W-:-:S04]  /*02d0*/  ISETP.NE.AND.EX P0, PT, RZ, UR9, PT, P0 ;  /* 0x00000009ff007c0c */ /* 0x000fc8000bf05300 */
[----:B------:R-:W-:-:S13]  /*02e0*/  ISETP.LT.U32.OR P0, PT, R77, 0x20, !P0 ;  /* 0x000000204d00780c */ /* 0x000fda0004701470 */
.L_x_765:
[----:B------:R-:W0:Y:S08]  /*02f0*/  LDC.64 R48, c[0x0][0x3f8] ;  /* 0x0000fe00ff307b82 */ /* 0x000e300000000a00 */
[----:B--2---:R-:W2:Y:S08]  /*0300*/  LDC.64 R46, c[0x0][0x3c8] ;  /* 0x0000f200ff2e7b82 */ /* 0x004eb00000000a00 */
[----:B------:R-:W3:Y:S01]  /*0310*/  LDC.64 R44, c[0x0][0x3f0] ;  /* 0x0000fc00ff2c7b82 */ /* 0x000ee20000000a00 */
[----:B0-----:R-:W-:-:S07]  /*0320*/  IMAD.WIDE R48, R51, 0x4, R48 ;  /* 0x0000000433307825 */ /* 0x001fce00078e0230 */
[----:B------:R-:W0:Y:S01]  /*0330*/  LDC.64 R60, c[0x0][0x3c0] ;  /* 0x0000f000ff3c7b82 */ /* 0x000e220000000a00 */
[----:B------:R-:W4:Y:S01]  /*0340*/  LDG.E R48, desc[UR6][R48.64] ;  /* 0x0000000630307981 */ /* 0x000f22000c1e1900 */
[----:B--2---:R-:W-:-:S05]  /*0350*/  IMAD.WIDE R46, R51, 0x4, R46 ;  /* 0x00000004332e7825 */ /* 0x004fca00078e022e */
[----:B-----5:R2:W5:Y:S01]  /*0360*/  LDG.E R74, desc[UR6][R46.64] ;  /* 0x000000062e4a7981 */ /* 0x020562000c1e1900 */
[----:B---3--:R-:W-:-:S05]  /*0370*/  IMAD.WIDE R44, R51, 0x4, R44 ;  /* 0x00000004332c7825 */ /* 0x008fca00078e022c */
[----:B------:R2:W5:Y:S01]  /*0380*/  LDG.E R78, desc[UR6][R44.64] ;  /* 0x000000062c4e7981 */ /* 0x000562000c1e1900 */
[----:B------:R-:W-:Y:S01]  /*0390*/  BSSY.RECONVERGENT B1, `(.L_x_739) ;  /* 0x0000078000017945 */ /* 0x000fe20003800200 */
[----:B------:R-:W-:Y:S02]  /*03a0*/  MOV R79, RZ ;  /* 0x000000ff004f7202 */ /* 0x000fe40000000f00 */
[----:B------:R-:W-:Y:S02]  /*03b0*/  MOV R80, RZ ;  /* 0x000000ff00507202 */ /* 0x000fe40000000f00 */
[----:B----4-:R-:W-:-:S13]  /*03c0*/  ISETP.GE.AND P3, PT, R48, 0x1, PT ;  /* 0x000000013000780c */ /* 0x010fda0003f66270 */
[----:B0-2---:R-:W-:Y:S05]  /*03d0*/  @!P3 BRA `(.L_x_740) ;  /* 0x0000000400acb947 */ /* 0x005fea0003800000 */
[----:B------:R-:W-:-:S13]  /*03e0*/  ISETP.GE.U32.AND P1, PT, R77, 0x20, PT ;  /* 0x000000204d00780c */ /* 0x000fda0003f26070 */
[----:B------:R-:W-:Y:S05]  /*03f0*/  @!P1 BRA `(.L_x_741) ;  /* 0x0000000400c49947 */ /* 0x000fea0003800000 */
[----:B------:R-:W0:Y:S01]  /*0400*/  LDC.64 R46, c[0x0][0x3a8] ;  /* 0x0000ea00ff2e7b82 */ /* 0x000e220000000a00 */
[----:B------:R-:W-:Y:S01]  /*0410*/  IMAD R2, R51, UR16, RZ ;  /* 0x0000001033027c24 */ /* 0x000fe2000f8e02ff */
[----:B------:R-:W-:-:S04]  /*0420*/  IADD3 R49, PT, PT, R48, -0x1, RZ ;  /* 0xffffffff30317810 */ /* 0x000fc80007ffe0ff */
[----:B------:R-:W-:Y:S01]  /*0430*/  SHF.R.S32.HI R3, RZ, 0x1f, R2 ;  /* 0x0000001fff037819 */ /* 0x000fe20000011402 */
[----:B------:R-:W-:Y:S01]  /*0440*/  IMAD R49, R49, UR16, RZ ;  /* 0x0000001031317c24 */ /* 0x000fe2000f8e02ff */
[----:B------:R-:W2:Y:S02]  /*0450*/  LDC.64 R44, c[0x0][0x428] ;  /* 0x00010a00ff2c7b82 */ /* 0x000ea40000000a00 */
[----:B------:R-:W-:-:S04]  /*0460*/  LEA.HI R3, R3, R2, RZ, 0x3 ;  /* 0x0000000203037211 */ /* 0x000fc800078f18ff */
[----:B------:R-:W-:Y:S01]  /*0470*/  LEA.HI.SX32 R67, R3, R0, 0x1d ;  /* 0x0000000003437211 */ /* 0x000fe200078feaff */
[----:B------:R-:W-:-:S06]  /*0480*/  IMAD.WIDE R2, R51, 0x4, R60 ;  /* 0x0000000433027825 */ /* 0x000fcc00078e023c */
[----:B------:R-:W3:Y:S01]  /*0490*/  LDG.E R2, desc[UR6][R2.64] ;  /* 0x0000000602027981 */ /* 0x000ee2000c1e1900 */
[----:B0-----:R-:W-:Y:S01]  /*04a0*/  IMAD.WIDE.U32 R60, R67, 0x10, R46 ;  /* 0x00000010433c7825 */ /* 0x001fe200078e002e */
[----:B------:R-:W-:-:S04]  /*04b0*/  SHF.R.S32.HI R46, RZ, 0x1f, R49 ;  /* 0x0000001fff2e7819 */ /* 0x000fc80000011431 */
[----:B------:R-:W-:Y:S01]  /*04c0*/  LEA.HI R49, R46, R49, RZ, 0x3 ;  /* 0x000000312e317211 */ /* 0x000fe200078f18ff */
[----:B------:R-:W4:Y:S03]  /*04d0*/  LDG.E.128 R60, desc[UR6][R60.64] ;  /* 0x000000063c3c7981 */ /* 0x000f26000c1e1d00 */
[----:B------:R-:W-:-:S05]  /*04e0*/  LEA.HI.SX32 R49, R49, R0, 0x1d ;  /* 0x0000000031317211 */ /* 0x000fca00078feaff */
[----:B--2---:R-:W-:-:S06]  /*04f0*/  IMAD.WIDE.U32 R44, R49, 0x10, R44 ;  /* 0x00000010312c7825 */ /* 0x004fcc00078e002c */
[----:B------:R-:W2:Y:S01]  /*0500*/  LDG.E.128 R44, desc[UR6][R44.64] ;  /* 0x000000062c2c7981 */ /* 0x000ea2000c1e1d00 */
[----:B------:R-:W-:-:S04]  /*0510*/  ISETP.NE.U32.AND P1, PT, RZ, UR18, PT ;  /* 0x00000012ff007c0c */ /* 0x000fc8000bf25070 */
[----:B------:R-:W-:-:S13]  /*0520*/  ISETP.NE.AND.EX P1, PT, RZ, UR19, PT, P1 ;  /* 0x00000013ff007c0c */ /* 0x000fda000bf25310 */
[----:B------:R-:W0:Y:S02]  /*0530*/  @P1 LDC.64 R64, c[0x0][0x438] ;  /* 0x00010e00ff401b82 */ /* 0x000e240000000a00 */
[----:B0-----:R-:W-:-:S05]  /*0540*/  @P1 IMAD.WIDE.U32 R64, R67, 0x10, R64 ;  /* 0x0000001043401825 */ /* 0x001fca00078e0040 */
[----:B------:R0:W5:Y:S01]  /*0550*/  @P1 LDG.E.128 R36, desc[UR6][R64.64] ;  /* 0x0000000640241981 */ /* 0x000162000c1e1d00 */
[----:B-1----:R-:W-:-:S04]  /*0560*/  ISETP.NE.AND P1, PT, R76, RZ, PT ;  /* 0x000000ff4c00720c */ /* 0x002fc80003f25270 */
[----:B---3--:R-:W-:Y:S01]  /*0570*/  FSEL R49, R2, RZ, !P1 ;  /* 0x000000ff02317208 */ /* 0x008fe20004800000 */
[--C-:B----4-:R-:W-:Y:S02]  /*0580*/  HADD2.F32 R2, -RZ, R60.reuse.H0_H0 ;  /* 0x2000003cff027230 */ /* 0x110fe40000004100 */
[----:B------:R-:W-:Y:S02]  /*0590*/  HADD2.F32 R60, -RZ, R60.H1_H1 ;  /* 0x3000003cff3c7230 */ /* 0x000fe40000004100 */
[--C-:B------:R-:W-:Y:S02]  /*05a0*/  HADD2.F32 R66, -RZ, R61.reuse.H1_H1 ;  /* 0x3000003dff427230 */ /* 0x100fe40000004100 */
[C---:B------:R-:W-:Y:S01]  /*05b0*/  FADD.FTZ R3, -R49.reuse, R2 ;  /* 0x0000000231037221 */ /* 0x040fe20000010100 */
[----:B------:R-:W-:Y:S02]  /*05c0*/  HADD2.F32 R50, -RZ, R61.H0_H0 ;  /* 0x2000003dff327230 */ /* 0x000fe40000004100 */
[----:B0-----:R-:W-:Y:S01]  /*05d0*/  FADD.FTZ R65, -R49, R60 ;  /* 0x0000003c31417221 */ /* 0x001fe20000010100 */
[----:B------:R-:W-:-:S02]  /*05e0*/  HADD2.F32 R68, -RZ, R62.H0_H0 ;  /* 0x2000003eff447230 */ /* 0x000fc40000004100 */
[----:B------:R-:W-:Y:S01]  /*05f0*/  FADD.FTZ R71, -R49, R66 ;  /* 0x0000004231477221 */ /* 0x000fe20000010100 */
[----:B------:R-:W-:Y:S02]  /*0600*/  HADD2.F32 R62, -RZ, R62.H1_H1 ;  /* 0x3000003eff3e7230 */ /* 0x000fe40000004100 */
[--C-:B------:R-:W-:Y:S02]  /*0610*/  HADD2.F32 R70, -RZ, R63.reuse.H0_H0 ;  /* 0x2000003fff467230 */ /* 0x100fe40000004100 */
[----:B------:R-:W-:Y:S02]  /*0620*/  HADD2.F32 R72, -RZ, R63.H1_H1 ;  /* 0x3000003fff487230 */ /* 0x000fe40000004100 */
[--C-:B--2---:R-:W-:Y:S02]  /*0630*/  HADD2.F32 R63, -RZ, R44.reuse.H0_H0 ;  /* 0x2000002cff3f7230 */ /* 0x104fe40000004100 */
[----:B------:R-:W-:Y:S02]  /*0640*/  HADD2.F32 R60, -RZ, R44.H1_H1 ;  /* 0x3000002cff3c7230 */ /* 0x000fe40000004100 */
[----:B------:R-:W-:-:S02]  /*0650*/  HADD2.F32 R69, -RZ, R45.H0_H0 ;  /* 0x2000002dff457230 */ /* 0x000fc40000004100 */
[----:B------:R-:W-:Y:S02]  /*0660*/  HADD2.F32 R66, -RZ, R45.H1_H1 ;  /* 0x3000002dff427230 */ /* 0x000fe40000004100 */
[----:B------:R-:W-:Y:S01]  /*0670*/  FADD.FTZ R67, -R49, R50 ;  /* 0x0000003231437221 */ /* 0x000fe20000010100 */
[--C-:B------:R-:W-:Y:S02]  /*0680*/  HADD2.F32 R2, -RZ, R52.reuse.H0_H0 ;  /* 0x20000034ff027230 */ /* 0x100fe40000004100 */
[----:B-----5:R-:W-:Y:S01]  /*0690*/  FMUL.FTZ R3, R74, R3 ;  /* 0x000000034a037220 */ /* 0x020fe20000410000 */
[--C-:B------:R-:W-:Y:S02]  /*06a0*/  HADD2.F32 R45, -RZ, R47.reuse.H0_H0 ;  /* 0x2000002fff2d7230 */ /* 0x100fe40000004100 */
[----:B------:R-:W-:Y:S02]  /*06b0*/  HADD2.F32 R44, -RZ, R47.H1_H1 ;  /* 0x3000002fff2c7230 */ /* 0x000fe40000004100 */
[----:B------:R-:W-:-:S02]  /*06c0*/  HADD2.F32 R47, -RZ, R52.H1_H1 ;  /* 0x30000034ff2f7230 */ /* 0x000fc40000004100 */
[----:B------:R-:W-:Y:S01]  /*06d0*/  FADD.FTZ R61, -R49, R62 ;  /* 0x0000003e313d7221 */ /* 0x000fe20000010100 */
[----:B------:R-:W-:Y:S01]  /*06e0*/  FMUL.FTZ R50, R74, R65 ;  /* 0x000000414a327220 */ /* 0x000fe20000410000 */
[--C-:B------:R-:W-:Y:S02]  /*06f0*/  HADD2.F32 R62, -RZ, R53.reuse.H0_H0 ;  /* 0x20000035ff3e7230 */ /* 0x100fe40000004100 */
[-C--:B------:R-:W-:Y:S01]  /*0700*/  FMUL.FTZ R2, R2, R63.reuse ;  /* 0x0000003f02027220 */ /* 0x080fe20000410000 */
[----:B------:R-:W-:Y:S01]  /*0710*/  FADD.FTZ R8, R8, R63 ;  /* 0x0000003f08087221 */ /* 0x000fe20000010000 */
[----:B------:R-:W-:Y:S01]  /*0720*/  FFMA.FTZ R28, R3, R63, R28 ;  /* 0x0000003f031c7223 */ /* 0x000fe2000001001c */
[----:B------:R-:W-:Y:S01]  /*0730*/  FMUL.FTZ R65, R74, R67 ;  /* 0x000000434a417220 */ /* 0x000fe20000410000 */
[----:B------:R-:W-:Y:S01]  /*0740*/  FADD.FTZ R75, -R49, R68 ;  /* 0x00000044314b7221 */ /* 0x000fe20000010100 */
[----:B------:R-:W-:Y:S01]  /*0750*/  FMUL.FTZ R63, R47, R60 ;  /* 0x0000003c2f3f7220 */ /* 0x000fe20000410000 */
[----:B------:R-:W-:-:S02]  /*0760*/  HADD2.F32 R67, -RZ, R53.H1_H1 ;  /* 0x30000035ff437230 */ /* 0x000fc40000004100 */
[----:B------:R-:W-:Y:S01]  /*0770*/  FMUL.FTZ R64, R74, R71 ;  /* 0x000000474a407220 */ /* 0x000fe20000410000 */
[----:B------:R-:W-:Y:S02]  /*0780*/  HADD2.F32 R68, -RZ, R46.H0_H0 ;  /* 0x2000002eff447230 */ /* 0x000fe40000004100 */
[----:B------:R-:W-:Y:S02]  /*0790*/  HADD2.F32 R47, -RZ, R54.H0_H0 ;  /* 0x20000036ff2f7230 */ /* 0x000fe40000004100 */
        /* <DEDUP_REMOVED lines=9> */
[----:B------:R-:W-:Y:S01]  /*0830*/  FMUL.FTZ R66, R47, R68 ;  /* 0x000000442f427220 */ /* 0x000fe20000410000 */
[----:B------:R-:W-:Y:S01]  /*0840*/  FADD.FTZ R60, RZ, R2 ;  /* 0x00000002ff3c7221 */ /* 0x000fe20000010000 */
[----:B------:R-:W-:Y:S01]  /*0850*/  FFMA.FTZ R47, R3, R2, RZ ;  /* 0x00000002032f7223 */ /* 0x000fe200000100ff */
[----:B------:R-:W-:-:S02]  /*0860*/  HADD2.F32 R46, -RZ, R46.H1_H1 ;  /* 0x3000002eff2e7230 */ /* 0x000fc40000004100 */
[----:B------:R-:W-:Y:S01]  /*0870*/  FADD.FTZ R12, R12, R68 ;  /* 0x000000440c0c7221 */ /* 0x000fe20000010000 */
[----:B------:R-:W-:Y:S02]  /*0880*/  HADD2.F32 R71, -RZ, R54.H1_H1 ;  /* 0x30000036ff477230 */ /* 0x000fe40000004100 */
        /* <DEDUP_REMOVED lines=32> */
.L_x_740:
        /* <DEDUP_REMOVED lines=8> */
.L_x_741:
[----:B------:R-:W-:Y:S05]  /*0b10*/  BSYNC.RECONVERGENT B1 ;  /* 0x0000000000017941 */ /* 0x000fea0003800200 */
.L_x_739:
        /* <DEDUP_REMOVED lines=21> */
.L_x_779:
        /* <DEDUP_REMOVED lines=16> */
[----:B------:R2:W5:Y:S01]  /*0d70*/  @P2 LDG.E.128 R56, desc[UR6][R46.64] ;  /* 0x000000062e382981 */ /* 0x000562000c1e1d00 */
[----:B------:R-:W-:Y:S01]  /*0d80*/  UISETP.NE.U32.AND UP0, UPT, UR18, URZ, UPT ;  /* 0x000000ff1200728c */ /* 0x000fe2000bf05070 */
[----:B------:R-:W-:Y:S01]  /*0d90*/  FMUL.FTZ R60, R60, UR10 ;  /* 0x0000000a3c3c7c20 */ /* 0x000fe20008410000 */
[----:B-1----:R-:W-:Y:S01]  /*0da0*/  ISETP.NE.AND P1, PT, R76, RZ, PT ;  /* 0x000000ff4c00720c */ /* 0x002fe20003f25270 */
[----:B------:R-:W-:Y:S01]  /*0db0*/  BSSY.RECONVERGENT B1, `(.L_x_745) ;  /* 0x00001b3000017945 */ /* 0x000fe20003800200 */
[----:B------:R-:W-:Y:S01]  /*0dc0*/  UISETP.NE.AND.EX UP0, UPT, UR19, URZ, UPT, UP0 ;  /* 0x000000ff1300728c */ /* 0x000fe2000bf05300 */
[----:B------:R-:W-:Y:S01]  /*0dd0*/  FMUL.FTZ R49, R49, UR10 ;  /* 0x0000000a31317c20 */ /* 0x000fe20008410000 */
[----:B------:R-:W-:-:S07]  /*0de0*/  FSEL R60, R60, RZ, !P1 ;  /* 0x000000ff3c3c7208 */ /* 0x000fce0004800000 */
[----:B--2---:R-:W-:Y:S05]  /*0df0*/  BRA.U UP0, `(.L_x_746) ;  /* 0x0000000d00887547 */ /* 0x004fea000b800000 */
[----:B0-----:R-:W-:Y:S02]  /*0e00*/  MOV R80, UR20 ;  /* 0x0000001400507c02 */ /* 0x001fe40008000f00 */
[----:B------:R-:W-:Y:S02]  /*0e10*/  MOV R79, UR21 ;  /* 0x00000015004f7c02 */ /* 0x000fe40008000f00 */
[----:B------:R-:W-:-:S04]  /*0e20*/  ISETP.NE.U32.AND P1, PT, R80, RZ, PT ;  /* 0x000000ff5000720c */ /* 0x000fc80003f25070 */
[----:B------:R-:W-:-:S13]  /*0e30*/  ISETP.NE.AND.EX P1, PT, R79, RZ, PT, P1 ;  /* 0x000000ff4f00720c */ /* 0x000fda0003f25310 */
[----:B------:R-:W-:Y:S05]  /*0e40*/  @P1 BRA `(.L_x_747) ;  /* 0x0000000400dc1947 */ /* 0x000fea0003800000 */
[----:B------:R-:W-:Y:S04]  /*0e50*/  BSSY.RECONVERGENT B3, `(.L_x_748) ;  /* 0x000000e000037945 */ /* 0x000fe80003800200 */
[----:B------:R-:W-:Y:S05]  /*0e60*/  @!P2 BRA `(.L_x_749) ;  /* 0x000000000030a947 */ /* 0x000fea0003800000 */
[----:B------:R-:W-:Y:S01]  /*0e70*/  FFMA.FTZ R47, R3, R49, R60 ;  /* 0x00000031032f7223 */ /* 0x000fe2000001003c */
[----:B------:R-:W-:Y:S01]  /*0e80*/  ISETP.GT.AND P1, PT, R48, RZ, PT ;  /* 0x000000ff3000720c */ /* 0x000fe20003f24270 */
[----:B------:R-:W-:Y:S02]  /*0e90*/  HADD2.F32 R78, -RZ, R4.H0_H0 ;  /* 0x20000004ff4e7230 */ /* 0x000fe40000004100 */
[----:B------:R-:W-:Y:S01]  /*0ea0*/  FADD.FTZ R47, R2, -R47 ;  /* 0x8000002f022f7221 */ /* 0x000fe20000010000 */
[----:B-----5:R-:W-:-:S03]  /*0eb0*/  HADD2.F32 R46, -RZ, R56.H0_H0 ;  /* 0x20000038ff2e7230 */ /* 0x020fc60000004100 */
[----:B------:R-:W-:-:S05]  /*0ec0*/  FMUL.FTZ R47, R74, R47 ;  /* 0x0000002f4a2f7220 */ /* 0x000fca0000410000 */
[----:B------:R-:W-:-:S05]  /*0ed0*/  FSEL R47, R47, RZ, P1 ;  /* 0x000000ff2f2f7208 */ /* 0x000fca0000800000 */
[----:B------:R-:W-:-:S04]  /*0ee0*/  FMUL.FTZ R47, R47, UR11 ;  /* 0x0000000b2f2f7c20 */ /* 0x000fc80008410000 */
[C---:B------:R-:W-:Y:S01]  /*0ef0*/  FMUL.FTZ R78, R47.reuse, R78 ;  /* 0x0000004e2f4e7220 */ /* 0x040fe20000410000 */
[----:B------:R-:W-:-:S04]  /*0f00*/  FFMA.FTZ R16, R47, R46, R16 ;  /* 0x0000002e2f107223 */ /* 0x000fc80000010010 */
[----:B------:R-:W-:-:S04]  /*0f10*/  F2FP.F16.F32.PACK_AB R78, RZ, R78 ;  /* 0x0000004eff4e723e */ /* 0x000fc800000000ff */
[----:B------:R-:W-:-:S07]  /*0f20*/  PRMT R40, R78, 0x7610, R40 ;  /* 0x000076104e287816 */ /* 0x000fce0000000028 */
.L_x_749:
[----:B------:R-:W-:Y:S05]  /*0f30*/  BSYNC.RECONVERGENT B3 ;  /* 0x0000000000037941 */ /* 0x000fea0003800200 */
.L_x_748:
[----:B------:R-:W-:Y:S04]  /*0f40*/  BSSY.RECONVERGENT B3, `(.L_x_750) ;  /* 0x000000e000037945 */ /* 0x000fe80003800200 */
[----:B------:R-:W-:Y:S05]  /*0f50*/  @!P2 BRA `(.L_x_751) ;  /* 0x000000000030a947 */ /* 0x000fea0003800000 */
[----:B------:R-:W-:Y:S01]  /*0f60*/  FFMA.FTZ R46, R50, R49, R60 ;  /* 0x00000031322e7223 */ /* 0x000fe2000001003c */
[----:B------:R-:W-:Y:S01]  /*0f70*/  ISETP.GT.AND P1, PT, R48, RZ, PT ;  /* 0x000000ff3000720c */ /* 0x000fe20003f24270 */
[----:B------:R-:W-:Y:S02]  /*0f80*/  HADD2.F32 R61, -RZ, R4.H1_H1 ;  /* 0x30000004ff3d7230 */ /* 0x000fe40000004100 */
[----:B------:R-:W-:-:S04]  /*0f90*/  FADD.FTZ R47, R63, -R46 ;  /* 0x8000002e3f2f7221 */ /* 0x000fc80000010000 */
[----:B------:R-:W-:-:S05]  /*0fa0*/  FMUL.FTZ R47, R74, R47 ;  /* 0x0000002f4a2f7220 */ /* 0x000fca0000410000 */
[----:B------:R-:W-:-:S05]  /*0fb0*/  FSEL R47, R47, RZ, P1 ;  /* 0x000000ff2f2f7208 */ /* 0x000fca0000800000 */
[----:B------:R-:W-:Y:S01]  /*0fc0*/  FMUL.FTZ R46, R47, UR11 ;  /* 0x0000000b2f2e7c20 */ /* 0x000fe20008410000 */
[----:B-----5:R-:W-:-:S03]  /*0fd0*/  HADD2.F32 R47, -RZ, R56.H1_H1 ;  /* 0x30000038ff2f7230 */ /* 0x020fc60000004100 */
[C---:B------:R-:W-:Y:S02]  /*0fe0*/  FMUL.FTZ R61, R46.reuse, R61 ;  /* 0x0000003d2e3d7220 */ /* 0x040fe40000410000 */
[----:B------:R-:W-:-:S03]  /*0ff0*/  FFMA.FTZ R17, R46, R47, R17 ;  /* 0x0000002f2e117223 */ /* 0x000fc60000010011 */
[----:B------:R-:W-:-:S04]  /*1000*/  F2FP.F16.F32.PACK_AB R61, RZ, R61 ;  /* 0x0000003dff3d723e */ /* 0x000fc800000000ff */
[----:B------:R-:W-:-:S07]  /*1010*/  PRMT R40, R40, 0x5410, R61 ;  /* 0x0000541028287816 */ /* 0x000fce000000003d */
.L_x_751:
[----:B------:R-:W-:Y:S05]  /*1020*/  BSYNC.RECONVERGENT B3 ;  /* 0x0000000000037941 */ /* 0x000fea0003800200 */
.L_x_750:
        /* <DEDUP_REMOVED lines=14> */
.L_x_753:
[----:B------:R-:W-:Y:S05]  /*1110*/  BSYNC.RECONVERGENT B3 ;  /* 0x0000000000037941 */ /* 0x000fea0003800200 */
.L_x_752:
        /* <DEDUP_REMOVED lines=14> */
.L_x_755:
[----:B------:R-:W-:Y:S05]  /*1200*/  BSYNC.RECONVERGENT B3 ;  /* 0x0000000000037941 */ /* 0x000fea0003800200 */
.L_x_754:
        /* <DEDUP_REMOVED lines=14> */
.L_x_757:
[----:B------:R-:W-:Y:S05]  /*12f0*/  BSYNC.RECONVERGENT B3 ;  /* 0x0000000000037941 */ /* 0x000fea0003800200 */
.L_x_756:
        /* <DEDUP_REMOVED lines=14> */
.L_x_759:
[----:B------:R-:W-:Y:S05]  /*13e0*/  BSYNC.RECONVERGENT B3 ;  /* 0x0000000000037941 */ /* 0x000fea0003800200 */
.L_x_758:
        /* <DEDUP_REMOVED lines=14> */
.L_x_761:
[----:B------:R-:W-:Y:S05]  /*14d0*/  BSYNC.RECONVERGENT B3 ;  /* 0x0000000000037941 */ /* 0x000fea0003800200 */
.L_x_760:
[----:B------:R-:W-:Y:S05]  /*14e0*/  @!P2 BRA `(.L_x_762) ;  /* 0x0000001000fca947 */ /* 0x000fea0003800000 */
[----:B------:R-:W-:Y:S01]  /*14f0*/  FFMA.FTZ R60, R72, R49, R60 ;  /* 0x00000031483c7223 */ /* 0x000fe2000001003c */
[----:B------:R-:W-:-:S03]  /*1500*/  ISETP.GT.AND P1, PT, R48, RZ, PT ;  /* 0x000000ff3000720c */ /* 0x000fc60003f24270 */
[----:B------:R-:W-:-:S04]  /*1510*/  FADD.FTZ R47, R75, -R60 ;  /* 0x8000003c4b2f7221 */ /* 0x000fc80000010000 */
[----:B------:R-:W-:-:S05]  /*1520*/  FMUL.FTZ R47, R74, R47 ;  /* 0x0000002f4a2f7220 */ /* 0x000fca0000410000 */
[----:B------:R-:W-:Y:S01]  /*1530*/  FSEL R46, R47, RZ, P1 ;  /* 0x000000ff2f2e7208 */ /* 0x000fe20000800000 */
[----:B------:R-:W-:-:S04]  /*1540*/  HADD2.F32 R47, -RZ, R7.H1_H1 ;  /* 0x30000007ff2f7230 */ /* 0x000fc80000004100 */
[----:B------:R-:W-:-:S04]  /*1550*/  FMUL.FTZ R46, R46, UR11 ;  /* 0x0000000b2e2e7c20 */ /* 0x000fc80008410000 */
[----:B------:R-:W-:Y:S01]  /*1560*/  FMUL.FTZ R48, R46, R47 ;  /* 0x0000002f2e307220 */ /* 0x000fe20000410000 */
[----:B-----5:R-:W-:-:S04]  /*1570*/  HADD2.F32 R47, -RZ, R59.H1_H1 ;  /* 0x3000003bff2f7230 */ /* 0x020fc80000004100 */
[----:B------:R-:W-:Y:S01]  /*1580*/  F2FP.F16.F32.PACK_AB R48, RZ, R48 ;  /* 0x00000030ff30723e */ /* 0x000fe200000000ff */
[----:B------:R-:W-:-:S03]  /*1590*/  FFMA.FTZ R23, R46, R47, R23 ;  /* 0x0000002f2e177223 */ /* 0x000fc60000010017 */
[----:B------:R-:W-:Y:S01]  /*15a0*/  PRMT R43, R43, 0x5410, R48 ;  /* 0x000054102b2b7816 */ /* 0x000fe20000000030 */
[----:B------:R-:W-:Y:S06]  /*15b0*/  BRA `(.L_x_762) ;  /* 0x0000001000c87947 */ /* 0x000fec0003800000 */
.L_x_747:
[----:B------:R-:W0:Y:S01]  /*15c0*/  @P2 LDC R35, c[0x0][0x40c] ;  /* 0x00010300ff232b82 */ /* 0x000e220000000800 */
        /* <DEDUP_REMOVED lines=10> */
[----:B------:R-:W1:Y:S01]  /*1670*/  @P2 LDC R84, c[0x0][0x40c] ;  /* 0x00010300ff542b82 */ /* 0x000e620000000800 */
[----:B------:R-:W-:Y:S01]  /*1680*/  FADD.FTZ R83, R67, -R34 ;  /* 0x8000002243537221 */ /* 0x000fe20000010000 */
[----:B------:R-:W-:Y:S01]  /*1690*/  FMUL.FTZ R32, R74, R49 ;  /* 0x000000314a207220 */ /* 0x000fe20000410000 */
[----:B------:R-:W-:Y:S01]  /*16a0*/  ISETP.GT.AND P1, PT, R48, RZ, PT ;  /* 0x000000ff3000720c */ /* 0x000fe20003f24270 */
[----:B------:R-:W-:Y:S01]  /*16b0*/  FADD.FTZ R87, R70, -R87 ;  /* 0x8000005746577221 */ /* 0x000fe20000010000 */
[----:B------:R-:W-:Y:S01]  /*16c0*/  FMUL.FTZ R83, R74, R83 ;  /* 0x000000534a537220 */ /* 0x000fe20000410000 */
[----:B------:R-:W-:Y:S01]  /*16d0*/  FADD.FTZ R81, R62, -R81 ;  /* 0x800000513e517221 */ /* 0x000fe20000010000 */
[----:B------:R-:W-:Y:S01]  /*16e0*/  FADD.FTZ R49, R66, -R85 ;  /* 0x8000005542317221 */ /* 0x000fe20000010000 */
[----:B------:R-:W-:Y:S01]  /*16f0*/  FSEL R32, R32, RZ, P1 ;  /* 0x000000ff20207208 */ /* 0x000fe20000800000 */
[----:B------:R-:W-:Y:S01]  /*1700*/  FADD.FTZ R85, R71, -R46 ;  /* 0x8000002e47557221 */ /* 0x000fe20000010000 */
[----:B------:R-:W2:Y:S01]  /*1710*/  @P2 LDC R48, c[0x0][0x40c] ;  /* 0x00010300ff302b82 */ /* 0x000ea20000000800 */
[C---:B------:R-:W-:Y:S01]  /*1720*/  FMUL.FTZ R46, R74.reuse, R87 ;  /* 0x000000574a2e7220 */ /* 0x040fe20000410000 */
[C---:B------:R-:W-:Y:S01]  /*1730*/  FMUL.FTZ R81, R74.reuse, R81 ;  /* 0x000000514a517220 */ /* 0x040fe20000410000 */
[----:B------:R-:W-:Y:S01]  /*1740*/  FMUL.FTZ R34, R74, R49 ;  /* 0x000000314a227220 */ /* 0x000fe20000410000 */
[----:B------:R-:W-:Y:S01]  /*1750*/  FSEL R87, R83, RZ, P1 ;  /* 0x000000ff53577208 */ /* 0x000fe20000800000 */
[----:B0-----:R-:W-:Y:S01]  /*1760*/  @P2 FMUL.FTZ R49, R32, R35 ;  /* 0x0000002320312220 */ /* 0x001fe20000410000 */
[C---:B------:R-:W-:Y:S01]  /*1770*/  FMUL.FTZ R35, R74.reuse, R85 ;  /* 0x000000554a237220 */ /* 0x040fe20000410000 */
[----:B-----5:R-:W-:Y:S01]  /*1780*/  @P2 HADD2.F32 R33, -RZ, R56.H0_H0 ;  /* 0x20000038ff212230 */ /* 0x020fe20000004100 */
[----:B------:R-:W0:Y:S01]  /*1790*/  @P2 LDC R47, c[0x0][0x40c] ;  /* 0x00010300ff2f2b82 */ /* 0x000e220000000800 */
[----:B------:R-:W-:Y:S01]  /*17a0*/  FMUL.FTZ R61, R74, R61 ;  /* 0x0000003d4a3d7220 */ /* 0x000fe20000410000 */
[----:B------:R-:W-:Y:S01]  /*17b0*/  FSEL R82, R81, RZ, P1 ;  /* 0x000000ff51527208 */ /* 0x000fe20000800000 */
[----:B------:R-:W-:-:S02]  /*17c0*/  @P2 HADD2.F32 R78, -RZ, R4.H0_H0 ;  /* 0x20000004ff4e2230 */ /* 0x000fc40000004100 */
[-C--:B------:R-:W-:Y:S01]  /*17d0*/  @P2 FFMA.FTZ R16, R33, R49.reuse, R16 ;  /* 0x0000003121102223 */ /* 0x080fe20000010010 */
[----:B------:R-:W-:Y:S01]  /*17e0*/  @P2 HADD2.F32 R86, -RZ, R56.H1_H1 ;  /* 0x30000038ff562230 */ /* 0x000fe20000004100 */
[----:B------:R-:W-:Y:S01]  /*17f0*/  FSEL R33, R61, RZ, P1 ;  /* 0x000000ff3d217208 */ /* 0x000fe20000800000 */
[----:B------:R-:W-:Y:S01]  /*1800*/  FADD.FTZ R89, R75, -R60 ;  /* 0x8000003c4b597221 */ /* 0x000fe20000010000 */
[----:B------:R-:W3:Y:S01]  /*1810*/  @P2 LDC R83, c[0x0][0x40c] ;  /* 0x00010300ff532b82 */ /* 0x000ee20000000800 */
[----:B------:R-:W-:Y:S01]  /*1820*/  @P2 FMUL.FTZ R78, R78, R49 ;  /* 0x000000314e4e2220 */ /* 0x000fe20000410000 */
[----:B------:R-:W-:Y:S02]  /*1830*/  @P2 HADD2.F32 R49, -RZ, R4.H1_H1 ;  /* 0x30000004ff312230 */ /* 0x000fe40000004100 */
[C---:B-1----:R-:W-:Y:S01]  /*1840*/  @P2 FMUL.FTZ R84, R33.reuse, R84 ;  /* 0x0000005421542220 */ /* 0x042fe20000410000 */
[----:B------:R-:W-:Y:S01]  /*1850*/  F2FP.F16.F32.PACK_AB R32, R33, R32 ;  /* 0x000000202120723e */ /* 0x000fe200000000ff */
[--C-:B------:R-:W-:Y:S01]  /*1860*/  @P2 HADD2.F32 R60, -RZ, R5.reuse.H0_H0 ;  /* 0x20000005ff3c2230 */ /* 0x100fe20000004100 */
[----:B------:R-:W-:Y:S01]  /*1870*/  FSEL R34, R34, RZ, P1 ;  /* 0x000000ff22227208 */ /* 0x000fe20000800000 */
[-C--:B------:R-:W-:Y:S01]  /*1880*/  @P2 FMUL.FTZ R49, R49, R84.reuse ;  /* 0x0000005431312220 */ /* 0x080fe20000410000 */
[----:B------:R-:W1:Y:S01]  /*1890*/  @P2 LDC R85, c[0x0][0x40c] ;  /* 0x00010300ff552b82 */ /* 0x000e620000000800 */
[----:B------:R-:W-:Y:S01]  /*18a0*/  @P2 FFMA.FTZ R17, R86, R84, R17 ;  /* 0x0000005456112223 */ /* 0x000fe20000010011 */
[----:B------:R-:W-:Y:S01]  /*18b0*/  FSEL R84, R35, RZ, P1 ;  /* 0x000000ff23547208 */ /* 0x000fe20000800000 */
[C---:B--2---:R-:W-:Y:S01]  /*18c0*/  @P2 FMUL.FTZ R48, R87.reuse, R48 ;  /* 0x0000003057302220 */ /* 0x044fe20000410000 */
[----:B------:R-:W-:Y:S01]  /*18d0*/  F2FP.F16.F32.PACK_AB R33, R87, R82 ;  /* 0x000000525721723e */ /* 0x000fe200000000ff */
[--C-:B------:R-:W-:Y:S01]  /*18e0*/  @P2 HADD2.F32 R87, -RZ, R6.reuse.H1_H1 ;  /* 0x30000006ff572230 */ /* 0x100fe20000004100 */
[----:B------:R-:W-:Y:S01]  /*18f0*/  FSEL R46, R46, RZ, P1 ;  /* 0x000000ff2e2e7208 */ /* 0x000fe20000800000 */
[----:B------:R-:W-:Y:S01]  /*1900*/  @P2 HADD2.F32 R86, -RZ, R6.H0_H0 ;  /* 0x20000006ff562230 */ /* 0x000fe20000004100 */
[----:B------:R-:W2:Y:S01]  /*1910*/  @P2 LDC R81, c[0x0][0x40c] ;  /* 0x00010300ff512b82 */ /* 0x000ea20000000800 */
[----:B0-----:R-:W-:Y:S01]  /*1920*/  @P2 FMUL.FTZ R47, R82, R47 ;  /* 0x0000002f522f2220 */ /* 0x001fe20000410000 */
[----:B------:R-:W-:Y:S01]  /*1930*/  @P2 F2FP.F16.F32.PACK_AB R78, RZ, R78 ;  /* 0x0000004eff4e223e */ /* 0x000fe200000000ff */
[----:B------:R-:W-:Y:S01]  /*1940*/  FMUL.FTZ R74, R74, R89 ;  /* 0x000000594a4a7220 */ /* 0x000fe20000410000 */
[----:B------:R-:W-:-:S02]  /*1950*/  @P2 HADD2.F32 R89, -RZ, R5.H1_H1 ;  /* 0x30000005ff592230 */ /* 0x000fc40000004100 */
[----:B------:R-:W-:Y:S01]  /*1960*/  @P2 FMUL.FTZ R61, R60, R47 ;  /* 0x0000002f3c3d2220 */ /* 0x000fe20000410000 */
[----:B------:R-:W-:Y:S01]  /*1970*/  @P2 PRMT R40, R78, 0x7610, R40 ;  /* 0x000076104e282816 */ /* 0x000fe20000000028 */
[----:B---3--:R-:W-:Y:S01]  /*1980*/  @P2 FMUL.FTZ R82, R84, R83 ;  /* 0x0000005354522220 */ /* 0x008fe20000410000 */
[----:B------:R-:W-:Y:S01]  /*1990*/  @P2 F2FP.F16.F32.PACK_AB R49, RZ, R49 ;  /* 0x00000031ff31223e */ /* 0x000fe200000000ff */
[----:B------:R-:W-:Y:S01]  /*19a0*/  @P2 FMUL.FTZ R60, R89, R48 ;  /* 0x00000030593c2220 */ /* 0x000fe20000410000 */
[----:B------:R-:W-:Y:S01]  /*19b0*/  @P2 F2FP.F16.F32.PACK_AB R61, RZ, R61 ;  /* 0x0000003dff3d223e */ /* 0x000fe200000000ff */
[----:B------:R-:W-:Y:S01]  /*19c0*/  @P2 FMUL.FTZ R83, R87, R82 ;  /* 0x0000005257532220 */ /* 0x000fe20000410000 */
[----:B------:R-:W-:Y:S01]  /*19d0*/  @P2 HADD2.F32 R87, -RZ, R57.H0_H0 ;  /* 0x20000039ff572230 */ /* 0x000fe20000004100 */
[----:B------:R-:W-:Y:S01]  /*19e0*/  @P2 PRMT R40, R40, 0x5410, R49 ;  /* 0x0000541028282816 */ /* 0x000fe20000000031 */
[----:B------:R-:W-:Y:S02]  /*19f0*/  @P2 HADD2.F32 R49, -RZ, R59.H0_H0 ;  /* 0x2000003bff312230 */ /* 0x000fe40000004100 */
[----:B-1----:R-:W-:Y:S01]  /*1a00*/  @P2 FMUL.FTZ R85, R34, R85 ;  /* 0x0000005522552220 */ /* 0x002fe20000410000 */
[----:B------:R-:W-:Y:S01]  /*1a10*/  F2FP.F16.F32.PACK_AB R34, R84, R34 ;  /* 0x000000225422723e */ /* 0x000fe200000000ff */
[----:B------:R-:W-:-:S02]  /*1a20*/  @P2 HADD2.F32 R84, -RZ, R7.H0_H0 ;  /* 0x20000007ff542230 */ /* 0x000fc40000004100 */
[----:B------:R-:W-:Y:S01]  /*1a30*/  @P2 FFMA.FTZ R18, R87, R47, R18 ;  /* 0x0000002f57122223 */ /* 0x000fe20000010012 */
[----:B------:R-:W-:Y:S01]  /*1a40*/  @P2 FMUL.FTZ R35, R86, R85 ;  /* 0x0000005556232220 */ /* 0x000fe20000410000 */
[----:B------:R-:W-:Y:S01]  /*1a50*/  @P2 HADD2.F32 R47, -RZ, R58.H0_H0 ;  /* 0x2000003aff2f2230 */ /* 0x000fe20000004100 */
[----:B------:R-:W-:Y:S01]  /*1a60*/  @P2 F2FP.F16.F32.PACK_AB R60, RZ, R60 ;  /* 0x0000003cff3c223e */ /* 0x000fe200000000ff */
[----:B--2---:R-:W-:Y:S02]  /*1a70*/  @P2 FMUL.FTZ R81, R46, R81 ;  /* 0x000000512e512220 */ /* 0x004fe40000410000 */
[----:B------:R-:W-:Y:S01]  /*1a80*/  @P2 F2FP.F16.F32.PACK_AB R35, RZ, R35 ;  /* 0x00000023ff23223e */ /* 0x000fe200000000ff */
[----:B------:R-:W-:Y:S01]  /*1a90*/  @P2 FFMA.FTZ R20, R47, R85, R20 ;  /* 0x000000552f142223 */ /* 0x000fe20000010014 */
[----:B------:R-:W-:Y:S01]  /*1aa0*/  @P2 F2FP.F16.F32.PACK_AB R83, RZ, R83 ;  /* 0x00000053ff53223e */ /* 0x000fe200000000ff */
[-C--:B------:R-:W-:Y:S01]  /*1ab0*/  @P2 FMUL.FTZ R78, R84, R81.reuse ;  /* 0x00000051544e2220 */ /* 0x080fe20000410000 */
[----:B------:R-:W-:Y:S01]  /*1ac0*/  @P2 HADD2.F32 R84, -RZ, R57.H1_H1 ;  /* 0x30000039ff542230 */ /* 0x000fe20000004100 */
[----:B------:R-:W-:Y:S01]  /*1ad0*/  @P2 PRMT R41, R61, 0x7610, R41 ;  /* 0x000076103d292816 */ /* 0x000fe20000000029 */
[----:B------:R-:W-:Y:S01]  /*1ae0*/  @P2 FFMA.FTZ R22, R49, R81, R22 ;  /* 0x0000005131162223 */ /* 0x000fe20000010016 */
[----:B------:R-:W-:-:S02]  /*1af0*/  FSEL R47, R74, RZ, P1 ;  /* 0x000000ff4a2f7208 */ /* 0x000fc40000800000 */
[----:B------:R-:W-:Y:S01]  /*1b00*/  @P2 FFMA.FTZ R19, R84, R48, R19 ;  /* 0x0000003054132223 */ /* 0x000fe20000010013 */
[----:B------:R-:W-:Y:S01]  /*1b10*/  @P2 HADD2.F32 R48, -RZ, R58.H1_H1 ;  /* 0x3000003aff302230 */ /* 0x000fe20000004100 */
[----:B------:R-:W-:Y:S02]  /*1b20*/  @P2 F2FP.F16.F32.PACK_AB R78, RZ, R78 ;  /* 0x0000004eff4e223e */ /* 0x000fe400000000ff */
[----:B------:R-:W-:Y:S02]  /*1b30*/  @P2 PRMT R42, R35, 0x7610, R42 ;  /* 0x00007610232a2816 */ /* 0x000fe4000000002a */
[----:B------:R-:W-:Y:S01]  /*1b40*/  @P2 PRMT R41, R41, 0x5410, R60 ;  /* 0x0000541029292816 */ /* 0x000fe2000000003c */
[----:B------:R-:W-:Y:S01]  /*1b50*/  @P2 FFMA.FTZ R21, R48, R82, R21 ;  /* 0x0000005230152223 */ /* 0x000fe20000010015 */
[----:B------:R-:W-:Y:S02]  /*1b60*/  F2FP.F16.F32.PACK_AB R35, R47, R46 ;  /* 0x0000002e2f23723e */ /* 0x000fe400000000ff */
[----:B------:R-:W-:-:S02]  /*1b70*/  @P2 PRMT R42, R42, 0x5410, R83 ;  /* 0x000054102a2a2816 */ /* 0x000fc40000000053 */
[----:B------:R-:W-:Y:S01]  /*1b80*/  @P2 PRMT R43, R78, 0x7610, R43 ;  /* 0x000076104e2b2816 */ /* 0x000fe2000000002b */
[----:B------:R-:W-:Y:S06]  /*1b90*/  @!P2 BRA `(.L_x_762) ;  /* 0x0000000c0050a947 */ /* 0x000fec0003800000 */
[----:B------:R-:W-:Y:S02]  /*1ba0*/  HADD2.F32 R49, -RZ, R7.H1_H1 ;  /* 0x30000007ff317230 */ /* 0x000fe40000004100 */
[----:B------:R-:W-:Y:S01]  /*1bb0*/  FMUL.FTZ R46, R47, UR11 ;  /* 0x0000000b2f2e7c20 */ /* 0x000fe20008410000 */
[----:B------:R-:W-:-:S03]  /*1bc0*/  HADD2.F32 R48, -RZ, R59.H1_H1 ;  /* 0x3000003bff307230 */ /* 0x000fc60000004100 */
[-C--:B------:R-:W-:Y:S02]  /*1bd0*/  FMUL.FTZ R47, R49, R46.reuse ;  /* 0x0000002e312f7220 */ /* 0x080fe40000410000 */
[----:B------:R-:W-:-:S03]  /*1be0*/  FFMA.FTZ R23, R48, R46, R23 ;  /* 0x0000002e30177223 */ /* 0x000fc60000010017 */
[----:B------:R-:W-:-:S04]  /*1bf0*/  F2FP.F16.F32.PACK_AB R47, RZ, R47 ;  /* 0x0000002fff2f723e */ /* 0x000fc800000000ff */
[----:B------:R-:W-:Y:S01]  /*1c00*/  PRMT R43, R43, 0x5410, R47 ;  /* 0x000054102b2b7816 */ /* 0x000fe2000000002f */
[----:B------:R-:W-:Y:S06]  /*1c10*/  BRA `(.L_x_762) ;  /* 0x0000000c00307947 */ /* 0x000fec0003800000 */
.L_x_746:
[----:B0-----:R-:W-:Y:S02]  /*1c20*/  MOV R80, UR20 ;  /* 0x0000001400507c02 */ /* 0x001fe40008000f00 */
[----:B------:R-:W-:Y:S02]  /*1c30*/  MOV R79, UR21 ;  /* 0x00000015004f7c02 */ /* 0x000fe40008000f00 */
[----:B------:R-:W-:-:S04]  /*1c40*/  ISETP.NE.U32.AND P1, PT, R80, RZ, PT ;  /* 0x000000ff5000720c */ /* 0x000fc80003f25070 */
[----:B------:R-:W-:-:S13]  /*1c50*/  ISETP.NE.AND.EX P1, PT, R79, RZ, PT, P1 ;  /* 0x000000ff4f00720c */ /* 0x000fda0003f25310 */
[----:B------:R-:W-:Y:S05]  /*1c60*/  @P1 BRA `(.L_x_763) ;  /* 0x0000000400881947 */ /* 0x000fea0003800000 */
[----:B------:R-:W-:Y:S01]  /*1c70*/  ISETP.GT.AND P1, PT, R48, RZ, PT ;  /* 0x000000ff3000720c */ /* 0x000fe20003f24270 */
[----:B------:R-:W0:Y:S01]  /*1c80*/  @P2 LDC R46, c[0x0][0x40c] ;  /* 0x00010300ff2e2b82 */ /* 0x000e220000000800 */
[--C-:B------:R-:W-:Y:S02]  /*1c90*/  HADD2.F32 R87, -RZ, R36.reuse.H0_H0 ;  /* 0x20000024ff577230 */ /* 0x100fe40000004100 */
[----:B------:R-:W-:Y:S02]  /*1ca0*/  HADD2.F32 R83, -RZ, R36.H1_H1 ;  /* 0x30000024ff537230 */ /* 0x000fe40000004100 */
[--C-:B------:R-:W-:Y:S02]  /*1cb0*/  HADD2.F32 R85, -RZ, R37.reuse.H0_H0 ;  /* 0x20000025ff557230 */ /* 0x100fe40000004100 */
[----:B------:R-:W-:Y:S01]  /*1cc0*/  HADD2.F32 R81, -RZ, R37.H1_H1 ;  /* 0x30000025ff517230 */ /* 0x000fe20000004100 */
[----:B------:R-:W1:Y:S04]  /*1cd0*/  @P2 LDC R48, c[0x0][0x40c] ;  /* 0x00010300ff302b82 */ /* 0x000e680000000800 */
[-CC-:B------:R-:W-:Y:S01]  /*1ce0*/  @P1 FFMA.FTZ R47, R3, R49.reuse, R60.reuse ;  /* 0x00000031032f1223 */ /* 0x180fe2000001003c */
[-CC-:B------:R-:W-:Y:S01]  /*1cf0*/  @P1 FFMA.FTZ R78, R50, R49.reuse, R60.reuse ;  /* 0x00000031324e1223 */ /* 0x180fe2000001003c */
[-CC-:B------:R-:W-:Y:S01]  /*1d00*/  @P1 FFMA.FTZ R61, R65, R49.reuse, R60.reuse ;  /* 0x00000031413d1223 */ /* 0x180fe2000001003c */
[----:B------:R-:W-:Y:S01]  /*1d10*/  @P1 FFMA.FTZ R84, R64, R49, R60 ;  /* 0x0000003140541223 */ /* 0x000fe2000001003c */
[----:B------:R-:W-:Y:S01]  /*1d20*/  @P1 FADD.FTZ R47, R2, -R47 ;  /* 0x8000002f022f1221 */ /* 0x000fe20000010000 */
[----:B------:R-:W-:Y:S01]  /*1d30*/  @P1 FADD.FTZ R78, R63, -R78 ;  /* 0x8000004e3f4e1221 */ /* 0x000fe20000010000 */
[----:B------:R-:W-:Y:S01]  /*1d40*/  @P1 FADD.FTZ R82, R62, -R61 ;  /* 0x8000003d3e521221 */ /* 0x000fe20000010000 */
[----:B------:R-:W-:-:S02]  /*1d50*/  HADD2.F32 R61, -RZ, R38.H0_H0 ;  /* 0x20000026ff3d7230 */ /* 0x000fc40000004100 */
[C---:B------:R-:W-:Y:S01]  /*1d60*/  @P1 FFMA.FTZ R87, R74.reuse, R47, R87 ;  /* 0x0000002f4a571223 */ /* 0x040fe20000010057 */
[-CC-:B------:R-:W-:Y:S01]  /*1d70*/  @P1 FFMA.FTZ R47, R69, R49.reuse, R60.reuse ;  /* 0x00000031452f1223 */ /* 0x180fe2000001003c */
[C---:B------:R-:W-:Y:S01]  /*1d80*/  @P1 FFMA.FTZ R83, R74.reuse, R78, R83 ;  /* 0x0000004e4a531223 */ /* 0x040fe20000010053 */
[----:B------:R-:W-:Y:S01]  /*1d90*/  @P1 FFMA.FTZ R85, R74, R82, R85 ;  /* 0x000000524a551223 */ /* 0x000fe20000010055 */
[----:B------:R-:W-:Y:S01]  /*1da0*/  @P1 FFMA.FTZ R82, R68, R49, R60 ;  /* 0x0000003144521223 */ /* 0x000fe2000001003c */
[----:B------:R-:W-:Y:S01]  /*1db0*/  @P1 FADD.FTZ R78, R66, -R47 ;  /* 0x8000002f424e1221 */ /* 0x000fe20000010000 */
[----:B------:R-:W-:Y:S02]  /*1dc0*/  HADD2.F32 R47, -RZ, R38.H1_H1 ;  /* 0x30000026ff2f7230 */ /* 0x000fe40000004100 */
[----:B------:R-:W-:Y:S01]  /*1dd0*/  @P1 FADD.FTZ R84, R67, -R84 ;  /* 0x8000005443541221 */ /* 0x000fe20000010000 */
[----:B------:R-:W-:Y:S01]  /*1de0*/  @P1 FADD.FTZ R82, R71, -R82 ;  /* 0x8000005247521221 */ /* 0x000fe20000010000 */
[----:B------:R-:W-:Y:S01]  /*1df0*/  @P1 FFMA.FTZ R61, R74, R78, R61 ;  /* 0x0000004e4a3d1223 */ /* 0x000fe2000001003d */
[----:B-----5:R-:W-:-:S02]  /*1e00*/  @P2 HADD2.F32 R78, -RZ, R56.H1_H1 ;  /* 0x30000038ff4e2230 */ /* 0x020fc40000004100 */
[C---:B------:R-:W-:Y:S01]  /*1e10*/  @P1 FFMA.FTZ R81, R74.reuse, R84, R81 ;  /* 0x000000544a511223 */ /* 0x040fe20000010051 */
[----:B-1----:R-:W-:Y:S01]  /*1e20*/  @P2 FMUL.FTZ R87, R87, R48 ;  /* 0x0000003057572220 */ /* 0x002fe20000410000 */
[----:B0-----:R-:W-:Y:S01]  /*1e30*/  @P2 FMUL.FTZ R48, R83, R46 ;  /* 0x0000002e53302220 */ /* 0x001fe20000410000 */
[----:B------:R-:W-:Y:S02]  /*1e40*/  @P2 HADD2.F32 R83, -RZ, R56.H0_H0 ;  /* 0x20000038ff532230 */ /* 0x000fe40000004100 */
[----:B------:R-:W-:Y:S01]  /*1e50*/  @P1 FFMA.FTZ R47, R74, R82, R47 ;  /* 0x000000524a2f1223 */ /* 0x000fe2000001002f */
[--C-:B------:R-:W-:Y:S02]  /*1e60*/  @P2 HADD2.F32 R46, -RZ, R4.reuse.H0_H0 ;  /* 0x20000004ff2e2230 */ /* 0x100fe40000004100 */
[----:B------:R-:W-:Y:S01]  /*1e70*/  @P2 FFMA.FTZ R17, R78, R48, R17 ;  /* 0x000000304e112223 */ /* 0x000fe20000010011 */
[----:B------:R-:W0:Y:S01]  /*1e80*/  @P2 LDC R82, c[0x0][0x40c] ;  /* 0x00010300ff522b82 */ /* 0x000e220000000800 */
[----:B------:R-:W-:Y:S01]  /*1e90*/  @P2 FFMA.FTZ R16, R83, R87, R16 ;  /* 0x0000005753102223 */ /* 0x000fe20000010010 */
[----:B------:R-:W-:-:S02]  /*1ea0*/  @P2 HADD2.F32 R83, -RZ, R4.H1_H1 ;  /* 0x30000004ff532230 */ /* 0x000fc40000004100 */
[----:B------:R-:W-:Y:S01]  /*1eb0*/  @P2 FMUL.FTZ R87, R46, R87 ;  /* 0x000000572e572220 */ /* 0x000fe20000410000 */
[----:B------:R-:W-:Y:S02]  /*1ec0*/  @P2 HADD2.F32 R84, -RZ, R5.H0_H0 ;  /* 0x20000005ff542230 */ /* 0x000fe40000004100 */
[----:B------:R-:W-:Y:S01]  /*1ed0*/  @P1 FFMA.FTZ R89, R73, R49, R60 ;  /* 0x0000003149591223 */ /* 0x000fe2000001003c */
[----:B------:R-:W-:Y:S01]  /*1ee0*/  @P2 FMUL.FTZ R48, R83, R48 ;  /* 0x0000003053302220 */ /* 0x000fe20000410000 */
[----:B------:R-:W1:Y:S01]  /*1ef0*/  @P2 LDC R78, c[0x0][0x40c] ;  /* 0x00010300ff4e2b82 */ /* 0x000e620000000800 */
[----:B------:R-:W-:Y:S01]  /*1f00*/  @P2 F2FP.F16.F32.PACK_AB R87, RZ, R87 ;  /* 0x00000057ff57223e */ /* 0x000fe200000000ff */
[----:B------:R-:W-:Y:S02]  /*1f10*/  HADD2.F32 R83, -RZ, R39.H0_H0 ;  /* 0x20000027ff537230 */ /* 0x000fe40000004100 */
[----:B------:R-:W-:Y:S01]  /*1f20*/  @P1 FADD.FTZ R89, R70, -R89 ;  /* 0x8000005946591221 */ /* 0x000fe20000010000 */
[----:B------:R-:W-:-:S02]  /*1f30*/  @P2 F2FP.F16.F32.PACK_AB R48, RZ, R48 ;  /* 0x00000030ff30223e */ /* 0x000fc400000000ff */
[----:B------:R-:W-:Y:S01]  /*1f40*/  @P2 PRMT R40, R87, 0x7610, R40 ;  /* 0x0000761057282816 */ /* 0x000fe20000000028 */
[----:B------:R-:W-:Y:S01]  /*1f50*/  @P2 HADD2.F32 R87, -RZ, R57.H0_H0 ;  /* 0x20000039ff572230 */ /* 0x000fe20000004100 */
[----:B------:R-:W2:Y:S01]  /*1f60*/  @P2 LDC R46, c[0x0][0x40c] ;  /* 0x00010300ff2e2b82 */ /* 0x000ea20000000800 */
[----:B------:R-:W-:Y:S01]  /*1f70*/  @P1 FFMA.FTZ R83, R74, R89, R83 ;  /* 0x000000594a531223 */ /* 0x000fe20000010053 */
[----:B------:R-:W-:-:S06]  /*1f80*/  @P2 PRMT R40, R40, 0x5410, R48 ;  /* 0x0000541028282816 */ /* 0x000fcc0000000030 */
[----:B------:R-:W3:Y:S01]  /*1f90*/  @P2 LDC R48, c[0x0][0x40c] ;  /* 0x00010300ff302b82 */ /* 0x000ee20000000800 */
[----:B0-----:R-:W-:Y:S01]  /*1fa0*/  @P2 FMUL.FTZ R61, R61, R82 ;  /* 0x000000523d3d2220 */ /* 0x001fe20000410000 */
[----:B------:R-:W-:Y:S02]  /*1fb0*/  @P2 HADD2.F32 R82, -RZ, R6.H0_H0 ;  /* 0x20000006ff522230 */ /* 0x000fe40000004100 */
[----:B-1----:R-:W-:-:S04]  /*1fc0*/  @P2 FMUL.FTZ R85, R85, R78 ;  /* 0x0000004e55552220 */ /* 0x002fc80000410000 */
[----:B------:R-:W0:Y:S01]  /*1fd0*/  @P2 LDC R78, c[0x0][0x40c] ;  /* 0x00010300ff4e2b82 */ /* 0x000e220000000800 */
[-C--:B------:R-:W-:Y:S01]  /*1fe0*/  @P2 FFMA.FTZ R18, R87, R85.reuse, R18 ;  /* 0x0000005557122223 */ /* 0x080fe20000010012 */
[----:B------:R-:W-:Y:S01]  /*1ff0*/  @P2 FMUL.FTZ R85, R84, R85 ;  /* 0x0000005554552220 */ /* 0x000fe20000410000 */
[----:B------:R-:W-:Y:S02]  /*2000*/  @P2 HADD2.F32 R87, -RZ, R6.H1_H1 ;  /* 0x30000006ff572230 */ /* 0x000fe40000004100 */
[----:B--2---:R-:W-:Y:S01]  /*2010*/  @P2 FMUL.FTZ R46, R81, R46 ;  /* 0x0000002e512e2220 */ /* 0x004fe20000410000 */
[----:B------:R-:W-:Y:S01]  /*2020*/  @P2 HADD2.F32 R81, -RZ, R5.H1_H1 ;  /* 0x30000005ff512230 */ /* 0x000fe20000004100 */
[----:B------:R-:W-:Y:S01]  /*2030*/  @P2 F2FP.F16.F32.PACK_AB R85, RZ, R85 ;  /* 0x00000055ff55223e */ /* 0x000fe200000000ff */
[----:B------:R-:W-:-:S03]  /*2040*/  @P2 HADD2.F32 R84, -RZ, R7.H0_H0 ;  /* 0x20000007ff542230 */ /* 0x000fc60000004100 */
[----:B------:R-:W-:Y:S01]  /*2050*/  @P2 FMUL.FTZ R81, R81, R46 ;  /* 0x0000002e51512220 */ /* 0x000fe20000410000 */
[----:B------:R-:W-:Y:S01]  /*2060*/  @P2 PRMT R41, R85, 0x7610, R41 ;  /* 0x0000761055292816 */ /* 0x000fe20000000029 */
[----:B---3--:R-:W-:Y:S01]  /*2070*/  @P2 FMUL.FTZ R48, R47, R48 ;  /* 0x000000302f302220 */ /* 0x008fe20000410000 */
[----:B------:R-:W-:Y:S01]  /*2080*/  @P2 FMUL.FTZ R47, R82, R61 ;  /* 0x0000003d522f2220 */ /* 0x000fe20000410000 */
[----:B------:R-:W-:Y:S01]  /*2090*/  @P2 HADD2.F32 R82, -RZ, R57.H1_H1 ;  /* 0x30000039ff522230 */ /* 0x000fe20000004100 */
[----:B------:R-:W-:Y:S01]  /*20a0*/  @P2 F2FP.F16.F32.PACK_AB R81, RZ, R81 ;  /* 0x00000051ff51223e */ /* 0x000fe200000000ff */
[--C-:B------:R-:W-:Y:S02]  /*20b0*/  @P2 HADD2.F32 R85, -RZ, R58.reuse.H0_H0 ;  /* 0x2000003aff552230 */ /* 0x100fe40000004100 */
[----:B------:R-:W-:Y:S01]  /*20c0*/  @P2 F2FP.F16.F32.PACK_AB R47, RZ, R47 ;  /* 0x0000002fff2f223e */ /* 0x000fe200000000ff */
[----:B------:R-:W-:Y:S01]  /*20d0*/  @P2 FFMA.FTZ R19, R82, R46, R19 ;  /* 0x0000002e52132223 */ /* 0x000fe20000010013 */
[----:B------:R-:W-:Y:S01]  /*20e0*/  @P2 PRMT R41, R41, 0x5410, R81 ;  /* 0x0000541029292816 */ /* 0x000fe20000000051 */
[----:B------:R-:W-:Y:S01]  /*20f0*/  @P2 FMUL.FTZ R81, R87, R48 ;  /* 0x0000003057512220 */ /* 0x000fe20000410000 */
[----:B0-----:R-:W-:Y:S01]  /*2100*/  @P2 FMUL.FTZ R83, R83, R78 ;  /* 0x0000004e53532220 */ /* 0x001fe20000410000 */
[----:B------:R-:W-:Y:S01]  /*2110*/  @P2 HADD2.F32 R46, -RZ, R58.H1_H1 ;  /* 0x3000003aff2e2230 */ /* 0x000fe20000004100 */
[----:B------:R-:W-:Y:S01]  /*2120*/  @P2 PRMT R42, R47, 0x7610, R42 ;  /* 0x000076102f2a2816 */ /* 0x000fe2000000002a */
[----:B------:R-:W-:-:S02]  /*2130*/  @P2 HADD2.F32 R87, -RZ, R59.H0_H0 ;  /* 0x2000003bff572230 */ /* 0x000fc40000004100 */
[----:B------:R-:W-:Y:S01]  /*2140*/  @P2 FMUL.FTZ R78, R84, R83 ;  /* 0x00000053544e2220 */ /* 0x000fe20000410000 */
[----:B------:R-:W-:Y:S01]  /*2150*/  @P2 F2FP.F16.F32.PACK_AB R81, RZ, R81 ;  /* 0x00000051ff51223e */ /* 0x000fe200000000ff */
[----:B------:R-:W-:Y:S01]  /*2160*/  @P2 FFMA.FTZ R20, R85, R61, R20 ;  /* 0x0000003d55142223 */ /* 0x000fe20000010014 */
[----:B------:R-:W-:Y:S01]  /*2170*/  @P2 FFMA.FTZ R21, R46, R48, R21 ;  /* 0x000000302e152223 */ /* 0x000fe20000010015 */
[----:B------:R-:W-:Y:S01]  /*2180*/  @P2 FFMA.FTZ R22, R87, R83, R22 ;  /* 0x0000005357162223 */ /* 0x000fe20000010016 */
[----:B------:R-:W-:Y:S02]  /*2190*/  @P2 F2FP.F16.F32.PACK_AB R78, RZ, R78 ;  /* 0x0000004eff4e223e */ /* 0x000fe400000000ff */
[----:B------:R-:W-:Y:S02]  /*21a0*/  @P2 PRMT R42, R42, 0x5410, R81 ;  /* 0x000054102a2a2816 */ /* 0x000fe40000000051 */
[----:B------:R-:W-:Y:S01]  /*21b0*/  @P2 PRMT R43, R78, 0x7610, R43 ;  /* 0x000076104e2b2816 */ /* 0x000fe2000000002b */
[----:B------:R-:W-:Y:S06]  /*21c0*/  @!P2 BRA `(.L_x_762) ;  /* 0x0000000400c4a947 */ /* 0x000fec0003800000 */
[----:B------:R-:W-:Y:S01]  /*21d0*/  @P1 FFMA.FTZ R60, R72, R49, R60 ;  /* 0x00000031483c1223 */ /* 0x000fe2000001003c */
[----:B------:R-:W-:Y:S02]  /*21e0*/  HADD2.F32 R47, -RZ, R39.H1_H1 ;  /* 0x30000027ff2f7230 */ /* 0x000fe40000004100 */
[----:B------:R-:W-:Y:S02]  /*21f0*/  HADD2.F32 R49, -RZ, R7.H1_H1 ;  /* 0x30000007ff317230 */ /* 0x000fe40000004100 */
[----:B------:R-:W-:Y:S01]  /*2200*/  @P1 FADD.FTZ R60, R75, -R60 ;  /* 0x8000003c4b3c1221 */ /* 0x000fe20000010000 */
[----:B------:R-:W-:-:S03]  /*2210*/  HADD2.F32 R48, -RZ, R59.H1_H1 ;  /* 0x3000003bff307230 */ /* 0x000fc60000004100 */
[----:B------:R-:W-:-:S04]  /*2220*/  @P1 FFMA.FTZ R47, R74, R60, R47 ;  /* 0x0000003c4a2f1223 */ /* 0x000fc8000001002f */
[----:B------:R-:W-:-:S04]  /*2230*/  FMUL.FTZ R46, R47, UR11 ;  /* 0x0000000b2f2e7c20 */ /* 0x000fc80008410000 */
[-C--:B------:R-:W-:Y:S01]  /*2240*/  FMUL.FTZ R47, R49, R46.reuse ;  /* 0x0000002e312f7220 */ /* 0x080fe20000410000 */
[----:B------:R-:W-:-:S04]  /*2250*/  FFMA.FTZ R23, R48, R46, R23 ;  /* 0x0000002e30177223 */ /* 0x000fc80000010017 */
[----:B------:R-:W-:-:S04]  /*2260*/  F2FP.F16.F32.PACK_AB R47, RZ, R47 ;  /* 0x0000002fff2f723e */ /* 0x000fc800000000ff */
[----:B------:R-:W-:Y:S01]  /*2270*/  PRMT R43, R43, 0x5410, R47 ;  /* 0x000054102b2b7816 */ /* 0x000fe2000000002f */
[----:B------:R-:W-:Y:S06]  /*2280*/  BRA `(.L_x_762) ;  /* 0x0000000400947947 */ /* 0x000fec0003800000 */
.L_x_763:
[----:B------:R-:W-:Y:S01]  /*2290*/  ISETP.GT.AND P1, PT, R48, RZ, PT ;  /* 0x000000ff3000720c */ /* 0x000fe20003f24270 */
[----:B------:R-:W0:Y:S01]  /*22a0*/  @P2 LDC R78, c[0x0][0x40c] ;  /* 0x00010300ff4e2b82 */ /* 0x000e220000000800 */
[----:B------:R-:W-:Y:S01]  /*22b0*/  @P3 FFMA.FTZ R35, R3, R49, R60 ;  /* 0x0000003103233223 */ /* 0x000fe2000001003c */
[--C-:B------:R-:W-:Y:S02]  /*22c0*/  HADD2.F32 R81, -RZ, R36.reuse.H1_H1 ;  /* 0x30000024ff517230 */ /* 0x100fe40000004100 */
[----:B------:R-:W-:Y:S02]  /*22d0*/  HADD2.F32 R33, -RZ, R36.H0_H0 ;  /* 0x20000024ff217230 */ /* 0x000fe40000004100 */
[----:B------:R-:W-:Y:S01]  /*22e0*/  @P3 FADD.FTZ R35, R2, -R35 ;  /* 0x8000002302233221 */ /* 0x000fe20000010000 */
[----:B------:R-:W-:Y:S02]  /*22f0*/  HADD2.F32 R48, -RZ, R37.H1_H1 ;  /* 0x30000025ff307230 */ /* 0x000fe40000004100 */
[----:B------:R-:W-:-:S02]  /*2300*/  HADD2.F32 R34, -RZ, R38.H0_H0 ;  /* 0x20000026ff227230 */ /* 0x000fc40000004100 */
[----:B------:R-:W-:Y:S01]  /*2310*/  @P3 FFMA.FTZ R33, R74, R35, R33 ;  /* 0x000000234a213223 */ /* 0x000fe20000010021 */
[----:B-----5:R-:W-:Y:S02]  /*2320*/  @P2 HADD2.F32 R85, -RZ, R56.H0_H0 ;  /* 0x20000038ff552230 */ /* 0x020fe40000004100 */
        /* <DEDUP_REMOVED lines=8> */
[----:B------:R-:W1:Y:S01]  /*23b0*/  @P2 LDC R60, c[0x0][0x40c] ;  /* 0x00010300ff3c2b82 */ /* 0x000e620000000800 */
[----:B------:R-:W-:-:S02]  /*23c0*/  HADD2.F32 R49, -RZ, R37.H0_H0 ;  /* 0x20000025ff317230 */ /* 0x000fc40000004100 */
[----:B------:R-:W-:Y:S01]  /*23d0*/  @P1 FADD.FTZ R46, R62, -R47 ;  /* 0x8000002f3e2e1221 */ /* 0x000fe20000010000 */
[C---:B------:R-:W-:Y:S01]  /*23e0*/  @P1 FFMA.FTZ R81, R74.reuse, R32, R81 ;  /* 0x000000204a511223 */ /* 0x040fe20000010051 */
[----:B------:R-:W-:Y:S01]  /*23f0*/  @P1 FADD.FTZ R35, R67, -R86 ;  /* 0x8000005643231221 */ /* 0x000fe20000010000 */
[----:B------:R-:W-:Y:S02]  /*2400*/  HADD2.F32 R47, -RZ, R38.H1_H1 ;  /* 0x30000026ff2f7230 */ /* 0x000fe40000004100 */
[C---:B------:R-:W-:Y:S01]  /*2410*/  @P1 FFMA.FTZ R49, R74.reuse, R46, R49 ;  /* 0x0000002e4a311223 */ /* 0x040fe20000010031 */
[--C-:B------:R-:W-:Y:S01]  /*2420*/  HADD2.F32 R46, -RZ, R39.reuse.H0_H0 ;  /* 0x20000027ff2e7230 */ /* 0x100fe20000004100 */
[----:B------:R-:W2:Y:S01]  /*2430*/  @P2 LDC R32, c[0x0][0x40c] ;  /* 0x00010300ff202b82 */ /* 0x000ea20000000800 */
[----:B------:R-:W-:Y:S01]  /*2440*/  @P1 FFMA.FTZ R48, R74, R35, R48 ;  /* 0x000000234a301223 */ /* 0x000fe20000010030 */
[----:B------:R-:W-:Y:S02]  /*2450*/  HADD2.F32 R35, -RZ, R39.H1_H1 ;  /* 0x30000027ff237230 */ /* 0x000fe40000004100 */
[----:B------:R-:W-:Y:S01]  /*2460*/  @P1 FADD.FTZ R61, R70, -R61 ;  /* 0x8000003d463d1221 */ /* 0x000fe20000010000 */
[----:B------:R-:W-:Y:S01]  /*2470*/  @P1 FADD.FTZ R83, R66, -R83 ;  /* 0x8000005342531221 */ /* 0x000fe20000010000 */
[----:B------:R-:W-:Y:S01]  /*2480*/  @P1 FADD.FTZ R82, R71, -R82 ;  /* 0x8000005247521221 */ /* 0x000fe20000010000 */
[----:B------:R-:W-:Y:S01]  /*2490*/  @P1 FADD.FTZ R84, R75, -R84 ;  /* 0x800000544b541221 */ /* 0x000fe20000010000 */
[C---:B------:R-:W-:Y:S01]  /*24a0*/  @P1 FFMA.FTZ R46, R74.reuse, R61, R46 ;  /* 0x0000003d4a2e1223 */ /* 0x040fe2000001002e */
[C---:B------:R-:W-:Y:S01]  /*24b0*/  @P1 FFMA.FTZ R34, R74.reuse, R83, R34 ;  /* 0x000000534a221223 */ /* 0x040fe20000010022 */
[C---:B------:R-:W-:Y:S01]  /*24c0*/  @P1 FFMA.FTZ R47, R74.reuse, R82, R47 ;  /* 0x000000524a2f1223 */ /* 0x040fe2000001002f */
[----:B------:R-:W-:Y:S01]  /*24d0*/  @P1 FFMA.FTZ R35, R74, R84, R35 ;  /* 0x000000544a231223 */ /* 0x000fe20000010023 */
[----:B------:R-:W3:Y:S01]  /*24e0*/  @P2 LDC R61, c[0x0][0x40c] ;  /* 0x00010300ff3d2b82 */ /* 0x000ee20000000800 */
[----:B------:R-:W-:-:S02]  /*24f0*/  @P2 HADD2.F32 R74, -RZ, R4.H0_H0 ;  /* 0x20000004ff4a2230 */ /* 0x000fc40000004100 */
[----:B0-----:R-:W-:Y:S01]  /*2500*/  @P2 FMUL.FTZ R83, R33, R78 ;  /* 0x0000004e21532220 */ /* 0x001fe20000410000 */
[----:B------:R-:W-:Y:S02]  /*2510*/  @P2 HADD2.F32 R87, -RZ, R4.H1_H1 ;  /* 0x30000004ff572230 */ /* 0x000fe40000004100 */
[----:B-1----:R-:W-:Y:S01]  /*2520*/  @P2 FMUL.FTZ R78, R81, R60 ;  /* 0x0000003c514e2220 */ /* 0x002fe20000410000 */
[----:B------:R-:W-:Y:S02]  /*2530*/  @P2 HADD2.F32 R82, -RZ, R56.H1_H1 ;  /* 0x30000038ff522230 */ /* 0x000fe40000004100 */
[-C--:B------:R-:W-:Y:S01]  /*2540*/  @P2 FFMA.FTZ R16, R85, R83.reuse, R16 ;  /* 0x0000005355102223 */ /* 0x080fe20000010010 */
[----:B------:R-:W-:Y:S01]  /*2550*/  @P2 FMUL.FTZ R60, R74, R83 ;  /* 0x000000534a3c2220 */ /* 0x000fe20000410000 */
[----:B------:R-:W0:Y:S01]  /*2560*/  @P2 LDC R85, c[0x0][0x40c] ;  /* 0x00010300ff552b82 */ /* 0x000e220000000800 */
[-C--:B------:R-:W-:Y:S01]  /*2570*/  @P2 FMUL.FTZ R74, R87, R78.reuse ;  /* 0x0000004e574a2220 */ /* 0x080fe20000410000 */
[----:B------:R-:W-:Y:S01]  /*2580*/  @P2 FFMA.FTZ R17, R82, R78, R17 ;  /* 0x0000004e52112223 */ /* 0x000fe20000010011 */
[----:B------:R-:W-:-:S02]  /*2590*/  @P2 HADD2.F32 R89, -RZ, R57.H0_H0 ;  /* 0x20000039ff592230 */ /* 0x000fc40000004100 */
[----:B--2---:R-:W-:Y:S01]  /*25a0*/  @P2 FMUL.FTZ R87, R49, R32 ;  /* 0x0000002031572220 */ /* 0x004fe20000410000 */
[----:B------:R-:W-:Y:S01]  /*25b0*/  @P2 HADD2.F32 R78, -RZ, R5.H0_H0 ;  /* 0x20000005ff4e2230 */ /* 0x000fe20000004100 */
[----:B------:R-:W-:Y:S01]  /*25c0*/  @P2 F2FP.F16.F32.PACK_AB R60, RZ, R60 ;  /* 0x0000003cff3c223e */ /* 0x000fe200000000ff */
[----:B------:R-:W-:Y:S01]  /*25d0*/  @P2 HADD2.F32 R84, -RZ, R57.H1_H1 ;  /* 0x30000039ff542230 */ /* 0x000fe20000004100 */
[----:B------:R-:W1:Y:S01]  /*25e0*/  @P2 LDC R83, c[0x0][0x40c] ;  /* 0x00010300ff532b82 */ /* 0x000e620000000800 */
[-C--:B------:R-:W-:Y:S01]  /*25f0*/  @P2 FFMA.FTZ R18, R89, R87.reuse, R18 ;  /* 0x0000005759122223 */ /* 0x080fe20000010012 */
[----:B------:R-:W-:Y:S01]  /*2600*/  @P2 FMUL.FTZ R87, R78, R87 ;  /* 0x000000574e572220 */ /* 0x000fe20000410000 */
[----:B------:R-:W-:Y:S01]  /*2610*/  @P2 HADD2.F32 R86, -RZ, R6.H0_H0 ;  /* 0x20000006ff562230 */ /* 0x000fe20000004100 */
[----:B------:R-:W-:Y:S01]  /*2620*/  @P2 PRMT R40, R60, 0x7610, R40 ;  /* 0x000076103c282816 */ /* 0x000fe20000000028 */
[----:B------:R-:W-:Y:S02]  /*2630*/  @P2 HADD2.F32 R88, -RZ, R7.H0_H0 ;  /* 0x20000007ff582230 */ /* 0x000fe40000004100 */
[----:B---3--:R-:W-:Y:S01]  /*2640*/  @P2 FMUL.FTZ R78, R48, R61 ;  /* 0x0000003d304e2220 */ /* 0x008fe20000410000 */
[----:B------:R-:W2:Y:S01]  /*2650*/  @P2 LDC R82, c[0x0][0x40c] ;  /* 0x00010300ff522b82 */ /* 0x000ea20000000800 */
[----:B------:R-:W-:-:S02]  /*2660*/  @P2 HADD2.F32 R61, -RZ, R5.H1_H1 ;  /* 0x30000005ff3d2230 */ /* 0x000fc40000004100 */
[-C--:B------:R-:W-:Y:S01]  /*2670*/  @P2 FFMA.FTZ R19, R84, R78.reuse, R19 ;  /* 0x0000004e54132223 */ /* 0x080fe20000010013 */
[----:B------:R-:W-:Y:S02]  /*2680*/  @P2 HADD2.F32 R89, -RZ, R7.H1_H1 ;  /* 0x30000007ff592230 */ /* 0x000fe40000004100 */
[----:B------:R-:W-:Y:S01]  /*2690*/  @P2 FMUL.FTZ R78, R61, R78 ;  /* 0x0000004e3d4e2220 */ /* 0x000fe20000410000 */
[----:B------:R-:W-:Y:S01]  /*26a0*/  @P2 F2FP.F16.F32.PACK_AB R61, RZ, R74 ;  /* 0x0000004aff3d223e */ /* 0x000fe200000000ff */
[----:B------:R-:W3:Y:S01]  /*26b0*/  @P2 LDC R32, c[0x0][0x40c] ;  /* 0x00010300ff202b82 */ /* 0x000ee20000000800 */
[----:B0-----:R-:W-:Y:S01]  /*26c0*/  @P2 FMUL.FTZ R85, R46, R85 ;  /* 0x000000552e552220 */ /* 0x001fe20000410000 */
[----:B------:R-:W-:Y:S01]  /*26d0*/  @P2 F2FP.F16.F32.PACK_AB R74, RZ, R87 ;  /* 0x00000057ff4a223e */ /* 0x000fe200000000ff */
[----:B------:R-:W-:Y:S01]  /*26e0*/  @P2 HADD2.F32 R87, -RZ, R6.H1_H1 ;  /* 0x30000006ff572230 */ /* 0x000fe20000004100 */
[----:B------:R-:W-:Y:S01]  /*26f0*/  @P2 F2FP.F16.F32.PACK_AB R78, RZ, R78 ;  /* 0x0000004eff4e223e */ /* 0x000fe200000000ff */
[----:B------:R-:W-:Y:S01]  /*2700*/  @P2 FMUL.FTZ R88, R88, R85 ;  /* 0x0000005558582220 */ /* 0x000fe20000410000 */
[----:B------:R-:W-:Y:S01]  /*2710*/  @P2 HADD2.F32 R90, -RZ, R59.H1_H1 ;  /* 0x3000003bff5a2230 */ /* 0x000fe20000004100 */
[----:B------:R-:W-:Y:S01]  /*2720*/  @P2 PRMT R41, R74, 0x7610, R41 ;  /* 0x000076104a292816 */ /* 0x000fe20000000029 */
[----:B-1----:R-:W-:Y:S01]  /*2730*/  @P2 FMUL.FTZ R83, R34, R83 ;  /* 0x0000005322532220 */ /* 0x002fe20000410000 */
[----:B------:R-:W-:-:S02]  /*2740*/  F2FP.F16.F32.PACK_AB R34, R47, R34 ;  /* 0x000000222f22723e */ /* 0x000fc400000000ff */
[----:B------:R-:W-:Y:S01]  /*2750*/  @P2 F2FP.F16.F32.PACK_AB R88, RZ, R88 ;  /* 0x00000058ff58223e */ /* 0x000fe200000000ff */
[----:B------:R-:W-:Y:S01]  /*2760*/  @P2 FMUL.FTZ R86, R86, R83 ;  /* 0x0000005356562220 */ /* 0x000fe20000410000 */
[----:B------:R-:W-:Y:S02]  /*2770*/  @P2 PRMT R40, R40, 0x5410, R61 ;  /* 0x0000541028282816 */ /* 0x000fe4000000003d */
[----:B------:R-:W-:Y:S01]  /*2780*/  @P2 PRMT R43, R88, 0x7610, R43 ;  /* 0x00007610582b2816 */ /* 0x000fe2000000002b */
[----:B--2---:R-:W-:Y:S01]  /*2790*/  @P2 FMUL.FTZ R82, R47, R82 ;  /* 0x000000522f522220 */ /* 0x004fe20000410000 */
[----:B------:R-:W-:Y:S01]  /*27a0*/  @P2 F2FP.F16.F32.PACK_AB R86, RZ, R86 ;  /* 0x00000056ff56223e */ /* 0x000fe200000000ff */
[----:B------:R-:W-:Y:S01]  /*27b0*/  @P2 HADD2.F32 R47, -RZ, R59.H0_H0 ;  /* 0x2000003bff2f2230 */ /* 0x000fe20000004100 */
[----:B------:R-:W-:Y:S01]  /*27c0*/  @P2 PRMT R41, R41, 0x5410, R78 ;  /* 0x0000541029292816 */ /* 0x000fe2000000004e */
[----:B------:R-:W-:Y:S01]  /*27d0*/  @P2 FMUL.FTZ R87, R87, R82 ;  /* 0x0000005257572220 */ /* 0x000fe20000410000 */
[----:B------:R-:W-:-:S02]  /*27e0*/  @P2 PRMT R42, R86, 0x7610, R42 ;  /* 0x00007610562a2816 */ /* 0x000fc4000000002a */
[----:B------:R-:W-:Y:S01]  /*27f0*/  @P2 FFMA.FTZ R22, R47, R85, R22 ;  /* 0x000000552f162223 */ /* 0x000fe20000010016 */
[----:B---3--:R-:W-:Y:S01]  /*2800*/  @P2 FMUL.FTZ R84, R35, R32 ;  /* 0x0000002023542220 */ /* 0x008fe20000410000 */
[----:B------:R-:W-:Y:S01]  /*2810*/  F2FP.F16.F32.PACK_AB R32, R81, R33 ;  /* 0x000000215120723e */ /* 0x000fe200000000ff */
[--C-:B------:R-:W-:Y:S01]  /*2820*/  @P2 HADD2.F32 R81, -RZ, R58.reuse.H0_H0 ;  /* 0x2000003aff512230 */ /* 0x100fe20000004100 */
[----:B------:R-:W-:Y:S01]  /*2830*/  F2FP.F16.F32.PACK_AB R33, R48, R49 ;  /* 0x000000313021723e */ /* 0x000fe200000000ff */
[----:B------:R-:W-:Y:S01]  /*2840*/  @P2 FMUL.FTZ R89, R89, R84 ;  /* 0x0000005459592220 */ /* 0x000fe20000410000 */
[----:B------:R-:W-:Y:S01]  /*2850*/  @P2 HADD2.F32 R48, -RZ, R58.H1_H1 ;  /* 0x3000003aff302230 */ /* 0x000fe20000004100 */
[----:B------:R-:W-:Y:S01]  /*2860*/  @P2 F2FP.F16.F32.PACK_AB R87, RZ, R87 ;  /* 0x00000057ff57223e */ /* 0x000fe200000000ff */
[----:B------:R-:W-:Y:S01]  /*2870*/  @P2 FFMA.FTZ R20, R81, R83, R20 ;  /* 0x0000005351142223 */ /* 0x000fe20000010014 */
[----:B------:R-:W-:Y:S01]  /*2880*/  F2FP.F16.F32.PACK_AB R35, R35, R46 ;  /* 0x0000002e2323723e */ /* 0x000fe200000000ff */
[----:B------:R-:W-:Y:S01]  /*2890*/  @P2 FFMA.FTZ R23, R90, R84, R23 ;  /* 0x000000545a172223 */ /* 0x000fe20000010017 */
[----:B------:R-:W-:Y:S01]  /*28a0*/  @P2 F2FP.F16.F32.PACK_AB R89, RZ, R89 ;  /* 0x00000059ff59223e */ /* 0x000fe200000000ff */
[----:B------:R-:W-:Y:S01]  /*28b0*/  @P2 FFMA.FTZ R21, R48, R82, R21 ;  /* 0x0000005230152223 */ /* 0x000fe20000010015 */
[----:B------:R-:W-:-:S02]  /*28c0*/  @P2 PRMT R42, R42, 0x5410, R87 ;  /* 0x000054102a2a2816 */ /* 0x000fc40000000057 */
[----:B------:R-:W-:-:S07]  /*28d0*/  @P2 PRMT R43, R43, 0x5410, R89 ;  /* 0x000054102b2b2816 */ /* 0x000fce0000000059 */
.L_x_762:
[----:B------:R-:W-:Y:S05]  /*28e0*/  BSYNC.RECONVERGENT B1 ;  /* 0x0000000000017941 */ /* 0x000fea0003800200 */
.L_x_745:
        /* <DEDUP_REMOVED lines=13> */
.L_x_764:
[----:B------:R2:W-:Y:S02]  /*29c0*/  @P2 STG.E.128 desc[UR6][R46.64], R40 ;  /* 0x000000282e002986 */ /* 0x0005e4000c101d06 */
.L_x_744:
[----:B------:R-:W-:Y:S05]  /*29d0*/  BSYNC.RECONVERGENT B2 ;  /* 0x0000000000027941 */ /* 0x000fea0003800200 */
.L_x_743:
[----:B0-----:R-:W0:Y:S02]  /*29e0*/  LDC.64 R44, c[0x0][0x380] ;  /* 0x0000e000ff2c7b82 */ /* 0x001e240000000a00 */
[----:B0-----:R-:W-:-:S04]  /*29f0*/  LEA R51, R44, R51, 0x2 ;  /* 0x000000332c337211 */ /* 0x001fc800078e10ff */
[----:B------:R-:W-:-:S13]  /*2a00*/  ISETP.GE.AND P1, PT, R51, R45, PT ;  /* 0x0000002d3300720c */ /* 0x000fda0003f26270 */
[----:B------:R-:W-:Y:S05]  /*2a10*/  @!P1 BRA `(.L_x_765) ;  /* 0xffffffd800349947 */ /* 0x000fea000383ffff */
.L_x_738:
[----:B------:R-:W-:Y:S05]  /*2a20*/  BSYNC B0 ;  /* 0x0000000000007941 */ /* 0x000fea0003800000 */
.L_x_737:
[----:B------:R-:W0:Y:S01]  /*2a30*/  S2R R32, SR_TID.X ;  /* 0x0000000000207919 */ /* 0x000e220000002100 */
[----:B------:R-:W-:Y:S01]  /*2a40*/  MOV R2, 0x400 ;  /* 0x0000040000027802 */ /* 0x000fe20000000f00 */
[----:B------:R-:W-:Y:S05]  /*2a50*/  WARPSYNC.ALL ;  /* 0x0000000000007948 */ /* 0x000fea0003800000 */
[----:B------:R-:W3:Y:S01]  /*2a60*/  S2R R3, SR_CgaCtaId ;  /* 0x0000000000037919 */ /* 0x000ee20000008800 */
[----:B--2---:R-:W2:Y:S01]  /*2a70*/  LDC R47, c[0x0][0x388] ;  /* 0x0000e200ff2f7b82 */ /* 0x004ea20000000800 */
[----:B------:R-:W4:Y:S01]  /*2a80*/  LDCU.128 UR12, c[0x0][0x440] ;  /* 0x00008800ff0c77ac */ /* 0x000f220008000c00 */
[----:B------:R-:W-:Y:S01]  /*2a90*/  BSSY.RECONVERGENT B0, `(.L_x_766) ;  /* 0x000005f000007945 */ /* 0x000fe20003800200 */
[----:B------:R-:W1:Y:S01]  /*2aa0*/  LDCU.64 UR8, c[0x0][0x460] ;  /* 0x00008c00ff0877ac */ /* 0x000e620008000a00 */
        /* <DEDUP_REMOVED lines=9> */
[----:B-----5:R-:W3:Y:S04]  /*2b40*/  LDS R5, [R3+0x400] ;  /* 0x0004000003057984 */ /* 0x020ee80000000800 */
[----:B------:R-:W4:Y:S04]  /*2b50*/  LDS R4, [R3+0x200] ;  /* 0x0002000003047984 */ /* 0x000f280000000800 */
[----:B------:R-:W1:Y:S04]  /*2b60*/  LDS R7, [R3+0x600] ;  /* 0x0006000003077984 */ /* 0x000e680000000800 */
[----:B------:R-:W2:Y:S04]  /*2b70*/  LDS R33, [R3+0x800] ;  /* 0x0008000003217984 */ /* 0x000ea80000000800 */
[----:B------:R-:W2:Y:S04]  /*2b80*/  LDS R35, [R3+0xa00] ;  /* 0x000a000003237984 */ /* 0x000ea80000000800 */
[----:B------:R-:W2:Y:S04]  /*2b90*/  LDS R37, [R3+0xc00] ;  /* 0x000c000003257984 */ /* 0x000ea80000000800 */
[----:B------:R-:W2:Y:S01]  /*2ba0*/  LDS R9, [R3+0xe00] ;  /* 0x000e000003097984 */ /* 0x000ea20000000800 */
[----:B------:R-:W-:Y:S01]  /*2bb0*/  BAR.SYNC.DEFER_BLOCKING 0x0 ;  /* 0x0000000000007b1d */ /* 0x000fe20000010000 */
[----:B0-----:R-:W-:-:S04]  /*2bc0*/  FADD.FTZ R2, RZ, R2 ;  /* 0x00000002ff027221 */ /* 0x001fc80000010000 */
[----:B---3--:R-:W-:Y:S01]  /*2bd0*/  FADD.FTZ R2, R2, R5 ;  /* 0x0000000502027221 */ /* 0x008fe20000010000 */
[----:B----4-:R-:W-:-:S04]  /*2be0*/  FADD.FTZ R4, RZ, R4 ;  /* 0x00000004ff047221 */ /* 0x010fc80000010000 */
[----:B-1----:R-:W-:Y:S01]  /*2bf0*/  FADD.FTZ R4, R4, R7 ;  /* 0x0000000704047221 */ /* 0x002fe20000010000 */
[----:B------:R-:W-:Y:S01]  /*2c00*/  STS.128 [R0], R28 ;  /* 0x0000001c00007388 */ /* 0x000fe20000000c00 */
[----:B--2---:R-:W-:-:S03]  /*2c10*/  FADD.FTZ R2, R2, R33 ;  /* 0x0000002102027221 */ /* 0x004fc60000010000 */
        /* <DEDUP_REMOVED lines=16> */
[----:B------:R-:W-:Y:S02]  /*2d20*/  IMAD R11, R47, UR5, RZ ;  /* 0x000000052f0b7c24 */ /* 0x000fe4000f8e02ff */
[----:B--2---:R-:W-:-:S03]  /*2d30*/  FADD.FTZ R8, RZ, R8 ;  /* 0x00000008ff087221 */ /* 0x004fc60000010000 */
[----:B------:R-:W-:Y:S01]  /*2d40*/  IADD3 R11, P0, PT, R11, R32, RZ ;  /* 0x000000200b0b7210 */ /* 0x000fe20007f1e0ff */
[----:B---3--:R-:W-:-:S03]  /*2d50*/  FADD.FTZ R8, R8, R13 ;  /* 0x0000000d08087221 */ /* 0x008fc60000010000 */
[----:B------:R-:W-:Y:S01]  /*2d60*/  IADD3.X R2, PT, PT, RZ, RZ, RZ, P0, !PT ;  /* 0x000000ffff027210 */ /* 0x000fe200007fe4ff */
        /* <DEDUP_REMOVED lines=19> */
[----:B0-----:R-:W-:-:S02]  /*2ea0*/  SHF.L.U32 R3, R11, 0x2, RZ ;  /* 0x000000020b037819 */ /* 0x001fc400000006ff */
[----:B------:R-:W-:Y:S01]  /*2eb0*/  SHF.L.U64.HI R11, R11, 0x2, R2 ;  /* 0x000000020b0b7819 */ /* 0x000fe20000010202 */
[----:B------:R-:W-:Y:S01]  /*2ec0*/  FADD.FTZ R10, RZ, R10 ;  /* 0x0000000aff0a7221 */ /* 0x000fe20000010000 */
[C---:B------:R-:W-:Y:S02]  /*2ed0*/  IADD3 R2, P2, PT, R3.reuse, UR14, RZ ;  /* 0x0000000e03027c10 */ /* 0x040fe4000ff5e0ff */
[C---:B------:R-:W-:Y:S01]  /*2ee0*/  IADD3 R8, P3, PT, R3.reuse, UR12, RZ ;  /* 0x0000000c03087c10 */ /* 0x040fe2000ff7e0ff */
[----:B-1----:R-:W-:Y:S01]  /*2ef0*/  FADD.FTZ R12, RZ, R12 ;  /* 0x0000000cff0c7221 */ /* 0x002fe20000010000 */
[----:B------:R-:W-:Y:S02]  /*2f00*/  IADD3 R0, P4, PT, R3, UR8, RZ ;  /* 0x0000000803007c10 */ /* 0x000fe4000ff9e0ff */
[C---:B------:R-:W-:Y:S01]  /*2f10*/  IADD3.X R3, PT, PT, R11.reuse, UR15, RZ, P2, !PT ;  /* 0x0000000f0b037c10 */ /* 0x040fe200097fe4ff */
[----:B--2---:R-:W-:Y:S01]  /*2f20*/  FADD.FTZ R10, R10, R25 ;  /* 0x000000190a0a7221 */ /* 0x004fe20000010000 */
[----:B------:R-:W-:-:S02]  /*2f30*/  IADD3.X R13, PT, PT, R11, UR13, RZ, P3, !PT ;  /* 0x0000000d0b0d7c10 */ /* 0x000fc40009ffe4ff */
        /* <DEDUP_REMOVED lines=20> */
.L_x_767:
[----:B------:R-:W-:Y:S05]  /*3080*/  BSYNC.RECONVERGENT B0 ;  /* 0x0000000000007941 */ /* 0x000fea0003800200 */
.L_x_766:
        /* <DEDUP_REMOVED lines=9> */
.L_x_742:
        /* <DEDUP_REMOVED lines=8> */
.L_x_769:
[----:B------:R-:W-:Y:S05]  /*31a0*/  BSYNC B1 ;  /* 0x0000000000017941 */ /* 0x000fea0003800000 */
.L_x_768:
        /* <DEDUP_REMOVED lines=8> */
.L_x_770:
[----:B------:R-:W-:Y:S01]  /*3230*/  FADD.FTZ R44, R44, R79 ;  /* 0x0000004f2c2c7221 */ /* 0x000fe20000010000 */
[----:B------:R-:W-:-:S04]  /*3240*/  HFMA2 R85, -RZ, RZ, 0, 1.1920928955078125e-07 ;  /* 0x00000002ff557431 */ /* 0x000fc800000001ff */
[----:B------:R-:W-:Y:S02]  /*3250*/  MOV R84, R44 ;  /* 0x0000002c00547202 */ /* 0x000fe40000000f00 */
[----:B------:R-:W-:-:S07]  /*3260*/  MOV R45, R83 ;  /* 0x00000053002d7202 */ /* 0x000fce0000000f00 */
[----:B------:R-:W-:Y:S05]  /*3270*/  WARPSYNC.COLLECTIVE R81, `(.L_x_771) ;  /* 0x0000000051087348 */ /* 0x000fea0003c00000 */
[----:B------:R0:W1:Y:S02]  /*3280*/  SHFL.BFLY P1, R83, R84, R85, R86 ;  /* 0x0c00005554537389 */ /* 0x0000640000020056 */
[----:B01----:R-:W-:Y:S05]  /*3290*/  ENDCOLLECTIVE ;  /* 0x000000000000791b */ /* 0x003fea0003800000 */
.L_x_771:
[----:B------:R-:W-:-:S05]  /*32a0*/  FADD.FTZ R45, R45, R80 ;  /* 0x000000502d2d7221 */ /* 0x000fca0000010000 */
[----:B------:R-:W-:Y:S02]  /*32b0*/  MOV R84, R45 ;  /* 0x0000002d00547202 */ /* 0x000fe40000000f00 */
[----:B------:R-:W-:-:S07]  /*32c0*/  MOV R47, R83 ;  /* 0x00000053002f7202 */ /* 0x000fce0000000f00 */
[----:B------:R-:W-:Y:S05]  /*32d0*/  WARPSYNC.COLLECTIVE R81, `(.L_x_772) ;  /* 0x0000000051087348 */ /* 0x000fea0003c00000 */
[----:B------:R0:W1:Y:S02]  /*32e0*/  SHFL.BFLY P1, R83, R84, R85, R86 ;  /* 0x0c00005554537389 */ /* 0x0000640000020056 */
[----:B01----:R-:W-:Y:S05]  /*32f0*/  ENDCOLLECTIVE ;  /* 0x000000000000791b */ /* 0x003fea0003800000 */
.L_x_772:
[----:B------:R-:W-:Y:S01]  /*3300*/  FADD.FTZ R47, R44, R47 ;  /* 0x0000002f2c2f7221 */ /* 0x000fe20000010000 */
[----:B------:R-:W-:-:S04]  /*3310*/  HFMA2 R85, -RZ, RZ, 0, 2.384185791015625e-07 ;  /* 0x00000004ff557431 */ /* 0x000fc800000001ff */
[----:B------:R-:W-:Y:S02]  /*3320*/  MOV R84, R47 ;  /* 0x0000002f00547202 */ /* 0x000fe40000000f00 */
[----:B------:R-:W-:-:S07]  /*3330*/  MOV R46, R83 ;  /* 0x00000053002e7202 */ /* 0x000fce0000000f00 */
[----:B------:R-:W-:Y:S05]  /*3340*/  WARPSYNC.COLLECTIVE R81, `(.L_x_773) ;  /* 0x0000000051087348 */ /* 0x000fea0003c00000 */
[----:B------:R0:W1:Y:S02]  /*3350*/  SHFL.BFLY P1, R83, R84, R85, R86 ;  /* 0x0c00005554537389 */ /* 0x0000640000020056 */
[----:B01----:R-:W-:Y:S05]  /*3360*/  ENDCOLLECTIVE ;  /* 0x000000000000791b */ /* 0x003fea0003800000 */
.L_x_773:
[----:B------:R-:W-:-:S05]  /*3370*/  FADD.FTZ R46, R45, R46 ;  /* 0x0000002e2d2e7221 */ /* 0x000fca0000010000 */
[----:B------:R-:W-:Y:S02]  /*3380*/  MOV R84, R46 ;  /* 0x0000002e00547202 */ /* 0x000fe40000000f00 */
[----:B------:R-:W-:-:S07]  /*3390*/  MOV R60, R83 ;  /* 0x00000053003c7202 */ /* 0x000fce0000000f00 */
[----:B------:R-:W-:Y:S05]  /*33a0*/  WARPSYNC.COLLECTIVE R81, `(.L_x_774) ;  /* 0x0000000051087348 */ /* 0x000fea0003c00000 */
[----:B------:R0:W1:Y:S02]  /*33b0*/  SHFL.BFLY P1, R83, R84, R85, R86 ;  /* 0x0c00005554537389 */ /* 0x0000640000020056 */
[----:B01----:R-:W-:Y:S05]  /*33c0*/  ENDCOLLECTIVE ;  /* 0x000000000000791b */ /* 0x003fea0003800000 */
.L_x_774:
[----:B------:R-:W-:Y:S01]  /*33d0*/  FADD.FTZ R60, R47, R60 ;  /* 0x0000003c2f3c7221 */ /* 0x000fe20000010000 */
[----:B------:R-:W-:-:S04]  /*33e0*/  HFMA2 R85, -RZ, RZ, 0, 4.76837158203125e-07 ;  /* 0x00000008ff557431 */ /* 0x000fc800000001ff */
[----:B------:R-:W-:Y:S02]  /*33f0*/  MOV R84, R60 ;  /* 0x0000003c00547202 */ /* 0x000fe40000000f00 */
[----:B------:R-:W-:-:S07]  /*3400*/  MOV R49, R83 ;  /* 0x0000005300317202 */ /* 0x000fce0000000f00 */
[----:B------:R-:W-:Y:S05]  /*3410*/  WARPSYNC.COLLECTIVE R81, `(.L_x_775) ;  /* 0x0000000051087348 */ /* 0x000fea0003c00000 */
[----:B------:R0:W1:Y:S02]  /*3420*/  SHFL.BFLY P1, R83, R84, R85, R86 ;  /* 0x0c00005554537389 */ /* 0x0000640000020056 */
[----:B01----:R-:W-:Y:S05]  /*3430*/  ENDCOLLECTIVE ;  /* 0x000000000000791b */ /* 0x003fea0003800000 */
.L_x_775:
[----:B------:R-:W-:-:S05]  /*3440*/  FADD.FTZ R49, R46, R49 ;  /* 0x000000312e317221 */ /* 0x000fca0000010000 */
[----:B------:R-:W-:Y:S02]  /*3450*/  MOV R84, R49 ;  /* 0x0000003100547202 */ /* 0x000fe40000000f00 */
[----:B------:R-:W-:-:S07]  /*3460*/  MOV R61, R83 ;  /* 0x00000053003d7202 */ /* 0x000fce0000000f00 */
[----:B------:R-:W-:Y:S05]  /*3470*/  WARPSYNC.COLLECTIVE R81, `(.L_x_776) ;  /* 0x0000000051087348 */ /* 0x000fea0003c00000 */
[----:B------:R0:W1:Y:S02]  /*3480*/  SHFL.BFLY P1, R83, R84, R85, R86 ;  /* 0x0c00005554537389 */ /* 0x0000640000020056 */
[----:B01----:R-:W-:Y:S05]  /*3490*/  ENDCOLLECTIVE ;  /* 0x000000000000791b */ /* 0x003fea0003800000 */
.L_x_776:
[----:B------:R-:W-:Y:S01]  /*34a0*/  FADD.FTZ R61, R60, R61 ;  /* 0x0000003d3c3d7221 */ /* 0x000fe20000010000 */
[----:B------:R-:W-:-:S04]  /*34b0*/  HFMA2 R85, -RZ, RZ, 0, 9.5367431640625e-07 ;  /* 0x00000010ff557431 */ /* 0x000fc800000001ff */
[----:B------:R-:W-:Y:S02]  /*34c0*/  MOV R84, R61 ;  /* 0x0000003d00547202 */ /* 0x000fe40000000f00 */
[----:B------:R-:W-:-:S07]  /*34d0*/  MOV R80, R83 ;  /* 0x0000005300507202 */ /* 0x000fce0000000f00 */
[----:B------:R-:W-:Y:S05]  /*34e0*/  WARPSYNC.COLLECTIVE R81, `(.L_x_777) ;  /* 0x0000000051087348 */ /* 0x000fea0003c00000 */
[----:B------:R0:W1:Y:S02]  /*34f0*/  SHFL.BFLY P1, R83, R84, R85, R86 ;  /* 0x0c00005554537389 */ /* 0x0000640000020056 */
[----:B01----:R-:W-:Y:S05]  /*3500*/  ENDCOLLECTIVE ;  /* 0x000000000000791b */ /* 0x003fea0003800000 */
.L_x_777:
[----:B------:R-:W-:-:S05]  /*3510*/  FADD.FTZ R80, R49, R80 ;  /* 0x0000005031507221 */ /* 0x000fca0000010000 */
[----:B------:R-:W-:Y:S02]  /*3520*/  MOV R84, R80 ;  /* 0x0000005000547202 */ /* 0x000fe40000000f00 */
[----:B------:R-:W-:-:S07]  /*3530*/  MOV R82, R83 ;  /* 0x0000005300527202 */ /* 0x000fce0000000f00 */
[----:B------:R-:W-:Y:S05]  /*3540*/  WARPSYNC.COLLECTIVE R81, `(.L_x_778) ;  /* 0x0000000051087348 */ /* 0x000fea0003c00000 */
[----:B------:R0:W1:Y:S02]  /*3550*/  SHFL.BFLY P1, R83, R84, R85, R86 ;  /* 0x0c00005554537389 */ /* 0x0000640000020056 */
[----:B01----:R-:W-:Y:S05]  /*3560*/  ENDCOLLECTIVE ;  /* 0x000000000000791b */ /* 0x003fea0003800000 */
.L_x_778:
[----:B------:R-:W-:Y:S01]  /*3570*/  MOV R79, R83 ;  /* 0x00000053004f7202 */ /* 0x000fe20000000f00 */
[----:B------:R-:W-:Y:S06]  /*3580*/  BRA `(.L_x_779) ;  /* 0xffffffd400b87947 */ /* 0x000fec000383ffff */
.L_x_780:
        /* <DEDUP_REMOVED lines=15> */
.L_x_6362:


//--------------------- .text._ZN10layer_norm13ln_bwd_kernelINS_13Kernel_traitsI6__halfS2_S2_S2_fjLj256ELj1ELj4ELj1ELj16ENS_18Kernel_traits_baseILj256ES2_S2_S2_S2_fjLj128EEEEELb0ELb1ELb1ELb1EEEvNS_9BwdParamsE --------------------------
	.section	.text._ZN10layer_norm13ln_bwd_kernelINS_13Kernel_traitsI6__halfS2_S2_S2_fjLj256ELj1ELj4ELj1ELj16ENS_18Kernel_traits_baseILj256ES2_S2_S2_S2_fjLj128EEEEELb0ELb1ELb1ELb1EEEvNS_9BwdParamsE,"ax",@progbits
	.align	128
        .global         _ZN10layer_norm13ln_bwd_kernelINS_13Kernel_traitsI6__halfS2_S2_S2_fjLj256ELj1ELj4ELj1ELj16ENS_18Kernel_traits_baseILj256ES2_S2_S2_S2_fjLj128EEEEELb0ELb1ELb1ELb1EEEvNS_9BwdParamsE
        .type           _ZN10layer_norm13ln_bwd_kernelINS_13Kernel_traitsI6__halfS2_S2_S2_fjLj256ELj1ELj4ELj1ELj16ENS_18Kernel_traits_baseILj256ES2_S2_S2_S2_fjLj128EEEEELb0ELb1ELb1ELb1EEEvNS_9BwdParamsE,@function
        .size           _ZN10layer_norm13ln_bwd_kernelINS_13Kernel_traitsI6__halfS2_S2_S2_fjLj256ELj1ELj4ELj1ELj16ENS_18Kernel_traits_baseILj256ES2_S2_S2_S2_fjLj128EEEEELb0ELb1ELb1ELb1EEEvNS_9BwdParamsE,(.L_x_6363 - _ZN10layer_norm13ln_bwd_kernelINS_13Kernel_traitsI6__halfS2_S2_S2_fjLj256ELj1ELj4ELj1ELj16ENS_18Kernel_traits_baseILj256ES2_S2_S2_S2_fjLj128EEEEELb0ELb1ELb1ELb1EEEvNS_9BwdParamsE)
        .other          _ZN10layer_norm13ln_bwd_kernelINS_13Kernel_traitsI6__halfS2_S2_S2_fjLj256ELj1ELj4ELj1ELj16ENS_18Kernel_traits_baseILj256ES2_S2_S2_S2_fjLj128EEEEELb0ELb1ELb1ELb1EEEvNS_9BwdParamsE,@"STO_CUDA_ENTRY STV_DEFAULT"
_ZN10layer_norm13ln_bwd_kernelINS_13Kernel_traitsI6__halfS2_S2_S2_fjLj256ELj1ELj4ELj1ELj16ENS_18Kernel_traits_baseILj256ES2_S2_S2_S2_fjLj128EEEEELb0ELb1ELb1ELb1EEEvNS_9BwdParamsE:
.text._ZN10layer_norm13ln_bwd_kernelINS_13Kernel_traitsI6__halfS2_S2_S2_fjLj256ELj1ELj4ELj1ELj16ENS_18Kernel_traits_baseILj256ES2_S2_S2_S2_fjLj128EEEEELb0ELb1ELb1ELb1EEEvNS_9BwdParamsE:
        /* <DEDUP_REMOVED lines=33> */
[----:B------:R-:W5:Y:S01]  /*0210*/  LDG.E.128 R8, desc[UR6][R8.64] ;  /* 0x0000000608087981 */ /* 0x000f62000c1e1d00 */
[----:B-1----:R-:W-:-:S06]  /*0220*/  IMAD.WIDE.U32 R4, R0, 0x10, R4 ;  /* 0x0000001000047825 */ /* 0x002fcc00078e0004 */
[----:B------:R-:W5:Y:S01]  /*0230*/  LDG.E.128 R4, desc[UR6][R4.64] ;  /* 0x0000000604047981 */ /* 0x000f62000c1e1d00 */
[----:B------:R-:W-:-:S07]  /*0240*/  HFMA2 R34, -RZ, RZ, 0, 0 ;  /* 0x00000000ff227431 */ /* 0x000fce00000001ff */
.L_x_806:
[----:B------:R-:W0:Y:S08]  /*0250*/  LDC.64 R78, c[0x0][0x3f8] ;  /* 0x0000fe00ff4e7b82 */ /* 0x000e300000000a00 */
[----:B-1----:R-:W1:Y:S08]  /*0260*/  LDC.64 R50, c[0x0][0x3c8] ;  /* 0x0000f200ff327b82 */ /* 0x002e700000000a00 */
[----:B------:R-:W3:Y:S01]  /*0270*/  LDC.64 R48, c[0x0][0x3f0] ;  /* 0x0000fc00ff307b82 */ /* 0x000ee20000000a00 */
[----:B0-----:R-:W-:-:S07]  /*0280*/  IMAD.WIDE R78, R60, 0x4, R78 ;  /* 0x000000043c4e7825 */ /* 0x001fce00078e024e */
[----:B------:R-:W0:Y:S01]  /*0290*/  LDC.64 R54, c[0x0][0x3c0] ;  /* 0x0000f000ff367b82 */ /* 0x000e220000000a00 */
[----:B------:R-:W4:Y:S01]  /*02a0*/  LDG.E R53, desc[UR6][R78.64] ;  /* 0x000000064e357981 */ /* 0x000f22000c1e1900 */
[----:B-1----:R-:W-:-:S05]  /*02b0*/  IMAD.WIDE R50, R60, 0x4, R50 ;  /* 0x000000043c327825 */ /* 0x002fca00078e0232 */
[----:B-----5:R1:W5:Y:S01]  /*02c0*/  LDG.E R52, desc[UR6][R50.64] ;  /* 0x0000000632347981 */ /* 0x020362000c1e1900 */
[----:B---3--:R-:W-:-:S05]  /*02d0*/  IMAD.WIDE R48, R60, 0x4, R48 ;  /* 0x000000043c307825 */ /* 0x008fca00078e0230 */
[----:B------:R1:W5:Y:S01]  /*02e0*/  LDG.E R75, desc[UR6][R48.64] ;  /* 0x00000006304b7981 */ /* 0x000362000c1e1900 */
[----:B------:R-:W-:Y:S01]  /*02f0*/  BSSY.RECONVERGENT B1, `(.L_x_783) ;  /* 0x000007c000017945 */ /* 0x000fe20003800200 */
[----:B------:R-:W-:Y:S02]  /*0300*/  MOV R77, RZ ;  /* 0x000000ff004d7202 */ /* 0x000fe40000000f00 */
[----:B------:R-:W-:Y:S02]  /*0310*/  MOV R80, RZ ;  /* 0x000000ff00507202 */ /* 0x000fe40000000f00 */
[----:B----4-:R-:W-:-:S13]  /*0320*/  ISETP.GE.AND P2, PT, R53, 0x1, PT ;  /* 0x000000013500780c */ /* 0x010fda0003f46270 */
[----:B01----:R-:W-:Y:S05]  /*0330*/  @!P2 BRA `(.L_x_784) ;  /* 0x0000000400aca947 */ /* 0x003fea0003800000 */
[C---:B------:R-:W-:Y:S01]  /*0340*/  IMAD R3, R60.reuse, UR9, RZ ;  /* 0x000000093c037c24 */ /* 0x040fe2000f8e02ff */
[----:B------:R-:W0:Y:S01]  /*0350*/  LDC.64 R64, c[0x0][0x3a8] ;  /* 0x0000ea00ff407b82 */ /* 0x000e220000000a00 */
[----:B------:R-:W-:Y:S01]  /*0360*/  IADD3 R50, PT, PT, R53, -0x1, RZ ;  /* 0xffffffff35327810 */ /* 0x000fe20007ffe0ff */
[----:B------:R-:W-:Y:S02]  /*0370*/  IMAD.WIDE R62, R60, 0x4, R54 ;  /* 0x000000043c3e7825 */ /* 0x000fe400078e0236 */
[----:B------:R-:W-:Y:S02]  /*0380*/  SHF.R.S32.HI R48, RZ, 0x1f, R3 ;  /* 0x0000001fff307819 */ /* 0x000fe40000011403 */
[----:B------:R-:W-:Y:S01]  /*0390*/  IMAD R50, R50, UR9, RZ ;  /* 0x0000000932327c24 */ /* 0x000fe2000f8e02ff */
[----:B------:R1:W3:Y:S01]  /*03a0*/  LDG.E R73, desc[UR6][R62.64] ;  /* 0x000000063e497981 */ /* 0x0002e2000c1e1900 */
[----:B------:R-:W-:Y:S02]  /*03b0*/  LEA.HI R3, R48, R3, RZ, 0x3 ;  /* 0x0000000330037211 */ /* 0x000fe400078f18ff */
[----:B------:R-:W4:Y:S02]  /*03c0*/  LDC.64 R48, c[0x0][0x428] ;  /* 0x00010a00ff307b82 */ /* 0x000f240000000a00 */
[----:B------:R-:W-:-:S02]  /*03d0*/  LEA.HI.SX32 R61, R3, R0, 0x1d ;  /* 0x00000000033d7211 */ /* 0x000fc400078feaff */
[----:B------:R-:W-:-:S04]  /*03e0*/  SHF.R.S32.HI R3, RZ, 0x1f, R50 ;  /* 0x0000001fff037819 */ /* 0x000fc80000011432 */
[----:B------:R-:W-:-:S04]  /*03f0*/  LEA.HI R3, R3, R50, RZ, 0x3 ;  /* 0x0000003203037211 */ /* 0x000fc800078f18ff */
[----:B------:R-:W-:Y:S01]  /*0400*/  LEA.HI.SX32 R3, R3, R0, 0x1d ;  /* 0x0000000003037211 */ /* 0x000fe200078feaff */
[----:B0-----:R-:W-:-:S06]  /*0410*/  IMAD.WIDE.U32 R64, R61, 0x10, R64 ;  /* 0x000000103d407825 */ /* 0x001fcc00078e0040 */
[----:B------:R-:W3:Y:S01]  /*0420*/  LDG.E.128 R64, desc[UR6][R64.64] ;  /* 0x0000000640407981 */ /* 0x000ee2000c1e1d00 */
[----:B----4-:R-:W-:-:S06]  /*0430*/  IMAD.WIDE.U32 R48, R3, 0x10, R48 ;  /* 0x0000001003307825 */ /* 0x010fcc00078e0030 */
[----:B------:R-:W4:Y:S01]  /*0440*/  LDG.E.128 R48, desc[UR6][R48.64] ;  /* 0x0000000630307981 */ /* 0x000f22000c1e1d00 */
[----:B------:R-:W-:Y:S02]  /*0450*/  MOV R54, UR18 ;  /* 0x0000001200367c02 */ /* 0x000fe40008000f00 */
[----:B------:R-:W-:Y:S02]  /*0460*/  MOV R55, UR19 ;  /* 0x0000001300377c02 */ /* 0x000fe40008000f00 */
[----:B------:R-:W-:-:S04]  /*0470*/  ISETP.NE.U32.AND P0, PT, R54, RZ, PT ;  /* 0x000000ff3600720c */ /* 0x000fc80003f05070 */
[----:B------:R-:W-:-:S13]  /*0480*/  ISETP.NE.AND.EX P0, PT, R55, RZ, PT, P0 ;  /* 0x000000ff3700720c */ /* 0x000fda0003f05300 */
[----:B-1----:R-:W0:Y:S02]  /*0490*/  @P0 LDC.64 R62, c[0x0][0x438] ;  /* 0x00010e00ff3e0b82 */ /* 0x002e240000000a00 */
[----:B0-----:R-:W-:-:S05]  /*04a0*/  @P0 IMAD.WIDE.U32 R62, R61, 0x10, R62 ;  /* 0x000000103d3e0825 */ /* 0x001fca00078e003e */
[----:B------:R0:W5:Y:S01]  /*04b0*/  @P0 LDG.E.128 R36, desc[UR6][R62.64] ;  /* 0x000000063e240981 */ /* 0x000162000c1e1d00 */
[----:B--2---:R-:W-:Y:S01]  /*04c0*/  ISETP.NE.AND P0, PT, R2, RZ, PT ;  /* 0x000000ff0200720c */ /* 0x004fe20003f05270 */
[----:B0-----:R-:W-:-:S03]  /*04d0*/  HADD2.F32 R62, -RZ, R4.H0_H0 ;  /* 0x20000004ff3e7230 */ /* 0x001fc60000004100 */
[----:B---3--:R-:W-:Y:S01]  /*04e0*/  FSEL R73, R73, RZ, !P0 ;  /* 0x000000ff49497208 */ /* 0x008fe20004000000 */
[----:B------:R-:W-:Y:S02]  /*04f0*/  HADD2.F32 R68, -RZ, R64.H0_H0 ;  /* 0x20000040ff447230 */ /* 0x000fe40000004100 */
[----:B------:R-:W-:Y:S02]  /*0500*/  HADD2.F32 R74, -RZ, R66.H0_H0 ;  /* 0x20000042ff4a7230 */ /* 0x000fe40000004100 */
[----:B------:R-:W-:Y:S02]  /*0510*/  HADD2.F32 R64, -RZ, R64.H1_H1 ;  /* 0x30000040ff407230 */ /* 0x000fe40000004100 */
[--C-:B------:R-:W-:Y:S02]  /*0520*/  HADD2.F32 R70, -RZ, R65.reuse.H0_H0 ;  /* 0x20000041ff467230 */ /* 0x100fe40000004100 */
[----:B------:R-:W-:Y:S02]  /*0530*/  HADD2.F32 R66, -RZ, R66.H1_H1 ;  /* 0x30000042ff427230 */ /* 0x000fe40000004100 */
[----:B------:R-:W-:Y:S01]  /*0540*/  FADD.FTZ R3, -R73, R68 ;  /* 0x0000004449037221 */ /* 0x000fe20000010100 */
[----:B------:R-:W-:-:S02]  /*0550*/  HADD2.F32 R72, -RZ, R65.H1_H1 ;  /* 0x30000041ff487230 */ /* 0x000fc40000004100 */
[C---:B------:R-:W-:Y:S01]  /*0560*/  FADD.FTZ R63, -R73.reuse, R64 ;  /* 0x00000040493f7221 */ /* 0x040fe20000010100 */
[C---:B------:R-:W-:Y:S01]  /*0570*/  FADD.FTZ R65, -R73.reuse, R70 ;  /* 0x0000004649417221 */ /* 0x040fe20000010100 */
[----:B------:R-:W-:Y:S01]  /*0580*/  FADD.FTZ R69, -R73, R66 ;  /* 0x0000004249457221 */ /* 0x000fe20000010100 */
[--C-:B----4-:R-:W-:Y:S02]  /*0590*/  HADD2.F32 R61, -RZ, R48.reuse.H0_H0 ;  /* 0x20000030ff3d7230 */ /* 0x110fe40000004100 */
[----:B------:R-:W-:Y:S02]  /*05a0*/  HADD2.F32 R66, -RZ, R48.H1_H1 ;  /* 0x30000030ff427230 */ /* 0x000fe40000004100 */
[--C-:B------:R-:W-:Y:S02]  /*05b0*/  HADD2.F32 R68, -RZ, R49.reuse.H0_H0 ;  /* 0x20000031ff447230 */ /* 0x100fe40000004100 */
[----:B------:R-:W-:Y:S02]  /*05c0*/  HADD2.F32 R70, -RZ, R49.H1_H1 ;  /* 0x30000031ff467230 */ /* 0x000fe40000004100 */
[----:B-----5:R-:W-:Y:S01]  /*05d0*/  FMUL.FTZ R3, R52, R3 ;  /* 0x0000000334037220 */ /* 0x020fe20000410000 */
[----:B------:R-:W-:-:S02]  /*05e0*/  HADD2.F32 R49, -RZ, R51.H0_H0 ;  /* 0x20000033ff317230 */ /* 0x000fc40000004100 */
[----:B------:R-:W-:Y:S02]  /*05f0*/  HADD2.F32 R48, -RZ, R51.H1_H1 ;  /* 0x30000033ff307230 */ /* 0x000fe40000004100 */
[C---:B------:R-:W-:Y:S01]  /*0600*/  FMUL.FTZ R64, R52.reuse, R63 ;  /* 0x0000003f34407220 */ /* 0x040fe20000410000 */
[--C-:B------:R-:W-:Y:S02]  /*0610*/  HADD2.F32 R76, -RZ, R67.reuse.H0_H0 ;  /* 0x20000043ff4c7230 */ /* 0x100fe40000004100 */
[----:B------:R-:W-:Y:S02]  /*0620*/  HADD2.F32 R78, -RZ, R67.H1_H1 ;  /* 0x30000043ff4e7230 */ /* 0x000fe40000004100 */
[----:B------:R-:W-:Y:S02]  /*0630*/  HADD2.F32 R51, -RZ, R4.H1_H1 ;  /* 0x30000004ff337230 */ /* 0x000fe40000004100 */
[----:B------:R-:W-:Y:S01]  /*0640*/  FMUL.FTZ R63, R52, R65 ;  /* 0x00000041343f7220 */ /* 0x000fe20000410000 */
[----:B------:R-:W-:-:S02]  /*0650*/  HADD2.F32 R67, -RZ, R5.H0_H0 ;  /* 0x20000005ff437230 */ /* 0x000fc40000004100 */
[----:B------:R-:W-:Y:S01]  /*0660*/  FADD.FTZ R77, -R73, R72 ;  /* 0x00000048494d7221 */ /* 0x000fe20000010100 */
[-C--:B------:R-:W-:Y:S01]  /*0670*/  FMUL.FTZ R62, R62, R61.reuse ;  /* 0x0000003d3e3e7220 */ /* 0x080fe20000410000 */
[----:B------:R-:W-:Y:S01]  /*0680*/  FADD.FTZ R20, R20, R61 ;  /* 0x0000003d14147221 */ /* 0x000fe20000010000 */
[----:B------:R-:W-:Y:S01]  /*0690*/  FFMA.FTZ R12, R3, R61, R12 ;  /* 0x0000003d030c7223 */ /* 0x000fe2000001000c */
[----:B------:R-:W-:Y:S01]  /*06a0*/  FADD.FTZ R79, -R73, R74 ;  /* 0x0000004a494f7221 */ /* 0x000fe20000010100 */
[-C--:B------:R-:W-:Y:S01]  /*06b0*/  FMUL.FTZ R61, R51, R66.reuse ;  /* 0x00000042333d7220 */ /* 0x080fe20000410000 */
[----:B------:R-:W-:Y:S01]  /*06c0*/  FADD.FTZ R21, R21, R66 ;  /* 0x0000004215157221 */ /* 0x000fe20000010000 */
[----:B------:R-:W-:Y:S01]  /*06d0*/  FFMA.FTZ R13, R64, R66, R13 ;  /* 0x00000042400d7223 */ /* 0x000fe2000001000d */
[----:B------:R-:W-:Y:S02]  /*06e0*/  HADD2.F32 R65, -RZ, R5.H1_H1 ;  /* 0x30000005ff417230 */ /* 0x000fe40000004100 */
[-C--:B------:R-:W-:Y:S01]  /*06f0*/  FMUL.FTZ R66, R67, R68.reuse ;  /* 0x0000004443427220 */ /* 0x080fe20000410000 */
[----:B------:R-:W-:Y:S01]  /*0700*/  FADD.FTZ R22, R22, R68 ;  /* 0x0000004416167221 */ /* 0x000fe20000010000 */
[----:B------:R-:W-:Y:S01]  /*0710*/  FFMA.FTZ R14, R63, R68, R14 ;  /* 0x000000443f0e7223 */ /* 0x000fe2000001000e */
[----:B------:R-:W-:-:S02]  /*0720*/  HADD2.F32 R72, -RZ, R50.H0_H0 ;  /* 0x20000032ff487230 */ /* 0x000fc40000004100 */
[C---:B------:R-:W-:Y:S01]  /*0730*/  FMUL.FTZ R68, R52.reuse, R77 ;  /* 0x0000004d34447220 */ /* 0x040fe20000410000 */
[----:B------:R-:W-:Y:S02]  /*0740*/  HADD2.F32 R51, -RZ, R6.H0_H0 ;  /* 0x20000006ff337230 */ /* 0x000fe40000004100 */
[----:B------:R-:W-:Y:S01]  /*0750*/  FMUL.FTZ R67, R52, R79 ;  /* 0x0000004f34437220 */ /* 0x000fe20000410000 */
[----:B------:R-:W-:Y:S02]  /*0760*/  HADD2.F32 R50, -RZ, R50.H1_H1 ;  /* 0x30000032ff327230 */ /* 0x000fe40000004100 */
[-C--:B------:R-:W-:Y:S01]  /*0770*/  FMUL.FTZ R65, R65, R70.reuse ;  /* 0x0000004641417220 */ /* 0x080fe20000410000 */
[----:B------:R-:W-:Y:S02]  /*0780*/  HADD2.F32 R77, -RZ, R6.H1_H1 ;  /* 0x30000006ff4d7230 */ /* 0x000fe40000004100 */
[----:B------:R-:W-:Y:S01]  /*0790*/  FADD.FTZ R23, R23, R70 ;  /* 0x0000004617177221 */ /* 0x000fe20000010000 */
[----:B------:R-:W-:Y:S01]  /*07a0*/  FFMA.FTZ R15, R68, R70, R15 ;  /* 0x00000046440f7223 */ /* 0x000fe2000001000f */
[-C--:B------:R-:W-:Y:S01]  /*07b0*/  FMUL.FTZ R70, R51, R72.reuse ;  /* 0x0000004833467220 */ /* 0x080fe20000410000 */
[----:B------:R-:W-:Y:S01]  /*07c0*/  FADD.FTZ R74, RZ, R62 ;  /* 0x0000003eff4a7221 */ /* 0x000fe20000010000 */
[----:B------:R-:W-:Y:S01]  /*07d0*/  FADD.FTZ R24, R24, R72 ;  /* 0x0000004818187221 */ /* 0x000fe20000010000 */
[----:B------:R-:W-:Y:S01]  /*07e0*/  FFMA.FTZ R16, R67, R72, R16 ;  /* 0x0000004843107223 */ /* 0x000fe20000010010 */
[----:B------:R-:W-:Y:S01]  /*07f0*/  FFMA.FTZ R51, R3, R62, RZ ;  /* 0x0000003e03337223 */ /* 0x000fe200000100ff */
        /* <DEDUP_REMOVED lines=15> */
[----:B------:R-:W-:Y:S01]  /*08f0*/  FADD.FTZ R73, -R73, R78 ;  /* 0x0000004e49497221 */ /* 0x000fe20000010100 */
[----:B------:R-:W-:Y:S02]  /*0900*/  HADD2.F32 R79, -RZ, R7.H1_H1 ;  /* 0x30000007ff4f7230 */ /* 0x000fe40000004100 */
[-C--:B------:R-:W-:Y:S01]  /*0910*/  FMUL.FTZ R74, R74, R49.reuse ;  /* 0x000000314a4a7220 */ /* 0x080fe20000410000 */
        /* <DEDUP_REMOVED lines=13> */
.L_x_784:
        /* <DEDUP_REMOVED lines=12> */
.L_x_785:
[----:B------:R-:W-:Y:S05]  /*0ab0*/  BSYNC.RECONVERGENT B1 ;  /* 0x0000000000017941 */ /* 0x000fea0003800200 */
.L_x_783:
[----:B------:R-:W-:Y:S01]  /*0ac0*/  UMOV UR4, 0xffffffff ;  /* 0xffffffff00047882 */ /* 0x000fe20000000000 */
[----:B-----5:R-:W-:Y:S02]  /*0ad0*/  ISETP.GE.AND P1, PT, R75, 0x1, PT ;  /* 0x000000014b00780c */ /* 0x020fe40003f26270 */
[----:B------:R-:W-:Y:S11]  /*0ae0*/  BRA.DIV UR4, `(.L_x_786) ;  /* 0x00000026040c7947 */ /* 0x000ff6000b800000 */
        /* <DEDUP_REMOVED lines=17> */
[----:B------:R0:W3:Y:S02]  /*0c00*/  SHFL.BFLY PT, R81, R80, 0x10, 0x1f ;  /* 0x0e001f0050517f89 */ /* 0x0000e400000e0000 */
.L_x_818:
[----:B------:R-:W4:Y:S01]  /*0c10*/  @P1 LDC R48, c[0x0][0x388] ;  /* 0x0000e200ff301b82 */ /* 0x000f220000000800 */
[----:B------:R-:W-:-:S07]  /*0c20*/  @P1 IADD3 R75, PT, PT, R75, -0x1, RZ ;  /* 0xffffffff4b4b1810 */ /* 0x000fce0007ffe0ff */
[----:B------:R-:W2:Y:S01]  /*0c30*/  @P1 LDC.64 R50, c[0x0][0x390] ;  /* 0x0000e400ff321b82 */ /* 0x000ea20000000a00 */
[----:B----4-:R-:W-:-:S05]  /*0c40*/  @P1 IMAD R75, R75, R48, RZ ;  /* 0x000000304b4b1224 */ /* 0x010fca00078e02ff */
[----:B------:R-:W-:-:S04]  /*0c50*/  @P1 SHF.R.S32.HI R48, RZ, 0x1f, R75 ;  /* 0x0000001fff301819 */ /* 0x000fc8000001144b */
[----:B------:R-:W-:Y:S02]  /*0c60*/  @P1 LEA.HI R75, R48, R75, RZ, 0x3 ;  /* 0x0000004b304b1211 */ /* 0x000fe400078f18ff */
[----:B------:R-:W-:Y:S02]  /*0c70*/  CS2R R48, SRZ ;  /* 0x0000000000307805 */ /* 0x000fe4000001ff00 */
[----:B------:R-:W-:Y:S02]  /*0c80*/  @P1 MOV R49, RZ ;  /* 0x000000ff00311202 */ /* 0x000fe40000000f00 */
[----:B------:R-:W-:-:S04]  /*0c90*/  @P1 LEA.HI.SX32 R48, R75, R0, 0x1d ;  /* 0x000000004b301211 */ /* 0x000fc800078feaff */
[----:B--2---:R-:W-:-:S04]  /*0ca0*/  @P1 LEA R50, P0, R48, R50, 0x4 ;  /* 0x0000003230321211 */ /* 0x004fc800078020ff */
[----:B------:R-:W-:-:S05]  /*0cb0*/  @P1 LEA.HI.X R51, R48, R51, R49, 0x4, P0 ;  /* 0x0000003330331211 */ /* 0x000fca00000f2431 */
[----:B------:R2:W5:Y:S01]  /*0cc0*/  @P1 LDG.E.128 R56, desc[UR6][R50.64] ;  /* 0x0000000632381981 */ /* 0x000562000c1e1d00 */
[----:B------:R-:W-:Y:S01]  /*0cd0*/  ISETP.NE.U32.AND P0, PT, R54, RZ, PT ;  /* 0x000000ff3600720c */ /* 0x000fe20003f05070 */
[----:B-1----:R-:W-:Y:S01]  /*0ce0*/  FADD.FTZ R82, R77, R82 ;  /* 0x000000524d527221 */ /* 0x002fe20000010000 */
[----:B---3--:R-:W-:Y:S01]  /*0cf0*/  FADD.FTZ R54, R80, R81 ;  /* 0x0000005150367221 */ /* 0x008fe20000010000 */
[----:B------:R-:W-:Y:S01]  /*0d00*/  ISETP.NE.AND P3, PT, R2, RZ, PT ;  /* 0x000000ff0200720c */ /* 0x000fe20003f65270 */
[----:B------:R-:W-:Y:S01]  /*0d10*/  BSSY.RECONVERGENT B1, `(.L_x_787) ;  /* 0x00001b4000017945 */ /* 0x000fe20003800200 */
[----:B------:R-:W-:Y:S01]  /*0d20*/  ISETP.NE.AND.EX P0, PT, R55, RZ, PT, P0 ;  /* 0x000000ff3700720c */ /* 0x000fe20003f05300 */
[----:B------:R-:W-:Y:S01]  /*0d30*/  FMUL.FTZ R55, R82, UR10 ;  /* 0x0000000a52377c20 */ /* 0x000fe20008410000 */
[----:B------:R-:W-:-:S04]  /*0d40*/  FMUL.FTZ R54, R54, UR10 ;  /* 0x0000000a36367c20 */ /* 0x000fc80008410000 */
[----:B------:R-:W-:-:S07]  /*0d50*/  FSEL R55, R55, RZ, !P3 ;  /* 0x000000ff37377208 */ /* 0x000fce0005800000 */
[----:B--2---:R-:W-:Y:S05]  /*0d60*/  @P0 BRA `(.L_x_788) ;  /* 0x0000000c00880947 */ /* 0x004fea0003800000 */
        /* <DEDUP_REMOVED lines=19> */
.L_x_791:
[----:B------:R-:W-:Y:S05]  /*0ea0*/  BSYNC.RECONVERGENT B2 ;  /* 0x0000000000027941 */ /* 0x000fea0003800200 */
.L_x_790:
        /* <DEDUP_REMOVED lines=14> */
.L_x_793:
[----:B------:R-:W-:Y:S05]  /*0f90*/  BSYNC.RECONVERGENT B2 ;  /* 0x0000000000027941 */ /* 0x000fea0003800200 */
.L_x_792:
        /* <DEDUP_REMOVED lines=14> */
.L_x_795:
[----:B------:R-:W-:Y:S05]  /*1080*/  BSYNC.RECONVERGENT B2 ;  /* 0x0000000000027941 */ /* 0x000fea0003800200 */
.L_x_794:
        /* <DEDUP_REMOVED lines=14> */
.L_x_797:
[----:B------:R-:W-:Y:S05]  /*1170*/  BSYNC.RECONVERGENT B2 ;  /* 0x0000000000027941 */ /* 0x000fea0003800200 */
.L_x_796:
        /* <DEDUP_REMOVED lines=14> */
.L_x_799:
[----:B------:R-:W-:Y:S05]  /*1260*/  BSYNC.RECONVERGENT B2 ;  /* 0x0000000000027941 */ /* 0x000fea0003800200 */
.L_x_798:
        /* <DEDUP_REMOVED lines=14> */
.L_x_801:
[----:B------:R-:W-:Y:S05]  /*1350*/  BSYNC.RECONVERGENT B2 ;  /* 0x0000000000027941 */ /* 0x000fea0003800200 */
.L_x_800:
        /* <DEDUP_REMOVED lines=14> */
.L_x_803:
[----:B------:R-:W-:Y:S05]  /*1440*/  BSYNC.RECONVERGENT B2 ;  /* 0x0000000000027941 */ /* 0x000fea0003800200 */
.L_x_802:
        /* <DEDUP_REMOVED lines=14> */
.L_x_789:
[----:B------:R-:W0:Y:S01]  /*1530*/  @P1 LDC R50, c[0x0][0x40c] ;  /* 0x00010300ff321b82 */ /* 0x000e220000000800 */
[-CC-:B------:R-:W-:Y:S01]  /*1540*/  FFMA.FTZ R45, R3, R54.reuse, R55.reuse ;  /* 0x00000036032d7223 */ /* 0x180fe20000010037 */
[-CC-:B------:R-:W-:Y:S01]  /*1550*/  FFMA.FTZ R44, R64, R54.reuse, R55.reuse ;  /* 0x00000036402c7223 */ /* 0x180fe20000010037 */
[-C--:B------:R-:W-:Y:S01]  /*1560*/  FFMA.FTZ R85, R71, R54.reuse, R55 ;  /* 0x0000003647557223 */ /* 0x080fe20000010037 */
[----:B------:R-:W-:Y:S01]  /*1570*/  ISETP.GT.AND P0, PT, R53, RZ, PT ;  /* 0x000000ff3500720c */ /* 0x000fe20003f04270 */
[----:B------:R-:W-:Y:S01]  /*1580*/  FADD.FTZ R45, R62, -R45 ;  /* 0x8000002d3e2d7221 */ /* 0x000fe20000010000 */
[----:B------:R-:W-:Y:S01]  /*1590*/  FADD.FTZ R53, R61, -R44 ;  /* 0x8000002c3d357221 */ /* 0x000fe20000010000 */
[-CC-:B------:R-:W-:Y:S01]  /*15a0*/  FFMA.FTZ R75, R63, R54.reuse, R55.reuse ;  /* 0x000000363f4b7223 */ /* 0x180fe20000010037 */
[----:B------:R-:W1:Y:S01]  /*15b0*/  @P1 LDC R51, c[0x0][0x40c] ;  /* 0x00010300ff331b82 */ /* 0x000e620000000800 */
[-CC-:B------:R-:W-:Y:S01]  /*15c0*/  FFMA.FTZ R46, R68, R54.reuse, R55.reuse ;  /* 0x00000036442e7223 */ /* 0x180fe20000010037 */
[-CC-:B------:R-:W-:Y:S01]  /*15d0*/  FFMA.FTZ R79, R67, R54.reuse, R55.reuse ;  /* 0x00000036434f7223 */ /* 0x180fe20000010037 */
[-CC-:B------:R-:W-:Y:S01]  /*15e0*/  FFMA.FTZ R78, R72, R54.reuse, R55.reuse ;  /* 0x00000036484e7223 */ /* 0x180fe20000010037 */
[----:B------:R-:W-:Y:S01]  /*15f0*/  FFMA.FTZ R82, R76, R54, R55 ;  /* 0x000000364c527223 */ /* 0x000fe20000010037 */
[----:B------:R-:W-:Y:S01]  /*1600*/  FMUL.FTZ R45, R52, R45 ;  /* 0x0000002d342d7220 */ /* 0x000fe20000410000 */
[----:B------:R-:W-:Y:S01]  /*1610*/  FADD.FTZ R85, R74, -R85 ;  /* 0x800000554a557221 */ /* 0x000fe20000010000 */
[----:B------:R-:W-:Y:S01]  /*1620*/  FMUL.FTZ R44, R52, R53 ;  /* 0x00000035342c7220 */ /* 0x000fe20000410000 */
[----:B------:R-:W2:Y:S01]  /*1630*/  @P1 LDC R54, c[0x0][0x40c] ;  /* 0x00010300ff361b82 */ /* 0x000ea20000000800 */
[----:B------:R-:W-:Y:S01]  /*1640*/  FADD.FTZ R75, R66, -R75 ;  /* 0x8000004b424b7221 */ /* 0x000fe20000010000 */
[----:B------:R-:W-:Y:S01]  /*1650*/  FSEL R53, R45, RZ, P0 ;  /* 0x000000ff2d357208 */ /* 0x000fe20000000000 */
[----:B------:R-:W-:Y:S01]  /*1660*/  FADD.FTZ R77, R65, -R46 ;  /* 0x8000002e414d7221 */ /* 0x000fe20000010000 */
[----:B------:R-:W-:Y:S01]  /*1670*/  FMUL.FTZ R45, R52, R85 ;  /* 0x00000055342d7220 */ /* 0x000fe20000410000 */
[----:B------:R-:W-:Y:S01]  /*1680*/  FADD.FTZ R83, R69, -R78 ;  /* 0x8000004e45537221 */ /* 0x000fe20000010000 */
[----:B------:R-:W-:Y:S01]  /*1690*/  FSEL R44, R44, RZ, P0 ;  /* 0x000000ff2c2c7208 */ /* 0x000fe20000000000 */
[C---:B------:R-:W-:Y:S01]  /*16a0*/  FMUL.FTZ R46, R52.reuse, R75 ;  /* 0x0000004b342e7220 */ /* 0x040fe20000410000 */
[----:B------:R-:W3:Y:S01]  /*16b0*/  @P1 LDC R84, c[0x0][0x40c] ;  /* 0x00010300ff541b82 */ /* 0x000ee20000000800 */
[----:B------:R-:W-:Y:S01]  /*16c0*/  FMUL.FTZ R75, R52, R77 ;  /* 0x0000004d344b7220 */ /* 0x000fe20000410000 */
[----:B------:R-:W-:Y:S01]  /*16d0*/  FADD.FTZ R79, R70, -R79 ;  /* 0x8000004f464f7221 */ /* 0x000fe20000010000 */
[----:B------:R-:W-:Y:S01]  /*16e0*/  FMUL.FTZ R77, R52, R83 ;  /* 0x00000053344d7220 */ /* 0x000fe20000410000 */
[----:B0-----:R-:W-:Y:S01]  /*16f0*/  @P1 FMUL.FTZ R78, R53, R50 ;  /* 0x00000032354e1220 */ /* 0x001fe20000410000 */
[----:B------:R-:W-:-:S02]  /*1700*/  @P1 HADD2.F32 R83, -RZ, R8.H1_H1 ;  /* 0x30000008ff531230 */ /* 0x000fc40000004100 */
[----:B------:R-:W-:Y:S01]  /*1710*/  FADD.FTZ R87, R73, -R82 ;  /* 0x8000005249577221 */ /* 0x000fe20000010000 */
[----:B------:R-:W-:Y:S01]  /*1720*/  FMUL.FTZ R79, R52, R79 ;  /* 0x0000004f344f7220 */ /* 0x000fe20000410000 */
[----:B------:R-:W0:Y:S01]  /*1730*/  @P1 LDC R85, c[0x0][0x40c] ;  /* 0x00010300ff551b82 */ /* 0x000e220000000800 */
[----:B-1----:R-:W-:Y:S01]  /*1740*/  @P1 FMUL.FTZ R50, R44, R51 ;  /* 0x000000332c321220 */ /* 0x002fe20000410000 */
[----:B------:R-:W-:Y:S01]  /*1750*/  FSEL R75, R75, RZ, P0 ;  /* 0x000000ff4b4b7208 */ /* 0x000fe20000000000 */
[----:B------:R-:W-:Y:S01]  /*1760*/  FMUL.FTZ R52, R52, R87 ;  /* 0x0000005734347220 */ /* 0x000fe20000410000 */
[----:B------:R-:W-:Y:S01]  /*1770*/  FSEL R79, R79, RZ, P0 ;  /* 0x000000ff4f4f7208 */ /* 0x000fe20000000000 */
[----:B------:R-:W-:Y:S01]  /*1780*/  @P1 FMUL.FTZ R51, R83, R50 ;  /* 0x0000003253331220 */ /* 0x000fe20000410000 */
[----:B-----5:R-:W-:Y:S01]  /*1790*/  @P1 HADD2.F32 R83, -RZ, R56.H0_H0 ;  /* 0x20000038ff531230 */ /* 0x020fe20000004100 */
[----:B------:R-:W-:Y:S01]  /*17a0*/  FSEL R46, R46, RZ, P0 ;  /* 0x000000ff2e2e7208 */ /* 0x000fe20000000000 */
[----:B------:R-:W1:Y:S01]  /*17b0*/  @P1 LDC R55, c[0x0][0x40c] ;  /* 0x00010300ff371b82 */ /* 0x000e620000000800 */
[----:B--2---:R-:W-:Y:S01]  /*17c0*/  @P1 FMUL.FTZ R54, R75, R54 ;  /* 0x000000364b361220 */ /* 0x004fe20000410000 */
[----:B------:R-:W-:-:S02]  /*17d0*/  @P1 HADD2.F32 R47, -RZ, R8.H0_H0 ;  /* 0x20000008ff2f1230 */ /* 0x000fc40000004100 */
[-C--:B------:R-:W-:Y:S01]  /*17e0*/  @P1 FFMA.FTZ R28, R83, R78.reuse, R28 ;  /* 0x0000004e531c1223 */ /* 0x080fe2000001001c */
[----:B------:R-:W-:Y:S01]  /*17f0*/  @P1 HADD2.F32 R83, -RZ, R9.H1_H1 ;  /* 0x30000009ff531230 */ /* 0x000fe20000004100 */
[----:B------:R-:W-:Y:S01]  /*1800*/  F2FP.F16.F32.PACK_AB R44, R44, R53 ;  /* 0x000000352c2c723e */ /* 0x000fe200000000ff */
[----:B------:R-:W-:Y:S02]  /*1810*/  @P1 HADD2.F32 R90, -RZ, R11.H0_H0 ;  /* 0x2000000bff5a1230 */ /* 0x000fe40000004100 */
[----:B------:R-:W-:Y:S01]  /*1820*/  @P1 FMUL.FTZ R47, R47, R78 ;  /* 0x0000004e2f2f1220 */ /* 0x000fe20000410000 */
[----:B------:R-:W2:Y:S01]  /*1830*/  @P1 LDC R82, c[0x0][0x40c] ;  /* 0x00010300ff521b82 */ /* 0x000ea20000000800 */
[----:B---3--:R-:W-:Y:S01]  /*1840*/  @P1 FMUL.FTZ R87, R79, R84 ;  /* 0x000000544f571220 */ /* 0x008fe20000410000 */
[----:B------:R-:W-:Y:S01]  /*1850*/  FSEL R84, R45, RZ, P0 ;  /* 0x000000ff2d547208 */ /* 0x000fe20000000000 */
[----:B------:R-:W-:Y:S01]  /*1860*/  @P1 FMUL.FTZ R86, R83, R54 ;  /* 0x0000003653561220 */ /* 0x000fe20000410000 */
[----:B------:R-:W-:Y:S01]  /*1870*/  FSEL R83, R77, RZ, P0 ;  /* 0x000000ff4d537208 */ /* 0x000fe20000000000 */
[----:B------:R-:W-:Y:S01]  /*1880*/  @P1 HADD2.F32 R78, -RZ, R9.H0_H0 ;  /* 0x20000009ff4e1230 */ /* 0x000fe20000004100 */
[----:B------:R-:W-:Y:S01]  /*1890*/  @P1 F2FP.F16.F32.PACK_AB R47, RZ, R47 ;  /* 0x0000002fff2f123e */ /* 0x000fe200000000ff */
[----:B------:R-:W-:-:S02]  /*18a0*/  @P1 HADD2.F32 R89, -RZ, R10.H1_H1 ;  /* 0x3000000aff591230 */ /* 0x000fc40000004100 */
[----:B0-----:R-:W-:Y:S01]  /*18b0*/  @P1 FMUL.FTZ R85, R84, R85 ;  /* 0x0000005554551220 */ /* 0x001fe20000410000 */
[----:B------:R-:W-:Y:S01]  /*18c0*/  @P1 F2FP.F16.F32.PACK_AB R77, RZ, R86 ;  /* 0x00000056ff4d123e */ /* 0x000fe200000000ff */
[----:B------:R-:W-:Y:S01]  /*18d0*/  @P1 HADD2.F32 R86, -RZ, R10.H0_H0 ;  /* 0x2000000aff561230 */ /* 0x000fe20000004100 */
[----:B------:R-:W-:Y:S01]  /*18e0*/  @P1 PRMT R40, R47, 0x7610, R40 ;  /* 0x000076102f281816 */ /* 0x000fe20000000028 */
[----:B------:R-:W-:Y:S01]  /*18f0*/  @P1 FMUL.FTZ R53, R90, R85 ;  /* 0x000000555a351220 */ /* 0x000fe20000410000 */
[----:B------:R-:W-:Y:S01]  /*1900*/  @P1 HADD2.F32 R90, -RZ, R56.H1_H1 ;  /* 0x30000038ff5a1230 */ /* 0x000fe20000004100 */
[----:B------:R-:W-:Y:S01]  /*1910*/  @P1 F2FP.F16.F32.PACK_AB R51, RZ, R51 ;  /* 0x00000033ff33123e */ /* 0x000fe200000000ff */
[----:B------:R-:W-:Y:S01]  /*1920*/  @P1 FMUL.FTZ R86, R86, R87 ;  /* 0x0000005756561220 */ /* 0x000fe20000410000 */
[----:B-1----:R-:W-:Y:S01]  /*1930*/  @P1 FMUL.FTZ R55, R46, R55 ;  /* 0x000000372e371220 */ /* 0x002fe20000410000 */
[--C-:B------:R-:W-:Y:S02]  /*1940*/  @P1 HADD2.F32 R47, -RZ, R57.reuse.H0_H0 ;  /* 0x20000039ff2f1230 */ /* 0x100fe40000004100 */
[----:B------:R-:W-:Y:S01]  /*1950*/  @P1 FFMA.FTZ R29, R90, R50, R29 ;  /* 0x000000325a1d1223 */ /* 0x000fe2000001001d */
[----:B------:R-:W-:-:S02]  /*1960*/  @P1 HADD2.F32 R50, -RZ, R57.H1_H1 ;  /* 0x30000039ff321230 */ /* 0x000fc40000004100 */
[-C--:B------:R-:W-:Y:S01]  /*1970*/  @P1 FMUL.FTZ R78, R78, R55.reuse ;  /* 0x000000374e4e1220 */ /* 0x080fe20000410000 */
[----:B------:R-:W-:Y:S01]  /*1980*/  @P1 F2FP.F16.F32.PACK_AB R86, RZ, R86 ;  /* 0x00000056ff56123e */ /* 0x000fe200000000ff */
[----:B------:R-:W-:Y:S01]  /*1990*/  @P1 FFMA.FTZ R30, R47, R55, R30 ;  /* 0x000000372f1e1223 */ /* 0x000fe2000001001e */
[--C-:B------:R-:W-:Y:S02]  /*19a0*/  @P1 HADD2.F32 R47, -RZ, R58.reuse.H0_H0 ;  /* 0x2000003aff2f1230 */ /* 0x100fe40000004100 */
[----:B--2---:R-:W-:Y:S01]  /*19b0*/  @P1 FMUL.FTZ R82, R83, R82 ;  /* 0x0000005253521220 */ /* 0x004fe20000410000 */
[----:B------:R-:W-:Y:S01]  /*19c0*/  @P1 F2FP.F16.F32.PACK_AB R78, RZ, R78 ;  /* 0x0000004eff4e123e */ /* 0x000fe200000000ff */
[----:B------:R-:W-:Y:S01]  /*19d0*/  @P1 FFMA.FTZ R31, R50, R54, R31 ;  /* 0x00000036321f1223 */ /* 0x000fe2000001001f */
[----:B------:R-:W-:Y:S01]  /*19e0*/  @P1 PRMT R40, R40, 0x5410, R51 ;  /* 0x0000541028281816 */ /* 0x000fe20000000033 */
[----:B------:R-:W-:Y:S01]  /*19f0*/  @P1 FMUL.FTZ R88, R89, R82 ;  /* 0x0000005259581220 */ /* 0x000fe20000410000 */
[----:B------:R-:W-:Y:S01]  /*1a00*/  @P1 HADD2.F32 R50, -RZ, R58.H1_H1 ;  /* 0x3000003aff321230 */ /* 0x000fe20000004100 */
[----:B------:R-:W-:Y:S01]  /*1a10*/  @P1 F2FP.F16.F32.PACK_AB R53, RZ, R53 ;  /* 0x00000035ff35123e */ /* 0x000fe200000000ff */
[----:B------:R-:W-:Y:S01]  /*1a20*/  @P1 HADD2.F32 R55, -RZ, R59.H0_H0 ;  /* 0x2000003bff371230 */ /* 0x000fe20000004100 */
[----:B------:R-:W-:Y:S01]  /*1a30*/  @P1 PRMT R41, R78, 0x7610, R41 ;  /* 0x000076104e291816 */ /* 0x000fe20000000029 */
[----:B------:R-:W-:Y:S01]  /*1a40*/  @P1 FFMA.FTZ R32, R47, R87, R32 ;  /* 0x000000572f201223 */ /* 0x000fe20000010020 */
[----:B------:R-:W-:Y:S01]  /*1a50*/  @P1 F2FP.F16.F32.PACK_AB R88, RZ, R88 ;  /* 0x00000058ff58123e */ /* 0x000fe200000000ff */
[----:B------:R-:W-:Y:S01]  /*1a60*/  @P1 FFMA.FTZ R33, R50, R82, R33 ;  /* 0x0000005232211223 */ /* 0x000fe20000010021 */
[----:B------:R-:W-:Y:S01]  /*1a70*/  FSEL R51, R52, RZ, P0 ;  /* 0x000000ff34337208 */ /* 0x000fe20000000000 */
[----:B------:R-:W-:Y:S01]  /*1a80*/  @P1 FFMA.FTZ R34, R55, R85, R34 ;  /* 0x0000005537221223 */ /* 0x000fe20000010022 */
[----:B------:R-:W-:-:S02]  /*1a90*/  @P1 PRMT R42, R86, 0x7610, R42 ;  /* 0x00007610562a1816 */ /* 0x000fc4000000002a */
[----:B------:R-:W-:Y:S02]  /*1aa0*/  F2FP.F16.F32.PACK_AB R45, R75, R46 ;  /* 0x0000002e4b2d723e */ /* 0x000fe400000000ff */
[----:B------:R-:W-:Y:S02]  /*1ab0*/  F2FP.F16.F32.PACK_AB R46, R83, R79 ;  /* 0x0000004f532e723e */ /* 0x000fe400000000ff */
[----:B------:R-:W-:Y:S02]  /*1ac0*/  @P1 PRMT R41, R41, 0x5410, R77 ;  /* 0x0000541029291816 */ /* 0x000fe4000000004d */
[----:B------:R-:W-:Y:S02]  /*1ad0*/  F2FP.F16.F32.PACK_AB R47, R51, R84 ;  /* 0x00000054332f723e */ /* 0x000fe400000000ff */
[----:B------:R-:W-:Y:S02]  /*1ae0*/  @P1 PRMT R42, R42, 0x5410, R88 ;  /* 0x000054102a2a1816 */ /* 0x000fe40000000058 */
        /* <DEDUP_REMOVED lines=10> */
.L_x_788:
[----:B0-----:R-:W-:Y:S02]  /*1b90*/  MOV R80, UR20 ;  /* 0x0000001400507c02 */ /* 0x001fe40008000f00 */
[----:B------:R-:W-:Y:S02]  /*1ba0*/  MOV R81, UR21 ;  /* 0x0000001500517c02 */ /* 0x000fe40008000f00 */
[----:B------:R-:W-:-:S04]  /*1bb0*/  ISETP.NE.U32.AND P0, PT, R80, RZ, PT ;  /* 0x000000ff5000720c */ /* 0x000fc80003f05070 */
[----:B------:R-:W-:-:S13]  /*1bc0*/  ISETP.NE.AND.EX P0, PT, R81, RZ, PT, P0 ;  /* 0x000000ff5100720c */ /* 0x000fda0003f05300 */
[----:B------:R-:W-:Y:S05]  /*1bd0*/  @P0 BRA `(.L_x_805) ;  /* 0x0000000400880947 */ /* 0x000fea0003800000 */
[----:B------:R-:W-:Y:S01]  /*1be0*/  ISETP.GT.AND P0, PT, R53, RZ, PT ;  /* 0x000000ff3500720c */ /* 0x000fe20003f04270 */
[--C-:B------:R-:W-:Y:S01]  /*1bf0*/  HADD2.F32 R83, -RZ, R36.reuse.H0_H0 ;  /* 0x20000024ff537230 */ /* 0x100fe20000004100 */
[----:B------:R-:W0:Y:S01]  /*1c00*/  @P1 LDC R78, c[0x0][0x40c] ;  /* 0x00010300ff4e1b82 */ /* 0x000e220000000800 */
[--C-:B------:R-:W-:Y:S02]  /*1c10*/  HADD2.F32 R75, -RZ, R37.reuse.H1_H1 ;  /* 0x30000025ff4b7230 */ /* 0x100fe40000004100 */
[----:B------:R-:W-:Y:S02]  /*1c20*/  HADD2.F32 R79, -RZ, R37.H0_H0 ;  /* 0x20000025ff4f7230 */ /* 0x000fe40000004100 */
[----:B------:R-:W-:Y:S02]  /*1c30*/  HADD2.F32 R77, -RZ, R36.H1_H1 ;  /* 0x30000024ff4d7230 */ /* 0x000fe40000004100 */
[----:B------:R-:W-:Y:S01]  /*1c40*/  HADD2.F32 R53, -RZ, R38.H0_H0 ;  /* 0x20000026ff357230 */ /* 0x000fe20000004100 */
[----:B------:R-:W1:Y:S01]  /*1c50*/  @P1 LDC R50, c[0x0][0x40c] ;  /* 0x00010300ff321b82 */ /* 0x000e620000000800 */
[----:B-----5:R-:W-:-:S02]  /*1c60*/  @P1 HADD2.F32 R85, -RZ, R56.H0_H0 ;  /* 0x20000038ff551230 */ /* 0x020fc40000004100 */
[-CC-:B------:R-:W-:Y:S01]  /*1c70*/  @P0 FFMA.FTZ R51, R3, R54.reuse, R55.reuse ;  /* 0x0000003603330223 */ /* 0x180fe20000010037 */
[-CC-:B------:R-:W-:Y:S01]  /*1c80*/  @P0 FFMA.FTZ R86, R68, R54.reuse, R55.reuse ;  /* 0x0000003644560223 */ /* 0x180fe20000010037 */
[-C--:B------:R-:W-:Y:S01]  /*1c90*/  @P0 FFMA.FTZ R82, R64, R54.reuse, R55 ;  /* 0x0000003640520223 */ /* 0x080fe20000010037 */
[----:B------:R-:W-:Y:S02]  /*1ca0*/  @P1 HADD2.F32 R90, -RZ, R9.H0_H0 ;  /* 0x20000009ff5a1230 */ /* 0x000fe40000004100 */
[----:B------:R-:W-:Y:S01]  /*1cb0*/  @P0 FADD.FTZ R51, R62, -R51 ;  /* 0x800000333e330221 */ /* 0x000fe20000010000 */
[----:B------:R-:W-:Y:S01]  /*1cc0*/  @P0 FADD.FTZ R86, R65, -R86 ;  /* 0x8000005641560221 */ /* 0x000fe20000010000 */
[----:B------:R-:W-:Y:S01]  /*1cd0*/  @P0 FADD.FTZ R82, R61, -R82 ;  /* 0x800000523d520221 */ /* 0x000fe20000010000 */
[----:B------:R-:W2:Y:S01]  /*1ce0*/  @P1 LDC R88, c[0x0][0x40c] ;  /* 0x00010300ff581b82 */ /* 0x000ea20000000800 */
[C---:B------:R-:W-:Y:S01]  /*1cf0*/  @P0 FFMA.FTZ R83, R52.reuse, R51, R83 ;  /* 0x0000003334530223 */ /* 0x040fe20000010053 */
[----:B------:R-:W-:Y:S01]  /*1d00*/  @P0 FFMA.FTZ R51, R63, R54, R55 ;  /* 0x000000363f330223 */ /* 0x000fe20000010037 */
[C---:B------:R-:W-:Y:S01]  /*1d10*/  @P0 FFMA.FTZ R75, R52.reuse, R86, R75 ;  /* 0x00000056344b0223 */ /* 0x040fe2000001004b */
[----:B------:R-:W-:-:S02]  /*1d20*/  @P0 FFMA.FTZ R77, R52, R82, R77 ;  /* 0x00000052344d0223 */ /* 0x000fc4000001004d */
[----:B------:R-:W-:Y:S01]  /*1d30*/  @P0 FADD.FTZ R84, R66, -R51 ;  /* 0x8000003342540221 */ /* 0x000fe20000010000 */
[----:B------:R-:W-:Y:S01]  /*1d40*/  @P0 FFMA.FTZ R51, R67, R54, R55 ;  /* 0x0000003643330223 */ /* 0x000fe20000010037 */
[----:B------:R-:W3:Y:S01]  /*1d50*/  @P1 LDC R86, c[0x0][0x40c] ;  /* 0x00010300ff561b82 */ /* 0x000ee20000000800 */
[----:B0-----:R-:W-:Y:S01]  /*1d60*/  @P1 FMUL.FTZ R83, R83, R78 ;  /* 0x0000004e53531220 */ /* 0x001fe20000410000 */
[----:B------:R-:W-:Y:S01]  /*1d70*/  @P0 FFMA.FTZ R79, R52, R84, R79 ;  /* 0x00000054344f0223 */ /* 0x000fe2000001004f */
[----:B------:R-:W-:Y:S01]  /*1d80*/  @P0 FFMA.FTZ R84, R72, R54, R55 ;  /* 0x0000003648540223 */ /* 0x000fe20000010037 */
[----:B------:R-:W-:Y:S01]  /*1d90*/  @P0 FADD.FTZ R82, R70, -R51 ;  /* 0x8000003346520221 */ /* 0x000fe20000010000 */
[----:B------:R-:W-:Y:S02]  /*1da0*/  HADD2.F32 R51, -RZ, R38.H1_H1 ;  /* 0x30000026ff337230 */ /* 0x000fe40000004100 */
[----:B------:R-:W-:Y:S01]  /*1db0*/  @P1 FFMA.FTZ R28, R85, R83, R28 ;  /* 0x00000053551c1223 */ /* 0x000fe2000001001c */
[----:B------:R-:W-:Y:S01]  /*1dc0*/  @P0 FADD.FTZ R84, R69, -R84 ;  /* 0x8000005445540221 */ /* 0x000fe20000010000 */
[----:B------:R-:W0:Y:S01]  /*1dd0*/  @P1 LDC R78, c[0x0][0x40c] ;  /* 0x00010300ff4e1b82 */ /* 0x000e220000000800 */
[----:B------:R-:W-:Y:S01]  /*1de0*/  @P0 FFMA.FTZ R53, R52, R82, R53 ;  /* 0x0000005234350223 */ /* 0x000fe20000010035 */
[----:B------:R-:W-:-:S02]  /*1df0*/  @P1 HADD2.F32 R82, -RZ, R8.H0_H0 ;  /* 0x20000008ff521230 */ /* 0x000fc40000004100 */
[----:B------:R-:W-:Y:S01]  /*1e00*/  @P0 FFMA.FTZ R51, R52, R84, R51 ;  /* 0x0000005434330223 */ /* 0x000fe20000010033 */
[----:B------:R-:W-:Y:S01]  /*1e10*/  @P0 FFMA.FTZ R85, R71, R54, R55 ;  /* 0x0000003647550223 */ /* 0x000fe20000010037 */
[----:B-1----:R-:W-:Y:S01]  /*1e20*/  @P1 FMUL.FTZ R50, R77, R50 ;  /* 0x000000324d321220 */ /* 0x002fe20000410000 */
[----:B------:R-:W-:Y:S02]  /*1e30*/  HADD2.F32 R77, -RZ, R39.H0_H0 ;  /* 0x20000027ff4d7230 */ /* 0x000fe40000004100 */
[----:B------:R-:W-:Y:S01]  /*1e40*/  @P1 FMUL.FTZ R82, R82, R83 ;  /* 0x0000005352521220 */ /* 0x000fe20000410000 */
[----:B------:R-:W1:Y:S01]  /*1e50*/  @P1 LDC R84, c[0x0][0x40c] ;  /* 0x00010300ff541b82 */ /* 0x000e620000000800 */
[----:B------:R-:W-:Y:S02]  /*1e60*/  @P1 HADD2.F32 R83, -RZ, R8.H1_H1 ;  /* 0x30000008ff531230 */ /* 0x000fe40000004100 */
[----:B--2---:R-:W-:Y:S01]  /*1e70*/  @P1 FMUL.FTZ R88, R51, R88 ;  /* 0x0000005833581220 */ /* 0x004fe20000410000 */
[----:B------:R-:W-:Y:S01]  /*1e80*/  @P0 FADD.FTZ R85, R74, -R85 ;  /* 0x800000554a550221 */ /* 0x000fe20000010000 */
[----:B------:R-:W-:Y:S01]  /*1e90*/  @P1 F2FP.F16.F32.PACK_AB R82, RZ, R82 ;  /* 0x00000052ff52123e */ /* 0x000fe200000000ff */
[----:B------:R-:W-:-:S02]  /*1ea0*/  @P1 FMUL.FTZ R83, R83, R50 ;  /* 0x0000003253531220 */ /* 0x000fc40000410000 */
[----:B------:R-:W-:Y:S01]  /*1eb0*/  @P0 FFMA.FTZ R77, R52, R85, R77 ;  /* 0x00000055344d0223 */ /* 0x000fe2000001004d */
[----:B---3--:R-:W-:Y:S01]  /*1ec0*/  @P1 FMUL.FTZ R79, R79, R86 ;  /* 0x000000564f4f1220 */ /* 0x008fe20000410000 */
[----:B------:R-:W-:Y:S01]  /*1ed0*/  @P1 PRMT R40, R82, 0x7610, R40 ;  /* 0x0000761052281816 */ /* 0x000fe20000000028 */
[----:B------:R-:W2:Y:S01]  /*1ee0*/  @P1 LDC R86, c[0x0][0x40c] ;  /* 0x00010300ff561b82 */ /* 0x000ea20000000800 */
[----:B------:R-:W-:Y:S01]  /*1ef0*/  @P1 HADD2.F32 R82, -RZ, R10.H0_H0 ;  /* 0x2000000aff521230 */ /* 0x000fe20000004100 */
[----:B------:R-:W-:Y:S01]  /*1f00*/  @P1 F2FP.F16.F32.PACK_AB R83, RZ, R83 ;  /* 0x00000053ff53123e */ /* 0x000fe200000000ff */
[----:B------:R-:W-:Y:S02]  /*1f10*/  @P1 HADD2.F32 R85, -RZ, R9.H1_H1 ;  /* 0x30000009ff551230 */ /* 0x000fe40000004100 */
[----:B0-----:R-:W-:Y:S01]  /*1f20*/  @P1 FMUL.FTZ R78, R75, R78 ;  /* 0x0000004e4b4e1220 */ /* 0x001fe20000410000 */
[----:B------:R-:W-:Y:S01]  /*1f30*/  @P1 FMUL.FTZ R75, R90, R79 ;  /* 0x0000004f5a4b1220 */ /* 0x000fe20000410000 */
[----:B------:R-:W-:Y:S01]  /*1f40*/  @P1 PRMT R40, R40, 0x5410, R83 ;  /* 0x0000541028281816 */ /* 0x000fe20000000053 */
[----:B------:R-:W-:-:S02]  /*1f50*/  @P1 HADD2.F32 R83, -RZ, R57.H0_H0 ;  /* 0x20000039ff531230 */ /* 0x000fc40000004100 */
[----:B------:R-:W-:Y:S01]  /*1f60*/  @P1 FMUL.FTZ R85, R85, R78 ;  /* 0x0000004e55551220 */ /* 0x000fe20000410000 */
[----:B------:R-:W-:Y:S01]  /*1f70*/  @P1 F2FP.F16.F32.PACK_AB R75, RZ, R75 ;  /* 0x0000004bff4b123e */ /* 0x000fe200000000ff */
[----:B-1----:R-:W-:Y:S01]  /*1f80*/  @P1 FMUL.FTZ R53, R53, R84 ;  /* 0x0000005435351220 */ /* 0x002fe20000410000 */
[----:B------:R-:W-:Y:S02]  /*1f90*/  @P1 FFMA.FTZ R30, R83, R79, R30 ;  /* 0x0000004f531e1223 */ /* 0x000fe4000001001e */
[----:B------:R-:W-:Y:S01]  /*1fa0*/  @P1 PRMT R41, R75, 0x7610, R41 ;  /* 0x000076104b291816 */ /* 0x000fe20000000029 */
[----:B------:R-:W-:Y:S02]  /*1fb0*/  @P1 HADD2.F32 R75, -RZ, R10.H1_H1 ;  /* 0x3000000aff4b1230 */ /* 0x000fe40000004100 */
[----:B------:R-:W-:Y:S01]  /*1fc0*/  @P1 FMUL.FTZ R51, R82, R53 ;  /* 0x0000003552331220 */ /* 0x000fe20000410000 */
[----:B------:R-:W-:Y:S01]  /*1fd0*/  @P1 HADD2.F32 R82, -RZ, R56.H1_H1 ;  /* 0x30000038ff521230 */ /* 0x000fe20000004100 */
[----:B------:R-:W-:Y:S01]  /*1fe0*/  @P1 F2FP.F16.F32.PACK_AB R85, RZ, R85 ;  /* 0x00000055ff55123e */ /* 0x000fe200000000ff */
[----:B------:R-:W-:-:S02]  /*1ff0*/  @P1 HADD2.F32 R79, -RZ, R58.H0_H0 ;  /* 0x2000003aff4f1230 */ /* 0x000fc40000004100 */
[----:B------:R-:W-:Y:S01]  /*2000*/  @P1 FMUL.FTZ R75, R75, R88 ;  /* 0x000000584b4b1220 */ /* 0x000fe20000410000 */
[----:B------:R-:W-:Y:S01]  /*2010*/  @P1 F2FP.F16.F32.PACK_AB R51, RZ, R51 ;  /* 0x00000033ff33123e */ /* 0x000fe200000000ff */
[----:B------:R-:W-:Y:S01]  /*2020*/  @P1 FFMA.FTZ R29, R82, R50, R29 ;  /* 0x00000032521d1223 */ /* 0x000fe2000001001d */
[----:B------:R-:W-:Y:S02]  /*2030*/  @P1 HADD2.F32 R50, -RZ, R11.H0_H0 ;  /* 0x2000000bff321230 */ /* 0x000fe40000004100 */
[----:B--2---:R-:W-:Y:S01]  /*2040*/  @P1 FMUL.FTZ R77, R77, R86 ;  /* 0x000000564d4d1220 */ /* 0x004fe20000410000 */
[----:B------:R-:W-:Y:S01]  /*2050*/  @P1 HADD2.F32 R82, -RZ, R57.H1_H1 ;  /* 0x30000039ff521230 */ /* 0x000fe20000004100 */
[----:B------:R-:W-:Y:S01]  /*2060*/  @P1 F2FP.F16.F32.PACK_AB R75, RZ, R75 ;  /* 0x0000004bff4b123e */ /* 0x000fe200000000ff */
[----:B------:R-:W-:Y:S02]  /*2070*/  @P1 HADD2.F32 R83, -RZ, R59.H0_H0 ;  /* 0x2000003bff531230 */ /* 0x000fe40000004100 */
[----:B------:R-:W-:Y:S01]  /*2080*/  @P1 FMUL.FTZ R50, R50, R77 ;  /* 0x0000004d32321220 */ /* 0x000fe20000410000 */
[----:B------:R-:W-:Y:S01]  /*2090*/  @P1 PRMT R42, R51, 0x7610, R42 ;  /* 0x00007610332a1816 */ /* 0x000fe2000000002a */
[----:B------:R-:W-:Y:S01]  /*20a0*/  @P1 FFMA.FTZ R31, R82, R78, R31 ;  /* 0x0000004e521f1223 */ /* 0x000fe2000001001f */
[----:B------:R-:W-:Y:S01]  /*20b0*/  @P1 HADD2.F32 R78, -RZ, R58.H1_H1 ;  /* 0x3000003aff4e1230 */ /* 0x000fe20000004100 */
[----:B------:R-:W-:Y:S01]  /*20c0*/  @P1 PRMT R41, R41, 0x5410, R85 ;  /* 0x0000541029291816 */ /* 0x000fe20000000055 */
[----:B------:R-:W-:Y:S01]  /*20d0*/  @P1 FFMA.FTZ R32, R79, R53, R32 ;  /* 0x000000354f201223 */ /* 0x000fe20000010020 */
[----:B------:R-:W-:Y:S01]  /*20e0*/  @P1 F2FP.F16.F32.PACK_AB R50, RZ, R50 ;  /* 0x00000032ff32123e */ /* 0x000fe200000000ff */
[----:B------:R-:W-:Y:S01]  /*20f0*/  @P1 FFMA.FTZ R34, R83, R77, R34 ;  /* 0x0000004d53221223 */ /* 0x000fe20000010022 */
[----:B------:R-:W-:Y:S01]  /*2100*/  @P1 FFMA.FTZ R33, R78, R88, R33 ;  /* 0x000000584e211223 */ /* 0x000fe20000010021 */
[----:B------:R-:W-:-:S02]  /*2110*/  @P1 PRMT R42, R42, 0x5410, R75 ;  /* 0x000054102a2a1816 */ /* 0x000fc4000000004b */
[----:B------:R-:W-:Y:S01]  /*2120*/  @P1 PRMT R43, R50, 0x7610, R43 ;  /* 0x00007610322b1816 */ /* 0x000fe2000000002b */
[----:B------:R-:W-:Y:S06]  /*2130*/  @!P1 BRA `(.L_x_804) ;  /* 0x0000000400c49947 */ /* 0x000fec0003800000 */
[----:B------:R-:W-:Y:S01]  /*2140*/  @P0 FFMA.FTZ R54, R76, R54, R55 ;  /* 0x000000364c360223 */ /* 0x000fe20000010037 */
[----:B------:R-:W-:Y:S02]  /*2150*/  HADD2.F32 R51, -RZ, R39.H1_H1 ;  /* 0x30000027ff337230 */ /* 0x000fe40000004100 */
[----:B------:R-:W-:Y:S02]  /*2160*/  HADD2.F32 R53, -RZ, R11.H1_H1 ;  /* 0x3000000bff357230 */ /* 0x000fe40000004100 */
[----:B------:R-:W-:-:S04]  /*2170*/  @P0 FADD.FTZ R54, R73, -R54 ;  /* 0x8000003649360221 */ /* 0x000fc80000010000 */
[----:B------:R-:W-:Y:S01]  /*2180*/  @P0 FFMA.FTZ R51, R52, R54, R51 ;  /* 0x0000003634330223 */ /* 0x000fe20000010033 */
[----:B------:R-:W-:-:S03]  /*2190*/  HADD2.F32 R52, -RZ, R59.H1_H1 ;  /* 0x3000003bff347230 */ /* 0x000fc60000004100 */
[----:B------:R-:W-:-:S04]  /*21a0*/  FMUL.FTZ R50, R51, UR11 ;  /* 0x0000000b33327c20 */ /* 0x000fc80008410000 */
[-C--:B------:R-:W-:Y:S01]  /*21b0*/  FMUL.FTZ R51, R53, R50.reuse ;  /* 0x0000003235337220 */ /* 0x080fe20000410000 */
[----:B------:R-:W-:-:S04]  /*21c0*/  FFMA.FTZ R35, R52, R50, R35 ;  /* 0x0000003234237223 */ /* 0x000fc80000010023 */
[----:B------:R-:W-:-:S04]  /*21d0*/  F2FP.F16.F32.PACK_AB R51, RZ, R51 ;  /* 0x00000033ff33723e */ /* 0x000fc800000000ff */
[----:B------:R-:W-:Y:S01]  /*21e0*/  PRMT R43, R43, 0x5410, R51 ;  /* 0x000054102b2b7816 */ /* 0x000fe20000000033 */
[----:B------:R-:W-:Y:S06]  /*21f0*/  BRA `(.L_x_804) ;  /* 0x0000000400947947 */ /* 0x000fec0003800000 */
.L_x_805:
[----:B------:R-:W-:Y:S01]  /*2200*/  ISETP.GT.AND P0, PT, R53, RZ, PT ;  /* 0x000000ff3500720c */ /* 0x000fe20003f04270 */
[----:B------:R-:W-:Y:S01]  /*2210*/  HADD2.F32 R45, -RZ, R36.H1_H1 ;  /* 0x30000024ff2d7230 */ /* 0x000fe20000004100 */
[----:B------:R-:W0:Y:S01]  /*2220*/  @P1 LDC R50, c[0x0][0x40c] ;  /* 0x00010300ff321b82 */ /* 0x000e220000000800 */
[----:B------:R-:W-:Y:S02]  /*2230*/  HADD2.F32 R75, -RZ, R38.H0_H0 ;  /* 0x20000026ff4b7230 */ /* 0x000fe40000004100 */
[----:B------:R-:W-:Y:S01]  /*2240*/  @P2 FFMA.FTZ R47, R3, R54, R55 ;  /* 0x00000036032f2223 */ /* 0x000fe20000010037 */
[--C-:B------:R-:W-:Y:S02]  /*2250*/  HADD2.F32 R85, -RZ, R37.reuse.H0_H0 ;  /* 0x20000025ff557230 */ /* 0x100fe40000004100 */
[----:B------:R-:W-:Y:S02]  /*2260*/  HADD2.F32 R83, -RZ, R37.H1_H1 ;  /* 0x30000025ff537230 */ /* 0x000fe40000004100 */
[----:B------:R-:W-:Y:S01]  /*2270*/  @P2 FADD.FTZ R47, R62, -R47 ;  /* 0x8000002f3e2f2221 */ /* 0x000fe20000010000 */
[----:B------:R-:W-:Y:S01]  /*2280*/  HADD2.F32 R77, -RZ, R36.H0_H0 ;  /* 0x20000024ff4d7230 */ /* 0x000fe20000004100 */
[----:B------:R-:W1:Y:S01]  /*2290*/  @P1 LDC R84, c[0x0][0x40c] ;  /* 0x00010300ff541b82 */ /* 0x000e620000000800 */
[----:B------:R-:W-:-:S02]  /*22a0*/  HADD2.F32 R46, -RZ, R38.H1_H1 ;  /* 0x30000026ff2e7230 */ /* 0x000fc40000004100 */
[-CC-:B------:R-:W-:Y:S01]  /*22b0*/  @P0 FFMA.FTZ R44, R64, R54.reuse, R55.reuse ;  /* 0x00000036402c0223 */ /* 0x180fe20000010037 */
[-CC-:B------:R-:W-:Y:S01]  /*22c0*/  @P0 FFMA.FTZ R79, R67, R54.reuse, R55.reuse ;  /* 0x00000036434f0223 */ /* 0x180fe20000010037 */
[-CC-:B------:R-:W-:Y:S01]  /*22d0*/  @P0 FFMA.FTZ R82, R68, R54.reuse, R55.reuse ;  /* 0x0000003644520223 */ /* 0x180fe20000010037 */
[-CC-:B------:R-:W-:Y:S01]  /*22e0*/  @P0 FFMA.FTZ R53, R63, R54.reuse, R55.reuse ;  /* 0x000000363f350223 */ /* 0x180fe20000010037 */
[----:B------:R-:W-:Y:S01]  /*22f0*/  @P0 FADD.FTZ R44, R61, -R44 ;  /* 0x8000002c3d2c0221 */ /* 0x000fe20000010000 */
[----:B------:R-:W-:Y:S01]  /*2300*/  @P0 FFMA.FTZ R51, R71, R54, R55 ;  /* 0x0000003647330223 */ /* 0x000fe20000010037 */
[----:B------:R-:W-:Y:S01]  /*2310*/  @P0 FADD.FTZ R82, R65, -R82 ;  /* 0x8000005241520221 */ /* 0x000fe20000010000 */
[----:B------:R-:W-:Y:S01]  /*2320*/  @P0 FADD.FTZ R53, R66, -R53 ;  /* 0x8000003542350221 */ /* 0x000fe20000010000 */
[----:B------:R-:W-:Y:S01]  /*2330*/  @P0 FFMA.FTZ R45, R52, R44, R45 ;  /* 0x0000002c342d0223 */ /* 0x000fe2000001002d */
[----:B------:R-:W-:Y:S01]  /*2340*/  @P0 FADD.FTZ R44, R70, -R79 ;  /* 0x8000004f462c0221 */ /* 0x000fe20000010000 */
[----:B------:R-:W-:Y:S01]  /*2350*/  @P0 FFMA.FTZ R78, R76, R54, R55 ;  /* 0x000000364c4e0223 */ /* 0x000fe20000010037 */
[C---:B------:R-:W-:Y:S01]  /*2360*/  @P0 FFMA.FTZ R85, R52.reuse, R53, R85 ;  /* 0x0000003534550223 */ /* 0x040fe20000010055 */
[C---:B------:R-:W-:Y:S01]  /*2370*/  @P0 FFMA.FTZ R83, R52.reuse, R82, R83 ;  /* 0x0000005234530223 */ /* 0x040fe20000010053 */
[----:B------:R-:W-:Y:S01]  /*2380*/  @P0 FFMA.FTZ R75, R52, R44, R75 ;  /* 0x0000002c344b0223 */ /* 0x000fe2000001004b */
[----:B------:R-:W2:Y:S01]  /*2390*/  @P1 LDC R82, c[0x0][0x40c] ;  /* 0x00010300ff521b82 */ /* 0x000ea20000000800 */
[----:B------:R-:W-:Y:S01]  /*23a0*/  @P0 FADD.FTZ R53, R74, -R51 ;  /* 0x800000334a350221 */ /* 0x000fe20000010000 */
[----:B------:R-:W-:-:S02]  /*23b0*/  HADD2.F32 R51, -RZ, R39.H1_H1 ;  /* 0x30000027ff337230 */ /* 0x000fc40000004100 */
[----:B------:R-:W-:Y:S01]  /*23c0*/  @P0 FADD.FTZ R78, R73, -R78 ;  /* 0x8000004e494e0221 */ /* 0x000fe20000010000 */
[----:B------:R-:W-:Y:S01]  /*23d0*/  @P0 FFMA.FTZ R86, R72, R54, R55 ;  /* 0x0000003648560223 */ /* 0x000fe20000010037 */
[C---:B------:R-:W-:Y:S01]  /*23e0*/  @P2 FFMA.FTZ R77, R52.reuse, R47, R77 ;  /* 0x0000002f344d2223 */ /* 0x040fe2000001004d */
[----:B------:R-:W-:Y:S02]  /*23f0*/  @P1 HADD2.F32 R55, -RZ, R8.H1_H1 ;  /* 0x30000008ff371230 */ /* 0x000fe40000004100 */
[C---:B------:R-:W-:Y:S01]  /*2400*/  @P0 FFMA.FTZ R51, R52.reuse, R78, R51 ;  /* 0x0000004e34330223 */ /* 0x040fe20000010033 */
[----:B------:R-:W3:Y:S01]  /*2410*/  @P1 LDC R44, c[0x0][0x40c] ;  /* 0x00010300ff2c1b82 */ /* 0x000ee20000000800 */
[----:B------:R-:W-:Y:S01]  /*2420*/  @P0 FADD.FTZ R47, R69, -R86 ;  /* 0x80000056452f0221 */ /* 0x000fe20000010000 */
[----:B0-----:R-:W-:Y:S01]  /*2430*/  @P1 FMUL.FTZ R50, R45, R50 ;  /* 0x000000322d321220 */ /* 0x001fe20000410000 */
[----:B-----5:R-:W-:Y:S02]  /*2440*/  @P1 HADD2.F32 R79, -RZ, R56.H0_H0 ;  /* 0x20000038ff4f1230 */ /* 0x020fe40000004100 */
[----:B------:R-:W-:Y:S01]  /*2450*/  @P0 FFMA.FTZ R46, R52, R47, R46 ;  /* 0x0000002f342e0223 */ /* 0x000fe2000001002e */
[----:B------:R-:W-:-:S02]  /*2460*/  HADD2.F32 R47, -RZ, R39.H0_H0 ;  /* 0x20000027ff2f7230 */ /* 0x000fc40000004100 */
[----:B------:R-:W-:Y:S01]  /*2470*/  @P1 FMUL.FTZ R55, R55, R50 ;  /* 0x0000003237371220 */ /* 0x000fe20000410000 */
[----:B------:R-:W0:Y:S01]  /*2480*/  @P1 LDC R87, c[0x0][0x40c] ;  /* 0x00010300ff571b82 */ /* 0x000e220000000800 */
[----:B------:R-:W-:Y:S02]  /*2490*/  @P1 HADD2.F32 R92, -RZ, R11.H0_H0 ;  /* 0x2000000bff5c1230 */ /* 0x000fe40000004100 */
[----:B------:R-:W-:Y:S01]  /*24a0*/  @P0 FFMA.FTZ R47, R52, R53, R47 ;  /* 0x00000035342f0223 */ /* 0x000fe2000001002f */
[----:B------:R-:W-:Y:S02]  /*24b0*/  @P1 HADD2.F32 R52, -RZ, R8.H0_H0 ;  /* 0x20000008ff341230 */ /* 0x000fe40000004100 */
[----:B-1----:R-:W-:Y:S01]  /*24c0*/  @P1 FMUL.FTZ R53, R77, R84 ;  /* 0x000000544d351220 */ /* 0x002fe20000410000 */
[--C-:B------:R-:W-:Y:S01]  /*24d0*/  @P1 HADD2.F32 R84, -RZ, R9.reuse.H0_H0 ;  /* 0x20000009ff541230 */ /* 0x100fe20000004100 */
[----:B------:R-:W1:Y:S02]  /*24e0*/  @P1 LDC R78, c[0x0][0x40c] ;  /* 0x00010300ff4e1b82 */ /* 0x000e640000000800 */
[-C--:B------:R-:W-:Y:S01]  /*24f0*/  @P1 FMUL.FTZ R52, R52, R53.reuse ;  /* 0x0000003534341220 */ /* 0x080fe20000410000 */
[----:B------:R-:W-:Y:S01]  /*2500*/  @P1 FFMA.FTZ R28, R79, R53, R28 ;  /* 0x000000354f1c1223 */ /* 0x000fe2000001001c */
[----:B------:R-:W-:Y:S01]  /*2510*/  @P1 F2FP.F16.F32.PACK_AB R53, RZ, R55 ;  /* 0x00000037ff35123e */ /* 0x000fe200000000ff */
[----:B--2---:R-:W-:Y:S01]  /*2520*/  @P1 FMUL.FTZ R55, R85, R82 ;  /* 0x0000005255371220 */ /* 0x004fe20000410000 */
[----:B------:R-:W-:Y:S01]  /*2530*/  @P1 HADD2.F32 R89, -RZ, R9.H1_H1 ;  /* 0x30000009ff591230 */ /* 0x000fe20000004100 */
[----:B------:R-:W-:Y:S01]  /*2540*/  @P1 F2FP.F16.F32.PACK_AB R52, RZ, R52 ;  /* 0x00000034ff34123e */ /* 0x000fe200000000ff */
[--C-:B------:R-:W-:Y:S01]  /*2550*/  @P1 HADD2.F32 R91, -RZ, R10.reuse.H1_H1 ;  /* 0x3000000aff5b1230 */ /* 0x100fe20000004100 */
[----:B------:R-:W2:Y:S01]  /*2560*/  @P1 LDC R54, c[0x0][0x40c] ;  /* 0x00010300ff361b82 */ /* 0x000ea20000000800 */
[----:B---3--:R-:W-:Y:S01]  /*2570*/  @P1 FMUL.FTZ R79, R75, R44 ;  /* 0x0000002c4b4f1220 */ /* 0x008fe20000410000 */
[----:B------:R-:W-:Y:S01]  /*2580*/  @P1 HADD2.F32 R44, -RZ, R10.H0_H0 ;  /* 0x2000000aff2c1230 */ /* 0x000fe20000004100 */
[----:B------:R-:W-:Y:S01]  /*2590*/  @P1 PRMT R40, R52, 0x7610, R40 ;  /* 0x0000761034281816 */ /* 0x000fe20000000028 */
[----:B------:R-:W-:-:S03]  /*25a0*/  @P1 HADD2.F32 R52, -RZ, R58.H1_H1 ;  /* 0x3000003aff341230 */ /* 0x000fc60000004100 */
[----:B------:R-:W-:Y:S01]  /*25b0*/  @P1 PRMT R40, R40, 0x5410, R53 ;  /* 0x0000541028281816 */ /* 0x000fe20000000035 */
[----:B------:R-:W3:Y:S01]  /*25c0*/  @P1 LDC R90, c[0x0][0x40c] ;  /* 0x00010300ff5a1b82 */ /* 0x000ee20000000800 */
[----:B0-----:R-:W-:Y:S01]  /*25d0*/  @P1 FMUL.FTZ R88, R46, R87 ;  /* 0x000000572e581220 */ /* 0x001fe20000410000 */
[----:B------:R-:W-:Y:S01]  /*25e0*/  @P1 FMUL.FTZ R87, R84, R55 ;  /* 0x0000003754571220 */ /* 0x000fe20000410000 */
[----:B------:R-:W-:Y:S01]  /*25f0*/  @P1 FMUL.FTZ R84, R44, R79 ;  /* 0x0000004f2c541220 */ /* 0x000fe20000410000 */
[----:B------:R-:W-:Y:S01]  /*2600*/  F2FP.F16.F32.PACK_AB R44, R45, R77 ;  /* 0x0000004d2d2c723e */ /* 0x000fe200000000ff */
[-C--:B------:R-:W-:Y:S01]  /*2610*/  @P1 FMUL.FTZ R82, R91, R88.reuse ;  /* 0x000000585b521220 */ /* 0x080fe20000410000 */
[----:B------:R-:W-:Y:S01]  /*2620*/  F2FP.F16.F32.PACK_AB R46, R46, R75 ;  /* 0x0000004b2e2e723e */ /* 0x000fe200000000ff */
[----:B------:R-:W-:Y:S01]  /*2630*/  @P1 FFMA.FTZ R33, R52, R88, R33 ;  /* 0x0000005834211223 */ /* 0x000fe20000010021 */
[----:B-1----:R-:W-:Y:S01]  /*2640*/  @P1 FMUL.FTZ R77, R47, R78 ;  /* 0x0000004e2f4d1220 */ /* 0x002fe20000410000 */
[----:B------:R-:W-:Y:S01]  /*2650*/  @P1 HADD2.F32 R78, -RZ, R56.H1_H1 ;  /* 0x30000038ff4e1230 */ /* 0x000fe20000004100 */
[----:B------:R-:W-:-:S02]  /*2660*/  F2FP.F16.F32.PACK_AB R45, R83, R85 ;  /* 0x00000055532d723e */ /* 0x000fc400000000ff */
[----:B------:R-:W-:Y:S01]  /*2670*/  @P1 FMUL.FTZ R75, R92, R77 ;  /* 0x0000004d5c4b1220 */ /* 0x000fe20000410000 */
[----:B------:R-:W-:Y:S01]  /*2680*/  F2FP.F16.F32.PACK_AB R47, R51, R47 ;  /* 0x0000002f332f723e */ /* 0x000fe200000000ff */
[----:B------:R-:W-:Y:S01]  /*2690*/  @P1 FFMA.FTZ R29, R78, R50, R29 ;  /* 0x000000324e1d1223 */ /* 0x000fe2000001001d */
[----:B------:R-:W-:Y:S02]  /*26a0*/  @P1 HADD2.F32 R50, -RZ, R57.H1_H1 ;  /* 0x30000039ff321230 */ /* 0x000fe40000004100 */
[----:B--2---:R-:W-:Y:S01]  /*26b0*/  @P1 FMUL.FTZ R54, R83, R54 ;  /* 0x0000003653361220 */ /* 0x004fe20000410000 */
[----:B------:R-:W-:Y:S01]  /*26c0*/  @P1 HADD2.F32 R83, -RZ, R11.H1_H1 ;  /* 0x3000000bff531230 */ /* 0x000fe20000004100 */
[----:B------:R-:W-:Y:S02]  /*26d0*/  @P1 F2FP.F16.F32.PACK_AB R87, RZ, R87 ;  /* 0x00000057ff57123e */ /* 0x000fe400000000ff */
[-C--:B------:R-:W-:Y:S01]  /*26e0*/  @P1 FFMA.FTZ R31, R50, R54.reuse, R31 ;  /* 0x00000036321f1223 */ /* 0x080fe2000001001f */
[----:B------:R-:W-:Y:S01]  /*26f0*/  @P1 FMUL.FTZ R86, R89, R54 ;  /* 0x0000003659561220 */ /* 0x000fe20000410000 */
[----:B------:R-:W-:Y:S01]  /*2700*/  @P1 F2FP.F16.F32.PACK_AB R84, RZ, R84 ;  /* 0x00000054ff54123e */ /* 0x000fe200000000ff */
[----:B------:R-:W-:-:S02]  /*2710*/  @P1 HADD2.F32 R54, -RZ, R59.H1_H1 ;  /* 0x3000003bff361230 */ /* 0x000fc40000004100 */
[----:B---3--:R-:W-:Y:S01]  /*2720*/  @P1 FMUL.FTZ R90, R51, R90 ;  /* 0x0000005a335a1220 */ /* 0x008fe20000410000 */
[----:B------:R-:W-:Y:S01]  /*2730*/  @P1 F2FP.F16.F32.PACK_AB R51, RZ, R75 ;  /* 0x0000004bff33123e */ /* 0x000fe200000000ff */
[----:B------:R-:W-:Y:S01]  /*2740*/  @P1 HADD2.F32 R75, -RZ, R57.H0_H0 ;  /* 0x20000039ff4b1230 */ /* 0x000fe20000004100 */
[----:B------:R-:W-:Y:S01]  /*2750*/  @P1 F2FP.F16.F32.PACK_AB R86, RZ, R86 ;  /* 0x00000056ff56123e */ /* 0x000fe200000000ff */
[----:B------:R-:W-:Y:S01]  /*2760*/  @P1 FMUL.FTZ R50, R83, R90 ;  /* 0x0000005a53321220 */ /* 0x000fe20000410000 */
[----:B------:R-:W-:Y:S01]  /*2770*/  @P1 F2FP.F16.F32.PACK_AB R82, RZ, R82 ;  /* 0x00000052ff52123e */ /* 0x000fe200000000ff */
[----:B------:R-:W-:Y:S01]  /*2780*/  @P1 FFMA.FTZ R35, R54, R90, R35 ;  /* 0x0000005a36231223 */ /* 0x000fe20000010023 */
[----:B------:R-:W-:Y:S01]  /*2790*/  @P1 FFMA.FTZ R30, R75, R55, R30 ;  /* 0x000000374b1e1223 */ /* 0x000fe2000001001e */
[----:B------:R-:W-:Y:S01]  /*27a0*/  @P1 HADD2.F32 R55, -RZ, R58.H0_H0 ;  /* 0x2000003aff371230 */ /* 0x000fe20000004100 */
[----:B------:R-:W-:Y:S01]  /*27b0*/  @P1 F2FP.F16.F32.PACK_AB R50, RZ, R50 ;  /* 0x00000032ff32123e */ /* 0x000fe200000000ff */
[----:B------:R-:W-:Y:S01]  /*27c0*/  @P1 HADD2.F32 R75, -RZ, R59.H0_H0 ;  /* 0x2000003bff4b1230 */ /* 0x000fe20000004100 */
[----:B------:R-:W-:-:S02]  /*27d0*/  @P1 PRMT R41, R87, 0x7610, R41 ;  /* 0x0000761057291816 */ /* 0x000fc40000000029 */
[----:B------:R-:W-:Y:S01]  /*27e0*/  @P1 PRMT R42, R84, 0x7610, R42 ;  /* 0x00007610542a1816 */ /* 0x000fe2000000002a */
[----:B------:R-:W-:Y:S01]  /*27f0*/  @P1 FFMA.FTZ R32, R55, R79, R32 ;  /* 0x0000004f37201223 */ /* 0x000fe20000010020 */
[----:B------:R-:W-:Y:S01]  /*2800*/  @P1 PRMT R43, R51, 0x7610, R43 ;  /* 0x00007610332b1816 */ /* 0x000fe2000000002b */
[----:B------:R-:W-:Y:S01]  /*2810*/  @P1 FFMA.FTZ R34, R75, R77, R34 ;  /* 0x0000004d4b221223 */ /* 0x000fe20000010022 */
[----:B------:R-:W-:Y:S02]  /*2820*/  @P1 PRMT R41, R41, 0x5410, R86 ;  /* 0x0000541029291816 */ /* 0x000fe40000000056 */
[----:B------:R-:W-:Y:S02]  /*2830*/  @P1 PRMT R42, R42, 0x5410, R82 ;  /* 0x000054102a2a1816 */ /* 0x000fe40000000052 */
[----:B------:R-:W-:-:S07]  /*2840*/  @P1 PRMT R43, R43, 0x5410, R50 ;  /* 0x000054102b2b1816 */ /* 0x000fce0000000032 */
.L_x_804:
[----:B------:R-:W-:Y:S05]  /*2850*/  BSYNC.RECONVERGENT B1 ;  /* 0x0000000000017941 */ /* 0x000fea0003800200 */
.L_x_787:
        /* <DEDUP_REMOVED lines=18> */
.L_x_782:
[----:B------:R-:W-:Y:S05]  /*2980*/  BSYNC B0 ;  /* 0x0000000000007941 */ /* 0x000fea0003800000 */
.L_x_781:
[----:B------:R-:W0:Y:S01]  /*2990*/  S2R R36, SR_TID.X ;  /* 0x0000000000247919 */ /* 0x000e220000002100 */
[----:B------:R-:W-:Y:S01]  /*29a0*/  MOV R2, 0x400 ;  /* 0x0000040000027802 */ /* 0x000fe20000000f00 */
[----:B------:R-:W-:Y:S05]  /*29b0*/  WARPSYNC.ALL ;  /* 0x0000000000007948 */ /* 0x000fea0003800000 */
[----:B------:R-:W2:Y:S01]  /*29c0*/  S2R R3, SR_CgaCtaId ;  /* 0x0000000000037919 */ /* 0x000ea20000008800 */
[----:B------:R-:W3:Y:S01]  /*29d0*/  LDCU.128 UR12, c[0x0][0x440] ;  /* 0x00008800ff0c77ac */ /* 0x000ee20008000c00 */
[----:B------:R-:W4:Y:S01]  /*29e0*/  LDCU.64 UR16, c[0x0][0x460] ;  /* 0x00008c00ff1077ac */ /* 0x000f220008000a00 */
        /* <DEDUP_REMOVED lines=11> */
[----:B------:R-:W3:Y:S04]  /*2aa0*/  LDS R7, [R3+0x600] ;  /* 0x0006000003077984 */ /* 0x000ee80000000800 */
[----:B------:R-:W4:Y:S04]  /*2ab0*/  LDS R9, [R3+0x800] ;  /* 0x0008000003097984 */ /* 0x000f280000000800 */
[----:B------:R-:W4:Y:S04]  /*2ac0*/  LDS R11, [R3+0xa00] ;  /* 0x000a0000030b7984 */ /* 0x000f280000000800 */
[----:B------:R-:W4:Y:S04]  /*2ad0*/  LDS R37, [R3+0xc00] ;  /* 0x000c000003257984 */ /* 0x000f280000000800 */
[----:B------:R-:W4:Y:S01]  /*2ae0*/  LDS R21, [R3+0xe00] ;  /* 0x000e000003157984 */ /* 0x000f220000000800 */
[----:B------:R-:W-:Y:S01]  /*2af0*/  BAR.SYNC.DEFER_BLOCKING 0x0 ;  /* 0x0000000000007b1d */ /* 0x000fe20000010000 */
[----:B0-----:R-:W-:-:S04]  /*2b00*/  FADD.FTZ R2, RZ, R2 ;  /* 0x00000002ff027221 */ /* 0x001fc80000010000 */
[----:B--2---:R-:W-:Y:S01]  /*2b10*/  FADD.FTZ R2, R2, R5 ;  /* 0x0000000502027221 */ /* 0x004fe20000010000 */
[----:B-1----:R-:W-:-:S04]  /*2b20*/  FADD.FTZ R4, RZ, R4 ;  /* 0x00000004ff047221 */ /* 0x002fc80000010000 */
[----:B---3--:R-:W-:Y:S01]  /*2b30*/  FADD.FTZ R4, R4, R7 ;  /* 0x0000000704047221 */ /* 0x008fe20000010000 */
[----:B------:R0:W-:Y:S01]  /*2b40*/  STS.128 [R0], R12 ;  /* 0x0000000c00007388 */ /* 0x0001e20000000c00 */
[----:B----4-:R-:W-:-:S03]  /*2b50*/  FADD.FTZ R2, R2, R9 ;  /* 0x0000000902027221 */ /* 0x010fc60000010000 */
        /* <DEDUP_REMOVED lines=60> */
.L_x_786:
[----:B------:R-:W-:Y:S01]  /*2f20*/  HFMA2 R85, -RZ, RZ, 0, 5.9604644775390625e-08 ;  /* 0x00000001ff557431 */ /* 0x000fe200000001ff */
[----:B------:R-:W-:Y:S01]  /*2f30*/  BSSY B1, `(.L_x_807) ;  /* 0x0000007000017945 */ /* 0x000fe20003800000 */
[----:B------:R-:W-:Y:S02]  /*2f40*/  MOV R84, R77 ;  /* 0x0000004d00547202 */ /* 0x000fe40000000f00 */
[----:B------:R-:W-:Y:S02]  /*2f50*/  MOV R86, 0x1f ;  /* 0x0000001f00567802 */ /* 0x000fe40000000f00 */
[----:B------:R-:W-:-:S07]  /*2f60*/  MOV R83, 0xffffffff ;  /* 0xffffffff00537802 */ /* 0x000fce0000000f00 */
[----:B--2---:R-:W-:Y:S05]  /*2f70*/  WARPSYNC.COLLECTIVE R83, `(.L_x_808) ;  /* 0x0000000053087348 */ /* 0x004fea0003c00000 */
[----:B------:R0:W1:Y:S02]  /*2f80*/  SHFL.BFLY P0, R81, R84, R85, R86 ;  /* 0x0c00005554517389 */ /* 0x0000640000000056 */
[----:B012---:R-:W-:Y:S05]  /*2f90*/  ENDCOLLECTIVE ;  /* 0x000000000000791b */ /* 0x007fea0003800000 */
.L_x_808:
[----:B------:R-:W-:Y:S05]  /*2fa0*/  BSYNC B1 ;  /* 0x0000000000017941 */ /* 0x000fea0003800000 */
.L_x_807:
        /* <DEDUP_REMOVED lines=8> */
.L_x_809:
[----:B------:R-:W-:Y:S01]  /*3030*/  FADD.FTZ R48, R48, R77 ;  /* 0x0000004d30307221 */ /* 0x000fe20000010000 */
[----:B------:R-:W-:-:S04]  /*3040*/  HFMA2 R85, -RZ, RZ, 0, 1.1920928955078125e-07 ;  /* 0x00000002ff557431 */ /* 0x000fc800000001ff */
[----:B------:R-:W-:Y:S02]  /*3050*/  MOV R84, R48 ;  /* 0x0000003000547202 */ /* 0x000fe40000000f00 */
[----:B------:R-:W-:-:S07]  /*3060*/  MOV R49, R81 ;  /* 0x0000005100317202 */ /* 0x000fce0000000f00 */
[----:B------:R-:W-:Y:S05]  /*3070*/  WARPSYNC.COLLECTIVE R83, `(.L_x_810) ;  /* 0x0000000053087348 */ /* 0x000fea0003c00000 */
[----:B------:R0:W1:Y:S02]  /*3080*/  SHFL.BFLY P0, R81, R84, R85, R86 ;  /* 0x0c00005554517389 */ /* 0x0000640000000056 */
[----:B01----:R-:W-:Y:S05]  /*3090*/  ENDCOLLECTIVE ;  /* 0x000000000000791b */ /* 0x003fea0003800000 */
.L_x_810:
[----:B------:R-:W-:-:S05]  /*30a0*/  FADD.FTZ R49, R49, R80 ;  /* 0x0000005031317221 */ /* 0x000fca0000010000 */
[----:B------:R-:W-:Y:S02]  /*30b0*/  MOV R84, R49 ;  /* 0x0000003100547202 */ /* 0x000fe40000000f00 */
[----:B------:R-:W-:-:S07]  /*30c0*/  MOV R51, R81 ;  /* 0x0000005100337202 */ /* 0x000fce0000000f00 */
[----:B------:R-:W-:Y:S05]  /*30d0*/  WARPSYNC.COLLECTIVE R83, `(.L_x_811) ;  /* 0x0000000053087348 */ /* 0x000fea0003c00000 */
[----:B------:R0:W1:Y:S02]  /*30e0*/  SHFL.BFLY P0, R81, R84, R85, R86 ;  /* 0x0c00005554517389 */ /* 0x0000640000000056 */
[----:B01----:R-:W-:Y:S05]  /*30f0*/  ENDCOLLECTIVE ;  /* 0x000000000000791b */ /* 0x003fea0003800000 */
.L_x_811:
[----:B------:R-:W-:Y:S01]  /*3100*/  FADD.FTZ R51, R48, R51 ;  /* 0x0000003330337221 */ /* 0x000fe20000010000 */
[----:B------:R-:W-:-:S04]  /*3110*/  HFMA2 R85, -RZ, RZ, 0, 2.384185791015625e-07 ;  /* 0x00000004ff557431 */ /* 0x000fc800000001ff */
[----:B------:R-:W-:Y:S02]  /*3120*/  MOV R84, R51 ;  /* 0x0000003300547202 */ /* 0x000fe40000000f00 */
[----:B------:R-:W-:-:S07]  /*3130*/  MOV R50, R81 ;  /* 0x0000005100327202 */ /* 0x000fce0000000f00 */
[----:B------:R-:W-:Y:S05]  /*3140*/  WARPSYNC.COLLECTIVE R83, `(.L_x_812) ;  /* 0x0000000053087348 */ /* 0x000fea0003c00000 */
[----:B------:R0:W1:Y:S02]  /*3150*/  SHFL.BFLY P0, R81, R84, R85, R86 ;  /* 0x0c00005554517389 */ /* 0x0000640000000056 */
[----:B01----:R-:W-:Y:S05]  /*3160*/  ENDCOLLECTIVE ;  /* 0x000000000000791b */ /* 0x003fea0003800000 */
.L_x_812:
[----:B------:R-:W-:-:S05]  /*3170*/  FADD.FTZ R50, R49, R50 ;  /* 0x0000003231327221 */ /* 0x000fca0000010000 */
[----:B------:R-:W-:Y:S02]  /*3180*/  MOV R84, R50 ;  /* 0x0000003200547202 */ /* 0x000fe40000000f00 */
[----:B------:R-:W-:-:S07]  /*3190*/  MOV R78, R81 ;  /* 0x00000051004e7202 */ /* 0x000fce0000000f00 */
[----:B------:R-:W-:Y:S05]  /*31a0*/  WARPSYNC.COLLECTIVE R83, `(.L_x_813) ;  /* 0x0000000053087348 */ /* 0x000fea0003c00000 */
[----:B------:R0:W1:Y:S02]  /*31b0*/  SHFL.BFLY P0, R81, R84, R85, R86 ;  /* 0x0c00005554517389 */ /* 0x0000640000000056 */
[----:B01----:R-:W-:Y:S05]  /*31c0*/  ENDCOLLECTIVE ;  /* 0x000000000000791b */ /* 0x003fea0003800000 */
.L_x_813:
[----:B------:R-:W-:Y:S01]  /*31d0*/  FADD.FTZ R78, R51, R78 ;  /* 0x0000004e334e7221 */ /* 0x000fe20000010000 */
[----:B------:R-:W-:-:S04]  /*31e0*/  HFMA2 R85, -RZ, RZ, 0, 4.76837158203125e-07 ;  /* 0x00000008ff557431 */ /* 0x000fc800000001ff */
[----:B------:R-:W-:Y:S02]  /*31f0*/  MOV R84, R78 ;  /* 0x0000004e00547202 */ /* 0x000fe40000000f00 */
[----:B------:R-:W-:-:S07]  /*3200*/  MOV R79, R81 ;  /* 0x00000051004f7202 */ /* 0x000fce0000000f00 */
[----:B------:R-:W-:Y:S05]  /*3210*/  WARPSYNC.COLLECTIVE R83, `(.L_x_814) ;  /* 0x0000000053087348 */ /* 0x000fea0003c00000 */
[----:B------:R0:W1:Y:S02]  /*3220*/  SHFL.BFLY P0, R81, R84, R85, R86 ;  /* 0x0c00005554517389 */ /* 0x0000640000000056 */
[----:B01----:R-:W-:Y:S05]  /*3230*/  ENDCOLLECTIVE ;  /* 0x000000000000791b */ /* 0x003fea0003800000 */
.L_x_814:
[----:B------:R-:W-:-:S05]  /*3240*/  FADD.FTZ R79, R50, R79 ;  /* 0x0000004f324f7221 */ /* 0x000fca0000010000 */
[----:B------:R-:W-:Y:S02]  /*3250*/  MOV R84, R79 ;  /* 0x0000004f00547202 */ /* 0x000fe40000000f00 */
[----:B------:R-:W-:-:S07]  /*3260*/  MOV R77, R81 ;  /* 0x00000051004d7202 */ /* 0x000fce0000000f00 */
[----:B------:R-:W-:Y:S05]  /*3270*/  WARPSYNC.COLLECTIVE R83, `(.L_x_815) ;  /* 0x0000000053087348 */ /* 0x000fea0003c00000 */
[----:B------:R0:W1:Y:S02]  /*3280*/  SHFL.BFLY P0, R81, R84, R85, R86 ;  /* 0x0c00005554517389 */ /* 0x0000640000000056 */
[----:B01----:R-:W-:Y:S05]  /*3290*/  ENDCOLLECTIVE ;  /* 0x000000000000791b */ /* 0x003fea0003800000 */
.L_x_815:
[----:B------:R-:W-:Y:S01]  /*32a0*/  FADD.FTZ R77, R78, R77 ;  /* 0x0000004d4e4d7221 */ /* 0x000fe20000010000 */
[----:B------:R-:W-:-:S04]  /*32b0*/  HFMA2 R85, -RZ, RZ, 0, 9.5367431640625e-07 ;  /* 0x00000010ff557431 */ /* 0x000fc800000001ff */
[----:B------:R-:W-:Y:S02]  /*32c0*/  MOV R84, R77 ;  /* 0x0000004d00547202 */ /* 0x000fe40000000f00 */
[----:B------:R-:W-:-:S07]  /*32d0*/  MOV R80, R81 ;  /* 0x0000005100507202 */ /* 0x000fce0000000f00 */
[----:B------:R-:W-:Y:S05]  /*32e0*/  WARPSYNC.COLLECTIVE R83, `(.L_x_816) ;  /* 0x0000000053087348 */ /* 0x000fea0003c00000 */
[----:B------:R0:W1:Y:S02]  /*32f0*/  SHFL.BFLY P0, R81, R84, R85, R86 ;  /* 0x0c00005554517389 */ /* 0x0000640000000056 */
[----:B01----:R-:W-:Y:S05]  /*3300*/  ENDCOLLECTIVE ;  /* 0x000000000000791b */ /* 0x003fea0003800000 */
.L_x_816:
[----:B------:R-:W-:-:S05]  /*3310*/  FADD.FTZ R80, R79, R80 ;  /* 0x000000504f507221 */ /* 0x000fca0000010000 */
[----:B------:R-:W-:Y:S02]  /*3320*/  MOV R84, R80 ;  /* 0x0000005000547202 */ /* 0x000fe40000000f00 */
[----:B------:R-:W-:-:S07]  /*3330*/  MOV R82, R81 ;  /* 0x0000005100527202 */ /* 0x000fce0000000f00 */
[----:B------:R-:W-:Y:S05]  /*3340*/  WARPSYNC.COLLECTIVE R83, `(.L_x_817) ;  /* 0x0000000053087348 */ /* 0x000fea0003c00000 */
[----:B------:R0:W1:Y:S02]  /*3350*/  SHFL.BFLY P0, R81, R84, R85, R86 ;  /* 0x0c00005554517389 */ /* 0x0000640000000056 */
[----:B01----:R-:W-:Y:S05]  /*3360*/  ENDCOLLECTIVE ;  /* 0x000000000000791b */ /* 0x003fea0003800000 */
.L_x_817:
[----:B------:R-:W-:Y:S05]  /*3370*/  BRA `(.L_x_818) ;  /* 0xffffffd800247947 */ /* 0x000fea000383ffff */
.L_x_819:
        /* <DEDUP_REMOVED lines=16> */
.L_x_6363:


//--------------------- .text._ZN10layer_norm13ln_bwd_kernelINS_13Kernel_traitsI6__halfS2_S2_S2_fjLj256ELj1ELj4ELj1ELj16ENS_18Kernel_traits_baseILj256ES2_S2_S2_S2_fjLj128EEEEELb1ELb0ELb0ELb0EEEvNS_9BwdParamsE --------------------------
	.section	.text._ZN10layer_norm13ln_bwd_kernelINS_13Kernel_traitsI6__halfS2_S2_S2_fjLj256ELj1ELj4ELj1ELj16ENS_18Kernel_traits_baseILj256ES2_S2_S2_S2_fjLj128EEEEELb1ELb0ELb0ELb0EEEvNS_9BwdParamsE,"ax",@progbits
	.align	128
        .global         _ZN10layer_norm13ln_bwd_kernelINS_13Kernel_traitsI6__halfS2_S2_S2_fjLj256ELj1ELj4ELj1ELj16ENS_18Kernel_traits_baseILj256ES2_S2_S2_S2_fjLj128EEEEELb1ELb0ELb0ELb0EEEvNS_9BwdParamsE
        .type           _ZN10layer_norm13ln_bwd_kernelINS_13Kernel_traitsI6__halfS2_S2_S2_fjLj256ELj1ELj4ELj1ELj16ENS_18Kernel_traits_baseILj256ES2_S2_S2_S2_fjLj128EEEEELb1ELb0ELb0ELb0EEEvNS_9BwdParamsE,@function
        .size           _ZN10layer_norm13ln_bwd_kernelINS_13Kernel_traitsI6__halfS2_S2_S2_fjLj256ELj1ELj4ELj1ELj16ENS_18Kernel_traits_baseILj256ES2_S2_S2_S2_fjLj128EEEEELb1ELb0ELb0ELb0EEEvNS_9BwdParamsE,(.L_x_6364 - _ZN10layer_norm13ln_bwd_kernelINS_13Kernel_traitsI6__halfS2_S2_S2_fjLj256ELj1ELj4ELj1ELj16ENS_18Kernel_traits_baseILj256ES2_S2_S2_S2_fjLj128EEEEELb1ELb0ELb0ELb0EEEvNS_9BwdParamsE)
        .other          _ZN10layer_norm13ln_bwd_kernelINS_13Kernel_traitsI6__halfS2_S2_S2_fjLj256ELj1ELj4ELj1ELj16ENS_18Kernel_traits_baseILj256ES2_S2_S2_S2_fjLj128EEEEELb1ELb0ELb0ELb0EEEvNS_9BwdParamsE,@"STO_CUDA_ENTRY STV_DEFAULT"
_ZN10layer_norm13ln_bwd_kernelINS_13Kernel_traitsI6__halfS2_S2_S2_fjLj256ELj1ELj4ELj1ELj16ENS_18Kernel_traits_baseILj256ES2_S2_S2_S2_fjLj128EEEEELb1ELb0ELb0ELb0EEEvNS_9BwdParamsE:
.text._ZN10layer_norm13ln_bwd_kernelINS_13Kernel_traitsI6__halfS2_S2_S2_fjLj256ELj1ELj4ELj1ELj16ENS_18Kernel_traits_baseILj256ES2_S2_S2_S2_fjLj128EEEEELb1ELb0ELb0ELb0EEEvNS_9BwdParamsE:
        /* <DEDUP_REMOVED lines=20> */
[----:B------:R-:W0:Y:S02]  /*0140*/  @P0 LDC.64 R4, c[0x0][0x3d0] ;  /* 0x0000f400ff040b82 */ /* 0x000e240000000a00 */
        /* <DEDUP_REMOVED lines=13> */
[----:B-12---:R-:W-:Y:S05]  /*0220*/  @P0 BRA `(.L_x_821) ;  /* 0x0000001800fc0947 */ /* 0x006fea0003800000 */
[----:B------:R-:W0:Y:S01]  /*0230*/  LDCU.64 UR10, c[0x0][0x3e0] ;  /* 0x00007c00ff0a77ac */ /* 0x000e220008000a00 */
[----:B------:R-:W1:Y:S01]  /*0240*/  LDC.U8 R4, c[0x0][0x410] ;  /* 0x00010400ff047b82 */ /* 0x000e620000000000 */
[----:B------:R-:W-:Y:S01]  /*0250*/  HFMA2 R28, -RZ, RZ, 0, 0 ;  /* 0x00000000ff1c7431 */ /* 0x000fe200000001ff */
[----:B0-----:R-:W-:-:S04]  /*0260*/  ISETP.NE.U32.AND P0, PT, RZ, UR10, PT ;  /* 0x0000000aff007c0c */ /* 0x001fc8000bf05070 */
[----:B------:R-:W-:-:S13]  /*0270*/  ISETP.NE.AND.EX P0, PT, RZ, UR11, PT, P0 ;  /* 0x0000000bff007c0c */ /* 0x000fda000bf05300 */
.L_x_831:
[----:B------:R-:W0:Y:S08]  /*0280*/  @P0 LDC.64 R36, c[0x0][0x3e0] ;  /* 0x0000f800ff240b82 */ /* 0x000e300000000a00 */
[----:B------:R-:W2:Y:S01]  /*0290*/  LDC.64 R38, c[0x0][0x3c8] ;  /* 0x0000f200ff267b82 */ /* 0x000ea20000000a00 */
[----:B0-----:R-:W-:-:S06]  /*02a0*/  @P0 IMAD.WIDE R52, R5, 0x2, R36 ;  /* 0x0000000205340825 */ /* 0x001fcc00078e0224 */
[----:B------:R0:W3:Y:S01]  /*02b0*/  @P0 LDG.E.U16 R53, desc[UR8][R52.64] ;  /* 0x0000000834350981 */ /* 0x0000e2000c1e1500 */
[----:B------:R-:W4:Y:S01]  /*02c0*/  S2R R55, SR_TID.X ;  /* 0x0000000000377919 */ /* 0x000f220000002100 */
[----:B------:R-:W-:Y:S01]  /*02d0*/  MOV R0, UR20 ;  /* 0x0000001400007c02 */ /* 0x000fe20008000f00 */
[----:B--2---:R-:W-:-:S04]  /*02e0*/  IMAD.WIDE R38, R5, 0x4, R38 ;  /* 0x0000000405267825 */ /* 0x004fc800078e0226 */
[----:B------:R-:W-:Y:S01]  /*02f0*/  IMAD R36, R5, R0, RZ ;  /* 0x0000000005247224 */ /* 0x000fe200078e02ff */
[----:B------:R-:W-:Y:S01]  /*0300*/  ISETP.GE.U32.AND P2, PT, R2, 0x20, PT ;  /* 0x000000200200780c */ /* 0x000fe20003f46070 */
[----:B------:R-:W-:Y:S01]  /*0310*/  BSSY.RECONVERGENT B1, `(.L_x_822) ;  /* 0x0000073000017945 */ /* 0x000fe20003800200 */
[----:B-----5:R2:W5:Y:S01]  /*0320*/  LDG.E R54, desc[UR8][R38.64] ;  /* 0x0000000826367981 */ /* 0x020562000c1e1900 */
[----:B0-----:R-:W-:Y:S02]  /*0330*/  MOV R52, 0x3f800000 ;  /* 0x3f80000000347802 */ /* 0x001fe40000000f00 */
[----:B------:R-:W-:-:S04]  /*0340*/  SHF.R.S32.HI R37, RZ, 0x1f, R36 ;  /* 0x0000001fff257819 */ /* 0x000fc80000011424 */
[----:B------:R-:W-:Y:S02]  /*0350*/  LEA.HI R37, R37, R36, RZ, 0x3 ;  /* 0x0000002425257211 */ /* 0x000fe400078f18ff */
[----:B--2---:R-:W-:Y:S02]  /*0360*/  CS2R R38, SRZ ;  /* 0x0000000000267805 */ /* 0x004fe4000001ff00 */
[----:B----4-:R-:W-:-:S04]  /*0370*/  LOP3.LUT R36, R55, 0x1f, RZ, 0xc0, !PT ;  /* 0x0000001f37247812 */ /* 0x010fc800078ec0ff */
[----:B------:R-:W-:Y:S02]  /*0380*/  LEA.HI.SX32 R65, R37, R36, 0x1d ;  /* 0x0000002425417211 */ /* 0x000fe400078feaff */
[----:B------:R-:W0:Y:S01]  /*0390*/  LDC.64 R36, c[0x0][0x3c0] ;  /* 0x0000f000ff247b82 */ /* 0x000e220000000a00 */
[----:B---3--:R-:W-:Y:S01]  /*03a0*/  @P0 HADD2.F32 R52, -RZ, R53.H0_H0 ;  /* 0x20000035ff340230 */ /* 0x008fe20000004100 */
[----:B0-----:R-:W-:Y:S06]  /*03b0*/  @!P2 BRA `(.L_x_823) ;  /* 0x0000000400a0a947 */ /* 0x001fec0003800000 */
[----:B------:R-:W0:Y:S01]  /*03c0*/  LDC.64 R8, c[0x0][0x3a8] ;  /* 0x0000ea00ff087b82 */ /* 0x000e220000000a00 */
[----:B------:R-:W-:-:S06]  /*03d0*/  IMAD.WIDE R6, R5, 0x4, R36 ;  /* 0x0000000405067825 */ /* 0x000fcc00078e0224 */
[----:B------:R-:W2:Y:S01]  /*03e0*/  LDG.E R6, desc[UR8][R6.64] ;  /* 0x0000000806067981 */ /* 0x000ea2000c1e1900 */
        /* <DEDUP_REMOVED lines=14> */
[----:B--2---:R-:W-:Y:S01]  /*04d0*/  FSEL R53, R6, RZ, !P1 ;  /* 0x000000ff06357208 */ /* 0x004fe20004800000 */
[--C-:B------:R-:W-:Y:S02]  /*04e0*/  HADD2.F32 R6, -RZ, R8.reuse.H0_H0 ;  /* 0x20000008ff067230 */ /* 0x100fe40000004100 */
[----:B------:R-:W-:Y:S02]  /*04f0*/  HADD2.F32 R8, -RZ, R8.H1_H1 ;  /* 0x30000008ff087230 */ /* 0x000fe40000004100 */
[--C-:B------:R-:W-:Y:S02]  /*0500*/  HADD2.F32 R56, -RZ, R10.reuse.H0_H0 ;  /* 0x2000000aff387230 */ /* 0x100fe40000004100 */
[----:B------:R-:W-:Y:S02]  /*0510*/  HADD2.F32 R10, -RZ, R10.H1_H1 ;  /* 0x3000000aff0a7230 */ /* 0x000fe40000004100 */
[----:B------:R-:W-:Y:S01]  /*0520*/  FADD.FTZ R3, -R53, R6 ;  /* 0x0000000635037221 */ /* 0x000fe20000010100 */
[----:B------:R-:W-:-:S02]  /*0530*/  HADD2.F32 R46, -RZ, R9.H0_H0 ;  /* 0x20000009ff2e7230 */ /* 0x000fc40000004100 */
[C---:B------:R-:W-:Y:S01]  /*0540*/  FADD.FTZ R57, -R53.reuse, R8 ;  /* 0x0000000835397221 */ /* 0x040fe20000010100 */
[----:B------:R-:W-:Y:S02]  /*0550*/  HADD2.F32 R48, -RZ, R9.H1_H1 ;  /* 0x30000009ff307230 */ /* 0x000fe40000004100 */
[C---:B------:R-:W-:Y:S01]  /*0560*/  FADD.FTZ R47, -R53.reuse, R10 ;  /* 0x0000000a352f7221 */ /* 0x040fe20000010100 */
[----:B------:R-:W-:Y:S02]  /*0570*/  HADD2.F32 R6, -RZ, R32.H0_H0 ;  /* 0x20000020ff067230 */ /* 0x000fe40000004100 */
[----:B-----5:R-:W-:Y:S01]  /*0580*/  FMUL.FTZ R3, R54, R3 ;  /* 0x0000000336037220 */ /* 0x020fe20000410000 */
[--C-:B---3--:R-:W-:Y:S02]  /*0590*/  HADD2.F32 R7, -RZ, R36.reuse.H0_H0 ;  /* 0x20000024ff077230 */ /* 0x108fe40000004100 */
[----:B------:R-:W-:Y:S01]  /*05a0*/  FADD.FTZ R9, -R53, R46 ;  /* 0x0000002e35097221 */ /* 0x000fe20000010100 */
[----:B0-----:R-:W-:-:S02]  /*05b0*/  HADD2.F32 R44, -RZ, R36.H1_H1 ;  /* 0x30000024ff2c7230 */ /* 0x001fc40000004100 */
[C---:B------:R-:W-:Y:S01]  /*05c0*/  FADD.FTZ R45, -R53.reuse, R56 ;  /* 0x00000038352d7221 */ /* 0x040fe20000010100 */
[----:B------:R-:W-:Y:S02]  /*05d0*/  HADD2.F32 R10, -RZ, R32.H1_H1 ;  /* 0x30000020ff0a7230 */ /* 0x000fe40000004100 */
[----:B------:R-:W-:Y:S01]  /*05e0*/  FMUL.FTZ R8, R54, R57 ;  /* 0x0000003936087220 */ /* 0x000fe20000410000 */
[--C-:B------:R-:W-:Y:S02]  /*05f0*/  HADD2.F32 R58, -RZ, R11.reuse.H0_H0 ;  /* 0x2000000bff3a7230 */ /* 0x100fe40000004100 */
[----:B------:R-:W-:Y:S02]  /*0600*/  HADD2.F32 R60, -RZ, R11.H1_H1 ;  /* 0x3000000bff3c7230 */ /* 0x000fe40000004100 */
[----:B------:R-:W-:Y:S01]  /*0610*/  FADD.FTZ R11, -R53, R48 ;  /* 0x00000030350b7221 */ /* 0x000fe20000010100 */
[--C-:B------:R-:W-:Y:S02]  /*0620*/  HADD2.F32 R46, -RZ, R37.reuse.H0_H0 ;  /* 0x20000025ff2e7230 */ /* 0x100fe40000004100 */
[----:B------:R-:W-:-:S02]  /*0630*/  HADD2.F32 R56, -RZ, R37.H1_H1 ;  /* 0x30000025ff387230 */ /* 0x000fc40000004100 */
[-C--:B------:R-:W-:Y:S01]  /*0640*/  FMUL.FTZ R6, R6, R7.reuse ;  /* 0x0000000706067220 */ /* 0x080fe20000410000 */
[--C-:B------:R-:W-:Y:S02]  /*0650*/  HADD2.F32 R37, -RZ, R39.reuse.H0_H0 ;  /* 0x20000027ff257230 */ /* 0x100fe40000004100 */
[----:B------:R-:W-:Y:S01]  /*0660*/  FADD.FTZ R28, R28, R7 ;  /* 0x000000071c1c7221 */ /* 0x000fe20000010000 */
[----:B------:R-:W-:Y:S02]  /*0670*/  HADD2.F32 R36, -RZ, R39.H1_H1 ;  /* 0x30000027ff247230 */ /* 0x000fe40000004100 */
[----:B------:R-:W-:Y:S01]  /*0680*/  FFMA.FTZ R16, R3, R7, R16 ;  /* 0x0000000703107223 */ /* 0x000fe20000010010 */
[--C-:B------:R-:W-:Y:S02]  /*0690*/  HADD2.F32 R39, -RZ, R33.reuse.H0_H0 ;  /* 0x20000021ff277230 */ /* 0x100fe40000004100 */
[-C--:B------:R-:W-:Y:S01]  /*06a0*/  FMUL.FTZ R7, R10, R44.reuse ;  /* 0x0000002c0a077220 */ /* 0x080fe20000410000 */
[----:B------:R-:W-:Y:S01]  /*06b0*/  FADD.FTZ R29, R29, R44 ;  /* 0x0000002c1d1d7221 */ /* 0x000fe20000010000 */
[----:B------:R-:W-:Y:S01]  /*06c0*/  FFMA.FTZ R17, R8, R44, R17 ;  /* 0x0000002c08117223 */ /* 0x000fe20000010011 */
[----:B------:R-:W-:-:S02]  /*06d0*/  HADD2.F32 R48, -RZ, R33.H1_H1 ;  /* 0x30000021ff307230 */ /* 0x000fc40000004100 */
[----:B------:R-:W-:Y:S01]  /*06e0*/  FMUL.FTZ R44, R54, R11 ;  /* 0x0000000b362c7220 */ /* 0x000fe20000410000 */
[----:B------:R-:W-:Y:S01]  /*06f0*/  FADD.FTZ R49, -R53, R58 ;  /* 0x0000003a35317221 */ /* 0x000fe20000010100 */
[--C-:B------:R-:W-:Y:S02]  /*0700*/  HADD2.F32 R55, -RZ, R38.reuse.H0_H0 ;  /* 0x20000026ff377230 */ /* 0x100fe40000004100 */
[----:B------:R-:W-:Y:S01]  /*0710*/  FMUL.FTZ R10, R39, R46 ;  /* 0x0000002e270a7220 */ /* 0x000fe20000410000 */
[----:B------:R-:W-:Y:S02]  /*0720*/  HADD2.F32 R38, -RZ, R38.H1_H1 ;  /* 0x30000026ff267230 */ /* 0x000fe40000004100 */
[-C--:B------:R-:W-:Y:S01]  /*0730*/  FMUL.FTZ R11, R48, R56.reuse ;  /* 0x00000038300b7220 */ /* 0x080fe20000410000 */
[----:B------:R-:W-:Y:S01]  /*0740*/  FADD.FTZ R31, R31, R56 ;  /* 0x000000381f1f7221 */ /* 0x000fe20000010000 */
[----:B------:R-:W-:Y:S01]  /*0750*/  FFMA.FTZ R19, R44, R56, R19 ;  /* 0x000000382c137223 */ /* 0x000fe20000010013 */
[----:B------:R-:W-:-:S02]  /*0760*/  HADD2.F32 R39, -RZ, R34.H1_H1 ;  /* 0x30000022ff277230 */ /* 0x000fc40000004100 */
[C---:B------:R-:W-:Y:S01]  /*0770*/  FMUL.FTZ R48, R54.reuse, R47 ;  /* 0x0000002f36307220 */ /* 0x040fe20000410000 */
[--C-:B------:R-:W-:Y:S02]  /*0780*/  HADD2.F32 R56, -RZ, R35.reuse.H0_H0 ;  /* 0x20000023ff387230 */ /* 0x100fe40000004100 */
[----:B------:R-:W-:Y:S01]  /*0790*/  FADD.FTZ R53, -R53, R60 ;  /* 0x0000003c35357221 */ /* 0x000fe20000010100 */
[----:B------:R-:W-:Y:S01]  /*07a0*/  FMUL.FTZ R49, R54, R49 ;  /* 0x0000003136317220 */ /* 0x000fe20000410000 */
[----:B------:R-:W-:Y:S02]  /*07b0*/  HADD2.F32 R57, -RZ, R35.H1_H1 ;  /* 0x30000023ff397230 */ /* 0x000fe40000004100 */
[-C--:B------:R-:W-:Y:S01]  /*07c0*/  FMUL.FTZ R47, R39, R38.reuse ;  /* 0x00000026272f7220 */ /* 0x080fe20000410000 */
[----:B------:R-:W-:Y:S01]  /*07d0*/  FADD.FTZ R25, R25, R38 ;  /* 0x0000002619197221 */ /* 0x000fe20000010000 */
[----:B------:R-:W-:Y:S01]  /*07e0*/  FFMA.FTZ R21, R48, R38, R21 ;  /* 0x0000002630157223 */ /* 0x000fe20000010015 */
[-C--:B------:R-:W-:Y:S01]  /*07f0*/  FMUL.FTZ R56, R56, R37.reuse ;  /* 0x0000002538387220 */ /* 0x080fe20000410000 */
[----:B------:R-:W-:Y:S01]  /*0800*/  FADD.FTZ R26, R26, R37 ;  /* 0x000000251a1a7221 */ /* 0x000fe20000010000 */
[----:B------:R-:W-:Y:S01]  /*0810*/  FFMA.FTZ R22, R49, R37, R22 ;  /* 0x0000002531167223 */ /* 0x000fe20000010016 */
[C---:B------:R-:W-:Y:S01]  /*0820*/  FMUL.FTZ R58, R54.reuse, R53 ;  /* 0x00000035363a7220 */ /* 0x040fe20000410000 */
[----:B------:R-:W-:Y:S01]  /*0830*/  FADD.FTZ R38, RZ, R6 ;  /* 0x00000006ff267221 */ /* 0x000fe20000010000 */
        /* <DEDUP_REMOVED lines=9> */
[----:B------:R-:W-:-:S02]  /*08d0*/  HADD2.F32 R46, -RZ, R34.H0_H0 ;  /* 0x20000022ff2e7230 */ /* 0x000fc40000004100 */
        /* <DEDUP_REMOVED lines=14> */
[----:B------:R-:W-:Y:S01]  /*09c0*/  FADD.FTZ R39, R38, R57 ;  /* 0x0000003926277221 */ /* 0x000fe20000010000 */
[----:B----4-:R-:W-:Y:S01]  /*09d0*/  SHF.R.U64 R59, R50, 0x8, R51 ;  /* 0x00000008323b7819 */ /* 0x010fe20000001233 */
[----:B------:R-:W-:Y:S01]  /*09e0*/  FFMA.FTZ R38, R58, R57, R37 ;  /* 0x000000393a267223 */ /* 0x000fe20000010025 */
[C-C-:B------:R-:W-:Y:S02]  /*09f0*/  SHF.R.U64 R60, R50.reuse, 0x10, R51.reuse ;  /* 0x00000010323c7819 */ /* 0x140fe40000001233 */
[--C-:B------:R-:W-:Y:S02]  /*0a00*/  SHF.R.U64 R61, R50, 0x18, R51.reuse ;  /* 0x00000018323d7819 */ /* 0x100fe40000001233 */
[----:B------:R-:W-:-:S02]  /*0a10*/  SHF.R.U32.HI R62, RZ, 0x8, R51 ;  /* 0x00000008ff3e7819 */ /* 0x000fc40000011633 */
[--C-:B------:R-:W-:Y:S02]  /*0a20*/  SHF.R.U32.HI R63, RZ, 0x10, R51.reuse ;  /* 0x00000010ff3f7819 */ /* 0x100fe40000011633 */
[----:B------:R-:W-:-:S07]  /*0a30*/  SHF.R.U32.HI R64, RZ, 0x18, R51 ;  /* 0x00000018ff407819 */ /* 0x000fce0000011633 */
.L_x_823:
[----:B------:R-:W-:Y:S05]  /*0a40*/  BSYNC.RECONVERGENT B1 ;  /* 0x0000000000017941 */ /* 0x000fea0003800200 */
.L_x_822:
        /* <DEDUP_REMOVED lines=20> */
.L_x_843:
[----:B------:R-:W-:Y:S01]  /*0b90*/  BSSY.RECONVERGENT B1, `(.L_x_825) ;  /* 0x0000124000017945 */ /* 0x000fe20003800200 */
[----:B0-2---:R-:W-:Y:S01]  /*0ba0*/  FADD.FTZ R38, R38, R39 ;  /* 0x0000002726267221 */ /* 0x005fe20000010000 */
        /* <DEDUP_REMOVED lines=24> */
[C---:B-----5:R-:W-:Y:S01]  /*0d30*/  FMUL.FTZ R39, R54.reuse, R39 ;  /* 0x0000002736277220 */ /* 0x060fe20000410000 */
[C---:B------:R-:W-:Y:S01]  /*0d40*/  FMUL.FTZ R55, R54.reuse, R55 ;  /* 0x0000003736377220 */ /* 0x040fe20000410000 */
[----:B------:R-:W-:Y:S01]  /*0d50*/  FADD.FTZ R36, R7, -R36 ;  /* 0x8000002407247221 */ /* 0x000fe20000010000 */
[----:B------:R-:W-:Y:S01]  /*0d60*/  FMUL.FTZ R38, R54, R38 ;  /* 0x0000002636267220 */ /* 0x000fe20000410000 */
[----:B------:R-:W-:Y:S01]  /*0d70*/  FADD.FTZ R69, R10, -R69 ;  /* 0x800000450a457221 */ /* 0x000fe20000010000 */
[----:B------:R-:W-:Y:S01]  /*0d80*/  FADD.FTZ R67, R11, -R68 ;  /* 0x800000440b437221 */ /* 0x000fe20000010000 */
[----:B------:R-:W-:Y:S01]  /*0d90*/  FADD.FTZ R37, R6, -R37 ;  /* 0x8000002506257221 */ /* 0x000fe20000010000 */
[-C--:B------:R-:W-:Y:S01]  /*0da0*/  FMUL.FTZ R55, R55, R52.reuse ;  /* 0x0000003437377220 */ /* 0x080fe20000410000 */
[-C--:B------:R-:W-:Y:S01]  /*0db0*/  FMUL.FTZ R38, R38, R52.reuse ;  /* 0x0000003426267220 */ /* 0x080fe20000410000 */
[C---:B------:R-:W-:Y:S01]  /*0dc0*/  FMUL.FTZ R53, R54.reuse, R53 ;  /* 0x0000003536357220 */ /* 0x040fe20000410000 */
[----:B------:R-:W-:Y:S01]  /*0dd0*/  FMUL.FTZ R39, R39, R52 ;  /* 0x0000003427277220 */ /* 0x000fe20000410000 */
[C---:B------:R-:W-:Y:S01]  /*0de0*/  FMUL.FTZ R36, R54.reuse, R36 ;  /* 0x0000002436247220 */ /* 0x040fe20000410000 */
[C---:B------:R-:W-:Y:S01]  /*0df0*/  FMUL.FTZ R69, R54.reuse, R69 ;  /* 0x0000004536457220 */ /* 0x040fe20000410000 */
[C---:B------:R-:W-:Y:S01]  /*0e00*/  FMUL.FTZ R67, R54.reuse, R67 ;  /* 0x0000004336437220 */ /* 0x040fe20000410000 */
[----:B------:R-:W-:Y:S01]  /*0e10*/  FMUL.FTZ R37, R54, R37 ;  /* 0x0000002536257220 */ /* 0x000fe20000410000 */
[----:B------:R-:W-:Y:S01]  /*0e20*/  FMUL.FTZ R55, R55, UR15 ;  /* 0x0000000f37377c20 */ /* 0x000fe20008410000 */
[----:B------:R-:W-:Y:S01]  /*0e30*/  FMUL.FTZ R38, R38, UR15 ;  /* 0x0000000f26267c20 */ /* 0x000fe20008410000 */
[-C--:B------:R-:W-:Y:S01]  /*0e40*/  FMUL.FTZ R53, R53, R52.reuse ;  /* 0x0000003435357220 */ /* 0x080fe20000410000 */
[----:B------:R-:W-:Y:S01]  /*0e50*/  LOP3.LUT P3, RZ, R63, 0xff, RZ, 0xc0, !PT ;  /* 0x000000ff3fff7812 */ /* 0x000fe2000786c0ff */
[----:B------:R-:W-:Y:S01]  /*0e60*/  FMUL.FTZ R39, R39, UR15 ;  /* 0x0000000f27277c20 */ /* 0x000fe20008410000 */
[----:B------:R-:W-:Y:S01]  /*0e70*/  LOP3.LUT P4, RZ, R64, 0xff, RZ, 0xc0, !PT ;  /* 0x000000ff40ff7812 */ /* 0x000fe2000788c0ff */
[-C--:B------:R-:W-:Y:S01]  /*0e80*/  FMUL.FTZ R36, R36, R52.reuse ;  /* 0x0000003424247220 */ /* 0x080fe20000410000 */
[-C--:B------:R-:W-:Y:S01]  /*0e90*/  FMUL.FTZ R69, R69, R52.reuse ;  /* 0x0000003445457220 */ /* 0x080fe20000410000 */
[-C--:B------:R-:W-:Y:S01]  /*0ea0*/  FMUL.FTZ R67, R67, R52.reuse ;  /* 0x0000003443437220 */ /* 0x080fe20000410000 */
        /* <DEDUP_REMOVED lines=9> */
[----:B------:R-:W-:-:S02]  /*0f40*/  FSEL R38, R39, RZ, P1 ;  /* 0x000000ff27267208 */ /* 0x000fc40000800000 */
[----:B------:R-:W-:Y:S01]  /*0f50*/  F2FP.F16.F32.PACK_AB R39, R52, R55 ;  /* 0x000000373427723e */ /* 0x000fe200000000ff */
[----:B------:R-:W-:Y:S01]  /*0f60*/  FMUL.FTZ R52, R36, UR15 ;  /* 0x0000000f24347c20 */ /* 0x000fe20008410000 */
[----:B------:R-:W-:Y:S02]  /*0f70*/  FSEL R53, R53, RZ, P2 ;  /* 0x000000ff35357208 */ /* 0x000fe40001000000 */
[----:B------:R-:W-:Y:S02]  /*0f80*/  LOP3.LUT P3, RZ, R60, 0xff, RZ, 0xc0, !PT ;  /* 0x000000ff3cff7812 */ /* 0x000fe4000786c0ff */
[----:B------:R-:W-:Y:S02]  /*0f90*/  LOP3.LUT P4, RZ, R61, 0xff, RZ, 0xc0, !PT ;  /* 0x000000ff3dff7812 */ /* 0x000fe4000788c0ff */
[----:B------:R-:W-:Y:S02]  /*0fa0*/  LOP3.LUT P1, RZ, R50, 0xff, RZ, 0xc0, !PT ;  /* 0x000000ff32ff7812 */ /* 0x000fe4000782c0ff */
[----:B------:R-:W-:-:S02]  /*0fb0*/  LOP3.LUT P2, RZ, R59, 0xff, RZ, 0xc0, !PT ;  /* 0x000000ff3bff7812 */ /* 0x000fc4000784c0ff */
[----:B------:R-:W-:Y:S02]  /*0fc0*/  F2FP.F16.F32.PACK_AB R38, R53, R38 ;  /* 0x000000263526723e */ /* 0x000fe400000000ff */
[----:B------:R-:W-:Y:S02]  /*0fd0*/  FSEL R69, R69, RZ, P3 ;  /* 0x000000ff45457208 */ /* 0x000fe40001800000 */
[----:B------:R-:W-:Y:S02]  /*0fe0*/  FSEL R54, R67, RZ, P4 ;  /* 0x000000ff43367208 */ /* 0x000fe40002000000 */
[----:B------:R-:W-:Y:S02]  /*0ff0*/  FSEL R36, R37, RZ, P1 ;  /* 0x000000ff25247208 */ /* 0x000fe40000800000 */
[----:B------:R-:W-:Y:S02]  /*1000*/  FSEL R53, R52, RZ, P2 ;  /* 0x000000ff34357208 */ /* 0x000fe40001000000 */
[----:B------:R-:W-:-:S02]  /*1010*/  F2FP.F16.F32.PACK_AB R37, R54, R69 ;  /* 0x000000453625723e */ /* 0x000fc400000000ff */
[----:B------:R-:W-:Y:S01]  /*1020*/  F2FP.F16.F32.PACK_AB R36, R53, R36 ;  /* 0x000000243524723e */ /* 0x000fe200000000ff */
[----:B------:R-:W-:Y:S06]  /*1030*/  BRA `(.L_x_829) ;  /* 0x0000000c00447947 */ /* 0x000fec0003800000 */
.L_x_828:
        /* <DEDUP_REMOVED lines=17> */
[----:B------:R-:W-:Y:S01]  /*1150*/  FADD.FTZ R67, R57, -R38 ;  /* 0x8000002639437221 */ /* 0x000fe20000010000 */
[C---:B------:R-:W-:Y:S01]  /*1160*/  FMUL.FTZ R41, R54.reuse, R41 ;  /* 0x0000002936297220 */ /* 0x040fe20000410000 */
[C---:B------:R-:W-:Y:S01]  /*1170*/  FMUL.FTZ R55, R54.reuse, R55 ;  /* 0x0000003736377220 */ /* 0x040fe20000410000 */
[C---:B------:R-:W-:Y:S01]  /*1180*/  FMUL.FTZ R37, R54.reuse, R37 ;  /* 0x0000002536257220 */ /* 0x040fe20000410000 */
[C---:B------:R-:W-:Y:S01]  /*1190*/  FMUL.FTZ R43, R54.reuse, R43 ;  /* 0x0000002b362b7220 */ /* 0x040fe20000410000 */
[----:B------:R-:W-:Y:S01]  /*11a0*/  FMUL.FTZ R40, R54, R53 ;  /* 0x0000003536287220 */ /* 0x000fe20000410000 */
[----:B------:R-:W-:Y:S01]  /*11b0*/  FMUL.FTZ R38, R42, R52 ;  /* 0x000000342a267220 */ /* 0x000fe20000410000 */
[----:B------:R-:W-:Y:S01]  /*11c0*/  FMUL.FTZ R54, R54, R67 ;  /* 0x0000004336367220 */ /* 0x000fe20000410000 */
[----:B------:R-:W-:Y:S01]  /*11d0*/  F2FP.F16.F32.PACK_AB R42, R39, R42 ;  /* 0x0000002a272a723e */ /* 0x000fe200000000ff */
[-C--:B------:R-:W-:Y:S01]  /*11e0*/  FMUL.FTZ R53, R41, R52.reuse ;  /* 0x0000003429357220 */ /* 0x080fe20000410000 */
[-C--:B------:R-:W-:Y:S01]  /*11f0*/  FMUL.FTZ R39, R39, R52.reuse ;  /* 0x0000003427277220 */ /* 0x080fe20000410000 */
[C---:B------:R-:W-:Y:S01]  /*1200*/  F2FP.F16.F32.PACK_AB R41, R55.reuse, R41 ;  /* 0x000000293729723e */ /* 0x040fe200000000ff */
[-C--:B------:R-:W-:Y:S01]  /*1210*/  FMUL.FTZ R55, R55, R52.reuse ;  /* 0x0000003437377220 */ /* 0x080fe20000410000 */
[-C--:B------:R-:W-:Y:S01]  /*1220*/  FMUL.FTZ R36, R43, R52.reuse ;  /* 0x000000342b247220 */ /* 0x080fe20000410000 */
[----:B------:R-:W-:Y:S01]  /*1230*/  F2FP.F16.F32.PACK_AB R43, R54, R43 ;  /* 0x0000002b362b723e */ /* 0x000fe200000000ff */
[----:B------:R-:W-:Y:S01]  /*1240*/  FMUL.FTZ R38, R38, UR15 ;  /* 0x0000000f26267c20 */ /* 0x000fe20008410000 */
[----:B------:R-:W-:Y:S01]  /*1250*/  FMUL.FTZ R39, R39, UR15 ;  /* 0x0000000f27277c20 */ /* 0x000fe20008410000 */
[-C--:B------:R-:W-:Y:S01]  /*1260*/  FMUL.FTZ R54, R54, R52.reuse ;  /* 0x0000003436367220 */ /* 0x080fe20000410000 */
[-C--:B------:R-:W-:Y:S01]  /*1270*/  FMUL.FTZ R66, R40, R52.reuse ;  /* 0x0000003428427220 */ /* 0x080fe20000410000 */
[----:B------:R-:W-:Y:S01]  /*1280*/  LOP3.LUT P3, RZ, R51, 0xff, RZ, 0xc0, !PT ;  /* 0x000000ff33ff7812 */ /* 0x000fe2000786c0ff */
[----:B------:R-:W-:Y:S01]  /*1290*/  FMUL.FTZ R53, R53, UR15 ;  /* 0x0000000f35357c20 */ /* 0x000fe20008410000 */
[----:B------:R-:W-:Y:S01]  /*12a0*/  LOP3.LUT P4, RZ, R62, 0xff, RZ, 0xc0, !PT ;  /* 0x000000ff3eff7812 */ /* 0x000fe2000788c0ff */
[----:B------:R-:W-:Y:S01]  /*12b0*/  FMUL.FTZ R55, R55, UR15 ;  /* 0x0000000f37377c20 */ /* 0x000fe20008410000 */
[----:B------:R-:W-:Y:S01]  /*12c0*/  FMUL.FTZ R52, R37, R52 ;  /* 0x0000003425347220 */ /* 0x000fe20000410000 */
[----:B------:R-:W-:Y:S01]  /*12d0*/  LOP3.LUT P1, RZ, R60, 0xff, RZ, 0xc0, !PT ;  /* 0x000000ff3cff7812 */ /* 0x000fe2000782c0ff */
[----:B------:R-:W-:Y:S01]  /*12e0*/  FMUL.FTZ R36, R36, UR15 ;  /* 0x0000000f24247c20 */ /* 0x000fe20008410000 */
[----:B------:R-:W-:Y:S01]  /*12f0*/  LOP3.LUT P2, RZ, R61, 0xff, RZ, 0xc0, !PT ;  /* 0x000000ff3dff7812 */ /* 0x000fe2000784c0ff */
[----:B------:R-:W-:Y:S01]  /*1300*/  FMUL.FTZ R54, R54, UR15 ;  /* 0x0000000f36367c20 */ /* 0x000fe20008410000 */
[----:B------:R-:W-:Y:S01]  /*1310*/  F2FP.F16.F32.PACK_AB R40, R37, R40 ;  /* 0x000000282528723e */ /* 0x000fe200000000ff */
[----:B------:R-:W-:Y:S01]  /*1320*/  FMUL.FTZ R66, R66, UR15 ;  /* 0x0000000f42427c20 */ /* 0x000fe20008410000 */
[----:B------:R-:W-:Y:S01]  /*1330*/  FSEL R38, R38, RZ, P3 ;  /* 0x000000ff26267208 */ /* 0x000fe20001800000 */
[----:B------:R-:W-:Y:S01]  /*1340*/  FMUL.FTZ R52, R52, UR15 ;  /* 0x0000000f34347c20 */ /* 0x000fe20008410000 */
[----:B------:R-:W-:-:S02]  /*1350*/  FSEL R39, R39, RZ, P4 ;  /* 0x000000ff27277208 */ /* 0x000fc40002000000 */
[----:B------:R-:W-:Y:S02]  /*1360*/  FSEL R37, R53, RZ, P1 ;  /* 0x000000ff35257208 */ /* 0x000fe40000800000 */
        /* <DEDUP_REMOVED lines=11> */
[----:B------:R-:W-:Y:S02]  /*1420*/  F2FP.F16.F32.PACK_AB R39, R54, R39 ;  /* 0x000000273627723e */ /* 0x000fe400000000ff */
[----:B------:R-:W-:Y:S01]  /*1430*/  F2FP.F16.F32.PACK_AB R36, R53, R36 ;  /* 0x000000243524723e */ /* 0x000fe200000000ff */
[----:B------:R-:W-:Y:S06]  /*1440*/  BRA `(.L_x_829) ;  /* 0x0000000800407947 */ /* 0x000fec0003800000 */
.L_x_827:
[----:B------:R-:W-:-:S04]  /*1450*/  UISETP.NE.U32.AND UP0, UPT, UR4, URZ, UPT ;  /* 0x000000ff0400728c */ /* 0x000fc8000bf05070 */
[----:B------:R-:W-:-:S09]  /*1460*/  UISETP.NE.AND.EX UP0, UPT, UR5, URZ, UPT, UP0 ;  /* 0x000000ff0500728c */ /* 0x000fd2000bf05300 */
[----:B------:R-:W-:Y:S05]  /*1470*/  BRA.U UP0, `(.L_x_830) ;  /* 0x0000000500147547 */ /* 0x000fea000b800000 */
[-CC-:B------:R-:W-:Y:S01]  /*1480*/  FFMA.FTZ R37, R3, R39.reuse, R38.reuse ;  /* 0x0000002703257223 */ /* 0x180fe20000010026 */
[-CC-:B------:R-:W-:Y:S01]  /*1490*/  FFMA.FTZ R66, R8, R39.reuse, R38.reuse ;  /* 0x0000002708427223 */ /* 0x180fe20000010026 */
[--C-:B------:R-:W-:Y:S02]  /*14a0*/  HADD2.F32 R69, -RZ, R12.reuse.H1_H1 ;  /* 0x3000000cff457230 */ /* 0x100fe40000004100 */
[----:B------:R-:W-:Y:S01]  /*14b0*/  FFMA.FTZ R55, R45, R39, R38 ;  /* 0x000000272d377223 */ /* 0x000fe20000010026 */
[----:B------:R-:W-:Y:S01]  /*14c0*/  FADD.FTZ R36, R6, -R37 ;  /* 0x8000002506247221 */ /* 0x000fe20000010000 */
[----:B------:R-:W-:Y:S02]  /*14d0*/  HADD2.F32 R37, -RZ, R12.H0_H0 ;  /* 0x2000000cff257230 */ /* 0x000fe40000004100 */
[----:B------:R-:W-:Y:S01]  /*14e0*/  FADD.FTZ R66, R7, -R66 ;  /* 0x8000004207427221 */ /* 0x000fe20000010000 */
[----:B------:R-:W-:Y:S01]  /*14f0*/  HADD2.F32 R53, -RZ, R13.H0_H0 ;  /* 0x2000000dff357230 */ /* 0x000fe20000004100 */
[----:B------:R-:W-:Y:S01]  /*1500*/  LOP3.LUT P3, RZ, R63, 0xff, RZ, 0xc0, !PT ;  /* 0x000000ff3fff7812 */ /* 0x000fe2000786c0ff */
[----:B------:R-:W-:-:S02]  /*1510*/  HADD2.F32 R67, -RZ, R14.H1_H1 ;  /* 0x3000000eff437230 */ /* 0x000fc40000004100 */
[C---:B-----5:R-:W-:Y:S01]  /*1520*/  FFMA.FTZ R36, R54.reuse, R36, R37 ;  /* 0x0000002436247223 */ /* 0x060fe20000010025 */
[-CC-:B------:R-:W-:Y:S01]  /*1530*/  FFMA.FTZ R37, R9, R39.reuse, R38.reuse ;  /* 0x0000002709257223 */ /* 0x180fe20000010026 */
[----:B------:R-:W-:Y:S01]  /*1540*/  FFMA.FTZ R69, R54, R66, R69 ;  /* 0x0000004236457223 */ /* 0x000fe20000010045 */
[----:B------:R-:W-:Y:S01]  /*1550*/  FFMA.FTZ R66, R44, R39, R38 ;  /* 0x000000272c427223 */ /* 0x000fe20000010026 */
[----:B------:R-:W-:Y:S01]  /*1560*/  LOP3.LUT P4, RZ, R64, 0xff, RZ, 0xc0, !PT ;  /* 0x000000ff40ff7812 */ /* 0x000fe2000788c0ff */
[----:B------:R-:W-:Y:S01]  /*1570*/  FADD.FTZ R37, R10, -R37 ;  /* 0x800000250a257221 */ /* 0x000fe20000010000 */
[-C--:B------:R-:W-:Y:S01]  /*1580*/  FMUL.FTZ R36, R36, R52.reuse ;  /* 0x0000003424247220 */ /* 0x080fe20000410000 */
[----:B------:R-:W-:Y:S01]  /*1590*/  FADD.FTZ R66, R11, -R66 ;  /* 0x800000420b427221 */ /* 0x000fe20000010000 */
[----:B------:R-:W-:Y:S01]  /*15a0*/  LOP3.LUT P1, RZ, R51, 0xff, RZ, 0xc0, !PT ;  /* 0x000000ff33ff7812 */ /* 0x000fe2000782c0ff */
[----:B------:R-:W-:Y:S01]  /*15b0*/  FFMA.FTZ R53, R54, R37, R53 ;  /* 0x0000002536357223 */ /* 0x000fe20000010035 */
[----:B------:R-:W-:Y:S01]  /*15c0*/  HADD2.F32 R37, -RZ, R13.H1_H1 ;  /* 0x3000000dff257230 */ /* 0x000fe20000004100 */
[----:B------:R-:W-:Y:S01]  /*15d0*/  LOP3.LUT P2, RZ, R62, 0xff, RZ, 0xc0, !PT ;  /* 0x000000ff3eff7812 */ /* 0x000fe2000784c0ff */
[----:B------:R-:W-:Y:S01]  /*15e0*/  FMUL.FTZ R36, R36, UR15 ;  /* 0x0000000f24247c20 */ /* 0x000fe20008410000 */
[----:B------:R-:W-:-:S02]  /*15f0*/  FMUL.FTZ R53, R53, R52 ;  /* 0x0000003435357220 */ /* 0x000fc40000410000 */
[----:B------:R-:W-:Y:S01]  /*1600*/  FFMA.FTZ R37, R54, R66, R37 ;  /* 0x0000004236257223 */ /* 0x000fe20000010025 */
[----:B------:R-:W-:Y:S01]  /*1610*/  FADD.FTZ R66, R46, -R55 ;  /* 0x800000372e427221 */ /* 0x000fe20000010000 */
[----:B------:R-:W-:Y:S02]  /*1620*/  HADD2.F32 R55, -RZ, R14.H0_H0 ;  /* 0x2000000eff377230 */ /* 0x000fe40000004100 */
[----:B------:R-:W-:Y:S01]  /*1630*/  FMUL.FTZ R53, R53, UR15 ;  /* 0x0000000f35357c20 */ /* 0x000fe20008410000 */
[----:B------:R-:W-:Y:S02]  /*1640*/  FMUL.FTZ R37, R37, R52 ;  /* 0x0000003425257220 */ /* 0x000fe40000410000 */
[----:B------:R-:W-:Y:S01]  /*1650*/  FFMA.FTZ R55, R54, R66, R55 ;  /* 0x0000004236377223 */ /* 0x000fe20000010037 */
[----:B------:R-:W-:-:S03]  /*1660*/  FFMA.FTZ R66, R48, R39, R38 ;  /* 0x0000002730427223 */ /* 0x000fc60000010026 */
[----:B------:R-:W-:Y:S01]  /*1670*/  FMUL.FTZ R55, R55, R52 ;  /* 0x0000003437377220 */ /* 0x000fe20000410000 */
[----:B------:R-:W-:-:S03]  /*1680*/  FADD.FTZ R66, R47, -R66 ;  /* 0x800000422f427221 */ /* 0x000fc60000010000 */
[----:B------:R-:W-:Y:S01]  /*1690*/  FMUL.FTZ R55, R55, UR15 ;  /* 0x0000000f37377c20 */ /* 0x000fe20008410000 */
[----:B------:R-:W-:Y:S01]  /*16a0*/  FFMA.FTZ R67, R54, R66, R67 ;  /* 0x0000004236437223 */ /* 0x000fe20000010043 */
[-CC-:B------:R-:W-:Y:S01]  /*16b0*/  FFMA.FTZ R66, R49, R39.reuse, R38.reuse ;  /* 0x0000002731427223 */ /* 0x180fe20000010026 */
[----:B------:R-:W-:Y:S01]  /*16c0*/  FFMA.FTZ R38, R58, R39, R38 ;  /* 0x000000273a267223 */ /* 0x000fe20000010026 */
[----:B------:R-:W-:Y:S02]  /*16d0*/  HADD2.F32 R39, -RZ, R15.H0_H0 ;  /* 0x2000000fff277230 */ /* 0x000fe40000004100 */
[----:B------:R-:W-:Y:S01]  /*16e0*/  FMUL.FTZ R67, R67, R52 ;  /* 0x0000003443437220 */ /* 0x000fe20000410000 */
[----:B------:R-:W-:-:S03]  /*16f0*/  FADD.FTZ R66, R56, -R66 ;  /* 0x8000004238427221 */ /* 0x000fc60000010000 */
[----:B------:R-:W-:Y:S01]  /*1700*/  FMUL.FTZ R67, R67, UR15 ;  /* 0x0000000f43437c20 */ /* 0x000fe20008410000 */
[C---:B------:R-:W-:Y:S01]  /*1710*/  FFMA.FTZ R39, R54.reuse, R66, R39 ;  /* 0x0000004236277223 */ /* 0x040fe20000010027 */
[----:B------:R-:W-:Y:S01]  /*1720*/  FADD.FTZ R66, R57, -R38 ;  /* 0x8000002639427221 */ /* 0x000fe20000010000 */
[----:B------:R-:W-:Y:S02]  /*1730*/  HADD2.F32 R38, -RZ, R15.H1_H1 ;  /* 0x3000000fff267230 */ /* 0x000fe40000004100 */
[----:B------:R-:W-:Y:S01]  /*1740*/  FMUL.FTZ R39, R39, R52 ;  /* 0x0000003427277220 */ /* 0x000fe20000410000 */
[----:B------:R-:W-:Y:S02]  /*1750*/  FSEL R67, R67, RZ, P2 ;  /* 0x000000ff43437208 */ /* 0x000fe40001000000 */
[----:B------:R-:W-:Y:S01]  /*1760*/  FFMA.FTZ R38, R54, R66, R38 ;  /* 0x0000004236267223 */ /* 0x000fe20000010026 */
[----:B------:R-:W-:Y:S01]  /*1770*/  FMUL.FTZ R39, R39, UR15 ;  /* 0x0000000f27277c20 */ /* 0x000fe20008410000 */
[-C--:B------:R-:W-:Y:S01]  /*1780*/  FMUL.FTZ R54, R69, R52.reuse ;  /* 0x0000003445367220 */ /* 0x080fe20000410000 */
[----:B------:R-:W-:Y:S01]  /*1790*/  LOP3.LUT P2, RZ, R59, 0xff, RZ, 0xc0, !PT ;  /* 0x000000ff3bff7812 */ /* 0x000fe2000784c0ff */
[----:B------:R-:W-:-:S02]  /*17a0*/  FMUL.FTZ R38, R38, R52 ;  /* 0x0000003426267220 */ /* 0x000fc40000410000 */
[----:B------:R-:W-:Y:S01]  /*17b0*/  FSEL R39, R39, RZ, P3 ;  /* 0x000000ff27277208 */ /* 0x000fe20001800000 */
[----:B------:R-:W-:Y:S01]  /*17c0*/  FMUL.FTZ R54, R54, UR15 ;  /* 0x0000000f36367c20 */ /* 0x000fe20008410000 */
[----:B------:R-:W-:Y:S01]  /*17d0*/  FMUL.FTZ R38, R38, UR15 ;  /* 0x0000000f26267c20 */ /* 0x000fe20008410000 */
[----:B------:R-:W-:-:S04]  /*17e0*/  LOP3.LUT P3, RZ, R60, 0xff, RZ, 0xc0, !PT ;  /* 0x000000ff3cff7812 */ /* 0x000fc8000786c0ff */
[----:B------:R-:W-:Y:S02]  /*17f0*/  FSEL R52, R38, RZ, P4 ;  /* 0x000000ff26347208 */ /* 0x000fe40002000000 */
[----:B------:R-:W-:Y:S02]  /*1800*/  FSEL R38, R55, RZ, P1 ;  /* 0x000000ff37267208 */ /* 0x000fe40000800000 */
[----:B------:R-:W-:Y:S01]  /*1810*/  F2FP.F16.F32.PACK_AB R39, R52, R39 ;  /* 0x000000273427723e */ /* 0x000fe200000000ff */
[----:B------:R-:W-:Y:S01]  /*1820*/  FMUL.FTZ R52, R37, UR15 ;  /* 0x0000000f25347c20 */ /* 0x000fe20008410000 */
[----:B------:R-:W-:Y:S02]  /*1830*/  LOP3.LUT P4, RZ, R61, 0xff, RZ, 0xc0, !PT ;  /* 0x000000ff3dff7812 */ /* 0x000fe4000788c0ff */
[----:B------:R-:W-:Y:S02]  /*1840*/  LOP3.LUT P1, RZ, R50, 0xff, RZ, 0xc0, !PT ;  /* 0x000000ff32ff7812 */ /* 0x000fe4000782c0ff */
[----:B------:R-:W-:-:S02]  /*1850*/  FSEL R37, R53, RZ, P3 ;  /* 0x000000ff35257208 */ /* 0x000fc40001800000 */
[----:B------:R-:W-:Y:S02]  /*1860*/  FSEL R52, R52, RZ, P4 ;  /* 0x000000ff34347208 */ /* 0x000fe40002000000 */
[----:B------:R-:W-:Y:S02]  /*1870*/  FSEL R36, R36, RZ, P1 ;  /* 0x000000ff24247208 */ /* 0x000fe40000800000 */
[----:B------:R-:W-:Y:S02]  /*1880*/  FSEL R53, R54, RZ, P2 ;  /* 0x000000ff36357208 */ /* 0x000fe40001000000 */
[----:B------:R-:W-:Y:S02]  /*1890*/  F2FP.F16.F32.PACK_AB R38, R67, R38 ;  /* 0x000000264326723e */ /* 0x000fe400000000ff */
[----:B------:R-:W-:Y:S02]  /*18a0*/  F2FP.F16.F32.PACK_AB R37, R52, R37 ;  /* 0x000000253425723e */ /* 0x000fe400000000ff */
[----:B------:R-:W-:Y:S01]  /*18b0*/  F2FP.F16.F32.PACK_AB R36, R53, R36 ;  /* 0x000000243524723e */ /* 0x000fe200000000ff */
[----:B------:R-:W-:Y:S06]  /*18c0*/  BRA `(.L_x_829) ;  /* 0x0000000400207947 */ /* 0x000fec0003800000 */
.L_x_830:
        /* <DEDUP_REMOVED lines=10> */
[----:B------:R-:W-:Y:S01]  /*1970*/  FADD.FTZ R43, R11, -R42 ;  /* 0x8000002a0b2b7221 */ /* 0x000fe20000010000 */
[----:B------:R-:W-:-:S02]  /*1980*/  HADD2.F32 R42, -RZ, R13.H1_H1 ;  /* 0x3000000dff2a7230 */ /* 0x000fc40000004100 */
[----:B------:R-:W-:Y:S01]  /*1990*/  FADD.FTZ R41, R10, -R41 ;  /* 0x800000290a297221 */ /* 0x000fe20000010000 */
[C---:B-----5:R-:W-:Y:S01]  /*19a0*/  FFMA.FTZ R40, R54.reuse, R37, R39 ;  /* 0x0000002536287223 */ /* 0x060fe20000010027 */
[----:B------:R-:W-:Y:S01]  /*19b0*/  FADD.FTZ R37, R7, -R66 ;  /* 0x8000004207257221 */ /* 0x000fe20000010000 */
[----:B------:R-:W-:Y:S02]  /*19c0*/  HADD2.F32 R66, -RZ, R12.H1_H1 ;  /* 0x3000000cff427230 */ /* 0x000fe40000004100 */
[----:B------:R-:W-:Y:S01]  /*19d0*/  FFMA.FTZ R43, R54, R43, R42 ;  /* 0x0000002b362b7223 */ /* 0x000fe2000001002a */
[----:B------:R-:W-:Y:S01]  /*19e0*/  FADD.FTZ R67, R47, -R36 ;  /* 0x800000242f437221 */ /* 0x000fe20000010000 */
[----:B------:R-:W-:Y:S02]  /*19f0*/  HADD2.F32 R42, -RZ, R14.H0_H0 ;  /* 0x2000000eff2a7230 */ /* 0x000fe40000004100 */
[----:B------:R-:W-:Y:S01]  /*1a00*/  FADD.FTZ R39, R46, -R55 ;  /* 0x800000372e277221 */ /* 0x000fe20000010000 */
[----:B------:R-:W-:Y:S01]  /*1a10*/  FFMA.FTZ R37, R54, R37, R66 ;  /* 0x0000002536257223 */ /* 0x000fe20000010042 */
[----:B------:R-:W-:-:S02]  /*1a20*/  HADD2.F32 R66, -RZ, R13.H0_H0 ;  /* 0x2000000dff427230 */ /* 0x000fc40000004100 */
[----:B------:R-:W-:Y:S01]  /*1a30*/  FADD.FTZ R53, R56, -R53 ;  /* 0x8000003538357221 */ /* 0x000fe20000010000 */
[----:B------:R-:W-:Y:S02]  /*1a40*/  HADD2.F32 R36, -RZ, R14.H1_H1 ;  /* 0x3000000eff247230 */ /* 0x000fe40000004100 */
[----:B------:R-:W-:Y:S01]  /*1a50*/  FADD.FTZ R69, R57, -R38 ;  /* 0x8000002639457221 */ /* 0x000fe20000010000 */
[--C-:B------:R-:W-:Y:S02]  /*1a60*/  HADD2.F32 R55, -RZ, R15.reuse.H0_H0 ;  /* 0x2000000fff377230 */ /* 0x100fe40000004100 */
[C---:B------:R-:W-:Y:S01]  /*1a70*/  FFMA.FTZ R41, R54.reuse, R41, R66 ;  /* 0x0000002936297223 */ /* 0x040fe20000010042 */
[----:B------:R-:W-:Y:S02]  /*1a80*/  HADD2.F32 R66, -RZ, R15.H1_H1 ;  /* 0x3000000fff427230 */ /* 0x000fe40000004100 */
[C---:B------:R-:W-:Y:S01]  /*1a90*/  FFMA.FTZ R39, R54.reuse, R39, R42 ;  /* 0x0000002736277223 */ /* 0x040fe2000001002a */
[C---:B------:R-:W-:Y:S01]  /*1aa0*/  FFMA.FTZ R67, R54.reuse, R67, R36 ;  /* 0x0000004336437223 */ /* 0x040fe20000010024 */
[C---:B------:R-:W-:Y:S01]  /*1ab0*/  FFMA.FTZ R55, R54.reuse, R53, R55 ;  /* 0x0000003536377223 */ /* 0x040fe20000010037 */
[----:B------:R-:W-:Y:S01]  /*1ac0*/  LOP3.LUT P3, RZ, R51, 0xff, RZ, 0xc0, !PT ;  /* 0x000000ff33ff7812 */ /* 0x000fe2000786c0ff */
[----:B------:R-:W-:Y:S01]  /*1ad0*/  FFMA.FTZ R66, R54, R69, R66 ;  /* 0x0000004536427223 */ /* 0x000fe20000010042 */
[-C--:B------:R-:W-:Y:S01]  /*1ae0*/  FMUL.FTZ R36, R39, R52.reuse ;  /* 0x0000003427247220 */ /* 0x080fe20000410000 */
[C---:B------:R-:W-:Y:S01]  /*1af0*/  F2FP.F16.F32.PACK_AB R42, R67.reuse, R39 ;  /* 0x00000027432a723e */ /* 0x040fe200000000ff */
[-C--:B------:R-:W-:Y:S01]  /*1b00*/  FMUL.FTZ R38, R67, R52.reuse ;  /* 0x0000003443267220 */ /* 0x080fe20000410000 */
[-C--:B------:R-:W-:Y:S01]  /*1b10*/  FMUL.FTZ R39, R41, R52.reuse ;  /* 0x0000003429277220 */ /* 0x080fe20000410000 */
[CC--:B------:R-:W-:Y:S01]  /*1b20*/  FMUL.FTZ R54, R43.reuse, R52.reuse ;  /* 0x000000342b367220 */ /* 0x0c0fe20000410000 */
[----:B------:R-:W-:Y:S01]  /*1b30*/  F2FP.F16.F32.PACK_AB R41, R43, R41 ;  /* 0x000000292b29723e */ /* 0x000fe200000000ff */
[-C--:B------:R-:W-:Y:S01]  /*1b40*/  FMUL.FTZ R53, R55, R52.reuse ;  /* 0x0000003437357220 */ /* 0x080fe20000410000 */
[C---:B------:R-:W-:Y:S01]  /*1b50*/  F2FP.F16.F32.PACK_AB R43, R66.reuse, R55 ;  /* 0x00000037422b723e */ /* 0x040fe200000000ff */
[-C--:B------:R-:W-:Y:S01]  /*1b60*/  FMUL.FTZ R55, R66, R52.reuse ;  /* 0x0000003442377220 */ /* 0x080fe20000410000 */
[----:B------:R-:W-:Y:S01]  /*1b70*/  FMUL.FTZ R36, R36, UR15 ;  /* 0x0000000f24247c20 */ /* 0x000fe20008410000 */
[-C--:B------:R-:W-:Y:S01]  /*1b80*/  FMUL.FTZ R66, R40, R52.reuse ;  /* 0x0000003428427220 */ /* 0x080fe20000410000 */
[----:B------:R-:W-:Y:S01]  /*1b90*/  FMUL.FTZ R38, R38, UR15 ;  /* 0x0000000f26267c20 */ /* 0x000fe20008410000 */
[----:B------:R-:W-:Y:S01]  /*1ba0*/  FMUL.FTZ R39, R39, UR15 ;  /* 0x0000000f27277c20 */ /* 0x000fe20008410000 */
[----:B------:R-:W-:Y:S01]  /*1bb0*/  FMUL.FTZ R54, R54, UR15 ;  /* 0x0000000f36367c20 */ /* 0x000fe20008410000 */
[----:B------:R-:W-:Y:S01]  /*1bc0*/  FMUL.FTZ R52, R37, R52 ;  /* 0x0000003425347220 */ /* 0x000fe20000410000 */
[----:B------:R-:W-:Y:S01]  /*1bd0*/  LOP3.LUT P4, RZ, R62, 0xff, RZ, 0xc0, !PT ;  /* 0x000000ff3eff7812 */ /* 0x000fe2000788c0ff */
[----:B------:R-:W-:Y:S01]  /*1be0*/  FMUL.FTZ R53, R53, UR15 ;  /* 0x0000000f35357c20 */ /* 0x000fe20008410000 */
[----:B------:R-:W-:Y:S01]  /*1bf0*/  LOP3.LUT P1, RZ, R60, 0xff, RZ, 0xc0, !PT ;  /* 0x000000ff3cff7812 */ /* 0x000fe2000782c0ff */
[----:B------:R-:W-:Y:S01]  /*1c00*/  FMUL.FTZ R55, R55, UR15 ;  /* 0x0000000f37377c20 */ /* 0x000fe20008410000 */
[----:B------:R-:W-:Y:S01]  /*1c10*/  LOP3.LUT P2, RZ, R61, 0xff, RZ, 0xc0, !PT ;  /* 0x000000ff3dff7812 */ /* 0x000fe2000784c0ff */
[----:B------:R-:W-:Y:S01]  /*1c20*/  FMUL.FTZ R66, R66, UR15 ;  /* 0x0000000f42427c20 */ /* 0x000fe20008410000 */
[----:B------:R-:W-:Y:S01]  /*1c30*/  F2FP.F16.F32.PACK_AB R40, R37, R40 ;  /* 0x000000282528723e */ /* 0x000fe200000000ff */
[----:B------:R-:W-:Y:S01]  /*1c40*/  FMUL.FTZ R52, R52, UR15 ;  /* 0x0000000f34347c20 */ /* 0x000fe20008410000 */
[----:B------:R-:W-:-:S02]  /*1c50*/  FSEL R36, R36, RZ, P3 ;  /* 0x000000ff24247208 */ /* 0x000fc40001800000 */
[----:B------:R-:W-:Y:S02]  /*1c60*/  FSEL R67, R38, RZ, P4 ;  /* 0x000000ff26437208 */ /* 0x000fe40002000000 */
[----:B------:R-:W-:Y:S02]  /*1c70*/  FSEL R37, R39, RZ, P1 ;  /* 0x000000ff27257208 */ /* 0x000fe40000800000 */
[----:B------:R-:W-:Y:S02]  /*1c80*/  FSEL R54, R54, RZ, P2 ;  /* 0x000000ff36367208 */ /* 0x000fe40001000000 */
[----:B------:R-:W-:Y:S02]  /*1c90*/  LOP3.LUT P3, RZ, R63, 0xff, RZ, 0xc0, !PT ;  /* 0x000000ff3fff7812 */ /* 0x000fe4000786c0ff */
[----:B------:R-:W-:Y:S02]  /*1ca0*/  LOP3.LUT P4, RZ, R64, 0xff, RZ, 0xc0, !PT ;  /* 0x000000ff40ff7812 */ /* 0x000fe4000788c0ff */
[----:B------:R-:W-:-:S02]  /*1cb0*/  LOP3.LUT P1, RZ, R50, 0xff, RZ, 0xc0, !PT ;  /* 0x000000ff32ff7812 */ /* 0x000fc4000782c0ff */
[----:B------:R-:W-:Y:S02]  /*1cc0*/  LOP3.LUT P2, RZ, R59, 0xff, RZ, 0xc0, !PT ;  /* 0x000000ff3bff7812 */ /* 0x000fe4000784c0ff */
[----:B------:R-:W-:Y:S02]  /*1cd0*/  F2FP.F16.F32.PACK_AB R38, R67, R36 ;  /* 0x000000244326723e */ /* 0x000fe400000000ff */
[----:B------:R-:W-:Y:S02]  /*1ce0*/  F2FP.F16.F32.PACK_AB R37, R54, R37 ;  /* 0x000000253625723e */ /* 0x000fe400000000ff */
[----:B------:R-:W-:Y:S02]  /*1cf0*/  FSEL R39, R53, RZ, P3 ;  /* 0x000000ff35277208 */ /* 0x000fe40001800000 */
[----:B------:R-:W-:Y:S02]  /*1d00*/  FSEL R54, R55, RZ, P4 ;  /* 0x000000ff37367208 */ /* 0x000fe40002000000 */
[----:B------:R-:W-:-:S02]  /*1d10*/  FSEL R36, R66, RZ, P1 ;  /* 0x000000ff42247208 */ /* 0x000fc40000800000 */
[----:B------:R-:W-:Y:S02]  /*1d20*/  FSEL R53, R52, RZ, P2 ;  /* 0x000000ff34357208 */ /* 0x000fe40001000000 */
[----:B------:R-:W-:Y:S02]  /*1d30*/  F2FP.F16.F32.PACK_AB R39, R54, R39 ;  /* 0x000000273627723e */ /* 0x000fe400000000ff */
[----:B------:R-:W-:-:S07]  /*1d40*/  F2FP.F16.F32.PACK_AB R36, R53, R36 ;  /* 0x000000243524723e */ /* 0x000fce00000000ff */
.L_x_829:
        /* <DEDUP_REMOVED lines=8> */
.L_x_826:
[----:B------:R-:W-:Y:S05]  /*1dd0*/  BSYNC.RECONVERGENT B1 ;  /* 0x0000000000017941 */ /* 0x000fea0003800200 */
.L_x_825:
[----:B0-----:R-:W0:Y:S02]  /*1de0*/  LDC.64 R36, c[0x0][0x380] ;  /* 0x0000e000ff247b82 */ /* 0x001e240000000a00 */
[----:B0-----:R-:W-:-:S04]  /*1df0*/  LEA R5, R36, R5, 0x2 ;  /* 0x0000000524057211 */ /* 0x001fc800078e10ff */
[----:B------:R-:W-:-:S13]  /*1e00*/  ISETP.GE.AND P1, PT, R5, R37, PT ;  /* 0x000000250500720c */ /* 0x000fda0003f26270 */
[----:B------:R-:W-:Y:S05]  /*1e10*/  @!P1 BRA `(.L_x_831) ;  /* 0xffffffe400189947 */ /* 0x000fea000383ffff */
.L_x_821:
[----:B------:R-:W-:Y:S05]  /*1e20*/  BSYNC B0 ;  /* 0x0000000000007941 */ /* 0x000fea0003800000 */
.L_x_820:
[----:B------:R-:W0:Y:S01]  /*1e30*/  S2R R14, SR_TID.X ;  /* 0x00000000000e7919 */ /* 0x000e220000002100 */
[----:B------:R-:W-:Y:S01]  /*1e40*/  MOV R3, 0x400 ;  /* 0x0000040000037802 */ /* 0x000fe20000000f00 */
[----:B------:R-:W-:Y:S05]  /*1e50*/  WARPSYNC.ALL ;  /* 0x0000000000007948 */ /* 0x000fea0003800000 */
[----:B-1----:R-:W1:Y:S01]  /*1e60*/  S2R R4, SR_CgaCtaId ;  /* 0x0000000000047919 */ /* 0x002e620000008800 */
[----:B------:R-:W2:Y:S01]  /*1e70*/  LDCU.128 UR16, c[0x0][0x440] ;  /* 0x00008800ff1077ac */ /* 0x000ea20008000c00 */
[----:B-----5:R-:W-:Y:S01]  /*1e80*/  IMAD R33, R0, UR7, RZ ;  /* 0x0000000700217c24 */ /* 0x020fe2000f8e02ff */
[----:B0-----:R-:W-:-:S04]  /*1e90*/  LOP3.LUT R2, R14, 0x60, RZ, 0xc0, !PT ;  /* 0x000000600e027812 */ /* 0x001fc800078ec0ff */
[----:B------:R-:W-:Y:S02]  /*1ea0*/  LOP3.LUT R2, R2, 0x1f, R14, 0xf8, !PT ;  /* 0x0000001f02027812 */ /* 0x000fe400078ef80e */
[----:B-1----:R-:W-:-:S04]  /*1eb0*/  LEA R3, R4, R3, 0x18 ;  /* 0x0000000304037211 */ /* 0x002fc800078ec0ff */
[-C--:B------:R-:W-:Y:S02]  /*1ec0*/  LEA R2, R2, R3.reuse, 0x5 ;  /* 0x0000000302027211 */ /* 0x080fe400078e28ff */
[----:B------:R-:W-:-:S03]  /*1ed0*/  LEA R3, R14, R3, 0x2 ;  /* 0x000000030e037211 */ /* 0x000fc600078e10ff */
[----:B------:R-:W-:Y:S04]  /*1ee0*/  STS.128 [R2], R28 ;  /* 0x0000001c02007388 */ /* 0x000fe80000000c00 */
[----:B------:R-:W-:Y:S01]  /*1ef0*/  STS.128 [R2+0x10], R24 ;  /* 0x0000101802007388 */ /* 0x000fe20000000c00 */
[----:B------:R-:W-:Y:S06]  /*1f00*/  BAR.SYNC.DEFER_BLOCKING 0x0 ;  /* 0x0000000000007b1d */ /* 0x000fec0000010000 */
[----:B------:R-:W0:Y:S04]  /*1f10*/  LDS R4, [R3] ;  /* 0x0000000003047984 */ /* 0x000e280000000800 */
[----:B------:R-:W1:Y:S04]  /*1f20*/  LDS R7, [R3+0x400] ;  /* 0x0004000003077984 */ /* 0x000e680000000800 */
[----:B------:R-:W3:Y:S04]  /*1f30*/  LDS R5, [R3+0x200] ;  /* 0x0002000003057984 */ /* 0x000ee80000000800 */
[----:B------:R-:W4:Y:S04]  /*1f40*/  LDS R6, [R3+0x600] ;  /* 0x0006000003067984 */ /* 0x000f280000000800 */
[----:B------:R-:W2:Y:S04]  /*1f50*/  LDS R9, [R3+0x800] ;  /* 0x0008000003097984 */ /* 0x000ea80000000800 */
[----:B------:R-:W2:Y:S04]  /*1f60*/  LDS R8, [R3+0xa00] ;  /* 0x000a000003087984 */ /* 0x000ea80000000800 */
[----:B------:R-:W2:Y:S04]  /*1f70*/  LDS R11, [R3+0xc00] ;  /* 0x000c0000030b7984 */ /* 0x000ea80000000800 */
[----:B------:R-:W2:Y:S01]  /*1f80*/  LDS R13, [R3+0xe00] ;  /* 0x000e0000030d7984 */ /* 0x000ea20000000800 */
[----:B------:R-:W-:Y:S01]  /*1f90*/  BAR.SYNC.DEFER_BLOCKING 0x0 ;  /* 0x0000000000007b1d */ /* 0x000fe20000010000 */
[----:B0-----:R-:W-:-:S04]  /*1fa0*/  FADD.FTZ R4, RZ, R4 ;  /* 0x00000004ff047221 */ /* 0x001fc80000010000 */
[----:B-1----:R-:W-:Y:S01]  /*1fb0*/  FADD.FTZ R4, R4, R7 ;  /* 0x0000000704047221 */ /* 0x002fe20000010000 */
[----:B---3--:R-:W-:-:S04]  /*1fc0*/  FADD.FTZ R5, RZ, R5 ;  /* 0x00000005ff057221 */ /* 0x008fc80000010000 */
[----:B----4-:R-:W-:Y:S01]  /*1fd0*/  FADD.FTZ R5, R5, R6 ;  /* 0x0000000605057221 */ /* 0x010fe20000010000 */
[----:B------:R0:W-:Y:S01]  /*1fe0*/  STS.128 [R2], R16 ;  /* 0x0000001002007388 */ /* 0x0001e20000000c00 */
[----:B--2---:R-:W-:-:S03]  /*1ff0*/  FADD.FTZ R4, R4, R9 ;  /* 0x0000000904047221 */ /* 0x004fc60000010000 */
        /* <DEDUP_REMOVED lines=17> */
[----:B------:R-:W-:Y:S01]  /*2110*/  IADD3.X R7, PT, PT, R2, UR17, RZ, P3, !PT ;  /* 0x0000001102077c10 */ /* 0x000fe20009ffe4ff */
[----:B------:R-:W2:Y:S01]  /*2120*/  LDS R27, [R3+0x800] ;  /* 0x00080000031b7984 */ /* 0x000ea20000000800 */
[----:B------:R-:W-:Y:S02]  /*2130*/  @P1 MOV R4, R0 ;  /* 0x0000000000041202 */ /* 0x000fe40000000f00 */
[----:B------:R-:W-:Y:S01]  /*2140*/  @P1 MOV R5, R7 ;  /* 0x0000000700051202 */ /* 0x000fe20000000f00 */
[----:B------:R-:W3:Y:S01]  /*2150*/  LDS R12, [R3+0x200] ;  /* 0x00020000030c7984 */ /* 0x000ee20000000800 */
[----:B------:R-:W-:-:S03]  /*2160*/  @P1 IADD3 R0, P3, PT, R0, 0x200, RZ ;  /* 0x0000020000001810 */ /* 0x000fc60007f7e0ff */
[----:B------:R-:W4:Y:S01]  /*2170*/  LDS R31, [R3+0xc00] ;  /* 0x000c0000031f7984 */ /* 0x000f220000000800 */
[----:B------:R-:W-:-:S03]  /*2180*/  @P1 IADD3.X R7, PT, PT, RZ, R7, RZ, P3, !PT ;  /* 0x00000007ff071210 */ /* 0x000fc60001ffe4ff */
[----:B------:R-:W4:Y:S04]  /*2190*/  LDS R25, [R3+0x600] ;  /* 0x0006000003197984 */ /* 0x000f280000000800 */
[----:B------:R-:W4:Y:S04]  /*21a0*/  LDS R29, [R3+0xa00] ;  /* 0x000a0000031d7984 */ /* 0x000f280000000800 */
[----:B------:R2:W4:Y:S01]  /*21b0*/  LDS R17, [R3+0xe00] ;  /* 0x000e000003117984 */ /* 0x0005220000000800 */
[----:B0-----:R-:W-:-:S04]  /*21c0*/  FADD.FTZ R10, RZ, R10 ;  /* 0x0000000aff0a7221 */ /* 0x001fc80000010000 */
[----:B-1----:R-:W-:Y:S01]  /*21d0*/  FADD.FTZ R10, R10, R15 ;  /* 0x0000000f0a0a7221 */ /* 0x002fe20000010000 */
[----:B------:R-:W-:Y:S02]  /*21e0*/  IADD3.X R15, PT, PT, R2, UR19, RZ, P2, !PT ;  /* 0x00000013020f7c10 */ /* 0x000fe400097fe4ff */
[----:B------:R-:W-:Y:S01]  /*21f0*/  @P1 MOV R2, R14 ;  /* 0x0000000e00021202 */ /* 0x000fe20000000f00 */
[----:B--2---:R-:W-:Y:S01]  /*2200*/  FADD.FTZ R10, R10, R27 ;  /* 0x0000001b0a0a7221 */ /* 0x004fe20000010000 */
[----:B------:R-:W-:Y:S02]  /*2210*/  @P1 MOV R3, R15 ;  /* 0x0000000f00031202 */ /* 0x000fe40000000f00 */
[----:B------:R-:W-:Y:S01]  /*2220*/  @P1 IADD3 R14, P2, PT, R14, 0x200, RZ ;  /* 0x000002000e0e1810 */ /* 0x000fe20007f5e0ff */
[----:B---3--:R-:W-:-:S03]  /*2230*/  FADD.FTZ R12, RZ, R12 ;  /* 0x0000000cff0c7221 */ /* 0x008fc60000010000 */
[----:B------:R-:W-:Y:S01]  /*2240*/  @P1 IADD3.X R15, PT, PT, RZ, R15, RZ, P2, !PT ;  /* 0x0000000fff0f1210 */ /* 0x000fe200017fe4ff */
        /* <DEDUP_REMOVED lines=14> */
.L_x_824:
[----:B------:R-:W-:Y:S01]  /*2330*/  HFMA2 R53, -RZ, RZ, 0, 5.9604644775390625e-08 ;  /* 0x00000001ff357431 */ /* 0x000fe200000001ff */
[----:B------:R-:W-:Y:S01]  /*2340*/  BSSY B1, `(.L_x_832) ;  /* 0x0000007000017945 */ /* 0x000fe20003800000 */
[----:B------:R-:W-:Y:S02]  /*2350*/  MOV R66, R39 ;  /* 0x0000002700427202 */ /* 0x000fe40000000f00 */
[----:B------:R-:W-:Y:S02]  /*2360*/  MOV R37, 0x1f ;  /* 0x0000001f00257802 */ /* 0x000fe40000000f00 */
[----:B------:R-:W-:-:S07]  /*2370*/  MOV R36, 0xffffffff ;  /* 0xffffffff00247802 */ /* 0x000fce0000000f00 */
[----:B-1---5:R-:W-:Y:S05]  /*2380*/  WARPSYNC.COLLECTIVE R36, `(.L_x_833) ;  /* 0x0000000024087348 */ /* 0x022fea0003c00000 */
[----:B------:R0:W2:Y:S02]  /*2390*/  SHFL.BFLY P1, R69, R66, R53, R37 ;  /* 0x0c00003542457389 */ /* 0x0000a40000020025 */
[----:B012--5:R-:W-:Y:S05]  /*23a0*/  ENDCOLLECTIVE ;  /* 0x000000000000791b */ /* 0x027fea0003800000 */
.L_x_833:
[----:B------:R-:W-:Y:S05]  /*23b0*/  BSYNC B1 ;  /* 0x0000000000017941 */ /* 0x000fea0003800000 */
.L_x_832:
[----:B------:R-:W-:Y:S01]  /*23c0*/  HFMA2 R53, -RZ, RZ, 0, 5.9604644775390625e-08 ;  /* 0x00000001ff357431 */ /* 0x000fe200000001ff */
[----:B------:R-:W-:Y:S01]  /*23d0*/  MOV R66, R38 ;  /* 0x0000002600427202 */ /* 0x000fe20000000f00 */
[----:B------:R-:W-:Y:S01]  /*23e0*/  FADD.FTZ R55, R69, R39 ;  /* 0x0000002745377221 */ /* 0x000fe20000010000 */
[----:B------:R-:W-:Y:S02]  /*23f0*/  MOV R37, 0x1f ;  /* 0x0000001f00257802 */ /* 0x000fe40000000f00 */
[----:B------:R-:W-:-:S07]  /*2400*/  MOV R36, 0xffffffff ;  /* 0xffffffff00247802 */ /* 0x000fce0000000f00 */
[----:B------:R-:W-:Y:S05]  /*2410*/  WARPSYNC.COLLECTIVE R36, `(.L_x_834) ;  /* 0x0000000024087348 */ /* 0x000fea0003c00000 */
[----:B------:R0:W1:Y:S02]  /*2420*/  SHFL.BFLY P1, R69, R66, R53, R37 ;  /* 0x0c00003542457389 */ /* 0x0000640000020025 */
[----:B01----:R-:W-:Y:S05]  /*2430*/  ENDCOLLECTIVE ;  /* 0x000000000000791b */ /* 0x003fea0003800000 */
.L_x_834:
[----:B------:R-:W-:Y:S01]  /*2440*/  HFMA2 R53, -RZ, RZ, 0, 1.1920928955078125e-07 ;  /* 0x00000002ff357431 */ /* 0x000fe200000001ff */
[----:B------:R-:W-:Y:S02]  /*2450*/  MOV R66, R55 ;  /* 0x0000003700427202 */ /* 0x000fe40000000f00 */
[----:B------:R-:W-:-:S07]  /*2460*/  MOV R67, R69 ;  /* 0x0000004500437202 */ /* 0x000fce0000000f00 */
[----:B------:R-:W-:Y:S05]  /*2470*/  WARPSYNC.COLLECTIVE R36, `(.L_x_835) ;  /* 0x0000000024087348 */ /* 0x000fea0003c00000 */
[----:B------:R0:W1:Y:S02]  /*2480*/  SHFL.BFLY P1, R69, R66, R53, R37 ;  /* 0x0c00003542457389 */ /* 0x0000640000020025 */
[----:B01----:R-:W-:Y:S05]  /*2490*/  ENDCOLLECTIVE ;  /* 0x000000000000791b */ /* 0x003fea0003800000 */
.L_x_835:
[----:B------:R-:W-:-:S05]  /*24a0*/  FADD.FTZ R39, R67, R38 ;  /* 0x0000002643277221 */ /* 0x000fca0000010000 */
[----:B------:R-:W-:Y:S01]  /*24b0*/  MOV R66, R39 ;  /* 0x0000002700427202 */ /* 0x000fe20000000f00 */
[----:B------:R-:W-:-:S07]  /*24c0*/  FADD.FTZ R67, R55, R69 ;  /* 0x0000004537437221 */ /* 0x000fce0000010000 */
[----:B------:R-:W-:Y:S05]  /*24d0*/  WARPSYNC.COLLECTIVE R36, `(.L_x_836) ;  /* 0x0000000024087348 */ /* 0x000fea0003c00000 */
[----:B------:R0:W1:Y:S02]  /*24e0*/  SHFL.BFLY P1, R69, R66, R53, R37 ;  /* 0x0c00003542457389 */ /* 0x0000640000020025 */
[----:B01----:R-:W-:Y:S05]  /*24f0*/  ENDCOLLECTIVE ;  /* 0x000000000000791b */ /* 0x003fea0003800000 */
.L_x_836:
[----:B------:R-:W-:Y:S01]  /*2500*/  HFMA2 R53, -RZ, RZ, 0, 2.384185791015625e-07 ;  /* 0x00000004ff357431 */ /* 0x000fe200000001ff */
[----:B------:R-:W-:Y:S02]  /*2510*/  MOV R66, R67 ;  /* 0x0000004300427202 */ /* 0x000fe40000000f00 */
[----:B------:R-:W-:-:S07]  /*2520*/  MOV R68, R69 ;  /* 0x0000004500447202 */ /* 0x000fce0000000f00 */
[----:B------:R-:W-:Y:S05]  /*2530*/  WARPSYNC.COLLECTIVE R36, `(.L_x_837) ;  /* 0x0000000024087348 */ /* 0x000fea0003c00000 */
[----:B------:R0:W1:Y:S02]  /*2540*/  SHFL.BFLY P1, R69, R66, R53, R37 ;  /* 0x0c00003542457389 */ /* 0x0000640000020025 */
[----:B01----:R-:W-:Y:S05]  /*2550*/  ENDCOLLECTIVE ;  /* 0x000000000000791b */ /* 0x003fea0003800000 */
.L_x_837:
[----:B------:R-:W-:-:S05]  /*2560*/  FADD.FTZ R55, R39, R68 ;  /* 0x0000004427377221 */ /* 0x000fca0000010000 */
[----:B------:R-:W-:Y:S01]  /*2570*/  MOV R66, R55 ;  /* 0x0000003700427202 */ /* 0x000fe20000000f00 */
[----:B------:R-:W-:-:S07]  /*2580*/  FADD.FTZ R68, R67, R69 ;  /* 0x0000004543447221 */ /* 0x000fce0000010000 */
[----:B------:R-:W-:Y:S05]  /*2590*/  WARPSYNC.COLLECTIVE R36, `(.L_x_838) ;  /* 0x0000000024087348 */ /* 0x000fea0003c00000 */
[----:B------:R0:W1:Y:S02]  /*25a0*/  SHFL.BFLY P1, R69, R66, R53, R37 ;  /* 0x0c00003542457389 */ /* 0x0000640000020025 */
[----:B01----:R-:W-:Y:S05]  /*25b0*/  ENDCOLLECTIVE ;  /* 0x000000000000791b */ /* 0x003fea0003800000 */
.L_x_838:
[----:B------:R-:W-:Y:S01]  /*25c0*/  HFMA2 R53, -RZ, RZ, 0, 4.76837158203125e-07 ;  /* 0x00000008ff357431 */ /* 0x000fe200000001ff */
[----:B------:R-:W-:Y:S02]  /*25d0*/  MOV R66, R68 ;  /* 0x0000004400427202 */ /* 0x000fe40000000f00 */
[----:B------:R-:W-:-:S07]  /*25e0*/  MOV R38, R69 ;  /* 0x0000004500267202 */ /* 0x000fce0000000f00 */
[----:B------:R-:W-:Y:S05]  /*25f0*/  WARPSYNC.COLLECTIVE R36, `(.L_x_839) ;  /* 0x0000000024087348 */ /* 0x000fea0003c00000 */
[----:B------:R0:W1:Y:S02]  /*2600*/  SHFL.BFLY P1, R69, R66, R53, R37 ;  /* 0x0c00003542457389 */ /* 0x0000640000020025 */
[----:B01----:R-:W-:Y:S05]  /*2610*/  ENDCOLLECTIVE ;  /* 0x000000000000791b */ /* 0x003fea0003800000 */
.L_x_839:
[----:B------:R-:W-:-:S05]  /*2620*/  FADD.FTZ R39, R55, R38 ;  /* 0x0000002637277221 */ /* 0x000fca0000010000 */
[----:B------:R-:W-:Y:S01]  /*2630*/  MOV R66, R39 ;  /* 0x0000002700427202 */ /* 0x000fe20000000f00 */
[----:B------:R-:W-:-:S07]  /*2640*/  FADD.FTZ R38, R68, R69 ;  /* 0x0000004544267221 */ /* 0x000fce0000010000 */
[----:B------:R-:W-:Y:S05]  /*2650*/  WARPSYNC.COLLECTIVE R36, `(.L_x_840) ;  /* 0x0000000024087348 */ /* 0x000fea0003c00000 */
[----:B------:R0:W1:Y:S02]  /*2660*/  SHFL.BFLY P1, R69, R66, R53, R37 ;  /* 0x0c00003542457389 */ /* 0x0000640000020025 */
[----:B01----:R-:W-:Y:S05]  /*2670*/  ENDCOLLECTIVE ;  /* 0x000000000000791b */ /* 0x003fea0003800000 */
.L_x_840:
[----:B------:R-:W-:Y:S01]  /*2680*/  HFMA2 R53, -RZ, RZ, 0, 9.5367431640625e-07 ;  /* 0x00000010ff357431 */ /* 0x000fe200000001ff */
[----:B------:R-:W-:Y:S02]  /*2690*/  MOV R66, R38 ;  /* 0x0000002600427202 */ /* 0x000fe40000000f00 */
[----:B------:R-:W-:-:S07]  /*26a0*/  MOV R67, R69 ;  /* 0x0000004500437202 */ /* 0x000fce0000000f00 */
[----:B------:R-:W-:Y:S05]  /*26b0*/  WARPSYNC.COLLECTIVE R36, `(.L_x_841) ;  /* 0x0000000024087348 */ /* 0x000fea0003c00000 */
[----:B------:R0:W1:Y:S02]  /*26c0*/  SHFL.BFLY P1, R69, R66, R53, R37 ;  /* 0x0c00003542457389 */ /* 0x0000640000020025 */
[----:B01----:R-:W-:Y:S05]  /*26d0*/  ENDCOLLECTIVE ;  /* 0x000000000000791b */ /* 0x003fea0003800000 */
.L_x_841:
[----:B------:R-:W-:-:S05]  /*26e0*/  FADD.FTZ R67, R39, R67 ;  /* 0x0000004327437221 */ /* 0x000fca0000010000 */
[----:B------:R-:W-:Y:S02]  /*26f0*/  MOV R66, R67 ;  /* 0x0000004300427202 */ /* 0x000fe40000000f00 */
[----:B------:R-:W-:-:S07]  /*2700*/  MOV R39, R69 ;  /* 0x0000004500277202 */ /* 0x000fce0000000f00 */
[----:B------:R-:W-:Y:S05]  /*2710*/  WARPSYNC.COLLECTIVE R36, `(.L_x_842) ;  /* 0x0000000024087348 */ /* 0x000fea0003c00000 */
[----:B------:R0:W1:Y:S02]  /*2720*/  SHFL.BFLY P1, R69, R66, R53, R37 ;  /* 0x0c00003542457389 */ /* 0x0000640000020025 */
[----:B01----:R-:W-:Y:S05]  /*2730*/  ENDCOLLECTIVE ;  /* 0x000000000000791b */ /* 0x003fea0003800000 */
.L_x_842:
[----:B------:R-:W-:Y:S05]  /*2740*/  BRA `(.L_x_843) ;  /* 0xffffffe400107947 */ /* 0x000fea000383ffff */
.L_x_844:
        /* <DEDUP_REMOVED lines=11> */
.L_x_6364:


//--------------------- .text._ZN10layer_norm13ln_bwd_kernelINS_13Kernel_traitsI6__halfS2_S2_S2_fjLj256ELj1ELj4ELj1ELj16ENS_18Kernel_traits_baseILj256ES2_S2_S2_S2_fjLj128EEEEELb1ELb0ELb0ELb1EEEvNS_9BwdParamsE --------------------------
	.section	.text._ZN10layer_norm13ln_bwd_kernelINS_13Kernel_traitsI6__halfS2_S2_S2_fjLj256ELj1ELj4ELj1ELj16ENS_18Kernel_traits_baseILj256ES2_S2_S2_S2_fjLj128EEEEELb1ELb0ELb0ELb1EEEvNS_9BwdParamsE,"ax",@progbits
	.align	128
        .global         _ZN10layer_norm13ln_bwd_kernelINS_13Kernel_traitsI6__halfS2_S2_S2_fjLj256ELj1ELj4ELj1ELj16ENS_18Kernel_traits_baseILj256ES2_S2_S2_S2_fjLj128EEEEELb1ELb0ELb0ELb1EEEvNS_9BwdParamsE
        .type           _ZN10layer_norm13ln_bwd_kernelINS_13Kernel_traitsI6__halfS2_S2_S2_fjLj256ELj1ELj4ELj1ELj16ENS_18Kernel_traits_baseILj256ES2_S2_S2_S2_fjLj128EEEEELb1ELb0ELb0ELb1EEEvNS_9BwdParamsE,@function
        .size           _ZN10layer_norm13ln_bwd_kernelINS_13Kernel_traitsI6__halfS2_S2_S2_fjLj256ELj1ELj4ELj1ELj16ENS_18Kernel_traits_baseILj256ES2_S2_S2_S2_fjLj128EEEEELb1ELb0ELb0ELb1EEEvNS_9BwdParamsE,(.L_x_6365 - _ZN10layer_norm13ln_bwd_kernelINS_13Kernel_traitsI6__halfS2_S2_S2_fjLj256ELj1ELj4ELj1ELj16ENS_18Kernel_traits_baseILj256ES2_S2_S2_S2_fjLj128EEEEELb1ELb0ELb0ELb1EEEvNS_9BwdParamsE)
        .other          _ZN10layer_norm13ln_bwd_kernelINS_13Kernel_traitsI6__halfS2_S2_S2_fjLj256ELj1ELj4ELj1ELj16ENS_18Kernel_traits_baseILj256ES2_S2_S2_S2_fjLj128EEEEELb1ELb0ELb0ELb1EEEvNS_9BwdParamsE,@"STO_CUDA_ENTRY STV_DEFAULT"
_ZN10layer_norm13ln_bwd_kernelINS_13Kernel_traitsI6__halfS2_S2_S2_fjLj256ELj1ELj4ELj1ELj16ENS_18Kernel_traits_baseILj256ES2_S2_S2_S2_fjLj128EEEEELb1ELb0ELb0ELb1EEEvNS_9BwdParamsE:
.text._ZN10layer_norm13ln_bwd_kernelINS_13Kernel_traitsI6__halfS2_S2_S2_fjLj256ELj1ELj4ELj1ELj16ENS_18Kernel_traits_baseILj256ES2_S2_S2_S2_fjLj128EEEEELb1ELb0ELb0ELb1EEEvNS_9BwdParamsE:
        /* <DEDUP_REMOVED lines=28> */
[----:B------:R0:W2:Y:S01]  /*01c0*/  LDG.E.128 R4, desc[UR8][R2.64] ;  /* 0x0000000802047981 */ /* 0x0000a2000c1e1d00 */
        /* <DEDUP_REMOVED lines=9> */
[----:B0-----:R-:W-:Y:S01]  /*0260*/  MOV R3, RZ ;  /* 0x000000ff00037202 */ /* 0x001fe20000000f00 */
[--C-:B--2---:R-:W-:Y:S02]  /*0270*/  HADD2.F32 R65, -RZ, R4.reuse.H0_H0 ;  /* 0x20000004ff417230 */ /* 0x104fe40000004100 */
        /* <DEDUP_REMOVED lines=8> */
[----:B------:R-:W-:-:S07]  /*0300*/  CS2R R6, SRZ ;  /* 0x0000000000067805 */ /* 0x000fce000001ff00 */
.L_x_853:
[----:B------:R-:W-:Y:S01]  /*0310*/  IMAD R0, R14, UR14, RZ ;  /* 0x0000000e0e007c24 */ /* 0x000fe2000f8e02ff */
[----:B0-----:R-:W0:Y:S01]  /*0320*/  @P0 LDC.64 R30, c[0x0][0x3e0] ;  /* 0x0000f800ff1e0b82 */ /* 0x001e220000000a00 */
[----:B------:R-:W-:-:S03]  /*0330*/  LOP3.LUT R35, R66, 0x1f, RZ, 0xc0, !PT ;  /* 0x0000001f42237812 */ /* 0x000fc600078ec0ff */
[----:B------:R-:W-:-:S04]  /*0340*/  SHF.R.S32.HI R29, RZ, 0x1f, R0 ;  /* 0x0000001fff1d7819 */ /* 0x000fc80000011400 */
[----:B------:R-:W1:Y:S01]  /*0350*/  LDC.64 R26, c[0x0][0x3c0] ;  /* 0x0000f000ff1a7b82 */ /* 0x000e620000000a00 */
[----:B------:R-:W-:-:S04]  /*0360*/  LEA.HI R2, R29, R0, RZ, 0x3 ;  /* 0x000000001d027211 */ /* 0x000fc800078f18ff */
[----:B------:R-:W-:-:S03]  /*0370*/  LEA.HI.SX32 R2, R2, R35, 0x1d ;  /* 0x0000002302027211 */ /* 0x000fc600078feaff */
[----:B------:R-:W2:Y:S08]  /*0380*/  LDC.64 R24, c[0x0][0x3a8] ;  /* 0x0000ea00ff187b82 */ /* 0x000eb00000000a00 */
[----:B------:R-:W3:Y:S01]  /*0390*/  LDC.64 R28, c[0x0][0x428] ;  /* 0x00010a00ff1c7b82 */ /* 0x000ee20000000a00 */
[----:B0-----:R-:W-:-:S05]  /*03a0*/  @P0 IMAD.WIDE R30, R14, 0x2, R30 ;  /* 0x000000020e1e0825 */ /* 0x001fca00078e021e */
[----:B------:R-:W4:Y:S02]  /*03b0*/  @P0 LDG.E.U16 R0, desc[UR8][R30.64] ;  /* 0x000000081e000981 */ /* 0x000f24000c1e1500 */
[----:B------:R-:W0:Y:S01]  /*03c0*/  LDC.64 R34, c[0x0][0x3c8] ;  /* 0x0000f200ff227b82 */ /* 0x000e220000000a00 */
[----:B-1----:R-:W-:-:S05]  /*03d0*/  IMAD.WIDE R26, R14, 0x4, R26 ;  /* 0x000000040e1a7825 */ /* 0x002fca00078e021a */
[----:B------:R-:W4:Y:S01]  /*03e0*/  LDG.E R43, desc[UR8][R26.64] ;  /* 0x000000081a2b7981 */ /* 0x000f22000c1e1900 */
[C---:B--2---:R-:W-:Y:S01]  /*03f0*/  IMAD.WIDE.U32 R24, R2.reuse, 0x10, R24 ;  /* 0x0000001002187825 */ /* 0x044fe200078e0018 */
[----:B------:R-:W1:Y:S05]  /*0400*/  LDC.64 R36, c[0x0][0x3b0] ;  /* 0x0000ec00ff247b82 */ /* 0x000e6a0000000a00 */
[----:B------:R-:W2:Y:S01]  /*0410*/  LDG.E.128 R24, desc[UR8][R24.64] ;  /* 0x0000000818187981 */ /* 0x000ea2000c1e1d00 */
[----:B---3--:R-:W-:Y:S01]  /*0420*/  IMAD.WIDE.U32 R28, R2, 0x10, R28 ;  /* 0x00000010021c7825 */ /* 0x008fe200078e001c */
[----:B------:R-:W-:Y:S01]  /*0430*/  ISETP.NE.U32.AND P1, PT, RZ, UR12, PT ;  /* 0x0000000cff007c0c */ /* 0x000fe2000bf25070 */
[----:B------:R-:W3:Y:S04]  /*0440*/  LDC.U8 R40, c[0x0][0x410] ;  /* 0x00010400ff287b82 */ /* 0x000ee80000000000 */
[----:B------:R-:W2:Y:S01]  /*0450*/  LDG.E.128 R28, desc[UR8][R28.64] ;  /* 0x000000081c1c7981 */ /* 0x000ea2000c1e1d00 */
[----:B0-----:R-:W-:-:S06]  /*0460*/  IMAD.WIDE R34, R14, 0x4, R34 ;  /* 0x000000040e227825 */ /* 0x001fcc00078e0222 */
[----:B------:R0:W2:Y:S01]  /*0470*/  LDG.E R35, desc[UR8][R34.64] ;  /* 0x0000000822237981 */ /* 0x0000a2000c1e1900 */
[----:B-1----:R-:W-:-:S06]  /*0480*/  IMAD.WIDE.U32 R36, R2, 0x8, R36 ;  /* 0x0000000802247825 */ /* 0x002fcc00078e0024 */
[----:B------:R-:W2:Y:S01]  /*0490*/  LDG.E.64 R36, desc[UR8][R36.64] ;  /* 0x0000000824247981 */ /* 0x000ea2000c1e1b00 */
[----:B------:R-:W-:-:S13]  /*04a0*/  ISETP.NE.AND.EX P1, PT, RZ, UR13, PT, P1 ;  /* 0x0000000dff007c0c */ /* 0x000fda000bf25310 */
[----:B------:R-:W1:Y:S01]  /*04b0*/  @P1 LDC.64 R38, c[0x0][0x438] ;  /* 0x00010e00ff261b82 */ /* 0x000e620000000a00 */
[----:B---3--:R-:W-:Y:S02]  /*04c0*/  ISETP.NE.AND P2, PT, R40, RZ, PT ;  /* 0x000000ff2800720c */ /* 0x008fe40003f45270 */
[----:B0-----:R-:W-:Y:S01]  /*04d0*/  MOV R34, 0x3f800000 ;  /* 0x3f80000000227802 */ /* 0x001fe20000000f00 */
[----:B-1----:R-:W-:-:S05]  /*04e0*/  @P1 IMAD.WIDE.U32 R38, R2, 0x10, R38 ;  /* 0x0000001002261825 */ /* 0x002fca00078e0026 */
[----:B-----5:R0:W5:Y:S01]  /*04f0*/  @P1 LDG.E.128 R16, desc[UR8][R38.64] ;  /* 0x0000000826101981 */ /* 0x020162000c1e1d00 */
[----:B------:R-:W-:Y:S01]  /*0500*/  UMOV UR6, 0xffffffff ;  /* 0xffffffff00067882 */ /* 0x000fe20000000000 */
[----:B------:R-:W-:-:S04]  /*0510*/  ISETP.NE.U32.AND P1, PT, RZ, UR12, PT ;  /* 0x0000000cff007c0c */ /* 0x000fc8000bf25070 */
[----:B------:R-:W-:Y:S01]  /*0520*/  ISETP.NE.AND.EX P1, PT, RZ, UR13, PT, P1 ;  /* 0x0000000dff007c0c */ /* 0x000fe2000bf25310 */
[----:B----4-:R-:W-:Y:S01]  /*0530*/  @P0 HADD2.F32 R34, -RZ, R0.H0_H0 ;  /* 0x20000000ff220230 */ /* 0x010fe20000004100 */
[----:B------:R-:W-:Y:S01]  /*0540*/  FSEL R43, R43, RZ, !P2 ;  /* 0x000000ff2b2b7208 */ /* 0x000fe20005000000 */
[--C-:B--2---:R-:W-:Y:S02]  /*0550*/  HADD2.F32 R0, -RZ, R24.reuse.H0_H0 ;  /* 0x20000018ff007230 */ /* 0x104fe40000004100 */
[----:B------:R-:W-:Y:S02]  /*0560*/  HADD2.F32 R24, -RZ, R24.H1_H1 ;  /* 0x30000018ff187230 */ /* 0x000fe40000004100 */
[----:B------:R-:W-:Y:S02]  /*0570*/  HADD2.F32 R52, -RZ, R25.H0_H0 ;  /* 0x20000019ff347230 */ /* 0x000fe40000004100 */
[--C-:B------:R-:W-:Y:S02]  /*0580*/  HADD2.F32 R40, -RZ, R26.reuse.H0_H0 ;  /* 0x2000001aff287230 */ /* 0x100fe40000004100 */
[----:B0-----:R-:W-:Y:S01]  /*0590*/  FADD.FTZ R38, -R43, R24 ;  /* 0x000000182b267221 */ /* 0x001fe20000010100 */
[----:B------:R-:W-:-:S02]  /*05a0*/  HADD2.F32 R42, -RZ, R26.H1_H1 ;  /* 0x3000001aff2a7230 */ /* 0x000fc40000004100 */
[--C-:B------:R-:W-:Y:S02]  /*05b0*/  HADD2.F32 R44, -RZ, R27.reuse.H0_H0 ;  /* 0x2000001bff2c7230 */ /* 0x100fe40000004100 */
[C---:B------:R-:W-:Y:S01]  /*05c0*/  FADD.FTZ R52, -R43.reuse, R52 ;  /* 0x000000342b347221 */ /* 0x040fe20000010100 */
[--C-:B------:R-:W-:Y:S02]  /*05d0*/  HADD2.F32 R54, -RZ, R28.reuse.H0_H0 ;  /* 0x2000001cff367230 */ /* 0x100fe40000004100 */
[C---:B------:R-:W-:Y:S01]  /*05e0*/  FADD.FTZ R0, -R43.reuse, R0 ;  /* 0x000000002b007221 */ /* 0x040fe20000010100 */
[----:B------:R-:W-:Y:S02]  /*05f0*/  HADD2.F32 R46, -RZ, R27.H1_H1 ;  /* 0x3000001bff2e7230 */ /* 0x000fe40000004100 */
[C---:B------:R-:W-:Y:S01]  /*0600*/  FADD.FTZ R26, -R43.reuse, R40 ;  /* 0x000000282b1a7221 */ /* 0x040fe20000010100 */
[----:B------:R-:W-:Y:S02]  /*0610*/  HADD2.F32 R27, -RZ, R28.H1_H1 ;  /* 0x3000001cff1b7230 */ /* 0x000fe40000004100 */
[----:B------:R-:W-:Y:S01]  /*0620*/  FADD.FTZ R24, -R43, R42 ;  /* 0x0000002a2b187221 */ /* 0x000fe20000010100 */
[----:B------:R-:W-:-:S02]  /*0630*/  HADD2.F32 R50, -RZ, R25.H1_H1 ;  /* 0x30000019ff327230 */ /* 0x000fc40000004100 */
[----:B------:R-:W-:Y:S01]  /*0640*/  FADD.FTZ R40, -R43, R44 ;  /* 0x0000002c2b287221 */ /* 0x000fe20000010100 */
[----:B------:R-:W-:Y:S02]  /*0650*/  HADD2.F32 R48, -RZ, R29.H0_H0 ;  /* 0x2000001dff307230 */ /* 0x000fe40000004100 */
[C---:B------:R-:W-:Y:S01]  /*0660*/  FMUL.FTZ R38, R35.reuse, R38 ;  /* 0x0000002623267220 */ /* 0x040fe20000410000 */
[--C-:B------:R-:W-:Y:S02]  /*0670*/  HADD2.F32 R39, -RZ, R30.reuse.H0_H0 ;  /* 0x2000001eff277230 */ /* 0x100fe40000004100 */
[----:B------:R-:W-:Y:S02]  /*0680*/  HADD2.F32 R41, -RZ, R30.H1_H1 ;  /* 0x3000001eff297230 */ /* 0x000fe40000004100 */
[----:B------:R-:W-:Y:S01]  /*0690*/  FMUL.FTZ R30, R35, R52 ;  /* 0x00000034231e7220 */ /* 0x000fe20000410000 */
[--C-:B------:R-:W-:Y:S02]  /*06a0*/  HADD2.F32 R42, -RZ, R31.reuse.H0_H0 ;  /* 0x2000001fff2a7230 */ /* 0x100fe40000004100 */
[----:B------:R-:W-:-:S02]  /*06b0*/  HADD2.F32 R44, -RZ, R31.H1_H1 ;  /* 0x3000001fff2c7230 */ /* 0x000fc40000004100 */
[----:B------:R-:W-:Y:S01]  /*06c0*/  FMUL.FTZ R31, R65, R54 ;  /* 0x00000036411f7220 */ /* 0x000fe20000410000 */
[----:B------:R-:W-:Y:S02]  /*06d0*/  HADD2.F32 R25, -RZ, R29.H1_H1 ;  /* 0x3000001dff197230 */ /* 0x000fe40000004100 */
[----:B------:R-:W-:Y:S01]  /*06e0*/  FMUL.FTZ R0, R35, R0 ;  /* 0x0000000023007220 */ /* 0x000fe20000410000 */
[----:B------:R-:W-:Y:S01]  /*06f0*/  FADD.FTZ R10, R27, R10 ;  /* 0x0000000a1b0a7221 */ /* 0x000fe20000010000 */
[-C--:B------:R-:W-:Y:S01]  /*0700*/  FFMA.FTZ R4, R38, R27.reuse, R4 ;  /* 0x0000001b26047223 */ /* 0x080fe20000010004 */
[----:B------:R-:W-:Y:S01]  /*0710*/  FMUL.FTZ R29, R64, R27 ;  /* 0x0000001b401d7220 */ /* 0x000fe20000410000 */
[----:B------:R-:W-:Y:S01]  /*0720*/  FADD.FTZ R50, -R43, R50 ;  /* 0x000000322b327221 */ /* 0x000fe20000010100 */
[----:B------:R-:W-:Y:S01]  /*0730*/  FADD.FTZ R11, R48, R11 ;  /* 0x0000000b300b7221 */ /* 0x000fe20000010000 */
[-C--:B------:R-:W-:Y:S01]  /*0740*/  FFMA.FTZ R5, R30, R48.reuse, R5 ;  /* 0x000000301e057223 */ /* 0x080fe20000010005 */
[----:B------:R-:W-:Y:S01]  /*0750*/  FMUL.FTZ R27, R63, R48 ;  /* 0x000000303f1b7220 */ /* 0x000fe20000410000 */
[----:B------:R-:W-:Y:S01]  /*0760*/  FADD.FTZ R48, RZ, R31 ;  /* 0x0000001fff307221 */ /* 0x000fe20000010000 */
[----:B------:R-:W-:Y:S01]  /*0770*/  FFMA.FTZ R47, R0, R31, RZ ;  /* 0x0000001f002f7223 */ /* 0x000fe200000100ff */
[----:B------:R-:W-:-:S02]  /*0780*/  FMUL.FTZ R28, R35, R50 ;  /* 0x00000032231c7220 */ /* 0x000fc40000410000 */
[----:B------:R-:W-:Y:S01]  /*0790*/  FADD.FTZ R48, R48, R29 ;  /* 0x0000001d30307221 */ /* 0x000fe20000010000 */
[----:B------:R-:W-:Y:S01]  /*07a0*/  FFMA.FTZ R47, R38, R29, R47 ;  /* 0x0000001d262f7223 */ /* 0x000fe2000001002f */
[----:B------:R-:W-:Y:S01]  /*07b0*/  FADD.FTZ R15, R25, R15 ;  /* 0x0000000f190f7221 */ /* 0x000fe20000010000 */
[----:B------:R-:W-:Y:S01]  /*07c0*/  FMUL.FTZ R26, R35, R26 ;  /* 0x0000001a231a7220 */ /* 0x000fe20000410000 */
[-C--:B------:R-:W-:Y:S01]  /*07d0*/  FFMA.FTZ R6, R28, R25.reuse, R6 ;  /* 0x000000191c067223 */ /* 0x080fe20000010006 */
[----:B------:R-:W-:Y:S01]  /*07e0*/  FMUL.FTZ R25, R62, R25 ;  /* 0x000000193e197220 */ /* 0x000fe20000410000 */
        /* <DEDUP_REMOVED lines=8> */
[----:B------:R-:W-:Y:S01]  /*0870*/  FADD.FTZ R43, -R43, R46 ;  /* 0x0000002e2b2b7221 */ /* 0x000fe20000010100 */
[----:B------:R-:W-:Y:S01]  /*0880*/  FADD.FTZ R33, R41, R33 ;  /* 0x0000002129217221 */ /* 0x000fe20000010000 */
[C---:B------:R-:W-:Y:S01]  /*0890*/  FMUL.FTZ R40, R35.reuse, R40 ;  /* 0x0000002823287220 */ /* 0x040fe20000410000 */
[-C--:B------:R-:W-:Y:S01]  /*08a0*/  FFMA.FTZ R8, R24, R41.reuse, R8 ;  /* 0x0000002918087223 */ /* 0x080fe20000010008 */
[----:B------:R-:W-:Y:S01]  /*08b0*/  FMUL.FTZ R41, R60, R41 ;  /* 0x000000293c297220 */ /* 0x000fe20000410000 */
[----:B------:R-:W-:Y:S01]  /*08c0*/  FADD.FTZ R48, R48, R39 ;  /* 0x0000002730307221 */ /* 0x000fe20000010000 */
[----:B------:R-:W-:Y:S01]  /*08d0*/  FFMA.FTZ R51, R26, R39, R49 ;  /* 0x000000271a337223 */ /* 0x000fe20000010031 */
[----:B------:R-:W-:Y:S01]  /*08e0*/  FADD.FTZ R12, R42, R12 ;  /* 0x0000000c2a0c7221 */ /* 0x000fe20000010000 */
[-C--:B------:R-:W-:Y:S01]  /*08f0*/  FFMA.FTZ R56, R40, R42.reuse, R56 ;  /* 0x0000002a28387223 */ /* 0x080fe20000010038 */
[----:B------:R-:W-:Y:S01]  /*0900*/  FMUL.FTZ R43, R35, R43 ;  /* 0x0000002b232b7220 */ /* 0x000fe20000410000 */
[----:B------:R-:W-:Y:S01]  /*0910*/  SHF.R.U64 R50, R36, 0x10, R37 ;  /* 0x0000001024327819 */ /* 0x000fe20000001225 */
[----:B------:R-:W-:Y:S01]  /*0920*/  FMUL.FTZ R42, R59, R42 ;  /* 0x0000002a3b2a7220 */ /* 0x000fe20000410000 */
[----:B------:R-:W-:Y:S01]  /*0930*/  FADD.FTZ R53, R48, R41 ;  /* 0x0000002930357221 */ /* 0x000fe20000010000 */
[----:B------:R-:W-:Y:S01]  /*0940*/  FFMA.FTZ R51, R24, R41, R51 ;  /* 0x0000002918337223 */ /* 0x000fe20000010033 */
[----:B------:R-:W-:Y:S01]  /*0950*/  FADD.FTZ R13, R44, R13 ;  /* 0x0000000d2c0d7221 */ /* 0x000fe20000010000 */
[----:B------:R-:W-:Y:S01]  /*0960*/  FFMA.FTZ R57, R43, R44, R57 ;  /* 0x0000002c2b397223 */ /* 0x000fe20000010039 */
[----:B------:R-:W-:Y:S01]  /*0970*/  PRMT R47, R50, 0x7610, R47 ;  /* 0x00007610322f7816 */ /* 0x000fe2000000002f */
[----:B------:R-:W-:Y:S01]  /*0980*/  FADD.FTZ R9, R54, R9 ;  /* 0x0000000936097221 */ /* 0x000fe20000010000 */
[----:B------:R-:W-:Y:S01]  /*0990*/  FFMA.FTZ R3, R0, R54, R3 ;  /* 0x0000003600037223 */ /* 0x000fe20000010003 */
[----:B------:R-:W-:Y:S01]  /*09a0*/  FMUL.FTZ R44, R58, R44 ;  /* 0x0000002c3a2c7220 */ /* 0x000fe20000410000 */
[----:B------:R-:W-:Y:S01]  /*09b0*/  MOV R50, R37 ;  /* 0x0000002500327202 */ /* 0x000fe20000000f00 */
[----:B------:R-:W-:Y:S01]  /*09c0*/  FADD.FTZ R53, R53, R42 ;  /* 0x0000002a35357221 */ /* 0x000fe20000010000 */
[----:B------:R-:W-:Y:S01]  /*09d0*/  SHF.R.U32.HI R54, RZ, 0x10, R37 ;  /* 0x00000010ff367819 */ /* 0x000fe20000011625 */
[----:B------:R-:W-:Y:S01]  /*09e0*/  FFMA.FTZ R52, R40, R42, R51 ;  /* 0x0000002a28347223 */ /* 0x000fe20000010033 */
[----:B------:R-:W-:Y:S01]  /*09f0*/  PRMT R49, R50, 0x7610, R49 ;  /* 0x0000761032317816 */ /* 0x000fe20000000031 */
[----:B------:R-:W-:Y:S01]  /*0a00*/  FADD.FTZ R69, R53, R44 ;  /* 0x0000002c35457221 */ /* 0x000fe20000010000 */
[----:B------:R-:W-:Y:S01]  /*0a10*/  MOV R45, R36 ;  /* 0x00000024002d7202 */ /* 0x000fe20000000f00 */
[----:B------:R-:W-:Y:S01]  /*0a20*/  FFMA.FTZ R53, R43, R44, R52 ;  /* 0x0000002c2b357223 */ /* 0x000fe20000010034 */
[----:B------:R-:W-:-:S02]  /*0a30*/  SHF.R.U64 R46, R36, 0x8, R37 ;  /* 0x00000008242e7819 */ /* 0x000fc40000001225 */
[--C-:B------:R-:W-:Y:S02]  /*0a40*/  SHF.R.U64 R48, R36, 0x18, R37.reuse ;  /* 0x0000001824307819 */ /* 0x100fe40000001225 */
[----:B------:R-:W-:Y:S02]  /*0a50*/  SHF.R.U32.HI R50, RZ, 0x8, R37 ;  /* 0x00000008ff327819 */ /* 0x000fe40000011625 */
[----:B------:R-:W-:Y:S01]  /*0a60*/  PRMT R51, R54, 0x7610, R51 ;  /* 0x0000761036337816 */ /* 0x000fe20000000033 */
        /* <DEDUP_REMOVED lines=19> */
.L_x_865:
        /* <DEDUP_REMOVED lines=15> */
[-CC-:B------:R-:W-:Y:S01]  /*0c90*/  FFMA.FTZ R26, R26, R52.reuse, R53.reuse ;  /* 0x000000341a1a7223 */ /* 0x180fe20000010035 */
[--C-:B------:R-:W-:Y:S01]  /*0ca0*/  FFMA.FTZ R24, R24, R52, R53.reuse ;  /* 0x0000003418187223 */ /* 0x100fe20000010035 */
[C---:B------:R-:W-:Y:S01]  /*0cb0*/  FMUL.FTZ R27, R35.reuse, R0 ;  /* 0x00000000231b7220 */ /* 0x040fe20000410000 */
[----:B------:R-:W-:Y:S01]  /*0cc0*/  FMUL.FTZ R31, R35, R30 ;  /* 0x0000001e231f7220 */ /* 0x000fe20000410000 */
[-CC-:B------:R-:W-:Y:S01]  /*0cd0*/  FFMA.FTZ R55, R40, R52.reuse, R53.reuse ;  /* 0x0000003428377223 */ /* 0x180fe20000010035 */
[----:B------:R-:W-:Y:S01]  /*0ce0*/  FFMA.FTZ R43, R43, R52, R53 ;  /* 0x000000342b2b7223 */ /* 0x000fe20000010035 */
[-C--:B------:R-:W-:Y:S01]  /*0cf0*/  FMUL.FTZ R27, R27, R34.reuse ;  /* 0x000000221b1b7220 */ /* 0x080fe20000410000 */
[----:B------:R-:W-:Y:S01]  /*0d00*/  FMUL.FTZ R31, R31, R34 ;  /* 0x000000221f1f7220 */ /* 0x000fe20000410000 */
[----:B------:R-:W-:Y:S01]  /*0d10*/  ISETP.GE.U32.AND P1, PT, R36, RZ, PT ;  /* 0x000000ff2400720c */ /* 0x000fe20003f26070 */
[----:B------:R-:W-:Y:S01]  /*0d20*/  FADD.FTZ R38, R29, -R38 ;  /* 0x800000261d267221 */ /* 0x000fe20000010000 */
[----:B------:R-:W-:Y:S01]  /*0d30*/  FADD.FTZ R28, R25, -R28 ;  /* 0x8000001c191c7221 */ /* 0x000fe20000010000 */
[----:B------:R-:W-:Y:S01]  /*0d40*/  FADD.FTZ R26, R39, -R26 ;  /* 0x8000001a271a7221 */ /* 0x000fe20000010000 */
[----:B------:R-:W-:Y:S01]  /*0d50*/  FADD.FTZ R24, R41, -R24 ;  /* 0x8000001829187221 */ /* 0x000fe20000010000 */
[----:B------:R-:W-:Y:S01]  /*0d60*/  FADD.FTZ R42, R42, -R55 ;  /* 0x800000372a2a7221 */ /* 0x000fe20000010000 */
[----:B------:R-:W-:Y:S01]  /*0d70*/  FADD.FTZ R44, R44, -R43 ;  /* 0x8000002b2c2c7221 */ /* 0x000fe20000010000 */
[----:B------:R-:W-:Y:S01]  /*0d80*/  FMUL.FTZ R0, R27, UR16 ;  /* 0x000000101b007c20 */ /* 0x000fe20008410000 */
[----:B------:R-:W-:Y:S01]  /*0d90*/  FMUL.FTZ R30, R31, UR16 ;  /* 0x000000101f1e7c20 */ /* 0x000fe20008410000 */
[----:B------:R-:W-:Y:S01]  /*0da0*/  ISETP.GE.U32.AND.EX P1, PT, R37, 0x1000000, PT, P1 ;  /* 0x010000002500780c */ /* 0x000fe20003f26110 */
[C---:B------:R-:W-:Y:S01]  /*0db0*/  FMUL.FTZ R25, R35.reuse, R38 ;  /* 0x0000002623197220 */ /* 0x040fe20000410000 */
[C---:B------:R-:W-:Y:S01]  /*0dc0*/  FMUL.FTZ R27, R35.reuse, R28 ;  /* 0x0000001c231b7220 */ /* 0x040fe20000410000 */
[C---:B------:R-:W-:Y:S01]  /*0dd0*/  FMUL.FTZ R29, R35.reuse, R26 ;  /* 0x0000001a231d7220 */ /* 0x040fe20000410000 */
[C---:B------:R-:W-:Y:S01]  /*0de0*/  FMUL.FTZ R31, R35.reuse, R24 ;  /* 0x00000018231f7220 */ /* 0x040fe20000410000 */
[C---:B------:R-:W-:Y:S01]  /*0df0*/  FMUL.FTZ R37, R35.reuse, R42 ;  /* 0x0000002a23257220 */ /* 0x040fe20000410000 */
[----:B------:R-:W-:Y:S01]  /*0e00*/  FMUL.FTZ R35, R35, R44 ;  /* 0x0000002c23237220 */ /* 0x000fe20000410000 */
        /* <DEDUP_REMOVED lines=8> */
[----:B------:R-:W-:Y:S01]  /*0e90*/  FMUL.FTZ R35, R35, UR16 ;  /* 0x0000001023237c20 */ /* 0x000fe20008410000 */
[----:B------:R-:W-:Y:S01]  /*0ea0*/  FSEL R0, R0, RZ, P4 ;  /* 0x000000ff00007208 */ /* 0x000fe20002000000 */
[----:B------:R-:W-:Y:S01]  /*0eb0*/  FMUL.FTZ R29, R29, UR16 ;  /* 0x000000101d1d7c20 */ /* 0x000fe20008410000 */
[----:B------:R-:W-:Y:S01]  /*0ec0*/  FSEL R30, R30, RZ, P5 ;  /* 0x000000ff1e1e7208 */ /* 0x000fe20002800000 */
[----:B------:R-:W-:Y:S01]  /*0ed0*/  FMUL.FTZ R37, R37, UR16 ;  /* 0x0000001025257c20 */ /* 0x000fe20008410000 */
[----:B------:R-:W-:Y:S01]  /*0ee0*/  FMUL.FTZ R31, R31, UR16 ;  /* 0x000000101f1f7c20 */ /* 0x000fe20008410000 */
[----:B------:R-:W-:Y:S01]  /*0ef0*/  LOP3.LUT P6, RZ, R49, 0xff, RZ, 0xc0, !PT ;  /* 0x000000ff31ff7812 */ /* 0x000fe200078cc0ff */
        /* <DEDUP_REMOVED lines=10> */
[----:B------:R-:W-:Y:S02]  /*0fa0*/  FSEL R31, R27, RZ, P3 ;  /* 0x000000ff1b1f7208 */ /* 0x000fe40001800000 */
[----:B------:R-:W-:Y:S02]  /*0fb0*/  FSEL R29, R25, RZ, P2 ;  /* 0x000000ff191d7208 */ /* 0x000fe40001000000 */
[----:B------:R-:W-:Y:S02]  /*0fc0*/  F2FP.F16.F32.PACK_AB R27, R24, R37 ;  /* 0x00000025181b723e */ /* 0x000fe400000000ff */
[----:B------:R-:W-:Y:S02]  /*0fd0*/  F2FP.F16.F32.PACK_AB R26, R35, R26 ;  /* 0x0000001a231a723e */ /* 0x000fe400000000ff */
[----:B------:R-:W-:Y:S02]  /*0fe0*/  F2FP.F16.F32.PACK_AB R25, R31, R30 ;  /* 0x0000001e1f19723e */ /* 0x000fe400000000ff */
[----:B------:R-:W-:Y:S01]  /*0ff0*/  F2FP.F16.F32.PACK_AB R24, R29, R0 ;  /* 0x000000001d18723e */ /* 0x000fe200000000ff */
[----:B------:R-:W-:Y:S06]  /*1000*/  BRA `(.L_x_851) ;  /* 0x0000000c00507947 */ /* 0x000fec0003800000 */
.L_x_850:
[-CC-:B------:R-:W-:Y:S01]  /*1010*/  FFMA.FTZ R30, R30, R52.reuse, R53.reuse ;  /* 0x000000341e1e7223 */ /* 0x180fe20000010035 */
[-CC-:B------:R-:W-:Y:S01]  /*1020*/  FFMA.FTZ R0, R0, R52.reuse, R53.reuse ;  /* 0x0000003400007223 */ /* 0x180fe20000010035 */
[-CC-:B------:R-:W-:Y:S01]  /*1030*/  FFMA.FTZ R26, R26, R52.reuse, R53.reuse ;  /* 0x000000341a1a7223 */ /* 0x180fe20000010035 */
[-CC-:B------:R-:W-:Y:S01]  /*1040*/  FFMA.FTZ R24, R24, R52.reuse, R53.reuse ;  /* 0x0000003418187223 */ /* 0x180fe20000010035 */
[----:B------:R-:W-:Y:S01]  /*1050*/  FADD.FTZ R30, R27, -R30 ;  /* 0x8000001e1b1e7221 */ /* 0x000fe20000010000 */
[-CC-:B------:R-:W-:Y:S01]  /*1060*/  FFMA.FTZ R23, R40, R52.reuse, R53.reuse ;  /* 0x0000003428177223 */ /* 0x180fe20000010035 */
[-CC-:B------:R-:W-:Y:S01]  /*1070*/  FFMA.FTZ R43, R43, R52.reuse, R53.reuse ;  /* 0x000000342b2b7223 */ /* 0x180fe20000010035 */
[--C-:B------:R-:W-:Y:S01]  /*1080*/  FFMA.FTZ R38, R38, R52, R53.reuse ;  /* 0x0000003426267223 */ /* 0x100fe20000010035 */
[----:B------:R-:W-:Y:S01]  /*1090*/  FMUL.FTZ R21, R35, R30 ;  /* 0x0000001e23157220 */ /* 0x000fe20000410000 */
[----:B------:R-:W-:Y:S01]  /*10a0*/  FADD.FTZ R0, R31, -R0 ;  /* 0x800000001f007221 */ /* 0x000fe20000010000 */
[----:B------:R-:W-:Y:S01]  /*10b0*/  FFMA.FTZ R28, R28, R52, R53 ;  /* 0x000000341c1c7223 */ /* 0x000fe20000010035 */
[----:B------:R-:W-:Y:S01]  /*10c0*/  FADD.FTZ R26, R39, -R26 ;  /* 0x8000001a271a7221 */ /* 0x000fe20000010000 */
[----:B------:R-:W-:Y:S01]  /*10d0*/  FMUL.FTZ R20, R21, R34 ;  /* 0x0000002215147220 */ /* 0x000fe20000410000 */
[----:B------:R-:W-:Y:S01]  /*10e0*/  FADD.FTZ R24, R41, -R24 ;  /* 0x8000001829187221 */ /* 0x000fe20000010000 */
[----:B------:R-:W-:Y:S01]  /*10f0*/  FADD.FTZ R42, R42, -R23 ;  /* 0x800000172a2a7221 */ /* 0x000fe20000010000 */
[----:B------:R-:W-:Y:S01]  /*1100*/  FADD.FTZ R44, R44, -R43 ;  /* 0x8000002b2c2c7221 */ /* 0x000fe20000010000 */
[----:B------:R-:W-:Y:S01]  /*1110*/  FMUL.FTZ R20, R20, UR16 ;  /* 0x0000001014147c20 */ /* 0x000fe20008410000 */
[----:B------:R-:W-:Y:S01]  /*1120*/  LOP3.LUT P5, RZ, R47, 0xff, RZ, 0xc0, !PT ;  /* 0x000000ff2fff7812 */ /* 0x000fe200078ac0ff */
[----:B------:R-:W-:Y:S01]  /*1130*/  FMUL.FTZ R27, R35, R0 ;  /* 0x00000000231b7220 */ /* 0x000fe20000410000 */
[----:B------:R-:W-:Y:S01]  /*1140*/  FADD.FTZ R38, R29, -R38 ;  /* 0x800000261d267221 */ /* 0x000fe20000010000 */
[----:B------:R-:W-:Y:S01]  /*1150*/  FADD.FTZ R28, R25, -R28 ;  /* 0x8000001c191c7221 */ /* 0x000fe20000010000 */
[C---:B------:R-:W-:Y:S01]  /*1160*/  FMUL.FTZ R23, R35.reuse, R26 ;  /* 0x0000001a23177220 */ /* 0x040fe20000410000 */
[C---:B------:R-:W-:Y:S01]  /*1170*/  FMUL.FTZ R24, R35.reuse, R24 ;  /* 0x0000001823187220 */ /* 0x040fe20000410000 */
[C---:B------:R-:W-:Y:S01]  /*1180*/  FMUL.FTZ R29, R35.reuse, R42 ;  /* 0x0000002a231d7220 */ /* 0x040fe20000410000 */
[----:B------:R-:W-:Y:S01]  /*1190*/  FMUL.FTZ R44, R35, R44 ;  /* 0x0000002c232c7220 */ /* 0x000fe20000410000 */
[----:B------:R-:W-:Y:S01]  /*11a0*/  FSEL R30, R20, RZ, P5 ;  /* 0x000000ff141e7208 */ /* 0x000fe20002800000 */
[----:B------:R-:W-:Y:S01]  /*11b0*/  FMUL.FTZ R0, R27, R34 ;  /* 0x000000221b007220 */ /* 0x000fe20000410000 */
[C---:B------:R-:W-:Y:S01]  /*11c0*/  FMUL.FTZ R20, R35.reuse, R38 ;  /* 0x0000002623147220 */ /* 0x040fe20000410000 */
[----:B------:R-:W-:Y:S01]  /*11d0*/  FMUL.FTZ R28, R35, R28 ;  /* 0x0000001c231c7220 */ /* 0x000fe20000410000 */
[-C--:B------:R-:W-:Y:S01]  /*11e0*/  FMUL.FTZ R25, R23, R34.reuse ;  /* 0x0000002217197220 */ /* 0x080fe20000410000 */
[C---:B------:R-:W-:Y:S01]  /*11f0*/  F2FP.F16.F32.PACK_AB R22, R24.reuse, R23 ;  /* 0x000000171816723e */ /* 0x040fe200000000ff */
[-C--:B------:R-:W-:Y:S01]  /*1200*/  FMUL.FTZ R26, R24, R34.reuse ;  /* 0x00000022181a7220 */ /* 0x080fe20000410000 */
[----:B------:R-:W-:Y:S01]  /*1210*/  F2FP.F16.F32.PACK_AB R23, R44, R29 ;  /* 0x0000001d2c17723e */ /* 0x000fe200000000ff */
[----:B------:R-:W-:Y:S01]  /*1220*/  FMUL.FTZ R0, R0, UR16 ;  /* 0x0000001000007c20 */ /* 0x000fe20008410000 */
[-C--:B------:R-:W-:Y:S01]  /*1230*/  FMUL.FTZ R31, R29, R34.reuse ;  /* 0x000000221d1f7220 */ /* 0x080fe20000410000 */
[-C--:B------:R-:W-:Y:S01]  /*1240*/  FMUL.FTZ R44, R44, R34.reuse ;  /* 0x000000222c2c7220 */ /* 0x080fe20000410000 */
[-C--:B------:R-:W-:Y:S01]  /*1250*/  FMUL.FTZ R24, R20, R34.reuse ;  /* 0x0000002214187220 */ /* 0x080fe20000410000 */
[----:B------:R-:W-:Y:S01]  /*1260*/  LOP3.LUT P4, RZ, R45, 0xff, RZ, 0xc0, !PT ;  /* 0x000000ff2dff7812 */ /* 0x000fe2000788c0ff */
[----:B------:R-:W-:Y:S01]  /*1270*/  FMUL.FTZ R34, R28, R34 ;  /* 0x000000221c227220 */ /* 0x000fe20000410000 */
[----:B------:R-:W-:Y:S01]  /*1280*/  ISETP.GE.U32.AND P1, PT, R36, RZ, PT ;  /* 0x000000ff2400720c */ /* 0x000fe20003f26070 */
[----:B------:R-:W-:Y:S01]  /*1290*/  FMUL.FTZ R25, R25, UR16 ;  /* 0x0000001019197c20 */ /* 0x000fe20008410000 */
[----:B------:R-:W-:Y:S01]  /*12a0*/  F2FP.F16.F32.PACK_AB R20, R20, R27 ;  /* 0x0000001b1414723e */ /* 0x000fe200000000ff */
[----:B------:R-:W-:Y:S01]  /*12b0*/  FMUL.FTZ R31, R31, UR16 ;  /* 0x000000101f1f7c20 */ /* 0x000fe20008410000 */
[----:B------:R-:W-:Y:S01]  /*12c0*/  LOP3.LUT P6, RZ, R49, 0xff, RZ, 0xc0, !PT ;  /* 0x000000ff31ff7812 */ /* 0x000fe200078cc0ff */
[----:B------:R-:W-:Y:S01]  /*12d0*/  FMUL.FTZ R24, R24, UR16 ;  /* 0x0000001018187c20 */ /* 0x000fe20008410000 */
[----:B------:R-:W-:Y:S01]  /*12e0*/  FSEL R0, R0, RZ, P4 ;  /* 0x000000ff00007208 */ /* 0x000fe20002000000 */
[----:B------:R-:W-:Y:S01]  /*12f0*/  FMUL.FTZ R44, R44, UR16 ;  /* 0x000000102c2c7c20 */ /* 0x000fe20008410000 */
[----:B------:R-:W-:Y:S01]  /*1300*/  LOP3.LUT P5, RZ, R51, 0xff, RZ, 0xc0, !PT ;  /* 0x000000ff33ff7812 */ /* 0x000fe200078ac0ff */
[----:B------:R-:W-:Y:S01]  /*1310*/  FMUL.FTZ R27, R26, UR16 ;  /* 0x000000101a1b7c20 */ /* 0x000fe20008410000 */
[----:B------:R-:W-:Y:S01]  /*1320*/  FMUL.FTZ R34, R34, UR16 ;  /* 0x0000001022227c20 */ /* 0x000fe20008410000 */
[----:B------:R-:W-:-:S02]  /*1330*/  LOP3.LUT P2, RZ, R46, 0xff, RZ, 0xc0, !PT ;  /* 0x000000ff2eff7812 */ /* 0x000fc4000784c0ff */
[----:B------:R-:W-:Y:S02]  /*1340*/  LOP3.LUT P3, RZ, R48, 0xff, RZ, 0xc0, !PT ;  /* 0x000000ff30ff7812 */ /* 0x000fe4000786c0ff */
[----:B------:R-:W-:Y:S02]  /*1350*/  LOP3.LUT P4, RZ, R50, 0xff, RZ, 0xc0, !PT ;  /* 0x000000ff32ff7812 */ /* 0x000fe4000788c0ff */
[----:B------:R-:W-:Y:S02]  /*1360*/  ISETP.GE.U32.AND.EX P1, PT, R37, 0x1000000, PT, P1 ;  /* 0x010000002500780c */ /* 0x000fe40003f26110 */
[----:B------:R-:W-:Y:S02]  /*1370*/  F2FP.F16.F32.PACK_AB R21, R28, R21 ;  /* 0x000000151c15723e */ /* 0x000fe400000000ff */
[----:B------:R-:W-:Y:S02]  /*1380*/  FSEL R26, R25, RZ, P6 ;  /* 0x000000ff191a7208 */ /* 0x000fe40003000000 */
[----:B------:R-:W-:-:S02]  /*1390*/  FSEL R28, R31, RZ, P5 ;  /* 0x000000ff1f1c7208 */ /* 0x000fc40002800000 */
[----:B------:R-:W-:Y:S02]  /*13a0*/  FSEL R35, R44, RZ, P1 ;  /* 0x000000ff2c237208 */ /* 0x000fe40000800000 */
[----:B------:R-:W-:Y:S02]  /*13b0*/  FSEL R31, R27, RZ, P4 ;  /* 0x000000ff1b1f7208 */ /* 0x000fe40002000000 */
[----:B------:R-:W-:Y:S02]  /*13c0*/  FSEL R25, R34, RZ, P3 ;  /* 0x000000ff22197208 */ /* 0x000fe40001800000 */
[----:B------:R-:W-:Y:S02]  /*13d0*/  FSEL R29, R24, RZ, P2 ;  /* 0x000000ff181d7208 */ /* 0x000fe40001000000 */
[----:B------:R-:W-:Y:S02]  /*13e0*/  F2FP.F16.F32.PACK_AB R27, R35, R28 ;  /* 0x0000001c231b723e */ /* 0x000fe400000000ff */
[----:B------:R-:W-:-:S02]  /*13f0*/  F2FP.F16.F32.PACK_AB R26, R31, R26 ;  /* 0x0000001a1f1a723e */ /* 0x000fc400000000ff */
[----:B------:R-:W-:Y:S02]  /*1400*/  F2FP.F16.F32.PACK_AB R25, R25, R30 ;  /* 0x0000001e1919723e */ /* 0x000fe400000000ff */
[----:B------:R-:W-:Y:S01]  /*1410*/  F2FP.F16.F32.PACK_AB R24, R29, R0 ;  /* 0x000000001d18723e */ /* 0x000fe200000000ff */
[----:B------:R-:W-:Y:S06]  /*1420*/  BRA `(.L_x_851) ;  /* 0x0000000800487947 */ /* 0x000fec0003800000 */
.L_x_849:
        /* <DEDUP_REMOVED lines=8> */
[----:B-----5:R-:W-:Y:S02]  /*14b0*/  HADD2.F32 R0, -RZ, R16.H0_H0 ;  /* 0x20000010ff007230 */ /* 0x020fe40000004100 */
[-CC-:B------:R-:W-:Y:S01]  /*14c0*/  FFMA.FTZ R26, R26, R52.reuse, R53.reuse ;  /* 0x000000341a1a7223 */ /* 0x180fe20000010035 */
[-CC-:B------:R-:W-:Y:S01]  /*14d0*/  FFMA.FTZ R24, R24, R52.reuse, R53.reuse ;  /* 0x0000003418187223 */ /* 0x180fe20000010035 */
[-CC-:B------:R-:W-:Y:S01]  /*14e0*/  FFMA.FTZ R55, R40, R52.reuse, R53.reuse ;  /* 0x0000003428377223 */ /* 0x180fe20000010035 */
[----:B------:R-:W-:Y:S01]  /*14f0*/  FFMA.FTZ R43, R43, R52, R53 ;  /* 0x000000342b2b7223 */ /* 0x000fe20000010035 */
[----:B------:R-:W-:Y:S01]  /*1500*/  FADD.FTZ R53, R27, -R30 ;  /* 0x8000001e1b357221 */ /* 0x000fe20000010000 */
[----:B------:R-:W-:Y:S01]  /*1510*/  FFMA.FTZ R27, R35, R31, R0 ;  /* 0x0000001f231b7223 */ /* 0x000fe20000010000 */
[----:B------:R-:W-:-:S02]  /*1520*/  HADD2.F32 R0, -RZ, R17.H0_H0 ;  /* 0x20000011ff007230 */ /* 0x000fc40000004100 */
[----:B------:R-:W-:Y:S01]  /*1530*/  FADD.FTZ R38, R29, -R38 ;  /* 0x800000261d267221 */ /* 0x000fe20000010000 */
[----:B------:R-:W-:Y:S01]  /*1540*/  ISETP.GE.U32.AND P1, PT, R36, RZ, PT ;  /* 0x000000ff2400720c */ /* 0x000fe20003f26070 */
[-C--:B------:R-:W-:Y:S01]  /*1550*/  FMUL.FTZ R27, R27, R34.reuse ;  /* 0x000000221b1b7220 */ /* 0x080fe20000410000 */
[----:B------:R-:W-:Y:S01]  /*1560*/  FADD.FTZ R29, R39, -R26 ;  /* 0x8000001a271d7221 */ /* 0x000fe20000010000 */
[----:B------:R-:W-:Y:S01]  /*1570*/  FFMA.FTZ R31, R35, R53, R0 ;  /* 0x00000035231f7223 */ /* 0x000fe20000010000 */
[----:B------:R-:W-:Y:S01]  /*1580*/  ISETP.GE.U32.AND.EX P1, PT, R37, 0x1000000, PT, P1 ;  /* 0x010000002500780c */ /* 0x000fe20003f26110 */
[----:B------:R-:W-:Y:S01]  /*1590*/  FMUL.FTZ R0, R27, UR16 ;  /* 0x000000101b007c20 */ /* 0x000fe20008410000 */
[----:B------:R-:W-:Y:S01]  /*15a0*/  FADD.FTZ R27, R25, -R28 ;  /* 0x8000001c191b7221 */ /* 0x000fe20000010000 */
[----:B------:R-:W-:Y:S01]  /*15b0*/  FMUL.FTZ R31, R31, R34 ;  /* 0x000000221f1f7220 */ /* 0x000fe20000410000 */
[----:B------:R-:W-:Y:S02]  /*15c0*/  HADD2.F32 R28, -RZ, R16.H1_H1 ;  /* 0x30000010ff1c7230 */ /* 0x000fe40000004100 */
[----:B------:R-:W-:Y:S01]  /*15d0*/  FADD.FTZ R37, R42, -R55 ;  /* 0x800000372a257221 */ /* 0x000fe20000010000 */
[----:B------:R-:W-:-:S02]  /*15e0*/  HADD2.F32 R26, -RZ, R18.H0_H0 ;  /* 0x20000012ff1a7230 */ /* 0x000fc40000004100 */
[----:B------:R-:W-:Y:S01]  /*15f0*/  FMUL.FTZ R30, R31, UR16 ;  /* 0x000000101f1e7c20 */ /* 0x000fe20008410000 */
[----:B------:R-:W-:Y:S01]  /*1600*/  FADD.FTZ R31, R41, -R24 ;  /* 0x80000018291f7221 */ /* 0x000fe20000010000 */
[C---:B------:R-:W-:Y:S01]  /*1610*/  FFMA.FTZ R25, R35.reuse, R38, R28 ;  /* 0x0000002623197223 */ /* 0x040fe2000001001c */
[----:B------:R-:W-:Y:S02]  /*1620*/  HADD2.F32 R24, -RZ, R17.H1_H1 ;  /* 0x30000011ff187230 */ /* 0x000fe40000004100 */
[----:B------:R-:W-:Y:S01]  /*1630*/  FADD.FTZ R43, R44, -R43 ;  /* 0x8000002b2c2b7221 */ /* 0x000fe20000010000 */
[----:B------:R-:W-:Y:S02]  /*1640*/  HADD2.F32 R28, -RZ, R18.H1_H1 ;  /* 0x30000012ff1c7230 */ /* 0x000fe40000004100 */
[C---:B------:R-:W-:Y:S01]  /*1650*/  FFMA.FTZ R29, R35.reuse, R29, R26 ;  /* 0x0000001d231d7223 */ /* 0x040fe2000001001a */
[--C-:B------:R-:W-:Y:S02]  /*1660*/  HADD2.F32 R36, -RZ, R19.reuse.H0_H0 ;  /* 0x20000013ff247230 */ /* 0x100fe40000004100 */
[----:B------:R-:W-:Y:S01]  /*1670*/  FFMA.FTZ R27, R35, R27, R24 ;  /* 0x0000001b231b7223 */ /* 0x000fe20000010018 */
[----:B------:R-:W-:-:S02]  /*1680*/  HADD2.F32 R38, -RZ, R19.H1_H1 ;  /* 0x30000013ff267230 */ /* 0x000fc40000004100 */
[----:B------:R-:W-:Y:S01]  /*1690*/  FFMA.FTZ R31, R35, R31, R28 ;  /* 0x0000001f231f7223 */ /* 0x000fe2000001001c */
[----:B------:R-:W-:Y:S01]  /*16a0*/  LOP3.LUT P4, RZ, R45, 0xff, RZ, 0xc0, !PT ;  /* 0x000000ff2dff7812 */ /* 0x000fe2000788c0ff */
[----:B------:R-:W-:Y:S01]  /*16b0*/  FFMA.FTZ R37, R35, R37, R36 ;  /* 0x0000002523257223 */ /* 0x000fe20000010024 */
[----:B------:R-:W-:Y:S01]  /*16c0*/  LOP3.LUT P5, RZ, R47, 0xff, RZ, 0xc0, !PT ;  /* 0x000000ff2fff7812 */ /* 0x000fe200078ac0ff */
[----:B------:R-:W-:Y:S01]  /*16d0*/  FFMA.FTZ R35, R35, R43, R38 ;  /* 0x0000002b23237223 */ /* 0x000fe20000010026 */
[-C--:B------:R-:W-:Y:S01]  /*16e0*/  FMUL.FTZ R29, R29, R34.reuse ;  /* 0x000000221d1d7220 */ /* 0x080fe20000410000 */
        /* <DEDUP_REMOVED lines=29> */
.L_x_852:
[-CC-:B------:R-:W-:Y:S01]  /*18c0*/  FFMA.FTZ R0, R0, R52.reuse, R53.reuse ;  /* 0x0000003400007223 */ /* 0x180fe20000010035 */
[-CC-:B------:R-:W-:Y:S01]  /*18d0*/  FFMA.FTZ R30, R30, R52.reuse, R53.reuse ;  /* 0x000000341e1e7223 */ /* 0x180fe20000010035 */
[----:B-----5:R-:W-:Y:S02]  /*18e0*/  HADD2.F32 R20, -RZ, R16.H0_H0 ;  /* 0x20000010ff147230 */ /* 0x020fe40000004100 */
[-CC-:B------:R-:W-:Y:S01]  /*18f0*/  FFMA.FTZ R28, R28, R52.reuse, R53.reuse ;  /* 0x000000341c1c7223 */ /* 0x180fe20000010035 */
[----:B------:R-:W-:Y:S01]  /*1900*/  FADD.FTZ R0, R31, -R0 ;  /* 0x800000001f007221 */ /* 0x000fe20000010000 */
[----:B------:R-:W-:Y:S01]  /*1910*/  FADD.FTZ R30, R27, -R30 ;  /* 0x8000001e1b1e7221 */ /* 0x000fe20000010000 */
[----:B------:R-:W-:Y:S01]  /*1920*/  FFMA.FTZ R38, R38, R52, R53 ;  /* 0x0000003426267223 */ /* 0x000fe20000010035 */
[----:B------:R-:W-:Y:S01]  /*1930*/  ISETP.GE.U32.AND P1, PT, R36, RZ, PT ;  /* 0x000000ff2400720c */ /* 0x000fe20003f26070 */
[----:B------:R-:W-:Y:S01]  /*1940*/  FFMA.FTZ R27, R35, R0, R20 ;  /* 0x00000000231b7223 */ /* 0x000fe20000010014 */
[----:B------:R-:W-:-:S02]  /*1950*/  HADD2.F32 R0, -RZ, R17.H0_H0 ;  /* 0x20000011ff007230 */ /* 0x000fc40000004100 */
[-CC-:B------:R-:W-:Y:S01]  /*1960*/  FFMA.FTZ R26, R26, R52.reuse, R53.reuse ;  /* 0x000000341a1a7223 */ /* 0x180fe20000010035 */
[-CC-:B------:R-:W-:Y:S01]  /*1970*/  FFMA.FTZ R24, R24, R52.reuse, R53.reuse ;  /* 0x0000003418187223 */ /* 0x180fe20000010035 */
[-CC-:B------:R-:W-:Y:S01]  /*1980*/  FFMA.FTZ R21, R40, R52.reuse, R53.reuse ;  /* 0x0000003428157223 */ /* 0x180fe20000010035 */
[----:B------:R-:W-:Y:S01]  /*1990*/  FFMA.FTZ R43, R43, R52, R53 ;  /* 0x000000342b2b7223 */ /* 0x000fe20000010035 */
[----:B------:R-:W-:Y:S01]  /*19a0*/  FFMA.FTZ R31, R35, R30, R0 ;  /* 0x0000001e231f7223 */ /* 0x000fe20000010000 */
[----:B------:R-:W-:Y:S01]  /*19b0*/  LOP3.LUT P5, RZ, R47, 0xff, RZ, 0xc0, !PT ;  /* 0x000000ff2fff7812 */ /* 0x000fe200078ac0ff */
[----:B------:R-:W-:Y:S01]  /*19c0*/  FADD.FTZ R28, R25, -R28 ;  /* 0x8000001c191c7221 */ /* 0x000fe20000010000 */
[----:B------:R-:W-:Y:S01]  /*19d0*/  ISETP.GE.U32.AND.EX P1, PT, R37, 0x1000000, PT, P1 ;  /* 0x010000002500780c */ /* 0x000fe20003f26110 */
[----:B------:R-:W-:Y:S01]  /*19e0*/  FMUL.FTZ R20, R31, R34 ;  /* 0x000000221f147220 */ /* 0x000fe20000410000 */
[----:B------:R-:W-:Y:S01]  /*19f0*/  FADD.FTZ R38, R29, -R38 ;  /* 0x800000261d267221 */ /* 0x000fe20000010000 */
[----:B------:R-:W-:-:S02]  /*1a00*/  HADD2.F32 R22, -RZ, R18.H0_H0 ;  /* 0x20000012ff167230 */ /* 0x000fc40000004100 */
[----:B------:R-:W-:Y:S01]  /*1a10*/  FADD.FTZ R26, R39, -R26 ;  /* 0x8000001a271a7221 */ /* 0x000fe20000010000 */
[----:B------:R-:W-:Y:S01]  /*1a20*/  FMUL.FTZ R20, R20, UR16 ;  /* 0x0000001014147c20 */ /* 0x000fe20008410000 */
[----:B------:R-:W-:Y:S02]  /*1a30*/  HADD2.F32 R25, -RZ, R18.H1_H1 ;  /* 0x30000012ff197230 */ /* 0x000fe40000004100 */
[----:B------:R-:W-:Y:S01]  /*1a40*/  FADD.FTZ R24, R41, -R24 ;  /* 0x8000001829187221 */ /* 0x000fe20000010000 */
[--C-:B------:R-:W-:Y:S02]  /*1a50*/  HADD2.F32 R29, -RZ, R19.reuse.H0_H0 ;  /* 0x20000013ff1d7230 */ /* 0x100fe40000004100 */
[----:B------:R-:W-:Y:S01]  /*1a60*/  FADD.FTZ R42, R42, -R21 ;  /* 0x800000152a2a7221 */ /* 0x000fe20000010000 */
[----:B------:R-:W-:Y:S01]  /*1a70*/  HADD2.F32 R37, -RZ, R19.H1_H1 ;  /* 0x30000013ff257230 */ /* 0x000fe20000004100 */
[----:B------:R-:W-:Y:S01]  /*1a80*/  FSEL R30, R20, RZ, P5 ;  /* 0x000000ff141e7208 */ /* 0x000fe20002800000 */
[----:B------:R-:W-:Y:S01]  /*1a90*/  FADD.FTZ R44, R44, -R43 ;  /* 0x8000002b2c2c7221 */ /* 0x000fe20000010000 */
[----:B------:R-:W-:-:S02]  /*1aa0*/  HADD2.F32 R20, -RZ, R16.H1_H1 ;  /* 0x30000010ff147230 */ /* 0x000fc40000004100 */
[C---:B------:R-:W-:Y:S01]  /*1ab0*/  FFMA.FTZ R23, R35.reuse, R26, R22 ;  /* 0x0000001a23177223 */ /* 0x040fe20000010016 */
[----:B------:R-:W-:Y:S02]  /*1ac0*/  HADD2.F32 R21, -RZ, R17.H1_H1 ;  /* 0x30000011ff157230 */ /* 0x000fe40000004100 */
[C---:B------:R-:W-:Y:S01]  /*1ad0*/  FFMA.FTZ R24, R35.reuse, R24, R25 ;  /* 0x0000001823187223 */ /* 0x040fe20000010019 */
[C---:B------:R-:W-:Y:S01]  /*1ae0*/  FFMA.FTZ R29, R35.reuse, R42, R29 ;  /* 0x0000002a231d7223 */ /* 0x040fe2000001001d */
[----:B------:R-:W-:Y:S01]  /*1af0*/  FFMA.FTZ R37, R35, R44, R37 ;  /* 0x0000002c23257223 */ /* 0x000fe20000010025 */
[----:B------:R-:W-:Y:S01]  /*1b00*/  FMUL.FTZ R0, R27, R34 ;  /* 0x000000221b007220 */ /* 0x000fe20000410000 */
[C---:B------:R-:W-:Y:S01]  /*1b10*/  FFMA.FTZ R20, R35.reuse, R38, R20 ;  /* 0x0000002623147223 */ /* 0x040fe20000010014 */
[----:B------:R-:W-:Y:S01]  /*1b20*/  FFMA.FTZ R21, R35, R28, R21 ;  /* 0x0000001c23157223 */ /* 0x000fe20000010015 */
[-C--:B------:R-:W-:Y:S01]  /*1b30*/  FMUL.FTZ R25, R23, R34.reuse ;  /* 0x0000002217197220 */ /* 0x080fe20000410000 */
[C---:B------:R-:W-:Y:S01]  /*1b40*/  F2FP.F16.F32.PACK_AB R22, R24.reuse, R23 ;  /* 0x000000171816723e */ /* 0x040fe200000000ff */
[-C--:B------:R-:W-:Y:S01]  /*1b50*/  FMUL.FTZ R26, R24, R34.reuse ;  /* 0x00000022181a7220 */ /* 0x080fe20000410000 */
[----:B------:R-:W-:Y:S01]  /*1b60*/  F2FP.F16.F32.PACK_AB R23, R37, R29 ;  /* 0x0000001d2517723e */ /* 0x000fe200000000ff */
[----:B------:R-:W-:Y:S01]  /*1b70*/  FMUL.FTZ R0, R0, UR16 ;  /* 0x0000001000007c20 */ /* 0x000fe20008410000 */
[-C--:B------:R-:W-:Y:S01]  /*1b80*/  FMUL.FTZ R28, R29, R34.reuse ;  /* 0x000000221d1c7220 */ /* 0x080fe20000410000 */
[-C--:B------:R-:W-:Y:S01]  /*1b90*/  FMUL.FTZ R37, R37, R34.reuse ;  /* 0x0000002225257220 */ /* 0x080fe20000410000 */
[CC--:B------:R-:W-:Y:S01]  /*1ba0*/  FMUL.FTZ R24, R20.reuse, R34.reuse ;  /* 0x0000002214187220 */ /* 0x0c0fe20000410000 */
[----:B------:R-:W-:Y:S01]  /*1bb0*/  LOP3.LUT P4, RZ, R45, 0xff, RZ, 0xc0, !PT ;  /* 0x000000ff2dff7812 */ /* 0x000fe2000788c0ff */
[----:B------:R-:W-:Y:S01]  /*1bc0*/  FMUL.FTZ R34, R21, R34 ;  /* 0x0000002215227220 */ /* 0x000fe20000410000 */
[----:B------:R-:W-:Y:S01]  /*1bd0*/  F2FP.F16.F32.PACK_AB R20, R20, R27 ;  /* 0x0000001b1414723e */ /* 0x000fe200000000ff */
[----:B------:R-:W-:Y:S01]  /*1be0*/  FMUL.FTZ R25, R25, UR16 ;  /* 0x0000001019197c20 */ /* 0x000fe20008410000 */
[----:B------:R-:W-:Y:S01]  /*1bf0*/  LOP3.LUT P6, RZ, R49, 0xff, RZ, 0xc0, !PT ;  /* 0x000000ff31ff7812 */ /* 0x000fe200078cc0ff */
[----:B------:R-:W-:Y:S01]  /*1c00*/  FMUL.FTZ R24, R24, UR16 ;  /* 0x0000001018187c20 */ /* 0x000fe20008410000 */
[----:B------:R-:W-:Y:S01]  /*1c10*/  FSEL R0, R0, RZ, P4 ;  /* 0x000000ff00007208 */ /* 0x000fe20002000000 */
[----:B------:R-:W-:Y:S01]  /*1c20*/  FMUL.FTZ R28, R28, UR16 ;  /* 0x000000101c1c7c20 */ /* 0x000fe20008410000 */
[----:B------:R-:W-:Y:S01]  /*1c30*/  FMUL.FTZ R37, R37, UR16 ;  /* 0x0000001025257c20 */ /* 0x000fe20008410000 */
[----:B------:R-:W-:Y:S01]  /*1c40*/  FMUL.FTZ R27, R26, UR16 ;  /* 0x000000101a1b7c20 */ /* 0x000fe20008410000 */
[----:B------:R-:W-:Y:S01]  /*1c50*/  FMUL.FTZ R34, R34, UR16 ;  /* 0x0000001022227c20 */ /* 0x000fe20008410000 */
[----:B------:R-:W-:-:S02]  /*1c60*/  LOP3.LUT P2, RZ, R46, 0xff, RZ, 0xc0, !PT ;  /* 0x000000ff2eff7812 */ /* 0x000fc4000784c0ff */
[----:B------:R-:W-:Y:S02]  /*1c70*/  LOP3.LUT P3, RZ, R48, 0xff, RZ, 0xc0, !PT ;  /* 0x000000ff30ff7812 */ /* 0x000fe4000786c0ff */
[----:B------:R-:W-:Y:S02]  /*1c80*/  LOP3.LUT P4, RZ, R50, 0xff, RZ, 0xc0, !PT ;  /* 0x000000ff32ff7812 */ /* 0x000fe4000788c0ff */
[----:B------:R-:W-:Y:S02]  /*1c90*/  LOP3.LUT P5, RZ, R51, 0xff, RZ, 0xc0, !PT ;  /* 0x000000ff33ff7812 */ /* 0x000fe400078ac0ff */
        /* <DEDUP_REMOVED lines=10> */
[----:B------:R-:W-:-:S07]  /*1d40*/  F2FP.F16.F32.PACK_AB R24, R29, R0 ;  /* 0x000000001d18723e */ /* 0x000fce00000000ff */
.L_x_851:
        /* <DEDUP_REMOVED lines=13> */
.L_x_847:
[----:B-----5:R-:W-:Y:S02]  /*1e20*/  MOV R17, R4 ;  /* 0x0000000400117202 */ /* 0x020fe40000000f00 */
[----:B------:R-:W-:Y:S02]  /*1e30*/  MOV R18, R5 ;  /* 0x0000000500127202 */ /* 0x000fe40000000f00 */
[----:B------:R-:W-:Y:S02]  /*1e40*/  MOV R19, R6 ;  /* 0x0000000600137202 */ /* 0x000fe40000000f00 */
[----:B------:R-:W-:Y:S02]  /*1e50*/  MOV R4, R7 ;  /* 0x0000000700047202 */ /* 0x000fe40000000f00 */
[----:B------:R-:W-:Y:S02]  /*1e60*/  MOV R16, R3 ;  /* 0x0000000300107202 */ /* 0x000fe40000000f00 */
[----:B0-----:R-:W-:-:S02]  /*1e70*/  MOV R20, R9 ;  /* 0x0000000900147202 */ /* 0x001fc40000000f00 */
[----:B------:R-:W-:Y:S02]  /*1e80*/  MOV R21, R10 ;  /* 0x0000000a00157202 */ /* 0x000fe40000000f00 */
[----:B------:R-:W-:Y:S02]  /*1e90*/  MOV R22, R11 ;  /* 0x0000000b00167202 */ /* 0x000fe40000000f00 */
[----:B------:R-:W-:Y:S02]  /*1ea0*/  MOV R23, R15 ;  /* 0x0000000f00177202 */ /* 0x000fe40000000f00 */
[----:B------:R-:W-:Y:S02]  /*1eb0*/  MOV R5, R8 ;  /* 0x0000000800057202 */ /* 0x000fe40000000f00 */
[----:B------:R-:W-:Y:S02]  /*1ec0*/  MOV R6, R56 ;  /* 0x0000003800067202 */ /* 0x000fe40000000f00 */
[----:B------:R-:W-:-:S02]  /*1ed0*/  MOV R34, R12 ;  /* 0x0000000c00227202 */ /* 0x000fc40000000f00 */
[----:B------:R-:W-:Y:S02]  /*1ee0*/  MOV R7, R57 ;  /* 0x0000003900077202 */ /* 0x000fe40000000f00 */
[----:B------:R-:W-:-:S07]  /*1ef0*/  MOV R35, R13 ;  /* 0x0000000d00237202 */ /* 0x000fce0000000f00 */
.L_x_846:
[----:B------:R-:W-:Y:S05]  /*1f00*/  BSYNC B0 ;  /* 0x0000000000007941 */ /* 0x000fea0003800000 */
.L_x_845:
[----:B------:R-:W0:Y:S01]  /*1f10*/  S2R R3, SR_CgaCtaId ;  /* 0x0000000000037919 */ /* 0x000e220000008800 */
[----:B------:R-:W-:Y:S01]  /*1f20*/  MOV R0, 0x400 ;  /* 0x0000040000007802 */ /* 0x000fe20000000f00 */
[----:B------:R-:W-:Y:S05]  /*1f30*/  WARPSYNC.ALL ;  /* 0x0000000000007948 */ /* 0x000fea0003800000 */
[----:B------:R-:W1:Y:S01]  /*1f40*/  LDC R14, c[0x0][0x388] ;  /* 0x0000e200ff0e7b82 */ /* 0x000e620000000800 */
[----:B------:R-:W2:Y:S01]  /*1f50*/  LDCU.128 UR20, c[0x0][0x440] ;  /* 0x00008800ff1477ac */ /* 0x000ea20008000c00 */
        /* <DEDUP_REMOVED lines=10> */
[----:B------:R-:W2:Y:S04]  /*2000*/  LDS R13, [R3+0x800] ;  /* 0x00080000030d7984 */ /* 0x000ea80000000800 */
[----:B------:R-:W1:Y:S04]  /*2010*/  LDS R15, [R3+0xa00] ;  /* 0x000a0000030f7984 */ /* 0x000e680000000800 */
[----:B------:R-:W1:Y:S04]  /*2020*/  LDS R25, [R3+0xc00] ;  /* 0x000c000003197984 */ /* 0x000e680000000800 */
[----:B------:R-:W1:Y:S01]  /*2030*/  LDS R21, [R3+0xe00] ;  /* 0x000e000003157984 */ /* 0x000e620000000800 */
[----:B------:R-:W-:Y:S01]  /*2040*/  BAR.SYNC.DEFER_BLOCKING 0x0 ;  /* 0x0000000000007b1d */ /* 0x000fe20000010000 */
[----:B0-----:R-:W-:Y:S01]  /*2050*/  FADD.FTZ R2, RZ, R2 ;  /* 0x00000002ff027221 */ /* 0x001fe20000010000 */
[----:B---3--:R-:W-:-:S03]  /*2060*/  FADD.FTZ R8, RZ, R8 ;  /* 0x00000008ff087221 */ /* 0x008fc60000010000 */
[----:B----4-:R-:W-:Y:S01]  /*2070*/  FADD.FTZ R2, R2, R9 ;  /* 0x0000000902027221 */ /* 0x010fe20000010000 */
[----:B-----5:R-:W-:Y:S01]  /*2080*/  FADD.FTZ R8, R8, R11 ;  /* 0x0000000b08087221 */ /* 0x020fe20000010000 */
[----:B------:R-:W-:Y:S02]  /*2090*/  STS.128 [R0], R16 ;  /* 0x0000001000007388 */ /* 0x000fe40000000c00 */
[----:B--2---:R-:W-:Y:S02]  /*20a0*/  FADD.FTZ R2, R2, R13 ;  /* 0x0000000d02027221 */ /* 0x004fe40000010000 */
[----:B------:R0:W-:Y:S01]  /*20b0*/  STS.128 [R0+0x10], R4 ;  /* 0x0000100400007388 */ /* 0x0001e20000000c00 */
[----:B-1----:R-:W-:Y:S01]  /*20c0*/  FADD.FTZ R8, R8, R15 ;  /* 0x0000000f08087221 */ /* 0x002fe20000010000 */
[----:B------:R-:W-:Y:S01]  /*20d0*/  BAR.SYNC.DEFER_BLOCKING 0x0 ;  /* 0x0000000000007b1d */ /* 0x000fe20000010000 */
[----:B------:R-:W-:Y:S02]  /*20e0*/  FADD.FTZ R25, R2, R25 ;  /* 0x0000001902197221 */ /* 0x000fe40000010000 */
[----:B------:R-:W-:Y:S01]  /*20f0*/  FADD.FTZ R21, R8, R21 ;  /* 0x0000001508157221 */ /* 0x000fe20000010000 */
[----:B0-----:R-:W-:-:S05]  /*2100*/  IMAD R5, R14, UR7, RZ ;  /* 0x000000070e057c24 */ /* 0x001fca000f8e02ff */
        /* <DEDUP_REMOVED lines=29> */
.L_x_848:
[----:B------:R-:W-:Y:S01]  /*22e0*/  HFMA2 R68, -RZ, RZ, 0, 5.9604644775390625e-08 ;  /* 0x00000001ff447431 */ /* 0x000fe200000001ff */
[----:B------:R-:W-:Y:S01]  /*22f0*/  BSSY B2, `(.L_x_854) ;  /* 0x0000006000027945 */ /* 0x000fe20003800000 */
[----:B------:R-:W-:Y:S02]  /*2300*/  MOV R67, 0x1f ;  /* 0x0000001f00437802 */ /* 0x000fe40000000f00 */
[----:B------:R-:W-:-:S07]  /*2310*/  MOV R55, 0xffffffff ;  /* 0xffffffff00377802 */ /* 0x000fce0000000f00 */
[----:B-----5:R-:W-:Y:S05]  /*2320*/  WARPSYNC.COLLECTIVE R55, `(.L_x_855) ;  /* 0x0000000037087348 */ /* 0x020fea0003c00000 */
[----:B------:R0:W1:Y:S02]  /*2330*/  SHFL.BFLY P3, R55, R69, R68, R67 ;  /* 0x0c00004445377389 */ /* 0x0000640000060043 */
[----:B01---5:R-:W-:Y:S05]  /*2340*/  ENDCOLLECTIVE ;  /* 0x000000000000791b */ /* 0x023fea0003800000 */
.L_x_855:
[----:B------:R-:W-:Y:S05]  /*2350*/  BSYNC B2 ;  /* 0x0000000000027941 */ /* 0x000fea0003800000 */
.L_x_854:
        /* <DEDUP_REMOVED lines=8> */
.L_x_856:
        /* <DEDUP_REMOVED lines=8> */
.L_x_857:
[----:B------:R-:W-:Y:S02]  /*2460*/  MOV R69, R53 ;  /* 0x0000003500457202 */ /* 0x000fe40000000f00 */
[----:B------:R-:W-:Y:S02]  /*2470*/  MOV R54, R55 ;  /* 0x0000003700367202 */ /* 0x000fe40000000f00 */
[----:B------:R-:W-:-:S03]  /*2480*/  MOV R55, 0xffffffff ;  /* 0xffffffff00377802 */ /* 0x000fc60000000f00 */
[----:B------:R-:W-:-:S07]  /*2490*/  FADD.FTZ R52, R52, R54 ;  /* 0x0000003634347221 */ /* 0x000fce0000010000 */
[----:B------:R-:W-:Y:S05]  /*24a0*/  WARPSYNC.COLLECTIVE R55, `(.L_x_858) ;  /* 0x0000000037087348 */ /* 0x000fea0003c00000 */
[----:B------:R0:W1:Y:S02]  /*24b0*/  SHFL.BFLY P3, R55, R69, R68, R67 ;  /* 0x0c00004445377389 */ /* 0x0000640000060043 */
[----:B01----:R-:W-:Y:S05]  /*24c0*/  ENDCOLLECTIVE ;  /* 0x000000000000791b */ /* 0x003fea0003800000 */
.L_x_858:
        /* <DEDUP_REMOVED lines=8> */
.L_x_859:
[----:B------:R-:W-:Y:S02]  /*2550*/  MOV R69, R53 ;  /* 0x0000003500457202 */ /* 0x000fe40000000f00 */
[----:B------:R-:W-:Y:S02]  /*2560*/  MOV R54, R55 ;  /* 0x0000003700367202 */ /* 0x000fe40000000f00 */
[----:B------:R-:W-:-:S03]  /*2570*/  MOV R55, 0xffffffff ;  /* 0xffffffff00377802 */ /* 0x000fc60000000f00 */
[----:B------:R-:W-:-:S07]  /*2580*/  FADD.FTZ R52, R52, R54 ;  /* 0x0000003634347221 */ /* 0x000fce0000010000 */
[----:B------:R-:W-:Y:S05]  /*2590*/  WARPSYNC.COLLECTIVE R55, `(.L_x_860) ;  /* 0x0000000037087348 */ /* 0x000fea0003c00000 */
[----:B------:R0:W1:Y:S02]  /*25a0*/  SHFL.BFLY P3, R55, R69, R68, R67 ;  /* 0x0c00004445377389 */ /* 0x0000640000060043 */
[----:B01----:R-:W-:Y:S05]  /*25b0*/  ENDCOLLECTIVE ;  /* 0x000000000000791b */ /* 0x003fea0003800000 */
.L_x_860:
        /* <DEDUP_REMOVED lines=8> */
.L_x_861:
[----:B------:R-:W-:Y:S02]  /*2640*/  MOV R69, R53 ;  /* 0x0000003500457202 */ /* 0x000fe40000000f00 */
[----:B------:R-:W-:Y:S02]  /*2650*/  MOV R54, R55 ;  /* 0x0000003700367202 */ /* 0x000fe40000000f00 */
[----:B------:R-:W-:-:S03]  /*2660*/  MOV R55, 0xffffffff ;  /* 0xffffffff00377802 */ /* 0x000fc60000000f00 */
[----:B------:R-:W-:-:S07]  /*2670*/  FADD.FTZ R52, R52, R54 ;  /* 0x0000003634347221 */ /* 0x000fce0000010000 */
[----:B------:R-:W-:Y:S05]  /*2680*/  WARPSYNC.COLLECTIVE R55, `(.L_x_862) ;  /* 0x0000000037087348 */ /* 0x000fea0003c00000 */
[----:B------:R0:W1:Y:S02]  /*2690*/  SHFL.BFLY P3, R55, R69, R68, R67 ;  /* 0x0c00004445377389 */ /* 0x0000640000060043 */
[----:B01----:R-:W-:Y:S05]  /*26a0*/  ENDCOLLECTIVE ;  /* 0x000000000000791b */ /* 0x003fea0003800000 */
.L_x_862:
        /* <DEDUP_REMOVED lines=8> */
.L_x_863:
[----:B------:R-:W-:Y:S02]  /*2730*/  MOV R69, R53 ;  /* 0x0000003500457202 */ /* 0x000fe40000000f00 */
[----:B------:R-:W-:Y:S02]  /*2740*/  MOV R54, R55 ;  /* 0x0000003700367202 */ /* 0x000fe40000000f00 */
[----:B------:R-:W-:-:S07]  /*2750*/  MOV R55, 0xffffffff ;  /* 0xffffffff00377802 */ /* 0x000fce0000000f00 */
[----:B------:R-:W-:Y:S05]  /*2760*/  WARPSYNC.COLLECTIVE R55, `(.L_x_864) ;  /* 0x0000000037087348 */ /* 0x000fea0003c00000 */
[----:B------:R0:W1:Y:S02]  /*2770*/  SHFL.BFLY P3, R55, R69, R68, R67 ;  /* 0x0c00004445377389 */ /* 0x0000640000060043 */
[----:B01----:R-:W-:Y:S05]  /*2780*/  ENDCOLLECTIVE ;  /* 0x000000000000791b */ /* 0x003fea0003800000 */
.L_x_864:
[----:B------:R-:W-:Y:S05]  /*2790*/  BRA `(.L_x_865) ;  /* 0xffffffe400007947 */ /* 0x000fea000383ffff */
.L_x_866:
        /* <DEDUP_REMOVED lines=14> */
.L_x_6365:


//--------------------- .text._ZN10layer_norm22ln_bwd_finalize_kernelINS_22Kernel_traits_finalizeILj256E6__halfS2_S2_S2_fjLb0ELj1024ELj4ENS_18Kernel_traits_baseILj256ES2_S2_S2_S2_fjLj1024EEEEELb0ELb0EEEvNS_9BwdParamsE --------------------------
	.section	.text._ZN10layer_norm22ln_bwd_finalize_kernelINS_22Kernel_traits_finalizeILj256E6__halfS2_S2_S2_fjLb0ELj1024ELj4ENS_18Kernel_traits_baseILj256ES2_S2_S2_S2_fjLj1024EEEEELb0ELb0EEEvNS_9BwdParamsE,"ax",@progbits
	.align	128
        .global         _ZN10layer_norm22ln_bwd_finalize_kernelINS_22Kernel_traits_finalizeILj256E6__halfS2_S2_S2_fjLb0ELj1024ELj4ENS_18Kernel_traits_baseILj256ES2_S2_S2_S2_fjLj1024EEEEELb0ELb0EEEvNS_9BwdParamsE
        .type           _ZN10layer_norm22ln_bwd_finalize_kernelINS_22Kernel_traits_finalizeILj256E6__halfS2_S2_S2_fjLb0ELj1024ELj4ENS_18Kernel_traits_baseILj256ES2_S2_S2_S2_fjLj1024EEEEELb0ELb0EEEvNS_9BwdParamsE,@function
        .size           _ZN10layer_norm22ln_bwd_finalize_kernelINS_22Kernel_traits_finalizeILj256E6__halfS2_S2_S2_fjLb0ELj1024ELj4ENS_18Kernel_traits_baseILj256ES2_S2_S2_S2_fjLj1024EEEEELb0ELb0EEEvNS_9BwdParamsE,(.L_x_6366 - _ZN10layer_norm22ln_bwd_finalize_kernelINS_22Kernel_traits_finalizeILj256E6__halfS2_S2_S2_fjLb0ELj1024ELj4ENS_18Kernel_traits_baseILj256ES2_S2_S2_S2_fjLj1024EEEEELb0ELb0EEEvNS_9BwdParamsE)
        .other          _ZN10layer_norm22ln_bwd_finalize_kernelINS_22Kernel_traits_finalizeILj256E6__halfS2_S2_S2_fjLb0ELj1024ELj4ENS_18Kernel_traits_baseILj256ES2_S2_S2_S2_fjLj1024EEEEELb0ELb0EEEvNS_9BwdParamsE,@"STO_CUDA_ENTRY STV_DEFAULT"
_ZN10layer_norm22ln_bwd_finalize_kernelINS_22Kernel_traits_finalizeILj256E6__halfS2_S2_S2_fjLb0ELj1024ELj4ENS_18Kernel_traits_baseILj256ES2_S2_S2_S2_fjLj1024EEEEELb0ELb0EEEvNS_9BwdParamsE:
.text._ZN10layer_norm22ln_bwd_finalize_kernelINS_22Kernel_traits_finalizeILj256E6__halfS2_S2_S2_fjLb0ELj1024ELj4ENS_18Kernel_traits_baseILj256ES2_S2_S2_S2_fjLj1024EEEEELb0ELb0EEEvNS_9BwdParamsE:
        /* <DEDUP_REMOVED lines=78> */
.L_x_871:
        /* <DEDUP_REMOVED lines=118> */
.L_x_870:
[----:B------:R-:W-:Y:S05]  /*0c40*/  BSYNC.RECONVERGENT B1 ;  /* 0x0000000000017941 */ /* 0x000fea0003800200 */
.L_x_869:
        /* <DEDUP_REMOVED lines=68> */
.L_x_873:
[----:B------:R-:W-:Y:S05]  /*1090*/  BSYNC.RECONVERGENT B1 ;  /* 0x0000000000017941 */ /* 0x000fea0003800200 */
.L_x_872:
        /* <DEDUP_REMOVED lines=37> */
.L_x_875:
[----:B------:R-:W-:Y:S05]  /*12f0*/  BSYNC.RECONVERGENT B1 ;  /* 0x0000000000017941 */ /* 0x000fea0003800200 */
.L_x_874:
[----:B------:R-:W-:Y:S05]  /*1300*/  @!P1 BRA `(.L_x_868) ;  /* 0x00000000003c9947 */ /* 0x000fea0003800000 */
[----:B------:R-:W0:Y:S01]  /*1310*/  LDC.64 R8, c[0x0][0x440] ;  /* 0x00011000ff087b82 */ /* 0x000e220000000a00 */
[----:B------:R-:W-:Y:S01]  /*1320*/  IMAD R2, R2, R54, R7 ;  /* 0x0000003602027224 */ /* 0x000fe200078e0207 */
[----:B------:R-:W-:-:S04]  /*1330*/  IADD3 R0, PT, PT, -R0, RZ, RZ ;  /* 0x000000ff00007210 */ /* 0x000fc80007ffe1ff */
[----:B------:R-:W-:Y:S02]  /*1340*/  IADD3 R13, PT, PT, R57, R2, RZ ;  /* 0x00000002390d7210 */ /* 0x000fe40007ffe0ff */
[----:B------:R-:W1:Y:S05]  /*1350*/  LDC.64 R10, c[0x0][0x448] ;  /* 0x00011200ff0a7b82 */ /* 0x000e6a0000000a00 */
.L_x_876:
        /* <DEDUP_REMOVED lines=10> */
.L_x_868:
[----:B------:R-:W-:Y:S05]  /*1400*/  BSYNC.RECONVERGENT B0 ;  /* 0x0000000000007941 */ /* 0x000fea0003800200 */
.L_x_867:
        /* <DEDUP_REMOVED lines=57> */
[----:B0-----:R-:W-:Y:S02]  /*17a0*/  F2FP.F16.F32.PACK_AB R7, R7, R6 ;  /* 0x000000060707723e */ /* 0x001fe400000000ff */
[----:B--2---:R-:W-:-:S03]  /*17b0*/  F2FP.F16.F32.PACK_AB R11, R11, R10 ;  /* 0x0000000a0b0b723e */ /* 0x004fc600000000ff */
[----:B------:R-:W-:Y:S04]  /*17c0*/  STG.E desc[UR6][R2.64], R7 ;  /* 0x0000000702007986 */ /* 0x000fe8000c101906 */
[----:B------:R-:W-:Y:S01]  /*17d0*/  STG.E desc[UR6][R4.64], R11 ;  /* 0x0000000b04007986 */ /* 0x000fe2000c101906 */
[----:B------:R-:W-:Y:S05]  /*17e0*/  EXIT ;  /* 0x000000000000794d */ /* 0x000fea0003800000 */
.L_x_877:
        /* <DEDUP_REMOVED lines=9> */
.L_x_6366:


//--------------------- .text._ZN10layer_norm13ln_bwd_kernelINS_13Kernel_traitsI6__halfS2_S2_S2_fjLj256ELj1ELj4ELj1ELj16ENS_18Kernel_traits_baseILj256ES2_S2_S2_S2_fjLj128EEEEELb1ELb0ELb1ELb0EEEvNS_9BwdParamsE --------------------------
	.section	.text._ZN10layer_norm13ln_bwd_kernelINS_13Kernel_traitsI6__halfS2_S2_S2_fjLj256ELj1ELj4ELj1ELj16ENS_18Kernel_traits_baseILj256ES2_S2_S2_S2_fjLj128EEEEELb1ELb0ELb1ELb0EEEvNS_9BwdParamsE,"ax",@progbits
	.align	128
        .global         _ZN10layer_norm13ln_bwd_kernelINS_13Kernel_traitsI6__halfS2_S2_S2_fjLj256ELj1ELj4ELj1ELj16ENS_18Kernel_traits_baseILj256ES2_S2_S2_S2_fjLj128EEEEELb1ELb0ELb1ELb0EEEvNS_9BwdParamsE
        .type           _ZN10layer_norm13ln_bwd_kernelINS_13Kernel_traitsI6__halfS2_S2_S2_fjLj256ELj1ELj4ELj1ELj16ENS_18Kernel_traits_baseILj256ES2_S2_S2_S2_fjLj128EEEEELb1ELb0ELb1ELb0EEEvNS_9BwdParamsE,@function
        .size           _ZN10layer_norm13ln_bwd_kernelINS_13Kernel_traitsI6__halfS2_S2_S2_fjLj256ELj1ELj4ELj1ELj16ENS_18Kernel_traits_baseILj256ES2_S2_S2_S2_fjLj128EEEEELb1ELb0ELb1ELb0EEEvNS_9BwdParamsE,(.L_x_6367 - _ZN10layer_norm13ln_bwd_kernelINS_13Kernel_traitsI6__halfS2_S2_S2_fjLj256ELj1ELj4ELj1ELj16ENS_18Kernel_traits_baseILj256ES2_S2_S2_S2_fjLj128EEEEELb1ELb0ELb1ELb0EEEvNS_9BwdParamsE)
        .other          _ZN10layer_norm13ln_bwd_kernelINS_13Kernel_traitsI6__halfS2_S2_S2_fjLj256ELj1ELj4ELj1ELj16ENS_18Kernel_traits_baseILj256ES2_S2_S2_S2_fjLj128EEEEELb1ELb0ELb1ELb0EEEvNS_9BwdParamsE,@"STO_CUDA_ENTRY STV_DEFAULT"
_ZN10layer_norm13ln_bwd_kernelINS_13Kernel_traitsI6__halfS2_S2_S2_fjLj256ELj1ELj4ELj1ELj16ENS_18Kernel_traits_baseILj256ES2_S2_S2_S2_fjLj128EEEEELb1ELb0ELb1ELb0EEEvNS_9BwdParamsE:
.text._ZN10layer_norm13ln_bwd_kernelINS_13Kernel_traitsI6__halfS2_S2_S2_fjLj256ELj1ELj4ELj1ELj16ENS_18Kernel_traits_baseILj256ES2_S2_S2_S2_fjLj128EEEEELb1ELb0ELb1ELb0EEEvNS_9BwdParamsE:
        /* <DEDUP_REMOVED lines=14> */
[----:B------:R-:W-:Y:S01]  /*00e0*/  IADD3 R77, PT, PT, R4, -UR4, RZ ;  /* 0x80000004044d7c10 */ /* 0x000fe2000fffe0ff */
[----:B------:R-:W0:Y:S03]  /*00f0*/  LDCU.64 UR22, c[0x0][0x478] ;  /* 0x00008f00ff1677ac */ /* 0x000e260008000a00 */
        /* <DEDUP_REMOVED lines=19> */
[----:B------:R-:W-:-:S07]  /*0230*/  HFMA2 R28, -RZ, RZ, 0, 0 ;  /* 0x00000000ff1c7431 */ /* 0x000fce00000001ff */
.L_x_906:
        /* <DEDUP_REMOVED lines=16> */
[----:B-----5:R-:W-:Y:S02]  /*0340*/  ISETP.GE.AND P1, PT, R58, 0x1, PT ;  /* 0x000000013a00780c */ /* 0x020fe40003f26270 */
[----:B------:R-:W-:Y:S02]  /*0350*/  ISETP.GE.U32.AND P3, PT, R77, 0x20, PT ;  /* 0x000000204d00780c */ /* 0x000fe40003f66070 */
[----:B------:R-:W-:-:S09]  /*0360*/  MOV R66, RZ ;  /* 0x000000ff00427202 */ /* 0x000fd20000000f00 */
        /* <DEDUP_REMOVED lines=9> */
[----:B------:R-:W-:Y:S01]  /*0400*/  @P1 MOV R54, R61 ;  /* 0x0000003d00361202 */ /* 0x000fe20000000f00 */
[----:B------:R-:W-:Y:S01]  /*0410*/  HFMA2 R61, -RZ, RZ, 0, 0 ;  /* 0x00000000ff3d7431 */ /* 0x000fe200000001ff */
[----:B------:R-:W-:-:S02]  /*0420*/  @P1 MOV R55, RZ ;  /* 0x000000ff00371202 */ /* 0x000fc40000000f00 */
[----:B------:R-:W-:Y:S01]  /*0430*/  LEA.HI.SX32 R53, R53, R71, 0x1d ;  /* 0x0000004735357211 */ /* 0x000fe200078feaff */
[----:B------:R-:W-:Y:S06]  /*0440*/  @!P3 BRA `(.L_x_882) ;  /* 0x000000080050b947 */ /* 0x000fec0003800000 */
[----:B------:R-:W0:Y:S01]  /*0450*/  LDC.64 R4, c[0x0][0x3a8] ;  /* 0x0000ea00ff047b82 */ /* 0x000e220000000a00 */
[----:B------:R-:W-:Y:S02]  /*0460*/  VIADD R0, R60, 0xffffffff ;  /* 0xffffffff3c007836 */ /* 0x000fe40000000000 */
[----:B------:R-:W-:-:S04]  /*0470*/  IMAD.WIDE R56, R2, 0x4, R56 ;  /* 0x0000000402387825 */ /* 0x000fc800078e0238 */
[----:B------:R-:W-:Y:S01]  /*0480*/  IMAD R0, R0, R67, RZ ;  /* 0x0000004300007224 */ /* 0x000fe200078e02ff */
[----:B------:R-:W1:Y:S01]  /*0490*/  LDC.64 R8, c[0x0][0x428] ;  /* 0x00010a00ff087b82 */ /* 0x000e620000000a00 */
[----:B------:R-:W2:Y:S03]  /*04a0*/  LDG.E R50, desc[UR6][R56.64] ;  /* 0x0000000638327981 */ /* 0x000ea6000c1e1900 */
[----:B------:R-:W-:-:S04]  /*04b0*/  SHF.R.S32.HI R11, RZ, 0x1f, R0 ;  /* 0x0000001fff0b7819 */ /* 0x000fc80000011400 */
[----:B------:R-:W-:Y:S01]  /*04c0*/  LEA.HI R11, R11, R0, RZ, 0x3 ;  /* 0x000000000b0b7211 */ /* 0x000fe200078f18ff */
[----:B------:R-:W3:Y:S03]  /*04d0*/  LDC.U8 R70, c[0x0][0x410] ;  /* 0x00010400ff467b82 */ /* 0x000ee60000000000 */
[----:B------:R-:W-:Y:S01]  /*04e0*/  LEA.HI.SX32 R11, R11, R71, 0x1d ;  /* 0x000000470b0b7211 */ /* 0x000fe200078feaff */
[----:B0-----:R-:W-:-:S06]  /*04f0*/  IMAD.WIDE.U32 R4, R53, 0x10, R4 ;  /* 0x0000001035047825 */ /* 0x001fcc00078e0004 */
[----:B------:R-:W4:Y:S01]  /*0500*/  LDG.E.128 R4, desc[UR6][R4.64] ;  /* 0x0000000604047981 */ /* 0x000f22000c1e1d00 */
[----:B-1----:R-:W-:-:S06]  /*0510*/  IMAD.WIDE.U32 R8, R11, 0x10, R8 ;  /* 0x000000100b087825 */ /* 0x002fcc00078e0008 */
[----:B------:R-:W4:Y:S01]  /*0520*/  LDG.E.128 R8, desc[UR6][R8.64] ;  /* 0x0000000608087981 */ /* 0x000f22000c1e1d00 */
[----:B------:R-:W-:-:S04]  /*0530*/  LEA R68, P0, R54, UR12, 0x3 ;  /* 0x0000000c36447c11 */ /* 0x000fc8000f8018ff */
[----:B------:R-:W-:-:S06]  /*0540*/  LEA.HI.X R69, R54, UR13, R55, 0x3, P0 ;  /* 0x0000000d36457c11 */ /* 0x000fcc00080f1c37 */
[----:B------:R-:W4:Y:S01]  /*0550*/  LDG.E.64 R68, desc[UR6][R68.64] ;  /* 0x0000000644447981 */ /* 0x000f22000c1e1b00 */
[----:B------:R-:W-:-:S04]  /*0560*/  ISETP.NE.U32.AND P0, PT, RZ, UR10, PT ;  /* 0x0000000aff007c0c */ /* 0x000fc8000bf05070 */
[----:B------:R-:W-:-:S13]  /*0570*/  ISETP.NE.AND.EX P0, PT, RZ, UR11, PT, P0 ;  /* 0x0000000bff007c0c */ /* 0x000fda000bf05300 */
[----:B------:R-:W0:Y:S02]  /*0580*/  @P0 LDC.64 R44, c[0x0][0x438] ;  /* 0x00010e00ff2c0b82 */ /* 0x000e240000000a00 */
[----:B0-----:R-:W-:-:S05]  /*0590*/  @P0 IMAD.WIDE.U32 R44, R53, 0x10, R44 ;  /* 0x00000010352c0825 */ /* 0x001fca00078e002c */
[----:B------:R0:W5:Y:S01]  /*05a0*/  @P0 LDG.E.128 R12, desc[UR6][R44.64] ;  /* 0x000000062c0c0981 */ /* 0x000162000c1e1d00 */
[----:B---3--:R-:W-:-:S04]  /*05b0*/  ISETP.NE.AND P0, PT, R70, RZ, PT ;  /* 0x000000ff4600720c */ /* 0x008fc80003f05270 */
[----:B--2---:R-:W-:Y:S01]  /*05c0*/  FSEL R50, R50, RZ, !P0 ;  /* 0x000000ff32327208 */ /* 0x004fe20004000000 */
[--C-:B----4-:R-:W-:Y:S02]  /*05d0*/  HADD2.F32 R51, -RZ, R5.reuse.H0_H0 ;  /* 0x20000005ff337230 */ /* 0x110fe40000004100 */
[--C-:B------:R-:W-:Y:S02]  /*05e0*/  HADD2.F32 R47, -RZ, R4.reuse.H0_H0 ;  /* 0x20000004ff2f7230 */ /* 0x100fe40000004100 */
[----:B------:R-:W-:Y:S02]  /*05f0*/  HADD2.F32 R49, -RZ, R4.H1_H1 ;  /* 0x30000004ff317230 */ /* 0x000fe40000004100 */
[----:B------:R-:W-:Y:S02]  /*0600*/  HADD2.F32 R5, -RZ, R5.H1_H1 ;  /* 0x30000005ff057230 */ /* 0x000fe40000004100 */
[--C-:B------:R-:W-:Y:S02]  /*0610*/  HADD2.F32 R53, -RZ, R6.reuse.H0_H0 ;  /* 0x20000006ff357230 */ /* 0x100fe40000004100 */
[----:B------:R-:W-:-:S02]  /*0620*/  HADD2.F32 R55, -RZ, R6.H1_H1 ;  /* 0x30000006ff377230 */ /* 0x000fc40000004100 */
[--C-:B------:R-:W-:Y:S02]  /*0630*/  HADD2.F32 R57, -RZ, R7.reuse.H0_H0 ;  /* 0x20000007ff397230 */ /* 0x100fe40000004100 */
[----:B------:R-:W-:Y:S02]  /*0640*/  HADD2.F32 R7, -RZ, R7.H1_H1 ;  /* 0x30000007ff077230 */ /* 0x000fe40000004100 */
[C---:B------:R-:W-:Y:S01]  /*0650*/  FADD.FTZ R0, -R50.reuse, R47 ;  /* 0x0000002f32007221 */ /* 0x040fe20000010100 */
[C---:B------:R-:W-:Y:S01]  /*0660*/  FADD.FTZ R4, -R50.reuse, R49 ;  /* 0x0000003132047221 */ /* 0x040fe20000010100 */
[C---:B------:R-:W-:Y:S01]  /*0670*/  FADD.FTZ R72, -R50.reuse, R51 ;  /* 0x0000003332487221 */ /* 0x040fe20000010100 */
[C---:B------:R-:W-:Y:S01]  /*0680*/  FADD.FTZ R70, -R50.reuse, R5 ;  /* 0x0000000532467221 */ /* 0x040fe20000010100 */
[C---:B------:R-:W-:Y:S01]  /*0690*/  FADD.FTZ R46, -R50.reuse, R53 ;  /* 0x00000035322e7221 */ /* 0x040fe20000010100 */
[C---:B0-----:R-:W-:Y:S01]  /*06a0*/  FADD.FTZ R44, -R50.reuse, R55 ;  /* 0x00000037322c7221 */ /* 0x041fe20000010100 */
[C---:B------:R-:W-:Y:S01]  /*06b0*/  FADD.FTZ R48, -R50.reuse, R57 ;  /* 0x0000003932307221 */ /* 0x040fe20000010100 */
[----:B------:R-:W-:Y:S01]  /*06c0*/  FADD.FTZ R50, -R50, R7 ;  /* 0x0000000732327221 */ /* 0x000fe20000010100 */
[----:B------:R-:W-:-:S02]  /*06d0*/  HADD2.F32 R7, -RZ, R8.H0_H0 ;  /* 0x20000008ff077230 */ /* 0x000fc40000004100 */
[--C-:B------:R-:W-:Y:S02]  /*06e0*/  HADD2.F32 R47, -RZ, R10.reuse.H0_H0 ;  /* 0x2000000aff2f7230 */ /* 0x100fe40000004100 */
[----:B------:R-:W-:Y:S02]  /*06f0*/  HADD2.F32 R56, -RZ, R10.H1_H1 ;  /* 0x3000000aff387230 */ /* 0x000fe40000004100 */
[----:B------:R-:W-:Y:S01]  /*0700*/  FMUL.FTZ R4, R3, R4 ;  /* 0x0000000403047220 */ /* 0x000fe20000410000 */
[----:B------:R-:W-:Y:S02]  /*0710*/  HADD2.F32 R8, -RZ, R8.H1_H1 ;  /* 0x30000008ff087230 */ /* 0x000fe40000004100 */
[----:B------:R-:W-:Y:S02]  /*0720*/  HADD2.F32 R45, -RZ, R9.H0_H0 ;  /* 0x20000009ff2d7230 */ /* 0x000fe40000004100 */
[--C-:B------:R-:W-:Y:S02]  /*0730*/  HADD2.F32 R49, -RZ, R11.reuse.H0_H0 ;  /* 0x2000000bff317230 */ /* 0x100fe40000004100 */
[----:B------:R-:W-:-:S02]  /*0740*/  HADD2.F32 R54, -RZ, R11.H1_H1 ;  /* 0x3000000bff367230 */ /* 0x000fc40000004100 */
[--C-:B------:R-:W-:Y:S02]  /*0750*/  HADD2.F32 R6, -RZ, R32.reuse.H1_H1 ;  /* 0x30000020ff067230 */ /* 0x100fe40000004100 */
[----:B------:R-:W-:Y:S02]  /*0760*/  HADD2.F32 R10, -RZ, R33.H0_H0 ;  /* 0x20000021ff0a7230 */ /* 0x000fe40000004100 */
[C---:B------:R-:W-:Y:S01]  /*0770*/  FMUL.FTZ R0, R3.reuse, R0 ;  /* 0x0000000003007220 */ /* 0x040fe20000410000 */
[----:B------:R-:W-:Y:S02]  /*0780*/  HADD2.F32 R66, -RZ, R9.H1_H1 ;  /* 0x30000009ff427230 */ /* 0x000fe40000004100 */
[----:B------:R-:W-:Y:S02]  /*0790*/  HADD2.F32 R5, -RZ, R32.H0_H0 ;  /* 0x20000020ff057230 */ /* 0x000fe40000004100 */
[----:B------:R-:W-:Y:S02]  /*07a0*/  HADD2.F32 R11, -RZ, R33.H1_H1 ;  /* 0x30000021ff0b7230 */ /* 0x000fe40000004100 */
[----:B------:R-:W-:Y:S01]  /*07b0*/  FMUL.FTZ R44, R3, R44 ;  /* 0x0000002c032c7220 */ /* 0x000fe20000410000 */
[----:B------:R-:W-:-:S02]  /*07c0*/  HADD2.F32 R53, -RZ, R34.H1_H1 ;  /* 0x30000022ff357230 */ /* 0x000fc40000004100 */
[-C--:B------:R-:W-:Y:S01]  /*07d0*/  FMUL.FTZ R6, R6, R8.reuse ;  /* 0x0000000806067220 */ /* 0x080fe20000410000 */
[----:B------:R-:W-:Y:S01]  /*07e0*/  FFMA.FTZ R17, R4, R8, R17 ;  /* 0x0000000804117223 */ /* 0x000fe20000010011 */
[----:B------:R-:W-:Y:S01]  /*07f0*/  FADD.FTZ R29, R29, R8 ;  /* 0x000000081d1d7221 */ /* 0x000fe20000010000 */
[----:B------:R-:W-:Y:S01]  /*0800*/  FMUL.FTZ R9, R10, R45 ;  /* 0x0000002d0a097220 */ /* 0x000fe20000410000 */
[-C--:B------:R-:W-:Y:S01]  /*0810*/  FMUL.FTZ R5, R5, R7.reuse ;  /* 0x0000000705057220 */ /* 0x080fe20000410000 */
[----:B------:R-:W-:Y:S01]  /*0820*/  FFMA.FTZ R16, R0, R7, R16 ;  /* 0x0000000700107223 */ /* 0x000fe20000010010 */
[----:B------:R-:W-:Y:S01]  /*0830*/  FADD.FTZ R28, R28, R7 ;  /* 0x000000071c1c7221 */ /* 0x000fe20000010000 */
[----:B------:R-:W-:Y:S01]  /*0840*/  FMUL.FTZ R8, R3, R70 ;  /* 0x0000004603087220 */ /* 0x000fe20000410000 */
[----:B------:R-:W-:Y:S01]  /*0850*/  FMUL.FTZ R10, R11, R66 ;  /* 0x000000420b0a7220 */ /* 0x000fe20000410000 */
[----:B------:R-:W-:Y:S01]  /*0860*/  FMUL.FTZ R7, R3, R72 ;  /* 0x0000004803077220 */ /* 0x000fe20000410000 */
[----:B------:R-:W-:-:S02]  /*0870*/  HADD2.F32 R70, -RZ, R34.H0_H0 ;  /* 0x20000022ff467230 */ /* 0x000fc40000004100 */
[----:B------:R-:W-:Y:S01]  /*0880*/  FMUL.FTZ R11, R3, R46 ;  /* 0x0000002e030b7220 */ /* 0x000fe20000410000 */
[-C--:B------:R-:W-:Y:S01]  /*0890*/  FMUL.FTZ R46, R53, R56.reuse ;  /* 0x00000038352e7220 */ /* 0x080fe20000410000 */
[----:B------:R-:W-:Y:S01]  /*08a0*/  FFMA.FTZ R21, R44, R56, R21 ;  /* 0x000000382c157223 */ /* 0x000fe20000010015 */
[----:B------:R-:W-:Y:S01]  /*08b0*/  FADD.FTZ R25, R25, R56 ;  /* 0x0000003819197221 */ /* 0x000fe20000010000 */
[----:B------:R-:W-:Y:S02]  /*08c0*/  HADD2.F32 R56, -RZ, R35.H0_H0 ;  /* 0x20000023ff387230 */ /* 0x000fe40000004100 */
[----:B------:R-:W-:Y:S01]  /*08d0*/  FFMA.FTZ R18, R7, R45, R18 ;  /* 0x0000002d07127223 */ /* 0x000fe20000010012 */
[----:B------:R-:W-:Y:S01]  /*08e0*/  FADD.FTZ R30, R30, R45 ;  /* 0x0000002d1e1e7221 */ /* 0x000fe20000010000 */
[----:B------:R-:W-:Y:S01]  /*08f0*/  FADD.FTZ R53, RZ, R5 ;  /* 0x00000005ff357221 */ /* 0x000fe20000010000 */
[----:B------:R-:W-:Y:S01]  /*0900*/  FFMA.FTZ R55, R0, R5, RZ ;  /* 0x0000000500377223 */ /* 0x000fe200000100ff */
[-C--:B------:R-:W-:Y:S01]  /*0910*/  FMUL.FTZ R45, R70, R47.reuse ;  /* 0x0000002f462d7220 */ /* 0x080fe20000410000 */
[----:B------:R-:W-:Y:S01]  /*0920*/  FFMA.FTZ R20, R11, R47, R20 ;  /* 0x0000002f0b147223 */ /* 0x000fe20000010014 */
[----:B------:R-:W-:Y:S01]  /*0930*/  FADD.FTZ R24, R24, R47 ;  /* 0x0000002f18187221 */ /* 0x000fe20000010000 */
[----:B------:R-:W-:Y:S01]  /*0940*/  FMUL.FTZ R47, R3, R48 ;  /* 0x00000030032f7220 */ /* 0x000fe20000410000 */
[----:B------:R-:W-:Y:S01]  /*0950*/  FFMA.FTZ R19, R8, R66, R19 ;  /* 0x0000004208137223 */ /* 0x000fe20000010013 */
[----:B------:R-:W-:Y:S01]  /*0960*/  FADD.FTZ R31, R31, R66 ;  /* 0x000000421f1f7221 */ /* 0x000fe20000010000 */
[----:B------:R-:W-:Y:S01]  /*0970*/  FMUL.FTZ R48, R56, R49 ;  /* 0x0000003138307220 */ /* 0x000fe20000410000 */
[----:B------:R-:W-:Y:S01]  /*0980*/  FADD.FTZ R56, R53, R6 ;  /* 0x0000000635387221 */ /* 0x000fe20000010000 */
[----:B------:R-:W-:-:S03]  /*0990*/  FFMA.FTZ R66, R4, R6, R55 ;  /* 0x0000000604427223 */ /* 0x000fc60000010037 */
[----:B------:R-:W-:Y:S01]  /*09a0*/  FADD.FTZ R53, R56, R9 ;  /* 0x0000000938357221 */ /* 0x000fe20000010000 */
[----:B------:R-:W-:Y:S01]  /*09b0*/  FFMA.FTZ R55, R7, R9, R66 ;  /* 0x0000000907377223 */ /* 0x000fe20000010042 */
[----:B------:R-:W-:Y:S02]  /*09c0*/  HADD2.F32 R57, -RZ, R35.H1_H1 ;  /* 0x30000023ff397230 */ /* 0x000fe40000004100 */
[----:B------:R-:W-:Y:S01]  /*09d0*/  FADD.FTZ R56, R53, R10 ;  /* 0x0000000a35387221 */ /* 0x000fe20000010000 */
[----:B------:R-:W-:Y:S01]  /*09e0*/  FFMA.FTZ R66, R8, R10, R55 ;  /* 0x0000000a08427223 */ /* 0x000fe20000010037 */
[----:B------:R-:W-:Y:S01]  /*09f0*/  FFMA.FTZ R22, R47, R49, R22 ;  /* 0x000000312f167223 */ /* 0x000fe20000010016 */
[----:B------:R-:W-:Y:S01]  /*0a00*/  FADD.FTZ R26, R26, R49 ;  /* 0x000000311a1a7221 */ /* 0x000fe20000010000 */
[----:B------:R-:W-:Y:S01]  /*0a10*/  FMUL.FTZ R49, R3, R50 ;  /* 0x0000003203317220 */ /* 0x000fe20000410000 */
[----:B------:R-:W-:Y:S01]  /*0a20*/  FADD.FTZ R53, R56, R45 ;  /* 0x0000002d38357221 */ /* 0x000fe20000010000 */
[----:B------:R-:W-:Y:S01]  /*0a30*/  FFMA.FTZ R55, R11, R45, R66 ;  /* 0x0000002d0b377223 */ /* 0x000fe20000010042 */
[-C--:B------:R-:W-:Y:S01]  /*0a40*/  FMUL.FTZ R50, R57, R54.reuse ;  /* 0x0000003639327220 */ /* 0x080fe20000410000 */
[----:B------:R-:W-:Y:S01]  /*0a50*/  FFMA.FTZ R23, R49, R54, R23 ;  /* 0x0000003631177223 */ /* 0x000fe20000010017 */
[----:B------:R-:W-:Y:S01]  /*0a60*/  FADD.FTZ R27, R27, R54 ;  /* 0x000000361b1b7221 */ /* 0x000fe20000010000 */
[----:B------:R-:W-:Y:S01]  /*0a70*/  FADD.FTZ R53, R53, R46 ;  /* 0x0000002e35357221 */ /* 0x000fe20000010000 */
[----:B------:R-:W-:-:S03]  /*0a80*/  FFMA.FTZ R54, R44, R46, R55 ;  /* 0x0000002e2c367223 */ /* 0x000fc60000010037 */
[----:B------:R-:W-:Y:S01]  /*0a90*/  FADD.FTZ R53, R53, R48 ;  /* 0x0000003035357221 */ /* 0x000fe20000010000 */
[----:B------:R-:W-:Y:S01]  /*0aa0*/  FFMA.FTZ R54, R47, R48, R54 ;  /* 0x000000302f367223 */ /* 0x000fe20000010036 */
[C-C-:B------:R-:W-:Y:S02]  /*0ab0*/  SHF.R.U64 R65, R68.reuse, 0x8, R69.reuse ;  /* 0x0000000844417819 */ /* 0x140fe40000001245 */
[C-C-:B------:R-:W-:Y:S01]  /*0ac0*/  SHF.R.U64 R64, R68.reuse, 0x10, R69.reuse ;  /* 0x0000001044407819 */ /* 0x140fe20000001245 */
[----:B------:R-:W-:Y:S01]  /*0ad0*/  FADD.FTZ R61, R53, R50 ;  /* 0x00000032353d7221 */ /* 0x000fe20000010000 */
[--C-:B------:R-:W-:Y:S01]  /*0ae0*/  SHF.R.U64 R63, R68, 0x18, R69.reuse ;  /* 0x00000018443f7819 */ /* 0x100fe20000001245 */
[----:B------:R-:W-:Y:S01]  /*0af0*/  FFMA.FTZ R66, R49, R50, R54 ;  /* 0x0000003231427223 */ /* 0x000fe20000010036 */
[--C-:B------:R-:W-:Y:S02]  /*0b00*/  SHF.R.U32.HI R59, RZ, 0x8, R69.reuse ;  /* 0x00000008ff3b7819 */ /* 0x100fe40000011645 */
[----:B------:R-:W-:-:S02]  /*0b10*/  SHF.R.U32.HI R51, RZ, 0x10, R69 ;  /* 0x00000010ff337819 */ /* 0x000fc40000011645 */
[----:B------:R-:W-:Y:S02]  /*0b20*/  SHF.R.U32.HI R52, RZ, 0x18, R69 ;  /* 0x00000018ff347819 */ /* 0x000fe40000011645 */
[----:B------:R-:W-:Y:S01]  /*0b30*/  PRMT R62, R69, 0x7610, R62 ;  /* 0x00007610453e7816 */ /* 0x000fe2000000003e */
[----:B------:R-:W-:Y:S06]  /*0b40*/  BRA `(.L_x_882) ;  /* 0x0000000000907947 */ /* 0x000fec0003800000 */
.L_x_881:
[----:B-----5:R-:W-:Y:S01]  /*0b50*/  ISETP.GE.AND P1, PT, R58, 0x1, PT ;  /* 0x000000013a00780c */ /* 0x020fe20003f26270 */
[----:B------:R-:W-:Y:S01]  /*0b60*/  HFMA2 R61, -RZ, RZ, 0, 0 ;  /* 0x00000000ff3d7431 */ /* 0x000fe200000001ff */
        /* <DEDUP_REMOVED lines=9> */
[----:B------:R-:W-:-:S04]  /*0c00*/  @P1 LEA.HI.SX32 R53, R53, R71, 0x1d ;  /* 0x0000004735351211 */ /* 0x000fc800078feaff */
[----:B------:R-:W-:Y:S01]  /*0c10*/  @P1 MOV R54, R53 ;  /* 0x0000003500361202 */ /* 0x000fe20000000f00 */
        /* <DEDUP_REMOVED lines=12> */
[----:B-1----:R-:W-:Y:S01]  /*0ce0*/  @P0 IMAD.WIDE.U32 R52, R51, 0x10, R52 ;  /* 0x0000001033340825 */ /* 0x002fe200078e0034 */
[----:B------:R-:W-:-:S04]  /*0cf0*/  MOV R66, RZ ;  /* 0x000000ff00427202 */ /* 0x000fc80000000f00 */
[----:B------:R0:W5:Y:S01]  /*0d00*/  @P0 LDG.E.128 R12, desc[UR6][R52.64] ;  /* 0x00000006340c0981 */ /* 0x000162000c1e1d00 */
[--C-:B--2---:R-:W-:Y:S02]  /*0d10*/  SHF.R.U32.HI R54, RZ, 0x18, R69.reuse ;  /* 0x00000018ff367819 */ /* 0x104fe40000011645 */
[C-C-:B------:R-:W-:Y:S02]  /*0d20*/  SHF.R.U64 R65, R68.reuse, 0x8, R69.reuse ;  /* 0x0000000844417819 */ /* 0x140fe40000001245 */
[C-C-:B------:R-:W-:Y:S02]  /*0d30*/  SHF.R.U64 R64, R68.reuse, 0x10, R69.reuse ;  /* 0x0000001044407819 */ /* 0x140fe40000001245 */
[--C-:B------:R-:W-:Y:S02]  /*0d40*/  SHF.R.U64 R63, R68, 0x18, R69.reuse ;  /* 0x00000018443f7819 */ /* 0x100fe40000001245 */
[--C-:B------:R-:W-:Y:S02]  /*0d50*/  SHF.R.U32.HI R59, RZ, 0x8, R69.reuse ;  /* 0x00000008ff3b7819 */ /* 0x100fe40000011645 */
[----:B------:R-:W-:-:S02]  /*0d60*/  SHF.R.U32.HI R51, RZ, 0x10, R69 ;  /* 0x00000010ff337819 */ /* 0x000fc40000011645 */
[----:B------:R-:W-:Y:S02]  /*0d70*/  PRMT R62, R69, 0x7610, R62 ;  /* 0x00007610453e7816 */ /* 0x000fe4000000003e */
[----:B0-----:R-:W-:-:S07]  /*0d80*/  PRMT R52, R54, 0x7610, R52 ;  /* 0x0000761036347816 */ /* 0x001fce0000000034 */
.L_x_882:
[----:B------:R-:W-:Y:S05]  /*0d90*/  BSYNC.RECONVERGENT B1 ;  /* 0x0000000000017941 */ /* 0x000fea0003800200 */
.L_x_880:
        /* <DEDUP_REMOVED lines=20> */
.L_x_918:
[----:B------:R-:W-:Y:S05]  /*0ee0*/  @!P3 BRA.U `(.L_x_884) ;  /* 0x0000001900e4b947 */ /* 0x000fea0003800000 */
[----:B------:R-:W3:Y:S01]  /*0ef0*/  @P1 LDC R55, c[0x0][0x388] ;  /* 0x0000e200ff371b82 */ /* 0x000ee20000000800 */
[----:B------:R-:W4:Y:S01]  /*0f00*/  S2R R57, SR_TID.X ;  /* 0x0000000000397919 */ /* 0x000f220000002100 */
[----:B------:R-:W-:Y:S01]  /*0f10*/  @P1 VIADD R58, R58, 0xffffffff ;  /* 0xffffffff3a3a1836 */ /* 0x000fe20000000000 */
[----:B------:R-:W-:Y:S03]  /*0f20*/  BSSY.RECONVERGENT B2, `(.L_x_884) ;  /* 0x00001b5000027945 */ /* 0x000fe60003800200 */
[----:B---3--:R-:W-:Y:S02]  /*0f30*/  @P1 IMAD R55, R58, R55, RZ ;  /* 0x000000373a371224 */ /* 0x008fe400078e02ff */
[----:B-1----:R-:W-:Y:S01]  /*0f40*/  FADD.FTZ R58, R53, R66 ;  /* 0x00000042353a7221 */ /* 0x002fe20000010000 */
[----:B0-2---:R-:W-:Y:S02]  /*0f50*/  FADD.FTZ R53, R56, R67 ;  /* 0x0000004338357221 */ /* 0x005fe40000010000 */
[----:B------:R-:W-:-:S02]  /*0f60*/  @P1 SHF.R.S32.HI R54, RZ, 0x1f, R55 ;  /* 0x0000001fff361819 */ /* 0x000fc40000011437 */
[----:B----4-:R-:W-:Y:S02]  /*0f70*/  LOP3.LUT R57, R57, 0x1f, RZ, 0xc0, !PT ;  /* 0x0000001f39397812 */ /* 0x010fe400078ec0ff */
[----:B------:R-:W-:-:S04]  /*0f80*/  @P1 LEA.HI R54, R54, R55, RZ, 0x3 ;  /* 0x0000003736361211 */ /* 0x000fc800078f18ff */
[----:B------:R-:W-:Y:S02]  /*0f90*/  @P1 LEA.HI.SX32 R57, R54, R57, 0x1d ;  /* 0x0000003936391211 */ /* 0x000fe400078feaff */
[----:B------:R-:W-:Y:S02]  /*0fa0*/  CS2R R54, SRZ ;  /* 0x0000000000367805 */ /* 0x000fe4000001ff00 */
[----:B------:R-:W-:Y:S02]  /*0fb0*/  @P1 MOV R55, RZ ;  /* 0x000000ff00371202 */ /* 0x000fe40000000f00 */
[----:B------:R-:W-:Y:S01]  /*0fc0*/  @P1 MOV R54, R57 ;  /* 0x0000003900361202 */ /* 0x000fe20000000f00 */
[----:B------:R-:W-:Y:S06]  /*0fd0*/  @!P3 BRA `(.L_x_885) ;  /* 0x0000001800a4b947 */ /* 0x000fec0003800000 */
[----:B------:R-:W0:Y:S01]  /*0fe0*/  LDC.U8 R61, c[0x0][0x410] ;  /* 0x00010400ff3d7b82 */ /* 0x000e220000000000 */
[----:B------:R-:W-:Y:S01]  /*0ff0*/  UISETP.NE.U32.AND UP0, UPT, UR10, URZ, UPT ;  /* 0x000000ff0a00728c */ /* 0x000fe2000bf05070 */
[----:B------:R-:W-:Y:S01]  /*1000*/  FMUL.FTZ R58, R58, UR9 ;  /* 0x000000093a3a7c20 */ /* 0x000fe20008410000 */
[----:B------:R-:W-:Y:S01]  /*1010*/  BSSY.RECONVERGENT B1, `(.L_x_886) ;  /* 0x0000194000017945 */ /* 0x000fe20003800200 */
[----:B------:R-:W-:Y:S01]  /*1020*/  FMUL.FTZ R53, R53, UR9 ;  /* 0x0000000935357c20 */ /* 0x000fe20008410000 */
[----:B------:R-:W-:Y:S01]  /*1030*/  UISETP.NE.AND.EX UP0, UPT, UR11, URZ, UPT, UP0 ;  /* 0x000000ff0b00728c */ /* 0x000fe2000bf05300 */
[----:B0-----:R-:W-:-:S04]  /*1040*/  ISETP.NE.AND P0, PT, R61, RZ, PT ;  /* 0x000000ff3d00720c */ /* 0x001fc80003f05270 */
[----:B------:R-:W-:-:S04]  /*1050*/  FSEL R58, R58, RZ, !P0 ;  /* 0x000000ff3a3a7208 */ /* 0x000fc80004000000 */
[----:B------:R-:W-:Y:S05]  /*1060*/  BRA.U UP0, `(.L_x_887) ;  /* 0x0000000d00487547 */ /* 0x000fea000b800000 */
        /* <DEDUP_REMOVED lines=16> */
[----:B------:R-:W-:-:S04]  /*1170*/  F2FP.F16.F32.PACK_AB R56, RZ, R56 ;  /* 0x00000038ff38723e */ /* 0x000fc800000000ff */
[----:B------:R-:W-:-:S07]  /*1180*/  PRMT R36, R56, 0x7610, R36 ;  /* 0x0000761038247816 */ /* 0x000fce0000000024 */
.L_x_890:
[----:B------:R-:W-:Y:S05]  /*1190*/  BSYNC.RECONVERGENT B3 ;  /* 0x0000000000037941 */ /* 0x000fea0003800200 */
.L_x_889:
        /* <DEDUP_REMOVED lines=13> */
.L_x_892:
[----:B------:R-:W-:Y:S05]  /*1270*/  BSYNC.RECONVERGENT B3 ;  /* 0x0000000000037941 */ /* 0x000fea0003800200 */
.L_x_891:
        /* <DEDUP_REMOVED lines=13> */
.L_x_894:
[----:B------:R-:W-:Y:S05]  /*1350*/  BSYNC.RECONVERGENT B3 ;  /* 0x0000000000037941 */ /* 0x000fea0003800200 */
.L_x_893:
        /* <DEDUP_REMOVED lines=13> */
.L_x_896:
[----:B------:R-:W-:Y:S05]  /*1430*/  BSYNC.RECONVERGENT B3 ;  /* 0x0000000000037941 */ /* 0x000fea0003800200 */
.L_x_895:
        /* <DEDUP_REMOVED lines=13> */
.L_x_898:
[----:B------:R-:W-:Y:S05]  /*1510*/  BSYNC.RECONVERGENT B3 ;  /* 0x0000000000037941 */ /* 0x000fea0003800200 */
.L_x_897:
        /* <DEDUP_REMOVED lines=13> */
.L_x_900:
[----:B------:R-:W-:Y:S05]  /*15f0*/  BSYNC.RECONVERGENT B3 ;  /* 0x0000000000037941 */ /* 0x000fea0003800200 */
.L_x_899:
        /* <DEDUP_REMOVED lines=13> */
.L_x_902:
[----:B------:R-:W-:Y:S05]  /*16d0*/  BSYNC.RECONVERGENT B3 ;  /* 0x0000000000037941 */ /* 0x000fea0003800200 */
.L_x_901:
        /* <DEDUP_REMOVED lines=11> */
[----:B------:R-:W-:Y:S01]  /*1790*/  PRMT R39, R39, 0x5410, R3 ;  /* 0x0000541027277816 */ /* 0x000fe20000000003 */
[----:B------:R-:W-:Y:S06]  /*17a0*/  BRA `(.L_x_903) ;  /* 0x0000001000687947 */ /* 0x000fec0003800000 */
.L_x_888:
[----:B------:R-:W0:Y:S01]  /*17b0*/  @P1 LDC.64 R40, c[0x0][0x408] ;  /* 0x00010200ff281b82 */ /* 0x000e220000000a00 */
[-CC-:B------:R-:W-:Y:S01]  /*17c0*/  FFMA.FTZ R56, R0, R53.reuse, R58.reuse ;  /* 0x0000003500387223 */ /* 0x180fe2000001003a */
[-CC-:B------:R-:W-:Y:S01]  /*17d0*/  FFMA.FTZ R57, R4, R53.reuse, R58.reuse ;  /* 0x0000003504397223 */ /* 0x180fe2000001003a */
[----:B------:R-:W-:Y:S01]  /*17e0*/  ISETP.GT.AND P0, PT, R60, RZ, PT ;  /* 0x000000ff3c00720c */ /* 0x000fe20003f04270 */
[-C--:B------:R-:W-:Y:S01]  /*17f0*/  FFMA.FTZ R73, R44, R53.reuse, R58 ;  /* 0x000000352c497223 */ /* 0x080fe2000001003a */
        /* <DEDUP_REMOVED lines=12> */
[----:B------:R-:W-:Y:S01]  /*18c0*/  FFMA.FTZ R60, R7, R53, R58 ;  /* 0x00000035073c7223 */ /* 0x000fe2000001003a */
[----:B------:R-:W-:Y:S01]  /*18d0*/  @P1 LOP3.LUT P3, RZ, R65, 0xff, RZ, 0xc0, !PT ;  /* 0x000000ff41ff1812 */ /* 0x000fe2000786c0ff */
[----:B------:R-:W-:Y:S01]  /*18e0*/  FADD.FTZ R72, R46, -R73 ;  /* 0x800000492e487221 */ /* 0x000fe20000010000 */
[----:B------:R-:W-:Y:S01]  /*18f0*/  FSEL R57, R57, RZ, P0 ;  /* 0x000000ff39397208 */ /* 0x000fe20000000000 */
[----:B------:R-:W-:Y:S01]  /*1900*/  FADD.FTZ R60, R9, -R60 ;  /* 0x8000003c093c7221 */ /* 0x000fe20000010000 */
[----:B------:R-:W-:Y:S01]  /*1910*/  FADD.FTZ R74, R48, -R74 ;  /* 0x8000004a304a7221 */ /* 0x000fe20000010000 */
[----:B------:R-:W-:Y:S01]  /*1920*/  FMUL.FTZ R72, R3, R72 ;  /* 0x0000004803487220 */ /* 0x000fe20000410000 */
[----:B0-----:R-:W-:Y:S01]  /*1930*/  @P1 FMUL.FTZ R41, R75, R41 ;  /* 0x000000294b291220 */ /* 0x001fe20000410000 */
[C---:B------:R-:W-:Y:S01]  /*1940*/  FMUL.FTZ R60, R3.reuse, R60 ;  /* 0x0000003c033c7220 */ /* 0x040fe20000410000 */
[----:B------:R-:W-:-:S02]  /*1950*/  FMUL.FTZ R74, R3, R74 ;  /* 0x0000004a034a7220 */ /* 0x000fc40000410000 */
[----:B------:R-:W-:Y:S01]  /*1960*/  @P1 FMUL.FTZ R61, R41, R40 ;  /* 0x00000028293d1220 */ /* 0x000fe20000410000 */
[----:B------:R-:W-:Y:S01]  /*1970*/  FSEL R72, R72, RZ, P0 ;  /* 0x000000ff48487208 */ /* 0x000fe20000000000 */
[----:B------:R-:W0:Y:S01]  /*1980*/  @P1 LDC.64 R40, c[0x0][0x408] ;  /* 0x00010200ff281b82 */ /* 0x000e220000000a00 */
[----:B------:R-:W-:Y:S01]  /*1990*/  FSEL R60, R60, RZ, P0 ;  /* 0x000000ff3c3c7208 */ /* 0x000fe20000000000 */
[----:B-1----:R-:W-:Y:S01]  /*19a0*/  @P1 FMUL.FTZ R43, R56, R43 ;  /* 0x0000002b382b1220 */ /* 0x002fe20000410000 */
[----:B------:R-:W-:Y:S02]  /*19b0*/  @P1 FSEL R61, R61, RZ, P2 ;  /* 0x000000ff3d3d1208 */ /* 0x000fe40001000000 */
[----:B------:R-:W-:Y:S01]  /*19c0*/  FSEL R74, R74, RZ, P0 ;  /* 0x000000ff4a4a7208 */ /* 0x000fe20000000000 */
[----:B------:R-:W-:Y:S01]  /*19d0*/  @P1 FMUL.FTZ R66, R43, R42 ;  /* 0x0000002a2b421220 */ /* 0x000fe20000410000 */
[----:B------:R-:W-:Y:S01]  /*19e0*/  @P1 LOP3.LUT P2, RZ, R64, 0xff, RZ, 0xc0, !PT ;  /* 0x000000ff40ff1812 */ /* 0x000fe2000784c0ff */
[----:B------:R-:W1:Y:S01]  /*19f0*/  @P1 LDC.64 R42, c[0x0][0x408] ;  /* 0x00010200ff2a1b82 */ /* 0x000e620000000a00 */
[----:B0-----:R-:W-:Y:S01]  /*1a00*/  @P1 FMUL.FTZ R41, R60, R41 ;  /* 0x000000293c291220 */ /* 0x001fe20000410000 */
[----:B-1----:R-:W-:-:S03]  /*1a10*/  @P1 FMUL.FTZ R67, R57, R43 ;  /* 0x0000002b39431220 */ /* 0x002fc60000410000 */
[----:B------:R-:W-:-:S03]  /*1a20*/  @P1 FMUL.FTZ R43, R41, R40 ;  /* 0x00000028292b1220 */ /* 0x000fc60000410000 */
[----:B------:R-:W0:Y:S01]  /*1a30*/  @P1 LDC.64 R40, c[0x0][0x408] ;  /* 0x00010200ff281b82 */ /* 0x000e220000000a00 */
[----:B------:R-:W-:Y:S01]  /*1a40*/  @P1 FMUL.FTZ R67, R67, R42 ;  /* 0x0000002a43431220 */ /* 0x000fe20000410000 */
[-CC-:B------:R-:W-:Y:S01]  /*1a50*/  FFMA.FTZ R42, R11, R53.reuse, R58.reuse ;  /* 0x000000350b2a7223 */ /* 0x180fe2000001003a */
[----:B------:R-:W-:Y:S01]  /*1a60*/  @P1 FSEL R43, R43, RZ, P2 ;  /* 0x000000ff2b2b1208 */ /* 0x000fe20001000000 */
[----:B------:R-:W-:Y:S01]  /*1a70*/  FFMA.FTZ R53, R49, R53, R58 ;  /* 0x0000003531357223 */ /* 0x000fe2000001003a */
[----:B------:R-:W-:Y:S01]  /*1a80*/  @P1 LOP3.LUT P2, RZ, R62, 0xff, RZ, 0xc0, !PT ;  /* 0x000000ff3eff1812 */ /* 0x000fe2000784c0ff */
[----:B------:R-:W-:Y:S01]  /*1a90*/  FADD.FTZ R42, R45, -R42 ;  /* 0x8000002a2d2a7221 */ /* 0x000fe20000010000 */
[----:B------:R-:W-:-:S03]  /*1aa0*/  @P1 F2FP.F16.F32.PACK_AB R43, RZ, R43 ;  /* 0x0000002bff2b123e */ /* 0x000fc600000000ff */
[----:B------:R-:W-:Y:S01]  /*1ab0*/  FMUL.FTZ R42, R3, R42 ;  /* 0x0000002a032a7220 */ /* 0x000fe20000410000 */
[----:B------:R-:W-:-:S04]  /*1ac0*/  @P1 PRMT R37, R43, 0x7610, R37 ;  /* 0x000076102b251816 */ /* 0x000fc80000000025 */
[----:B------:R-:W-:-:S05]  /*1ad0*/  FSEL R42, R42, RZ, P0 ;  /* 0x000000ff2a2a7208 */ /* 0x000fca0000000000 */
[----:B0-----:R-:W-:Y:S01]  /*1ae0*/  @P1 FMUL.FTZ R41, R42, R41 ;  /* 0x000000292a291220 */ /* 0x001fe20000410000 */
[----:B------:R-:W-:-:S03]  /*1af0*/  F2FP.F16.F32.PACK_AB R42, R72, R42 ;  /* 0x0000002a482a723e */ /* 0x000fc600000000ff */
[----:B------:R-:W-:Y:S01]  /*1b00*/  @P1 FMUL.FTZ R71, R41, R40 ;  /* 0x0000002829471220 */ /* 0x000fe20000410000 */
[----:B------:R-:W-:Y:S02]  /*1b10*/  @P1 FSEL R40, R66, RZ, P3 ;  /* 0x000000ff42281208 */ /* 0x000fe40001800000 */
[----:B------:R-:W-:Y:S02]  /*1b20*/  @P1 F2FP.F16.F32.PACK_AB R66, RZ, R61 ;  /* 0x0000003dff42123e */ /* 0x000fe400000000ff */
[----:B------:R-:W-:Y:S02]  /*1b30*/  @P1 F2FP.F16.F32.PACK_AB R61, RZ, R40 ;  /* 0x00000028ff3d123e */ /* 0x000fe400000000ff */
[----:B------:R-:W0:Y:S01]  /*1b40*/  @P1 LDC.64 R40, c[0x0][0x408] ;  /* 0x00010200ff281b82 */ /* 0x000e220000000a00 */
[----:B------:R-:W-:Y:S02]  /*1b50*/  @P1 LOP3.LUT P3, RZ, R63, 0xff, RZ, 0xc0, !PT ;  /* 0x000000ff3fff1812 */ /* 0x000fe4000786c0ff */
[----:B------:R-:W-:-:S02]  /*1b60*/  @P1 FSEL R71, R71, RZ, P2 ;  /* 0x000000ff47471208 */ /* 0x000fc40001000000 */
[----:B------:R-:W-:Y:S02]  /*1b70*/  @P1 FSEL R67, R67, RZ, P3 ;  /* 0x000000ff43431208 */ /* 0x000fe40001800000 */
[----:B------:R-:W-:Y:S02]  /*1b80*/  @P1 LOP3.LUT P2, RZ, R59, 0xff, RZ, 0xc0, !PT ;  /* 0x000000ff3bff1812 */ /* 0x000fe4000784c0ff */
[----:B------:R-:W-:Y:S02]  /*1b90*/  @P1 LOP3.LUT P3, RZ, R51, 0xff, RZ, 0xc0, !PT ;  /* 0x000000ff33ff1812 */ /* 0x000fe4000786c0ff */
[----:B------:R-:W-:Y:S02]  /*1ba0*/  @P1 F2FP.F16.F32.PACK_AB R71, RZ, R71 ;  /* 0x00000047ff47123e */ /* 0x000fe400000000ff */
[----:B------:R-:W-:Y:S02]  /*1bb0*/  @P1 F2FP.F16.F32.PACK_AB R67, RZ, R67 ;  /* 0x00000043ff43123e */ /* 0x000fe400000000ff */
        /* <DEDUP_REMOVED lines=8> */
[----:B------:R-:W-:-:S04]  /*1c40*/  @P1 F2FP.F16.F32.PACK_AB R73, RZ, R73 ;  /* 0x00000049ff49123e */ /* 0x000fc800000000ff */
[----:B------:R-:W-:Y:S01]  /*1c50*/  @P1 PRMT R38, R38, 0x5410, R73 ;  /* 0x0000541026261816 */ /* 0x000fe20000000049 */
[----:B0-----:R-:W-:-:S04]  /*1c60*/  @P1 FMUL.FTZ R41, R74, R41 ;  /* 0x000000294a291220 */ /* 0x001fc80000410000 */
[----:B------:R-:W-:Y:S01]  /*1c70*/  @P1 FMUL.FTZ R76, R41, R40 ;  /* 0x00000028294c1220 */ /* 0x000fe20000410000 */
[----:B------:R-:W-:Y:S01]  /*1c80*/  FADD.FTZ R40, R50, -R53 ;  /* 0x8000003532287221 */ /* 0x000fe20000010000 */
[----:B------:R-:W-:-:S03]  /*1c90*/  F2FP.F16.F32.PACK_AB R41, R57, R60 ;  /* 0x0000003c3929723e */ /* 0x000fc600000000ff */
[----:B------:R-:W-:Y:S01]  /*1ca0*/  FMUL.FTZ R3, R3, R40 ;  /* 0x0000002803037220 */ /* 0x000fe20000410000 */
[----:B------:R-:W-:Y:S02]  /*1cb0*/  @P1 FSEL R76, R76, RZ, P3 ;  /* 0x000000ff4c4c1208 */ /* 0x000fe40001800000 */
[----:B------:R-:W-:Y:S02]  /*1cc0*/  F2FP.F16.F32.PACK_AB R40, R56, R75 ;  /* 0x0000004b3828723e */ /* 0x000fe400000000ff */
[----:B------:R-:W-:Y:S02]  /*1cd0*/  @P1 F2FP.F16.F32.PACK_AB R76, RZ, R76 ;  /* 0x0000004cff4c123e */ /* 0x000fe400000000ff */
[----:B------:R-:W-:Y:S02]  /*1ce0*/  FSEL R3, R3, RZ, P0 ;  /* 0x000000ff03037208 */ /* 0x000fe40000000000 */
[----:B------:R-:W-:Y:S02]  /*1cf0*/  @P1 PRMT R39, R76, 0x7610, R39 ;  /* 0x000076104c271816 */ /* 0x000fe40000000027 */
[----:B------:R-:W-:Y:S01]  /*1d00*/  F2FP.F16.F32.PACK_AB R43, R3, R74 ;  /* 0x0000004a032b723e */ /* 0x000fe200000000ff */
[----:B------:R-:W-:Y:S06]  /*1d10*/  @!P1 BRA `(.L_x_903) ;  /* 0x0000000c000c9947 */ /* 0x000fec0003800000 */
[----:B------:R-:W-:Y:S01]  /*1d20*/  FMUL.FTZ R3, R3, UR15 ;  /* 0x0000000f03037c20 */ /* 0x000fe20008410000 */
[----:B------:R-:W-:-:S03]  /*1d30*/  LOP3.LUT P0, RZ, R52, 0xff, RZ, 0xc0, !PT ;  /* 0x000000ff34ff7812 */ /* 0x000fc6000780c0ff */
[----:B------:R-:W-:-:S05]  /*1d40*/  FMUL.FTZ R3, R3, UR14 ;  /* 0x0000000e03037c20 */ /* 0x000fca0008410000 */
[----:B------:R-:W-:-:S04]  /*1d50*/  FSEL R3, R3, RZ, P0 ;  /* 0x000000ff03037208 */ /* 0x000fc80000000000 */
[----:B------:R-:W-:-:S04]  /*1d60*/  F2FP.F16.F32.PACK_AB R3, RZ, R3 ;  /* 0x00000003ff03723e */ /* 0x000fc800000000ff */
[----:B------:R-:W-:Y:S01]  /*1d70*/  PRMT R39, R39, 0x5410, R3 ;  /* 0x0000541027277816 */ /* 0x000fe20000000003 */
[----:B------:R-:W-:Y:S06]  /*1d80*/  BRA `(.L_x_903) ;  /* 0x0000000800f07947 */ /* 0x000fec0003800000 */
.L_x_887:
[----:B------:R-:W-:Y:S02]  /*1d90*/  MOV R69, UR22 ;  /* 0x0000001600457c02 */ /* 0x000fe40008000f00 */
[----:B------:R-:W-:Y:S02]  /*1da0*/  MOV R70, UR23 ;  /* 0x0000001700467c02 */ /* 0x000fe40008000f00 */
[----:B------:R-:W-:-:S04]  /*1db0*/  ISETP.NE.U32.AND P0, PT, R69, RZ, PT ;  /* 0x000000ff4500720c */ /* 0x000fc80003f05070 */
[----:B------:R-:W-:-:S13]  /*1dc0*/  ISETP.NE.AND.EX P0, PT, R70, RZ, PT, P0 ;  /* 0x000000ff4600720c */ /* 0x000fda0003f05300 */
[----:B------:R-:W-:Y:S05]  /*1dd0*/  @P0 BRA `(.L_x_904) ;  /* 0x0000000400680947 */ /* 0x000fea0003800000 */
[----:B------:R-:W-:Y:S01]  /*1de0*/  ISETP.GT.AND P0, PT, R60, RZ, PT ;  /* 0x000000ff3c00720c */ /* 0x000fe20003f04270 */
[--C-:B-----5:R-:W-:Y:S01]  /*1df0*/  HADD2.F32 R66, -RZ, R12.reuse.H0_H0 ;  /* 0x2000000cff427230 */ /* 0x120fe20000004100 */
[----:B------:R-:W0:Y:S01]  /*1e00*/  @P1 LDC.64 R60, c[0x0][0x408] ;  /* 0x00010200ff3c1b82 */ /* 0x000e220000000a00 */
[----:B------:R-:W-:Y:S01]  /*1e10*/  HADD2.F32 R72, -RZ, R12.H1_H1 ;  /* 0x3000000cff487230 */ /* 0x000fe20000004100 */
[----:B------:R-:W-:Y:S01]  /*1e20*/  @P1 LOP3.LUT P3, RZ, R65, 0xff, RZ, 0xc0, !PT ;  /* 0x000000ff41ff1812 */ /* 0x000fe2000786c0ff */
[----:B------:R-:W-:Y:S01]  /*1e30*/  HADD2.F32 R74, -RZ, R14.H0_H0 ;  /* 0x2000000eff4a7230 */ /* 0x000fe20000004100 */
[----:B------:R-:W-:Y:S02]  /*1e40*/  @P1 LOP3.LUT P2, RZ, R68, 0xff, RZ, 0xc0, !PT ;  /* 0x000000ff44ff1812 */ /* 0x000fe4000784c0ff */
[----:B------:R-:W-:-:S05]  /*1e50*/  @P1 LOP3.LUT P4, RZ, R51, 0xff, RZ, 0xc0, !PT ;  /* 0x000000ff33ff1812 */ /* 0x000fca000788c0ff */
[-CC-:B------:R-:W-:Y:S01]  /*1e60*/  @P0 FFMA.FTZ R56, R0, R53.reuse, R58.reuse ;  /* 0x0000003500380223 */ /* 0x180fe2000001003a */
[----:B------:R-:W-:-:S03]  /*1e70*/  @P0 FFMA.FTZ R57, R4, R53, R58 ;  /* 0x0000003504390223 */ /* 0x000fc6000001003a */
[----:B------:R-:W-:Y:S01]  /*1e80*/  @P0 FADD.FTZ R56, R5, -R56 ;  /* 0x8000003805380221 */ /* 0x000fe20000010000 */
[----:B------:R-:W-:-:S03]  /*1e90*/  @P0 FADD.FTZ R57, R6, -R57 ;  /* 0x8000003906390221 */ /* 0x000fc60000010000 */
[C---:B------:R-:W-:Y:S01]  /*1ea0*/  @P0 FFMA.FTZ R66, R3.reuse, R56, R66 ;  /* 0x0000003803420223 */ /* 0x040fe20000010042 */
[----:B------:R-:W-:Y:S02]  /*1eb0*/  @P0 FFMA.FTZ R72, R3, R57, R72 ;  /* 0x0000003903480223 */ /* 0x000fe40000010048 */
[----:B------:R-:W1:Y:S01]  /*1ec0*/  @P1 LDC.64 R56, c[0x0][0x408] ;  /* 0x00010200ff381b82 */ /* 0x000e620000000a00 */
[----:B0-----:R-:W-:Y:S01]  /*1ed0*/  @P1 FMUL.FTZ R61, R66, R61 ;  /* 0x0000003d423d1220 */ /* 0x001fe20000410000 */
[----:B------:R-:W-:-:S03]  /*1ee0*/  @P0 FFMA.FTZ R66, R7, R53, R58 ;  /* 0x0000003507420223 */ /* 0x000fc6000001003a */
[----:B------:R-:W-:Y:S01]  /*1ef0*/  @P1 FMUL.FTZ R60, R61, R60 ;  /* 0x0000003c3d3c1220 */ /* 0x000fe20000410000 */
[----:B------:R-:W-:Y:S01]  /*1f00*/  @P0 FADD.FTZ R67, R9, -R66 ;  /* 0x8000004209430221 */ /* 0x000fe20000010000 */
[----:B------:R-:W-:-:S05]  /*1f10*/  HADD2.F32 R66, -RZ, R13.H0_H0 ;  /* 0x2000000dff427230 */ /* 0x000fca0000004100 */
[----:B------:R-:W-:Y:S01]  /*1f20*/  @P0 FFMA.FTZ R66, R3, R67, R66 ;  /* 0x0000004303420223 */ /* 0x000fe20000010042 */
[----:B------:R-:W-:Y:S02]  /*1f30*/  @P1 FSEL R67, R60, RZ, P2 ;  /* 0x000000ff3c431208 */ /* 0x000fe40001000000 */
[----:B------:R-:W-:Y:S02]  /*1f40*/  @P1 LOP3.LUT P2, RZ, R64, 0xff, RZ, 0xc0, !PT ;  /* 0x000000ff40ff1812 */ /* 0x000fe4000784c0ff */
[----:B------:R-:W-:-:S04]  /*1f50*/  @P1 F2FP.F16.F32.PACK_AB R67, RZ, R67 ;  /* 0x00000043ff43123e */ /* 0x000fc800000000ff */
[----:B------:R-:W-:Y:S01]  /*1f60*/  @P1 PRMT R36, R67, 0x7610, R36 ;  /* 0x0000761043241816 */ /* 0x000fe20000000024 */
[----:B-1----:R-:W-:Y:S01]  /*1f70*/  @P1 FMUL.FTZ R57, R72, R57 ;  /* 0x0000003948391220 */ /* 0x002fe20000410000 */
[----:B------:R-:W-:-:S03]  /*1f80*/  HADD2.F32 R72, -RZ, R13.H1_H1 ;  /* 0x3000000dff487230 */ /* 0x000fc60000004100 */
[----:B------:R-:W-:Y:S02]  /*1f90*/  @P1 FMUL.FTZ R61, R57, R56 ;  /* 0x00000038393d1220 */ /* 0x000fe40000410000 */
[----:B------:R-:W0:Y:S03]  /*1fa0*/  @P1 LDC.64 R56, c[0x0][0x408] ;  /* 0x00010200ff381b82 */ /* 0x000e260000000a00 */
[----:B------:R-:W-:Y:S01]  /*1fb0*/  @P1 FSEL R71, R61, RZ, P3 ;  /* 0x000000ff3d471208 */ /* 0x000fe20001800000 */
[----:B------:R-:W-:Y:S01]  /*1fc0*/  @P0 FFMA.FTZ R61, R8, R53, R58 ;  /* 0x00000035083d0223 */ /* 0x000fe2000001003a */
[----:B------:R-:W-:Y:S02]  /*1fd0*/  @P1 LOP3.LUT P3, RZ, R63, 0xff, RZ, 0xc0, !PT ;  /* 0x000000ff3fff1812 */ /* 0x000fe4000786c0ff */
[----:B------:R-:W-:Y:S01]  /*1fe0*/  @P1 F2FP.F16.F32.PACK_AB R71, RZ, R71 ;  /* 0x00000047ff47123e */ /* 0x000fe200000000ff */
[----:B------:R-:W-:-:S03]  /*1ff0*/  @P0 FADD.FTZ R61, R10, -R61 ;  /* 0x8000003d0a3d0221 */ /* 0x000fc60000010000 */
[----:B------:R-:W-:Y:S01]  /*2000*/  @P1 PRMT R36, R36, 0x5410, R71 ;  /* 0x0000541024241816 */ /* 0x000fe20000000047 */
[----:B------:R-:W-:Y:S02]  /*2010*/  @P0 FFMA.FTZ R72, R3, R61, R72 ;  /* 0x0000003d03480223 */ /* 0x000fe40000010048 */
[----:B------:R-:W1:Y:S01]  /*2020*/  @P1 LDC.64 R60, c[0x0][0x408] ;  /* 0x00010200ff3c1b82 */ /* 0x000e620000000a00 */
[----:B0-----:R-:W-:-:S04]  /*2030*/  @P1 FMUL.FTZ R57, R66, R57 ;  /* 0x0000003942391220 */ /* 0x001fc80000410000 */
[----:B------:R-:W-:Y:S01]  /*2040*/  @P1 FMUL.FTZ R66, R57, R56 ;  /* 0x0000003839421220 */ /* 0x000fe20000410000 */
[----:B------:R-:W-:-:S04]  /*2050*/  @P0 FFMA.FTZ R56, R11, R53, R58 ;  /* 0x000000350b380223 */ /* 0x000fc8000001003a */
[----:B------:R-:W-:Y:S01]  /*2060*/  @P0 FADD.FTZ R56, R45, -R56 ;  /* 0x800000382d380221 */ /* 0x000fe20000010000 */
[----:B------:R-:W-:Y:S02]  /*2070*/  @P1 FSEL R66, R66, RZ, P2 ;  /* 0x000000ff42421208 */ /* 0x000fe40001000000 */
[----:B------:R-:W-:Y:S01]  /*2080*/  @P1 LOP3.LUT P2, RZ, R62, 0xff, RZ, 0xc0, !PT ;  /* 0x000000ff3eff1812 */ /* 0x000fe2000784c0ff */
[----:B------:R-:W-:Y:S01]  /*2090*/  @P0 FFMA.FTZ R74, R3, R56, R74 ;  /* 0x00000038034a0223 */ /* 0x000fe2000001004a */
[----:B-1----:R-:W-:Y:S01]  /*20a0*/  @P1 FMUL.FTZ R61, R72, R61 ;  /* 0x0000003d483d1220 */ /* 0x002fe20000410000 */
[----:B------:R-:W0:Y:S01]  /*20b0*/  @P1 LDC.64 R56, c[0x0][0x408] ;  /* 0x00010200ff381b82 */ /* 0x000e220000000a00 */
[----:B------:R-:W-:Y:S01]  /*20c0*/  HADD2.F32 R72, -RZ, R14.H1_H1 ;  /* 0x3000000eff487230 */ /* 0x000fe20000004100 */
[----:B------:R-:W-:Y:S01]  /*20d0*/  @P1 F2FP.F16.F32.PACK_AB R66, RZ, R66 ;  /* 0x00000042ff42123e */ /* 0x000fe200000000ff */
[----:B------:R-:W-:Y:S01]  /*20e0*/  @P1 FMUL.FTZ R67, R61, R60 ;  /* 0x0000003c3d431220 */ /* 0x000fe20000410000 */
[----:B------:R-:W-:-:S02]  /*20f0*/  @P0 FFMA.FTZ R61, R44, R53, R58 ;  /* 0x000000352c3d0223 */ /* 0x000fc4000001003a */
[----:B------:R-:W-:Y:S02]  /*2100*/  @P1 PRMT R37, R66, 0x7610, R37 ;  /* 0x0000761042251816 */ /* 0x000fe40000000025 */
[----:B------:R-:W-:Y:S01]  /*2110*/  @P0 FADD.FTZ R61, R46, -R61 ;  /* 0x8000003d2e3d0221 */ /* 0x000fe20000010000 */
[----:B------:R-:W-:Y:S02]  /*2120*/  @P1 FSEL R67, R67, RZ, P3 ;  /* 0x000000ff43431208 */ /* 0x000fe40001800000 */
[----:B------:R-:W-:Y:S01]  /*2130*/  @P1 LOP3.LUT P3, RZ, R59, 0xff, RZ, 0xc0, !PT ;  /* 0x000000ff3bff1812 */ /* 0x000fe2000786c0ff */
[----:B------:R-:W-:Y:S01]  /*2140*/  @P0 FFMA.FTZ R72, R3, R61, R72 ;  /* 0x0000003d03480223 */ /* 0x000fe20000010048 */
[----:B------:R-:W-:-:S04]  /*2150*/  @P1 F2FP.F16.F32.PACK_AB R67, RZ, R67 ;  /* 0x00000043ff43123e */ /* 0x000fc800000000ff */
[----:B------:R-:W-:Y:S01]  /*2160*/  @P1 PRMT R37, R37, 0x5410, R67 ;  /* 0x0000541025251816 */ /* 0x000fe20000000043 */
[----:B0-----:R-:W-:-:S04]  /*2170*/  @P1 FMUL.FTZ R57, R74, R57 ;  /* 0x000000394a391220 */ /* 0x001fc80000410000 */
[----:B------:R-:W-:Y:S02]  /*2180*/  @P1 FMUL.FTZ R60, R57, R56 ;  /* 0x00000038393c1220 */ /* 0x000fe40000410000 */
[----:B------:R-:W0:Y:S03]  /*2190*/  @P1 LDC.64 R56, c[0x0][0x408] ;  /* 0x00010200ff381b82 */ /* 0x000e260000000a00 */
[----:B------:R-:W-:-:S04]  /*21a0*/  @P1 FSEL R60, R60, RZ, P2 ;  /* 0x000000ff3c3c1208 */ /* 0x000fc80001000000 */
[----:B------:R-:W-:-:S04]  /*21b0*/  @P1 F2FP.F16.F32.PACK_AB R60, RZ, R60 ;  /* 0x0000003cff3c123e */ /* 0x000fc800000000ff */
[----:B------:R-:W-:Y:S01]  /*21c0*/  @P1 PRMT R38, R60, 0x7610, R38 ;  /* 0x000076103c261816 */ /* 0x000fe20000000026 */
[----:B0-----:R-:W-:Y:S01]  /*21d0*/  @P1 FMUL.FTZ R57, R72, R57 ;  /* 0x0000003948391220 */ /* 0x001fe20000410000 */
[----:B------:R-:W-:-:S03]  /*21e0*/  HADD2.F32 R72, -RZ, R15.H0_H0 ;  /* 0x2000000fff487230 */ /* 0x000fc60000004100 */
[----:B------:R-:W-:Y:S01]  /*21f0*/  @P1 FMUL.FTZ R61, R57, R56 ;  /* 0x00000038393d1220 */ /* 0x000fe20000410000 */
[----:B------:R-:W-:-:S04]  /*2200*/  @P0 FFMA.FTZ R57, R47, R53, R58 ;  /* 0x000000352f390223 */ /* 0x000fc8000001003a */
[----:B------:R-:W-:Y:S01]  /*2210*/  @P0 FADD.FTZ R57, R48, -R57 ;  /* 0x8000003930390221 */ /* 0x000fe20000010000 */
[----:B------:R-:W-:-:S03]  /*2220*/  @P1 FSEL R61, R61, RZ, P3 ;  /* 0x000000ff3d3d1208 */ /* 0x000fc60001800000 */
[----:B------:R-:W-:Y:S01]  /*2230*/  @P0 FFMA.FTZ R72, R3, R57, R72 ;  /* 0x0000003903480223 */ /* 0x000fe20000010048 */
[----:B------:R-:W-:Y:S01]  /*2240*/  @P1 F2FP.F16.F32.PACK_AB R61, RZ, R61 ;  /* 0x0000003dff3d123e */ /* 0x000fe200000000ff */
[----:B------:R-:W0:Y:S03]  /*2250*/  @P1 LDC.64 R56, c[0x0][0x408] ;  /* 0x00010200ff381b82 */ /* 0x000e260000000a00 */
[----:B------:R-:W-:Y:S01]  /*2260*/  @P1 PRMT R38, R38, 0x5410, R61 ;  /* 0x0000541026261816 */ /* 0x000fe2000000003d */
[----:B0-----:R-:W-:-:S04]  /*2270*/  @P1 FMUL.FTZ R57, R72, R57 ;  /* 0x0000003948391220 */ /* 0x001fc80000410000 */
[----:B------:R-:W-:-:S05]  /*2280*/  @P1 FMUL.FTZ R56, R57, R56 ;  /* 0x0000003839381220 */ /* 0x000fca0000410000 */
[----:B------:R-:W-:-:S04]  /*2290*/  @P1 FSEL R56, R56, RZ, P4 ;  /* 0x000000ff38381208 */ /* 0x000fc80002000000 */
[----:B------:R-:W-:-:S04]  /*22a0*/  @P1 F2FP.F16.F32.PACK_AB R56, RZ, R56 ;  /* 0x00000038ff38123e */ /* 0x000fc800000000ff */
[----:B------:R-:W-:Y:S01]  /*22b0*/  @P1 PRMT R39, R56, 0x7610, R39 ;  /* 0x0000761038271816 */ /* 0x000fe20000000027 */
[----:B------:R-:W-:Y:S06]  /*22c0*/  @!P1 BRA `(.L_x_903) ;  /* 0x0000000400a09947 */ /* 0x000fec0003800000 */
[----:B------:R-:W-:Y:S01]  /*22d0*/  @P0 FFMA.FTZ R53, R49, R53, R58 ;  /* 0x0000003531350223 */ /* 0x000fe2000001003a */
[----:B------:R-:W-:-:S03]  /*22e0*/  HADD2.F32 R56, -RZ, R15.H1_H1 ;  /* 0x3000000fff387230 */ /* 0x000fc60000004100 */
[----:B------:R-:W-:-:S04]  /*22f0*/  @P0 FADD.FTZ R53, R50, -R53 ;  /* 0x8000003532350221 */ /* 0x000fc80000010000 */
[----:B------:R-:W-:Y:S01]  /*2300*/  @P0 FFMA.FTZ R56, R3, R53, R56 ;  /* 0x0000003503380223 */ /* 0x000fe20000010038 */
[----:B------:R-:W-:-:S03]  /*2310*/  LOP3.LUT P0, RZ, R52, 0xff, RZ, 0xc0, !PT ;  /* 0x000000ff34ff7812 */ /* 0x000fc6000780c0ff */
[----:B------:R-:W-:-:S04]  /*2320*/  FMUL.FTZ R56, R56, UR15 ;  /* 0x0000000f38387c20 */ /* 0x000fc80008410000 */
[----:B------:R-:W-:-:S05]  /*2330*/  FMUL.FTZ R56, R56, UR14 ;  /* 0x0000000e38387c20 */ /* 0x000fca0008410000 */
[----:B------:R-:W-:-:S04]  /*2340*/  FSEL R56, R56, RZ, P0 ;  /* 0x000000ff38387208 */ /* 0x000fc80000000000 */
[----:B------:R-:W-:-:S04]  /*2350*/  F2FP.F16.F32.PACK_AB R56, RZ, R56 ;  /* 0x00000038ff38723e */ /* 0x000fc800000000ff */
[----:B------:R-:W-:Y:S01]  /*2360*/  PRMT R39, R39, 0x5410, R56 ;  /* 0x0000541027277816 */ /* 0x000fe20000000038 */
[----:B------:R-:W-:Y:S06]  /*2370*/  BRA `(.L_x_903) ;  /* 0x0000000400747947 */ /* 0x000fec0003800000 */
.L_x_904:
[----:B------:R-:W-:Y:S01]  /*2380*/  ISETP.GT.AND P0, PT, R60, RZ, PT ;  /* 0x000000ff3c00720c */ /* 0x000fe20003f04270 */
[----:B------:R-:W-:Y:S01]  /*2390*/  @P2 FFMA.FTZ R40, R0, R53, R58 ;  /* 0x0000003500282223 */ /* 0x000fe2000001003a */
[--C-:B-----5:R-:W-:Y:S01]  /*23a0*/  HADD2.F32 R66, -RZ, R12.reuse.H0_H0 ;  /* 0x2000000cff427230 */ /* 0x120fe20000004100 */
[----:B------:R-:W-:Y:S01]  /*23b0*/  @P1 LOP3.LUT P3, RZ, R65, 0xff, RZ, 0xc0, !PT ;  /* 0x000000ff41ff1812 */ /* 0x000fe2000786c0ff */
[--C-:B------:R-:W-:Y:S02]  /*23c0*/  HADD2.F32 R60, -RZ, R13.reuse.H0_H0 ;  /* 0x2000000dff3c7230 */ /* 0x100fe40000004100 */
[----:B------:R-:W-:Y:S01]  /*23d0*/  @P2 FADD.FTZ R40, R5, -R40 ;  /* 0x8000002805282221 */ /* 0x000fe20000010000 */
[----:B------:R-:W-:Y:S02]  /*23e0*/  HADD2.F32 R67, -RZ, R12.H1_H1 ;  /* 0x3000000cff437230 */ /* 0x000fe40000004100 */
[----:B------:R-:W-:Y:S02]  /*23f0*/  HADD2.F32 R61, -RZ, R13.H1_H1 ;  /* 0x3000000dff3d7230 */ /* 0x000fe40000004100 */
[----:B------:R-:W-:Y:S01]  /*2400*/  @P2 FFMA.FTZ R66, R3, R40, R66 ;  /* 0x0000002803422223 */ /* 0x000fe20000010042 */
[----:B------:R-:W-:Y:S01]  /*2410*/  @P1 LOP3.LUT P2, RZ, R68, 0xff, RZ, 0xc0, !PT ;  /* 0x000000ff44ff1812 */ /* 0x000fe2000784c0ff */
[----:B------:R-:W-:-:S02]  /*2420*/  HADD2.F32 R72, -RZ, R15.H0_H0 ;  /* 0x2000000fff487230 */ /* 0x000fc40000004100 */
[-CC-:B------:R-:W-:Y:S01]  /*2430*/  @P0 FFMA.FTZ R41, R4, R53.reuse, R58.reuse ;  /* 0x0000003504290223 */ /* 0x180fe2000001003a */
[-CC-:B------:R-:W-:Y:S01]  /*2440*/  @P0 FFMA.FTZ R56, R7, R53.reuse, R58.reuse ;  /* 0x0000003507380223 */ /* 0x180fe2000001003a */
[----:B------:R-:W-:Y:S02]  /*2450*/  @P0 FFMA.FTZ R57, R8, R53, R58 ;  /* 0x0000003508390223 */ /* 0x000fe4000001003a */
[----:B------:R-:W-:Y:S01]  /*2460*/  @P0 FADD.FTZ R42, R6, -R41 ;  /* 0x80000029062a0221 */ /* 0x000fe20000010000 */
[----:B------:R-:W-:Y:S01]  /*2470*/  @P0 FADD.FTZ R41, R9, -R56 ;  /* 0x8000003809290221 */ /* 0x000fe20000010000 */
[----:B------:R-:W-:Y:S02]  /*2480*/  @P0 FADD.FTZ R56, R10, -R57 ;  /* 0x800000390a380221 */ /* 0x000fe40000010000 */
[C---:B------:R-:W-:Y:S01]  /*2490*/  @P0 FFMA.FTZ R67, R3.reuse, R42, R67 ;  /* 0x0000002a03430223 */ /* 0x040fe20000010043 */
[C---:B------:R-:W-:Y:S01]  /*24a0*/  @P0 FFMA.FTZ R60, R3.reuse, R41, R60 ;  /* 0x00000029033c0223 */ /* 0x040fe2000001003c */
[----:B------:R-:W0:Y:S01]  /*24b0*/  @P1 LDC.64 R42, c[0x0][0x408] ;  /* 0x00010200ff2a1b82 */ /* 0x000e220000000a00 */
[----:B------:R-:W-:-:S07]  /*24c0*/  @P0 FFMA.FTZ R61, R3, R56, R61 ;  /* 0x00000038033d0223 */ /* 0x000fce000001003d */
[----:B------:R-:W1:Y:S08]  /*24d0*/  @P1 LDC.64 R40, c[0x0][0x408] ;  /* 0x00010200ff281b82 */ /* 0x000e700000000a00 */
[----:B------:R-:W2:Y:S01]  /*24e0*/  @P1 LDC.64 R56, c[0x0][0x408] ;  /* 0x00010200ff381b82 */ /* 0x000ea20000000a00 */
[----:B0-----:R-:W-:-:S04]  /*24f0*/  @P1 FMUL.FTZ R71, R67, R43 ;  /* 0x0000002b43471220 */ /* 0x001fc80000410000 */
[----:B------:R-:W-:Y:S01]  /*2500*/  @P1 FMUL.FTZ R71, R71, R42 ;  /* 0x0000002a47471220 */ /* 0x000fe20000410000 */
[----:B------:R-:W-:Y:S01]  /*2510*/  @P0 FFMA.FTZ R42, R11, R53, R58 ;  /* 0x000000350b2a0223 */ /* 0x000fe2000001003a */
[----:B-1----:R-:W-:-:S03]  /*2520*/  @P1 FMUL.FTZ R41, R66, R41 ;  /* 0x0000002942291220 */ /* 0x002fc60000410000 */
[----:B------:R-:W-:Y:S02]  /*2530*/  @P1 FSEL R71, R71, RZ, P3 ;  /* 0x000000ff47471208 */ /* 0x000fe40001800000 */
[----:B------:R-:W-:Y:S01]  /*2540*/  @P1 LOP3.LUT P3, RZ, R63, 0xff, RZ, 0xc0, !PT ;  /* 0x000000ff3fff1812 */ /* 0x000fe2000786c0ff */
[----:B------:R-:W-:Y:S01]  /*2550*/  @P1 FMUL.FTZ R43, R41, R40 ;  /* 0x00000028292b1220 */ /* 0x000fe20000410000 */
[----:B------:R-:W-:Y:S01]  /*2560*/  @P1 F2FP.F16.F32.PACK_AB R71, RZ, R71 ;  /* 0x00000047ff47123e */ /* 0x000fe200000000ff */
[----:B------:R-:W0:Y:S01]  /*2570*/  @P1 LDC.64 R40, c[0x0][0x408] ;  /* 0x00010200ff281b82 */ /* 0x000e220000000a00 */
[----:B--2---:R-:W-:Y:S02]  /*2580*/  @P1 FMUL.FTZ R57, R60, R57 ;  /* 0x000000393c391220 */ /* 0x004fe40000410000 */
[----:B------:R-:W-:Y:S01]  /*2590*/  @P1 FSEL R73, R43, RZ, P2 ;  /* 0x000000ff2b491208 */ /* 0x000fe20001000000 */
[--C-:B------:R-:W-:Y:S01]  /*25a0*/  HADD2.F32 R43, -RZ, R14.reuse.H1_H1 ;  /* 0x3000000eff2b7230 */ /* 0x100fe20000004100 */
[----:B------:R-:W-:Y:S01]  /*25b0*/  @P1 LOP3.LUT P2, RZ, R64, 0xff, RZ, 0xc0, !PT ;  /* 0x000000ff40ff1812 */ /* 0x000fe2000784c0ff */
[----:B------:R-:W-:Y:S01]  /*25c0*/  @P1 FMUL.FTZ R56, R57, R56 ;  /* 0x0000003839381220 */ /* 0x000fe20000410000 */
[----:B------:R-:W-:Y:S01]  /*25d0*/  @P0 FADD.FTZ R57, R45, -R42 ;  /* 0x8000002a2d390221 */ /* 0x000fe20000010000 */
[----:B------:R-:W-:Y:S01]  /*25e0*/  HADD2.F32 R42, -RZ, R14.H0_H0 ;  /* 0x2000000eff2a7230 */ /* 0x000fe20000004100 */
[----:B------:R-:W-:-:S02]  /*25f0*/  @P1 F2FP.F16.F32.PACK_AB R73, RZ, R73 ;  /* 0x00000049ff49123e */ /* 0x000fc400000000ff */
[----:B------:R-:W-:Y:S02]  /*2600*/  @P1 FSEL R56, R56, RZ, P2 ;  /* 0x000000ff38381208 */ /* 0x000fe40001000000 */
[----:B------:R-:W-:Y:S01]  /*2610*/  @P0 FFMA.FTZ R42, R3, R57, R42 ;  /* 0x00000039032a0223 */ /* 0x000fe2000001002a */
[----:B------:R-:W-:Y:S02]  /*2620*/  @P1 LOP3.LUT P2, RZ, R59, 0xff, RZ, 0xc0, !PT ;  /* 0x000000ff3bff1812 */ /* 0x000fe4000784c0ff */
[----:B------:R-:W-:Y:S02]  /*2630*/  @P1 F2FP.F16.F32.PACK_AB R56, RZ, R56 ;  /* 0x00000038ff38123e */ /* 0x000fe400000000ff */
        /* <DEDUP_REMOVED lines=11> */
[----:B------:R-:W-:-:S04]  /*26f0*/  @P0 FFMA.FTZ R41, R44, R53, R58 ;  /* 0x000000352c290223 */ /* 0x000fc8000001003a */
[----:B------:R-:W-:-:S04]  /*2700*/  @P0 FADD.FTZ R40, R46, -R41 ;  /* 0x800000292e280221 */ /* 0x000fc80000010000 */
[----:B------:R-:W-:Y:S02]  /*2710*/  @P0 FFMA.FTZ R43, R3, R40, R43 ;  /* 0x00000028032b0223 */ /* 0x000fe4000001002b */
[----:B------:R-:W0:Y:S03]  /*2720*/  @P1 LDC.64 R40, c[0x0][0x408] ;  /* 0x00010200ff281b82 */ /* 0x000e260000000a00 */
[C---:B------:R-:W-:Y:S01]  /*2730*/  F2FP.F16.F32.PACK_AB R42, R43.reuse, R42 ;  /* 0x0000002a2b2a723e */ /* 0x040fe200000000ff */
[----:B0-----:R-:W-:-:S04]  /*2740*/  @P1 FMUL.FTZ R41, R43, R41 ;  /* 0x000000292b291220 */ /* 0x001fc80000410000 */
[----:B------:R-:W-:Y:S01]  /*2750*/  @P1 FMUL.FTZ R76, R41, R40 ;  /* 0x00000028294c1220 */ /* 0x000fe20000410000 */
[-CC-:B------:R-:W-:Y:S01]  /*2760*/  @P0 FFMA.FTZ R41, R47, R53.reuse, R58.reuse ;  /* 0x000000352f290223 */ /* 0x180fe2000001003a */
[----:B------:R-:W-:-:S03]  /*2770*/  @P0 FFMA.FTZ R53, R49, R53, R58 ;  /* 0x0000003531350223 */ /* 0x000fc6000001003a */
[----:B------:R-:W-:Y:S01]  /*2780*/  @P0 FADD.FTZ R41, R48, -R41 ;  /* 0x8000002930290221 */ /* 0x000fe20000010000 */
[----:B------:R-:W-:Y:S02]  /*2790*/  @P1 FSEL R58, R76, RZ, P2 ;  /* 0x000000ff4c3a1208 */ /* 0x000fe40001000000 */
[----:B------:R-:W-:Y:S01]  /*27a0*/  @P1 LOP3.LUT P2, RZ, R52, 0xff, RZ, 0xc0, !PT ;  /* 0x000000ff34ff1812 */ /* 0x000fe2000784c0ff */
[----:B------:R-:W-:Y:S01]  /*27b0*/  @P0 FFMA.FTZ R72, R3, R41, R72 ;  /* 0x0000002903480223 */ /* 0x000fe20000010048 */
[----:B------:R-:W-:Y:S01]  /*27c0*/  @P1 F2FP.F16.F32.PACK_AB R58, RZ, R58 ;  /* 0x0000003aff3a123e */ /* 0x000fe200000000ff */
[----:B------:R-:W0:Y:S02]  /*27d0*/  @P1 LDC.64 R40, c[0x0][0x408] ;  /* 0x00010200ff281b82 */ /* 0x000e240000000a00 */
[----:B0-----:R-:W-:-:S04]  /*27e0*/  @P1 FMUL.FTZ R41, R72, R41 ;  /* 0x0000002948291220 */ /* 0x001fc80000410000 */
[----:B------:R-:W-:Y:S01]  /*27f0*/  @P1 FMUL.FTZ R75, R41, R40 ;  /* 0x00000028294b1220 */ /* 0x000fe20000410000 */
[----:B------:R-:W-:Y:S01]  /*2800*/  @P0 FADD.FTZ R40, R50, -R53 ;  /* 0x8000003532280221 */ /* 0x000fe20000010000 */
[----:B------:R-:W-:-:S05]  /*2810*/  HADD2.F32 R53, -RZ, R15.H1_H1 ;  /* 0x3000000fff357230 */ /* 0x000fca0000004100 */
[----:B------:R-:W-:Y:S01]  /*2820*/  @P0 FFMA.FTZ R53, R3, R40, R53 ;  /* 0x0000002803350223 */ /* 0x000fe20000010035 */
[----:B------:R-:W-:Y:S01]  /*2830*/  @P1 LOP3.LUT P0, RZ, R62, 0xff, RZ, 0xc0, !PT ;  /* 0x000000ff3eff1812 */ /* 0x000fe2000780c0ff */
[----:B------:R-:W0:Y:S03]  /*2840*/  @P1 LDC.64 R40, c[0x0][0x408] ;  /* 0x00010200ff281b82 */ /* 0x000e260000000a00 */
[----:B------:R-:W-:Y:S02]  /*2850*/  @P1 FSEL R3, R74, RZ, P0 ;  /* 0x000000ff4a031208 */ /* 0x000fe40000000000 */
[----:B------:R-:W-:Y:S02]  /*2860*/  @P1 LOP3.LUT P0, RZ, R51, 0xff, RZ, 0xc0, !PT ;  /* 0x000000ff33ff1812 */ /* 0x000fe4000780c0ff */
[----:B------:R-:W-:Y:S02]  /*2870*/  @P1 F2FP.F16.F32.PACK_AB R3, RZ, R3 ;  /* 0x00000003ff03123e */ /* 0x000fe400000000ff */
[----:B------:R-:W-:-:S02]  /*2880*/  @P1 FSEL R75, R75, RZ, P0 ;  /* 0x000000ff4b4b1208 */ /* 0x000fc40000000000 */
[----:B------:R-:W-:Y:S02]  /*2890*/  @P1 PRMT R38, R3, 0x7610, R38 ;  /* 0x0000761003261816 */ /* 0x000fe40000000026 */
[----:B------:R-:W-:Y:S02]  /*28a0*/  @P1 F2FP.F16.F32.PACK_AB R75, RZ, R75 ;  /* 0x0000004bff4b123e */ /* 0x000fe400000000ff */
[----:B------:R-:W-:Y:S02]  /*28b0*/  F2FP.F16.F32.PACK_AB R43, R53, R72 ;  /* 0x00000048352b723e */ /* 0x000fe400000000ff */
[----:B------:R-:W-:Y:S02]  /*28c0*/  @P1 PRMT R39, R75, 0x7610, R39 ;  /* 0x000076104b271816 */ /* 0x000fe40000000027 */
[----:B------:R-:W-:Y:S01]  /*28d0*/  @P1 PRMT R38, R38, 0x5410, R58 ;  /* 0x0000541026261816 */ /* 0x000fe2000000003a */
[----:B0-----:R-:W-:-:S04]  /*28e0*/  @P1 FMUL.FTZ R41, R53, R41 ;  /* 0x0000002935291220 */ /* 0x001fc80000410000 */
[----:B------:R-:W-:Y:S01]  /*28f0*/  @P1 FMUL.FTZ R74, R41, R40 ;  /* 0x00000028294a1220 */ /* 0x000fe20000410000 */
[----:B------:R-:W-:Y:S02]  /*2900*/  F2FP.F16.F32.PACK_AB R40, R67, R66 ;  /* 0x000000424328723e */ /* 0x000fe400000000ff */
[----:B------:R-:W-:Y:S02]  /*2910*/  F2FP.F16.F32.PACK_AB R41, R61, R60 ;  /* 0x0000003c3d29723e */ /* 0x000fe400000000ff */
[----:B------:R-:W-:-:S04]  /*2920*/  @P1 FSEL R74, R74, RZ, P2 ;  /* 0x000000ff4a4a1208 */ /* 0x000fc80001000000 */
[----:B------:R-:W-:-:S04]  /*2930*/  @P1 F2FP.F16.F32.PACK_AB R74, RZ, R74 ;  /* 0x0000004aff4a123e */ /* 0x000fc800000000ff */
[----:B------:R-:W-:-:S07]  /*2940*/  @P1 PRMT R39, R39, 0x5410, R74 ;  /* 0x0000541027271816 */ /* 0x000fce000000004a */
.L_x_903:
[----:B------:R-:W-:Y:S05]  /*2950*/  BSYNC.RECONVERGENT B1 ;  /* 0x0000000000017941 */ /* 0x000fea0003800200 */
.L_x_886:
[----:B------:R-:W0:Y:S01]  /*2960*/  @P1 LDC.64 R56, c[0x0][0x468] ;  /* 0x00011a00ff381b82 */ /* 0x000e220000000a00 */
[----:B------:R-:W-:-:S04]  /*2970*/  ISETP.NE.U32.AND P0, PT, R69, RZ, PT ;  /* 0x000000ff4500720c */ /* 0x000fc80003f05070 */
[----:B------:R-:W-:Y:S02]  /*2980*/  ISETP.NE.AND.EX P0, PT, R70, RZ, PT, P0 ;  /* 0x000000ff4600720c */ /* 0x000fe40003f05300 */
[----:B0-----:R-:W-:-:S04]  /*2990*/  @P1 LEA R56, P2, R54, R56, 0x4 ;  /* 0x0000003836381211 */ /* 0x001fc800078420ff */
[----:B------:R-:W-:Y:S01]  /*29a0*/  @P1 LEA.HI.X R55, R54, R57, R55, 0x4, P2 ;  /* 0x0000003936371211 */ /* 0x000fe200010f2437 */
[----:B------:R-:W-:-:S06]  /*29b0*/  @P1 IMAD.MOV.U32 R54, RZ, RZ, R56 ;  /* 0x000000ffff361224 */ /* 0x000fcc00078e0038 */
        /* <DEDUP_REMOVED lines=10> */
.L_x_905:
[----:B------:R1:W-:Y:S02]  /*2a60*/  @P1 STG.E.128 desc[UR6][R54.64], R36 ;  /* 0x0000002436001986 */ /* 0x0003e4000c101d06 */
.L_x_885:
[----:B------:R-:W-:Y:S05]  /*2a70*/  BSYNC.RECONVERGENT B2 ;  /* 0x0000000000027941 */ /* 0x000fea0003800200 */
.L_x_884:
[----:B-1----:R-:W1:Y:S02]  /*2a80*/  LDC.64 R54, c[0x0][0x380] ;  /* 0x0000e000ff367b82 */ /* 0x002e640000000a00 */
[----:B-1----:R-:W-:-:S04]  /*2a90*/  LEA R2, R54, R2, 0x2 ;  /* 0x0000000236027211 */ /* 0x002fc800078e10ff */
[----:B------:R-:W-:-:S13]  /*2aa0*/  ISETP.GE.AND P0, PT, R2, R55, PT ;  /* 0x000000370200720c */ /* 0x000fda0003f06270 */
[----:B------:R-:W-:Y:S05]  /*2ab0*/  @!P0 BRA `(.L_x_906) ;  /* 0xffffffd400e08947 */ /* 0x000fea000383ffff */
.L_x_879:
[----:B------:R-:W-:Y:S05]  /*2ac0*/  BSYNC B0 ;  /* 0x0000000000007941 */ /* 0x000fea0003800000 */
.L_x_878:
        /* <DEDUP_REMOVED lines=9> */
[-C--:B------:R-:W-:Y:S02]  /*2b60*/  LEA R0, R0, R3.reuse, 0x5 ;  /* 0x0000000300007211 */ /* 0x080fe400078e28ff */
[----:B------:R-:W-:-:S03]  /*2b70*/  LEA R3, R10, R3, 0x2 ;  /* 0x000000030a037211 */ /* 0x000fc600078e10ff */
        /* <DEDUP_REMOVED lines=38> */
[----:B0-----:R-:W-:-:S02]  /*2de0*/  IADD3.X R3, PT, PT, RZ, RZ, RZ, P0, !PT ;  /* 0x000000ffff037210 */ /* 0x001fc400007fe4ff */
[----:B------:R-:W-:Y:S01]  /*2df0*/  ISETP.GE.U32.AND P0, PT, R0, 0x80, PT ;  /* 0x000000800000780c */ /* 0x000fe20003f06070 */
[----:B------:R-:W-:Y:S01]  /*2e00*/  FADD.FTZ R6, RZ, R6 ;  /* 0x00000006ff067221 */ /* 0x000fe20000010000 */
[----:B------:R-:W-:-:S03]  /*2e10*/  SHF.L.U64.HI R10, R10, 0x2, R3 ;  /* 0x000000020a0a7819 */ /* 0x000fc60000010203 */
[----:B-1----:R-:W-:Y:S01]  /*2e20*/  FADD.FTZ R6, R6, R25 ;  /* 0x0000001906067221 */ /* 0x002fe20000010000 */
[----:B------:R-:W-:Y:S02]  /*2e30*/  IADD3.X R12, PT, PT, R10, UR19, RZ, P1, !PT ;  /* 0x000000130a0c7c10 */ /* 0x000fe40008ffe4ff */
[----:B------:R-:W-:Y:S01]  /*2e40*/  ISETP.GE.U32.AND P1, PT, R0, 0x100, PT ;  /* 0x000001000000780c */ /* 0x000fe20003f26070 */
[----:B--2---:R-:W-:Y:S01]  /*2e50*/  FADD.FTZ R6, R6, R29 ;  /* 0x0000001d06067221 */ /* 0x004fe20000010000 */
[----:B------:R-:W-:-:S03]  /*2e60*/  IADD3.X R10, PT, PT, R10, UR17, RZ, P2, !PT ;  /* 0x000000110a0a7c10 */ /* 0x000fc600097fe4ff */
[----:B------:R-:W-:Y:S02]  /*2e70*/  @P0 IMAD.MOV.U32 R2, RZ, RZ, R9 ;  /* 0x000000ffff020224 */ /* 0x000fe400078e0009 */
[----:B---3--:R-:W-:Y:S01]  /*2e80*/  FADD.FTZ R8, RZ, R8 ;  /* 0x00000008ff087221 */ /* 0x008fe20000010000 */
[----:B------:R-:W-:Y:S02]  /*2e90*/  @P0 MOV R3, R12 ;  /* 0x0000000c00030202 */ /* 0x000fe40000000f00 */
[----:B------:R-:W-:Y:S01]  /*2ea0*/  @P0 MOV R4, R7 ;  /* 0x0000000700040202 */ /* 0x000fe20000000f00 */
[----:B----4-:R-:W-:Y:S01]  /*2eb0*/  FADD.FTZ R33, R6, R33 ;  /* 0x0000002106217221 */ /* 0x010fe20000010000 */
[----:B------:R-:W-:Y:S02]  /*2ec0*/  @P0 MOV R5, R10 ;  /* 0x0000000a00050202 */ /* 0x000fe40000000f00 */
[----:B------:R-:W-:Y:S01]  /*2ed0*/  @P0 IADD3 R9, P2, PT, R9, 0x200, RZ ;  /* 0x0000020009090810 */ /* 0x000fe20007f5e0ff */
[----:B------:R-:W-:Y:S01]  /*2ee0*/  FADD.FTZ R8, R8, R27 ;  /* 0x0000001b08087221 */ /* 0x000fe20000010000 */
[----:B------:R-:W-:Y:S01]  /*2ef0*/  @P0 IADD3 R7, P3, PT, R7, 0x200, RZ ;  /* 0x0000020007070810 */ /* 0x000fe20007f7e0ff */
[----:B------:R0:W-:Y:S01]  /*2f00*/  @P0 STG.E desc[UR6][R2.64], R33 ;  /* 0x0000002102000986 */ /* 0x0001e2000c101906 */
[----:B------:R-:W-:Y:S01]  /*2f10*/  @P0 IADD3.X R12, PT, PT, RZ, R12, RZ, P2, !PT ;  /* 0x0000000cff0c0210 */ /* 0x000fe200017fe4ff */
[----:B------:R-:W-:Y:S01]  /*2f20*/  FADD.FTZ R8, R8, R31 ;  /* 0x0000001f08087221 */ /* 0x000fe20000010000 */
[----:B------:R-:W-:Y:S01]  /*2f30*/  @P0 IADD3.X R10, PT, PT, RZ, R10, RZ, P3, !PT ;  /* 0x0000000aff0a0210 */ /* 0x000fe20001ffe4ff */
[----:B------:R1:W-:Y:S02]  /*2f40*/  @P0 STG.E desc[UR6][R4.64], R13 ;  /* 0x0000000d04000986 */ /* 0x0003e4000c101906 */
[----:B------:R-:W-:Y:S01]  /*2f50*/  FADD.FTZ R17, R8, R17 ;  /* 0x0000001108117221 */ /* 0x000fe20000010000 */
[----:B0-----:R-:W-:-:S02]  /*2f60*/  MOV R2, R9 ;  /* 0x0000000900027202 */ /* 0x001fc40000000f00 */
[----:B------:R-:W-:Y:S01]  /*2f70*/  MOV R3, R12 ;  /* 0x0000000c00037202 */ /* 0x000fe20000000f00 */
[----:B-1----:R-:W-:Y:S01]  /*2f80*/  IMAD.MOV.U32 R4, RZ, RZ, R7 ;  /* 0x000000ffff047224 */ /* 0x002fe200078e0007 */
[----:B------:R-:W-:Y:S01]  /*2f90*/  MOV R5, R10 ;  /* 0x0000000a00057202 */ /* 0x000fe20000000f00 */
[----:B------:R-:W-:Y:S06]  /*2fa0*/  @!P1 EXIT ;  /* 0x000000000000994d */ /* 0x000fec0003800000 */
[----:B------:R-:W-:Y:S04]  /*2fb0*/  STG.E desc[UR6][R2.64], R17 ;  /* 0x0000001102007986 */ /* 0x000fe8000c101906 */
[----:B------:R-:W-:Y:S01]  /*2fc0*/  STG.E desc[UR6][R4.64], R15 ;  /* 0x0000000f04007986 */ /* 0x000fe2000c101906 */
[----:B------:R-:W-:Y:S05]  /*2fd0*/  EXIT ;  /* 0x000000000000794d */ /* 0x000fea0003800000 */
.L_x_883:
        /* <DEDUP_REMOVED lines=8> */
.L_x_908:
[----:B------:R-:W-:Y:S05]  /*3060*/  BSYNC B1 ;  /* 0x0000000000017941 */ /* 0x000fea0003800000 */
.L_x_907:
        /* <DEDUP_REMOVED lines=9> */
.L_x_909:
[----:B------:R-:W-:Y:S01]  /*3100*/  HFMA2 R54, -RZ, RZ, 0, 1.1920928955078125e-07 ;  /* 0x00000002ff367431 */ /* 0x000fe200000001ff */
[----:B------:R-:W-:Y:S02]  /*3110*/  MOV R74, R56 ;  /* 0x00000038004a7202 */ /* 0x000fe40000000f00 */
[----:B------:R-:W-:-:S07]  /*3120*/  MOV R53, R71 ;  /* 0x0000004700357202 */ /* 0x000fce0000000f00 */
[----:B------:R-:W-:Y:S05]  /*3130*/  WARPSYNC.COLLECTIVE R57, `(.L_x_910) ;  /* 0x0000000039087348 */ /* 0x000fea0003c00000 */
[----:B------:R0:W1:Y:S02]  /*3140*/  SHFL.BFLY P0, R71, R74, R54, R55 ;  /* 0x0c0000364a477389 */ /* 0x0000640000000037 */
[----:B01----:R-:W-:Y:S05]  /*3150*/  ENDCOLLECTIVE ;  /* 0x000000000000791b */ /* 0x003fea0003800000 */
.L_x_910:
[----:B------:R-:W-:-:S05]  /*3160*/  FADD.FTZ R67, R53, R66 ;  /* 0x0000004235437221 */ /* 0x000fca0000010000 */
[----:B------:R-:W-:Y:S02]  /*3170*/  MOV R74, R67 ;  /* 0x00000043004a7202 */ /* 0x000fe40000000f00 */
[----:B------:R-:W-:-:S07]  /*3180*/  MOV R53, R71 ;  /* 0x0000004700357202 */ /* 0x000fce0000000f00 */
[----:B------:R-:W-:Y:S05]  /*3190*/  WARPSYNC.COLLECTIVE R57, `(.L_x_911) ;  /* 0x0000000039087348 */ /* 0x000fea0003c00000 */
[----:B------:R0:W1:Y:S02]  /*31a0*/  SHFL.BFLY P0, R71, R74, R54, R55 ;  /* 0x0c0000364a477389 */ /* 0x0000640000000037 */
[----:B01----:R-:W-:Y:S05]  /*31b0*/  ENDCOLLECTIVE ;  /* 0x000000000000791b */ /* 0x003fea0003800000 */
.L_x_911:
[----:B------:R-:W-:Y:S01]  /*31c0*/  FADD.FTZ R69, R56, R53 ;  /* 0x0000003538457221 */ /* 0x000fe20000010000 */
[----:B------:R-:W-:-:S04]  /*31d0*/  HFMA2 R54, -RZ, RZ, 0, 2.384185791015625e-07 ;  /* 0x00000004ff367431 */ /* 0x000fc800000001ff */
[----:B------:R-:W-:Y:S01]  /*31e0*/  MOV R74, R69 ;  /* 0x00000045004a7202 */ /* 0x000fe20000000f00 */
[----:B------:R-:W-:-:S07]  /*31f0*/  IMAD.MOV.U32 R70, RZ, RZ, R71 ;  /* 0x000000ffff467224 */ /* 0x000fce00078e0047 */
[----:B------:R-:W-:Y:S05]  /*3200*/  WARPSYNC.COLLECTIVE R57, `(.L_x_912) ;  /* 0x0000000039087348 */ /* 0x000fea0003c00000 */
[----:B------:R0:W1:Y:S02]  /*3210*/  SHFL.BFLY P0, R71, R74, R54, R55 ;  /* 0x0c0000364a477389 */ /* 0x0000640000000037 */
[----:B01----:R-:W-:Y:S05]  /*3220*/  ENDCOLLECTIVE ;  /* 0x000000000000791b */ /* 0x003fea0003800000 */
.L_x_912:
[----:B------:R-:W-:-:S05]  /*3230*/  FADD.FTZ R70, R67, R70 ;  /* 0x0000004643467221 */ /* 0x000fca0000010000 */
[----:B------:R-:W-:Y:S02]  /*3240*/  MOV R74, R70 ;  /* 0x00000046004a7202 */ /* 0x000fe40000000f00 */
[----:B------:R-:W-:-:S07]  /*3250*/  MOV R72, R71 ;  /* 0x0000004700487202 */ /* 0x000fce0000000f00 */
[----:B------:R-:W-:Y:S05]  /*3260*/  WARPSYNC.COLLECTIVE R57, `(.L_x_913) ;  /* 0x0000000039087348 */ /* 0x000fea0003c00000 */
[----:B------:R0:W1:Y:S02]  /*3270*/  SHFL.BFLY P0, R71, R74, R54, R55 ;  /* 0x0c0000364a477389 */ /* 0x0000640000000037 */
[----:B01----:R-:W-:Y:S05]  /*3280*/  ENDCOLLECTIVE ;  /* 0x000000000000791b */ /* 0x003fea0003800000 */
.L_x_913:
[----:B------:R-:W-:Y:S01]  /*3290*/  FADD.FTZ R72, R69, R72 ;  /* 0x0000004845487221 */ /* 0x000fe20000010000 */
[----:B------:R-:W-:-:S04]  /*32a0*/  HFMA2 R54, -RZ, RZ, 0, 4.76837158203125e-07 ;  /* 0x00000008ff367431 */ /* 0x000fc800000001ff */
[----:B------:R-:W-:Y:S02]  /*32b0*/  MOV R74, R72 ;  /* 0x00000048004a7202 */ /* 0x000fe40000000f00 */
[----:B------:R-:W-:-:S07]  /*32c0*/  MOV R53, R71 ;  /* 0x0000004700357202 */ /* 0x000fce0000000f00 */
[----:B------:R-:W-:Y:S05]  /*32d0*/  WARPSYNC.COLLECTIVE R57, `(.L_x_914) ;  /* 0x0000000039087348 */ /* 0x000fea0003c00000 */
[----:B------:R0:W1:Y:S02]  /*32e0*/  SHFL.BFLY P0, R71, R74, R54, R55 ;  /* 0x0c0000364a477389 */ /* 0x0000640000000037 */
[----:B01----:R-:W-:Y:S05]  /*32f0*/  ENDCOLLECTIVE ;  /* 0x000000000000791b */ /* 0x003fea0003800000 */
.L_x_914:
[----:B------:R-:W-:-:S05]  /*3300*/  FADD.FTZ R61, R70, R53 ;  /* 0x00000035463d7221 */ /* 0x000fca0000010000 */
[----:B------:R-:W-:Y:S01]  /*3310*/  MOV R74, R61 ;  /* 0x0000003d004a7202 */ /* 0x000fe20000000f00 */
[----:B------:R-:W-:-:S07]  /*3320*/  IMAD.MOV.U32 R53, RZ, RZ, R71 ;  /* 0x000000ffff357224 */ /* 0x000fce00078e0047 */
[----:B------:R-:W-:Y:S05]  /*3330*/  WARPSYNC.COLLECTIVE R57, `(.L_x_915) ;  /* 0x0000000039087348 */ /* 0x000fea0003c00000 */
[----:B------:R0:W1:Y:S02]  /*3340*/  SHFL.BFLY P0, R71, R74, R54, R55 ;  /* 0x0c0000364a477389 */ /* 0x0000640000000037 */
[----:B01----:R-:W-:Y:S05]  /*3350*/  ENDCOLLECTIVE ;  /* 0x000000000000791b */ /* 0x003fea0003800000 */
.L_x_915:
[----:B------:R-:W-:Y:S01]  /*3360*/  FADD.FTZ R53, R72, R53 ;  /* 0x0000003548357221 */ /* 0x000fe20000010000 */
[----:B------:R-:W-:-:S04]  /*3370*/  HFMA2 R54, -RZ, RZ, 0, 9.5367431640625e-07 ;  /* 0x00000010ff367431 */ /* 0x000fc800000001ff */
[----:B------:R-:W-:Y:S02]  /*3380*/  MOV R74, R53 ;  /* 0x00000035004a7202 */ /* 0x000fe40000000f00 */
[----:B------:R-:W-:-:S07]  /*3390*/  MOV R66, R71 ;  /* 0x0000004700427202 */ /* 0x000fce0000000f00 */
[----:B------:R-:W-:Y:S05]  /*33a0*/  WARPSYNC.COLLECTIVE R57, `(.L_x_916) ;  /* 0x0000000039087348 */ /* 0x000fea0003c00000 */
[----:B------:R0:W1:Y:S02]  /*33b0*/  SHFL.BFLY P0, R71, R74, R54, R55 ;  /* 0x0c0000364a477389 */ /* 0x0000640000000037 */
[----:B01----:R-:W-:Y:S05]  /*33c0*/  ENDCOLLECTIVE ;  /* 0x000000000000791b */ /* 0x003fea0003800000 */
.L_x_916:
[----:B------:R-:W-:-:S05]  /*33d0*/  FADD.FTZ R56, R61, R66 ;  /* 0x000000423d387221 */ /* 0x000fca0000010000 */
[----:B------:R-:W-:Y:S02]  /*33e0*/  MOV R74, R56 ;  /* 0x00000038004a7202 */ /* 0x000fe40000000f00 */
[----:B------:R-:W-:-:S07]  /*33f0*/  MOV R66, R71 ;  /* 0x0000004700427202 */ /* 0x000fce0000000f00 */
[----:B------:R-:W-:Y:S05]  /*3400*/  WARPSYNC.COLLECTIVE R57, `(.L_x_917) ;  /* 0x0000000039087348 */ /* 0x000fea0003c00000 */
[----:B------:R0:W1:Y:S02]  /*3410*/  SHFL.BFLY P0, R71, R74, R54, R55 ;  /* 0x0c0000364a477389 */ /* 0x0000640000000037 */
[----:B01----:R-:W-:Y:S05]  /*3420*/  ENDCOLLECTIVE ;  /* 0x000000000000791b */ /* 0x003fea0003800000 */
.L_x_917:
[----:B------:R-:W-:Y:S01]  /*3430*/  MOV R67, R71 ;  /* 0x0000004700437202 */ /* 0x000fe20000000f00 */
[----:B------:R-:W-:Y:S06]  /*3440*/  BRA `(.L_x_918) ;  /* 0xffffffd800a47947 */ /* 0x000fec000383ffff */
.L_x_919:
        /* <DEDUP_REMOVED lines=11> */
.L_x_6367:


//--------------------- .text._ZN10layer_norm22ln_bwd_finalize_kernelINS_22Kernel_traits_finalizeILj256E6__halfS2_S2_S2_fjLb0ELj1024ELj4ENS_18Kernel_traits_baseILj256ES2_S2_S2_S2_fjLj1024EEEEELb0ELb1EEEvNS_9BwdParamsE --------------------------
	.section	.text._ZN10layer_norm22ln_bwd_finalize_kernelINS_22Kernel_traits_finalizeILj256E6__halfS2_S2_S2_fjLb0ELj1024ELj4ENS_18Kernel_traits_baseILj256ES2_S2_S2_S2_fjLj1024EEEEELb0ELb1EEEvNS_9BwdParamsE,"ax",@progbits
	.align	128
        .global         _ZN10layer_norm22ln_bwd_finalize_kernelINS_22Kernel_traits_finalizeILj256E6__halfS2_S2_S2_fjLb0ELj1024ELj4ENS_18Kernel_traits_baseILj256ES2_S2_S2_S2_fjLj1024EEEEELb0ELb1EEEvNS_9BwdParamsE
        .type           _ZN10layer_norm22ln_bwd_finalize_kernelINS_22Kernel_traits_finalizeILj256E6__halfS2_S2_S2_fjLb0ELj1024ELj4ENS_18Kernel_traits_baseILj256ES2_S2_S2_S2_fjLj1024EEEEELb0ELb1EEEvNS_9BwdParamsE,@function
        .size           _ZN10layer_norm22ln_bwd_finalize_kernelINS_22Kernel_traits_finalizeILj256E6__halfS2_S2_S2_fjLb0ELj1024ELj4ENS_18Kernel_traits_baseILj256ES2_S2_S2_S2_fjLj1024EEEEELb0ELb1EEEvNS_9BwdParamsE,(.L_x_6368 - _ZN10layer_norm22ln_bwd_finalize_kernelINS_22Kernel_traits_finalizeILj256E6__halfS2_S2_S2_fjLb0ELj1024ELj4ENS_18Kernel_traits_baseILj256ES2_S2_S2_S2_fjLj1024EEEEELb0ELb1EEEvNS_9BwdParamsE)
        .other          _ZN10layer_norm22ln_bwd_finalize_kernelINS_22Kernel_traits_finalizeILj256E6__halfS2_S2_S2_fjLb0ELj1024ELj4ENS_18Kernel_traits_baseILj256ES2_S2_S2_S2_fjLj1024EEEEELb0ELb1EEEvNS_9BwdParamsE,@"STO_CUDA_ENTRY STV_DEFAULT"
_ZN10layer_norm22ln_bwd_finalize_kernelINS_22Kernel_traits_finalizeILj256E6__halfS2_S2_S2_fjLb0ELj1024ELj4ENS_18Kernel_traits_baseILj256ES2_S2_S2_S2_fjLj1024EEEEELb0ELb1EEEvNS_9BwdParamsE:
.text._ZN10layer_norm22ln_bwd_finalize_kernelINS_22Kernel_traits_finalizeILj256E6__halfS2_S2_S2_fjLb0ELj1024ELj4ENS_18Kernel_traits_baseILj256ES2_S2_S2_S2_fjLj1024EEEEELb0ELb1EEEvNS_9BwdParamsE:
        /* <DEDUP_REMOVED lines=77> */
.L_x_924:
        /* <DEDUP_REMOVED lines=118> */
.L_x_923:
[----:B------:R-:W-:Y:S05]  /*0c30*/  BSYNC.RECONVERGENT B1 ;  /* 0x0000000000017941 */ /* 0x000fea0003800200 */
.L_x_922:
        /* <DEDUP_REMOVED lines=69> */
.L_x_926:
[----:B------:R-:W-:Y:S05]  /*1090*/  BSYNC.RECONVERGENT B1 ;  /* 0x0000000000017941 */ /* 0x000fea0003800200 */
.L_x_925:
        /* <DEDUP_REMOVED lines=38> */
.L_x_928:
[----:B------:R-:W-:Y:S05]  /*1300*/  BSYNC.RECONVERGENT B1 ;  /* 0x0000000000017941 */ /* 0x000fea0003800200 */
.L_x_927:
[----:B------:R-:W-:Y:S05]  /*1310*/  @!P1 BRA `(.L_x_921) ;  /* 0x0000000000409947 */ /* 0x000fea0003800000 */
[----:B------:R-:W0:Y:S01]  /*1320*/  LDC R12, c[0x0][0x388] ;  /* 0x0000e200ff0c7b82 */ /* 0x000e220000000800 */
[----:B------:R-:W-:-:S07]  /*1330*/  IADD3 R0, PT, PT, -R0, RZ, RZ ;  /* 0x000000ff00007210 */ /* 0x000fce0007ffe1ff */
[----:B------:R-:W1:Y:S08]  /*1340*/  LDC.64 R8, c[0x0][0x440] ;  /* 0x00011000ff087b82 */ /* 0x000e700000000a00 */
[----:B------:R-:W2:Y:S01]  /*1350*/  LDC.64 R10, c[0x0][0x448] ;  /* 0x00011200ff0a7b82 */ /* 0x000ea20000000a00 */
[----:B0-----:R-:W-:-:S05]  /*1360*/  IMAD R2, R2, R12, R5 ;  /* 0x0000000c02027224 */ /* 0x001fca00078e0205 */
[----:B------:R-:W-:-:S07]  /*1370*/  IADD3 R13, PT, PT, R57, R2, RZ ;  /* 0x00000002390d7210 */ /* 0x000fce0007ffe0ff */
.L_x_929:
        /* <DEDUP_REMOVED lines=10> */
.L_x_921:
[----:B------:R-:W-:Y:S05]  /*1420*/  BSYNC.RECONVERGENT B0 ;  /* 0x0000000000007941 */ /* 0x000fea0003800200 */
.L_x_920:
        /* <DEDUP_REMOVED lines=54> */
[----:B-1----:R-:W-:Y:S02]  /*1790*/  F2FP.F16.F32.PACK_AB R7, R7, R6 ;  /* 0x000000060707723e */ /* 0x002fe400000000ff */
[----:B--2---:R-:W-:-:S03]  /*17a0*/  F2FP.F16.F32.PACK_AB R9, R9, R8 ;  /* 0x000000080909723e */ /* 0x004fc600000000ff */
[----:B------:R-:W-:Y:S04]  /*17b0*/  STG.E desc[UR6][R2.64], R7 ;  /* 0x0000000702007986 */ /* 0x000fe8000c101906 */
[----:B------:R-:W-:Y:S01]  /*17c0*/  STG.E desc[UR6][R4.64], R9 ;  /* 0x0000000904007986 */ /* 0x000fe2000c101906 */
[----:B------:R-:W-:Y:S05]  /*17d0*/  EXIT ;  /* 0x000000000000794d */ /* 0x000fea0003800000 */
.L_x_930:
        /* <DEDUP_REMOVED lines=10> */
.L_x_6368:


//--------------------- .text._ZN10layer_norm13ln_bwd_kernelINS_13Kernel_traitsI6__halfS2_S2_S2_fjLj256ELj1ELj4ELj1ELj16ENS_18Kernel_traits_baseILj256ES2_S2_S2_S2_fjLj128EEEEELb1ELb0ELb1ELb1EEEvNS_9BwdParamsE --------------------------
	.section	.text._ZN10layer_norm13ln_bwd_kernelINS_13Kernel_traitsI6__halfS2_S2_S2_fjLj256ELj1ELj4ELj1ELj16ENS_18Kernel_traits_baseILj256ES2_S2_S2_S2_fjLj128EEEEELb1ELb0ELb1ELb1EEEvNS_9BwdParamsE,"ax",@progbits
	.align	128
        .global         _ZN10layer_norm13ln_bwd_kernelINS_13Kernel_traitsI6__halfS2_S2_S2_fjLj256ELj1ELj4ELj1ELj16ENS_18Kernel_traits_baseILj256ES2_S2_S2_S2_fjLj128EEEEELb1ELb0ELb1ELb1EEEvNS_9BwdParamsE
        .type           _ZN10layer_norm13ln_bwd_kernelINS_13Kernel_traitsI6__halfS2_S2_S2_fjLj256ELj1ELj4ELj1ELj16ENS_18Kernel_traits_baseILj256ES2_S2_S2_S2_fjLj128EEEEELb1ELb0ELb1ELb1EEEvNS_9BwdParamsE,@function
        .size           _ZN10layer_norm13ln_bwd_kernelINS_13Kernel_traitsI6__halfS2_S2_S2_fjLj256ELj1ELj4ELj1ELj16ENS_18Kernel_traits_baseILj256ES2_S2_S2_S2_fjLj128EEEEELb1ELb0ELb1ELb1EEEvNS_9BwdParamsE,(.L_x_6369 - _ZN10layer_norm13ln_bwd_kernelINS_13Kernel_traitsI6__halfS2_S2_S2_fjLj256ELj1ELj4ELj1ELj16ENS_18Kernel_traits_baseILj256ES2_S2_S2_S2_fjLj128EEEEELb1ELb0ELb1ELb1EEEvNS_9BwdParamsE)
        .other          _ZN10layer_norm13ln_bwd_kernelINS_13Kernel_traitsI6__halfS2_S2_S2_fjLj256ELj1ELj4ELj1ELj16ENS_18Kernel_traits_baseILj256ES2_S2_S2_S2_fjLj128EEEEELb1ELb0ELb1ELb1EEEvNS_9BwdParamsE,@"STO_CUDA_ENTRY STV_DEFAULT"
_ZN10layer_norm13ln_bwd_kernelINS_13Kernel_traitsI6__halfS2_S2_S2_fjLj256ELj1ELj4ELj1ELj16ENS_18Kernel_traits_baseILj256ES2_S2_S2_S2_fjLj128EEEEELb1ELb0ELb1ELb1EEEvNS_9BwdParamsE:
.text._ZN10layer_norm13ln_bwd_kernelINS_13Kernel_traitsI6__halfS2_S2_S2_fjLj256ELj1ELj4ELj1ELj16ENS_18Kernel_traits_baseILj256ES2_S2_S2_S2_fjLj128EEEEELb1ELb0ELb1ELb1EEEvNS_9BwdParamsE:
        /* <DEDUP_REMOVED lines=30> */
[----:B------:R-:W-:-:S07]  /*01e0*/  HFMA2 R35, -RZ, RZ, 0, 0 ;  /* 0x00000000ff237431 */ /* 0x000fce00000001ff */
.L_x_956:
[----:B0-----:R-:W0:Y:S08]  /*01f0*/  LDC.64 R56, c[0x0][0x3f8] ;  /* 0x0000fe00ff387b82 */ /* 0x001e300000000a00 */
        /* <DEDUP_REMOVED lines=12> */
[C---:B------:R-:W-:Y:S01]  /*02c0*/  IMAD R2, R62.reuse, UR9, RZ ;  /* 0x000000093e027c24 */ /* 0x040fe2000f8e02ff */
[----:B------:R-:W0:Y:S01]  /*02d0*/  LDC.64 R4, c[0x0][0x3a8] ;  /* 0x0000ea00ff047b82 */ /* 0x000e220000000a00 */
[----:B------:R-:W-:-:S03]  /*02e0*/  IMAD.WIDE R50, R62, 0x4, R50 ;  /* 0x000000043e327825 */ /* 0x000fc600078e0232 */
[----:B------:R-:W-:Y:S02]  /*02f0*/  SHF.R.S32.HI R3, RZ, 0x1f, R2 ;  /* 0x0000001fff037819 */ /* 0x000fe40000011402 */
[----:B------:R2:W3:Y:S02]  /*0300*/  LDG.E R49, desc[UR6][R50.64] ;  /* 0x0000000632317981 */ /* 0x0004e4000c1e1900 */
[----:B------:R-:W-:Y:S01]  /*0310*/  LEA.HI R2, R3, R2, RZ, 0x3 ;  /* 0x0000000203027211 */ /* 0x000fe200078f18ff */
[----:B------:R-:W4:Y:S01]  /*0320*/  LDC.64 R8, c[0x0][0x428] ;  /* 0x00010a00ff087b82 */ /* 0x000f220000000a00 */
        /* <DEDUP_REMOVED lines=8> */
[----:B----4-:R-:W-:Y:S01]  /*03b0*/  IMAD.WIDE.U32 R8, R3, 0x10, R8 ;  /* 0x0000001003087825 */ /* 0x010fe200078e0008 */
[----:B-----5:R-:W-:-:S05]  /*03c0*/  ISETP.GE.AND P1, PT, R53, 0x1, PT ;  /* 0x000000013500780c */ /* 0x020fca0003f26270 */
[----:B------:R-:W4:Y:S08]  /*03d0*/  LDG.E.128 R8, desc[UR6][R8.64] ;  /* 0x0000000608087981 */ /* 0x000f30000c1e1d00 */
[----:B------:R-:W-:-:S05]  /*03e0*/  @P1 IADD3 R3, PT, PT, R53, -0x1, RZ ;  /* 0xffffffff35031810 */ /* 0x000fca0007ffe0ff */
[----:B------:R-:W-:-:S05]  /*03f0*/  @P1 IMAD R3, R3, UR9, RZ ;  /* 0x0000000903031c24 */ /* 0x000fca000f8e02ff */
[----:B------:R-:W-:-:S04]  /*0400*/  @P1 SHF.R.S32.HI R46, RZ, 0x1f, R3 ;  /* 0x0000001fff2e1819 */ /* 0x000fc80000011403 */
[----:B------:R-:W-:Y:S02]  /*0410*/  @P1 LEA.HI R46, R46, R3, RZ, 0x3 ;  /* 0x000000032e2e1211 */ /* 0x000fe400078f18ff */
[----:B--2---:R-:W-:Y:S02]  /*0420*/  CS2R R50, SRZ ;  /* 0x0000000000327805 */ /* 0x004fe4000001ff00 */
[----:B------:R-:W-:-:S04]  /*0430*/  @P1 LEA.HI.SX32 R46, R46, R63, 0x1d ;  /* 0x0000003f2e2e1211 */ /* 0x000fc800078feaff */
[----:B------:R-:W-:Y:S02]  /*0440*/  @P1 MOV R50, R46 ;  /* 0x0000002e00321202 */ /* 0x000fe40000000f00 */
[----:B------:R-:W-:Y:S02]  /*0450*/  @P1 MOV R51, RZ ;  /* 0x000000ff00331202 */ /* 0x000fe40000000f00 */
[----:B------:R-:W-:-:S04]  /*0460*/  LEA R74, P3, R50, UR10, 0x3 ;  /* 0x0000000a324a7c11 */ /* 0x000fc8000f8618ff */
[----:B------:R-:W-:-:S06]  /*0470*/  LEA.HI.X R75, R50, UR11, R51, 0x3, P3 ;  /* 0x0000000b324b7c11 */ /* 0x000fcc00098f1c33 */
[----:B------:R-:W5:Y:S01]  /*0480*/  LDG.E.64 R74, desc[UR6][R74.64] ;  /* 0x000000064a4a7981 */ /* 0x000f62000c1e1b00 */
[----:B------:R-:W-:Y:S02]  /*0490*/  MOV R60, UR20 ;  /* 0x00000014003c7c02 */ /* 0x000fe40008000f00 */
[----:B------:R-:W-:Y:S02]  /*04a0*/  MOV R61, UR21 ;  /* 0x00000015003d7c02 */ /* 0x000fe40008000f00 */
[----:B------:R-:W-:-:S04]  /*04b0*/  ISETP.NE.U32.AND P0, PT, R60, RZ, PT ;  /* 0x000000ff3c00720c */ /* 0x000fc80003f05070 */
[----:B------:R-:W-:-:S13]  /*04c0*/  ISETP.NE.AND.EX P0, PT, R61, RZ, PT, P0 ;  /* 0x000000ff3d00720c */ /* 0x000fda0003f05300 */
[----:B------:R-:W0:Y:S02]  /*04d0*/  @P0 LDC.64 R44, c[0x0][0x438] ;  /* 0x00010e00ff2c0b82 */ /* 0x000e240000000a00 */
[----:B0-----:R-:W-:-:S05]  /*04e0*/  @P0 IMAD.WIDE.U32 R2, R2, 0x10, R44 ;  /* 0x0000001002020825 */ /* 0x001fca00078e002c */
[----:B------:R0:W5:Y:S01]  /*04f0*/  @P0 LDG.E.128 R12, desc[UR6][R2.64] ;  /* 0x00000006020c0981 */ /* 0x000162000c1e1d00 */
[----:B-1----:R-:W-:-:S04]  /*0500*/  ISETP.NE.AND P0, PT, R0, RZ, PT ;  /* 0x000000ff0000720c */ /* 0x002fc80003f05270 */
[----:B---3--:R-:W-:Y:S01]  /*0510*/  FSEL R49, R49, RZ, !P0 ;  /* 0x000000ff31317208 */ /* 0x008fe20004000000 */
[----:B------:R-:W-:Y:S02]  /*0520*/  HADD2.F32 R44, -RZ, R4.H0_H0 ;  /* 0x20000004ff2c7230 */ /* 0x000fe40000004100 */
[----:B------:R-:W-:Y:S02]  /*0530*/  HADD2.F32 R50, -RZ, R6.H0_H0 ;  /* 0x20000006ff327230 */ /* 0x000fe40000004100 */
[----:B------:R-:W-:Y:S02]  /*0540*/  HADD2.F32 R4, -RZ, R4.H1_H1 ;  /* 0x30000004ff047230 */ /* 0x000fe40000004100 */
[--C-:B------:R-:W-:Y:S02]  /*0550*/  HADD2.F32 R46, -RZ, R5.reuse.H0_H0 ;  /* 0x20000005ff2e7230 */ /* 0x100fe40000004100 */
[----:B------:R-:W-:Y:S02]  /*0560*/  HADD2.F32 R48, -RZ, R5.H1_H1 ;  /* 0x30000005ff307230 */ /* 0x000fe40000004100 */
[----:B------:R-:W-:-:S02]  /*0570*/  HADD2.F32 R6, -RZ, R6.H1_H1 ;  /* 0x30000006ff067230 */ /* 0x000fc40000004100 */
[--C-:B------:R-:W-:Y:S02]  /*0580*/  HADD2.F32 R54, -RZ, R7.reuse.H0_H0 ;  /* 0x20000007ff367230 */ /* 0x100fe40000004100 */
[----:B0-----:R-:W-:Y:S02]  /*0590*/  HADD2.F32 R2, -RZ, R7.H1_H1 ;  /* 0x30000007ff027230 */ /* 0x001fe40000004100 */
[C---:B------:R-:W-:Y:S01]  /*05a0*/  FADD.FTZ R3, -R49.reuse, R44 ;  /* 0x0000002c31037221 */ /* 0x040fe20000010100 */
[C---:B------:R-:W-:Y:S01]  /*05b0*/  FADD.FTZ R7, -R49.reuse, R4 ;  /* 0x0000000431077221 */ /* 0x040fe20000010100 */
[C---:B------:R-:W-:Y:S01]  /*05c0*/  FADD.FTZ R57, -R49.reuse, R46 ;  /* 0x0000002e31397221 */ /* 0x040fe20000010100 */
[C---:B------:R-:W-:Y:S01]  /*05d0*/  FADD.FTZ R59, -R49.reuse, R48 ;  /* 0x00000030313b7221 */ /* 0x040fe20000010100 */
[C---:B------:R-:W-:Y:S01]  /*05e0*/  FADD.FTZ R55, -R49.reuse, R50 ;  /* 0x0000003231377221 */ /* 0x040fe20000010100 */
[C---:B------:R-:W-:Y:S01]  /*05f0*/  FADD.FTZ R45, -R49.reuse, R6 ;  /* 0x00000006312d7221 */ /* 0x040fe20000010100 */
[C---:B------:R-:W-:Y:S01]  /*0600*/  FADD.FTZ R47, -R49.reuse, R54 ;  /* 0x00000036312f7221 */ /* 0x040fe20000010100 */
[----:B------:R-:W-:Y:S01]  /*0610*/  FADD.FTZ R49, -R49, R2 ;  /* 0x0000000231317221 */ /* 0x000fe20000010100 */
[----:B------:R-:W-:-:S02]  /*0620*/  HADD2.F32 R2, -RZ, R16.H0_H0 ;  /* 0x20000010ff027230 */ /* 0x000fc40000004100 */
[C---:B------:R-:W-:Y:S01]  /*0630*/  FMUL.FTZ R3, R64.reuse, R3 ;  /* 0x0000000340037220 */ /* 0x040fe20000410000 */
[--C-:B----4-:R-:W-:Y:S02]  /*0640*/  HADD2.F32 R5, -RZ, R8.reuse.H0_H0 ;  /* 0x20000008ff057230 */ /* 0x110fe40000004100 */
[----:B------:R-:W-:Y:S01]  /*0650*/  FMUL.FTZ R4, R64, R7 ;  /* 0x0000000740047220 */ /* 0x000fe20000410000 */
[----:B------:R-:W-:Y:S02]  /*0660*/  HADD2.F32 R8, -RZ, R8.H1_H1 ;  /* 0x30000008ff087230 */ /* 0x000fe40000004100 */
[--C-:B------:R-:W-:Y:S02]  /*0670*/  HADD2.F32 R44, -RZ, R9.reuse.H0_H0 ;  /* 0x20000009ff2c7230 */ /* 0x100fe40000004100 */
[----:B------:R-:W-:Y:S02]  /*0680*/  HADD2.F32 R48, -RZ, R9.H1_H1 ;  /* 0x30000009ff307230 */ /* 0x000fe40000004100 */
[----:B------:R-:W-:-:S02]  /*0690*/  HADD2.F32 R6, -RZ, R16.H1_H1 ;  /* 0x30000010ff067230 */ /* 0x000fc40000004100 */
[----:B------:R-:W-:Y:S01]  /*06a0*/  FMUL.FTZ R7, R64, R57 ;  /* 0x0000003940077220 */ /* 0x000fe20000410000 */
[--C-:B------:R-:W-:Y:S02]  /*06b0*/  HADD2.F32 R9, -RZ, R17.reuse.H0_H0 ;  /* 0x20000011ff097230 */ /* 0x100fe40000004100 */
[-C--:B------:R-:W-:Y:S01]  /*06c0*/  FMUL.FTZ R2, R2, R5.reuse ;  /* 0x0000000502027220 */ /* 0x080fe20000410000 */
[--C-:B------:R-:W-:Y:S02]  /*06d0*/  HADD2.F32 R65, -RZ, R10.reuse.H0_H0 ;  /* 0x2000000aff417230 */ /* 0x100fe40000004100 */
[----:B------:R-:W-:Y:S01]  /*06e0*/  FADD.FTZ R28, R28, R5 ;  /* 0x000000051c1c7221 */ /* 0x000fe20000010000 */
[----:B------:R-:W-:Y:S02]  /*06f0*/  HADD2.F32 R46, -RZ, R10.H1_H1 ;  /* 0x3000000aff2e7230 */ /* 0x000fe40000004100 */
[----:B------:R-:W-:Y:S01]  /*0700*/  FFMA.FTZ R20, R3, R5, R20 ;  /* 0x0000000503147223 */ /* 0x000fe20000010014 */
[-C--:B------:R-:W-:Y:S01]  /*0710*/  FMUL.FTZ R5, R6, R8.reuse ;  /* 0x0000000806057220 */ /* 0x080fe20000410000 */
[----:B------:R-:W-:Y:S01]  /*0720*/  FADD.FTZ R29, R29, R8 ;  /* 0x000000081d1d7221 */ /* 0x000fe20000010000 */
[----:B------:R-:W-:Y:S01]  /*0730*/  FFMA.FTZ R21, R4, R8, R21 ;  /* 0x0000000804157223 */ /* 0x000fe20000010015 */
[----:B------:R-:W-:-:S02]  /*0740*/  HADD2.F32 R10, -RZ, R17.H1_H1 ;  /* 0x30000011ff0a7230 */ /* 0x000fc40000004100 */
[-C--:B------:R-:W-:Y:S01]  /*0750*/  FMUL.FTZ R6, R9, R44.reuse ;  /* 0x0000002c09067220 */ /* 0x080fe20000410000 */
[----:B------:R-:W-:Y:S01]  /*0760*/  FADD.FTZ R30, R30, R44 ;  /* 0x0000002c1e1e7221 */ /* 0x000fe20000010000 */
[----:B------:R-:W-:Y:S01]  /*0770*/  FFMA.FTZ R22, R7, R44, R22 ;  /* 0x0000002c07167223 */ /* 0x000fe20000010016 */
[----:B------:R-:W-:Y:S01]  /*0780*/  FMUL.FTZ R8, R64, R59 ;  /* 0x0000003b40087220 */ /* 0x000fe20000410000 */
[--C-:B------:R-:W-:Y:S02]  /*0790*/  HADD2.F32 R44, -RZ, R18.reuse.H0_H0 ;  /* 0x20000012ff2c7230 */ /* 0x100fe40000004100 */
[----:B------:R-:W-:Y:S01]  /*07a0*/  FMUL.FTZ R9, R10, R48 ;  /* 0x000000300a097220 */ /* 0x000fe20000410000 */
[----:B------:R-:W-:Y:S02]  /*07b0*/  HADD2.F32 R57, -RZ, R18.H1_H1 ;  /* 0x30000012ff397230 */ /* 0x000fe40000004100 */
[----:B------:R-:W-:Y:S01]  /*07c0*/  FADD.FTZ R31, R31, R48 ;  /* 0x000000301f1f7221 */ /* 0x000fe20000010000 */
[----:B------:R-:W-:-:S02]  /*07d0*/  HADD2.F32 R51, -RZ, R11.H0_H0 ;  /* 0x2000000bff337230 */ /* 0x000fc40000004100 */
[----:B------:R-:W-:Y:S01]  /*07e0*/  FFMA.FTZ R23, R8, R48, R23 ;  /* 0x0000003008177223 */ /* 0x000fe20000010017 */
[----:B------:R-:W-:Y:S02]  /*07f0*/  HADD2.F32 R50, -RZ, R11.H1_H1 ;  /* 0x3000000bff327230 */ /* 0x000fe40000004100 */
[----:B------:R-:W-:Y:S01]  /*0800*/  FMUL.FTZ R11, R64, R55 ;  /* 0x00000037400b7220 */ /* 0x000fe20000410000 */
[----:B------:R-:W-:Y:S01]  /*0810*/  FADD.FTZ R48, RZ, R2 ;  /* 0x00000002ff307221 */ /* 0x000fe20000010000 */
[----:B------:R-:W-:Y:S01]  /*0820*/  FMUL.FTZ R10, R44, R65 ;  /* 0x000000412c0a7220 */ /* 0x000fe20000410000 */
        /* <DEDUP_REMOVED lines=18> */
[----:B------:R-:W-:Y:S02]  /*0950*/  HADD2.F32 R59, -RZ, R19.H1_H1 ;  /* 0x30000013ff3b7230 */ /* 0x000fe40000004100 */
        /* <DEDUP_REMOVED lines=13> */
.L_x_934:
[----:B------:R-:W-:Y:S02]  /*0a30*/  MOV R60, UR20 ;  /* 0x00000014003c7c02 */ /* 0x000fe40008000f00 */
[----:B-----5:R-:W-:Y:S02]  /*0a40*/  ISETP.GE.AND P1, PT, R53, 0x1, PT ;  /* 0x000000013500780c */ /* 0x020fe40003f26270 */
[----:B------:R-:W-:Y:S02]  /*0a50*/  MOV R61, UR21 ;  /* 0x00000015003d7c02 */ /* 0x000fe40008000f00 */
[----:B------:R-:W-:-:S04]  /*0a60*/  ISETP.NE.U32.AND P0, PT, R60, RZ, PT ;  /* 0x000000ff3c00720c */ /* 0x000fc80003f05070 */
[----:B------:R-:W-:-:S05]  /*0a70*/  ISETP.NE.AND.EX P0, PT, R61, RZ, PT, P0 ;  /* 0x000000ff3d00720c */ /* 0x000fca0003f05300 */
[----:B------:R-:W0:Y:S01]  /*0a80*/  @P1 LDC R55, c[0x0][0x388] ;  /* 0x0000e200ff371b82 */ /* 0x000e220000000800 */
[----:B------:R-:W-:-:S07]  /*0a90*/  @P1 IADD3 R54, PT, PT, R53, -0x1, RZ ;  /* 0xffffffff35361810 */ /* 0x000fce0007ffe0ff */
[----:B------:R-:W2:Y:S08]  /*0aa0*/  @P0 LDC R57, c[0x0][0x388] ;  /* 0x0000e200ff390b82 */ /* 0x000eb00000000800 */
[----:B------:R-:W3:Y:S01]  /*0ab0*/  @P0 LDC.64 R50, c[0x0][0x438] ;  /* 0x00010e00ff320b82 */ /* 0x000ee20000000a00 */
[----:B0-----:R-:W-:-:S05]  /*0ac0*/  @P1 IMAD R54, R54, R55, RZ ;  /* 0x0000003736361224 */ /* 0x001fca00078e02ff */
[----:B------:R-:W-:Y:S01]  /*0ad0*/  @P1 SHF.R.S32.HI R55, RZ, 0x1f, R54 ;  /* 0x0000001fff371819 */ /* 0x000fe20000011436 */
[----:B--2---:R-:W-:-:S03]  /*0ae0*/  @P0 IMAD R57, R62, R57, RZ ;  /* 0x000000393e390224 */ /* 0x004fc600078e02ff */
[----:B------:R-:W-:Y:S02]  /*0af0*/  @P1 LEA.HI R56, R55, R54, RZ, 0x3 ;  /* 0x0000003637381211 */ /* 0x000fe400078f18ff */
[----:B------:R-:W-:Y:S02]  /*0b00*/  CS2R R54, SRZ ;  /* 0x0000000000367805 */ /* 0x000fe4000001ff00 */
[----:B------:R-:W-:Y:S02]  /*0b10*/  @P1 MOV R55, RZ ;  /* 0x000000ff00371202 */ /* 0x000fe40000000f00 */
[----:B------:R-:W-:Y:S02]  /*0b20*/  @P0 SHF.R.S32.HI R58, RZ, 0x1f, R57 ;  /* 0x0000001fff3a0819 */ /* 0x000fe40000011439 */
[----:B------:R-:W-:Y:S02]  /*0b30*/  @P1 LEA.HI.SX32 R56, R56, R63, 0x1d ;  /* 0x0000003f38381211 */ /* 0x000fe400078feaff */
[----:B------:R-:W-:-:S02]  /*0b40*/  @P0 LEA.HI R58, R58, R57, RZ, 0x3 ;  /* 0x000000393a3a0211 */ /* 0x000fc400078f18ff */
[----:B------:R-:W-:Y:S02]  /*0b50*/  @P1 MOV R54, R56 ;  /* 0x0000003800361202 */ /* 0x000fe40000000f00 */
[----:B------:R-:W-:Y:S02]  /*0b60*/  @P0 LEA.HI.SX32 R57, R58, R63, 0x1d ;  /* 0x0000003f3a390211 */ /* 0x000fe400078feaff */
[----:B------:R-:W-:-:S03]  /*0b70*/  LEA R74, P3, R54, UR10, 0x3 ;  /* 0x0000000a364a7c11 */ /* 0x000fc6000f8618ff */
[----:B---3--:R-:W-:Y:S01]  /*0b80*/  @P0 IMAD.WIDE.U32 R50, R57, 0x10, R50 ;  /* 0x0000001039320825 */ /* 0x008fe200078e0032 */
[----:B------:R-:W-:-:S04]  /*0b90*/  LEA.HI.X R75, R54, UR11, R55, 0x3, P3 ;  /* 0x0000000b364b7c11 */ /* 0x000fc800098f1c37 */
[----:B------:R0:W5:Y:S04]  /*0ba0*/  @P0 LDG.E.128 R12, desc[UR6][R50.64] ;  /* 0x00000006320c0981 */ /* 0x000168000c1e1d00 */
[----:B------:R-:W5:Y:S01]  /*0bb0*/  LDG.E.64 R74, desc[UR6][R74.64] ;  /* 0x000000064a4a7981 */ /* 0x000f62000c1e1b00 */
[----:B------:R-:W-:Y:S01]  /*0bc0*/  HFMA2 R66, -RZ, RZ, 0, 0 ;  /* 0x00000000ff427431 */ /* 0x000fe200000001ff */
[----:B------:R-:W-:-:S07]  /*0bd0*/  MOV R68, RZ ;  /* 0x000000ff00447202 */ /* 0x000fce0000000f00 */
.L_x_935:
[----:B------:R-:W-:Y:S05]  /*0be0*/  BSYNC.RECONVERGENT B1 ;  /* 0x0000000000017941 */ /* 0x000fea0003800200 */
.L_x_933:
        /* <DEDUP_REMOVED lines=29> */
.L_x_968:
[----:B------:R-:W4:Y:S01]  /*0dc0*/  @P1 LDC R50, c[0x0][0x388] ;  /* 0x0000e200ff321b82 */ /* 0x000f220000000800 */
[----:B------:R-:W-:Y:S01]  /*0dd0*/  @P1 IADD3 R53, PT, PT, R53, -0x1, RZ ;  /* 0xffffffff35351810 */ /* 0x000fe20007ffe0ff */
[----:B--2---:R-:W-:Y:S01]  /*0de0*/  FADD.FTZ R65, R68, R71 ;  /* 0x0000004744417221 */ /* 0x004fe20000010000 */
[----:B------:R-:W-:Y:S01]  /*0df0*/  ISETP.NE.U32.AND P0, PT, R60, RZ, PT ;  /* 0x000000ff3c00720c */ /* 0x000fe20003f05070 */
[----:B---3--:R-:W-:Y:S01]  /*0e00*/  FADD.FTZ R66, R69, R70 ;  /* 0x0000004645427221 */ /* 0x008fe20000010000 */
[----:B-1----:R-:W-:Y:S01]  /*0e10*/  ISETP.NE.AND P3, PT, R0, RZ, PT ;  /* 0x000000ff0000720c */ /* 0x002fe20003f65270 */
[----:B------:R-:W-:Y:S01]  /*0e20*/  FMUL.FTZ R65, R65, UR12 ;  /* 0x0000000c41417c20 */ /* 0x000fe20008410000 */
[----:B------:R-:W-:Y:S01]  /*0e30*/  ISETP.NE.AND.EX P0, PT, R61, RZ, PT, P0 ;  /* 0x000000ff3d00720c */ /* 0x000fe20003f05300 */
[----:B------:R-:W-:Y:S01]  /*0e40*/  BSSY.RECONVERGENT B1, `(.L_x_937) ;  /* 0x000019d000017945 */ /* 0x000fe20003800200 */
[----:B------:R-:W-:Y:S01]  /*0e50*/  CS2R R72, SRZ ;  /* 0x0000000000487805 */ /* 0x000fe2000001ff00 */
[----:B------:R-:W-:Y:S01]  /*0e60*/  FMUL.FTZ R66, R66, UR12 ;  /* 0x0000000c42427c20 */ /* 0x000fe20008410000 */
[----:B------:R-:W-:-:S02]  /*0e70*/  FSEL R65, R65, RZ, !P3 ;  /* 0x000000ff41417208 */ /* 0x000fc40005800000 */
[----:B------:R-:W-:Y:S01]  /*0e80*/  @P1 MOV R73, RZ ;  /* 0x000000ff00491202 */ /* 0x000fe20000000f00 */
[----:B----4-:R-:W-:-:S05]  /*0e90*/  @P1 IMAD R50, R53, R50, RZ ;  /* 0x0000003235321224 */ /* 0x010fca00078e02ff */
[----:B------:R-:W-:-:S04]  /*0ea0*/  @P1 SHF.R.S32.HI R51, RZ, 0x1f, R50 ;  /* 0x0000001fff331819 */ /* 0x000fc80000011432 */
[----:B------:R-:W-:-:S04]  /*0eb0*/  @P1 LEA.HI R50, R51, R50, RZ, 0x3 ;  /* 0x0000003233321211 */ /* 0x000fc800078f18ff */
        /* <DEDUP_REMOVED lines=21> */
.L_x_941:
[----:B------:R-:W-:Y:S05]  /*1010*/  BSYNC.RECONVERGENT B2 ;  /* 0x0000000000027941 */ /* 0x000fea0003800200 */
.L_x_940:
        /* <DEDUP_REMOVED lines=13> */
.L_x_943:
[----:B------:R-:W-:Y:S05]  /*10f0*/  BSYNC.RECONVERGENT B2 ;  /* 0x0000000000027941 */ /* 0x000fea0003800200 */
.L_x_942:
        /* <DEDUP_REMOVED lines=13> */
.L_x_945:
[----:B------:R-:W-:Y:S05]  /*11d0*/  BSYNC.RECONVERGENT B2 ;  /* 0x0000000000027941 */ /* 0x000fea0003800200 */
.L_x_944:
        /* <DEDUP_REMOVED lines=13> */
.L_x_947:
[----:B------:R-:W-:Y:S05]  /*12b0*/  BSYNC.RECONVERGENT B2 ;  /* 0x0000000000027941 */ /* 0x000fea0003800200 */
.L_x_946:
        /* <DEDUP_REMOVED lines=13> */
.L_x_949:
[----:B------:R-:W-:Y:S05]  /*1390*/  BSYNC.RECONVERGENT B2 ;  /* 0x0000000000027941 */ /* 0x000fea0003800200 */
.L_x_948:
        /* <DEDUP_REMOVED lines=13> */
.L_x_951:
[----:B------:R-:W-:Y:S05]  /*1470*/  BSYNC.RECONVERGENT B2 ;  /* 0x0000000000027941 */ /* 0x000fea0003800200 */
.L_x_950:
        /* <DEDUP_REMOVED lines=13> */
.L_x_953:
[----:B------:R-:W-:Y:S05]  /*1550*/  BSYNC.RECONVERGENT B2 ;  /* 0x0000000000027941 */ /* 0x000fea0003800200 */
.L_x_952:
        /* <DEDUP_REMOVED lines=11> */
[----:B------:R-:W-:-:S04]  /*1610*/  F2FP.F16.F32.PACK_AB R50, RZ, R50 ;  /* 0x00000032ff32723e */ /* 0x000fc800000000ff */
[----:B------:R-:W-:Y:S01]  /*1620*/  PRMT R39, R39, 0x5410, R50 ;  /* 0x0000541027277816 */ /* 0x000fe20000000032 */
[----:B------:R-:W-:Y:S06]  /*1630*/  BRA `(.L_x_954) ;  /* 0x0000001000747947 */ /* 0x000fec0003800000 */
.L_x_939:
[----:B------:R-:W1:Y:S01]  /*1640*/  @P1 LDC.64 R40, c[0x0][0x408] ;  /* 0x00010200ff281b82 */ /* 0x000e620000000a00 */
[-CC-:B------:R-:W-:Y:S01]  /*1650*/  FFMA.FTZ R51, R3, R66.reuse, R65.reuse ;  /* 0x0000004203337223 */ /* 0x180fe20000010041 */
[-CC-:B------:R-:W-:Y:S01]  /*1660*/  FFMA.FTZ R50, R4, R66.reuse, R65.reuse ;  /* 0x0000004204327223 */ /* 0x180fe20000010041 */
[----:B------:R-:W-:Y:S01]  /*1670*/  ISETP.GT.AND P0, PT, R52, RZ, PT ;  /* 0x000000ff3400720c */ /* 0x000fe20003f04270 */
[-C--:B------:R-:W-:Y:S01]  /*1680*/  FFMA.FTZ R52, R44, R66.reuse, R65 ;  /* 0x000000422c347223 */ /* 0x080fe20000010041 */
[----:B------:R-:W-:Y:S01]  /*1690*/  FADD.FTZ R51, R2, -R51 ;  /* 0x8000003302337221 */ /* 0x000fe20000010000 */
[----:B------:R-:W-:Y:S01]  /*16a0*/  FADD.FTZ R53, R5, -R50 ;  /* 0x8000003205357221 */ /* 0x000fe20000010000 */
[----:B------:R-:W-:Y:S01]  /*16b0*/  @P1 LOP3.LUT P6, RZ, R67, 0xff, RZ, 0xc0, !PT ;  /* 0x000000ff43ff1812 */ /* 0x000fe200078cc0ff */
[----:B------:R-:W2:Y:S01]  /*16c0*/  @P1 LDC.64 R42, c[0x0][0x408] ;  /* 0x00010200ff2a1b82 */ /* 0x000ea20000000a00 */
[C---:B------:R-:W-:Y:S01]  /*16d0*/  FMUL.FTZ R51, R64.reuse, R51 ;  /* 0x0000003340337220 */ /* 0x040fe20000410000 */
[----:B------:R-:W-:Y:S01]  /*16e0*/  FMUL.FTZ R53, R64, R53 ;  /* 0x0000003540357220 */ /* 0x000fe20000410000 */
[----:B------:R-:W-:Y:S01]  /*16f0*/  @P1 LOP3.LUT P2, RZ, R58, 0xff, RZ, 0xc0, !PT ;  /* 0x000000ff3aff1812 */ /* 0x000fe2000784c0ff */
[-CC-:B------:R-:W-:Y:S01]  /*1700*/  FFMA.FTZ R50, R8, R66.reuse, R65.reuse ;  /* 0x0000004208327223 */ /* 0x180fe20000010041 */
[----:B------:R-:W-:Y:S01]  /*1710*/  @P1 LOP3.LUT P4, RZ, R56, 0xff, RZ, 0xc0, !PT ;  /* 0x000000ff38ff1812 */ /* 0x000fe2000788c0ff */
[----:B------:R-:W-:Y:S01]  /*1720*/  FADD.FTZ R67, R45, -R52 ;  /* 0x800000342d437221 */ /* 0x000fe20000010000 */
[----:B0-----:R-:W-:Y:S01]  /*1730*/  FSEL R68, R51, RZ, P0 ;  /* 0x000000ff33447208 */ /* 0x001fe20000000000 */
[-C--:B------:R-:W-:Y:S01]  /*1740*/  FFMA.FTZ R51, R7, R66.reuse, R65 ;  /* 0x0000004207337223 */ /* 0x080fe20000010041 */
[----:B------:R-:W-:Y:S01]  /*1750*/  FSEL R69, R53, RZ, P0 ;  /* 0x000000ff35457208 */ /* 0x000fe20000000000 */
[----:B------:R-:W-:Y:S01]  /*1760*/  FADD.FTZ R53, R9, -R50 ;  /* 0x8000003209357221 */ /* 0x000fe20000010000 */
[----:B------:R-:W-:Y:S01]  /*1770*/  @P1 LOP3.LUT P3, RZ, R57, 0xff, RZ, 0xc0, !PT ;  /* 0x000000ff39ff1812 */ /* 0x000fe2000786c0ff */
[----:B------:R-:W-:Y:S01]  /*1780*/  FADD.FTZ R51, R6, -R51 ;  /* 0x8000003306337221 */ /* 0x000fe20000010000 */
[----:B------:R-:W-:Y:S01]  /*1790*/  @P1 LOP3.LUT P5, RZ, R59, 0xff, RZ, 0xc0, !PT ;  /* 0x000000ff3bff1812 */ /* 0x000fe200078ac0ff */
[----:B------:R-:W-:Y:S01]  /*17a0*/  FFMA.FTZ R59, R11, R66, R65 ;  /* 0x000000420b3b7223 */ /* 0x000fe20000010041 */
[----:B------:R-:W-:Y:S01]  /*17b0*/  FMUL.FTZ R70, R64, R53 ;  /* 0x0000003540467220 */ /* 0x000fe20000410000 */
[----:B-1----:R-:W-:Y:S01]  /*17c0*/  @P1 FMUL.FTZ R41, R68, R41 ;  /* 0x0000002944291220 */ /* 0x002fe20000410000 */
[----:B------:R-:W-:Y:S01]  /*17d0*/  FMUL.FTZ R58, R64, R51 ;  /* 0x00000033403a7220 */ /* 0x000fe20000410000 */
[----:B------:R-:W0:Y:S01]  /*17e0*/  @P1 LDC.64 R52, c[0x0][0x408] ;  /* 0x00010200ff341b82 */ /* 0x000e220000000a00 */
[----:B------:R-:W-:Y:S01]  /*17f0*/  FADD.FTZ R59, R10, -R59 ;  /* 0x8000003b0a3b7221 */ /* 0x000fe20000010000 */
[----:B------:R-:W-:-:S02]  /*1800*/  @P1 FMUL.FTZ R40, R41, R40 ;  /* 0x0000002829281220 */ /* 0x000fc40000410000 */
[----:B------:R-:W-:Y:S01]  /*1810*/  FSEL R58, R58, RZ, P0 ;  /* 0x000000ff3a3a7208 */ /* 0x000fe20000000000 */
[----:B--2---:R-:W-:Y:S02]  /*1820*/  @P1 FMUL.FTZ R43, R69, R43 ;  /* 0x0000002b452b1220 */ /* 0x004fe40000410000 */
[----:B------:R-:W-:Y:S01]  /*1830*/  @P1 FSEL R56, R40, RZ, P6 ;  /* 0x000000ff28381208 */ /* 0x000fe20003000000 */
[----:B------:R-:W1:Y:S01]  /*1840*/  @P1 LDC.64 R50, c[0x0][0x408] ;  /* 0x00010200ff321b82 */ /* 0x000e620000000a00 */
[----:B------:R-:W-:Y:S01]  /*1850*/  @P1 LOP3.LUT P6, RZ, R55, 0xff, RZ, 0xc0, !PT ;  /* 0x000000ff37ff1812 */ /* 0x000fe200078cc0ff */
[----:B------:R-:W-:Y:S01]  /*1860*/  @P1 FMUL.FTZ R42, R43, R42 ;  /* 0x0000002a2b2a1220 */ /* 0x000fe20000410000 */
[-CC-:B------:R-:W-:Y:S01]  /*1870*/  FFMA.FTZ R55, R47, R66.reuse, R65.reuse ;  /* 0x000000422f377223 */ /* 0x180fe20000010041 */
[----:B------:R-:W-:Y:S01]  /*1880*/  FFMA.FTZ R66, R48, R66, R65 ;  /* 0x0000004230427223 */ /* 0x000fe20000010041 */
[----:B------:R-:W-:Y:S02]  /*1890*/  @P1 F2FP.F16.F32.PACK_AB R56, RZ, R56 ;  /* 0x00000038ff38123e */ /* 0x000fe400000000ff */
[----:B------:R-:W-:Y:S01]  /*18a0*/  @P1 FSEL R57, R42, RZ, P2 ;  /* 0x000000ff2a391208 */ /* 0x000fe20001000000 */
[----:B------:R-:W2:Y:S01]  /*18b0*/  @P1 LDC.64 R40, c[0x0][0x408] ;  /* 0x00010200ff281b82 */ /* 0x000ea20000000a00 */
[----:B------:R-:W-:Y:S01]  /*18c0*/  @P1 LOP3.LUT P2, RZ, R54, 0xff, RZ, 0xc0, !PT ;  /* 0x000000ff36ff1812 */ /* 0x000fe2000784c0ff */
[----:B------:R-:W-:Y:S01]  /*18d0*/  FADD.FTZ R65, R46, -R55 ;  /* 0x800000372e417221 */ /* 0x000fe20000010000 */
[----:B------:R-:W-:Y:S01]  /*18e0*/  FADD.FTZ R71, R49, -R66 ;  /* 0x8000004231477221 */ /* 0x000fe20000010000 */
[----:B------:R-:W-:Y:S01]  /*18f0*/  FMUL.FTZ R66, R64, R59 ;  /* 0x0000003b40427220 */ /* 0x000fe20000410000 */
[----:B------:R-:W-:Y:S01]  /*1900*/  FSEL R59, R70, RZ, P0 ;  /* 0x000000ff463b7208 */ /* 0x000fe20000000000 */
[----:B------:R-:W-:Y:S01]  /*1910*/  FMUL.FTZ R65, R64, R65 ;  /* 0x0000004140417220 */ /* 0x000fe20000410000 */
[----:B------:R-:W-:Y:S01]  /*1920*/  @P1 F2FP.F16.F32.PACK_AB R57, RZ, R57 ;  /* 0x00000039ff39123e */ /* 0x000fe200000000ff */
[----:B------:R-:W3:Y:S01]  /*1930*/  @P1 LDC.64 R42, c[0x0][0x408] ;  /* 0x00010200ff2a1b82 */ /* 0x000ee20000000a00 */
[----:B------:R-:W-:-:S02]  /*1940*/  FSEL R66, R66, RZ, P0 ;  /* 0x000000ff42427208 */ /* 0x000fc40000000000 */
[----:B------:R-:W-:Y:S02]  /*1950*/  FSEL R70, R65, RZ, P0 ;  /* 0x000000ff41467208 */ /* 0x000fe40000000000 */
[----:B------:R-:W-:-:S03]  /*1960*/  @P1 PRMT R36, R56, 0x7610, R36 ;  /* 0x0000761038241816 */ /* 0x000fc60000000024 */
[----:B------:R-:W4:Y:S01]  /*1970*/  @P1 LDC.64 R54, c[0x0][0x408] ;  /* 0x00010200ff361b82 */ /* 0x000f220000000a00 */
[----:B-1----:R-:W-:Y:S01]  /*1980*/  @P1 FMUL.FTZ R51, R66, R51 ;  /* 0x0000003342331220 */ /* 0x002fe20000410000 */
[----:B------:R-:W-:-:S03]  /*1990*/  @P1 PRMT R36, R36, 0x5410, R57 ;  /* 0x0000541024241816 */ /* 0x000fc60000000039 */
[----:B------:R-:W-:Y:S01]  /*19a0*/  @P1 FMUL.FTZ R50, R51, R50 ;  /* 0x0000003233321220 */ /* 0x000fe20000410000 */
[----:B--2---:R-:W-:Y:S01]  /*19b0*/  @P1 FMUL.FTZ R77, R58, R41 ;  /* 0x000000293a4d1220 */ /* 0x004fe20000410000 */
[C---:B------:R-:W-:Y:S01]  /*19c0*/  FMUL.FTZ R41, R64.reuse, R67 ;  /* 0x0000004340297220 */ /* 0x040fe20000410000 */
[----:B------:R-:W-:Y:S02]  /*19d0*/  FMUL.FTZ R64, R64, R71 ;  /* 0x0000004740407220 */ /* 0x000fe40000410000 */
[----:B------:R-:W-:Y:S01]  /*19e0*/  @P1 FMUL.FTZ R67, R77, R40 ;  /* 0x000000284d431220 */ /* 0x000fe20000410000 */
[----:B---3--:R-:W-:-:S04]  /*19f0*/  @P1 FMUL.FTZ R43, R59, R43 ;  /* 0x0000002b3b2b1220 */ /* 0x008fc80000410000 */
[----:B------:R-:W-:Y:S01]  /*1a00*/  @P1 FMUL.FTZ R40, R43, R42 ;  /* 0x0000002a2b281220 */ /* 0x000fe20000410000 */
[----:B------:R-:W-:Y:S02]  /*1a10*/  FSEL R42, R41, RZ, P0 ;  /* 0x000000ff292a7208 */ /* 0x000fe40000000000 */
[----:B------:R-:W-:Y:S01]  /*1a20*/  @P1 FSEL R43, R67, RZ, P3 ;  /* 0x000000ff432b1208 */ /* 0x000fe20001800000 */
[----:B----4-:R-:W-:Y:S01]  /*1a30*/  @P1 FMUL.FTZ R55, R70, R55 ;  /* 0x0000003746371220 */ /* 0x010fe20000410000 */
[----:B------:R-:W-:Y:S01]  /*1a40*/  @P1 FSEL R41, R50, RZ, P5 ;  /* 0x000000ff32291208 */ /* 0x000fe20002800000 */
[----:B0-----:R-:W-:Y:S01]  /*1a50*/  @P1 FMUL.FTZ R53, R42, R53 ;  /* 0x000000352a351220 */ /* 0x001fe20000410000 */
[----:B------:R-:W-:Y:S01]  /*1a60*/  @P1 F2FP.F16.F32.PACK_AB R43, RZ, R43 ;  /* 0x0000002bff2b123e */ /* 0x000fe200000000ff */
[----:B------:R-:W-:Y:S01]  /*1a70*/  @P1 FMUL.FTZ R54, R55, R54 ;  /* 0x0000003637361220 */ /* 0x000fe20000410000 */
[----:B------:R-:W-:Y:S01]  /*1a80*/  @P1 FSEL R40, R40, RZ, P4 ;  /* 0x000000ff28281208 */ /* 0x000fe20002000000 */
[----:B------:R-:W-:Y:S01]  /*1a90*/  @P1 FMUL.FTZ R52, R53, R52 ;  /* 0x0000003435341220 */ /* 0x000fe20000410000 */
[----:B------:R-:W-:-:S02]  /*1aa0*/  @P1 F2FP.F16.F32.PACK_AB R51, RZ, R41 ;  /* 0x00000029ff33123e */ /* 0x000fc400000000ff */
[----:B------:R-:W-:Y:S02]  /*1ab0*/  @P1 FSEL R54, R54, RZ, P2 ;  /* 0x000000ff36361208 */ /* 0x000fe40001000000 */
[----:B------:R-:W-:Y:S02]  /*1ac0*/  @P1 FSEL R52, R52, RZ, P6 ;  /* 0x000000ff34341208 */ /* 0x000fe40003000000 */
[----:B------:R-:W-:Y:S02]  /*1ad0*/  @P1 F2FP.F16.F32.PACK_AB R50, RZ, R40 ;  /* 0x00000028ff32123e */ /* 0x000fe400000000ff */
[----:B------:R-:W-:Y:S02]  /*1ae0*/  @P1 F2FP.F16.F32.PACK_AB R52, RZ, R52 ;  /* 0x00000034ff34123e */ /* 0x000fe400000000ff */
[----:B------:R-:W-:Y:S02]  /*1af0*/  @P1 F2FP.F16.F32.PACK_AB R54, RZ, R54 ;  /* 0x00000036ff36123e */ /* 0x000fe400000000ff */
[----:B------:R-:W-:-:S02]  /*1b00*/  FSEL R53, R64, RZ, P0 ;  /* 0x000000ff40357208 */ /* 0x000fc40000000000 */
[----:B------:R-:W-:Y:S02]  /*1b10*/  @P1 PRMT R37, R43, 0x7610, R37 ;  /* 0x000076102b251816 */ /* 0x000fe40000000025 */
[----:B------:R-:W-:Y:S02]  /*1b20*/  @P1 PRMT R38, R51, 0x7610, R38 ;  /* 0x0000761033261816 */ /* 0x000fe40000000026 */
[----:B------:R-:W-:Y:S02]  /*1b30*/  F2FP.F16.F32.PACK_AB R40, R69, R68 ;  /* 0x000000444528723e */ /* 0x000fe400000000ff */
[----:B------:R-:W-:Y:S02]  /*1b40*/  F2FP.F16.F32.PACK_AB R41, R59, R58 ;  /* 0x0000003a3b29723e */ /* 0x000fe400000000ff */
[----:B------:R-:W-:Y:S02]  /*1b50*/  F2FP.F16.F32.PACK_AB R42, R42, R66 ;  /* 0x000000422a2a723e */ /* 0x000fe400000000ff */
[----:B------:R-:W-:-:S02]  /*1b60*/  @P1 PRMT R37, R37, 0x5410, R50 ;  /* 0x0000541025251816 */ /* 0x000fc40000000032 */
[----:B------:R-:W-:Y:S02]  /*1b70*/  F2FP.F16.F32.PACK_AB R43, R53, R70 ;  /* 0x00000046352b723e */ /* 0x000fe400000000ff */
        /* <DEDUP_REMOVED lines=8> */
[----:B------:R-:W-:-:S04]  /*1c00*/  F2FP.F16.F32.PACK_AB R50, RZ, R50 ;  /* 0x00000032ff32723e */ /* 0x000fc800000000ff */
[----:B------:R-:W-:Y:S01]  /*1c10*/  PRMT R39, R39, 0x5410, R50 ;  /* 0x0000541027277816 */ /* 0x000fe20000000032 */
[----:B------:R-:W-:Y:S06]  /*1c20*/  BRA `(.L_x_954) ;  /* 0x0000000800f87947 */ /* 0x000fec0003800000 */
.L_x_938:
[----:B------:R-:W-:Y:S02]  /*1c30*/  MOV R60, UR22 ;  /* 0x00000016003c7c02 */ /* 0x000fe40008000f00 */
[----:B------:R-:W-:Y:S02]  /*1c40*/  MOV R61, UR23 ;  /* 0x00000017003d7c02 */ /* 0x000fe40008000f00 */
[----:B------:R-:W-:-:S04]  /*1c50*/  ISETP.NE.U32.AND P0, PT, R60, RZ, PT ;  /* 0x000000ff3c00720c */ /* 0x000fc80003f05070 */
[----:B------:R-:W-:-:S13]  /*1c60*/  ISETP.NE.AND.EX P0, PT, R61, RZ, PT, P0 ;  /* 0x000000ff3d00720c */ /* 0x000fda0003f05300 */
[----:B------:R-:W-:Y:S05]  /*1c70*/  @P0 BRA `(.L_x_955) ;  /* 0x00000004006c0947 */ /* 0x000fea0003800000 */
[----:B------:R-:W-:Y:S01]  /*1c80*/  ISETP.GT.AND P0, PT, R52, RZ, PT ;  /* 0x000000ff3400720c */ /* 0x000fe20003f04270 */
[--C-:B0-----:R-:W-:Y:S01]  /*1c90*/  HADD2.F32 R69, -RZ, R12.reuse.H0_H0 ;  /* 0x2000000cff457230 */ /* 0x101fe20000004100 */
[----:B------:R-:W0:Y:S01]  /*1ca0*/  @P1 LDC.64 R52, c[0x0][0x408] ;  /* 0x00010200ff341b82 */ /* 0x000e220000000a00 */
[----:B------:R-:W-:Y:S01]  /*1cb0*/  HADD2.F32 R71, -RZ, R12.H1_H1 ;  /* 0x3000000cff477230 */ /* 0x000fe20000004100 */
[----:B------:R-:W-:Y:S01]  /*1cc0*/  @P1 LOP3.LUT P6, RZ, R67, 0xff, RZ, 0xc0, !PT ;  /* 0x000000ff43ff1812 */ /* 0x000fe200078cc0ff */
[----:B------:R-:W-:Y:S01]  /*1cd0*/  HADD2.F32 R67, -RZ, R14.H0_H0 ;  /* 0x2000000eff437230 */ /* 0x000fe20000004100 */
[----:B------:R-:W-:Y:S02]  /*1ce0*/  @P1 LOP3.LUT P4, RZ, R56, 0xff, RZ, 0xc0, !PT ;  /* 0x000000ff38ff1812 */ /* 0x000fe4000788c0ff */
[----:B------:R-:W-:Y:S02]  /*1cf0*/  @P1 LOP3.LUT P2, RZ, R58, 0xff, RZ, 0xc0, !PT ;  /* 0x000000ff3aff1812 */ /* 0x000fe4000784c0ff */
[----:B------:R-:W-:-:S02]  /*1d00*/  @P1 LOP3.LUT P5, RZ, R59, 0xff, RZ, 0xc0, !PT ;  /* 0x000000ff3bff1812 */ /* 0x000fc400078ac0ff */
[----:B------:R-:W-:Y:S01]  /*1d10*/  @P1 LOP3.LUT P3, RZ, R57, 0xff, RZ, 0xc0, !PT ;  /* 0x000000ff39ff1812 */ /* 0x000fe2000786c0ff */
[-CC-:B------:R-:W-:Y:S01]  /*1d20*/  @P0 FFMA.FTZ R51, R3, R66.reuse, R65.reuse ;  /* 0x0000004203330223 */ /* 0x180fe20000010041 */
[-CC-:B------:R-:W-:Y:S01]  /*1d30*/  @P0 FFMA.FTZ R50, R4, R66.reuse, R65.reuse ;  /* 0x0000004204320223 */ /* 0x180fe20000010041 */
[----:B------:R-:W-:Y:S02]  /*1d40*/  @P0 FFMA.FTZ R59, R11, R66, R65 ;  /* 0x000000420b3b0223 */ /* 0x000fe40000010041 */
[----:B------:R-:W-:Y:S01]  /*1d50*/  @P0 FADD.FTZ R51, R2, -R51 ;  /* 0x8000003302330221 */ /* 0x000fe20000010000 */
[----:B------:R-:W-:-:S03]  /*1d60*/  @P0 FADD.FTZ R50, R5, -R50 ;  /* 0x8000003205320221 */ /* 0x000fc60000010000 */
[C---:B------:R-:W-:Y:S01]  /*1d70*/  @P0 FFMA.FTZ R69, R64.reuse, R51, R69 ;  /* 0x0000003340450223 */ /* 0x040fe20000010045 */
[----:B------:R-:W-:Y:S02]  /*1d80*/  @P0 FFMA.FTZ R71, R64, R50, R71 ;  /* 0x0000003240470223 */ /* 0x000fe40000010047 */
[----:B------:R-:W1:Y:S02]  /*1d90*/  @P1 LDC.64 R50, c[0x0][0x408] ;  /* 0x00010200ff321b82 */ /* 0x000e640000000a00 */
[----:B0-----:R-:W-:Y:S01]  /*1da0*/  @P1 FMUL.FTZ R53, R71, R53 ;  /* 0x0000003547351220 */ /* 0x001fe20000410000 */
[----:B------:R-:W-:-:S03]  /*1db0*/  HADD2.F32 R71, -RZ, R15.H0_H0 ;  /* 0x2000000fff477230 */ /* 0x000fc60000004100 */
[----:B------:R-:W-:-:S05]  /*1dc0*/  @P1 FMUL.FTZ R52, R53, R52 ;  /* 0x0000003435341220 */ /* 0x000fca0000410000 */
[----:B------:R-:W-:Y:S01]  /*1dd0*/  @P1 FSEL R57, R52, RZ, P2 ;  /* 0x000000ff34391208 */ /* 0x000fe20001000000 */
[----:B------:R-:W-:Y:S01]  /*1de0*/  @P0 FFMA.FTZ R52, R44, R66, R65 ;  /* 0x000000422c340223 */ /* 0x000fe20000010041 */
[----:B------:R-:W-:Y:S01]  /*1df0*/  @P1 LOP3.LUT P2, RZ, R54, 0xff, RZ, 0xc0, !PT ;  /* 0x000000ff36ff1812 */ /* 0x000fe2000784c0ff */
[----:B------:R-:W-:Y:S01]  /*1e00*/  HADD2.F32 R54, -RZ, R13.H1_H1 ;  /* 0x3000000dff367230 */ /* 0x000fe20000004100 */
[----:B------:R-:W-:Y:S01]  /*1e10*/  @P1 F2FP.F16.F32.PACK_AB R57, RZ, R57 ;  /* 0x00000039ff39123e */ /* 0x000fe200000000ff */
[----:B------:R-:W-:Y:S01]  /*1e20*/  @P0 FADD.FTZ R58, R45, -R52 ;  /* 0x800000342d3a0221 */ /* 0x000fe20000010000 */
[----:B-1----:R-:W-:Y:S01]  /*1e30*/  @P1 FMUL.FTZ R51, R69, R51 ;  /* 0x0000003345331220 */ /* 0x002fe20000410000 */
[----:B------:R-:W-:-:S03]  /*1e40*/  HADD2.F32 R69, -RZ, R14.H1_H1 ;  /* 0x3000000eff457230 */ /* 0x000fc60000004100 */
[----:B------:R-:W-:Y:S01]  /*1e50*/  @P1 FMUL.FTZ R50, R51, R50 ;  /* 0x0000003233321220 */ /* 0x000fe20000410000 */
[----:B------:R-:W-:Y:S01]  /*1e60*/  @P0 FFMA.FTZ R51, R7, R66, R65 ;  /* 0x0000004207330223 */ /* 0x000fe20000010041 */
[----:B------:R-:W-:-:S03]  /*1e70*/  @P0 FFMA.FTZ R69, R64, R58, R69 ;  /* 0x0000003a40450223 */ /* 0x000fc60000010045 */
[----:B------:R-:W-:Y:S01]  /*1e80*/  @P1 FSEL R56, R50, RZ, P6 ;  /* 0x000000ff32381208 */ /* 0x000fe20003000000 */
[-C--:B------:R-:W-:Y:S01]  /*1e90*/  @P0 FFMA.FTZ R50, R8, R66.reuse, R65 ;  /* 0x0000004208320223 */ /* 0x080fe20000010041 */
[----:B------:R-:W-:Y:S01]  /*1ea0*/  @P1 LOP3.LUT P6, RZ, R55, 0xff, RZ, 0xc0, !PT ;  /* 0x000000ff37ff1812 */ /* 0x000fe200078cc0ff */
[----:B------:R-:W-:Y:S02]  /*1eb0*/  HADD2.F32 R55, -RZ, R13.H0_H0 ;  /* 0x2000000dff377230 */ /* 0x000fe40000004100 */
[----:B------:R-:W-:Y:S01]  /*1ec0*/  @P0 FADD.FTZ R51, R6, -R51 ;  /* 0x8000003306330221 */ /* 0x000fe20000010000 */
[----:B------:R-:W-:Y:S01]  /*1ed0*/  @P0 FADD.FTZ R53, R9, -R50 ;  /* 0x8000003209350221 */ /* 0x000fe20000010000 */
[----:B------:R-:W-:Y:S01]  /*1ee0*/  @P0 FADD.FTZ R50, R10, -R59 ;  /* 0x8000003b0a320221 */ /* 0x000fe20000010000 */
[----:B------:R-:W-:Y:S01]  /*1ef0*/  @P0 FFMA.FTZ R59, R47, R66, R65 ;  /* 0x000000422f3b0223 */ /* 0x000fe20000010041 */
[C---:B------:R-:W-:Y:S01]  /*1f00*/  @P0 FFMA.FTZ R55, R64.reuse, R51, R55 ;  /* 0x0000003340370223 */ /* 0x040fe20000010037 */
[C---:B------:R-:W-:Y:S01]  /*1f10*/  @P0 FFMA.FTZ R54, R64.reuse, R53, R54 ;  /* 0x0000003540360223 */ /* 0x040fe20000010036 */
[----:B------:R-:W-:Y:S01]  /*1f20*/  @P0 FFMA.FTZ R67, R64, R50, R67 ;  /* 0x0000003240430223 */ /* 0x000fe20000010043 */
[----:B------:R-:W0:Y:S01]  /*1f30*/  @P1 LDC.64 R52, c[0x0][0x408] ;  /* 0x00010200ff341b82 */ /* 0x000e220000000a00 */
[----:B------:R-:W-:Y:S01]  /*1f40*/  @P1 F2FP.F16.F32.PACK_AB R56, RZ, R56 ;  /* 0x00000038ff38123e */ /* 0x000fe200000000ff */
[----:B------:R-:W-:-:S03]  /*1f50*/  @P0 FADD.FTZ R59, R46, -R59 ;  /* 0x8000003b2e3b0221 */ /* 0x000fc60000010000 */
[----:B------:R-:W-:Y:S01]  /*1f60*/  @P1 PRMT R36, R56, 0x7610, R36 ;  /* 0x0000761038241816 */ /* 0x000fe20000000024 */
[----:B------:R-:W-:Y:S02]  /*1f70*/  @P0 FFMA.FTZ R71, R64, R59, R71 ;  /* 0x0000003b40470223 */ /* 0x000fe40000010047 */
[----:B------:R-:W1:Y:S01]  /*1f80*/  @P1 LDC.64 R50, c[0x0][0x408] ;  /* 0x00010200ff321b82 */ /* 0x000e620000000a00 */
[----:B------:R-:W-:-:S07]  /*1f90*/  @P1 PRMT R36, R36, 0x5410, R57 ;  /* 0x0000541024241816 */ /* 0x000fce0000000039 */
[----:B------:R-:W2:Y:S01]  /*1fa0*/  @P1 LDC.64 R56, c[0x0][0x408] ;  /* 0x00010200ff381b82 */ /* 0x000ea20000000a00 */
[----:B0-----:R-:W-:-:S07]  /*1fb0*/  @P1 FMUL.FTZ R53, R54, R53 ;  /* 0x0000003536351220 */ /* 0x001fce0000410000 */
[----:B------:R-:W0:Y:S01]  /*1fc0*/  @P1 LDC.64 R58, c[0x0][0x408] ;  /* 0x00010200ff3a1b82 */ /* 0x000e220000000a00 */
[----:B------:R-:W-:Y:S01]  /*1fd0*/  @P1 FMUL.FTZ R52, R53, R52 ;  /* 0x0000003435341220 */ /* 0x000fe20000410000 */
[----:B-1----:R-:W-:-:S04]  /*1fe0*/  @P1 FMUL.FTZ R51, R55, R51 ;  /* 0x0000003337331220 */ /* 0x002fc80000410000 */
[----:B------:R-:W-:Y:S02]  /*1ff0*/  @P1 FSEL R52, R52, RZ, P4 ;  /* 0x000000ff34341208 */ /* 0x000fe40002000000 */
[----:B------:R-:W1:Y:S01]  /*2000*/  @P1 LDC.64 R54, c[0x0][0x408] ;  /* 0x00010200ff361b82 */ /* 0x000e620000000a00 */
[----:B------:R-:W-:Y:S01]  /*2010*/  @P1 FMUL.FTZ R50, R51, R50 ;  /* 0x0000003233321220 */ /* 0x000fe20000410000 */
[----:B------:R-:W-:Y:S01]  /*2020*/  @P1 F2FP.F16.F32.PACK_AB R52, RZ, R52 ;  /* 0x00000034ff34123e */ /* 0x000fe200000000ff */
[----:B--2---:R-:W-:-:S03]  /*2030*/  @P1 FMUL.FTZ R57, R69, R57 ;  /* 0x0000003945391220 */ /* 0x004fc60000410000 */
[----:B------:R-:W-:Y:S01]  /*2040*/  @P1 FSEL R50, R50, RZ, P3 ;  /* 0x000000ff32321208 */ /* 0x000fe20001800000 */
[----:B------:R-:W-:-:S03]  /*2050*/  @P1 FMUL.FTZ R56, R57, R56 ;  /* 0x0000003839381220 */ /* 0x000fc60000410000 */
[----:B------:R-:W-:Y:S01]  /*2060*/  @P1 F2FP.F16.F32.PACK_AB R50, RZ, R50 ;  /* 0x00000032ff32123e */ /* 0x000fe200000000ff */
[----:B0-----:R-:W-:Y:S01]  /*2070*/  @P1 FMUL.FTZ R59, R71, R59 ;  /* 0x0000003b473b1220 */ /* 0x001fe20000410000 */
[----:B------:R-:W-:Y:S02]  /*2080*/  @P1 FSEL R56, R56, RZ, P6 ;  /* 0x000000ff38381208 */ /* 0x000fe40003000000 */
[----:B------:R-:W-:Y:S01]  /*2090*/  @P1 PRMT R37, R50, 0x7610, R37 ;  /* 0x0000761032251816 */ /* 0x000fe20000000025 */
[----:B------:R-:W-:Y:S01]  /*20a0*/  @P1 FMUL.FTZ R58, R59, R58 ;  /* 0x0000003a3b3a1220 */ /* 0x000fe20000410000 */
[----:B------:R-:W-:Y:S02]  /*20b0*/  @P1 F2FP.F16.F32.PACK_AB R56, RZ, R56 ;  /* 0x00000038ff38123e */ /* 0x000fe400000000ff */
[----:B------:R-:W-:Y:S01]  /*20c0*/  @P1 PRMT R37, R37, 0x5410, R52 ;  /* 0x0000541025251816 */ /* 0x000fe20000000034 */
[----:B-1----:R-:W-:Y:S01]  /*20d0*/  @P1 FMUL.FTZ R55, R67, R55 ;  /* 0x0000003743371220 */ /* 0x002fe20000410000 */
[----:B------:R-:W-:-:S03]  /*20e0*/  @P1 FSEL R58, R58, RZ, P2 ;  /* 0x000000ff3a3a1208 */ /* 0x000fc60001000000 */
[----:B------:R-:W-:Y:S01]  /*20f0*/  @P1 FMUL.FTZ R54, R55, R54 ;  /* 0x0000003637361220 */ /* 0x000fe20000410000 */
[----:B------:R-:W-:-:S04]  /*2100*/  @P1 F2FP.F16.F32.PACK_AB R58, RZ, R58 ;  /* 0x0000003aff3a123e */ /* 0x000fc800000000ff */
[----:B------:R-:W-:Y:S02]  /*2110*/  @P1 FSEL R54, R54, RZ, P5 ;  /* 0x000000ff36361208 */ /* 0x000fe40002800000 */
[----:B------:R-:W-:Y:S02]  /*2120*/  @P1 PRMT R39, R58, 0x7610, R39 ;  /* 0x000076103a271816 */ /* 0x000fe40000000027 */
[----:B------:R-:W-:-:S04]  /*2130*/  @P1 F2FP.F16.F32.PACK_AB R54, RZ, R54 ;  /* 0x00000036ff36123e */ /* 0x000fc800000000ff */
[----:B------:R-:W-:-:S04]  /*2140*/  @P1 PRMT R38, R54, 0x7610, R38 ;  /* 0x0000761036261816 */ /* 0x000fc80000000026 */
[----:B------:R-:W-:Y:S01]  /*2150*/  @P1 PRMT R38, R38, 0x5410, R56 ;  /* 0x0000541026261816 */ /* 0x000fe20000000038 */
[----:B------:R-:W-:Y:S06]  /*2160*/  @!P1 BRA `(.L_x_954) ;  /* 0x0000000400a89947 */ /* 0x000fec0003800000 */
[----:B------:R-:W-:Y:S01]  /*2170*/  @P0 FFMA.FTZ R66, R48, R66, R65 ;  /* 0x0000004230420223 */ /* 0x000fe20000010041 */
[----:B------:R-:W-:-:S03]  /*2180*/  HADD2.F32 R51, -RZ, R15.H1_H1 ;  /* 0x3000000fff337230 */ /* 0x000fc60000004100 */
[----:B------:R-:W-:-:S04]  /*2190*/  @P0 FADD.FTZ R66, R49, -R66 ;  /* 0x8000004231420221 */ /* 0x000fc80000010000 */
[----:B------:R-:W-:Y:S01]  /*21a0*/  @P0 FFMA.FTZ R51, R64, R66, R51 ;  /* 0x0000004240330223 */ /* 0x000fe20000010033 */
        /* <DEDUP_REMOVED lines=8> */
.L_x_955:
[----:B------:R-:W1:Y:S01]  /*2230*/  @P1 LDC.64 R40, c[0x0][0x408] ;  /* 0x00010200ff281b82 */ /* 0x000e620000000a00 */
[----:B------:R-:W-:Y:S01]  /*2240*/  ISETP.GT.AND P6, PT, R52, RZ, PT ;  /* 0x000000ff3400720c */ /* 0x000fe20003fc4270 */
[----:B------:R-:W-:Y:S01]  /*2250*/  @P2 FFMA.FTZ R51, R3, R66, R65 ;  /* 0x0000004203332223 */ /* 0x000fe20000010041 */
[--C-:B0-----:R-:W-:Y:S01]  /*2260*/  HADD2.F32 R69, -RZ, R12.reuse.H0_H0 ;  /* 0x2000000cff457230 */ /* 0x101fe20000004100 */
[----:B------:R-:W-:Y:S01]  /*2270*/  @P1 LOP3.LUT P4, RZ, R67, 0xff, RZ, 0xc0, !PT ;  /* 0x000000ff43ff1812 */ /* 0x000fe2000788c0ff */
[----:B------:R-:W-:Y:S02]  /*2280*/  HADD2.F32 R71, -RZ, R12.H1_H1 ;  /* 0x3000000cff477230 */ /* 0x000fe40000004100 */
[----:B------:R-:W-:Y:S01]  /*2290*/  @P2 FADD.FTZ R51, R2, -R51 ;  /* 0x8000003302332221 */ /* 0x000fe20000010000 */
[----:B------:R-:W-:Y:S01]  /*22a0*/  @P1 LOP3.LUT P3, RZ, R58, 0xff, RZ, 0xc0, !PT ;  /* 0x000000ff3aff1812 */ /* 0x000fe2000786c0ff */
[----:B------:R-:W0:Y:S01]  /*22b0*/  @P1 LDC.64 R42, c[0x0][0x408] ;  /* 0x00010200ff2a1b82 */ /* 0x000e220000000a00 */
[----:B------:R-:W-:Y:S01]  /*22c0*/  @P1 ISETP.GE.U32.AND P0, PT, R74, RZ, PT ;  /* 0x000000ff4a00120c */ /* 0x000fe20003f06070 */
[----:B------:R-:W-:Y:S01]  /*22d0*/  @P2 FFMA.FTZ R69, R64, R51, R69 ;  /* 0x0000003340452223 */ /* 0x000fe20000010045 */
[----:B------:R-:W-:Y:S01]  /*22e0*/  HADD2.F32 R68, -RZ, R14.H0_H0 ;  /* 0x2000000eff447230 */ /* 0x000fe20000004100 */
[----:B------:R-:W-:Y:S01]  /*22f0*/  @P1 LOP3.LUT P2, RZ, R57, 0xff, RZ, 0xc0, !PT ;  /* 0x000000ff39ff1812 */ /* 0x000fe2000784c0ff */
[----:B------:R-:W-:-:S02]  /*2300*/  HADD2.F32 R70, -RZ, R13.H1_H1 ;  /* 0x3000000dff467230 */ /* 0x000fc40000004100 */
[-CC-:B------:R-:W-:Y:S01]  /*2310*/  @P6 FFMA.FTZ R50, R4, R66.reuse, R65.reuse ;  /* 0x0000004204326223 */ /* 0x180fe20000010041 */
[-CC-:B------:R-:W-:Y:S01]  /*2320*/  @P6 FFMA.FTZ R51, R11, R66.reuse, R65.reuse ;  /* 0x000000420b336223 */ /* 0x180fe20000010041 */
[----:B------:R-:W-:Y:S01]  /*2330*/  @P6 FFMA.FTZ R53, R47, R66, R65 ;  /* 0x000000422f356223 */ /* 0x000fe20000010041 */
[----:B------:R-:W-:Y:S01]  /*2340*/  @P1 ISETP.GE.U32.AND.EX P0, PT, R75, 0x1000000, PT, P0 ;  /* 0x010000004b00180c */ /* 0x000fe20003f06100 */
[----:B------:R-:W-:Y:S01]  /*2350*/  @P6 FADD.FTZ R50, R5, -R50 ;  /* 0x8000003205326221 */ /* 0x000fe20000010000 */
[----:B------:R-:W-:Y:S01]  /*2360*/  @P6 FADD.FTZ R51, R10, -R51 ;  /* 0x800000330a336221 */ /* 0x000fe20000010000 */
[----:B------:R-:W-:Y:S02]  /*2370*/  HADD2.F32 R75, -RZ, R13.H0_H0 ;  /* 0x2000000dff4b7230 */ /* 0x000fe40000004100 */
[----:B------:R-:W-:Y:S01]  /*2380*/  @P6 FADD.FTZ R53, R46, -R53 ;  /* 0x800000352e356221 */ /* 0x000fe20000010000 */
[----:B------:R-:W-:Y:S01]  /*2390*/  @P6 FFMA.FTZ R71, R64, R50, R71 ;  /* 0x0000003240476223 */ /* 0x000fe20000010047 */
[----:B------:R-:W-:Y:S01]  /*23a0*/  @P6 FFMA.FTZ R50, R48, R66, R65 ;  /* 0x0000004230326223 */ /* 0x000fe20000010041 */
[----:B-1----:R-:W-:Y:S01]  /*23b0*/  @P1 FMUL.FTZ R41, R69, R41 ;  /* 0x0000002945291220 */ /* 0x002fe20000410000 */
[----:B------:R-:W-:-:S02]  /*23c0*/  HADD2.F32 R67, -RZ, R14.H1_H1 ;  /* 0x3000000eff437230 */ /* 0x000fc40000004100 */
[----:B------:R-:W-:Y:S01]  /*23d0*/  @P6 FFMA.FTZ R68, R64, R51, R68 ;  /* 0x0000003340446223 */ /* 0x000fe20000010044 */
[----:B------:R-:W-:Y:S01]  /*23e0*/  @P6 FADD.FTZ R51, R49, -R50 ;  /* 0x8000003231336221 */ /* 0x000fe20000010000 */
[----:B------:R-:W-:Y:S01]  /*23f0*/  @P1 FMUL.FTZ R40, R41, R40 ;  /* 0x0000002829281220 */ /* 0x000fe20000410000 */
[-CC-:B------:R-:W-:Y:S01]  /*2400*/  @P6 FFMA.FTZ R41, R7, R66.reuse, R65.reuse ;  /* 0x0000004207296223 */ /* 0x180fe20000010041 */
[----:B------:R-:W-:Y:S01]  /*2410*/  @P1 LOP3.LUT P5, RZ, R56, 0xff, RZ, 0xc0, !PT ;  /* 0x000000ff38ff1812 */ /* 0x000fe200078ac0ff */
[----:B0-----:R-:W-:Y:S02]  /*2420*/  @P1 FMUL.FTZ R43, R71, R43 ;  /* 0x0000002b472b1220 */ /* 0x001fe40000410000 */
[----:B------:R-:W-:Y:S01]  /*2430*/  @P1 FSEL R58, R40, RZ, P4 ;  /* 0x000000ff283a1208 */ /* 0x000fe20002000000 */
[----:B------:R-:W-:Y:S01]  /*2440*/  @P6 FFMA.FTZ R40, R8, R66, R65 ;  /* 0x0000004208286223 */ /* 0x000fe20000010041 */
[----:B------:R-:W-:Y:S01]  /*2450*/  @P1 LOP3.LUT P4, RZ, R59, 0xff, RZ, 0xc0, !PT ;  /* 0x000000ff3bff1812 */ /* 0x000fe2000788c0ff */
[----:B------:R-:W-:Y:S01]  /*2460*/  @P1 FMUL.FTZ R42, R43, R42 ;  /* 0x0000002a2b2a1220 */ /* 0x000fe20000410000 */
[----:B------:R-:W-:Y:S01]  /*2470*/  @P6 FADD.FTZ R41, R6, -R41 ;  /* 0x8000002906296221 */ /* 0x000fe20000010000 */
[----:B------:R-:W-:Y:S01]  /*2480*/  @P6 FADD.FTZ R43, R9, -R40 ;  /* 0x80000028092b6221 */ /* 0x000fe20000010000 */
[----:B------:R-:W0:Y:S01]  /*2490*/  @P1 LDC.64 R56, c[0x0][0x408] ;  /* 0x00010200ff381b82 */ /* 0x000e220000000a00 */
[----:B------:R-:W-:Y:S01]  /*24a0*/  @P1 F2FP.F16.F32.PACK_AB R58, RZ, R58 ;  /* 0x0000003aff3a123e */ /* 0x000fe200000000ff */
[----:B------:R-:W-:Y:S01]  /*24b0*/  @P6 FFMA.FTZ R75, R64, R41, R75 ;  /* 0x00000029404b6223 */ /* 0x000fe2000001004b */
[----:B------:R-:W-:Y:S01]  /*24c0*/  @P1 FSEL R59, R42, RZ, P3 ;  /* 0x000000ff2a3b1208 */ /* 0x000fe20001800000 */
[----:B------:R-:W-:Y:S01]  /*24d0*/  @P6 FFMA.FTZ R42, R44, R66, R65 ;  /* 0x000000422c2a6223 */ /* 0x000fe20000010041 */
[----:B------:R-:W-:-:S02]  /*24e0*/  HADD2.F32 R65, -RZ, R15.H0_H0 ;  /* 0x2000000fff417230 */ /* 0x000fc40000004100 */
[C---:B------:R-:W-:Y:S01]  /*24f0*/  @P6 FFMA.FTZ R70, R64.reuse, R43, R70 ;  /* 0x0000002b40466223 */ /* 0x040fe20000010046 */
[----:B------:R-:W-:Y:S02]  /*2500*/  HADD2.F32 R66, -RZ, R15.H1_H1 ;  /* 0x3000000fff427230 */ /* 0x000fe40000004100 */
[----:B------:R-:W-:Y:S01]  /*2510*/  @P6 FADD.FTZ R42, R45, -R42 ;  /* 0x8000002a2d2a6221 */ /* 0x000fe20000010000 */
[----:B------:R-:W-:Y:S01]  /*2520*/  @P1 LOP3.LUT P3, RZ, R55, 0xff, RZ, 0xc0, !PT ;  /* 0x000000ff37ff1812 */ /* 0x000fe2000786c0ff */
[C---:B------:R-:W-:Y:S01]  /*2530*/  @P6 FFMA.FTZ R65, R64.reuse, R53, R65 ;  /* 0x0000003540416223 */ /* 0x040fe20000010041 */
[----:B------:R-:W1:Y:S01]  /*2540*/  @P1 LDC.64 R40, c[0x0][0x408] ;  /* 0x00010200ff281b82 */ /* 0x000e620000000a00 */
[C---:B------:R-:W-:Y:S01]  /*2550*/  @P6 FFMA.FTZ R67, R64.reuse, R42, R67 ;  /* 0x0000002a40436223 */ /* 0x040fe20000010043 */
[----:B------:R-:W-:Y:S01]  /*2560*/  @P6 FFMA.FTZ R66, R64, R51, R66 ;  /* 0x0000003340426223 */ /* 0x000fe20000010042 */
[----:B------:R-:W-:Y:S02]  /*2570*/  @P1 LOP3.LUT P6, RZ, R54, 0xff, RZ, 0xc0, !PT ;  /* 0x000000ff36ff1812 */ /* 0x000fe400078cc0ff */
[----:B------:R-:W-:-:S02]  /*2580*/  @P1 F2FP.F16.F32.PACK_AB R59, RZ, R59 ;  /* 0x0000003bff3b123e */ /* 0x000fc400000000ff */
[----:B------:R-:W-:Y:S01]  /*2590*/  @P1 PRMT R36, R58, 0x7610, R36 ;  /* 0x000076103a241816 */ /* 0x000fe20000000024 */
[----:B------:R-:W2:Y:S03]  /*25a0*/  @P1 LDC.64 R50, c[0x0][0x408] ;  /* 0x00010200ff321b82 */ /* 0x000ea60000000a00 */
[----:B------:R-:W-:Y:S01]  /*25b0*/  @P1 PRMT R36, R36, 0x5410, R59 ;  /* 0x0000541024241816 */ /* 0x000fe2000000003b */
[----:B0-----:R-:W-:-:S04]  /*25c0*/  @P1 FMUL.FTZ R57, R66, R57 ;  /* 0x0000003942391220 */ /* 0x001fc80000410000 */
[----:B------:R-:W0:Y:S01]  /*25d0*/  @P1 LDC.64 R54, c[0x0][0x408] ;  /* 0x00010200ff361b82 */ /* 0x000e220000000a00 */
[----:B------:R-:W-:-:S05]  /*25e0*/  @P1 FMUL.FTZ R56, R57, R56 ;  /* 0x0000003839381220 */ /* 0x000fca0000410000 */
[----:B------:R-:W-:Y:S02]  /*25f0*/  @P1 FSEL R56, R56, RZ, P0 ;  /* 0x000000ff38381208 */ /* 0x000fe40000000000 */
[----:B------:R-:W3:Y:S01]  /*2600*/  @P1 LDC.64 R42, c[0x0][0x408] ;  /* 0x00010200ff2a1b82 */ /* 0x000ee20000000a00 */
[----:B-1----:R-:W-:Y:S01]  /*2610*/  @P1 FMUL.FTZ R41, R75, R41 ;  /* 0x000000294b291220 */ /* 0x002fe20000410000 */
[----:B------:R-:W-:-:S03]  /*2620*/  @P1 F2FP.F16.F32.PACK_AB R56, RZ, R56 ;  /* 0x00000038ff38123e */ /* 0x000fc600000000ff */
[----:B------:R-:W-:Y:S01]  /*2630*/  @P1 FMUL.FTZ R40, R41, R40 ;  /* 0x0000002829281220 */ /* 0x000fe20000410000 */
[----:B------:R-:W-:Y:S02]  /*2640*/  F2FP.F16.F32.PACK_AB R41, R70, R75 ;  /* 0x0000004b4629723e */ /* 0x000fe400000000ff */
[----:B------:R-:W1:Y:S01]  /*2650*/  @P1 LDC.64 R52, c[0x0][0x408] ;  /* 0x00010200ff341b82 */ /* 0x000e620000000a00 */
[----:B--2---:R-:W-:-:S04]  /*2660*/  @P1 FMUL.FTZ R51, R68, R51 ;  /* 0x0000003344331220 */ /* 0x004fc80000410000 */
[----:B------:R-:W-:Y:S01]  /*2670*/  @P1 FMUL.FTZ R50, R51, R50 ;  /* 0x0000003233321220 */ /* 0x000fe20000410000 */
[----:B------:R-:W-:Y:S01]  /*2680*/  @P1 FSEL R51, R40, RZ, P2 ;  /* 0x000000ff28331208 */ /* 0x000fe20001000000 */
[----:B0-----:R-:W-:Y:S01]  /*2690*/  @P1 FMUL.FTZ R55, R65, R55 ;  /* 0x0000003741371220 */ /* 0x001fe20000410000 */
[----:B------:R-:W-:Y:S02]  /*26a0*/  F2FP.F16.F32.PACK_AB R40, R71, R69 ;  /* 0x000000454728723e */ /* 0x000fe400000000ff */
[----:B------:R-:W-:Y:S01]  /*26b0*/  @P1 FSEL R50, R50, RZ, P4 ;  /* 0x000000ff32321208 */ /* 0x000fe20002000000 */
[----:B------:R-:W-:Y:S01]  /*26c0*/  @P1 FMUL.FTZ R54, R55, R54 ;  /* 0x0000003637361220 */ /* 0x000fe20000410000 */
[----:B------:R-:W-:Y:S02]  /*26d0*/  @P1 F2FP.F16.F32.PACK_AB R51, RZ, R51 ;  /* 0x00000033ff33123e */ /* 0x000fe400000000ff */
[----:B------:R-:W-:Y:S01]  /*26e0*/  @P1 F2FP.F16.F32.PACK_AB R50, RZ, R50 ;  /* 0x00000032ff32123e */ /* 0x000fe200000000ff */
[----:B---3--:R-:W-:Y:S01]  /*26f0*/  @P1 FMUL.FTZ R43, R70, R43 ;  /* 0x0000002b462b1220 */ /* 0x008fe20000410000 */
[----:B------:R-:W-:-:S02]  /*2700*/  @P1 FSEL R54, R54, RZ, P6 ;  /* 0x000000ff36361208 */ /* 0x000fc40003000000 */
[----:B------:R-:W-:Y:S01]  /*2710*/  @P1 PRMT R37, R51, 0x7610, R37 ;  /* 0x0000761033251816 */ /* 0x000fe20000000025 */
[----:B------:R-:W-:Y:S01]  /*2720*/  @P1 FMUL.FTZ R42, R43, R42 ;  /* 0x0000002a2b2a1220 */ /* 0x000fe20000410000 */
[----:B------:R-:W-:Y:S02]  /*2730*/  @P1 F2FP.F16.F32.PACK_AB R54, RZ, R54 ;  /* 0x00000036ff36123e */ /* 0x000fe400000000ff */
[----:B------:R-:W-:Y:S01]  /*2740*/  @P1 PRMT R38, R50, 0x7610, R38 ;  /* 0x0000761032261816 */ /* 0x000fe20000000026 */
[----:B-1----:R-:W-:Y:S01]  /*2750*/  @P1 FMUL.FTZ R53, R67, R53 ;  /* 0x0000003543351220 */ /* 0x002fe20000410000 */
[----:B------:R-:W-:Y:S02]  /*2760*/  @P1 PRMT R39, R54, 0x7610, R39 ;  /* 0x0000761036271816 */ /* 0x000fe40000000027 */
[----:B------:R-:W-:Y:S01]  /*2770*/  F2FP.F16.F32.PACK_AB R43, R66, R65 ;  /* 0x00000041422b723e */ /* 0x000fe200000000ff */
[----:B------:R-:W-:Y:S01]  /*2780*/  @P1 FMUL.FTZ R52, R53, R52 ;  /* 0x0000003435341220 */ /* 0x000fe20000410000 */
[----:B------:R-:W-:-:S02]  /*2790*/  @P1 FSEL R53, R42, RZ, P5 ;  /* 0x000000ff2a351208 */ /* 0x000fc40002800000 */
[----:B------:R-:W-:Y:S02]  /*27a0*/  F2FP.F16.F32.PACK_AB R42, R67, R68 ;  /* 0x00000044432a723e */ /* 0x000fe400000000ff */
[----:B------:R-:W-:Y:S02]  /*27b0*/  @P1 FSEL R52, R52, RZ, P3 ;  /* 0x000000ff34341208 */ /* 0x000fe40001800000 */
[----:B------:R-:W-:Y:S02]  /*27c0*/  @P1 F2FP.F16.F32.PACK_AB R53, RZ, R53 ;  /* 0x00000035ff35123e */ /* 0x000fe400000000ff */
[----:B------:R-:W-:Y:S02]  /*27d0*/  @P1 F2FP.F16.F32.PACK_AB R52, RZ, R52 ;  /* 0x00000034ff34123e */ /* 0x000fe400000000ff */
[----:B------:R-:W-:Y:S02]  /*27e0*/  @P1 PRMT R37, R37, 0x5410, R53 ;  /* 0x0000541025251816 */ /* 0x000fe40000000035 */
[----:B------:R-:W-:-:S02]  /*27f0*/  @P1 PRMT R38, R38, 0x5410, R52 ;  /* 0x0000541026261816 */ /* 0x000fc40000000034 */
[----:B------:R-:W-:-:S07]  /*2800*/  @P1 PRMT R39, R39, 0x5410, R56 ;  /* 0x0000541027271816 */ /* 0x000fce0000000038 */
.L_x_954:
[----:B------:R-:W-:Y:S05]  /*2810*/  BSYNC.RECONVERGENT B1 ;  /* 0x0000000000017941 */ /* 0x000fea0003800200 */
.L_x_937:
[----:B------:R-:W-:Y:S01]  /*2820*/  ISETP.NE.U32.AND P0, PT, R60, RZ, PT ;  /* 0x000000ff3c00720c */ /* 0x000fe20003f05070 */
[----:B------:R-:W1:Y:S03]  /*2830*/  @P1 LDC.64 R50, c[0x0][0x468] ;  /* 0x00011a00ff321b82 */ /* 0x000e660000000a00 */
[----:B------:R-:W-:-:S13]  /*2840*/  ISETP.NE.AND.EX P0, PT, R61, RZ, PT, P0 ;  /* 0x000000ff3d00720c */ /* 0x000fda0003f05300 */
[----:B------:R-:W2:Y:S08]  /*2850*/  @P0 LDC R53, c[0x0][0x388] ;  /* 0x0000e200ff350b82 */ /* 0x000eb00000000800 */
[----:B------:R-:W3:Y:S01]  /*2860*/  @P0 LDC.64 R54, c[0x0][0x478] ;  /* 0x00011e00ff360b82 */ /* 0x000ee20000000a00 */
[----:B-1----:R-:W-:-:S04]  /*2870*/  @P1 LEA R50, P2, R72, R50, 0x4 ;  /* 0x0000003248321211 */ /* 0x002fc800078420ff */
[----:B------:R-:W-:Y:S01]  /*2880*/  @P1 LEA.HI.X R51, R72, R51, R73, 0x4, P2 ;  /* 0x0000003348331211 */ /* 0x000fe200010f2449 */
[----:B--2---:R-:W-:Y:S02]  /*2890*/  @P0 IMAD R56, R62, R53, RZ ;  /* 0x000000353e380224 */ /* 0x004fe400078e02ff */
[----:B------:R-:W1:Y:S03]  /*28a0*/  LDC.64 R52, c[0x0][0x380] ;  /* 0x0000e000ff347b82 */ /* 0x000e660000000a00 */
[----:B------:R-:W-:-:S04]  /*28b0*/  @P0 SHF.R.S32.HI R57, RZ, 0x1f, R56 ;  /* 0x0000001fff390819 */ /* 0x000fc80000011438 */
[----:B------:R-:W-:-:S04]  /*28c0*/  @P0 LEA.HI R56, R57, R56, RZ, 0x3 ;  /* 0x0000003839380211 */ /* 0x000fc800078f18ff */
[----:B------:R-:W-:-:S05]  /*28d0*/  @P0 LEA.HI.SX32 R57, R56, R63, 0x1d ;  /* 0x0000003f38390211 */ /* 0x000fca00078feaff */
[----:B---3--:R-:W-:-:S05]  /*28e0*/  @P0 IMAD.WIDE.U32 R54, R57, 0x10, R54 ;  /* 0x0000001039360825 */ /* 0x008fca00078e0036 */
[----:B------:R2:W-:Y:S01]  /*28f0*/  @P0 STG.E.128 desc[UR6][R54.64], R40 ;  /* 0x0000002836000986 */ /* 0x0005e2000c101d06 */
[----:B-1----:R-:W-:-:S03]  /*2900*/  LEA R62, R52, R62, 0x2 ;  /* 0x0000003e343e7211 */ /* 0x002fc600078e10ff */
[----:B------:R2:W-:Y:S01]  /*2910*/  @P1 STG.E.128 desc[UR6][R50.64], R36 ;  /* 0x0000002432001986 */ /* 0x0005e2000c101d06 */
[----:B------:R-:W-:-:S13]  /*2920*/  ISETP.GE.AND P0, PT, R62, R53, PT ;  /* 0x000000353e00720c */ /* 0x000fda0003f06270 */
[----:B------:R-:W-:Y:S05]  /*2930*/  @!P0 BRA `(.L_x_956) ;  /* 0xffffffd8002c8947 */ /* 0x000fea000383ffff */
.L_x_932:
[----:B------:R-:W-:Y:S05]  /*2940*/  BSYNC B0 ;  /* 0x0000000000007941 */ /* 0x000fea0003800000 */
.L_x_931:
[----:B------:R-:W1:Y:S01]  /*2950*/  S2R R14, SR_TID.X ;  /* 0x00000000000e7919 */ /* 0x000e620000002100 */
[----:B------:R-:W-:Y:S01]  /*2960*/  MOV R2, 0x400 ;  /* 0x0000040000027802 */ /* 0x000fe20000000f00 */
[----:B------:R-:W-:Y:S05]  /*2970*/  WARPSYNC.ALL ;  /* 0x0000000000007948 */ /* 0x000fea0003800000 */
[----:B------:R-:W3:Y:S01]  /*2980*/  S2R R3, SR_CgaCtaId ;  /* 0x0000000000037919 */ /* 0x000ee20000008800 */
[----:B------:R-:W4:Y:S01]  /*2990*/  LDC R12, c[0x0][0x388] ;  /* 0x0000e200ff0c7b82 */ /* 0x000f220000000800 */
[----:B------:R-:W5:Y:S01]  /*29a0*/  LDCU.128 UR16, c[0x0][0x440] ;  /* 0x00008800ff1077ac */ /* 0x000f620008000c00 */
        /* <DEDUP_REMOVED lines=10> */
[----:B------:R-:W0:Y:S04]  /*2a50*/  LDS R5, [R3+0x400] ;  /* 0x0004000003057984 */ /* 0x000e280000000800 */
[----:B------:R-:W2:Y:S04]  /*2a60*/  LDS R7, [R3+0x600] ;  /* 0x0006000003077984 */ /* 0x000ea80000000800 */
[----:B------:R-:W5:Y:S04]  /*2a70*/  LDS R9, [R3+0x800] ;  /* 0x0008000003097984 */ /* 0x000f680000000800 */
[----:B------:R-:W5:Y:S04]  /*2a80*/  LDS R11, [R3+0xa00] ;  /* 0x000a0000030b7984 */ /* 0x000f680000000800 */
[----:B------:R-:W5:Y:S04]  /*2a90*/  LDS R13, [R3+0xc00] ;  /* 0x000c0000030d7984 */ /* 0x000f680000000800 */
[----:B------:R-:W5:Y:S01]  /*2aa0*/  LDS R6, [R3+0xe00] ;  /* 0x000e000003067984 */ /* 0x000f620000000800 */
[----:B------:R-:W-:Y:S01]  /*2ab0*/  BAR.SYNC.DEFER_BLOCKING 0x0 ;  /* 0x0000000000007b1d */ /* 0x000fe20000010000 */
[----:B-1----:R-:W-:Y:S01]  /*2ac0*/  FADD.FTZ R2, RZ, R2 ;  /* 0x00000002ff027221 */ /* 0x002fe20000010000 */
[----:B---3--:R-:W-:-:S03]  /*2ad0*/  FADD.FTZ R4, RZ, R4 ;  /* 0x00000004ff047221 */ /* 0x008fc60000010000 */
[----:B0-----:R-:W-:Y:S01]  /*2ae0*/  FADD.FTZ R2, R2, R5 ;  /* 0x0000000502027221 */ /* 0x001fe20000010000 */
[----:B----4-:R-:W-:Y:S02]  /*2af0*/  IMAD R5, R12, UR5, RZ ;  /* 0x000000050c057c24 */ /* 0x010fe4000f8e02ff */
[----:B--2---:R-:W-:Y:S01]  /*2b00*/  FADD.FTZ R4, R4, R7 ;  /* 0x0000000704047221 */ /* 0x004fe20000010000 */
[----:B------:R-:W-:Y:S01]  /*2b10*/  STS.128 [R0], R20 ;  /* 0x0000001400007388 */ /* 0x000fe20000000c00 */
[----:B-----5:R-:W-:-:S03]  /*2b20*/  FADD.FTZ R2, R2, R9 ;  /* 0x0000000902027221 */ /* 0x020fc60000010000 */
        /* <DEDUP_REMOVED lines=34> */
.L_x_936:
[----:B------:R-:W-:Y:S01]  /*2d50*/  HFMA2 R65, -RZ, RZ, 0, 5.9604644775390625e-08 ;  /* 0x00000001ff417431 */ /* 0x000fe200000001ff */
[----:B------:R-:W-:Y:S01]  /*2d60*/  BSSY B1, `(.L_x_957) ;  /* 0x0000006000017945 */ /* 0x000fe20003800000 */
[----:B------:R-:W-:Y:S02]  /*2d70*/  MOV R51, 0x1f ;  /* 0x0000001f00337802 */ /* 0x000fe40000000f00 */
[----:B------:R-:W-:-:S07]  /*2d80*/  MOV R50, 0xffffffff ;  /* 0xffffffff00327802 */ /* 0x000fce0000000f00 */
[----:B-1----:R-:W-:Y:S05]  /*2d90*/  WARPSYNC.COLLECTIVE R50, `(.L_x_958) ;  /* 0x0000000032087348 */ /* 0x002fea0003c00000 */
[----:B------:R0:W2:Y:S02]  /*2da0*/  SHFL.BFLY P0, R51, R66, R65, R51 ;  /* 0x0c00004142337389 */ /* 0x0000a40000000033 */
[----:B012---:R-:W-:Y:S05]  /*2db0*/  ENDCOLLECTIVE ;  /* 0x000000000000791b */ /* 0x007fea0003800000 */
.L_x_958:
[----:B------:R-:W-:Y:S05]  /*2dc0*/  BSYNC B1 ;  /* 0x0000000000017941 */ /* 0x000fea0003800000 */
.L_x_957:
        /* <DEDUP_REMOVED lines=8> */
.L_x_959:
        /* <DEDUP_REMOVED lines=8> */
.L_x_960:
[----:B------:R-:W-:Y:S02]  /*2ed0*/  MOV R66, R71 ;  /* 0x0000004700427202 */ /* 0x000fe40000000f00 */
[----:B------:R-:W-:Y:S01]  /*2ee0*/  MOV R69, R51 ;  /* 0x0000003300457202 */ /* 0x000fe20000000f00 */
[----:B------:R-:W-:-:S04]  /*2ef0*/  HFMA2 R51, -RZ, RZ, 0, 1.847743988037109375e-06 ;  /* 0x0000001fff337431 */ /* 0x000fc800000001ff */
[----:B------:R-:W-:-:S07]  /*2f00*/  FADD.FTZ R73, R70, R69 ;  /* 0x0000004546497221 */ /* 0x000fce0000010000 */
[----:B------:R-:W-:Y:S05]  /*2f10*/  WARPSYNC.COLLECTIVE R50, `(.L_x_961) ;  /* 0x0000000032087348 */ /* 0x000fea0003c00000 */
[----:B------:R0:W1:Y:S02]  /*2f20*/  SHFL.BFLY P0, R51, R66, R65, R51 ;  /* 0x0c00004142337389 */ /* 0x0000640000000033 */
[----:B01----:R-:W-:Y:S05]  /*2f30*/  ENDCOLLECTIVE ;  /* 0x000000000000791b */ /* 0x003fea0003800000 */
.L_x_961:
        /* <DEDUP_REMOVED lines=8> */
.L_x_962:
[----:B------:R-:W-:Y:S02]  /*2fc0*/  MOV R66, R72 ;  /* 0x0000004800427202 */ /* 0x000fe40000000f00 */
[----:B------:R-:W-:Y:S01]  /*2fd0*/  MOV R76, R51 ;  /* 0x00000033004c7202 */ /* 0x000fe20000000f00 */
[----:B------:R-:W-:-:S04]  /*2fe0*/  HFMA2 R51, -RZ, RZ, 0, 1.847743988037109375e-06 ;  /* 0x0000001fff337431 */ /* 0x000fc800000001ff */
[----:B------:R-:W-:-:S07]  /*2ff0*/  FADD.FTZ R76, R73, R76 ;  /* 0x0000004c494c7221 */ /* 0x000fce0000010000 */
[----:B------:R-:W-:Y:S05]  /*3000*/  WARPSYNC.COLLECTIVE R50, `(.L_x_963) ;  /* 0x0000000032087348 */ /* 0x000fea0003c00000 */
[----:B------:R0:W1:Y:S02]  /*3010*/  SHFL.BFLY P0, R51, R66, R65, R51 ;  /* 0x0c00004142337389 */ /* 0x0000640000000033 */
[----:B01----:R-:W-:Y:S05]  /*3020*/  ENDCOLLECTIVE ;  /* 0x000000000000791b */ /* 0x003fea0003800000 */
.L_x_963:
        /* <DEDUP_REMOVED lines=8> */
.L_x_964:
[----:B------:R-:W-:Y:S02]  /*30b0*/  MOV R66, R77 ;  /* 0x0000004d00427202 */ /* 0x000fe40000000f00 */
[----:B------:R-:W-:Y:S01]  /*30c0*/  MOV R69, R51 ;  /* 0x0000003300457202 */ /* 0x000fe20000000f00 */
[----:B------:R-:W-:-:S04]  /*30d0*/  HFMA2 R51, -RZ, RZ, 0, 1.847743988037109375e-06 ;  /* 0x0000001fff337431 */ /* 0x000fc800000001ff */
[----:B------:R-:W-:-:S07]  /*30e0*/  FADD.FTZ R68, R76, R69 ;  /* 0x000000454c447221 */ /* 0x000fce0000010000 */
[----:B------:R-:W-:Y:S05]  /*30f0*/  WARPSYNC.COLLECTIVE R50, `(.L_x_965) ;  /* 0x0000000032087348 */ /* 0x000fea0003c00000 */
[----:B------:R0:W1:Y:S02]  /*3100*/  SHFL.BFLY P0, R51, R66, R65, R51 ;  /* 0x0c00004142337389 */ /* 0x0000640000000033 */
[----:B01----:R-:W-:Y:S05]  /*3110*/  ENDCOLLECTIVE ;  /* 0x000000000000791b */ /* 0x003fea0003800000 */
.L_x_965:
        /* <DEDUP_REMOVED lines=8> */
.L_x_966:
[----:B------:R-:W-:Y:S02]  /*31a0*/  MOV R66, R69 ;  /* 0x0000004500427202 */ /* 0x000fe40000000f00 */
[----:B------:R-:W-:Y:S01]  /*31b0*/  MOV R71, R51 ;  /* 0x0000003300477202 */ /* 0x000fe20000000f00 */
[----:B------:R-:W-:-:S07]  /*31c0*/  HFMA2 R51, -RZ, RZ, 0, 1.847743988037109375e-06 ;  /* 0x0000001fff337431 */ /* 0x000fce00000001ff */
[----:B------:R-:W-:Y:S05]  /*31d0*/  WARPSYNC.COLLECTIVE R50, `(.L_x_967) ;  /* 0x0000000032087348 */ /* 0x000fea0003c00000 */
[----:B------:R0:W1:Y:S02]  /*31e0*/  SHFL.BFLY P0, R51, R66, R65, R51 ;  /* 0x0c00004142337389 */ /* 0x0000640000000033 */
[----:B01----:R-:W-:Y:S05]  /*31f0*/  ENDCOLLECTIVE ;  /* 0x000000000000791b */ /* 0x003fea0003800000 */
.L_x_967:
[----:B------:R-:W-:Y:S01]  /*3200*/  MOV R70, R51 ;  /* 0x0000003300467202 */ /* 0x000fe20000000f00 */
[----:B------:R-:W-:Y:S06]  /*3210*/  BRA `(.L_x_968) ;  /* 0xffffffd800e87947 */ /* 0x000fec000383ffff */
.L_x_969:
        /* <DEDUP_REMOVED lines=14> */
.L_x_6369:


//--------------------- .text._ZN10layer_norm13ln_bwd_kernelINS_13Kernel_traitsI6__halfS2_S2_S2_fjLj256ELj1ELj4ELj1ELj16ENS_18Kernel_traits_baseILj256ES2_S2_S2_S2_fjLj128EEEEELb1ELb1ELb0ELb0EEEvNS_9BwdParamsE --------------------------
	.section	.text._ZN10layer_norm13ln_bwd_kernelINS_13Kernel_traitsI6__halfS2_S2_S2_fjLj256ELj1ELj4ELj1ELj16ENS_18Kernel_traits_baseILj256ES2_S2_S2_S2_fjLj128EEEEELb1ELb1ELb0ELb0EEEvNS_9BwdParamsE,"ax",@progbits
	.align	128
        .global         _ZN10layer_norm13ln_bwd_kernelINS_13Kernel_traitsI6__halfS2_S2_S2_fjLj256ELj1ELj4ELj1ELj16ENS_18Kernel_traits_baseILj256ES2_S2_S2_S2_fjLj128EEEEELb1ELb1ELb0ELb0EEEvNS_9BwdParamsE
        .type           _ZN10layer_norm13ln_bwd_kernelINS_13Kernel_traitsI6__halfS2_S2_S2_fjLj256ELj1ELj4ELj1ELj16ENS_18Kernel_traits_baseILj256ES2_S2_S2_S2_fjLj128EEEEELb1ELb1ELb0ELb0EEEvNS_9BwdParamsE,@function
        .size           _ZN10layer_norm13ln_bwd_kernelINS_13Kernel_traitsI6__halfS2_S2_S2_fjLj256ELj1ELj4ELj1ELj16ENS_18Kernel_traits_baseILj256ES2_S2_S2_S2_fjLj128EEEEELb1ELb1ELb0ELb0EEEvNS_9BwdParamsE,(.L_x_6370 - _ZN10layer_norm13ln_bwd_kernelINS_13Kernel_traitsI6__halfS2_S2_S2_fjLj256ELj1ELj4ELj1ELj16ENS_18Kernel_traits_baseILj256ES2_S2_S2_S2_fjLj128EEEEELb1ELb1ELb0ELb0EEEvNS_9BwdParamsE)
        .other          _ZN10layer_norm13ln_bwd_kernelINS_13Kernel_traitsI6__halfS2_S2_S2_fjLj256ELj1ELj4ELj1ELj16ENS_18Kernel_traits_baseILj256ES2_S2_S2_S2_fjLj128EEEEELb1ELb1ELb0ELb0EEEvNS_9BwdParamsE,@"STO_CUDA_ENTRY STV_DEFAULT"
_ZN10layer_norm13ln_bwd_kernelINS_13Kernel_traitsI6__halfS2_S2_S2_fjLj256ELj1ELj4ELj1ELj16ENS_18Kernel_traits_baseILj256ES2_S2_S2_S2_fjLj128EEEEELb1ELb1ELb0ELb0EEEvNS_9BwdParamsE:
.text._ZN10layer_norm13ln_bwd_kernelINS_13Kernel_traitsI6__halfS2_S2_S2_fjLj256ELj1ELj4ELj1ELj16ENS_18Kernel_traits_baseILj256ES2_S2_S2_S2_fjLj128EEEEELb1ELb1ELb0ELb0EEEvNS_9BwdParamsE:
        /* <DEDUP_REMOVED lines=43> */
[----:B------:R-:W1:Y:S01]  /*02b0*/  LDC.U8 R5, c[0x0][0x410] ;  /* 0x00010400ff057b82 */ /* 0x000e620000000000 */
[----:B------:R-:W-:Y:S01]  /*02c0*/  HFMA2 R40, -RZ, RZ, 0, 0 ;  /* 0x00000000ff287431 */ /* 0x000fe200000001ff */
[----:B0-----:R-:W-:-:S04]  /*02d0*/  ISETP.NE.U32.AND P0, PT, RZ, UR10, PT ;  /* 0x0000000aff007c0c */ /* 0x001fc8000bf05070 */
[----:B------:R-:W-:-:S13]  /*02e0*/  ISETP.NE.AND.EX P0, PT, RZ, UR11, PT, P0 ;  /* 0x0000000bff007c0c */ /* 0x000fda000bf05300 */
.L_x_981:
[----:B0-----:R-:W0:Y:S08]  /*02f0*/  @P0 LDC.64 R54, c[0x0][0x3e0] ;  /* 0x0000f800ff360b82 */ /* 0x001e300000000a00 */
[----:B------:R-:W2:Y:S01]  /*0300*/  LDC.64 R52, c[0x0][0x3c8] ;  /* 0x0000f200ff347b82 */ /* 0x000ea20000000a00 */
[----:B0-----:R-:W-:-:S06]  /*0310*/  @P0 IMAD.WIDE R54, R4, 0x2, R54 ;  /* 0x0000000204360825 */ /* 0x001fcc00078e0236 */
[----:B------:R-:W3:Y:S01]  /*0320*/  @P0 LDG.E.U16 R54, desc[UR8][R54.64] ;  /* 0x0000000836360981 */ /* 0x000ee2000c1e1500 */
[----:B--2--5:R-:W-:Y:S02]  /*0330*/  IMAD.WIDE R72, R4, 0x4, R52 ;  /* 0x0000000404487825 */ /* 0x024fe400078e0234 */
[----:B------:R-:W0:Y:S04]  /*0340*/  LDC.64 R52, c[0x0][0x3c0] ;  /* 0x0000f000ff347b82 */ /* 0x000e280000000a00 */
[----:B-----5:R2:W5:Y:S01]  /*0350*/  LDG.E R73, desc[UR8][R72.64] ;  /* 0x0000000848497981 */ /* 0x020562000c1e1900 */
[----:B------:R-:W-:Y:S01]  /*0360*/  MOV R75, UR20 ;  /* 0x00000014004b7c02 */ /* 0x000fe20008000f00 */
[----:B------:R-:W-:Y:S01]  /*0370*/  BSSY.RECONVERGENT B1, `(.L_x_972) ;  /* 0x0000072000017945 */ /* 0x000fe20003800200 */
[----:B------:R-:W-:-:S02]  /*0380*/  ISETP.GE.U32.AND P2, PT, R2, 0x20, PT ;  /* 0x000000200200780c */ /* 0x000fc40003f46070 */
[----:B------:R-:W-:Y:S01]  /*0390*/  MOV R76, 0x3f800000 ;  /* 0x3f800000004c7802 */ /* 0x000fe20000000f00 */
[----:B------:R-:W-:-:S05]  /*03a0*/  IMAD R77, R4, R75, RZ ;  /* 0x0000004b044d7224 */ /* 0x000fca00078e02ff */
[----:B------:R-:W-:-:S04]  /*03b0*/  SHF.R.S32.HI R78, RZ, 0x1f, R77 ;  /* 0x0000001fff4e7819 */ /* 0x000fc8000001144d */
[----:B------:R-:W-:-:S04]  /*03c0*/  LEA.HI R77, R78, R77, RZ, 0x3 ;  /* 0x0000004d4e4d7211 */ /* 0x000fc800078f18ff */
[----:B------:R-:W-:Y:S01]  /*03d0*/  LEA.HI.SX32 R77, R77, R0, 0x1d ;  /* 0x000000004d4d7211 */ /* 0x000fe200078feaff */
[----:B---3--:R-:W-:Y:S01]  /*03e0*/  @P0 HADD2.F32 R76, -RZ, R54.H0_H0 ;  /* 0x20000036ff4c0230 */ /* 0x008fe20000004100 */
[----:B------:R-:W-:Y:S01]  /*03f0*/  CS2R R54, SRZ ;  /* 0x0000000000367805 */ /* 0x000fe2000001ff00 */
[----:B0-2---:R-:W-:Y:S06]  /*0400*/  @!P2 BRA `(.L_x_973) ;  /* 0x0000000400a0a947 */ /* 0x005fec0003800000 */
        /* <DEDUP_REMOVED lines=16> */
[----:B-1----:R-:W-:Y:S01]  /*0510*/  ISETP.NE.AND P1, PT, R5, RZ, PT ;  /* 0x000000ff0500720c */ /* 0x002fe20003f25270 */
[----:B0-----:R-:W-:Y:S02]  /*0520*/  HADD2.F32 R6, -RZ, R48.H0_H0 ;  /* 0x20000030ff067230 */ /* 0x001fe40000004100 */
[----:B------:R-:W-:Y:S01]  /*0530*/  HADD2.F32 R63, -RZ, R51.H1_H1 ;  /* 0x30000033ff3f7230 */ /* 0x000fe20000004100 */
[----:B--2---:R-:W-:Y:S01]  /*0540*/  FSEL R3, R3, RZ, !P1 ;  /* 0x000000ff03037208 */ /* 0x004fe20004800000 */
[----:B------:R-:W-:Y:S02]  /*0550*/  HADD2.F32 R52, -RZ, R8.H0_H0 ;  /* 0x20000008ff347230 */ /* 0x000fe40000004100 */
[----:B------:R-:W-:Y:S02]  /*0560*/  HADD2.F32 R62, -RZ, R10.H0_H0 ;  /* 0x2000000aff3e7230 */ /* 0x000fe40000004100 */
[----:B------:R-:W-:-:S02]  /*0570*/  HADD2.F32 R8, -RZ, R8.H1_H1 ;  /* 0x30000008ff087230 */ /* 0x000fc40000004100 */
[--C-:B------:R-:W-:Y:S02]  /*0580*/  HADD2.F32 R54, -RZ, R9.reuse.H0_H0 ;  /* 0x20000009ff367230 */ /* 0x100fe40000004100 */
[----:B------:R-:W-:Y:S02]  /*0590*/  HADD2.F32 R60, -RZ, R9.H1_H1 ;  /* 0x30000009ff3c7230 */ /* 0x000fe40000004100 */
[----:B------:R-:W-:Y:S02]  /*05a0*/  HADD2.F32 R10, -RZ, R10.H1_H1 ;  /* 0x3000000aff0a7230 */ /* 0x000fe40000004100 */
[--C-:B------:R-:W-:Y:S02]  /*05b0*/  HADD2.F32 R70, -RZ, R11.reuse.H0_H0 ;  /* 0x2000000bff467230 */ /* 0x100fe40000004100 */
[----:B------:R-:W-:Y:S02]  /*05c0*/  HADD2.F32 R74, -RZ, R11.H1_H1 ;  /* 0x3000000bff4a7230 */ /* 0x000fe40000004100 */
        /* <DEDUP_REMOVED lines=8> */
[----:B---3--:R-:W-:-:S02]  /*0650*/  HADD2.F32 R7, -RZ, R12.H0_H0 ;  /* 0x2000000cff077230 */ /* 0x008fc40000004100 */
[----:B-----5:R-:W-:Y:S01]  /*0660*/  FMUL.FTZ R3, R73, R52 ;  /* 0x0000003449037220 */ /* 0x020fe20000410000 */
[----:B------:R-:W-:Y:S02]  /*0670*/  HADD2.F32 R12, -RZ, R12.H1_H1 ;  /* 0x3000000cff0c7230 */ /* 0x000fe40000004100 */
[----:B------:R-:W-:Y:S02]  /*0680*/  HADD2.F32 R9, -RZ, R48.H1_H1 ;  /* 0x30000030ff097230 */ /* 0x000fe40000004100 */
[-C--:B------:R-:W-:Y:S01]  /*0690*/  FMUL.FTZ R6, R6, R7.reuse ;  /* 0x0000000706067220 */ /* 0x080fe20000410000 */
[----:B------:R-:W-:Y:S01]  /*06a0*/  FADD.FTZ R28, R28, R7 ;  /* 0x000000071c1c7221 */ /* 0x000fe20000010000 */
[----:B------:R-:W-:Y:S01]  /*06b0*/  FFMA.FTZ R20, R3, R7, R20 ;  /* 0x0000000703147223 */ /* 0x000fe20000010014 */
[----:B------:R-:W-:Y:S01]  /*06c0*/  FMUL.FTZ R8, R73, R8 ;  /* 0x0000000849087220 */ /* 0x000fe20000410000 */
[--C-:B------:R-:W-:Y:S02]  /*06d0*/  HADD2.F32 R11, -RZ, R13.reuse.H0_H0 ;  /* 0x2000000dff0b7230 */ /* 0x100fe40000004100 */
[----:B------:R-:W-:Y:S01]  /*06e0*/  FMUL.FTZ R7, R9, R12 ;  /* 0x0000000c09077220 */ /* 0x000fe20000410000 */
[----:B------:R-:W-:-:S02]  /*06f0*/  HADD2.F32 R62, -RZ, R13.H1_H1 ;  /* 0x3000000dff3e7230 */ /* 0x000fc40000004100 */
[----:B------:R-:W-:Y:S01]  /*0700*/  FMUL.FTZ R9, R73, R54 ;  /* 0x0000003649097220 */ /* 0x000fe20000410000 */
[--C-:B------:R-:W-:Y:S02]  /*0710*/  HADD2.F32 R10, -RZ, R49.reuse.H0_H0 ;  /* 0x20000031ff0a7230 */ /* 0x100fe40000004100 */
[----:B------:R-:W-:Y:S02]  /*0720*/  HADD2.F32 R13, -RZ, R49.H1_H1 ;  /* 0x30000031ff0d7230 */ /* 0x000fe40000004100 */
[----:B------:R-:W-:Y:S01]  /*0730*/  FADD.FTZ R29, R29, R12 ;  /* 0x0000000c1d1d7221 */ /* 0x000fe20000010000 */
[----:B------:R-:W-:Y:S01]  /*0740*/  FFMA.FTZ R21, R8, R12, R21 ;  /* 0x0000000c08157223 */ /* 0x000fe20000010015 */
[----:B------:R-:W-:Y:S01]  /*0750*/  FMUL.FTZ R12, R73, R60 ;  /* 0x0000003c490c7220 */ /* 0x000fe20000410000 */
[--C-:B------:R-:W-:Y:S02]  /*0760*/  HADD2.F32 R53, -RZ, R14.reuse.H0_H0 ;  /* 0x2000000eff357230 */ /* 0x100fe40000004100 */
[----:B------:R-:W-:Y:S01]  /*0770*/  FMUL.FTZ R10, R10, R11 ;  /* 0x0000000b0a0a7220 */ /* 0x000fe20000410000 */
[----:B------:R-:W-:-:S02]  /*0780*/  HADD2.F32 R70, -RZ, R14.H1_H1 ;  /* 0x3000000eff467230 */ /* 0x000fc40000004100 */
[----:B------:R-:W-:Y:S01]  /*0790*/  FADD.FTZ R30, R30, R11 ;  /* 0x0000000b1e1e7221 */ /* 0x000fe20000010000 */
[----:B------:R-:W-:Y:S01]  /*07a0*/  FFMA.FTZ R22, R9, R11, R22 ;  /* 0x0000000b09167223 */ /* 0x000fe20000010016 */
[----:B------:R-:W-:Y:S02]  /*07b0*/  HADD2.F32 R14, -RZ, R50.H0_H0 ;  /* 0x20000032ff0e7230 */ /* 0x000fe40000004100 */
[----:B------:R-:W-:Y:S01]  /*07c0*/  FMUL.FTZ R11, R13, R62 ;  /* 0x0000003e0d0b7220 */ /* 0x000fe20000410000 */
[----:B------:R-:W-:Y:S01]  /*07d0*/  FMUL.FTZ R13, R73, R64 ;  /* 0x00000040490d7220 */ /* 0x000fe20000410000 */
[----:B------:R-:W-:Y:S01]  /*07e0*/  FADD.FTZ R31, R31, R62 ;  /* 0x0000003e1f1f7221 */ /* 0x000fe20000010000 */
[----:B------:R-:W-:Y:S01]  /*07f0*/  FFMA.FTZ R23, R12, R62, R23 ;  /* 0x0000003e0c177223 */ /* 0x000fe20000010017 */
[----:B------:R-:W-:Y:S02]  /*0800*/  HADD2.F32 R55, -RZ, R15.H0_H0 ;  /* 0x2000000fff377230 */ /* 0x000fe40000004100 */
[----:B------:R-:W-:Y:S01]  /*0810*/  FMUL.FTZ R61, R73, R72 ;  /* 0x00000048493d7220 */ /* 0x000fe20000410000 */
[----:B------:R-:W-:-:S02]  /*0820*/  HADD2.F32 R62, -RZ, R51.H0_H0 ;  /* 0x20000033ff3e7230 */ /* 0x000fc40000004100 */
        /* <DEDUP_REMOVED lines=10> */
[----:B------:R-:W-:-:S02]  /*08d0*/  HADD2.F32 R78, -RZ, R15.H1_H1 ;  /* 0x3000000fff4e7230 */ /* 0x000fc40000004100 */
        /* <DEDUP_REMOVED lines=23> */
[----:B------:R-:W-:-:S02]  /*0a50*/  SHF.R.U64 R69, R66, 0x18, R67 ;  /* 0x0000001842457819 */ /* 0x000fc40000001243 */
[--C-:B------:R-:W-:Y:S02]  /*0a60*/  SHF.R.U32.HI R70, RZ, 0x8, R67.reuse ;  /* 0x00000008ff467819 */ /* 0x100fe40000011643 */
[--C-:B------:R-:W-:Y:S02]  /*0a70*/  SHF.R.U32.HI R71, RZ, 0x10, R67.reuse ;  /* 0x00000010ff477819 */ /* 0x100fe40000011643 */
[----:B------:R-:W-:-:S07]  /*0a80*/  SHF.R.U32.HI R74, RZ, 0x18, R67 ;  /* 0x00000018ff4a7819 */ /* 0x000fce0000011643 */
.L_x_973:
[----:B------:R-:W-:Y:S05]  /*0a90*/  BSYNC.RECONVERGENT B1 ;  /* 0x0000000000017941 */ /* 0x000fea0003800200 */
.L_x_972:
        /* <DEDUP_REMOVED lines=20> */
.L_x_995:
[----:B------:R-:W-:Y:S01]  /*0be0*/  BSSY.RECONVERGENT B1, `(.L_x_975) ;  /* 0x00001e7000017945 */ /* 0x000fe20003800200 */
[----:B--2---:R-:W-:Y:S01]  /*0bf0*/  FADD.FTZ R79, R54, R53 ;  /* 0x00000035364f7221 */ /* 0x004fe20000010000 */
[----:B---3--:R-:W-:Y:S02]  /*0c00*/  FADD.FTZ R78, R55, R52 ;  /* 0x00000034374e7221 */ /* 0x008fe40000010000 */
[----:B------:R-:W-:Y:S05]  /*0c10*/  @!P2 BRA `(.L_x_976) ;  /* 0x0000001c008ca947 */ /* 0x000fea0003800000 */
[----:B------:R-:W2:Y:S02]  /*0c20*/  LDC.64 R52, c[0x0][0x390] ;  /* 0x0000e400ff347b82 */ /* 0x000ea40000000a00 */
[----:B--2---:R-:W-:-:S06]  /*0c30*/  IMAD.WIDE.U32 R52, R77, 0x10, R52 ;  /* 0x000000104d347825 */ /* 0x004fcc00078e0034 */
[----:B0-----:R-:W5:Y:S01]  /*0c40*/  LDG.E.128 R52, desc[UR8][R52.64] ;  /* 0x0000000834347981 */ /* 0x001f62000c1e1d00 */
        /* <DEDUP_REMOVED lines=11> */
[----:B------:R-:W-:Y:S01]  /*0d00*/  LOP3.LUT P1, RZ, R66, 0xff, RZ, 0xc0, !PT ;  /* 0x000000ff42ff7812 */ /* 0x000fe2000782c0ff */
[----:B------:R-:W-:Y:S01]  /*0d10*/  FFMA.FTZ R80, R8, R78, R79 ;  /* 0x0000004e08507223 */ /* 0x000fe2000001004f */
[----:B------:R-:W-:Y:S01]  /*0d20*/  LOP3.LUT P2, RZ, R65, 0xff, RZ, 0xc0, !PT ;  /* 0x000000ff41ff7812 */ /* 0x000fe2000784c0ff */
[----:B------:R-:W-:Y:S01]  /*0d30*/  FADD.FTZ R72, R6, -R81 ;  /* 0x8000005106487221 */ /* 0x000fe20000010000 */
[----:B------:R-:W-:Y:S02]  /*0d40*/  HFMA2 R87, -RZ, RZ, 0, 0 ;  /* 0x00000000ff577431 */ /* 0x000fe400000001ff */
[----:B------:R-:W-:Y:S01]  /*0d50*/  FADD.FTZ R82, R7, -R80 ;  /* 0x8000005007527221 */ /* 0x000fe20000010000 */
[----:B------:R-:W-:Y:S02]  /*0d60*/  HFMA2 R89, -RZ, RZ, 0, 0 ;  /* 0x00000000ff597431 */ /* 0x000fe400000001ff */
[C---:B-----5:R-:W-:Y:S01]  /*0d70*/  FMUL.FTZ R81, R73.reuse, R72 ;  /* 0x0000004849517220 */ /* 0x060fe20000410000 */
[----:B------:R-:W-:Y:S01]  /*0d80*/  MOV R72, RZ ;  /* 0x000000ff00487202 */ /* 0x000fe20000000f00 */
[----:B------:R-:W-:-:S02]  /*0d90*/  FMUL.FTZ R83, R73, R82 ;  /* 0x0000005249537220 */ /* 0x000fc40000410000 */
[-C--:B------:R-:W-:Y:S01]  /*0da0*/  FMUL.FTZ R81, R81, R76.reuse ;  /* 0x0000004c51517220 */ /* 0x080fe20000410000 */
[----:B------:R-:W-:Y:S02]  /*0db0*/  @P1 HADD2.F32 R80, -RZ, R52.H0_H0 ;  /* 0x20000034ff501230 */ /* 0x000fe40000004100 */
[----:B------:R-:W-:Y:S01]  /*0dc0*/  FMUL.FTZ R83, R83, R76 ;  /* 0x0000004c53537220 */ /* 0x000fe20000410000 */
[----:B------:R-:W-:Y:S01]  /*0dd0*/  FMUL.FTZ R84, R81, UR15 ;  /* 0x0000000f51547c20 */ /* 0x000fe20008410000 */
[----:B------:R-:W-:Y:S02]  /*0de0*/  @P1 HADD2.F32 R81, -RZ, R44.H0_H0 ;  /* 0x2000002cff511230 */ /* 0x000fe40000004100 */
[----:B------:R-:W-:Y:S02]  /*0df0*/  @P2 HADD2.F32 R52, -RZ, R52.H1_H1 ;  /* 0x30000034ff342230 */ /* 0x000fe40000004100 */
[----:B------:R-:W-:Y:S01]  /*0e00*/  @P1 FMUL.FTZ R87, R84, R80 ;  /* 0x0000005054571220 */ /* 0x000fe20000410000 */
[----:B------:R-:W-:-:S02]  /*0e10*/  HFMA2 R80, -RZ, RZ, 0, 0 ;  /* 0x00000000ff507431 */ /* 0x000fc400000001ff */
[----:B------:R-:W-:Y:S01]  /*0e20*/  @P1 FMUL.FTZ R72, R84, R81 ;  /* 0x0000005154481220 */ /* 0x000fe20000410000 */
[----:B------:R-:W-:Y:S01]  /*0e30*/  FFMA.FTZ R81, R9, R78, R79 ;  /* 0x0000004e09517223 */ /* 0x000fe2000001004f */
[----:B------:R-:W-:Y:S01]  /*0e40*/  LOP3.LUT P1, RZ, R68, 0xff, RZ, 0xc0, !PT ;  /* 0x000000ff44ff7812 */ /* 0x000fe2000782c0ff */
[----:B------:R-:W-:Y:S01]  /*0e50*/  FMUL.FTZ R85, R83, UR15 ;  /* 0x0000000f53557c20 */ /* 0x000fe20008410000 */
[----:B------:R-:W-:Y:S01]  /*0e60*/  MOV R83, RZ ;  /* 0x000000ff00537202 */ /* 0x000fe20000000f00 */
[----:B------:R-:W-:Y:S01]  /*0e70*/  FADD.FTZ R82, R10, -R81 ;  /* 0x800000510a527221 */ /* 0x000fe20000010000 */
[----:B------:R-:W-:Y:S01]  /*0e80*/  FADD.FTZ R36, R36, R87 ;  /* 0x0000005724247221 */ /* 0x000fe20000010000 */
[----:B------:R-:W-:Y:S01]  /*0e90*/  @P2 FMUL.FTZ R80, R85, R52 ;  /* 0x0000003455502220 */ /* 0x000fe20000410000 */
[----:B------:R-:W-:Y:S02]  /*0ea0*/  @P2 HADD2.F32 R52, -RZ, R44.H1_H1 ;  /* 0x3000002cff342230 */ /* 0x000fe40000004100 */
[----:B------:R-:W-:Y:S01]  /*0eb0*/  FMUL.FTZ R81, R73, R82 ;  /* 0x0000005249517220 */ /* 0x000fe20000410000 */
[----:B------:R-:W-:-:S03]  /*0ec0*/  FADD.FTZ R37, R37, R80 ;  /* 0x0000005025257221 */ /* 0x000fc60000010000 */
[----:B------:R-:W-:Y:S01]  /*0ed0*/  FMUL.FTZ R81, R81, R76 ;  /* 0x0000004c51517220 */ /* 0x000fe20000410000 */
[----:B------:R-:W-:Y:S01]  /*0ee0*/  @P2 FMUL.FTZ R83, R85, R52 ;  /* 0x0000003455532220 */ /* 0x000fe20000410000 */
[----:B------:R-:W-:Y:S01]  /*0ef0*/  @P1 HADD2.F32 R82, -RZ, R45.H0_H0 ;  /* 0x2000002dff521230 */ /* 0x000fe20000004100 */
[----:B------:R-:W-:Y:S01]  /*0f00*/  MOV R52, RZ ;  /* 0x000000ff00347202 */ /* 0x000fe20000000f00 */
[----:B------:R-:W-:Y:S01]  /*0f10*/  FMUL.FTZ R84, R81, UR15 ;  /* 0x0000000f51547c20 */ /* 0x000fe20008410000 */
[----:B------:R-:W-:Y:S01]  /*0f20*/  @P1 HADD2.F32 R81, -RZ, R53.H0_H0 ;  /* 0x20000035ff511230 */ /* 0x000fe20000004100 */
[----:B------:R-:W-:Y:S02]  /*0f30*/  LOP3.LUT P2, RZ, R74, 0xff, RZ, 0xc0, !PT ;  /* 0x000000ff4aff7812 */ /* 0x000fe4000784c0ff */
[----:B------:R-:W-:Y:S01]  /*0f40*/  @P1 FMUL.FTZ R52, R84, R82 ;  /* 0x0000005254341220 */ /* 0x000fe20000410000 */
[----:B------:R-:W-:Y:S01]  /*0f50*/  FFMA.FTZ R82, R12, R78, R79 ;  /* 0x0000004e0c527223 */ /* 0x000fe2000001004f */
[----:B------:R-:W-:Y:S01]  /*0f60*/  @P1 FMUL.FTZ R89, R84, R81 ;  /* 0x0000005154591220 */ /* 0x000fe20000410000 */
[----:B------:R-:W-:Y:S01]  /*0f70*/  LOP3.LUT P1, RZ, R69, 0xff, RZ, 0xc0, !PT ;  /* 0x000000ff45ff7812 */ /* 0x000fe2000782c0ff */
[----:B------:R-:W-:-:S02]  /*0f80*/  HFMA2 R84, -RZ, RZ, 0, 0 ;  /* 0x00000000ff547431 */ /* 0x000fc400000001ff */
[----:B------:R-:W-:Y:S01]  /*0f90*/  FADD.FTZ R82, R11, -R82 ;  /* 0x800000520b527221 */ /* 0x000fe20000010000 */
[----:B------:R-:W-:-:S03]  /*0fa0*/  FADD.FTZ R38, R38, R89 ;  /* 0x0000005926267221 */ /* 0x000fc60000010000 */
[----:B------:R-:W-:-:S04]  /*0fb0*/  FMUL.FTZ R81, R73, R82 ;  /* 0x0000005249517220 */ /* 0x000fc80000410000 */
[----:B------:R-:W-:Y:S02]  /*0fc0*/  FMUL.FTZ R81, R81, R76 ;  /* 0x0000004c51517220 */ /* 0x000fe40000410000 */
[----:B------:R-:W-:Y:S02]  /*0fd0*/  @P1 HADD2.F32 R53, -RZ, R53.H1_H1 ;  /* 0x30000035ff351230 */ /* 0x000fe40000004100 */
[----:B------:R-:W-:Y:S01]  /*0fe0*/  FMUL.FTZ R82, R81, UR15 ;  /* 0x0000000f51527c20 */ /* 0x000fe20008410000 */
[----:B------:R-:W-:-:S03]  /*0ff0*/  @P1 HADD2.F32 R81, -RZ, R45.H1_H1 ;  /* 0x3000002dff511230 */ /* 0x000fc60000004100 */
[C---:B------:R-:W-:Y:S01]  /*1000*/  @P1 FMUL.FTZ R84, R82.reuse, R53 ;  /* 0x0000003552541220 */ /* 0x040fe20000410000 */
[----:B------:R-:W-:Y:S01]  /*1010*/  MOV R53, RZ ;  /* 0x000000ff00357202 */ /* 0x000fe20000000f00 */
[----:B------:R-:W-:Y:S01]  /*1020*/  @P1 FMUL.FTZ R53, R82, R81 ;  /* 0x0000005152351220 */ /* 0x000fe20000410000 */
[----:B------:R-:W-:Y:S01]  /*1030*/  FFMA.FTZ R81, R13, R78, R79 ;  /* 0x0000004e0d517223 */ /* 0x000fe2000001004f */
[----:B------:R-:W-:Y:S01]  /*1040*/  LOP3.LUT P1, RZ, R67, 0xff, RZ, 0xc0, !PT ;  /* 0x000000ff43ff7812 */ /* 0x000fe2000782c0ff */
[----:B------:R-:W-:Y:S02]  /*1050*/  FADD.FTZ R39, R39, R84 ;  /* 0x0000005427277221 */ /* 0x000fe40000010000 */
[----:B------:R-:W-:Y:S01]  /*1060*/  FADD.FTZ R82, R14, -R81 ;  /* 0x800000510e527221 */ /* 0x000fe20000010000 */
[----:B------:R-:W-:Y:S02]  /*1070*/  F2FP.F16.F32.PACK_AB R53, R53, R52 ;  /* 0x000000343535723e */ /* 0x000fe400000000ff */
[----:B------:R-:W-:Y:S01]  /*1080*/  F2FP.F16.F32.PACK_AB R52, R83, R72 ;  /* 0x000000485334723e */ /* 0x000fe200000000ff */
[----:B------:R-:W-:Y:S01]  /*1090*/  FMUL.FTZ R81, R73, R82 ;  /* 0x0000005249517220 */ /* 0x000fe20000410000 */
[----:B------:R-:W-:-:S03]  /*10a0*/  MOV R82, RZ ;  /* 0x000000ff00527202 */ /* 0x000fc60000000f00 */
[----:B------:R-:W-:Y:S02]  /*10b0*/  FMUL.FTZ R81, R81, R76 ;  /* 0x0000004c51517220 */ /* 0x000fe40000410000 */
[----:B------:R-:W-:Y:S02]  /*10c0*/  @P1 HADD2.F32 R85, -RZ, R54.H0_H0 ;  /* 0x20000036ff551230 */ /* 0x000fe40000004100 */
[----:B------:R-:W-:Y:S01]  /*10d0*/  FMUL.FTZ R88, R81, UR15 ;  /* 0x0000000f51587c20 */ /* 0x000fe20008410000 */
[----:B------:R-:W-:Y:S02]  /*10e0*/  HFMA2 R81, -RZ, RZ, 0, 0 ;  /* 0x00000000ff517431 */ /* 0x000fe400000001ff */
[----:B------:R-:W-:Y:S02]  /*10f0*/  @P1 HADD2.F32 R86, -RZ, R46.H0_H0 ;  /* 0x2000002eff561230 */ /* 0x000fe40000004100 */
[----:B------:R-:W-:-:S03]  /*1100*/  @P1 FMUL.FTZ R81, R88, R85 ;  /* 0x0000005558511220 */ /* 0x000fc60000410000 */
[----:B------:R-:W-:Y:S01]  /*1110*/  @P1 FMUL.FTZ R82, R88, R86 ;  /* 0x0000005658521220 */ /* 0x000fe20000410000 */
[----:B------:R-:W-:Y:S01]  /*1120*/  FFMA.FTZ R86, R60, R78, R79 ;  /* 0x0000004e3c567223 */ /* 0x000fe2000001004f */
[----:B------:R-:W-:-:S03]  /*1130*/  LOP3.LUT P1, RZ, R70, 0xff, RZ, 0xc0, !PT ;  /* 0x000000ff46ff7812 */ /* 0x000fc6000782c0ff */
[----:B------:R-:W-:-:S04]  /*1140*/  FADD.FTZ R86, R15, -R86 ;  /* 0x800000560f567221 */ /* 0x000fc80000010000 */
[----:B------:R-:W-:-:S04]  /*1150*/  FMUL.FTZ R85, R73, R86 ;  /* 0x0000005649557220 */ /* 0x000fc80000410000 */
[----:B------:R-:W-:Y:S02]  /*1160*/  FMUL.FTZ R85, R85, R76 ;  /* 0x0000004c55557220 */ /* 0x000fe40000410000 */
[----:B------:R-:W-:Y:S02]  /*1170*/  @P1 HADD2.F32 R86, -RZ, R54.H1_H1 ;  /* 0x30000036ff561230 */ /* 0x000fe40000004100 */
[----:B------:R-:W-:Y:S02]  /*1180*/  HFMA2 R54, -RZ, RZ, 0, 0 ;  /* 0x00000000ff367431 */ /* 0x000fe400000001ff */
[----:B------:R-:W-:Y:S01]  /*1190*/  FMUL.FTZ R91, R85, UR15 ;  /* 0x0000000f555b7c20 */ /* 0x000fe20008410000 */
[----:B------:R-:W-:-:S03]  /*11a0*/  MOV R85, RZ ;  /* 0x000000ff00557202 */ /* 0x000fc60000000f00 */
[----:B------:R-:W-:Y:S01]  /*11b0*/  @P1 FMUL.FTZ R54, R91, R86 ;  /* 0x000000565b361220 */ /* 0x000fe20000410000 */
[----:B------:R-:W-:-:S05]  /*11c0*/  @P1 HADD2.F32 R86, -RZ, R46.H1_H1 ;  /* 0x3000002eff561230 */ /* 0x000fca0000004100 */
[----:B------:R-:W-:Y:S01]  /*11d0*/  @P1 FMUL.FTZ R85, R91, R86 ;  /* 0x000000565b551220 */ /* 0x000fe20000410000 */
[-CC-:B------:R-:W-:Y:S01]  /*11e0*/  FFMA.FTZ R91, R61, R78.reuse, R79.reuse ;  /* 0x0000004e3d5b7223 */ /* 0x180fe2000001004f */
[----:B------:R-:W-:Y:S01]  /*11f0*/  FFMA.FTZ R86, R64, R78, R79 ;  /* 0x0000004e40567223 */ /* 0x000fe2000001004f */
[----:B------:R-:W-:Y:S02]  /*1200*/  LOP3.LUT P1, RZ, R71, 0xff, RZ, 0xc0, !PT ;  /* 0x000000ff47ff7812 */ /* 0x000fe4000782c0ff */
[----:B------:R-:W-:Y:S01]  /*1210*/  FADD.FTZ R78, R62, -R91 ;  /* 0x8000005b3e4e7221 */ /* 0x000fe20000010000 */
[----:B------:R-:W-:-:S03]  /*1220*/  FADD.FTZ R86, R63, -R86 ;  /* 0x800000563f567221 */ /* 0x000fc60000010000 */
[C---:B------:R-:W-:Y:S01]  /*1230*/  FMUL.FTZ R79, R73.reuse, R78 ;  /* 0x0000004e494f7220 */ /* 0x040fe20000410000 */
[----:B------:R-:W-:Y:S01]  /*1240*/  FMUL.FTZ R73, R73, R86 ;  /* 0x0000005649497220 */ /* 0x000fe20000410000 */
[----:B------:R-:W-:Y:S02]  /*1250*/  MOV R86, RZ ;  /* 0x000000ff00567202 */ /* 0x000fe40000000f00 */
[-C--:B------:R-:W-:Y:S01]  /*1260*/  FMUL.FTZ R79, R79, R76.reuse ;  /* 0x0000004c4f4f7220 */ /* 0x080fe20000410000 */
[----:B------:R-:W-:Y:S02]  /*1270*/  FMUL.FTZ R78, R73, R76 ;  /* 0x0000004c494e7220 */ /* 0x000fe40000410000 */
[----:B------:R-:W-:Y:S02]  /*1280*/  @P1 HADD2.F32 R73, -RZ, R55.H0_H0 ;  /* 0x20000037ff491230 */ /* 0x000fe40000004100 */
[----:B------:R-:W-:Y:S01]  /*1290*/  FMUL.FTZ R80, R79, UR15 ;  /* 0x0000000f4f507c20 */ /* 0x000fe20008410000 */
[----:B------:R-:W-:-:S02]  /*12a0*/  HFMA2 R79, -RZ, RZ, 0, 0 ;  /* 0x00000000ff4f7431 */ /* 0x000fc400000001ff */
[----:B------:R-:W-:Y:S02]  /*12b0*/  @P1 HADD2.F32 R76, -RZ, R47.H0_H0 ;  /* 0x2000002fff4c1230 */ /* 0x000fe40000004100 */
[----:B------:R-:W-:Y:S01]  /*12c0*/  FMUL.FTZ R78, R78, UR15 ;  /* 0x0000000f4e4e7c20 */ /* 0x000fe20008410000 */
[----:B------:R-:W-:Y:S02]  /*12d0*/  @P2 HADD2.F32 R55, -RZ, R55.H1_H1 ;  /* 0x30000037ff372230 */ /* 0x000fe40000004100 */
[C---:B------:R-:W-:Y:S01]  /*12e0*/  @P1 FMUL.FTZ R79, R80.reuse, R73 ;  /* 0x00000049504f1220 */ /* 0x040fe20000410000 */
[----:B------:R-:W-:Y:S01]  /*12f0*/  MOV R73, RZ ;  /* 0x000000ff00497202 */ /* 0x000fe20000000f00 */
[----:B------:R-:W-:Y:S01]  /*1300*/  @P1 FMUL.FTZ R73, R80, R76 ;  /* 0x0000004c50491220 */ /* 0x000fe20000410000 */
[----:B------:R-:W-:Y:S02]  /*1310*/  HFMA2 R76, -RZ, RZ, 0, 0 ;  /* 0x00000000ff4c7431 */ /* 0x000fe400000001ff */
[----:B------:R-:W-:Y:S01]  /*1320*/  FADD.FTZ R80, R34, R79 ;  /* 0x0000004f22507221 */ /* 0x000fe20000010000 */
[----:B------:R-:W-:Y:S01]  /*1330*/  @P2 FMUL.FTZ R76, R78, R55 ;  /* 0x000000374e4c2220 */ /* 0x000fe20000410000 */
[----:B------:R-:W-:-:S03]  /*1340*/  @P2 HADD2.F32 R55, -RZ, R47.H1_H1 ;  /* 0x3000002fff372230 */ /* 0x000fc60000004100 */
[----:B------:R-:W-:Y:S02]  /*1350*/  FADD.FTZ R79, R35, R76 ;  /* 0x0000004c234f7221 */ /* 0x000fe40000010000 */
[----:B------:R-:W-:Y:S01]  /*1360*/  @P2 FMUL.FTZ R86, R78, R55 ;  /* 0x000000374e562220 */ /* 0x000fe20000410000 */
[----:B------:R-:W-:Y:S01]  /*1370*/  FADD.FTZ R78, R32, R81 ;  /* 0x00000051204e7221 */ /* 0x000fe20000010000 */
[----:B------:R-:W-:Y:S01]  /*1380*/  FADD.FTZ R81, R33, R54 ;  /* 0x0000003621517221 */ /* 0x000fe20000010000 */
[----:B------:R-:W-:Y:S02]  /*1390*/  F2FP.F16.F32.PACK_AB R54, R85, R82 ;  /* 0x000000525536723e */ /* 0x000fe400000000ff */
[----:B------:R-:W-:Y:S01]  /*13a0*/  F2FP.F16.F32.PACK_AB R55, R86, R73 ;  /* 0x000000495637723e */ /* 0x000fe200000000ff */
[----:B------:R-:W-:Y:S06]  /*13b0*/  BRA `(.L_x_979) ;  /* 0x0000001400747947 */ /* 0x000fec0003800000 */
.L_x_978:
[-CC-:B------:R-:W-:Y:S01]  /*13c0*/  FFMA.FTZ R57, R3, R78.reuse, R79.reuse ;  /* 0x0000004e03397223 */ /* 0x180fe2000001004f */
[----:B------:R-:W-:Y:S01]  /*13d0*/  LOP3.LUT P1, RZ, R66, 0xff, RZ, 0xc0, !PT ;  /* 0x000000ff42ff7812 */ /* 0x000fe2000782c0ff */
[----:B------:R-:W-:Y:S02]  /*13e0*/  HFMA2 R72, -RZ, RZ, 0, 0 ;  /* 0x00000000ff487431 */ /* 0x000fe400000001ff */
[----:B------:R-:W-:Y:S01]  /*13f0*/  FFMA.FTZ R82, R8, R78, R79 ;  /* 0x0000004e08527223 */ /* 0x000fe2000001004f */
[----:B------:R-:W-:Y:S01]  /*1400*/  FADD.FTZ R56, R6, -R57 ;  /* 0x8000003906387221 */ /* 0x000fe20000010000 */
[----:B------:R-:W-:Y:S02]  /*1410*/  LOP3.LUT P2, RZ, R65, 0xff, RZ, 0xc0, !PT ;  /* 0x000000ff41ff7812 */ /* 0x000fe4000784c0ff */
[----:B------:R-:W-:Y:S01]  /*1420*/  CS2R R86, SRZ ;  /* 0x0000000000567805 */ /* 0x000fe2000001ff00 */
[----:B------:R-:W-:Y:S01]  /*1430*/  FADD.FTZ R82, R7, -R82 ;  /* 0x8000005207527221 */ /* 0x000fe20000010000 */
[----:B-----5:R-:W-:Y:S01]  /*1440*/  FMUL.FTZ R56, R73, R56 ;  /* 0x0000003849387220 */ /* 0x020fe20000410000 */
[----:B------:R-:W-:-:S02]  /*1450*/  FFMA.FTZ R59, R9, R78, R79 ;  /* 0x0000004e093b7223 */ /* 0x000fc4000001004f */
[----:B------:R-:W-:Y:S01]  /*1460*/  FMUL.FTZ R85, R73, R82 ;  /* 0x0000005249557220 */ /* 0x000fe20000410000 */
[----:B------:R-:W-:Y:S01]  /*1470*/  FMUL.FTZ R57, R56, R76 ;  /* 0x0000004c38397220 */ /* 0x000fe20000410000 */
[----:B------:R-:W-:Y:S01]  /*1480*/  FADD.FTZ R84, R10, -R59 ;  /* 0x8000003b0a547221 */ /* 0x000fe20000010000 */
[----:B------:R-:W-:Y:S01]  /*1490*/  @P1 HADD2.F32 R58, -RZ, R52.H0_H0 ;  /* 0x20000034ff3a1230 */ /* 0x000fe20000004100 */
[----:B------:R-:W-:Y:S01]  /*14a0*/  CS2R R82, SRZ ;  /* 0x0000000000527805 */ /* 0x000fe2000001ff00 */
[----:B------:R-:W-:Y:S02]  /*14b0*/  @P1 HADD2.F32 R80, -RZ, R44.H0_H0 ;  /* 0x2000002cff501230 */ /* 0x000fe40000004100 */
[----:B------:R-:W-:Y:S01]  /*14c0*/  FMUL.FTZ R57, R57, UR15 ;  /* 0x0000000f39397c20 */ /* 0x000fe20008410000 */
[----:B------:R-:W-:Y:S01]  /*14d0*/  FMUL.FTZ R84, R73, R84 ;  /* 0x0000005449547220 */ /* 0x000fe20000410000 */
[----:B------:R-:W-:Y:S01]  /*14e0*/  @P2 HADD2.F32 R59, -RZ, R52.H1_H1 ;  /* 0x30000034ff3b2230 */ /* 0x000fe20000004100 */
[C---:B------:R-:W-:Y:S01]  /*14f0*/  F2FP.F16.F32.PACK_AB R56, R85.reuse, R56 ;  /* 0x000000385538723e */ /* 0x040fe200000000ff */
[-C--:B------:R-:W-:Y:S01]  /*1500*/  @P1 FMUL.FTZ R87, R58, R57.reuse ;  /* 0x000000393a571220 */ /* 0x080fe20000410000 */
[----:B------:R-:W-:Y:S01]  /*1510*/  @P1 FMUL.FTZ R72, R80, R57 ;  /* 0x0000003950481220 */ /* 0x000fe20000410000 */
[----:B------:R-:W-:Y:S01]  /*1520*/  LOP3.LUT P1, RZ, R68, 0xff, RZ, 0xc0, !PT ;  /* 0x000000ff44ff7812 */ /* 0x000fe2000782c0ff */
[----:B------:R-:W-:Y:S01]  /*1530*/  FMUL.FTZ R57, R85, R76 ;  /* 0x0000004c55397220 */ /* 0x000fe20000410000 */
[----:B------:R-:W-:-:S02]  /*1540*/  @P2 HADD2.F32 R81, -RZ, R44.H1_H1 ;  /* 0x3000002cff512230 */ /* 0x000fc40000004100 */
[----:B------:R-:W-:Y:S01]  /*1550*/  FADD.FTZ R36, R36, R87 ;  /* 0x0000005724247221 */ /* 0x000fe20000010000 */
[----:B------:R-:W-:Y:S01]  /*1560*/  FMUL.FTZ R52, R57, UR15 ;  /* 0x0000000f39347c20 */ /* 0x000fe20008410000 */
[----:B------:R-:W-:-:S03]  /*1570*/  FMUL.FTZ R57, R84, R76 ;  /* 0x0000004c54397220 */ /* 0x000fc60000410000 */
[-C--:B------:R-:W-:Y:S01]  /*1580*/  @P2 FMUL.FTZ R86, R59, R52.reuse ;  /* 0x000000343b562220 */ /* 0x080fe20000410000 */
[----:B------:R-:W-:Y:S01]  /*1590*/  @P2 FMUL.FTZ R83, R81, R52 ;  /* 0x0000003451532220 */ /* 0x000fe20000410000 */
[----:B------:R-:W-:Y:S02]  /*15a0*/  HFMA2 R52, -RZ, RZ, 0, 0 ;  /* 0x00000000ff347431 */ /* 0x000fe400000001ff */
[----:B------:R-:W-:Y:S01]  /*15b0*/  FMUL.FTZ R57, R57, UR15 ;  /* 0x0000000f39397c20 */ /* 0x000fe20008410000 */
[----:B------:R-:W-:Y:S01]  /*15c0*/  @P1 HADD2.F32 R58, -RZ, R53.H0_H0 ;  /* 0x20000035ff3a1230 */ /* 0x000fe20000004100 */
[----:B------:R-:W-:Y:S01]  /*15d0*/  MOV R81, RZ ;  /* 0x000000ff00517202 */ /* 0x000fe20000000f00 */
[----:B------:R-:W-:Y:S02]  /*15e0*/  @P1 HADD2.F32 R80, -RZ, R45.H0_H0 ;  /* 0x2000002dff501230 */ /* 0x000fe40000004100 */
[----:B------:R-:W-:Y:S01]  /*15f0*/  FADD.FTZ R37, R37, R86 ;  /* 0x0000005625257221 */ /* 0x000fe20000010000 */
[-CC-:B------:R-:W-:Y:S01]  /*1600*/  FFMA.FTZ R86, R64, R78.reuse, R79.reuse ;  /* 0x0000004e40567223 */ /* 0x180fe2000001004f */
[-C--:B------:R-:W-:Y:S01]  /*1610*/  @P1 FMUL.FTZ R81, R58, R57.reuse ;  /* 0x000000393a511220 */ /* 0x080fe20000410000 */
[----:B------:R-:W-:Y:S01]  /*1620*/  FFMA.FTZ R58, R12, R78, R79 ;  /* 0x0000004e0c3a7223 */ /* 0x000fe2000001004f */
[----:B------:R-:W-:Y:S01]  /*1630*/  @P1 FMUL.FTZ R52, R80, R57 ;  /* 0x0000003950341220 */ /* 0x000fe20000410000 */
[----:B------:R-:W-:Y:S01]  /*1640*/  LOP3.LUT P1, RZ, R69, 0xff, RZ, 0xc0, !PT ;  /* 0x000000ff45ff7812 */ /* 0x000fe2000782c0ff */
[----:B------:R-:W-:Y:S01]  /*1650*/  FADD.FTZ R86, R63, -R86 ;  /* 0x800000563f567221 */ /* 0x000fe20000010000 */
[----:B------:R-:W-:Y:S01]  /*1660*/  FADD.FTZ R58, R11, -R58 ;  /* 0x8000003a0b3a7221 */ /* 0x000fe20000010000 */
[----:B------:R-:W-:Y:S01]  /*1670*/  MOV R80, RZ ;  /* 0x000000ff00507202 */ /* 0x000fe20000000f00 */
[----:B------:R-:W-:Y:S01]  /*1680*/  FADD.FTZ R38, R38, R81 ;  /* 0x0000005126267221 */ /* 0x000fe20000010000 */
[----:B------:R-:W-:Y:S01]  /*1690*/  LOP3.LUT P2, RZ, R74, 0xff, RZ, 0xc0, !PT ;  /* 0x000000ff4aff7812 */ /* 0x000fe2000784c0ff */
[----:B------:R-:W-:-:S04]  /*16a0*/  FMUL.FTZ R57, R73, R58 ;  /* 0x0000003a49397220 */ /* 0x000fc80000410000 */
[C---:B------:R-:W-:Y:S01]  /*16b0*/  FMUL.FTZ R58, R57.reuse, R76 ;  /* 0x0000004c393a7220 */ /* 0x040fe20000410000 */
[----:B------:R-:W-:Y:S02]  /*16c0*/  F2FP.F16.F32.PACK_AB R57, R57, R84 ;  /* 0x000000543939723e */ /* 0x000fe400000000ff */
[----:B------:R-:W-:Y:S02]  /*16d0*/  @P1 HADD2.F32 R53, -RZ, R53.H1_H1 ;  /* 0x30000035ff351230 */ /* 0x000fe40000004100 */
[----:B------:R-:W-:Y:S01]  /*16e0*/  FMUL.FTZ R58, R58, UR15 ;  /* 0x0000000f3a3a7c20 */ /* 0x000fe20008410000 */
[----:B------:R-:W-:-:S03]  /*16f0*/  @P1 HADD2.F32 R59, -RZ, R45.H1_H1 ;  /* 0x3000002dff3b1230 */ /* 0x000fc60000004100 */
[----:B------:R-:W-:Y:S01]  /*1700*/  @P1 FMUL.FTZ R80, R53, R58 ;  /* 0x0000003a35501220 */ /* 0x000fe20000410000 */
[----:B------:R-:W-:-:S03]  /*1710*/  HFMA2 R53, -RZ, RZ, 0, 0 ;  /* 0x00000000ff357431 */ /* 0x000fc600000001ff */
[----:B------:R-:W-:Y:S01]  /*1720*/  FADD.FTZ R39, R39, R80 ;  /* 0x0000005027277221 */ /* 0x000fe20000010000 */
[----:B------:R-:W-:Y:S01]  /*1730*/  @P1 FMUL.FTZ R53, R59, R58 ;  /* 0x0000003a3b351220 */ /* 0x000fe20000410000 */
[----:B------:R-:W-:Y:S01]  /*1740*/  FFMA.FTZ R59, R13, R78, R79 ;  /* 0x0000004e0d3b7223 */ /* 0x000fe2000001004f */
[----:B------:R-:W-:-:S03]  /*1750*/  LOP3.LUT P1, RZ, R67, 0xff, RZ, 0xc0, !PT ;  /* 0x000000ff43ff7812 */ /* 0x000fc6000782c0ff */
[----:B------:R-:W-:Y:S01]  /*1760*/  FADD.FTZ R58, R14, -R59 ;  /* 0x8000003b0e3a7221 */ /* 0x000fe20000010000 */
[----:B------:R-:W-:Y:S02]  /*1770*/  MOV R59, RZ ;  /* 0x000000ff003b7202 */ /* 0x000fe40000000f00 */
[----:B------:R-:W-:Y:S01]  /*1780*/  F2FP.F16.F32.PACK_AB R53, R53, R52 ;  /* 0x000000343535723e */ /* 0x000fe200000000ff */
[----:B------:R-:W-:Y:S01]  /*1790*/  FMUL.FTZ R89, R73, R58 ;  /* 0x0000003a49597220 */ /* 0x000fe20000410000 */
[----:B------:R-:W-:-:S03]  /*17a0*/  F2FP.F16.F32.PACK_AB R52, R83, R72 ;  /* 0x000000485334723e */ /* 0x000fc600000000ff */
[----:B------:R-:W-:Y:S02]  /*17b0*/  FMUL.FTZ R58, R89, R76 ;  /* 0x0000004c593a7220 */ /* 0x000fe40000410000 */
[----:B------:R-:W-:Y:S02]  /*17c0*/  @P1 HADD2.F32 R91, -RZ, R54.H0_H0 ;  /* 0x20000036ff5b1230 */ /* 0x000fe40000004100 */
[----:B------:R-:W-:-:S04]  /*17d0*/  FMUL.FTZ R58, R58, UR15 ;  /* 0x0000000f3a3a7c20 */ /* 0x000fc80008410000 */
[----:B------:R-:W-:Y:S01]  /*17e0*/  @P1 FMUL.FTZ R59, R91, R58 ;  /* 0x0000003a5b3b1220 */ /* 0x000fe20000410000 */
[----:B------:R-:W-:-:S05]  /*17f0*/  @P1 HADD2.F32 R91, -RZ, R46.H0_H0 ;  /* 0x2000002eff5b1230 */ /* 0x000fca0000004100 */
[----:B------:R-:W-:Y:S01]  /*1800*/  @P1 FMUL.FTZ R82, R91, R58 ;  /* 0x0000003a5b521220 */ /* 0x000fe20000410000 */
[----:B------:R-:W-:Y:S01]  /*1810*/  FFMA.FTZ R58, R60, R78, R79 ;  /* 0x0000004e3c3a7223 */ /* 0x000fe2000001004f */
[----:B------:R-:W-:-:S03]  /*1820*/  LOP3.LUT P1, RZ, R70, 0xff, RZ, 0xc0, !PT ;  /* 0x000000ff46ff7812 */ /* 0x000fc6000782c0ff */
[----:B------:R-:W-:-:S04]  /*1830*/  FADD.FTZ R58, R15, -R58 ;  /* 0x8000003a0f3a7221 */ /* 0x000fc80000010000 */
[----:B------:R-:W-:-:S04]  /*1840*/  FMUL.FTZ R58, R73, R58 ;  /* 0x0000003a493a7220 */ /* 0x000fc80000410000 */
[C---:B------:R-:W-:Y:S01]  /*1850*/  FMUL.FTZ R87, R58.reuse, R76 ;  /* 0x0000004c3a577220 */ /* 0x040fe20000410000 */
[----:B------:R-:W-:Y:S01]  /*1860*/  F2FP.F16.F32.PACK_AB R58, R58, R89 ;  /* 0x000000593a3a723e */ /* 0x000fe200000000ff */
[----:B------:R-:W-:Y:S02]  /*1870*/  @P1 HADD2.F32 R91, -RZ, R54.H1_H1 ;  /* 0x30000036ff5b1230 */ /* 0x000fe40000004100 */
[----:B------:R-:W-:Y:S02]  /*1880*/  HFMA2 R54, -RZ, RZ, 0, 0 ;  /* 0x00000000ff367431 */ /* 0x000fe400000001ff */
[----:B------:R-:W-:Y:S01]  /*1890*/  FMUL.FTZ R88, R87, UR15 ;  /* 0x0000000f57587c20 */ /* 0x000fe20008410000 */
[----:B------:R-:W-:-:S03]  /*18a0*/  MOV R87, RZ ;  /* 0x000000ff00577202 */ /* 0x000fc60000000f00 */
[----:B------:R-:W-:Y:S01]  /*18b0*/  @P1 FMUL.FTZ R54, R91, R88 ;  /* 0x000000585b361220 */ /* 0x000fe20000410000 */
[----:B------:R-:W-:-:S03]  /*18c0*/  @P1 HADD2.F32 R91, -RZ, R46.H1_H1 ;  /* 0x3000002eff5b1230 */ /* 0x000fc60000004100 */
[----:B------:R-:W-:Y:S02]  /*18d0*/  FADD.FTZ R81, R33, R54 ;  /* 0x0000003621517221 */ /* 0x000fe40000010000 */
[----:B------:R-:W-:Y:S01]  /*18e0*/  @P1 FMUL.FTZ R87, R91, R88 ;  /* 0x000000585b571220 */ /* 0x000fe20000410000 */
[----:B------:R-:W-:Y:S01]  /*18f0*/  FFMA.FTZ R91, R61, R78, R79 ;  /* 0x0000004e3d5b7223 */ /* 0x000fe2000001004f */
[----:B------:R-:W-:-:S03]  /*1900*/  LOP3.LUT P1, RZ, R71, 0xff, RZ, 0xc0, !PT ;  /* 0x000000ff47ff7812 */ /* 0x000fc6000782c0ff */
[----:B------:R-:W-:Y:S01]  /*1910*/  FADD.FTZ R78, R62, -R91 ;  /* 0x8000005b3e4e7221 */ /* 0x000fe20000010000 */
[----:B------:R-:W-:-:S03]  /*1920*/  F2FP.F16.F32.PACK_AB R54, R87, R82 ;  /* 0x000000525736723e */ /* 0x000fc600000000ff */
[C---:B------:R-:W-:Y:S01]  /*1930*/  FMUL.FTZ R91, R73.reuse, R78 ;  /* 0x0000004e495b7220 */ /* 0x040fe20000410000 */
[----:B------:R-:W-:Y:S01]  /*1940*/  FADD.FTZ R78, R32, R59 ;  /* 0x0000003b204e7221 */ /* 0x000fe20000010000 */
[----:B------:R-:W-:Y:S02]  /*1950*/  HFMA2 R59, -RZ, RZ, 0, 0 ;  /* 0x00000000ff3b7431 */ /* 0x000fe400000001ff */
[----:B------:R-:W-:Y:S01]  /*1960*/  FMUL.FTZ R73, R73, R86 ;  /* 0x0000005649497220 */ /* 0x000fe20000410000 */
[-C--:B------:R-:W-:Y:S01]  /*1970*/  FMUL.FTZ R32, R91, R76.reuse ;  /* 0x0000004c5b207220 */ /* 0x080fe20000410000 */
[----:B------:R-:W-:Y:S02]  /*1980*/  @P1 HADD2.F32 R80, -RZ, R47.H0_H0 ;  /* 0x2000002fff501230 */ /* 0x000fe40000004100 */
[----:B------:R-:W-:Y:S01]  /*1990*/  FMUL.FTZ R76, R73, R76 ;  /* 0x0000004c494c7220 */ /* 0x000fe20000410000 */
[----:B------:R-:W-:Y:S01]  /*19a0*/  FMUL.FTZ R79, R32, UR15 ;  /* 0x0000000f204f7c20 */ /* 0x000fe20008410000 */
[----:B------:R-:W-:-:S05]  /*19b0*/  @P1 HADD2.F32 R32, -RZ, R55.H0_H0 ;  /* 0x20000037ff201230 */ /* 0x000fca0000004100 */
[-C--:B------:R-:W-:Y:S01]  /*19c0*/  @P1 FMUL.FTZ R59, R32, R79.reuse ;  /* 0x0000004f203b1220 */ /* 0x080fe20000410000 */
[----:B------:R-:W-:Y:S01]  /*19d0*/  MOV R32, RZ ;  /* 0x000000ff00207202 */ /* 0x000fe20000000f00 */
[----:B------:R-:W-:Y:S01]  /*19e0*/  @P1 FMUL.FTZ R32, R80, R79 ;  /* 0x0000004f50201220 */ /* 0x000fe20000410000 */
[----:B------:R-:W-:Y:S01]  /*19f0*/  FMUL.FTZ R79, R76, UR15 ;  /* 0x0000000f4c4f7c20 */ /* 0x000fe20008410000 */
[----:B------:R-:W-:Y:S02]  /*1a00*/  HFMA2 R76, -RZ, RZ, 0, 0 ;  /* 0x00000000ff4c7431 */ /* 0x000fe400000001ff */
[----:B------:R-:W-:Y:S01]  /*1a10*/  @P2 HADD2.F32 R80, -RZ, R55.H1_H1 ;  /* 0x30000037ff502230 */ /* 0x000fe20000004100 */
[----:B------:R-:W-:-:S04]  /*1a20*/  MOV R55, RZ ;  /* 0x000000ff00377202 */ /* 0x000fc80000000f00 */
[----:B------:R-:W-:Y:S01]  /*1a30*/  @P2 FMUL.FTZ R76, R80, R79 ;  /* 0x0000004f504c2220 */ /* 0x000fe20000410000 */
[----:B------:R-:W-:-:S05]  /*1a40*/  @P2 HADD2.F32 R80, -RZ, R47.H1_H1 ;  /* 0x3000002fff502230 */ /* 0x000fca0000004100 */
[----:B------:R-:W-:Y:S01]  /*1a50*/  @P2 FMUL.FTZ R55, R80, R79 ;  /* 0x0000004f50372220 */ /* 0x000fe20000410000 */
[----:B------:R-:W-:Y:S01]  /*1a60*/  FADD.FTZ R80, R34, R59 ;  /* 0x0000003b22507221 */ /* 0x000fe20000010000 */
[----:B------:R-:W-:Y:S01]  /*1a70*/  FADD.FTZ R79, R35, R76 ;  /* 0x0000004c234f7221 */ /* 0x000fe20000010000 */
[----:B------:R-:W-:Y:S02]  /*1a80*/  F2FP.F16.F32.PACK_AB R59, R73, R91 ;  /* 0x0000005b493b723e */ /* 0x000fe400000000ff */
[----:B------:R-:W-:Y:S01]  /*1a90*/  F2FP.F16.F32.PACK_AB R55, R55, R32 ;  /* 0x000000203737723e */ /* 0x000fe200000000ff */
[----:B------:R-:W-:Y:S06]  /*1aa0*/  BRA `(.L_x_979) ;  /* 0x0000000c00b87947 */ /* 0x000fec0003800000 */
.L_x_977:
[----:B------:R-:W-:-:S04]  /*1ab0*/  UISETP.NE.U32.AND UP0, UPT, UR4, URZ, UPT ;  /* 0x000000ff0400728c */ /* 0x000fc8000bf05070 */
[----:B------:R-:W-:-:S09]  /*1ac0*/  UISETP.NE.AND.EX UP0, UPT, UR5, URZ, UPT, UP0 ;  /* 0x000000ff0500728c */ /* 0x000fd2000bf05300 */
[----:B------:R-:W-:Y:S05]  /*1ad0*/  BRA.U UP0, `(.L_x_980) ;  /* 0x0000000500d47547 */ /* 0x000fea000b800000 */
[-CC-:B------:R-:W-:Y:S01]  /*1ae0*/  FFMA.FTZ R81, R3, R78.reuse, R79.reuse ;  /* 0x0000004e03517223 */ /* 0x180fe2000001004f */
[----:B------:R-:W-:Y:S01]  /*1af0*/  LOP3.LUT P1, RZ, R66, 0xff, RZ, 0xc0, !PT ;  /* 0x000000ff42ff7812 */ /* 0x000fe2000782c0ff */
[--C-:B------:R-:W-:Y:S02]  /*1b00*/  HADD2.F32 R72, -RZ, R16.reuse.H0_H0 ;  /* 0x20000010ff487230 */ /* 0x100fe40000004100 */
[----:B------:R-:W-:Y:S01]  /*1b10*/  FFMA.FTZ R82, R8, R78, R79 ;  /* 0x0000004e08527223 */ /* 0x000fe2000001004f */
[----:B------:R-:W-:Y:S01]  /*1b20*/  FADD.FTZ R81, R6, -R81 ;  /* 0x8000005106517221 */ /* 0x000fe20000010000 */
[----:B------:R-:W-:Y:S01]  /*1b30*/  HADD2.F32 R80, -RZ, R16.H1_H1 ;  /* 0x30000010ff507230 */ /* 0x000fe20000004100 */
[----:B------:R-:W-:Y:S01]  /*1b40*/  LOP3.LUT P2, RZ, R65, 0xff, RZ, 0xc0, !PT ;  /* 0x000000ff41ff7812 */ /* 0x000fe2000784c0ff */
[----:B------:R-:W-:Y:S01]  /*1b50*/  FADD.FTZ R83, R7, -R82 ;  /* 0x8000005207537221 */ /* 0x000fe20000010000 */
[C---:B-----5:R-:W-:Y:S01]  /*1b60*/  FFMA.FTZ R81, R73.reuse, R81, R72 ;  /* 0x0000005149517223 */ /* 0x060fe20000010048 */
[----:B------:R-:W-:Y:S01]  /*1b70*/  HFMA2 R87, -RZ, RZ, 0, 0 ;  /* 0x00000000ff577431 */ /* 0x000fe200000001ff */
[----:B------:R-:W-:Y:S01]  /*1b80*/  MOV R72, RZ ;  /* 0x000000ff00487202 */ /* 0x000fe20000000f00 */
[----:B------:R-:W-:Y:S01]  /*1b90*/  FFMA.FTZ R83, R73, R83, R80 ;  /* 0x0000005349537223 */ /* 0x000fe20000010050 */
[----:B------:R-:W-:Y:S01]  /*1ba0*/  FMUL.FTZ R81, R81, R76 ;  /* 0x0000004c51517220 */ /* 0x000fe20000410000 */
[----:B------:R-:W-:-:S02]  /*1bb0*/  HFMA2 R89, -RZ, RZ, 0, 0 ;  /* 0x00000000ff597431 */ /* 0x000fc400000001ff */
[----:B------:R-:W-:Y:S02]  /*1bc0*/  @P1 HADD2.F32 R80, -RZ, R52.H0_H0 ;  /* 0x20000034ff501230 */ /* 0x000fe40000004100 */
[----:B------:R-:W-:Y:S01]  /*1bd0*/  FMUL.FTZ R83, R83, R76 ;  /* 0x0000004c53537220 */ /* 0x000fe20000410000 */
[----:B------:R-:W-:Y:S01]  /*1be0*/  FMUL.FTZ R81, R81, UR15 ;  /* 0x0000000f51517c20 */ /* 0x000fe20008410000 */
[--C-:B------:R-:W-:Y:S02]  /*1bf0*/  @P1 HADD2.F32 R82, -RZ, R44.reuse.H0_H0 ;  /* 0x2000002cff521230 */ /* 0x100fe40000004100 */
[----:B------:R-:W-:Y:S02]  /*1c00*/  @P2 HADD2.F32 R85, -RZ, R44.H1_H1 ;  /* 0x3000002cff552230 */ /* 0x000fe40000004100 */
[-C--:B------:R-:W-:Y:S01]  /*1c10*/  @P1 FMUL.FTZ R87, R80, R81.reuse ;  /* 0x0000005150571220 */ /* 0x080fe20000410000 */
[----:B------:R-:W-:Y:S02]  /*1c20*/  HFMA2 R80, -RZ, RZ, 0, 0 ;  /* 0x00000000ff507431 */ /* 0x000fe400000001ff */
[----:B------:R-:W-:Y:S01]  /*1c30*/  @P1 FMUL.FTZ R72, R82, R81 ;  /* 0x0000005152481220 */ /* 0x000fe20000410000 */
[----:B------:R-:W-:-:S02]  /*1c40*/  @P2 HADD2.F32 R81, -RZ, R52.H1_H1 ;  /* 0x30000034ff512230 */ /* 0x000fc40000004100 */
[----:B------:R-:W-:Y:S01]  /*1c50*/  FMUL.FTZ R52, R83, UR15 ;  /* 0x0000000f53347c20 */ /* 0x000fe20008410000 */
[----:B------:R-:W-:Y:S01]  /*1c60*/  MOV R83, RZ ;  /* 0x000000ff00537202 */ /* 0x000fe20000000f00 */
[--C-:B------:R-:W-:Y:S01]  /*1c70*/  FFMA.FTZ R82, R12, R78, R79.reuse ;  /* 0x0000004e0c527223 */ /* 0x100fe2000001004f */
[----:B------:R-:W-:Y:S01]  /*1c80*/  LOP3.LUT P1, RZ, R68, 0xff, RZ, 0xc0, !PT ;  /* 0x000000ff44ff7812 */ /* 0x000fe2000782c0ff */
[----:B------:R-:W-:Y:S01]  /*1c90*/  @P2 FMUL.FTZ R80, R81, R52 ;  /* 0x0000003451502220 */ /* 0x000fe20000410000 */
[----:B------:R-:W-:Y:S01]  /*1ca0*/  FFMA.FTZ R81, R9, R78, R79 ;  /* 0x0000004e09517223 */ /* 0x000fe2000001004f */
[----:B------:R-:W-:Y:S01]  /*1cb0*/  @P2 FMUL.FTZ R83, R85, R52 ;  /* 0x0000003455532220 */ /* 0x000fe20000410000 */
[--C-:B------:R-:W-:Y:S01]  /*1cc0*/  HADD2.F32 R52, -RZ, R17.reuse.H0_H0 ;  /* 0x20000011ff347230 */ /* 0x100fe20000004100 */
[----:B------:R-:W-:Y:S01]  /*1cd0*/  LOP3.LUT P2, RZ, R69, 0xff, RZ, 0xc0, !PT ;  /* 0x000000ff45ff7812 */ /* 0x000fe2000784c0ff */
[----:B------:R-:W-:Y:S01]  /*1ce0*/  FADD.FTZ R81, R10, -R81 ;  /* 0x800000510a517221 */ /* 0x000fe20000010000 */
[----:B------:R-:W-:Y:S01]  /*1cf0*/  FADD.FTZ R82, R11, -R82 ;  /* 0x800000520b527221 */ /* 0x000fe20000010000 */
[----:B------:R-:W-:Y:S01]  /*1d00*/  FADD.FTZ R36, R36, R87 ;  /* 0x0000005724247221 */ /* 0x000fe20000010000 */
[----:B------:R-:W-:Y:S01]  /*1d10*/  FADD.FTZ R37, R37, R80 ;  /* 0x0000005025257221 */ /* 0x000fe20000010000 */
[----:B------:R-:W-:Y:S01]  /*1d20*/  FFMA.FTZ R81, R73, R81, R52 ;  /* 0x0000005149517223 */ /* 0x000fe20000010034 */
[----:B------:R-:W-:-:S02]  /*1d30*/  HADD2.F32 R52, -RZ, R17.H1_H1 ;  /* 0x30000011ff347230 */ /* 0x000fc40000004100 */
[----:B------:R-:W-:Y:S02]  /*1d40*/  @P1 HADD2.F32 R84, -RZ, R45.H0_H0 ;  /* 0x2000002dff541230 */ /* 0x000fe40000004100 */
[----:B------:R-:W-:Y:S01]  /*1d50*/  FMUL.FTZ R81, R81, R76 ;  /* 0x0000004c51517220 */ /* 0x000fe20000410000 */
[----:B------:R-:W-:Y:S01]  /*1d60*/  FFMA.FTZ R85, R73, R82, R52 ;  /* 0x0000005249557223 */ /* 0x000fe20000010034 */
[----:B------:R-:W-:Y:S02]  /*1d70*/  @P1 HADD2.F32 R82, -RZ, R53.H0_H0 ;  /* 0x20000035ff521230 */ /* 0x000fe40000004100 */
[----:B------:R-:W-:Y:S01]  /*1d80*/  FMUL.FTZ R81, R81, UR15 ;  /* 0x0000000f51517c20 */ /* 0x000fe20008410000 */
[----:B------:R-:W-:Y:S01]  /*1d90*/  MOV R52, RZ ;  /* 0x000000ff00347202 */ /* 0x000fe20000000f00 */
[----:B------:R-:W-:Y:S02]  /*1da0*/  FMUL.FTZ R85, R85, R76 ;  /* 0x0000004c55557220 */ /* 0x000fe40000410000 */
[-C--:B------:R-:W-:Y:S01]  /*1db0*/  @P1 FMUL.FTZ R52, R84, R81.reuse ;  /* 0x0000005154341220 */ /* 0x080fe20000410000 */
[----:B------:R-:W-:Y:S01]  /*1dc0*/  @P1 FMUL.FTZ R89, R82, R81 ;  /* 0x0000005152591220 */ /* 0x000fe20000410000 */
[----:B------:R-:W-:-:S02]  /*1dd0*/  HFMA2 R84, -RZ, RZ, 0, 0 ;  /* 0x00000000ff547431 */ /* 0x000fc400000001ff */
[----:B------:R-:W-:Y:S02]  /*1de0*/  @P2 HADD2.F32 R82, -RZ, R53.H1_H1 ;  /* 0x30000035ff522230 */ /* 0x000fe40000004100 */
[----:B------:R-:W-:Y:S01]  /*1df0*/  FMUL.FTZ R85, R85, UR15 ;  /* 0x0000000f55557c20 */ /* 0x000fe20008410000 */
[----:B------:R-:W-:Y:S01]  /*1e00*/  FFMA.FTZ R53, R13, R78, R79 ;  /* 0x0000004e0d357223 */ /* 0x000fe2000001004f */
[----:B------:R-:W-:Y:S01]  /*1e10*/  LOP3.LUT P1, RZ, R67, 0xff, RZ, 0xc0, !PT ;  /* 0x000000ff43ff7812 */ /* 0x000fe2000782c0ff */
[----:B------:R-:W-:Y:S01]  /*1e20*/  FADD.FTZ R38, R38, R89 ;  /* 0x0000005926267221 */ /* 0x000fe20000010000 */
[----:B------:R-:W-:Y:S01]  /*1e30*/  @P2 FMUL.FTZ R84, R82, R85 ;  /* 0x0000005552542220 */ /* 0x000fe20000410000 */
[----:B------:R-:W-:Y:S02]  /*1e40*/  HADD2.F32 R82, -RZ, R18.H0_H0 ;  /* 0x20000012ff527230 */ /* 0x000fe40000004100 */
[----:B------:R-:W-:Y:S01]  /*1e50*/  FADD.FTZ R53, R14, -R53 ;  /* 0x800000350e357221 */ /* 0x000fe20000010000 */
[----:B------:R-:W-:-:S03]  /*1e60*/  FADD.FTZ R39, R39, R84 ;  /* 0x0000005427277221 */ /* 0x000fc60000010000 */
[----:B------:R-:W-:Y:S01]  /*1e70*/  FFMA.FTZ R81, R73, R53, R82 ;  /* 0x0000003549517223 */ /* 0x000fe20000010052 */
[----:B------:R-:W-:Y:S01]  /*1e80*/  @P2 HADD2.F32 R82, -RZ, R45.H1_H1 ;  /* 0x3000002dff522230 */ /* 0x000fe20000004100 */
[----:B------:R-:W-:Y:S02]  /*1e90*/  MOV R53, RZ ;  /* 0x000000ff00357202 */ /* 0x000fe40000000f00 */
[----:B------:R-:W-:Y:S01]  /*1ea0*/  FMUL.FTZ R81, R81, R76 ;  /* 0x0000004c51517220 */ /* 0x000fe20000410000 */
[----:B------:R-:W-:Y:S02]  /*1eb0*/  @P1 HADD2.F32 R86, -RZ, R54.H0_H0 ;  /* 0x20000036ff561230 */ /* 0x000fe40000004100 */
[----:B------:R-:W-:Y:S01]  /*1ec0*/  @P2 FMUL.FTZ R53, R82, R85 ;  /* 0x0000005552352220 */ /* 0x000fe20000410000 */
[----:B------:R-:W-:Y:S02]  /*1ed0*/  @P1 HADD2.F32 R88, -RZ, R46.H0_H0 ;  /* 0x2000002eff581230 */ /* 0x000fe40000004100 */
[----:B------:R-:W-:Y:S01]  /*1ee0*/  FMUL.FTZ R85, R81, UR15 ;  /* 0x0000000f51557c20 */ /* 0x000fe20008410000 */
[----:B------:R-:W-:Y:S01]  /*1ef0*/  HFMA2 R81, -RZ, RZ, 0, 0 ;  /* 0x00000000ff517431 */ /* 0x000fe200000001ff */
[----:B------:R-:W-:-:S02]  /*1f00*/  MOV R82, RZ ;  /* 0x000000ff00527202 */ /* 0x000fc40000000f00 */
[-C--:B------:R-:W-:Y:S01]  /*1f10*/  @P1 FMUL.FTZ R82, R88, R85.reuse ;  /* 0x0000005558521220 */ /* 0x080fe20000410000 */
[----:B------:R-:W-:Y:S01]  /*1f20*/  LOP3.LUT P2, RZ, R74, 0xff, RZ, 0xc0, !PT ;  /* 0x000000ff4aff7812 */ /* 0x000fe2000784c0ff */
[----:B------:R-:W-:Y:S01]  /*1f30*/  @P1 FMUL.FTZ R81, R86, R85 ;  /* 0x0000005556511220 */ /* 0x000fe20000410000 */
[----:B------:R-:W-:Y:S01]  /*1f40*/  FFMA.FTZ R86, R60, R78, R79 ;  /* 0x0000004e3c567223 */ /* 0x000fe2000001004f */
[----:B------:R-:W-:Y:S02]  /*1f50*/  LOP3.LUT P1, RZ, R70, 0xff, RZ, 0xc0, !PT ;  /* 0x000000ff46ff7812 */ /* 0x000fe4000782c0ff */
[----:B------:R-:W-:Y:S01]  /*1f60*/  F2FP.F16.F32.PACK_AB R53, R53, R52 ;  /* 0x000000343535723e */ /* 0x000fe200000000ff */
[----:B------:R-:W-:Y:S01]  /*1f70*/  FADD.FTZ R85, R15, -R86 ;  /* 0x800000560f557221 */ /* 0x000fe20000010000 */
[----:B------:R-:W-:Y:S01]  /*1f80*/  HADD2.F32 R86, -RZ, R18.H1_H1 ;  /* 0x30000012ff567230 */ /* 0x000fe20000004100 */
[----:B------:R-:W-:-:S04]  /*1f90*/  F2FP.F16.F32.PACK_AB R52, R83, R72 ;  /* 0x000000485334723e */ /* 0x000fc800000000ff */
[----:B------:R-:W-:-:S04]  /*1fa0*/  FFMA.FTZ R85, R73, R85, R86 ;  /* 0x0000005549557223 */ /* 0x000fc80000010056 */
[----:B------:R-:W-:Y:S01]  /*1fb0*/  FMUL.FTZ R85, R85, R76 ;  /* 0x0000004c55557220 */ /* 0x000fe20000410000 */
        /* <DEDUP_REMOVED lines=9> */
[----:B------:R-:W-:Y:S01]  /*2050*/  LOP3.LUT P1, RZ, R71, 0xff, RZ, 0xc0, !PT ;  /* 0x000000ff47ff7812 */ /* 0x000fe2000782c0ff */
[--C-:B------:R-:W-:Y:S02]  /*2060*/  HADD2.F32 R86, -RZ, R19.reuse.H1_H1 ;  /* 0x30000013ff567230 */ /* 0x100fe40000004100 */
[----:B------:R-:W-:Y:S01]  /*2070*/  FADD.FTZ R79, R62, -R91 ;  /* 0x8000005b3e4f7221 */ /* 0x000fe20000010000 */
[----:B------:R-:W-:Y:S01]  /*2080*/  FADD.FTZ R91, R63, -R78 ;  /* 0x8000004e3f5b7221 */ /* 0x000fe20000010000 */
[----:B------:R-:W-:-:S05]  /*2090*/  HADD2.F32 R78, -RZ, R19.H0_H0 ;  /* 0x20000013ff4e7230 */ /* 0x000fca0000004100 */
[C---:B------:R-:W-:Y:S01]  /*20a0*/  FFMA.FTZ R79, R73.reuse, R79, R78 ;  /* 0x0000004f494f7223 */ /* 0x040fe2000001004e */
[----:B------:R-:W-:Y:S01]  /*20b0*/  FFMA.FTZ R73, R73, R91, R86 ;  /* 0x0000005b49497223 */ /* 0x000fe20000010056 */
[----:B------:R-:W-:Y:S02]  /*20c0*/  MOV R86, RZ ;  /* 0x000000ff00567202 */ /* 0x000fe40000000f00 */
[-C--:B------:R-:W-:Y:S01]  /*20d0*/  FMUL.FTZ R79, R79, R76.reuse ;  /* 0x0000004c4f4f7220 */ /* 0x080fe20000410000 */
[----:B------:R-:W-:Y:S01]  /*20e0*/  FMUL.FTZ R76, R73, R76 ;  /* 0x0000004c494c7220 */ /* 0x000fe20000410000 */
[----:B------:R-:W-:Y:S02]  /*20f0*/  @P1 HADD2.F32 R73, -RZ, R55.H0_H0 ;  /* 0x20000037ff491230 */ /* 0x000fe40000004100 */
[----:B------:R-:W-:Y:S01]  /*2100*/  FMUL.FTZ R78, R79, UR15 ;  /* 0x0000000f4f4e7c20 */ /* 0x000fe20008410000 */
[----:B------:R-:W-:Y:S02]  /*2110*/  HFMA2 R79, -RZ, RZ, 0, 0 ;  /* 0x00000000ff4f7431 */ /* 0x000fe400000001ff */
[----:B------:R-:W-:-:S02]  /*2120*/  @P1 HADD2.F32 R87, -RZ, R47.H0_H0 ;  /* 0x2000002fff571230 */ /* 0x000fc40000004100 */
[-C--:B------:R-:W-:Y:S01]  /*2130*/  @P1 FMUL.FTZ R79, R73, R78.reuse ;  /* 0x0000004e494f1220 */ /* 0x080fe20000410000 */
[----:B------:R-:W-:Y:S02]  /*2140*/  MOV R73, RZ ;  /* 0x000000ff00497202 */ /* 0x000fe40000000f00 */
[----:B------:R-:W-:Y:S01]  /*2150*/  @P1 FMUL.FTZ R73, R87, R78 ;  /* 0x0000004e57491220 */ /* 0x000fe20000410000 */
[----:B------:R-:W-:Y:S02]  /*2160*/  @P2 HADD2.F32 R78, -RZ, R55.H1_H1 ;  /* 0x30000037ff4e2230 */ /* 0x000fe40000004100 */
[----:B------:R-:W-:Y:S01]  /*2170*/  FMUL.FTZ R55, R76, UR15 ;  /* 0x0000000f4c377c20 */ /* 0x000fe20008410000 */
        /* <DEDUP_REMOVED lines=11> */
.L_x_980:
        /* <DEDUP_REMOVED lines=8> */
[----:B-----5:R-:W-:Y:S01]  /*22b0*/  FFMA.FTZ R56, R73, R56, R58 ;  /* 0x0000003849387223 */ /* 0x020fe2000001003a */
[----:B------:R-:W-:-:S02]  /*22c0*/  CS2R R86, SRZ ;  /* 0x0000000000567805 */ /* 0x000fc4000001ff00 */
[----:B------:R-:W-:Y:S01]  /*22d0*/  MOV R83, RZ ;  /* 0x000000ff00537202 */ /* 0x000fe20000000f00 */
[----:B------:R-:W-:Y:S01]  /*22e0*/  FFMA.FTZ R85, R73, R72, R85 ;  /* 0x0000004849557223 */ /* 0x000fe20000010055 */
[-C--:B------:R-:W-:Y:S01]  /*22f0*/  FMUL.FTZ R57, R56, R76.reuse ;  /* 0x0000004c38397220 */ /* 0x080fe20000410000 */
[----:B------:R-:W-:Y:S02]  /*2300*/  HFMA2 R72, -RZ, RZ, 0, 0 ;  /* 0x00000000ff487431 */ /* 0x000fe400000001ff */
[----:B------:R-:W-:Y:S02]  /*2310*/  @P1 HADD2.F32 R80, -RZ, R52.H0_H0 ;  /* 0x20000034ff501230 */ /* 0x000fe40000004100 */
[----:B------:R-:W-:Y:S01]  /*2320*/  FMUL.FTZ R58, R85, R76 ;  /* 0x0000004c553a7220 */ /* 0x000fe20000410000 */
[----:B------:R-:W-:Y:S02]  /*2330*/  @P1 HADD2.F32 R82, -RZ, R44.H0_H0 ;  /* 0x2000002cff521230 */ /* 0x000fe40000004100 */
[----:B------:R-:W-:Y:S01]  /*2340*/  FMUL.FTZ R57, R57, UR15 ;  /* 0x0000000f39397c20 */ /* 0x000fe20008410000 */
[----:B------:R-:W-:-:S02]  /*2350*/  HADD2.F32 R88, -RZ, R18.H0_H0 ;  /* 0x20000012ff587230 */ /* 0x000fc40000004100 */
[----:B------:R-:W-:Y:S01]  /*2360*/  FMUL.FTZ R58, R58, UR15 ;  /* 0x0000000f3a3a7c20 */ /* 0x000fe20008410000 */
[----:B------:R-:W-:Y:S02]  /*2370*/  @P2 HADD2.F32 R59, -RZ, R52.H1_H1 ;  /* 0x30000034ff3b2230 */ /* 0x000fe40000004100 */
[-C--:B------:R-:W-:Y:S01]  /*2380*/  @P1 FMUL.FTZ R87, R80, R57.reuse ;  /* 0x0000003950571220 */ /* 0x080fe20000410000 */
[----:B------:R-:W-:Y:S01]  /*2390*/  @P1 FMUL.FTZ R72, R82, R57 ;  /* 0x0000003952481220 */ /* 0x000fe20000410000 */
[-CC-:B------:R-:W-:Y:S01]  /*23a0*/  FFMA.FTZ R57, R9, R78.reuse, R79.reuse ;  /* 0x0000004e09397223 */ /* 0x180fe2000001004f */
[----:B------:R-:W-:Y:S01]  /*23b0*/  HADD2.F32 R52, -RZ, R17.H0_H0 ;  /* 0x20000011ff347230 */ /* 0x000fe20000004100 */
[----:B------:R-:W-:Y:S01]  /*23c0*/  LOP3.LUT P1, RZ, R68, 0xff, RZ, 0xc0, !PT ;  /* 0x000000ff44ff7812 */ /* 0x000fe2000782c0ff */
[----:B------:R-:W-:Y:S01]  /*23d0*/  FFMA.FTZ R80, R12, R78, R79 ;  /* 0x0000004e0c507223 */ /* 0x000fe2000001004f */
[----:B------:R-:W-:Y:S01]  /*23e0*/  FADD.FTZ R84, R10, -R57 ;  /* 0x800000390a547221 */ /* 0x000fe20000010000 */
[----:B------:R-:W-:-:S02]  /*23f0*/  @P2 HADD2.F32 R57, -RZ, R44.H1_H1 ;  /* 0x3000002cff392230 */ /* 0x000fc40000004100 */
[----:B------:R-:W-:Y:S01]  /*2400*/  @P2 FMUL.FTZ R86, R59, R58 ;  /* 0x0000003a3b562220 */ /* 0x000fe20000410000 */
[----:B------:R-:W-:Y:S02]  /*2410*/  HADD2.F32 R82, -RZ, R17.H1_H1 ;  /* 0x30000011ff527230 */ /* 0x000fe40000004100 */
[----:B------:R-:W-:Y:S01]  /*2420*/  FFMA.FTZ R84, R73, R84, R52 ;  /* 0x0000005449547223 */ /* 0x000fe20000010034 */
[----:B------:R-:W-:Y:S01]  /*2430*/  FADD.FTZ R80, R11, -R80 ;  /* 0x800000500b507221 */ /* 0x000fe20000010000 */
[----:B------:R-:W-:Y:S01]  /*2440*/  @P2 FMUL.FTZ R83, R57, R58 ;  /* 0x0000003a39532220 */ /* 0x000fe20000410000 */
[----:B------:R-:W-:Y:S01]  /*2450*/  LOP3.LUT P2, RZ, R69, 0xff, RZ, 0xc0, !PT ;  /* 0x000000ff45ff7812 */ /* 0x000fe2000784c0ff */
[----:B------:R-:W-:Y:S01]  /*2460*/  FMUL.FTZ R52, R84, R76 ;  /* 0x0000004c54347220 */ /* 0x000fe20000410000 */
[----:B------:R-:W-:Y:S01]  /*2470*/  FFMA.FTZ R57, R73, R80, R82 ;  /* 0x0000005049397223 */ /* 0x000fe20000010052 */
[----:B------:R-:W-:Y:S01]  /*2480*/  CS2R R80, SRZ ;  /* 0x0000000000507805 */ /* 0x000fe2000001ff00 */
[----:B------:R-:W-:-:S02]  /*2490*/  @P1 HADD2.F32 R59, -RZ, R53.H0_H0 ;  /* 0x20000035ff3b1230 */ /* 0x000fc40000004100 */
[----:B------:R-:W-:Y:S01]  /*24a0*/  FMUL.FTZ R58, R52, UR15 ;  /* 0x0000000f343a7c20 */ /* 0x000fe20008410000 */
[----:B------:R-:W-:Y:S02]  /*24b0*/  HFMA2 R52, -RZ, RZ, 0, 0 ;  /* 0x00000000ff347431 */ /* 0x000fe400000001ff */
[----:B------:R-:W-:Y:S02]  /*24c0*/  @P1 HADD2.F32 R89, -RZ, R45.H0_H0 ;  /* 0x2000002dff591230 */ /* 0x000fe40000004100 */
[----:B------:R-:W-:Y:S01]  /*24d0*/  FADD.FTZ R36, R36, R87 ;  /* 0x0000005724247221 */ /* 0x000fe20000010000 */
[----:B------:R-:W-:Y:S01]  /*24e0*/  @P1 FMUL.FTZ R81, R59, R58 ;  /* 0x0000003a3b511220 */ /* 0x000fe20000410000 */
[----:B------:R-:W-:Y:S01]  /*24f0*/  FADD.FTZ R37, R37, R86 ;  /* 0x0000005625257221 */ /* 0x000fe20000010000 */
[----:B------:R-:W-:Y:S01]  /*2500*/  FFMA.FTZ R86, R64, R78, R79 ;  /* 0x0000004e40567223 */ /* 0x000fe2000001004f */
[----:B------:R-:W-:Y:S01]  /*2510*/  @P1 FMUL.FTZ R52, R89, R58 ;  /* 0x0000003a59341220 */ /* 0x000fe20000410000 */
[----:B------:R-:W-:Y:S01]  /*2520*/  FMUL.FTZ R58, R57, R76 ;  /* 0x0000004c393a7220 */ /* 0x000fe20000410000 */
[----:B------:R-:W-:Y:S01]  /*2530*/  @P2 HADD2.F32 R53, -RZ, R53.H1_H1 ;  /* 0x30000035ff352230 */ /* 0x000fe20000004100 */
[----:B------:R-:W-:Y:S01]  /*2540*/  LOP3.LUT P1, RZ, R67, 0xff, RZ, 0xc0, !PT ;  /* 0x000000ff43ff7812 */ /* 0x000fe2000782c0ff */
[----:B------:R-:W-:-:S02]  /*2550*/  @P2 HADD2.F32 R59, -RZ, R45.H1_H1 ;  /* 0x3000002dff3b2230 */ /* 0x000fc40000004100 */
[----:B------:R-:W-:Y:S01]  /*2560*/  FMUL.FTZ R58, R58, UR15 ;  /* 0x0000000f3a3a7c20 */ /* 0x000fe20008410000 */
[----:B------:R-:W-:Y:S01]  /*2570*/  FADD.FTZ R38, R38, R81 ;  /* 0x0000005126267221 */ /* 0x000fe20000010000 */
[----:B------:R-:W-:Y:S02]  /*2580*/  F2FP.F16.F32.PACK_AB R57, R57, R84 ;  /* 0x000000543939723e */ /* 0x000fe400000000ff */
[----:B------:R-:W-:Y:S01]  /*2590*/  @P2 FMUL.FTZ R80, R53, R58 ;  /* 0x0000003a35502220 */ /* 0x000fe20000410000 */
[----:B------:R-:W-:Y:S01]  /*25a0*/  FFMA.FTZ R53, R13, R78, R79 ;  /* 0x0000004e0d357223 */ /* 0x000fe2000001004f */
[----:B------:R-:W-:Y:S02]  /*25b0*/  F2FP.F16.F32.PACK_AB R56, R85, R56 ;  /* 0x000000385538723e */ /* 0x000fe400000000ff */
[----:B------:R-:W-:Y:S01]  /*25c0*/  FADD.FTZ R39, R39, R80 ;  /* 0x0000005027277221 */ /* 0x000fe20000010000 */
[----:B------:R-:W-:Y:S01]  /*25d0*/  FADD.FTZ R82, R14, -R53 ;  /* 0x800000350e527221 */ /* 0x000fe20000010000 */
[----:B------:R-:W-:Y:S01]  /*25e0*/  MOV R53, RZ ;  /* 0x000000ff00357202 */ /* 0x000fe20000000f00 */
[----:B------:R-:W-:Y:S01]  /*25f0*/  @P2 FMUL.FTZ R53, R59, R58 ;  /* 0x0000003a3b352220 */ /* 0x000fe20000410000 */
[----:B------:R-:W-:-:S02]  /*2600*/  HFMA2 R59, -RZ, RZ, 0, 0 ;  /* 0x00000000ff3b7431 */ /* 0x000fc400000001ff */
[----:B------:R-:W-:Y:S01]  /*2610*/  FFMA.FTZ R89, R73, R82, R88 ;  /* 0x0000005249597223 */ /* 0x000fe20000010058 */
[----:B------:R-:W-:Y:S01]  /*2620*/  @P1 HADD2.F32 R91, -RZ, R54.H0_H0 ;  /* 0x20000036ff5b1230 */ /* 0x000fe20000004100 */
[----:B------:R-:W-:Y:S01]  /*2630*/  MOV R82, RZ ;  /* 0x000000ff00527202 */ /* 0x000fe20000000f00 */
[----:B------:R-:W-:Y:S02]  /*2640*/  HADD2.F32 R88, -RZ, R18.H1_H1 ;  /* 0x30000012ff587230 */ /* 0x000fe40000004100 */
[----:B------:R-:W-:Y:S01]  /*2650*/  FMUL.FTZ R58, R89, R76 ;  /* 0x0000004c593a7220 */ /* 0x000fe20000410000 */
[----:B------:R-:W-:Y:S02]  /*2660*/  LOP3.LUT P2, RZ, R74, 0xff, RZ, 0xc0, !PT ;  /* 0x000000ff4aff7812 */ /* 0x000fe4000784c0ff */
[----:B------:R-:W-:Y:S01]  /*2670*/  F2FP.F16.F32.PACK_AB R53, R53, R52 ;  /* 0x000000343535723e */ /* 0x000fe200000000ff */
[----:B------:R-:W-:Y:S01]  /*2680*/  FMUL.FTZ R58, R58, UR15 ;  /* 0x0000000f3a3a7c20 */ /* 0x000fe20008410000 */
[----:B------:R-:W-:-:S03]  /*2690*/  F2FP.F16.F32.PACK_AB R52, R83, R72 ;  /* 0x000000485334723e */ /* 0x000fc600000000ff */
[----:B------:R-:W-:Y:S01]  /*26a0*/  @P1 FMUL.FTZ R59, R91, R58 ;  /* 0x0000003a5b3b1220 */ /* 0x000fe20000410000 */
[----:B------:R-:W-:-:S05]  /*26b0*/  @P1 HADD2.F32 R91, -RZ, R46.H0_H0 ;  /* 0x2000002eff5b1230 */ /* 0x000fca0000004100 */
[----:B------:R-:W-:Y:S01]  /*26c0*/  @P1 FMUL.FTZ R82, R91, R58 ;  /* 0x0000003a5b521220 */ /* 0x000fe20000410000 */
[----:B------:R-:W-:Y:S01]  /*26d0*/  FFMA.FTZ R58, R60, R78, R79 ;  /* 0x0000004e3c3a7223 */ /* 0x000fe2000001004f */
[----:B------:R-:W-:-:S03]  /*26e0*/  LOP3.LUT P1, RZ, R70, 0xff, RZ, 0xc0, !PT ;  /* 0x000000ff46ff7812 */ /* 0x000fc6000782c0ff */
[----:B------:R-:W-:-:S04]  /*26f0*/  FADD.FTZ R58, R15, -R58 ;  /* 0x8000003a0f3a7221 */ /* 0x000fc80000010000 */
[----:B------:R-:W-:-:S04]  /*2700*/  FFMA.FTZ R58, R73, R58, R88 ;  /* 0x0000003a493a7223 */ /* 0x000fc80000010058 */
        /* <DEDUP_REMOVED lines=11> */
[----:B------:R-:W-:Y:S01]  /*27c0*/  FADD.FTZ R88, R63, -R86 ;  /* 0x800000563f587221 */ /* 0x000fe20000010000 */
[--C-:B------:R-:W-:Y:S01]  /*27d0*/  HADD2.F32 R86, -RZ, R19.reuse.H0_H0 ;  /* 0x20000013ff567230 */ /* 0x100fe20000004100 */
[----:B------:R-:W-:Y:S01]  /*27e0*/  LOP3.LUT P1, RZ, R71, 0xff, RZ, 0xc0, !PT ;  /* 0x000000ff47ff7812 */ /* 0x000fe2000782c0ff */
[----:B------:R-:W-:Y:S01]  /*27f0*/  FADD.FTZ R78, R62, -R91 ;  /* 0x8000005b3e4e7221 */ /* 0x000fe20000010000 */
[----:B------:R-:W-:Y:S01]  /*2800*/  HADD2.F32 R79, -RZ, R19.H1_H1 ;  /* 0x30000013ff4f7230 */ /* 0x000fe20000004100 */
[----:B------:R-:W-:Y:S02]  /*2810*/  F2FP.F16.F32.PACK_AB R54, R87, R82 ;  /* 0x000000525736723e */ /* 0x000fe400000000ff */
[C---:B------:R-:W-:Y:S01]  /*2820*/  FFMA.FTZ R91, R73.reuse, R78, R86 ;  /* 0x0000004e495b7223 */ /* 0x040fe20000010056 */
[----:B------:R-:W-:Y:S01]  /*2830*/  FADD.FTZ R78, R32, R59 ;  /* 0x0000003b204e7221 */ /* 0x000fe20000010000 */
[----:B------:R-:W-:Y:S01]  /*2840*/  FFMA.FTZ R73, R73, R88, R79 ;  /* 0x0000005849497223 */ /* 0x000fe2000001004f */
[----:B------:R-:W-:-:S02]  /*2850*/  HFMA2 R59, -RZ, RZ, 0, 0 ;  /* 0x00000000ff3b7431 */ /* 0x000fc400000001ff */
[-C--:B------:R-:W-:Y:S01]  /*2860*/  FMUL.FTZ R32, R91, R76.reuse ;  /* 0x0000004c5b207220 */ /* 0x080fe20000410000 */
[----:B------:R-:W-:-:S03]  /*2870*/  FMUL.FTZ R76, R73, R76 ;  /* 0x0000004c494c7220 */ /* 0x000fc60000410000 */
[----:B------:R-:W-:Y:S01]  /*2880*/  FMUL.FTZ R79, R32, UR15 ;  /* 0x0000000f204f7c20 */ /* 0x000fe20008410000 */
[----:B------:R-:W-:Y:S02]  /*2890*/  @P1 HADD2.F32 R32, -RZ, R55.H0_H0 ;  /* 0x20000037ff201230 */ /* 0x000fe40000004100 */
[----:B------:R-:W-:-:S03]  /*28a0*/  @P1 HADD2.F32 R80, -RZ, R47.H0_H0 ;  /* 0x2000002fff501230 */ /* 0x000fc60000004100 */
        /* <DEDUP_REMOVED lines=13> */
[----:B------:R-:W-:-:S07]  /*2980*/  F2FP.F16.F32.PACK_AB R55, R55, R32 ;  /* 0x000000203737723e */ /* 0x000fce00000000ff */
.L_x_979:
[----:B------:R-:W-:Y:S01]  /*2990*/  ISETP.NE.U32.AND P1, PT, RZ, UR4, PT ;  /* 0x00000004ff007c0c */ /* 0x000fe2000bf25070 */
[----:B------:R-:W0:Y:S03]  /*29a0*/  LDC.64 R32, c[0x0][0x468] ;  /* 0x00011a00ff207b82 */ /* 0x000e260000000a00 */
[----:B------:R-:W-:-:S13]  /*29b0*/  ISETP.NE.AND.EX P1, PT, RZ, UR5, PT, P1 ;  /* 0x00000005ff007c0c */ /* 0x000fda000bf25310 */
[----:B------:R-:W1:Y:S02]  /*29c0*/  @P1 LDC.64 R34, c[0x0][0x478] ;  /* 0x00011e00ff221b82 */ /* 0x000e640000000a00 */
[C---:B-1----:R-:W-:Y:S01]  /*29d0*/  @P1 IMAD.WIDE.U32 R72, R77.reuse, 0x10, R34 ;  /* 0x000000104d481825 */ /* 0x042fe200078e0022 */
[----:B------:R-:W-:Y:S02]  /*29e0*/  MOV R34, R80 ;  /* 0x0000005000227202 */ /* 0x000fe40000000f00 */
[----:B------:R-:W-:Y:S01]  /*29f0*/  MOV R35, R79 ;  /* 0x0000004f00237202 */ /* 0x000fe20000000f00 */
[----:B0-----:R-:W-:Y:S01]  /*2a00*/  IMAD.WIDE.U32 R76, R77, 0x10, R32 ;  /* 0x000000104d4c7825 */ /* 0x001fe200078e0020 */
[----:B------:R2:W-:Y:S01]  /*2a10*/  @P1 STG.E.128 desc[UR8][R72.64], R56 ;  /* 0x0000003848001986 */ /* 0x0005e2000c101d08 */
[----:B------:R-:W-:Y:S02]  /*2a20*/  MOV R32, R78 ;  /* 0x0000004e00207202 */ /* 0x000fe40000000f00 */
[----:B------:R-:W-:Y:S01]  /*2a30*/  MOV R33, R81 ;  /* 0x0000005100217202 */ /* 0x000fe20000000f00 */
[----:B------:R2:W-:Y:S06]  /*2a40*/  STG.E.128 desc[UR8][R76.64], R52 ;  /* 0x000000344c007986 */ /* 0x0005ec000c101d08 */
.L_x_976:
[----:B------:R-:W-:Y:S05]  /*2a50*/  BSYNC.RECONVERGENT B1 ;  /* 0x0000000000017941 */ /* 0x000fea0003800200 */
.L_x_975:
[----:B--2---:R-:W2:Y:S02]  /*2a60*/  LDC.64 R52, c[0x0][0x380] ;  /* 0x0000e000ff347b82 */ /* 0x004ea40000000a00 */
[----:B--2---:R-:W-:-:S04]  /*2a70*/  LEA R4, R52, R4, 0x2 ;  /* 0x0000000434047211 */ /* 0x004fc800078e10ff */
[----:B------:R-:W-:-:S13]  /*2a80*/  ISETP.GE.AND P1, PT, R4, R53, PT ;  /* 0x000000350400720c */ /* 0x000fda0003f26270 */
[----:B------:R-:W-:Y:S05]  /*2a90*/  @!P1 BRA `(.L_x_981) ;  /* 0xffffffd800149947 */ /* 0x000fea000383ffff */
.L_x_971:
[----:B------:R-:W-:Y:S05]  /*2aa0*/  BSYNC B0 ;  /* 0x0000000000007941 */ /* 0x000fea0003800000 */
.L_x_970:
[----:B------:R-:W2:Y:S01]  /*2ab0*/  S2R R14, SR_TID.X ;  /* 0x00000000000e7919 */ /* 0x000ea20000002100 */
        /* <DEDUP_REMOVED lines=15> */
[----:B-1----:R-:W1:Y:S04]  /*2bb0*/  LDS R5, [R3+0x400] ;  /* 0x0004000003057984 */ /* 0x002e680000000800 */
[----:B------:R-:W3:Y:S04]  /*2bc0*/  LDS R4, [R3+0x200] ;  /* 0x0002000003047984 */ /* 0x000ee80000000800 */
[----:B------:R-:W4:Y:S04]  /*2bd0*/  LDS R7, [R3+0x600] ;  /* 0x0006000003077984 */ /* 0x000f280000000800 */
[----:B------:R-:W0:Y:S04]  /*2be0*/  LDS R9, [R3+0x800] ;  /* 0x0008000003097984 */ /* 0x000e280000000800 */
[----:B------:R-:W0:Y:S04]  /*2bf0*/  LDS R11, [R3+0xa00] ;  /* 0x000a0000030b7984 */ /* 0x000e280000000800 */
[----:B------:R-:W0:Y:S04]  /*2c00*/  LDS R13, [R3+0xc00] ;  /* 0x000c0000030d7984 */ /* 0x000e280000000800 */
[----:B------:R-:W0:Y:S01]  /*2c10*/  LDS R15, [R3+0xe00] ;  /* 0x000e0000030f7984 */ /* 0x000e220000000800 */
[----:B------:R-:W-:Y:S01]  /*2c20*/  BAR.SYNC.DEFER_BLOCKING 0x0 ;  /* 0x0000000000007b1d */ /* 0x000fe20000010000 */
[----:B--2---:R-:W-:-:S04]  /*2c30*/  FADD.FTZ R2, RZ, R2 ;  /* 0x00000002ff027221 */ /* 0x004fc80000010000 */
[----:B-1----:R-:W-:Y:S01]  /*2c40*/  FADD.FTZ R2, R2, R5 ;  /* 0x0000000502027221 */ /* 0x002fe20000010000 */
        /* <DEDUP_REMOVED lines=31> */
[----:B0-----:R-:W-:Y:S02]  /*2e40*/  IADD3.X R37, PT, PT, RZ, RZ, RZ, P0, !PT ;  /* 0x000000ffff257210 */ /* 0x001fe400007fe4ff */
[----:B-1----:R-:W-:Y:S02]  /*2e50*/  LOP3.LUT R0, R14, 0x7f, RZ, 0x3c, !PT ;  /* 0x0000007f0e007812 */ /* 0x002fe400078e3cff */
[----:B------:R-:W-:-:S02]  /*2e60*/  SHF.L.U64.HI R20, R18, 0x2, R37 ;  /* 0x0000000212147819 */ /* 0x000fc40000010225 */
[----:B------:R-:W-:Y:S02]  /*2e70*/  IADD3 R0, PT, PT, R0, R75, RZ ;  /* 0x0000004b00007210 */ /* 0x000fe40007ffe0ff */
[----:B------:R-:W-:Y:S02]  /*2e80*/  SHF.L.U32 R18, R18, 0x2, RZ ;  /* 0x0000000212127819 */ /* 0x000fe400000006ff */
[----:B------:R-:W-:Y:S02]  /*2e90*/  ISETP.GE.U32.AND P1, PT, R0, 0x80, PT ;  /* 0x000000800000780c */ /* 0x000fe40003f26070 */
[----:B------:R-:W-:Y:S01]  /*2ea0*/  IADD3 R16, P2, PT, R18, UR18, RZ ;  /* 0x0000001212107c10 */ /* 0x000fe2000ff5e0ff */
[----:B------:R-:W0:Y:S01]  /*2eb0*/  LDS R10, [R3] ;  /* 0x00000000030a7984 */ /* 0x000e220000000800 */
[----:B------:R-:W-:Y:S02]  /*2ec0*/  ISETP.GE.U32.AND P0, PT, R0, 0x100, PT ;  /* 0x000001000000780c */ /* 0x000fe40003f06070 */
[----:B------:R-:W-:Y:S01]  /*2ed0*/  IADD3 R14, P3, PT, R18, UR16, RZ ;  /* 0x00000010120e7c10 */ /* 0x000fe2000ff7e0ff */
[----:B------:R-:W1:Y:S03]  /*2ee0*/  LDS R12, [R3+0x200] ;  /* 0x00020000030c7984 */ /* 0x000e660000000800 */
[C---:B------:R-:W-:Y:S01]  /*2ef0*/  IADD3.X R37, PT, PT, R20.reuse, UR17, RZ, P3, !PT ;  /* 0x0000001114257c10 */ /* 0x040fe20009ffe4ff */
        /* <DEDUP_REMOVED lines=31> */
.L_x_983:
[----:B------:R-:W-:Y:S05]  /*30f0*/  BSYNC.RECONVERGENT B0 ;  /* 0x0000000000007941 */ /* 0x000fea0003800200 */
.L_x_982:
        /* <DEDUP_REMOVED lines=11> */
.L_x_974:
        /* <DEDUP_REMOVED lines=8> */
.L_x_985:
[----:B------:R-:W-:Y:S05]  /*3230*/  BSYNC B1 ;  /* 0x0000000000017941 */ /* 0x000fea0003800000 */
.L_x_984:
        /* <DEDUP_REMOVED lines=8> */
.L_x_986:
[----:B------:R-:W-:Y:S01]  /*32c0*/  FADD.FTZ R53, R53, R54 ;  /* 0x0000003635357221 */ /* 0x000fe20000010000 */
[----:B------:R-:W-:-:S04]  /*32d0*/  HFMA2 R84, -RZ, RZ, 0, 1.1920928955078125e-07 ;  /* 0x00000002ff547431 */ /* 0x000fc800000001ff */
[----:B------:R-:W-:Y:S02]  /*32e0*/  MOV R83, R53 ;  /* 0x0000003500537202 */ /* 0x000fe40000000f00 */
[----:B------:R-:W-:-:S07]  /*32f0*/  MOV R52, R82 ;  /* 0x0000005200347202 */ /* 0x000fce0000000f00 */
[----:B------:R-:W-:Y:S05]  /*3300*/  WARPSYNC.COLLECTIVE R80, `(.L_x_987) ;  /* 0x0000000050087348 */ /* 0x000fea0003c00000 */
[----:B------:R0:W1:Y:S02]  /*3310*/  SHFL.BFLY P1, R82, R83, R84, R85 ;  /* 0x0c00005453527389 */ /* 0x0000640000020055 */
[----:B01----:R-:W-:Y:S05]  /*3320*/  ENDCOLLECTIVE ;  /* 0x000000000000791b */ /* 0x003fea0003800000 */
.L_x_987:
[----:B------:R-:W-:-:S05]  /*3330*/  FADD.FTZ R52, R52, R55 ;  /* 0x0000003734347221 */ /* 0x000fca0000010000 */
[----:B------:R-:W-:Y:S02]  /*3340*/  MOV R83, R52 ;  /* 0x0000003400537202 */ /* 0x000fe40000000f00 */
[----:B------:R-:W-:-:S07]  /*3350*/  MOV R72, R82 ;  /* 0x0000005200487202 */ /* 0x000fce0000000f00 */
[----:B------:R-:W-:Y:S05]  /*3360*/  WARPSYNC.COLLECTIVE R80, `(.L_x_988) ;  /* 0x0000000050087348 */ /* 0x000fea0003c00000 */
[----:B------:R0:W1:Y:S02]  /*3370*/  SHFL.BFLY P1, R82, R83, R84, R85 ;  /* 0x0c00005453527389 */ /* 0x0000640000020055 */
[----:B01----:R-:W-:Y:S05]  /*3380*/  ENDCOLLECTIVE ;  /* 0x000000000000791b */ /* 0x003fea0003800000 */
.L_x_988:
[----:B------:R-:W-:Y:S01]  /*3390*/  FADD.FTZ R72, R53, R72 ;  /* 0x0000004835487221 */ /* 0x000fe20000010000 */
[----:B------:R-:W-:-:S04]  /*33a0*/  HFMA2 R84, -RZ, RZ, 0, 2.384185791015625e-07 ;  /* 0x00000004ff547431 */ /* 0x000fc800000001ff */
[----:B------:R-:W-:Y:S02]  /*33b0*/  MOV R83, R72 ;  /* 0x0000004800537202 */ /* 0x000fe40000000f00 */
[----:B------:R-:W-:-:S07]  /*33c0*/  MOV R79, R82 ;  /* 0x00000052004f7202 */ /* 0x000fce0000000f00 */
[----:B------:R-:W-:Y:S05]  /*33d0*/  WARPSYNC.COLLECTIVE R80, `(.L_x_989) ;  /* 0x0000000050087348 */ /* 0x000fea0003c00000 */
[----:B------:R0:W1:Y:S02]  /*33e0*/  SHFL.BFLY P1, R82, R83, R84, R85 ;  /* 0x0c00005453527389 */ /* 0x0000640000020055 */
[----:B01----:R-:W-:Y:S05]  /*33f0*/  ENDCOLLECTIVE ;  /* 0x000000000000791b */ /* 0x003fea0003800000 */
.L_x_989:
[----:B------:R-:W-:-:S05]  /*3400*/  FADD.FTZ R79, R52, R79 ;  /* 0x0000004f344f7221 */ /* 0x000fca0000010000 */
[----:B------:R-:W-:Y:S02]  /*3410*/  MOV R83, R79 ;  /* 0x0000004f00537202 */ /* 0x000fe40000000f00 */
[----:B------:R-:W-:-:S07]  /*3420*/  MOV R81, R82 ;  /* 0x0000005200517202 */ /* 0x000fce0000000f00 */
[----:B------:R-:W-:Y:S05]  /*3430*/  WARPSYNC.COLLECTIVE R80, `(.L_x_990) ;  /* 0x0000000050087348 */ /* 0x000fea0003c00000 */
[----:B------:R0:W1:Y:S02]  /*3440*/  SHFL.BFLY P1, R82, R83, R84, R85 ;  /* 0x0c00005453527389 */ /* 0x0000640000020055 */
[----:B01----:R-:W-:Y:S05]  /*3450*/  ENDCOLLECTIVE ;  /* 0x000000000000791b */ /* 0x003fea0003800000 */
.L_x_990:
[----:B------:R-:W-:Y:S01]  /*3460*/  FADD.FTZ R81, R72, R81 ;  /* 0x0000005148517221 */ /* 0x000fe20000010000 */
[----:B------:R-:W-:-:S04]  /*3470*/  HFMA2 R84, -RZ, RZ, 0, 4.76837158203125e-07 ;  /* 0x00000008ff547431 */ /* 0x000fc800000001ff */
[----:B------:R-:W-:Y:S02]  /*3480*/  MOV R83, R81 ;  /* 0x0000005100537202 */ /* 0x000fe40000000f00 */
[----:B------:R-:W-:-:S07]  /*3490*/  MOV R78, R82 ;  /* 0x00000052004e7202 */ /* 0x000fce0000000f00 */
[----:B------:R-:W-:Y:S05]  /*34a0*/  WARPSYNC.COLLECTIVE R80, `(.L_x_991) ;  /* 0x0000000050087348 */ /* 0x000fea0003c00000 */
[----:B------:R0:W1:Y:S02]  /*34b0*/  SHFL.BFLY P1, R82, R83, R84, R85 ;  /* 0x0c00005453527389 */ /* 0x0000640000020055 */
[----:B01----:R-:W-:Y:S05]  /*34c0*/  ENDCOLLECTIVE ;  /* 0x000000000000791b */ /* 0x003fea0003800000 */
.L_x_991:
[----:B------:R-:W-:-:S05]  /*34d0*/  FADD.FTZ R78, R79, R78 ;  /* 0x0000004e4f4e7221 */ /* 0x000fca0000010000 */
[----:B------:R-:W-:Y:S02]  /*34e0*/  MOV R83, R78 ;  /* 0x0000004e00537202 */ /* 0x000fe40000000f00 */
[----:B------:R-:W-:-:S07]  /*34f0*/  MOV R54, R82 ;  /* 0x0000005200367202 */ /* 0x000fce0000000f00 */
[----:B------:R-:W-:Y:S05]  /*3500*/  WARPSYNC.COLLECTIVE R80, `(.L_x_992) ;  /* 0x0000000050087348 */ /* 0x000fea0003c00000 */
[----:B------:R0:W1:Y:S02]  /*3510*/  SHFL.BFLY P1, R82, R83, R84, R85 ;  /* 0x0c00005453527389 */ /* 0x0000640000020055 */
[----:B01----:R-:W-:Y:S05]  /*3520*/  ENDCOLLECTIVE ;  /* 0x000000000000791b */ /* 0x003fea0003800000 */
.L_x_992:
[----:B------:R-:W-:Y:S01]  /*3530*/  FADD.FTZ R54, R81, R54 ;  /* 0x0000003651367221 */ /* 0x000fe20000010000 */
[----:B------:R-:W-:-:S04]  /*3540*/  HFMA2 R84, -RZ, RZ, 0, 9.5367431640625e-07 ;  /* 0x00000010ff547431 */ /* 0x000fc800000001ff */
[----:B------:R-:W-:Y:S02]  /*3550*/  MOV R83, R54 ;  /* 0x0000003600537202 */ /* 0x000fe40000000f00 */
[----:B------:R-:W-:-:S07]  /*3560*/  MOV R55, R82 ;  /* 0x0000005200377202 */ /* 0x000fce0000000f00 */
[----:B------:R-:W-:Y:S05]  /*3570*/  WARPSYNC.COLLECTIVE R80, `(.L_x_993) ;  /* 0x0000000050087348 */ /* 0x000fea0003c00000 */
[----:B------:R0:W1:Y:S02]  /*3580*/  SHFL.BFLY P1, R82, R83, R84, R85 ;  /* 0x0c00005453527389 */ /* 0x0000640000020055 */
[----:B01----:R-:W-:Y:S05]  /*3590*/  ENDCOLLECTIVE ;  /* 0x000000000000791b */ /* 0x003fea0003800000 */
.L_x_993:
[----:B------:R-:W-:-:S05]  /*35a0*/  FADD.FTZ R55, R78, R55 ;  /* 0x000000374e377221 */ /* 0x000fca0000010000 */
[----:B------:R-:W-:Y:S02]  /*35b0*/  MOV R83, R55 ;  /* 0x0000003700537202 */ /* 0x000fe40000000f00 */
[----:B------:R-:W-:-:S07]  /*35c0*/  MOV R53, R82 ;  /* 0x0000005200357202 */ /* 0x000fce0000000f00 */
[----:B------:R-:W-:Y:S05]  /*35d0*/  WARPSYNC.COLLECTIVE R80, `(.L_x_994) ;  /* 0x0000000050087348 */ /* 0x000fea0003c00000 */
[----:B------:R0:W1:Y:S02]  /*35e0*/  SHFL.BFLY P1, R82, R83, R84, R85 ;  /* 0x0c00005453527389 */ /* 0x0000640000020055 */
[----:B01----:R-:W-:Y:S05]  /*35f0*/  ENDCOLLECTIVE ;  /* 0x000000000000791b */ /* 0x003fea0003800000 */
.L_x_994:
[----:B------:R-:W-:Y:S01]  /*3600*/  MOV R52, R82 ;  /* 0x0000005200347202 */ /* 0x000fe20000000f00 */
[----:B------:R-:W-:Y:S06]  /*3610*/  BRA `(.L_x_995) ;  /* 0xffffffd400707947 */ /* 0x000fec000383ffff */
.L_x_996:
        /* <DEDUP_REMOVED lines=14> */
.L_x_6370:


//--------------------- .text._ZN10layer_norm13ln_bwd_kernelINS_13Kernel_traitsI6__halfS2_S2_S2_fjLj256ELj1ELj4ELj1ELj16ENS_18Kernel_traits_baseILj256ES2_S2_S2_S2_fjLj128EEEEELb1ELb1ELb0ELb1EEEvNS_9BwdParamsE --------------------------
	.section	.text._ZN10layer_norm13ln_bwd_kernelINS_13Kernel_traitsI6__halfS2_S2_S2_fjLj256ELj1ELj4ELj1ELj16ENS_18Kernel_traits_baseILj256ES2_S2_S2_S2_fjLj128EEEEELb1ELb1ELb0ELb1EEEvNS_9BwdParamsE,"ax",@progbits
	.align	128
        .global         _ZN10layer_norm13ln_bwd_kernelINS_13Kernel_traitsI6__halfS2_S2_S2_fjLj256ELj1ELj4ELj1ELj16ENS_18Kernel_traits_baseILj256ES2_S2_S2_S2_fjLj128EEEEELb1ELb1ELb0ELb1EEEvNS_9BwdParamsE
        .type           _ZN10layer_norm13ln_bwd_kernelINS_13Kernel_traitsI6__halfS2_S2_S2_fjLj256ELj1ELj4ELj1ELj16ENS_18Kernel_traits_baseILj256ES2_S2_S2_S2_fjLj128EEEEELb1ELb1ELb0ELb1EEEvNS_9BwdParamsE,@function
        .size           _ZN10layer_norm13ln_bwd_kernelINS_13Kernel_traitsI6__halfS2_S2_S2_fjLj256ELj1ELj4ELj1ELj16ENS_18Kernel_traits_baseILj256ES2_S2_S2_S2_fjLj128EEEEELb1ELb1ELb0ELb1EEEvNS_9BwdParamsE,(.L_x_6371 - _ZN10layer_norm13ln_bwd_kernelINS_13Kernel_traitsI6__halfS2_S2_S2_fjLj256ELj1ELj4ELj1ELj16ENS_18Kernel_traits_baseILj256ES2_S2_S2_S2_fjLj128EEEEELb1ELb1ELb0ELb1EEEvNS_9BwdParamsE)
        .other          _ZN10layer_norm13ln_bwd_kernelINS_13Kernel_traitsI6__halfS2_S2_S2_fjLj256ELj1ELj4ELj1ELj16ENS_18Kernel_traits_baseILj256ES2_S2_S2_S2_fjLj128EEEEELb1ELb1ELb0ELb1EEEvNS_9BwdParamsE,@"STO_CUDA_ENTRY STV_DEFAULT"
_ZN10layer_norm13ln_bwd_kernelINS_13Kernel_traitsI6__halfS2_S2_S2_fjLj256ELj1ELj4ELj1ELj16ENS_18Kernel_traits_baseILj256ES2_S2_S2_S2_fjLj128EEEEELb1ELb1ELb0ELb1EEEvNS_9BwdParamsE:
.text._ZN10layer_norm13ln_bwd_kernelINS_13Kernel_traitsI6__halfS2_S2_S2_fjLj256ELj1ELj4ELj1ELj16ENS_18Kernel_traits_baseILj256ES2_S2_S2_S2_fjLj128EEEEELb1ELb1ELb0ELb1EEEvNS_9BwdParamsE:
        /* <DEDUP_REMOVED lines=34> */
[----:B------:R-:W4:Y:S01]  /*0220*/  LDG.E.128 R8, desc[UR8][R2.64] ;  /* 0x0000000802087981 */ /* 0x000f22000c1e1d00 */
        /* <DEDUP_REMOVED lines=17> */
[----:B------:R-:W-:Y:S01]  /*0340*/  MOV R60, RZ ;  /* 0x000000ff003c7202 */ /* 0x000fe20000000f00 */
[--C-:B----4-:R-:W-:Y:S02]  /*0350*/  HADD2.F32 R50, -RZ, R8.reuse.H0_H0 ;  /* 0x20000008ff327230 */ /* 0x110fe40000004100 */
[----:B------:R-:W-:Y:S02]  /*0360*/  HADD2.F32 R51, -RZ, R8.H1_H1 ;  /* 0x30000008ff337230 */ /* 0x000fe40000004100 */
[--C-:B------:R-:W-:Y:S02]  /*0370*/  HADD2.F32 R52, -RZ, R9.reuse.H0_H0 ;  /* 0x20000009ff347230 */ /* 0x100fe40000004100 */
[----:B------:R-:W-:-:S02]  /*0380*/  HADD2.F32 R53, -RZ, R9.H1_H1 ;  /* 0x30000009ff357230 */ /* 0x000fc40000004100 */
[--C-:B------:R-:W-:Y:S02]  /*0390*/  HADD2.F32 R54, -RZ, R10.reuse.H0_H0 ;  /* 0x2000000aff367230 */ /* 0x100fe40000004100 */
[----:B------:R-:W-:Y:S02]  /*03a0*/  HADD2.F32 R55, -RZ, R10.H1_H1 ;  /* 0x3000000aff377230 */ /* 0x000fe40000004100 */
[--C-:B------:R-:W-:Y:S02]  /*03b0*/  HADD2.F32 R56, -RZ, R11.reuse.H0_H0 ;  /* 0x2000000bff387230 */ /* 0x100fe40000004100 */
[----:B---3--:R-:W-:-:S07]  /*03c0*/  HADD2.F32 R57, -RZ, R11.H1_H1 ;  /* 0x3000000bff397230 */ /* 0x008fce0000004100 */
.L_x_1005:
[----:B0-----:R-:W0:Y:S01]  /*03d0*/  LDC.64 R64, c[0x0][0x3c0] ;  /* 0x0000f000ff407b82 */ /* 0x001e220000000a00 */
[----:B------:R-:W-:-:S05]  /*03e0*/  IMAD R18, R59, UR14, RZ ;  /* 0x0000000e3b127c24 */ /* 0x000fca000f8e02ff */
[----:B------:R-:W-:Y:S02]  /*03f0*/  SHF.R.S32.HI R19, RZ, 0x1f, R18 ;  /* 0x0000001fff137819 */ /* 0x000fe40000011412 */
[----:B------:R-:W1:Y:S02]  /*0400*/  LDC.64 R16, c[0x0][0x3a8] ;  /* 0x0000ea00ff107b82 */ /* 0x000e640000000a00 */
[----:B------:R-:W-:Y:S02]  /*0410*/  LEA.HI R19, R19, R18, RZ, 0x3 ;  /* 0x0000001213137211 */ /* 0x000fe400078f18ff */
[----:B------:R-:W-:-:S04]  /*0420*/  LOP3.LUT R18, R0, 0x1f, RZ, 0xc0, !PT ;  /* 0x0000001f00127812 */ /* 0x000fc800078ec0ff */
[----:B------:R-:W2:Y:S01]  /*0430*/  @P0 LDC.64 R2, c[0x0][0x3e0] ;  /* 0x0000f800ff020b82 */ /* 0x000ea20000000a00 */
[----:B------:R-:W-:-:S07]  /*0440*/  LEA.HI.SX32 R61, R19, R18, 0x1d ;  /* 0x00000012133d7211 */ /* 0x000fce00078feaff */
[----:B------:R-:W3:Y:S01]  /*0450*/  LDC.64 R20, c[0x0][0x428] ;  /* 0x00010a00ff147b82 */ /* 0x000ee20000000a00 */
[----:B0-----:R-:W-:-:S06]  /*0460*/  IMAD.WIDE R64, R59, 0x4, R64 ;  /* 0x000000043b407825 */ /* 0x001fcc00078e0240 */
[----:B------:R-:W4:Y:S01]  /*0470*/  LDG.E R64, desc[UR8][R64.64] ;  /* 0x0000000840407981 */ /* 0x000f22000c1e1900 */
[----:B------:R-:W0:Y:S01]  /*0480*/  LDC.64 R44, c[0x0][0x3c8] ;  /* 0x0000f200ff2c7b82 */ /* 0x000e220000000a00 */
[----:B-1----:R-:W-:-:S06]  /*0490*/  IMAD.WIDE.U32 R16, R61, 0x10, R16 ;  /* 0x000000103d107825 */ /* 0x002fcc00078e0010 */
[----:B------:R-:W4:Y:S01]  /*04a0*/  LDG.E.128 R16, desc[UR8][R16.64] ;  /* 0x0000000810107981 */ /* 0x000f22000c1e1d00 */
[----:B------:R-:W1:Y:S01]  /*04b0*/  LDC.64 R40, c[0x0][0x3b0] ;  /* 0x0000ec00ff287b82 */ /* 0x000e620000000a00 */
[----:B--2---:R-:W-:-:S05]  /*04c0*/  @P0 IMAD.WIDE R2, R59, 0x2, R2 ;  /* 0x000000023b020825 */ /* 0x004fca00078e0202 */
[----:B------:R2:W4:Y:S01]  /*04d0*/  @P0 LDG.E.U16 R66, desc[UR8][R2.64] ;  /* 0x0000000802420981 */ /* 0x000522000c1e1500 */
[----:B---3--:R-:W-:-:S06]  /*04e0*/  IMAD.WIDE.U32 R20, R61, 0x10, R20 ;  /* 0x000000103d147825 */ /* 0x008fcc00078e0014 */
[----:B------:R-:W3:Y:S01]  /*04f0*/  LDG.E.128 R20, desc[UR8][R20.64] ;  /* 0x0000000814147981 */ /* 0x000ee2000c1e1d00 */
[----:B0-----:R-:W-:-:S06]  /*0500*/  IMAD.WIDE R44, R59, 0x4, R44 ;  /* 0x000000043b2c7825 */ /* 0x001fcc00078e022c */
[----:B------:R-:W3:Y:S01]  /*0510*/  LDG.E R44, desc[UR8][R44.64] ;  /* 0x000000082c2c7981 */ /* 0x000ee2000c1e1900 */
[----:B-1----:R-:W-:-:S06]  /*0520*/  IMAD.WIDE.U32 R40, R61, 0x8, R40 ;  /* 0x000000083d287825 */ /* 0x002fcc00078e0028 */
[----:B------:R-:W3:Y:S01]  /*0530*/  LDG.E.64 R40, desc[UR8][R40.64] ;  /* 0x0000000828287981 */ /* 0x000ee2000c1e1b00 */
[----:B------:R-:W-:-:S04]  /*0540*/  ISETP.NE.U32.AND P1, PT, RZ, UR12, PT ;  /* 0x0000000cff007c0c */ /* 0x000fc8000bf25070 */
[----:B------:R-:W-:-:S13]  /*0550*/  ISETP.NE.AND.EX P1, PT, RZ, UR13, PT, P1 ;  /* 0x0000000dff007c0c */ /* 0x000fda000bf25310 */
[----:B--2---:R-:W0:Y:S01]  /*0560*/  @P1 LDC.64 R2, c[0x0][0x438] ;  /* 0x00010e00ff021b82 */ /* 0x004e220000000a00 */
[----:B------:R-:W-:Y:S02]  /*0570*/  ISETP.NE.AND P2, PT, R58, RZ, PT ;  /* 0x000000ff3a00720c */ /* 0x000fe40003f45270 */
[----:B------:R-:W-:Y:S01]  /*0580*/  MOV R63, 0x3f800000 ;  /* 0x3f800000003f7802 */ /* 0x000fe20000000f00 */
[----:B0-----:R-:W-:-:S05]  /*0590*/  @P1 IMAD.WIDE.U32 R2, R61, 0x10, R2 ;  /* 0x000000103d021825 */ /* 0x001fca00078e0002 */
[----:B-----5:R0:W5:Y:S01]  /*05a0*/  @P1 LDG.E.128 R8, desc[UR8][R2.64] ;  /* 0x0000000802081981 */ /* 0x020162000c1e1d00 */
[----:B------:R-:W-:Y:S01]  /*05b0*/  UMOV UR6, 0xffffffff ;  /* 0xffffffff00067882 */ /* 0x000fe20000000000 */
[----:B------:R-:W-:-:S04]  /*05c0*/  ISETP.NE.U32.AND P1, PT, RZ, UR12, PT ;  /* 0x0000000cff007c0c */ /* 0x000fc8000bf25070 */
[----:B------:R-:W-:Y:S02]  /*05d0*/  ISETP.NE.AND.EX P1, PT, RZ, UR13, PT, P1 ;  /* 0x0000000dff007c0c */ /* 0x000fe4000bf25310 */
[----:B----4-:R-:W-:Y:S01]  /*05e0*/  FSEL R69, R64, RZ, !P2 ;  /* 0x000000ff40457208 */ /* 0x010fe20005000000 */
[--C-:B------:R-:W-:Y:S02]  /*05f0*/  HADD2.F32 R64, -RZ, R16.reuse.H0_H0 ;  /* 0x20000010ff407230 */ /* 0x100fe40000004100 */
[----:B------:R-:W-:Y:S02]  /*0600*/  HADD2.F32 R16, -RZ, R16.H1_H1 ;  /* 0x30000010ff107230 */ /* 0x000fe40000004100 */
[----:B------:R-:W-:Y:S02]  /*0610*/  HADD2.F32 R68, -RZ, R17.H1_H1 ;  /* 0x30000011ff447230 */ /* 0x000fe40000004100 */
[----:B------:R-:W-:Y:S02]  /*0620*/  HADD2.F32 R70, -RZ, R18.H0_H0 ;  /* 0x20000012ff467230 */ /* 0x000fe40000004100 */
[----:B------:R-:W-:-:S02]  /*0630*/  @P0 HADD2.F32 R63, -RZ, R66.H0_H0 ;  /* 0x20000042ff3f0230 */ /* 0x000fc40000004100 */
[----:B------:R-:W-:Y:S02]  /*0640*/  HADD2.F32 R66, -RZ, R17.H0_H0 ;  /* 0x20000011ff427230 */ /* 0x000fe40000004100 */
[----:B------:R-:W-:Y:S02]  /*0650*/  HADD2.F32 R18, -RZ, R18.H1_H1 ;  /* 0x30000012ff127230 */ /* 0x000fe40000004100 */
[--C-:B0-----:R-:W-:Y:S02]  /*0660*/  HADD2.F32 R2, -RZ, R19.reuse.H0_H0 ;  /* 0x20000013ff027230 */ /* 0x101fe40000004100 */
[C---:B------:R-:W-:Y:S01]  /*0670*/  FADD.FTZ R3, -R69.reuse, R64 ;  /* 0x0000004045037221 */ /* 0x040fe20000010100 */
[----:B------:R-:W-:Y:S02]  /*0680*/  HADD2.F32 R72, -RZ, R19.H1_H1 ;  /* 0x30000013ff487230 */ /* 0x000fe40000004100 */
[C---:B------:R-:W-:Y:S01]  /*0690*/  FADD.FTZ R83, -R69.reuse, R16 ;  /* 0x0000001045537221 */ /* 0x040fe20000010100 */
[----:B------:R-:W-:Y:S01]  /*06a0*/  FADD.FTZ R45, -R69, R68 ;  /* 0x00000044452d7221 */ /* 0x000fe20000010100 */
[----:B---3--:R-:W-:-:S02]  /*06b0*/  HADD2.F32 R65, -RZ, R20.H0_H0 ;  /* 0x20000014ff417230 */ /* 0x008fc40000004100 */
[C---:B------:R-:W-:Y:S01]  /*06c0*/  FADD.FTZ R85, -R69.reuse, R66 ;  /* 0x0000004245557221 */ /* 0x040fe20000010100 */
[C---:B------:R-:W-:Y:S01]  /*06d0*/  FADD.FTZ R81, -R69.reuse, R70 ;  /* 0x0000004645517221 */ /* 0x040fe20000010100 */
[C---:B------:R-:W-:Y:S01]  /*06e0*/  FADD.FTZ R79, -R69.reuse, R18 ;  /* 0x00000012454f7221 */ /* 0x040fe20000010100 */
[C---:B------:R-:W-:Y:S01]  /*06f0*/  FADD.FTZ R19, -R69.reuse, R2 ;  /* 0x0000000245137221 */ /* 0x040fe20000010100 */
[----:B------:R-:W-:Y:S01]  /*0700*/  FADD.FTZ R69, -R69, R72 ;  /* 0x0000004845457221 */ /* 0x000fe20000010100 */
[----:B------:R-:W-:Y:S02]  /*0710*/  HADD2.F32 R2, -RZ, R20.H1_H1 ;  /* 0x30000014ff027230 */ /* 0x000fe40000004100 */
[C---:B------:R-:W-:Y:S01]  /*0720*/  FMUL.FTZ R3, R44.reuse, R3 ;  /* 0x000000032c037220 */ /* 0x040fe20000410000 */
[--C-:B------:R-:W-:Y:S02]  /*0730*/  HADD2.F32 R18, -RZ, R21.reuse.H1_H1 ;  /* 0x30000015ff127230 */ /* 0x100fe40000004100 */
[C---:B------:R-:W-:Y:S01]  /*0740*/  FMUL.FTZ R72, R44.reuse, R83 ;  /* 0x000000532c487220 */ /* 0x040fe20000410000 */
[----:B------:R-:W-:Y:S01]  /*0750*/  FMUL.FTZ R66, R44, R45 ;  /* 0x0000002d2c427220 */ /* 0x000fe20000410000 */
[----:B------:R-:W-:Y:S01]  /*0760*/  FMUL.FTZ R70, R50, R65 ;  /* 0x0000004132467220 */ /* 0x000fe20000410000 */
[----:B------:R-:W-:-:S02]  /*0770*/  HADD2.F32 R87, -RZ, R21.H0_H0 ;  /* 0x20000015ff577230 */ /* 0x000fc40000004100 */
[----:B------:R-:W-:Y:S01]  /*0780*/  FADD.FTZ R62, R65, R62 ;  /* 0x0000003e413e7221 */ /* 0x000fe20000010000 */
[--C-:B------:R-:W-:Y:S02]  /*0790*/  HADD2.F32 R21, -RZ, R22.reuse.H0_H0 ;  /* 0x20000016ff157230 */ /* 0x100fe40000004100 */
[----:B------:R-:W-:Y:S01]  /*07a0*/  FFMA.FTZ R60, R3, R65, R60 ;  /* 0x00000041033c7223 */ /* 0x000fe2000001003c */
[----:B------:R-:W-:Y:S02]  /*07b0*/  HADD2.F32 R20, -RZ, R22.H1_H1 ;  /* 0x30000016ff147230 */ /* 0x000fe40000004100 */
        /* <DEDUP_REMOVED lines=9> */
[----:B------:R-:W-:Y:S01]  /*0850*/  FMUL.FTZ R45, R52, R87 ;  /* 0x00000057342d7220 */ /* 0x000fe20000410000 */
[----:B------:R-:W-:Y:S01]  /*0860*/  FMUL.FTZ R68, R44, R85 ;  /* 0x000000552c447220 */ /* 0x000fe20000410000 */
[----:B------:R-:W-:Y:S01]  /*0870*/  FADD.FTZ R18, R18, R65 ;  /* 0x0000004112127221 */ /* 0x000fe20000010000 */
[----:B------:R-:W-:Y:S01]  /*0880*/  FFMA.FTZ R19, R72, R65, R19 ;  /* 0x0000004148137223 */ /* 0x000fe20000010013 */
[----:B------:R-:W-:-:S02]  /*0890*/  HADD2.F32 R67, -RZ, R23.H0_H0 ;  /* 0x20000017ff437230 */ /* 0x000fc40000004100 */
[C---:B------:R-:W-:Y:S01]  /*08a0*/  FMUL.FTZ R64, R44.reuse, R81 ;  /* 0x000000512c407220 */ /* 0x040fe20000410000 */
[----:B------:R-:W-:Y:S02]  /*08b0*/  HADD2.F32 R74, -RZ, R23.H1_H1 ;  /* 0x30000017ff4a7230 */ /* 0x000fe40000004100 */
[----:B------:R-:W-:Y:S01]  /*08c0*/  FMUL.FTZ R23, R44, R79 ;  /* 0x0000004f2c177220 */ /* 0x000fe20000410000 */
[----:B------:R-:W-:Y:S01]  /*08d0*/  FADD.FTZ R79, R18, R45 ;  /* 0x0000002d124f7221 */ /* 0x000fe20000010000 */
[----:B------:R-:W-:Y:S01]  /*08e0*/  FFMA.FTZ R19, R68, R45, R19 ;  /* 0x0000002d44137223 */ /* 0x000fe20000010013 */
[----:B------:R-:W-:Y:S01]  /*08f0*/  MOV R17, R40 ;  /* 0x0000002800117202 */ /* 0x000fe20000000f00 */
[----:B------:R-:W-:Y:S01]  /*0900*/  FADD.FTZ R35, R21, R35 ;  /* 0x0000002315237221 */ /* 0x000fe20000010000 */
[-C--:B------:R-:W-:Y:S01]  /*0910*/  FFMA.FTZ R39, R64, R21.reuse, R39 ;  /* 0x0000001540277223 */ /* 0x080fe20000010027 */
[----:B------:R-:W-:Y:S01]  /*0920*/  FMUL.FTZ R21, R54, R21 ;  /* 0x0000001536157220 */ /* 0x000fe20000410000 */
[----:B------:R-:W-:Y:S01]  /*0930*/  FADD.FTZ R18, R79, R22 ;  /* 0x000000164f127221 */ /* 0x000fe20000010000 */
[----:B------:R-:W-:Y:S01]  /*0940*/  FFMA.FTZ R19, R66, R22, R19 ;  /* 0x0000001642137223 */ /* 0x000fe20000010013 */
[----:B------:R-:W-:Y:S01]  /*0950*/  FADD.FTZ R34, R20, R34 ;  /* 0x0000002214227221 */ /* 0x000fe20000010000 */
[-C--:B------:R-:W-:Y:S01]  /*0960*/  FFMA.FTZ R38, R23, R20.reuse, R38 ;  /* 0x0000001417267223 */ /* 0x080fe20000010026 */
[----:B------:R-:W-:Y:S01]  /*0970*/  PRMT R82, R17, 0x7610, R82 ;  /* 0x0000761011527816 */ /* 0x000fe20000000052 */
[----:B------:R-:W-:Y:S01]  /*0980*/  FMUL.FTZ R20, R55, R20 ;  /* 0x0000001437147220 */ /* 0x000fe20000410000 */
[----:B------:R-:W-:Y:S01]  /*0990*/  FADD.FTZ R17, R18, R21 ;  /* 0x0000001512117221 */ /* 0x000fe20000010000 */
[----:B------:R-:W-:Y:S01]  /*09a0*/  FFMA.FTZ R18, R64, R21, R19 ;  /* 0x0000001540127223 */ /* 0x000fe20000010013 */
[----:B------:R-:W-:Y:S01]  /*09b0*/  MOV R16, R41 ;  /* 0x0000002900107202 */ /* 0x000fe20000000f00 */
[----:B------:R-:W-:Y:S01]  /*09c0*/  FADD.FTZ R33, R67, R33 ;  /* 0x0000002143217221 */ /* 0x000fe20000010000 */
[----:B------:R-:W-:Y:S01]  /*09d0*/  FFMA.FTZ R37, R2, R67, R37 ;  /* 0x0000004302257223 */ /* 0x000fe20000010025 */
[----:B------:R-:W-:Y:S01]  /*09e0*/  FMUL.FTZ R69, R44, R69 ;  /* 0x000000452c457220 */ /* 0x000fe20000410000 */
[----:B------:R-:W-:Y:S01]  /*09f0*/  FADD.FTZ R78, R17, R20 ;  /* 0x00000014114e7221 */ /* 0x000fe20000010000 */
[----:B------:R-:W-:Y:S01]  /*0a00*/  FMUL.FTZ R67, R56, R67 ;  /* 0x0000004338437220 */ /* 0x000fe20000410000 */
[----:B------:R-:W-:Y:S01]  /*0a10*/  FFMA.FTZ R17, R23, R20, R18 ;  /* 0x0000001417117223 */ /* 0x000fe20000010012 */
[----:B------:R-:W-:Y:S01]  /*0a20*/  FADD.FTZ R32, R74, R32 ;  /* 0x000000204a207221 */ /* 0x000fe20000010000 */
[-C--:B------:R-:W-:Y:S01]  /*0a30*/  FFMA.FTZ R36, R69, R74.reuse, R36 ;  /* 0x0000004a45247223 */ /* 0x080fe20000010024 */
[----:B------:R-:W-:Y:S01]  /*0a40*/  PRMT R83, R16, 0x7610, R83 ;  /* 0x0000761010537816 */ /* 0x000fe20000000053 */
[----:B------:R-:W-:Y:S01]  /*0a50*/  FMUL.FTZ R74, R57, R74 ;  /* 0x0000004a394a7220 */ /* 0x000fe20000410000 */
[----:B------:R-:W-:Y:S01]  /*0a60*/  FADD.FTZ R19, R78, R67 ;  /* 0x000000434e137221 */ /* 0x000fe20000010000 */
[----:B------:R-:W-:Y:S01]  /*0a70*/  FFMA.FTZ R16, R2, R67, R17 ;  /* 0x0000004302107223 */ /* 0x000fe20000010011 */
[C-C-:B------:R-:W-:Y:S01]  /*0a80*/  SHF.R.U64 R71, R40.reuse, 0x8, R41.reuse ;  /* 0x0000000828477819 */ /* 0x140fe20000001229 */
[----:B------:R-:W-:Y:S01]  /*0a90*/  FADD.FTZ R46, R87, R46 ;  /* 0x0000002e572e7221 */ /* 0x000fe20000010000 */
[----:B------:R-:W-:Y:S01]  /*0aa0*/  SHF.R.U64 R73, R40, 0x10, R41 ;  /* 0x0000001028497819 */ /* 0x000fe20000001229 */
[----:B------:R-:W-:Y:S01]  /*0ab0*/  FFMA.FTZ R47, R68, R87, R47 ;  /* 0x00000057442f7223 */ /* 0x000fe2000001002f */
[--C-:B------:R-:W-:Y:S01]  /*0ac0*/  SHF.R.U64 R75, R40, 0x18, R41.reuse ;  /* 0x00000018284b7819 */ /* 0x100fe20000001229 */
[----:B------:R-:W-:Y:S01]  /*0ad0*/  FADD.FTZ R19, R19, R74 ;  /* 0x0000004a13137221 */ /* 0x000fe20000010000 */
[--C-:B------:R-:W-:Y:S01]  /*0ae0*/  SHF.R.U32.HI R76, RZ, 0x8, R41.reuse ;  /* 0x00000008ff4c7819 */ /* 0x100fe20000011629 */
[----:B------:R-:W-:Y:S01]  /*0af0*/  FFMA.FTZ R16, R69, R74, R16 ;  /* 0x0000004a45107223 */ /* 0x000fe20000010010 */
        /* <DEDUP_REMOVED lines=20> */
.L_x_1017:
        /* <DEDUP_REMOVED lines=20> */
[C---:B------:R-:W-:Y:S01]  /*0d80*/  FMUL.FTZ R76, R44.reuse, R71 ;  /* 0x000000472c4c7220 */ /* 0x040fe20000410000 */
[----:B------:R-:W-:Y:S01]  /*0d90*/  LOP3.LUT P6, RZ, R73, 0xff, RZ, 0xc0, !PT ;  /* 0x000000ff49ff7812 */ /* 0x000fe200078cc0ff */
[----:B------:R-:W-:Y:S01]  /*0da0*/  FMUL.FTZ R72, R44, R81 ;  /* 0x000000512c487220 */ /* 0x000fe20000410000 */
[----:B------:R-:W-:Y:S01]  /*0db0*/  LOP3.LUT P5, RZ, R75, 0xff, RZ, 0xc0, !PT ;  /* 0x000000ff4bff7812 */ /* 0x000fe200078ac0ff */
[----:B------:R-:W-:Y:S01]  /*0dc0*/  FMUL.FTZ R76, R76, R63 ;  /* 0x0000003f4c4c7220 */ /* 0x000fe20000410000 */
[----:B------:R-:W-:Y:S01]  /*0dd0*/  FFMA.FTZ R3, R66, R78, R79 ;  /* 0x0000004e42037223 */ /* 0x000fe2000001004f */
[----:B-----5:R-:W-:-:S02]  /*0de0*/  @P1 HADD2.F32 R71, -RZ, R16.H0_H0 ;  /* 0x20000010ff471230 */ /* 0x020fc40000004100 */
[-CC-:B------:R-:W-:Y:S01]  /*0df0*/  FFMA.FTZ R66, R64, R78.reuse, R79.reuse ;  /* 0x0000004e40427223 */ /* 0x180fe2000001004f */
[-CC-:B------:R-:W-:Y:S01]  /*0e00*/  FFMA.FTZ R23, R23, R78.reuse, R79.reuse ;  /* 0x0000004e17177223 */ /* 0x180fe2000001004f */
[-CC-:B------:R-:W-:Y:S01]  /*0e10*/  FFMA.FTZ R2, R2, R78.reuse, R79.reuse ;  /* 0x0000004e02027223 */ /* 0x180fe2000001004f */
[----:B------:R-:W-:Y:S01]  /*0e20*/  FMUL.FTZ R72, R72, R63 ;  /* 0x0000003f48487220 */ /* 0x000fe20000410000 */
[----:B------:R-:W-:Y:S02]  /*0e30*/  @P2 HADD2.F32 R16, -RZ, R16.H1_H1 ;  /* 0x30000010ff102230 */ /* 0x000fe40000004100 */
[----:B------:R-:W-:Y:S01]  /*0e40*/  FFMA.FTZ R79, R69, R78, R79 ;  /* 0x0000004e454f7223 */ /* 0x000fe2000001004f */
[----:B------:R-:W-:Y:S01]  /*0e50*/  FMUL.FTZ R75, R76, UR16 ;  /* 0x000000104c4b7c20 */ /* 0x000fe20008410000 */
[----:B------:R-:W-:Y:S02]  /*0e60*/  HFMA2 R69, -RZ, RZ, 0, 0 ;  /* 0x00000000ff457431 */ /* 0x000fe400000001ff */
[----:B------:R-:W-:Y:S01]  /*0e70*/  FADD.FTZ R45, R45, -R68 ;  /* 0x800000442d2d7221 */ /* 0x000fe20000010000 */
[----:B------:R-:W-:Y:S01]  /*0e80*/  CS2R R64, SRZ ;  /* 0x0000000000407805 */ /* 0x000fe2000001ff00 */
[----:B------:R-:W-:-:S02]  /*0e90*/  @P1 HADD2.F32 R73, -RZ, R4.H0_H0 ;  /* 0x20000004ff491230 */ /* 0x000fc40000004100 */
[----:B------:R-:W-:Y:S01]  /*0ea0*/  FADD.FTZ R3, R22, -R3 ;  /* 0x8000000316037221 */ /* 0x000fe20000010000 */
[----:B------:R-:W-:Y:S01]  /*0eb0*/  FMUL.FTZ R78, R72, UR16 ;  /* 0x00000010484e7c20 */ /* 0x000fe20008410000 */
[----:B------:R-:W-:Y:S02]  /*0ec0*/  @P2 HADD2.F32 R72, -RZ, R4.H1_H1 ;  /* 0x30000004ff482230 */ /* 0x000fe40000004100 */
[----:B------:R-:W-:Y:S01]  /*0ed0*/  @P2 FMUL.FTZ R65, R75, R16 ;  /* 0x000000104b412220 */ /* 0x000fe20000410000 */
[----:B------:R-:W-:Y:S01]  /*0ee0*/  FADD.FTZ R21, R21, -R66 ;  /* 0x8000004215157221 */ /* 0x000fe20000010000 */
[C---:B------:R-:W-:Y:S01]  /*0ef0*/  FMUL.FTZ R16, R44.reuse, R45 ;  /* 0x0000002d2c107220 */ /* 0x040fe20000410000 */
[----:B------:R-:W-:Y:S01]  /*0f00*/  LOP3.LUT P4, RZ, R83, 0xff, RZ, 0xc0, !PT ;  /* 0x000000ff53ff7812 */ /* 0x000fe2000788c0ff */
[----:B------:R-:W-:Y:S01]  /*0f10*/  FMUL.FTZ R22, R44, R3 ;  /* 0x000000032c167220 */ /* 0x000fe20000410000 */
[C---:B------:R-:W-:Y:S01]  /*0f20*/  @P1 FMUL.FTZ R64, R78.reuse, R71 ;  /* 0x000000474e401220 */ /* 0x040fe20000410000 */
[----:B------:R-:W-:Y:S01]  /*0f30*/  @P1 FMUL.FTZ R69, R78, R73 ;  /* 0x000000494e451220 */ /* 0x000fe20000410000 */
[----:B------:R-:W-:Y:S01]  /*0f40*/  MOV R70, RZ ;  /* 0x000000ff00467202 */ /* 0x000fe20000000f00 */
[----:B------:R-:W-:Y:S01]  /*0f50*/  @P2 FMUL.FTZ R70, R75, R72 ;  /* 0x000000484b462220 */ /* 0x000fe20000410000 */
[----:B------:R-:W-:Y:S01]  /*0f60*/  ISETP.GE.U32.AND P1, PT, R40, RZ, PT ;  /* 0x000000ff2800720c */ /* 0x000fe20003f26070 */
[----:B------:R-:W-:Y:S01]  /*0f70*/  FMUL.FTZ R66, R44, R21 ;  /* 0x000000152c427220 */ /* 0x000fe20000410000 */
[----:B------:R-:W-:Y:S01]  /*0f80*/  FMUL.FTZ R16, R16, R63 ;  /* 0x0000003f10107220 */ /* 0x000fe20000410000 */
[----:B------:R-:W-:Y:S01]  /*0f90*/  LOP3.LUT P2, RZ, R77, 0xff, RZ, 0xc0, !PT ;  /* 0x000000ff4dff7812 */ /* 0x000fe2000784c0ff */
[----:B------:R-:W-:-:S02]  /*0fa0*/  @P6 HADD2.F32 R3, -RZ, R17.H0_H0 ;  /* 0x20000011ff036230 */ /* 0x000fc40000004100 */
[----:B------:R-:W-:Y:S01]  /*0fb0*/  FMUL.FTZ R22, R22, R63 ;  /* 0x0000003f16167220 */ /* 0x000fe20000410000 */
[----:B------:R-:W-:Y:S02]  /*0fc0*/  @P5 HADD2.F32 R21, -RZ, R17.H1_H1 ;  /* 0x30000011ff155230 */ /* 0x000fe40000004100 */
[----:B------:R-:W-:Y:S01]  /*0fd0*/  FADD.FTZ R23, R20, -R23 ;  /* 0x8000001714177221 */ /* 0x000fe20000010000 */
[----:B------:R-:W-:Y:S01]  /*0fe0*/  HFMA2 R17, -RZ, RZ, 0, 0 ;  /* 0x00000000ff117431 */ /* 0x000fe200000001ff */
[----:B------:R-:W-:Y:S01]  /*0ff0*/  ISETP.GE.U32.AND.EX P1, PT, R41, 0x1000000, PT, P1 ;  /* 0x010000002900780c */ /* 0x000fe20003f26110 */
[----:B------:R-:W-:Y:S01]  /*1000*/  FADD.FTZ R67, R67, -R2 ;  /* 0x8000000243437221 */ /* 0x000fe20000010000 */
[----:B------:R-:W-:Y:S02]  /*1010*/  @P6 HADD2.F32 R20, -RZ, R5.H0_H0 ;  /* 0x20000005ff146230 */ /* 0x000fe40000004100 */
[----:B------:R-:W-:Y:S01]  /*1020*/  FMUL.FTZ R16, R16, UR16 ;  /* 0x0000001010107c20 */ /* 0x000fe20008410000 */
[----:B------:R-:W-:Y:S01]  /*1030*/  FADD.FTZ R79, R74, -R79 ;  /* 0x8000004f4a4f7221 */ /* 0x000fe20000010000 */
[----:B------:R-:W-:Y:S01]  /*1040*/  FMUL.FTZ R76, R22, UR16 ;  /* 0x00000010164c7c20 */ /* 0x000fe20008410000 */
[C---:B------:R-:W-:Y:S01]  /*1050*/  FMUL.FTZ R68, R44.reuse, R23 ;  /* 0x000000172c447220 */ /* 0x040fe20000410000 */
[----:B------:R-:W-:Y:S01]  /*1060*/  CS2R R40, SRZ ;  /* 0x0000000000287805 */ /* 0x000fe2000001ff00 */
[----:B------:R-:W-:Y:S01]  /*1070*/  FMUL.FTZ R72, R44, R67 ;  /* 0x000000432c487220 */ /* 0x000fe20000410000 */
[----:B------:R-:W-:Y:S01]  /*1080*/  FMUL.FTZ R23, R66, R63 ;  /* 0x0000003f42177220 */ /* 0x000fe20000410000 */
[C---:B------:R-:W-:Y:S01]  /*1090*/  @P6 FMUL.FTZ R40, R16.reuse, R3 ;  /* 0x0000000310286220 */ /* 0x040fe20000410000 */
[----:B------:R-:W-:Y:S01]  /*10a0*/  @P6 FMUL.FTZ R17, R16, R20 ;  /* 0x0000001410116220 */ /* 0x000fe20000410000 */
[----:B------:R-:W-:Y:S01]  /*10b0*/  FMUL.FTZ R74, R44, R79 ;  /* 0x0000004f2c4a7220 */ /* 0x000fe20000410000 */
[----:B------:R-:W-:Y:S01]  /*10c0*/  @P5 FMUL.FTZ R41, R76, R21 ;  /* 0x000000154c295220 */ /* 0x000fe20000410000 */
[----:B------:R-:W-:-:S02]  /*10d0*/  HFMA2 R20, -RZ, RZ, 0, 0 ;  /* 0x00000000ff147431 */ /* 0x000fc400000001ff */
[----:B------:R-:W-:Y:S02]  /*10e0*/  @P5 HADD2.F32 R3, -RZ, R5.H1_H1 ;  /* 0x30000005ff035230 */ /* 0x000fe40000004100 */
[-C--:B------:R-:W-:Y:S01]  /*10f0*/  FMUL.FTZ R72, R72, R63.reuse ;  /* 0x0000003f48487220 */ /* 0x080fe20000410000 */
[----:B------:R-:W-:Y:S02]  /*1100*/  @P4 HADD2.F32 R21, -RZ, R6.H0_H0 ;  /* 0x20000006ff154230 */ /* 0x000fe40000004100 */
[----:B------:R-:W-:Y:S01]  /*1110*/  FMUL.FTZ R45, R23, UR16 ;  /* 0x00000010172d7c20 */ /* 0x000fe20008410000 */
[-C--:B------:R-:W-:Y:S01]  /*1120*/  FMUL.FTZ R68, R68, R63.reuse ;  /* 0x0000003f44447220 */ /* 0x080fe20000410000 */
[----:B------:R-:W-:Y:S01]  /*1130*/  FMUL.FTZ R74, R74, R63 ;  /* 0x0000003f4a4a7220 */ /* 0x000fe20000410000 */
[----:B------:R-:W-:Y:S01]  /*1140*/  MOV R16, RZ ;  /* 0x000000ff00107202 */ /* 0x000fe20000000f00 */
[----:B------:R-:W-:Y:S02]  /*1150*/  @P2 HADD2.F32 R23, -RZ, R7.H0_H0 ;  /* 0x20000007ff172230 */ /* 0x000fe40000004100 */
[----:B------:R-:W-:Y:S01]  /*1160*/  @P5 FMUL.FTZ R16, R76, R3 ;  /* 0x000000034c105220 */ /* 0x000fe20000410000 */
[----:B------:R-:W-:Y:S01]  /*1170*/  FMUL.FTZ R72, R72, UR16 ;  /* 0x0000001048487c20 */ /* 0x000fe20008410000 */
[----:B------:R-:W-:Y:S01]  /*1180*/  @P4 FMUL.FTZ R20, R45, R21 ;  /* 0x000000152d144220 */ /* 0x000fe20000410000 */
[----:B------:R-:W-:-:S02]  /*1190*/  HFMA2 R3, -RZ, RZ, 0, 0 ;  /* 0x00000000ff037431 */ /* 0x000fc400000001ff */
[----:B------:R-:W-:Y:S02]  /*11a0*/  @P3 HADD2.F32 R21, -RZ, R6.H1_H1 ;  /* 0x30000006ff153230 */ /* 0x000fe40000004100 */
[----:B------:R-:W-:Y:S01]  /*11b0*/  FMUL.FTZ R74, R74, UR16 ;  /* 0x000000104a4a7c20 */ /* 0x000fe20008410000 */
[----:B------:R-:W-:Y:S02]  /*11c0*/  @P1 HADD2.F32 R63, -RZ, R7.H1_H1 ;  /* 0x30000007ff3f1230 */ /* 0x000fe40000004100 */
[----:B------:R-:W-:Y:S01]  /*11d0*/  FMUL.FTZ R68, R68, UR16 ;  /* 0x0000001044447c20 */ /* 0x000fe20008410000 */
[--C-:B------:R-:W-:Y:S01]  /*11e0*/  @P4 HADD2.F32 R44, -RZ, R18.reuse.H0_H0 ;  /* 0x20000012ff2c4230 */ /* 0x100fe20000004100 */
[----:B------:R-:W-:Y:S01]  /*11f0*/  MOV R22, RZ ;  /* 0x000000ff00167202 */ /* 0x000fe20000000f00 */
[--C-:B------:R-:W-:Y:S02]  /*1200*/  @P2 HADD2.F32 R2, -RZ, R19.reuse.H0_H0 ;  /* 0x20000013ff022230 */ /* 0x100fe40000004100 */
[----:B------:R-:W-:Y:S01]  /*1210*/  @P2 FMUL.FTZ R22, R72, R23 ;  /* 0x0000001748162220 */ /* 0x000fe20000410000 */
[----:B------:R-:W-:Y:S01]  /*1220*/  @P3 HADD2.F32 R18, -RZ, R18.H1_H1 ;  /* 0x30000012ff123230 */ /* 0x000fe20000004100 */
[----:B------:R-:W-:Y:S01]  /*1230*/  CS2R R66, SRZ ;  /* 0x0000000000427805 */ /* 0x000fe2000001ff00 */
[----:B------:R-:W-:Y:S01]  /*1240*/  @P1 HADD2.F32 R19, -RZ, R19.H1_H1 ;  /* 0x30000013ff131230 */ /* 0x000fe20000004100 */
[----:B------:R-:W-:Y:S01]  /*1250*/  MOV R23, RZ ;  /* 0x000000ff00177202 */ /* 0x000fe20000000f00 */
[----:B------:R-:W-:Y:S01]  /*1260*/  @P1 FMUL.FTZ R23, R74, R63 ;  /* 0x0000003f4a171220 */ /* 0x000fe20000410000 */
[C---:B------:R-:W-:Y:S01]  /*1270*/  @P3 FMUL.FTZ R3, R68.reuse, R21 ;  /* 0x0000001544033220 */ /* 0x040fe20000410000 */
[----:B------:R-:W-:Y:S01]  /*1280*/  @P4 FMUL.FTZ R66, R45, R44 ;  /* 0x0000002c2d424220 */ /* 0x000fe20000410000 */
[----:B------:R-:W-:Y:S01]  /*1290*/  CS2R R44, SRZ ;  /* 0x00000000002c7805 */ /* 0x000fe2000001ff00 */
[----:B------:R-:W-:Y:S01]  /*12a0*/  @P3 FMUL.FTZ R67, R68, R18 ;  /* 0x0000001244433220 */ /* 0x000fe20000410000 */
[----:B------:R-:W-:Y:S01]  /*12b0*/  @P1 FMUL.FTZ R45, R74, R19 ;  /* 0x000000134a2d1220 */ /* 0x000fe20000410000 */
[----:B------:R-:W-:Y:S01]  /*12c0*/  F2FP.F16.F32.PACK_AB R17, R16, R17 ;  /* 0x000000111011723e */ /* 0x000fe200000000ff */
[----:B------:R-:W-:Y:S01]  /*12d0*/  @P2 FMUL.FTZ R44, R72, R2 ;  /* 0x00000002482c2220 */ /* 0x000fe20000410000 */
[----:B------:R-:W-:-:S02]  /*12e0*/  F2FP.F16.F32.PACK_AB R19, R23, R22 ;  /* 0x000000161713723e */ /* 0x000fc400000000ff */
[----:B------:R-:W-:Y:S02]  /*12f0*/  F2FP.F16.F32.PACK_AB R18, R3, R20 ;  /* 0x000000140312723e */ /* 0x000fe400000000ff */
[----:B------:R-:W-:Y:S01]  /*1300*/  F2FP.F16.F32.PACK_AB R16, R70, R69 ;  /* 0x000000454610723e */ /* 0x000fe200000000ff */
[----:B------:R-:W-:Y:S06]  /*1310*/  BRA `(.L_x_1003) ;  /* 0x0000001000f07947 */ /* 0x000fec0003800000 */
.L_x_1002:
[-CC-:B------:R-:W-:Y:S01]  /*1320*/  FFMA.FTZ R3, R3, R78.reuse, R79.reuse ;  /* 0x0000004e03037223 */ /* 0x180fe2000001004f */
[----:B------:R-:W-:Y:S01]  /*1330*/  LOP3.LUT P1, RZ, R82, 0xff, RZ, 0xc0, !PT ;  /* 0x000000ff52ff7812 */ /* 0x000fe2000782c0ff */
[-CC-:B------:R-:W-:Y:S01]  /*1340*/  FFMA.FTZ R15, R23, R78.reuse, R79.reuse ;  /* 0x0000004e170f7223 */ /* 0x180fe2000001004f */
[-C--:B------:R-:W-:Y:S01]  /*1350*/  FFMA.FTZ R72, R72, R78.reuse, R79 ;  /* 0x0000004e48487223 */ /* 0x080fe2000001004f */
[----:B------:R-:W-:Y:S01]  /*1360*/  FADD.FTZ R23, R70, -R3 ;  /* 0x8000000346177221 */ /* 0x000fe20000010000 */
[----:B------:R-:W-:Y:S01]  /*1370*/  LOP3.LUT P2, RZ, R71, 0xff, RZ, 0xc0, !PT ;  /* 0x000000ff47ff7812 */ /* 0x000fe2000784c0ff */
[-CC-:B------:R-:W-:Y:S01]  /*1380*/  FFMA.FTZ R68, R68, R78.reuse, R79.reuse ;  /* 0x0000004e44447223 */ /* 0x180fe2000001004f */
[----:B------:R-:W-:Y:S01]  /*1390*/  FADD.FTZ R71, R65, -R72 ;  /* 0x8000004841477221 */ /* 0x000fe20000010000 */
[----:B------:R-:W-:Y:S01]  /*13a0*/  FMUL.FTZ R23, R44, R23 ;  /* 0x000000172c177220 */ /* 0x000fe20000410000 */
[----:B------:R-:W-:Y:S01]  /*13b0*/  LOP3.LUT P6, RZ, R73, 0xff, RZ, 0xc0, !PT ;  /* 0x000000ff49ff7812 */ /* 0x000fe200078cc0ff */
[-CC-:B------:R-:W-:Y:S01]  /*13c0*/  FFMA.FTZ R13, R66, R78.reuse, R79.reuse ;  /* 0x0000004e420d7223 */ /* 0x180fe2000001004f */
[----:B------:R-:W-:Y:S01]  /*13d0*/  LOP3.LUT P5, RZ, R75, 0xff, RZ, 0xc0, !PT ;  /* 0x000000ff4bff7812 */ /* 0x000fe200078ac0ff */
[----:B------:R-:W-:Y:S01]  /*13e0*/  FMUL.FTZ R12, R44, R71 ;  /* 0x000000472c0c7220 */ /* 0x000fe20000410000 */
[----:B------:R-:W-:Y:S01]  /*13f0*/  FMUL.FTZ R70, R23, R63 ;  /* 0x0000003f17467220 */ /* 0x000fe20000410000 */
[----:B------:R-:W-:Y:S01]  /*1400*/  LOP3.LUT P4, RZ, R83, 0xff, RZ, 0xc0, !PT ;  /* 0x000000ff53ff7812 */ /* 0x000fe2000788c0ff */
[----:B------:R-:W-:Y:S01]  /*1410*/  FFMA.FTZ R14, R64, R78, R79 ;  /* 0x0000004e400e7223 */ /* 0x000fe2000001004f */
[----:B------:R-:W-:Y:S01]  /*1420*/  LOP3.LUT P3, RZ, R76, 0xff, RZ, 0xc0, !PT ;  /* 0x000000ff4cff7812 */ /* 0x000fe2000786c0ff */
[----:B-----5:R-:W-:-:S02]  /*1430*/  @P1 HADD2.F32 R73, -RZ, R16.H0_H0 ;  /* 0x20000010ff491230 */ /* 0x020fc40000004100 */
[----:B------:R-:W-:Y:S01]  /*1440*/  FMUL.FTZ R71, R12, R63 ;  /* 0x0000003f0c477220 */ /* 0x000fe20000410000 */
[----:B------:R-:W-:Y:S02]  /*1450*/  @P1 HADD2.F32 R75, -RZ, R4.H0_H0 ;  /* 0x20000004ff4b1230 */ /* 0x000fe40000004100 */
[----:B------:R-:W-:Y:S01]  /*1460*/  FMUL.FTZ R70, R70, UR16 ;  /* 0x0000001046467c20 */ /* 0x000fe20008410000 */
[-CC-:B------:R-:W-:Y:S01]  /*1470*/  FFMA.FTZ R66, R2, R78.reuse, R79.reuse ;  /* 0x0000004e02427223 */ /* 0x180fe2000001004f */
[----:B------:R-:W-:Y:S01]  /*1480*/  FFMA.FTZ R69, R69, R78, R79 ;  /* 0x0000004e45457223 */ /* 0x000fe2000001004f */
[----:B------:R-:W-:Y:S01]  /*1490*/  FADD.FTZ R45, R45, -R68 ;  /* 0x800000442d2d7221 */ /* 0x000fe20000010000 */
[----:B------:R-:W-:Y:S02]  /*14a0*/  CS2R R64, SRZ ;  /* 0x0000000000407805 */ /* 0x000fe4000001ff00 */
[----:B------:R-:W-:Y:S01]  /*14b0*/  CS2R R2, SRZ ;  /* 0x0000000000027805 */ /* 0x000fe2000001ff00 */
[----:B------:R-:W-:-:S02]  /*14c0*/  @P2 HADD2.F32 R16, -RZ, R16.H1_H1 ;  /* 0x30000010ff102230 */ /* 0x000fc40000004100 */
[----:B------:R-:W-:Y:S01]  /*14d0*/  FADD.FTZ R13, R22, -R13 ;  /* 0x8000000d160d7221 */ /* 0x000fe20000010000 */
[----:B------:R-:W-:Y:S02]  /*14e0*/  @P2 HADD2.F32 R72, -RZ, R4.H1_H1 ;  /* 0x30000004ff482230 */ /* 0x000fe40000004100 */
[----:B------:R-:W-:Y:S01]  /*14f0*/  FADD.FTZ R21, R21, -R14 ;  /* 0x8000000e15157221 */ /* 0x000fe20000010000 */
[----:B------:R-:W-:Y:S01]  /*1500*/  FMUL.FTZ R71, R71, UR16 ;  /* 0x0000001047477c20 */ /* 0x000fe20008410000 */
[-C--:B------:R-:W-:Y:S01]  /*1510*/  @P1 FMUL.FTZ R64, R73, R70.reuse ;  /* 0x0000004649401220 */ /* 0x080fe20000410000 */
[----:B------:R-:W-:Y:S01]  /*1520*/  @P1 FMUL.FTZ R3, R75, R70 ;  /* 0x000000464b031220 */ /* 0x000fe20000410000 */
[----:B------:R-:W-:Y:S01]  /*1530*/  FADD.FTZ R15, R20, -R15 ;  /* 0x8000000f140f7221 */ /* 0x000fe20000010000 */
[----:B------:R-:W-:Y:S01]  /*1540*/  ISETP.GE.U32.AND P1, PT, R40, RZ, PT ;  /* 0x000000ff2800720c */ /* 0x000fe20003f26070 */
[----:B------:R-:W-:Y:S01]  /*1550*/  FADD.FTZ R69, R74, -R69 ;  /* 0x800000454a457221 */ /* 0x000fe20000010000 */
[C---:B------:R-:W-:Y:S01]  /*1560*/  FMUL.FTZ R20, R44.reuse, R45 ;  /* 0x0000002d2c147220 */ /* 0x040fe20000410000 */
[----:B------:R-:W-:Y:S01]  /*1570*/  FADD.FTZ R67, R67, -R66 ;  /* 0x8000004243437221 */ /* 0x000fe20000010000 */
[C---:B------:R-:W-:Y:S01]  /*1580*/  FMUL.FTZ R13, R44.reuse, R13 ;  /* 0x0000000d2c0d7220 */ /* 0x040fe20000410000 */
[----:B------:R-:W-:Y:S01]  /*1590*/  FMUL.FTZ R14, R44, R21 ;  /* 0x000000152c0e7220 */ /* 0x000fe20000410000 */
[-C--:B------:R-:W-:Y:S01]  /*15a0*/  @P2 FMUL.FTZ R65, R16, R71.reuse ;  /* 0x0000004710412220 */ /* 0x080fe20000410000 */
[----:B------:R-:W-:Y:S01]  /*15b0*/  @P2 FMUL.FTZ R2, R72, R71 ;  /* 0x0000004748022220 */ /* 0x000fe20000410000 */
[C---:B------:R-:W-:Y:S01]  /*15c0*/  FMUL.FTZ R21, R44.reuse, R15 ;  /* 0x0000000f2c157220 */ /* 0x040fe20000410000 */
[--C-:B------:R-:W-:Y:S01]  /*15d0*/  @P6 HADD2.F32 R66, -RZ, R17.reuse.H0_H0 ;  /* 0x20000011ff426230 */ /* 0x100fe20000004100 */
[----:B------:R-:W-:Y:S01]  /*15e0*/  LOP3.LUT P2, RZ, R77, 0xff, RZ, 0xc0, !PT ;  /* 0x000000ff4dff7812 */ /* 0x000fe2000784c0ff */
[----:B------:R-:W-:Y:S01]  /*15f0*/  @P5 HADD2.F32 R45, -RZ, R17.H1_H1 ;  /* 0x30000011ff2d5230 */ /* 0x000fe20000004100 */
[----:B------:R-:W-:Y:S01]  /*1600*/  ISETP.GE.U32.AND.EX P1, PT, R41, 0x1000000, PT, P1 ;  /* 0x010000002900780c */ /* 0x000fe20003f26110 */
[----:B------:R-:W-:Y:S01]  /*1610*/  FMUL.FTZ R15, R44, R69 ;  /* 0x000000452c0f7220 */ /* 0x000fe20000410000 */
[----:B------:R-:W-:Y:S01]  /*1620*/  FMUL.FTZ R17, R20, R63 ;  /* 0x0000003f14117220 */ /* 0x000fe20000410000 */
[----:B------:R-:W-:-:S02]  /*1630*/  @P4 HADD2.F32 R69, -RZ, R18.H0_H0 ;  /* 0x20000012ff454230 */ /* 0x000fc40000004100 */
[----:B------:R-:W-:Y:S02]  /*1640*/  HFMA2 R16, -RZ, RZ, 0, 0 ;  /* 0x00000000ff107431 */ /* 0x000fe400000001ff */
[----:B------:R-:W-:Y:S02]  /*1650*/  @P3 HADD2.F32 R70, -RZ, R18.H1_H1 ;  /* 0x30000012ff463230 */ /* 0x000fe40000004100 */
[----:B------:R-:W-:Y:S01]  /*1660*/  FMUL.FTZ R18, R13, R63 ;  /* 0x0000003f0d127220 */ /* 0x000fe20000410000 */
[----:B------:R-:W-:Y:S02]  /*1670*/  @P6 HADD2.F32 R68, -RZ, R5.H0_H0 ;  /* 0x20000005ff446230 */ /* 0x000fe40000004100 */
[----:B------:R-:W-:Y:S01]  /*1680*/  FMUL.FTZ R17, R17, UR16 ;  /* 0x0000001011117c20 */ /* 0x000fe20008410000 */
[----:B------:R-:W-:Y:S01]  /*1690*/  FMUL.FTZ R22, R44, R67 ;  /* 0x000000432c167220 */ /* 0x000fe20000410000 */
[----:B------:R-:W-:Y:S01]  /*16a0*/  FMUL.FTZ R44, R18, UR16 ;  /* 0x00000010122c7c20 */ /* 0x000fe20008410000 */
[----:B------:R-:W-:Y:S01]  /*16b0*/  FMUL.FTZ R18, R14, R63 ;  /* 0x0000003f0e127220 */ /* 0x000fe20000410000 */
[----:B------:R-:W-:Y:S01]  /*16c0*/  @P6 FMUL.FTZ R16, R68, R17 ;  /* 0x0000001144106220 */ /* 0x000fe20000410000 */
[----:B------:R-:W-:Y:S01]  /*16d0*/  HFMA2 R68, -RZ, RZ, 0, 0 ;  /* 0x00000000ff447431 */ /* 0x000fe200000001ff */
[----:B------:R-:W-:Y:S01]  /*16e0*/  CS2R R40, SRZ ;  /* 0x0000000000287805 */ /* 0x000fe2000001ff00 */
[----:B------:R-:W-:-:S02]  /*16f0*/  @P4 HADD2.F32 R73, -RZ, R6.H0_H0 ;  /* 0x20000006ff494230 */ /* 0x000fc40000004100 */
[----:B------:R-:W-:Y:S01]  /*1700*/  FMUL.FTZ R18, R18, UR16 ;  /* 0x0000001012127c20 */ /* 0x000fe20008410000 */
[----:B------:R-:W-:Y:S01]  /*1710*/  @P6 FMUL.FTZ R40, R66, R17 ;  /* 0x0000001142286220 */ /* 0x000fe20000410000 */
[--C-:B------:R-:W-:Y:S01]  /*1720*/  @P2 HADD2.F32 R75, -RZ, R19.reuse.H0_H0 ;  /* 0x20000013ff4b2230 */ /* 0x100fe20000004100 */
[----:B------:R-:W-:Y:S01]  /*1730*/  CS2R R66, SRZ ;  /* 0x0000000000427805 */ /* 0x000fe2000001ff00 */
[----:B------:R-:W-:Y:S02]  /*1740*/  @P1 HADD2.F32 R74, -RZ, R19.H1_H1 ;  /* 0x30000013ff4a1230 */ /* 0x000fe40000004100 */
[-C--:B------:R-:W-:Y:S01]  /*1750*/  FMUL.FTZ R19, R21, R63.reuse ;  /* 0x0000003f15137220 */ /* 0x080fe20000410000 */
[-C--:B------:R-:W-:Y:S01]  /*1760*/  @P4 FMUL.FTZ R66, R69, R18.reuse ;  /* 0x0000001245424220 */ /* 0x080fe20000410000 */
[----:B------:R-:W-:Y:S01]  /*1770*/  @P4 FMUL.FTZ R68, R73, R18 ;  /* 0x0000001249444220 */ /* 0x000fe20000410000 */
[-C--:B------:R-:W-:Y:S01]  /*1780*/  FMUL.FTZ R18, R22, R63.reuse ;  /* 0x0000003f16127220 */ /* 0x080fe20000410000 */
[----:B------:R-:W-:Y:S01]  /*1790*/  FMUL.FTZ R63, R15, R63 ;  /* 0x0000003f0f3f7220 */ /* 0x000fe20000410000 */
[----:B------:R-:W-:Y:S01]  /*17a0*/  @P5 FMUL.FTZ R41, R45, R44 ;  /* 0x0000002c2d295220 */ /* 0x000fe20000410000 */
[----:B------:R-:W-:Y:S01]  /*17b0*/  FMUL.FTZ R71, R19, UR16 ;  /* 0x0000001013477c20 */ /* 0x000fe20008410000 */
[----:B------:R-:W-:-:S02]  /*17c0*/  @P5 HADD2.F32 R45, -RZ, R5.H1_H1 ;  /* 0x30000005ff2d5230 */ /* 0x000fc40000004100 */
[----:B------:R-:W-:Y:S02]  /*17d0*/  HFMA2 R19, -RZ, RZ, 0, 0 ;  /* 0x00000000ff137431 */ /* 0x000fe400000001ff */
[----:B------:R-:W-:Y:S02]  /*17e0*/  @P3 HADD2.F32 R72, -RZ, R6.H1_H1 ;  /* 0x30000006ff483230 */ /* 0x000fe40000004100 */
[----:B------:R-:W-:Y:S01]  /*17f0*/  FMUL.FTZ R18, R18, UR16 ;  /* 0x0000001012127c20 */ /* 0x000fe20008410000 */
[--C-:B------:R-:W-:Y:S02]  /*1800*/  @P2 HADD2.F32 R73, -RZ, R7.reuse.H0_H0 ;  /* 0x20000007ff492230 */ /* 0x100fe40000004100 */
[----:B------:R-:W-:Y:S01]  /*1810*/  FMUL.FTZ R63, R63, UR16 ;  /* 0x000000103f3f7c20 */ /* 0x000fe20008410000 */
[----:B------:R-:W-:Y:S01]  /*1820*/  @P1 HADD2.F32 R76, -RZ, R7.H1_H1 ;  /* 0x30000007ff4c1230 */ /* 0x000fe20000004100 */
[----:B------:R-:W-:Y:S01]  /*1830*/  MOV R17, RZ ;  /* 0x000000ff00117202 */ /* 0x000fe20000000f00 */
[-C--:B------:R-:W-:Y:S01]  /*1840*/  @P3 FMUL.FTZ R67, R70, R71.reuse ;  /* 0x0000004746433220 */ /* 0x080fe20000410000 */
[----:B------:R-:W-:Y:S01]  /*1850*/  @P5 FMUL.FTZ R17, R45, R44 ;  /* 0x0000002c2d115220 */ /* 0x000fe20000410000 */
[----:B------:R-:W-:Y:S01]  /*1860*/  MOV R69, RZ ;  /* 0x000000ff00457202 */ /* 0x000fe20000000f00 */
[----:B------:R-:W-:Y:S01]  /*1870*/  @P3 FMUL.FTZ R69, R72, R71 ;  /* 0x0000004748453220 */ /* 0x000fe20000410000 */
[----:B------:R-:W-:Y:S01]  /*1880*/  MOV R70, RZ ;  /* 0x000000ff00467202 */ /* 0x000fe20000000f00 */
[----:B------:R-:W-:Y:S01]  /*1890*/  @P2 FMUL.FTZ R19, R73, R18 ;  /* 0x0000001249132220 */ /* 0x000fe20000410000 */
[----:B------:R-:W-:Y:S01]  /*18a0*/  @P1 FMUL.FTZ R70, R76, R63 ;  /* 0x0000003f4c461220 */ /* 0x000fe20000410000 */
[----:B------:R-:W-:-:S02]  /*18b0*/  CS2R R44, SRZ ;  /* 0x00000000002c7805 */ /* 0x000fc4000001ff00 */
[----:B------:R-:W-:Y:S01]  /*18c0*/  F2FP.F16.F32.PACK_AB R17, R17, R16 ;  /* 0x000000101111723e */ /* 0x000fe200000000ff */
[----:B------:R-:W-:Y:S01]  /*18d0*/  @P2 FMUL.FTZ R44, R75, R18 ;  /* 0x000000124b2c2220 */ /* 0x000fe20000410000 */
[----:B------:R-:W-:Y:S01]  /*18e0*/  @P1 FMUL.FTZ R45, R74, R63 ;  /* 0x0000003f4a2d1220 */ /* 0x000fe20000410000 */
[----:B------:R-:W-:Y:S02]  /*18f0*/  F2FP.F16.F32.PACK_AB R15, R15, R22 ;  /* 0x000000160f0f723e */ /* 0x000fe400000000ff */
[----:B------:R-:W-:Y:S02]  /*1900*/  F2FP.F16.F32.PACK_AB R14, R21, R14 ;  /* 0x0000000e150e723e */ /* 0x000fe400000000ff */
[----:B------:R-:W-:Y:S02]  /*1910*/  F2FP.F16.F32.PACK_AB R13, R13, R20 ;  /* 0x000000140d0d723e */ /* 0x000fe400000000ff */
[----:B------:R-:W-:Y:S02]  /*1920*/  F2FP.F16.F32.PACK_AB R12, R12, R23 ;  /* 0x000000170c0c723e */ /* 0x000fe400000000ff */
[----:B------:R-:W-:-:S02]  /*1930*/  F2FP.F16.F32.PACK_AB R19, R70, R19 ;  /* 0x000000134613723e */ /* 0x000fc400000000ff */
[----:B------:R-:W-:Y:S02]  /*1940*/  F2FP.F16.F32.PACK_AB R18, R69, R68 ;  /* 0x000000444512723e */ /* 0x000fe400000000ff */
[----:B------:R-:W-:Y:S01]  /*1950*/  F2FP.F16.F32.PACK_AB R16, R2, R3 ;  /* 0x000000030210723e */ /* 0x000fe200000000ff */
[----:B------:R-:W-:Y:S06]  /*1960*/  BRA `(.L_x_1003) ;  /* 0x0000000c005c7947 */ /* 0x000fec0003800000 */
.L_x_1001:
        /* <DEDUP_REMOVED lines=8> */
[--C-:B-----5:R-:W-:Y:S02]  /*19f0*/  HADD2.F32 R3, -RZ, R8.reuse.H0_H0 ;  /* 0x20000008ff037230 */ /* 0x120fe40000004100 */
[----:B------:R-:W-:Y:S01]  /*1a00*/  FADD.FTZ R80, R65, -R80 ;  /* 0x8000005041507221 */ /* 0x000fe20000010000 */
[----:B------:R-:W-:Y:S01]  /*1a10*/  HADD2.F32 R71, -RZ, R8.H1_H1 ;  /* 0x30000008ff477230 */ /* 0x000fe20000004100 */
[----:B------:R-:W-:Y:S01]  /*1a20*/  LOP3.LUT P3, RZ, R76, 0xff, RZ, 0xc0, !PT ;  /* 0x000000ff4cff7812 */ /* 0x000fe2000786c0ff */
[----:B------:R-:W-:Y:S01]  /*1a30*/  FFMA.FTZ R81, R66, R78, R79 ;  /* 0x0000004e42517223 */ /* 0x000fe2000001004f */
[C---:B------:R-:W-:Y:S01]  /*1a40*/  FFMA.FTZ R70, R44.reuse, R70, R3 ;  /* 0x000000462c467223 */ /* 0x040fe20000010003 */
[----:B------:R-:W-:Y:S01]  /*1a50*/  LOP3.LUT P6, RZ, R73, 0xff, RZ, 0xc0, !PT ;  /* 0x000000ff49ff7812 */ /* 0x000fe200078cc0ff */
[----:B------:R-:W-:Y:S01]  /*1a60*/  FFMA.FTZ R76, R44, R80, R71 ;  /* 0x000000502c4c7223 */ /* 0x000fe20000010047 */
[----:B------:R-:W-:Y:S01]  /*1a70*/  FFMA.FTZ R66, R64, R78, R79 ;  /* 0x0000004e40427223 */ /* 0x000fe2000001004f */
[----:B------:R-:W-:Y:S01]  /*1a80*/  FMUL.FTZ R70, R70, R63 ;  /* 0x0000003f46467220 */ /* 0x000fe20000410000 */
[----:B------:R-:W-:-:S02]  /*1a90*/  @P1 HADD2.F32 R71, -RZ, R16.H0_H0 ;  /* 0x20000010ff471230 */ /* 0x000fc40000004100 */
[-CC-:B------:R-:W-:Y:S01]  /*1aa0*/  FFMA.FTZ R72, R2, R78.reuse, R79.reuse ;  /* 0x0000004e02487223 */ /* 0x180fe2000001004f */
[----:B------:R-:W-:Y:S02]  /*1ab0*/  @P1 HADD2.F32 R73, -RZ, R4.H0_H0 ;  /* 0x20000004ff491230 */ /* 0x000fe40000004100 */
[----:B------:R-:W-:Y:S01]  /*1ac0*/  FMUL.FTZ R70, R70, UR16 ;  /* 0x0000001046467c20 */ /* 0x000fe20008410000 */
[----:B------:R-:W-:Y:S02]  /*1ad0*/  CS2R R64, SRZ ;  /* 0x0000000000407805 */ /* 0x000fe4000001ff00 */
[----:B------:R-:W-:Y:S01]  /*1ae0*/  CS2R R2, SRZ ;  /* 0x0000000000027805 */ /* 0x000fe2000001ff00 */
[--C-:B------:R-:W-:Y:S01]  /*1af0*/  FFMA.FTZ R68, R68, R78, R79.reuse ;  /* 0x0000004e44447223 */ /* 0x100fe2000001004f */
[-C--:B------:R-:W-:Y:S01]  /*1b00*/  @P1 FMUL.FTZ R64, R71, R70.reuse ;  /* 0x0000004647401220 */ /* 0x080fe20000410000 */
[----:B------:R-:W-:Y:S01]  /*1b10*/  @P1 FMUL.FTZ R3, R73, R70 ;  /* 0x0000004649031220 */ /* 0x000fe20000410000 */
[----:B------:R-:W-:Y:S01]  /*1b20*/  ISETP.GE.U32.AND P1, PT, R40, RZ, PT ;  /* 0x000000ff2800720c */ /* 0x000fe20003f26070 */
[----:B------:R-:W-:Y:S01]  /*1b30*/  FFMA.FTZ R23, R23, R78, R79 ;  /* 0x0000004e17177223 */ /* 0x000fe2000001004f */
[----:B------:R-:W-:Y:S01]  /*1b40*/  LOP3.LUT P5, RZ, R75, 0xff, RZ, 0xc0, !PT ;  /* 0x000000ff4bff7812 */ /* 0x000fe200078ac0ff */
[----:B------:R-:W-:Y:S01]  /*1b50*/  FADD.FTZ R66, R21, -R66 ;  /* 0x8000004215427221 */ /* 0x000fe20000010000 */
[----:B------:R-:W-:Y:S01]  /*1b60*/  ISETP.GE.U32.AND.EX P1, PT, R41, 0x1000000, PT, P1 ;  /* 0x010000002900780c */ /* 0x000fe20003f26110 */
[----:B------:R-:W-:-:S02]  /*1b70*/  HADD2.F32 R41, -RZ, R9.H0_H0 ;  /* 0x20000009ff297230 */ /* 0x000fc40000004100 */
[----:B------:R-:W-:Y:S01]  /*1b80*/  FMUL.FTZ R76, R76, R63 ;  /* 0x0000003f4c4c7220 */ /* 0x000fe20000410000 */
[----:B------:R-:W-:Y:S02]  /*1b90*/  HADD2.F32 R21, -RZ, R9.H1_H1 ;  /* 0x30000009ff157230 */ /* 0x000fe40000004100 */
[----:B------:R-:W-:Y:S01]  /*1ba0*/  FADD.FTZ R68, R45, -R68 ;  /* 0x800000442d447221 */ /* 0x000fe20000010000 */
[----:B------:R-:W-:Y:S01]  /*1bb0*/  FADD.FTZ R22, R22, -R81 ;  /* 0x8000005116167221 */ /* 0x000fe20000010000 */
[----:B------:R-:W-:Y:S02]  /*1bc0*/  @P2 HADD2.F32 R75, -RZ, R16.H1_H1 ;  /* 0x30000010ff4b2230 */ /* 0x000fe40000004100 */
[----:B------:R-:W-:Y:S01]  /*1bd0*/  FFMA.FTZ R69, R69, R78, R79 ;  /* 0x0000004e45457223 */ /* 0x000fe2000001004f */
[----:B------:R-:W-:Y:S01]  /*1be0*/  LOP3.LUT P4, RZ, R83, 0xff, RZ, 0xc0, !PT ;  /* 0x000000ff53ff7812 */ /* 0x000fe2000788c0ff */
[----:B------:R-:W-:Y:S01]  /*1bf0*/  FADD.FTZ R16, R20, -R23 ;  /* 0x8000001714107221 */ /* 0x000fe20000010000 */
[----:B------:R-:W-:-:S02]  /*1c00*/  @P2 HADD2.F32 R79, -RZ, R4.H1_H1 ;  /* 0x30000004ff4f2230 */ /* 0x000fc40000004100 */
[----:B------:R-:W-:Y:S01]  /*1c10*/  FMUL.FTZ R76, R76, UR16 ;  /* 0x000000104c4c7c20 */ /* 0x000fe20008410000 */
[--C-:B------:R-:W-:Y:S02]  /*1c20*/  HADD2.F32 R23, -RZ, R10.reuse.H0_H0 ;  /* 0x2000000aff177230 */ /* 0x100fe40000004100 */
[C---:B------:R-:W-:Y:S01]  /*1c30*/  FFMA.FTZ R20, R44.reuse, R68, R41 ;  /* 0x000000442c147223 */ /* 0x040fe20000010029 */
[----:B------:R-:W-:Y:S01]  /*1c40*/  FFMA.FTZ R22, R44, R22, R21 ;  /* 0x000000162c167223 */ /* 0x000fe20000010015 */
[----:B------:R-:W-:Y:S01]  /*1c50*/  FADD.FTZ R70, R67, -R72 ;  /* 0x8000004843467221 */ /* 0x000fe20000010000 */
[----:B------:R-:W-:Y:S02]  /*1c60*/  HADD2.F32 R41, -RZ, R10.H1_H1 ;  /* 0x3000000aff297230 */ /* 0x000fe40000004100 */
[----:B------:R-:W-:Y:S01]  /*1c70*/  FADD.FTZ R74, R74, -R69 ;  /* 0x800000454a4a7221 */ /* 0x000fe20000010000 */
[--C-:B------:R-:W-:Y:S02]  /*1c80*/  HADD2.F32 R45, -RZ, R11.reuse.H0_H0 ;  /* 0x2000000bff2d7230 */ /* 0x100fe40000004100 */
[----:B------:R-:W-:Y:S01]  /*1c90*/  @P2 FMUL.FTZ R65, R75, R76 ;  /* 0x0000004c4b412220 */ /* 0x000fe20000410000 */
[----:B------:R-:W-:-:S02]  /*1ca0*/  HADD2.F32 R67, -RZ, R11.H1_H1 ;  /* 0x3000000bff437230 */ /* 0x000fc40000004100 */
[----:B------:R-:W-:Y:S01]  /*1cb0*/  @P2 FMUL.FTZ R2, R79, R76 ;  /* 0x0000004c4f022220 */ /* 0x000fe20000410000 */
[----:B------:R-:W-:Y:S01]  /*1cc0*/  FFMA.FTZ R66, R44, R66, R23 ;  /* 0x000000422c427223 */ /* 0x000fe20000010017 */
[-C--:B------:R-:W-:Y:S01]  /*1cd0*/  FMUL.FTZ R22, R22, R63.reuse ;  /* 0x0000003f16167220 */ /* 0x080fe20000410000 */
[----:B------:R-:W-:Y:S01]  /*1ce0*/  LOP3.LUT P2, RZ, R77, 0xff, RZ, 0xc0, !PT ;  /* 0x000000ff4dff7812 */ /* 0x000fe2000784c0ff */
[----:B------:R-:W-:Y:S01]  /*1cf0*/  FMUL.FTZ R20, R20, R63 ;  /* 0x0000003f14147220 */ /* 0x000fe20000410000 */
[C---:B------:R-:W-:Y:S01]  /*1d00*/  FFMA.FTZ R68, R44.reuse, R16, R41 ;  /* 0x000000102c447223 */ /* 0x040fe20000010029 */
[C---:B------:R-:W-:Y:S01]  /*1d10*/  FFMA.FTZ R70, R44.reuse, R70, R45 ;  /* 0x000000462c467223 */ /* 0x040fe2000001002d */
[--C-:B------:R-:W-:Y:S02]  /*1d20*/  @P6 HADD2.F32 R23, -RZ, R17.reuse.H0_H0 ;  /* 0x20000011ff176230 */ /* 0x100fe40000004100 */
[----:B------:R-:W-:Y:S01]  /*1d30*/  FFMA.FTZ R44, R44, R74, R67 ;  /* 0x0000004a2c2c7223 */ /* 0x000fe20000010043 */
[----:B------:R-:W-:-:S02]  /*1d40*/  @P5 HADD2.F32 R72, -RZ, R17.H1_H1 ;  /* 0x30000011ff485230 */ /* 0x000fc40000004100 */
[----:B------:R-:W-:Y:S02]  /*1d50*/  HFMA2 R17, -RZ, RZ, 0, 0 ;  /* 0x00000000ff117431 */ /* 0x000fe400000001ff */
[----:B------:R-:W-:Y:S02]  /*1d60*/  @P6 HADD2.F32 R67, -RZ, R5.H0_H0 ;  /* 0x20000005ff436230 */ /* 0x000fe40000004100 */
[----:B------:R-:W-:Y:S01]  /*1d70*/  FMUL.FTZ R21, R66, R63 ;  /* 0x0000003f42157220 */ /* 0x000fe20000410000 */
[----:B------:R-:W-:Y:S01]  /*1d80*/  FMUL.FTZ R45, R22, UR16 ;  /* 0x00000010162d7c20 */ /* 0x000fe20008410000 */
[----:B------:R-:W-:Y:S01]  /*1d90*/  FMUL.FTZ R20, R20, UR16 ;  /* 0x0000001014147c20 */ /* 0x000fe20008410000 */
[----:B------:R-:W-:Y:S01]  /*1da0*/  CS2R R40, SRZ ;  /* 0x0000000000287805 */ /* 0x000fe2000001ff00 */
[----:B------:R-:W-:Y:S02]  /*1db0*/  @P4 HADD2.F32 R74, -RZ, R18.H0_H0 ;  /* 0x20000012ff4a4230 */ /* 0x000fe40000004100 */
[----:B------:R-:W-:Y:S01]  /*1dc0*/  @P5 FMUL.FTZ R41, R72, R45 ;  /* 0x0000002d48295220 */ /* 0x000fe20000410000 */
[----:B------:R-:W-:-:S02]  /*1dd0*/  @P4 HADD2.F32 R76, -RZ, R6.H0_H0 ;  /* 0x20000006ff4c4230 */ /* 0x000fc40000004100 */
[----:B------:R-:W-:Y:S01]  /*1de0*/  FMUL.FTZ R21, R21, UR16 ;  /* 0x0000001015157c20 */ /* 0x000fe20008410000 */
[-C--:B------:R-:W-:Y:S01]  /*1df0*/  @P6 FMUL.FTZ R40, R23, R20.reuse ;  /* 0x0000001417286220 */ /* 0x080fe20000410000 */
[----:B------:R-:W-:Y:S01]  /*1e00*/  @P6 FMUL.FTZ R17, R67, R20 ;  /* 0x0000001443116220 */ /* 0x000fe20000410000 */
[----:B------:R-:W-:Y:S01]  /*1e10*/  @P5 HADD2.F32 R72, -RZ, R5.H1_H1 ;  /* 0x30000005ff485230 */ /* 0x000fe20000004100 */
[----:B------:R-:W-:Y:S02]  /*1e20*/  CS2R R66, SRZ ;  /* 0x0000000000427805 */ /* 0x000fe4000001ff00 */
[----:B------:R-:W-:Y:S01]  /*1e30*/  CS2R R22, SRZ ;  /* 0x0000000000167805 */ /* 0x000fe2000001ff00 */
[-C--:B------:R-:W-:Y:S01]  /*1e40*/  FMUL.FTZ R68, R68, R63.reuse ;  /* 0x0000003f44447220 */ /* 0x080fe20000410000 */
[-C--:B------:R-:W-:Y:S01]  /*1e50*/  FMUL.FTZ R70, R70, R63.reuse ;  /* 0x0000003f46467220 */ /* 0x080fe20000410000 */
[----:B------:R-:W-:Y:S01]  /*1e60*/  FMUL.FTZ R44, R44, R63 ;  /* 0x0000003f2c2c7220 */ /* 0x000fe20000410000 */
[-C--:B------:R-:W-:Y:S01]  /*1e70*/  @P4 FMUL.FTZ R66, R74, R21.reuse ;  /* 0x000000154a424220 */ /* 0x080fe20000410000 */
[----:B------:R-:W-:Y:S01]  /*1e80*/  @P4 FMUL.FTZ R22, R76, R21 ;  /* 0x000000154c164220 */ /* 0x000fe20000410000 */
[----:B------:R-:W-:Y:S01]  /*1e90*/  MOV R20, RZ ;  /* 0x000000ff00147202 */ /* 0x000fe20000000f00 */
[----:B------:R-:W-:-:S02]  /*1ea0*/  HFMA2 R21, -RZ, RZ, 0, 0 ;  /* 0x00000000ff157431 */ /* 0x000fc400000001ff */
[--C-:B------:R-:W-:Y:S02]  /*1eb0*/  @P2 HADD2.F32 R78, -RZ, R7.reuse.H0_H0 ;  /* 0x20000007ff4e2230 */ /* 0x100fe40000004100 */
[----:B------:R-:W-:Y:S01]  /*1ec0*/  @P5 FMUL.FTZ R20, R72, R45 ;  /* 0x0000002d48145220 */ /* 0x000fe20000410000 */
[----:B------:R-:W-:Y:S02]  /*1ed0*/  @P3 HADD2.F32 R74, -RZ, R6.H1_H1 ;  /* 0x30000006ff4a3230 */ /* 0x000fe40000004100 */
[----:B------:R-:W-:Y:S01]  /*1ee0*/  FMUL.FTZ R69, R70, UR16 ;  /* 0x0000001046457c20 */ /* 0x000fe20008410000 */
[----:B------:R-:W-:Y:S02]  /*1ef0*/  @P1 HADD2.F32 R71, -RZ, R7.H1_H1 ;  /* 0x30000007ff471230 */ /* 0x000fe40000004100 */
[----:B------:R-:W-:Y:S01]  /*1f00*/  FMUL.FTZ R72, R44, UR16 ;  /* 0x000000102c487c20 */ /* 0x000fe20008410000 */
[----:B------:R-:W-:Y:S01]  /*1f10*/  FMUL.FTZ R63, R68, UR16 ;  /* 0x00000010443f7c20 */ /* 0x000fe20008410000 */
[----:B------:R-:W-:Y:S01]  /*1f20*/  @P2 HADD2.F32 R16, -RZ, R19.H0_H0 ;  /* 0x20000013ff102230 */ /* 0x000fe20000004100 */
[----:B------:R-:W-:Y:S01]  /*1f30*/  MOV R70, RZ ;  /* 0x000000ff00467202 */ /* 0x000fe20000000f00 */
[----:B------:R-:W-:-:S02]  /*1f40*/  @P3 HADD2.F32 R18, -RZ, R18.H1_H1 ;  /* 0x30000012ff123230 */ /* 0x000fc40000004100 */
[----:B------:R-:W-:Y:S01]  /*1f50*/  @P2 FMUL.FTZ R23, R78, R69 ;  /* 0x000000454e172220 */ /* 0x000fe20000410000 */
[----:B------:R-:W-:Y:S02]  /*1f60*/  @P1 HADD2.F32 R19, -RZ, R19.H1_H1 ;  /* 0x30000013ff131230 */ /* 0x000fe40000004100 */
[-C--:B------:R-:W-:Y:S01]  /*1f70*/  @P1 FMUL.FTZ R70, R71, R72.reuse ;  /* 0x0000004847461220 */ /* 0x080fe20000410000 */
[-C--:B------:R-:W-:Y:S01]  /*1f80*/  @P3 FMUL.FTZ R21, R74, R63.reuse ;  /* 0x0000003f4a153220 */ /* 0x080fe20000410000 */
[----:B------:R-:W-:Y:S01]  /*1f90*/  CS2R R44, SRZ ;  /* 0x00000000002c7805 */ /* 0x000fe2000001ff00 */
[----:B------:R-:W-:Y:S01]  /*1fa0*/  @P3 FMUL.FTZ R67, R18, R63 ;  /* 0x0000003f12433220 */ /* 0x000fe20000410000 */
[----:B------:R-:W-:Y:S01]  /*1fb0*/  @P2 FMUL.FTZ R44, R16, R69 ;  /* 0x00000045102c2220 */ /* 0x000fe20000410000 */
[----:B------:R-:W-:Y:S01]  /*1fc0*/  @P1 FMUL.FTZ R45, R19, R72 ;  /* 0x00000048132d1220 */ /* 0x000fe20000410000 */
[----:B------:R-:W-:Y:S02]  /*1fd0*/  F2FP.F16.F32.PACK_AB R19, R70, R23 ;  /* 0x000000174613723e */ /* 0x000fe400000000ff */
[----:B------:R-:W-:-:S02]  /*1fe0*/  F2FP.F16.F32.PACK_AB R18, R21, R22 ;  /* 0x000000161512723e */ /* 0x000fc400000000ff */
[----:B------:R-:W-:Y:S02]  /*1ff0*/  F2FP.F16.F32.PACK_AB R17, R20, R17 ;  /* 0x000000111411723e */ /* 0x000fe400000000ff */
[----:B------:R-:W-:Y:S01]  /*2000*/  F2FP.F16.F32.PACK_AB R16, R2, R3 ;  /* 0x000000030210723e */ /* 0x000fe200000000ff */
[----:B------:R-:W-:Y:S06]  /*2010*/  BRA `(.L_x_1003) ;  /* 0x0000000400b07947 */ /* 0x000fec0003800000 */
.L_x_1004:
[-CC-:B------:R-:W-:Y:S01]  /*2020*/  FFMA.FTZ R3, R3, R78.reuse, R79.reuse ;  /* 0x0000004e03037223 */ /* 0x180fe2000001004f */
[-C--:B------:R-:W-:Y:S01]  /*2030*/  FFMA.FTZ R15, R23, R78.reuse, R79 ;  /* 0x0000004e170f7223 */ /* 0x080fe2000001004f */
[----:B------:R-:W-:Y:S01]  /*2040*/  LOP3.LUT P1, RZ, R82, 0xff, RZ, 0xc0, !PT ;  /* 0x000000ff52ff7812 */ /* 0x000fe2000782c0ff */
[--C-:B-----5:R-:W-:Y:S02]  /*2050*/  HADD2.F32 R23, -RZ, R8.reuse.H0_H0 ;  /* 0x20000008ff177230 */ /* 0x120fe40000004100 */
[----:B------:R-:W-:Y:S01]  /*2060*/  FADD.FTZ R3, R70, -R3 ;  /* 0x8000000346037221 */ /* 0x000fe20000010000 */
[-C--:B------:R-:W-:Y:S01]  /*2070*/  FFMA.FTZ R72, R72, R78.reuse, R79 ;  /* 0x0000004e48487223 */ /* 0x080fe2000001004f */
[----:B------:R-:W-:Y:S01]  /*2080*/  HADD2.F32 R12, -RZ, R8.H1_H1 ;  /* 0x30000008ff0c7230 */ /* 0x000fe20000004100 */
[----:B------:R-:W-:Y:S01]  /*2090*/  LOP3.LUT P6, RZ, R73, 0xff, RZ, 0xc0, !PT ;  /* 0x000000ff49ff7812 */ /* 0x000fe200078cc0ff */
[----:B------:R-:W-:Y:S01]  /*20a0*/  FFMA.FTZ R23, R44, R3, R23 ;  /* 0x000000032c177223 */ /* 0x000fe20000010017 */
[----:B------:R-:W-:Y:S01]  /*20b0*/  FADD.FTZ R65, R65, -R72 ;  /* 0x8000004841417221 */ /* 0x000fe20000010000 */
[----:B------:R-:W-:Y:S01]  /*20c0*/  LOP3.LUT P5, RZ, R75, 0xff, RZ, 0xc0, !PT ;  /* 0x000000ff4bff7812 */ /* 0x000fe200078ac0ff */
[-CC-:B------:R-:W-:Y:S01]  /*20d0*/  FFMA.FTZ R13, R66, R78.reuse, R79.reuse ;  /* 0x0000004e420d7223 */ /* 0x180fe2000001004f */
[----:B------:R-:W-:Y:S01]  /*20e0*/  FMUL.FTZ R70, R23, R63 ;  /* 0x0000003f17467220 */ /* 0x000fe20000410000 */
[----:B------:R-:W-:Y:S01]  /*20f0*/  LOP3.LUT P2, RZ, R71, 0xff, RZ, 0xc0, !PT ;  /* 0x000000ff47ff7812 */ /* 0x000fe2000784c0ff */
[----:B------:R-:W-:Y:S01]  /*2100*/  FFMA.FTZ R14, R64, R78, R79 ;  /* 0x0000004e400e7223 */ /* 0x000fe2000001004f */
[----:B------:R-:W-:-:S02]  /*2110*/  @P1 HADD2.F32 R73, -RZ, R16.H0_H0 ;  /* 0x20000010ff491230 */ /* 0x000fc40000004100 */
[----:B------:R-:W-:Y:S01]  /*2120*/  FMUL.FTZ R70, R70, UR16 ;  /* 0x0000001046467c20 */ /* 0x000fe20008410000 */
[----:B------:R-:W-:Y:S02]  /*2130*/  @P1 HADD2.F32 R75, -RZ, R4.H0_H0 ;  /* 0x20000004ff4b1230 */ /* 0x000fe40000004100 */
[--C-:B------:R-:W-:Y:S01]  /*2140*/  FFMA.FTZ R66, R2, R78, R79.reuse ;  /* 0x0000004e02427223 */ /* 0x100fe2000001004f */
[----:B------:R-:W-:Y:S01]  /*2150*/  FFMA.FTZ R12, R44, R65, R12 ;  /* 0x000000412c0c7223 */ /* 0x000fe2000001000c */
[----:B------:R-:W-:Y:S02]  /*2160*/  CS2R R64, SRZ ;  /* 0x0000000000407805 */ /* 0x000fe4000001ff00 */
[----:B------:R-:W-:Y:S01]  /*2170*/  CS2R R2, SRZ ;  /* 0x0000000000027805 */ /* 0x000fe2000001ff00 */
[-C--:B------:R-:W-:Y:S01]  /*2180*/  @P1 FMUL.FTZ R64, R73, R70.reuse ;  /* 0x0000004649401220 */ /* 0x080fe20000410000 */
[----:B------:R-:W-:Y:S01]  /*2190*/  @P1 FMUL.FTZ R3, R75, R70 ;  /* 0x000000464b031220 */ /* 0x000fe20000410000 */
[----:B------:R-:W-:Y:S01]  /*21a0*/  ISETP.GE.U32.AND P1, PT, R40, RZ, PT ;  /* 0x000000ff2800720c */ /* 0x000fe20003f26070 */
[-C--:B------:R-:W-:Y:S01]  /*21b0*/  FFMA.FTZ R68, R68, R78.reuse, R79 ;  /* 0x0000004e44447223 */ /* 0x080fe2000001004f */
[----:B------:R-:W-:Y:S01]  /*21c0*/  FMUL.FTZ R71, R12, R63 ;  /* 0x0000003f0c477220 */ /* 0x000fe20000410000 */
[----:B------:R-:W-:Y:S01]  /*21d0*/  LOP3.LUT P4, RZ, R83, 0xff, RZ, 0xc0, !PT ;  /* 0x000000ff53ff7812 */ /* 0x000fe2000788c0ff */
[----:B------:R-:W-:Y:S01]  /*21e0*/  @P2 HADD2.F32 R16, -RZ, R16.H1_H1 ;  /* 0x30000010ff102230 */ /* 0x000fe20000004100 */
[----:B------:R-:W-:Y:S01]  /*21f0*/  ISETP.GE.U32.AND.EX P1, PT, R41, 0x1000000, PT, P1 ;  /* 0x010000002900780c */ /* 0x000fe20003f26110 */
[----:B------:R-:W-:Y:S01]  /*2200*/  FADD.FTZ R41, R22, -R13 ;  /* 0x8000000d16297221 */ /* 0x000fe20000010000 */
[--C-:B------:R-:W-:Y:S01]  /*2210*/  HADD2.F32 R13, -RZ, R9.reuse.H0_H0 ;  /* 0x20000009ff0d7230 */ /* 0x100fe20000004100 */
[----:B------:R-:W-:Y:S01]  /*2220*/  LOP3.LUT P3, RZ, R76, 0xff, RZ, 0xc0, !PT ;  /* 0x000000ff4cff7812 */ /* 0x000fe2000786c0ff */
[----:B------:R-:W-:Y:S01]  /*2230*/  FADD.FTZ R45, R45, -R68 ;  /* 0x800000442d2d7221 */ /* 0x000fe20000010000 */
[----:B------:R-:W-:Y:S01]  /*2240*/  FMUL.FTZ R71, R71, UR16 ;  /* 0x0000001047477c20 */ /* 0x000fe20008410000 */
[----:B------:R-:W-:Y:S01]  /*2250*/  FADD.FTZ R15, R20, -R15 ;  /* 0x8000000f140f7221 */ /* 0x000fe20000010000 */
[----:B------:R-:W-:Y:S01]  /*2260*/  FFMA.FTZ R69, R69, R78, R79 ;  /* 0x0000004e45457223 */ /* 0x000fe2000001004f */
[----:B------:R-:W-:Y:S01]  /*2270*/  FADD.FTZ R21, R21, -R14 ;  /* 0x8000000e15157221 */ /* 0x000fe20000010000 */
[----:B------:R-:W-:Y:S01]  /*2280*/  FFMA.FTZ R20, R44, R45, R13 ;  /* 0x0000002d2c147223 */ /* 0x000fe2000001000d */
[----:B------:R-:W-:Y:S01]  /*2290*/  @P2 FMUL.FTZ R65, R16, R71 ;  /* 0x0000004710412220 */ /* 0x000fe20000410000 */
[----:B------:R-:W-:-:S02]  /*22a0*/  HADD2.F32 R13, -RZ, R9.H1_H1 ;  /* 0x30000009ff0d7230 */ /* 0x000fc40000004100 */
[----:B------:R-:W-:Y:S01]  /*22b0*/  FADD.FTZ R69, R74, -R69 ;  /* 0x800000454a457221 */ /* 0x000fe20000010000 */
[----:B------:R-:W-:Y:S02]  /*22c0*/  HADD2.F32 R14, -RZ, R10.H0_H0 ;  /* 0x2000000aff0e7230 */ /* 0x000fe40000004100 */
[----:B------:R-:W-:Y:S01]  /*22d0*/  FADD.FTZ R67, R67, -R66 ;  /* 0x8000004243437221 */ /* 0x000fe20000010000 */
[----:B------:R-:W-:Y:S02]  /*22e0*/  @P2 HADD2.F32 R72, -RZ, R4.H1_H1 ;  /* 0x30000004ff482230 */ /* 0x000fe40000004100 */
[C---:B------:R-:W-:Y:S01]  /*22f0*/  FFMA.FTZ R13, R44.reuse, R41, R13 ;  /* 0x000000292c0d7223 */ /* 0x040fe2000001000d */
[----:B------:R-:W-:Y:S02]  /*2300*/  HADD2.F32 R16, -RZ, R10.H1_H1 ;  /* 0x3000000aff107230 */ /* 0x000fe40000004100 */
[----:B------:R-:W-:Y:S01]  /*2310*/  FFMA.FTZ R14, R44, R21, R14 ;  /* 0x000000152c0e7223 */ /* 0x000fe2000001000e */
[----:B------:R-:W-:-:S02]  /*2320*/  HADD2.F32 R40, -RZ, R11.H1_H1 ;  /* 0x3000000bff287230 */ /* 0x000fc40000004100 */
[----:B------:R-:W-:Y:S01]  /*2330*/  @P2 FMUL.FTZ R2, R72, R71 ;  /* 0x0000004748022220 */ /* 0x000fe20000410000 */
[--C-:B------:R-:W-:Y:S02]  /*2340*/  @P6 HADD2.F32 R66, -RZ, R17.reuse.H0_H0 ;  /* 0x20000011ff426230 */ /* 0x100fe40000004100 */
[C---:B------:R-:W-:Y:S01]  /*2350*/  FFMA.FTZ R21, R44.reuse, R15, R16 ;  /* 0x0000000f2c157223 */ /* 0x040fe20000010010 */
[----:B------:R-:W-:Y:S01]  /*2360*/  @P5 HADD2.F32 R45, -RZ, R17.H1_H1 ;  /* 0x30000011ff2d5230 */ /* 0x000fe20000004100 */
[----:B------:R-:W-:Y:S01]  /*2370*/  LOP3.LUT P2, RZ, R77, 0xff, RZ, 0xc0, !PT ;  /* 0x000000ff4dff7812 */ /* 0x000fe2000784c0ff */
[----:B------:R-:W-:Y:S02]  /*2380*/  HADD2.F32 R22, -RZ, R11.H0_H0 ;  /* 0x2000000bff167230 */ /* 0x000fe40000004100 */
[----:B------:R-:W-:Y:S01]  /*2390*/  FFMA.FTZ R15, R44, R69, R40 ;  /* 0x000000452c0f7223 */ /* 0x000fe20000010028 */
[----:B------:R-:W-:Y:S01]  /*23a0*/  FMUL.FTZ R17, R20, R63 ;  /* 0x0000003f14117220 */ /* 0x000fe20000410000 */
[----:B------:R-:W-:-:S02]  /*23b0*/  @P4 HADD2.F32 R69, -RZ, R18.H0_H0 ;  /* 0x20000012ff454230 */ /* 0x000fc40000004100 */
[----:B------:R-:W-:Y:S02]  /*23c0*/  HFMA2 R16, -RZ, RZ, 0, 0 ;  /* 0x00000000ff107431 */ /* 0x000fe400000001ff */
[----:B------:R-:W-:Y:S02]  /*23d0*/  @P3 HADD2.F32 R70, -RZ, R18.H1_H1 ;  /* 0x30000012ff463230 */ /* 0x000fe40000004100 */
[----:B------:R-:W-:Y:S01]  /*23e0*/  FMUL.FTZ R18, R13, R63 ;  /* 0x0000003f0d127220 */ /* 0x000fe20000410000 */
[----:B------:R-:W-:Y:S02]  /*23f0*/  @P6 HADD2.F32 R68, -RZ, R5.H0_H0 ;  /* 0x20000005ff446230 */ /* 0x000fe40000004100 */
[----:B------:R-:W-:Y:S01]  /*2400*/  FMUL.FTZ R17, R17, UR16 ;  /* 0x0000001011117c20 */ /* 0x000fe20008410000 */
[----:B------:R-:W-:Y:S01]  /*2410*/  FFMA.FTZ R22, R44, R67, R22 ;  /* 0x000000432c167223 */ /* 0x000fe20000010016 */
        /* <DEDUP_REMOVED lines=43> */
[----:B------:R-:W-:-:S07]  /*26d0*/  F2FP.F16.F32.PACK_AB R16, R2, R3 ;  /* 0x000000030210723e */ /* 0x000fce00000000ff */
.L_x_1003:
        /* <DEDUP_REMOVED lines=21> */
.L_x_999:
        /* <DEDUP_REMOVED lines=24> */
.L_x_998:
[----:B------:R-:W-:Y:S05]  /*29b0*/  BSYNC B0 ;  /* 0x0000000000007941 */ /* 0x000fea0003800000 */
.L_x_997:
        /* <DEDUP_REMOVED lines=63> */
[----:B-1----:R-:W-:-:S03]  /*2db0*/  FADD.FTZ R4, R4, R7 ;  /* 0x0000000704047221 */ /* 0x002fc60000010000 */
[----:B------:R-:W-:Y:S02]  /*2dc0*/  IADD3.X R3, PT, PT, RZ, RZ, RZ, P0, !PT ;  /* 0x000000ffff037210 */ /* 0x000fe400007fe4ff */
[C---:B------:R-:W-:Y:S01]  /*2dd0*/  SHF.L.U32 R7, R0.reuse, 0x2, RZ ;  /* 0x0000000200077819 */ /* 0x040fe200000006ff */
[----:B--2---:R-:W-:Y:S01]  /*2de0*/  FADD.FTZ R5, RZ, R5 ;  /* 0x00000005ff057221 */ /* 0x004fe20000010000 */
[----:B------:R-:W-:Y:S02]  /*2df0*/  SHF.L.U64.HI R8, R0, 0x2, R3 ;  /* 0x0000000200087819 */ /* 0x000fe40000010203 */
[C---:B------:R-:W-:Y:S01]  /*2e00*/  IADD3 R2, P0, PT, R7.reuse, UR22, RZ ;  /* 0x0000001607027c10 */ /* 0x040fe2000ff1e0ff */
[----:B---3--:R-:W-:Y:S01]  /*2e10*/  FADD.FTZ R17, R4, R17 ;  /* 0x0000001104117221 */ /* 0x008fe20000010000 */
[----:B------:R-:W-:Y:S02]  /*2e20*/  IADD3 R4, P1, PT, R7, UR20, RZ ;  /* 0x0000001407047c10 */ /* 0x000fe4000ff3e0ff */
[----:B------:R-:W-:Y:S01]  /*2e30*/  IADD3.X R3, PT, PT, R8, UR23, RZ, P0, !PT ;  /* 0x0000001708037c10 */ /* 0x000fe200087fe4ff */
[----:B----4-:R-:W-:Y:S01]  /*2e40*/  FADD.FTZ R0, R5, R6 ;  /* 0x0000000605007221 */ /* 0x010fe20000010000 */
[----:B------:R-:W-:-:S02]  /*2e50*/  IADD3 R6, P2, PT, R7, UR10, RZ ;  /* 0x0000000a07067c10 */ /* 0x000fc4000ff5e0ff */
        /* <DEDUP_REMOVED lines=12> */
.L_x_1000:
        /* <DEDUP_REMOVED lines=8> */
.L_x_1007:
[----:B------:R-:W-:Y:S05]  /*2fa0*/  BSYNC B2 ;  /* 0x0000000000027941 */ /* 0x000fea0003800000 */
.L_x_1006:
        /* <DEDUP_REMOVED lines=8> */
.L_x_1008:
[----:B------:R-:W-:Y:S01]  /*3030*/  FADD.FTZ R18, R19, R18 ;  /* 0x0000001213127221 */ /* 0x000fe20000010000 */
[----:B------:R-:W-:-:S04]  /*3040*/  HFMA2 R89, -RZ, RZ, 0, 1.1920928955078125e-07 ;  /* 0x00000002ff597431 */ /* 0x000fc800000001ff */
[----:B------:R-:W-:Y:S02]  /*3050*/  MOV R88, R18 ;  /* 0x0000001200587202 */ /* 0x000fe40000000f00 */
[----:B------:R-:W-:-:S07]  /*3060*/  MOV R17, R80 ;  /* 0x0000005000117202 */ /* 0x000fce0000000f00 */
[----:B------:R-:W-:Y:S05]  /*3070*/  WARPSYNC.COLLECTIVE R87, `(.L_x_1009) ;  /* 0x0000000057087348 */ /* 0x000fea0003c00000 */
[----:B------:R0:W1:Y:S02]  /*3080*/  SHFL.BFLY P3, R80, R88, R89, R90 ;  /* 0x0c00005958507389 */ /* 0x000064000006005a */
[----:B01----:R-:W-:Y:S05]  /*3090*/  ENDCOLLECTIVE ;  /* 0x000000000000791b */ /* 0x003fea0003800000 */
.L_x_1009:
[----:B------:R-:W-:-:S05]  /*30a0*/  FADD.FTZ R17, R16, R17 ;  /* 0x0000001110117221 */ /* 0x000fca0000010000 */
[----:B------:R-:W-:Y:S02]  /*30b0*/  MOV R88, R17 ;  /* 0x0000001100587202 */ /* 0x000fe40000000f00 */
[----:B------:R-:W-:-:S07]  /*30c0*/  MOV R79, R80 ;  /* 0x00000050004f7202 */ /* 0x000fce0000000f00 */
[----:B------:R-:W-:Y:S05]  /*30d0*/  WARPSYNC.COLLECTIVE R87, `(.L_x_1010) ;  /* 0x0000000057087348 */ /* 0x000fea0003c00000 */
[----:B------:R0:W1:Y:S02]  /*30e0*/  SHFL.BFLY P3, R80, R88, R89, R90 ;  /* 0x0c00005958507389 */ /* 0x000064000006005a */
[----:B01----:R-:W-:Y:S05]  /*30f0*/  ENDCOLLECTIVE ;  /* 0x000000000000791b */ /* 0x003fea0003800000 */
.L_x_1010:
[----:B------:R-:W-:Y:S01]  /*3100*/  FADD.FTZ R84, R18, R79 ;  /* 0x0000004f12547221 */ /* 0x000fe20000010000 */
[----:B------:R-:W-:-:S04]  /*3110*/  HFMA2 R89, -RZ, RZ, 0, 2.384185791015625e-07 ;  /* 0x00000004ff597431 */ /* 0x000fc800000001ff */
[----:B------:R-:W-:Y:S02]  /*3120*/  MOV R88, R84 ;  /* 0x0000005400587202 */ /* 0x000fe40000000f00 */
[----:B------:R-:W-:-:S07]  /*3130*/  MOV R78, R80 ;  /* 0x00000050004e7202 */ /* 0x000fce0000000f00 */
[----:B------:R-:W-:Y:S05]  /*3140*/  WARPSYNC.COLLECTIVE R87, `(.L_x_1011) ;  /* 0x0000000057087348 */ /* 0x000fea0003c00000 */
[----:B------:R0:W1:Y:S02]  /*3150*/  SHFL.BFLY P3, R80, R88, R89, R90 ;  /* 0x0c00005958507389 */ /* 0x000064000006005a */
[----:B01----:R-:W-:Y:S05]  /*3160*/  ENDCOLLECTIVE ;  /* 0x000000000000791b */ /* 0x003fea0003800000 */
.L_x_1011:
[----:B------:R-:W-:-:S05]  /*3170*/  FADD.FTZ R85, R17, R78 ;  /* 0x0000004e11557221 */ /* 0x000fca0000010000 */
[----:B------:R-:W-:Y:S02]  /*3180*/  MOV R88, R85 ;  /* 0x0000005500587202 */ /* 0x000fe40000000f00 */
[----:B------:R-:W-:-:S07]  /*3190*/  MOV R79, R80 ;  /* 0x00000050004f7202 */ /* 0x000fce0000000f00 */
[----:B------:R-:W-:Y:S05]  /*31a0*/  WARPSYNC.COLLECTIVE R87, `(.L_x_1012) ;  /* 0x0000000057087348 */ /* 0x000fea0003c00000 */
[----:B------:R0:W1:Y:S02]  /*31b0*/  SHFL.BFLY P3, R80, R88, R89, R90 ;  /* 0x0c00005958507389 */ /* 0x000064000006005a */
[----:B01----:R-:W-:Y:S05]  /*31c0*/  ENDCOLLECTIVE ;  /* 0x000000000000791b */ /* 0x003fea0003800000 */
.L_x_1012:
[----:B------:R-:W-:Y:S01]  /*31d0*/  FADD.FTZ R86, R84, R79 ;  /* 0x0000004f54567221 */ /* 0x000fe20000010000 */
[----:B------:R-:W-:-:S04]  /*31e0*/  HFMA2 R89, -RZ, RZ, 0, 4.76837158203125e-07 ;  /* 0x00000008ff597431 */ /* 0x000fc800000001ff */
[----:B------:R-:W-:Y:S02]  /*31f0*/  MOV R88, R86 ;  /* 0x0000005600587202 */ /* 0x000fe40000000f00 */
[----:B------:R-:W-:-:S07]  /*3200*/  MOV R78, R80 ;  /* 0x00000050004e7202 */ /* 0x000fce0000000f00 */
[----:B------:R-:W-:Y:S05]  /*3210*/  WARPSYNC.COLLECTIVE R87, `(.L_x_1013) ;  /* 0x0000000057087348 */ /* 0x000fea0003c00000 */
[----:B------:R0:W1:Y:S02]  /*3220*/  SHFL.BFLY P3, R80, R88, R89, R90 ;  /* 0x0c00005958507389 */ /* 0x000064000006005a */
[----:B01----:R-:W-:Y:S05]  /*3230*/  ENDCOLLECTIVE ;  /* 0x000000000000791b */ /* 0x003fea0003800000 */
.L_x_1013:
[----:B------:R-:W-:-:S05]  /*3240*/  FADD.FTZ R19, R85, R78 ;  /* 0x0000004e55137221 */ /* 0x000fca0000010000 */
[----:B------:R-:W-:Y:S02]  /*3250*/  MOV R88, R19 ;  /* 0x0000001300587202 */ /* 0x000fe40000000f00 */
[----:B------:R-:W-:-:S07]  /*3260*/  MOV R79, R80 ;  /* 0x00000050004f7202 */ /* 0x000fce0000000f00 */
[----:B------:R-:W-:Y:S05]  /*3270*/  WARPSYNC.COLLECTIVE R87, `(.L_x_1014) ;  /* 0x0000000057087348 */ /* 0x000fea0003c00000 */
[----:B------:R0:W1:Y:S02]  /*3280*/  SHFL.BFLY P3, R80, R88, R89, R90 ;  /* 0x0c00005958507389 */ /* 0x000064000006005a */
[----:B01----:R-:W-:Y:S05]  /*3290*/  ENDCOLLECTIVE ;  /* 0x000000000000791b */ /* 0x003fea0003800000 */
.L_x_1014:
[----:B------:R-:W-:Y:S01]  /*32a0*/  FADD.FTZ R78, R86, R79 ;  /* 0x0000004f564e7221 */ /* 0x000fe20000010000 */
[----:B------:R-:W-:-:S04]  /*32b0*/  HFMA2 R89, -RZ, RZ, 0, 9.5367431640625e-07 ;  /* 0x00000010ff597431 */ /* 0x000fc800000001ff */
[----:B------:R-:W-:Y:S02]  /*32c0*/  MOV R88, R78 ;  /* 0x0000004e00587202 */ /* 0x000fe40000000f00 */
[----:B------:R-:W-:-:S07]  /*32d0*/  MOV R16, R80 ;  /* 0x0000005000107202 */ /* 0x000fce0000000f00 */
[----:B------:R-:W-:Y:S05]  /*32e0*/  WARPSYNC.COLLECTIVE R87, `(.L_x_1015) ;  /* 0x0000000057087348 */ /* 0x000fea0003c00000 */
[----:B------:R0:W1:Y:S02]  /*32f0*/  SHFL.BFLY P3, R80, R88, R89, R90 ;  /* 0x0c00005958507389 */ /* 0x000064000006005a */
[----:B01----:R-:W-:Y:S05]  /*3300*/  ENDCOLLECTIVE ;  /* 0x000000000000791b */ /* 0x003fea0003800000 */
.L_x_1015:
[----:B------:R-:W-:-:S05]  /*3310*/  FADD.FTZ R79, R19, R16 ;  /* 0x00000010134f7221 */ /* 0x000fca0000010000 */
[----:B------:R-:W-:Y:S02]  /*3320*/  MOV R88, R79 ;  /* 0x0000004f00587202 */ /* 0x000fe40000000f00 */
[----:B------:R-:W-:-:S07]  /*3330*/  MOV R81, R80 ;  /* 0x0000005000517202 */ /* 0x000fce0000000f00 */
[----:B------:R-:W-:Y:S05]  /*3340*/  WARPSYNC.COLLECTIVE R87, `(.L_x_1016) ;  /* 0x0000000057087348 */ /* 0x000fea0003c00000 */
[----:B------:R0:W1:Y:S02]  /*3350*/  SHFL.BFLY P3, R80, R88, R89, R90 ;  /* 0x0c00005958507389 */ /* 0x000064000006005a */
[----:B01----:R-:W-:Y:S05]  /*3360*/  ENDCOLLECTIVE ;  /* 0x000000000000791b */ /* 0x003fea0003800000 */
.L_x_1016:
[----:B------:R-:W-:Y:S05]  /*3370*/  BRA `(.L_x_1017) ;  /* 0xffffffd800307947 */ /* 0x000fea000383ffff */
.L_x_1018:
        /* <DEDUP_REMOVED lines=16> */
.L_x_6371:


//--------------------- .text._ZN10layer_norm22ln_bwd_finalize_kernelINS_22Kernel_traits_finalizeILj256E6__halfS2_S2_S2_fjLb1ELj1024ELj4ENS_18Kernel_traits_baseILj256ES2_S2_S2_S2_fjLj1024EEEEELb1ELb0EEEvNS_9BwdParamsE --------------------------
	.section	.text._ZN10layer_norm22ln_bwd_finalize_kernelINS_22Kernel_traits_finalizeILj256E6__halfS2_S2_S2_fjLb1ELj1024ELj4ENS_18Kernel_traits_baseILj256ES2_S2_S2_S2_fjLj1024EEEEELb1ELb0EEEvNS_9BwdParamsE,"ax",@progbits
	.align	128
        .global         _ZN10layer_norm22ln_bwd_finalize_kernelINS_22Kernel_traits_finalizeILj256E6__halfS2_S2_S2_fjLb1ELj1024ELj4ENS_18Kernel_traits_baseILj256ES2_S2_S2_S2_fjLj1024EEEEELb1ELb0EEEvNS_9BwdParamsE
        .type           _ZN10layer_norm22ln_bwd_finalize_kernelINS_22Kernel_traits_finalizeILj256E6__halfS2_S2_S2_fjLb1ELj1024ELj4ENS_18Kernel_traits_baseILj256ES2_S2_S2_S2_fjLj1024EEEEELb1ELb0EEEvNS_9BwdParamsE,@function
        .size           _ZN10layer_norm22ln_bwd_finalize_kernelINS_22Kernel_traits_finalizeILj256E6__halfS2_S2_S2_fjLb1ELj1024ELj4ENS_18Kernel_traits_baseILj256ES2_S2_S2_S2_fjLj1024EEEEELb1ELb0EEEvNS_9BwdParamsE,(.L_x_6372 - _ZN10layer_norm22ln_bwd_finalize_kernelINS_22Kernel_traits_finalizeILj256E6__halfS2_S2_S2_fjLb1ELj1024ELj4ENS_18Kernel_traits_baseILj256ES2_S2_S2_S2_fjLj1024EEEEELb1ELb0EEEvNS_9BwdParamsE)
        .other          _ZN10layer_norm22ln_bwd_finalize_kernelINS_22Kernel_traits_finalizeILj256E6__halfS2_S2_S2_fjLb1ELj1024ELj4ENS_18Kernel_traits_baseILj256ES2_S2_S2_S2_fjLj1024EEEEELb1ELb0EEEvNS_9BwdParamsE,@"STO_CUDA_ENTRY STV_DEFAULT"
_ZN10layer_norm22ln_bwd_finalize_kernelINS_22Kernel_traits_finalizeILj256E6__halfS2_S2_S2_fjLb1ELj1024ELj4ENS_18Kernel_traits_baseILj256ES2_S2_S2_S2_fjLj1024EEEEELb1ELb0EEEvNS_9BwdParamsE:
.text._ZN10layer_norm22ln_bwd_finalize_kernelINS_22Kernel_traits_finalizeILj256E6__halfS2_S2_S2_fjLb1ELj1024ELj4ENS_18Kernel_traits_baseILj256ES2_S2_S2_S2_fjLj1024EEEEELb1ELb0EEEvNS_9BwdParamsE:
        /* <DEDUP_REMOVED lines=57> */
.L_x_1023:
        /* <DEDUP_REMOVED lines=87> */
.L_x_1022:
[----:B------:R-:W-:Y:S05]  /*0900*/  BSYNC.RECONVERGENT B1 ;  /* 0x0000000000017941 */ /* 0x000fea0003800200 */
.L_x_1021:
        /* <DEDUP_REMOVED lines=50> */
.L_x_1025:
[----:B------:R-:W-:Y:S05]  /*0c30*/  BSYNC.RECONVERGENT B1 ;  /* 0x0000000000017941 */ /* 0x000fea0003800200 */
.L_x_1024:
        /* <DEDUP_REMOVED lines=29> */
.L_x_1027:
[----:B------:R-:W-:Y:S05]  /*0e10*/  BSYNC.RECONVERGENT B1 ;  /* 0x0000000000017941 */ /* 0x000fea0003800200 */
.L_x_1026:
        /* <DEDUP_REMOVED lines=14> */
.L_x_1020:
[----:B------:R-:W-:Y:S05]  /*0f00*/  BSYNC.RECONVERGENT B0 ;  /* 0x0000000000007941 */ /* 0x000fea0003800200 */
.L_x_1019:
        /* <DEDUP_REMOVED lines=71> */
[----:B0-----:R-:W-:Y:S02]  /*1380*/  F2FP.F16.F32.PACK_AB R11, R11, R10 ;  /* 0x0000000a0b0b723e */ /* 0x001fe400000000ff */
[----:B--2---:R-:W-:-:S03]  /*1390*/  F2FP.F16.F32.PACK_AB R13, R13, R12 ;  /* 0x0000000c0d0d723e */ /* 0x004fc600000000ff */
[----:B------:R-:W-:Y:S01]  /*13a0*/  STG.E desc[UR6][R2.64], R11 ;  /* 0x0000000b02007986 */ /* 0x000fe2000c101906 */
[----:B----4-:R-:W-:-:S03]  /*13b0*/  F2FP.F16.F32.PACK_AB R15, R15, R14 ;  /* 0x0000000e0f0f723e */ /* 0x010fc600000000ff */
[----:B------:R-:W-:Y:S04]  /*13c0*/  STG.E desc[UR6][R4.64], R13 ;  /* 0x0000000d04007986 */ /* 0x000fe8000c101906 */
[----:B------:R-:W-:Y:S01]  /*13d0*/  STG.E desc[UR6][R6.64], R15 ;  /* 0x0000000f06007986 */ /* 0x000fe2000c101906 */
[----:B------:R-:W-:Y:S05]  /*13e0*/  EXIT ;  /* 0x000000000000794d */ /* 0x000fea0003800000 */
.L_x_1028:
        /* <DEDUP_REMOVED lines=9> */
.L_x_6372:


//--------------------- .text._ZN10layer_norm13ln_bwd_kernelINS_13Kernel_traitsI6__halfS2_S2_S2_fjLj256ELj1ELj4ELj1ELj16ENS_18Kernel_traits_baseILj256ES2_S2_S2_S2_fjLj128EEEEELb1ELb1ELb1ELb0EEEvNS_9BwdParamsE --------------------------
	.section	.text._ZN10layer_norm13ln_bwd_kernelINS_13Kernel_traitsI6__halfS2_S2_S2_fjLj256ELj1ELj4ELj1ELj16ENS_18Kernel_traits_baseILj256ES2_S2_S2_S2_fjLj128EEEEELb1ELb1ELb1ELb0EEEvNS_9BwdParamsE,"ax",@progbits
	.align	128
        .global         _ZN10layer_norm13ln_bwd_kernelINS_13Kernel_traitsI6__halfS2_S2_S2_fjLj256ELj1ELj4ELj1ELj16ENS_18Kernel_traits_baseILj256ES2_S2_S2_S2_fjLj128EEEEELb1ELb1ELb1ELb0EEEvNS_9BwdParamsE
        .type           _ZN10layer_norm13ln_bwd_kernelINS_13Kernel_traitsI6__halfS2_S2_S2_fjLj256ELj1ELj4ELj1ELj16ENS_18Kernel_traits_baseILj256ES2_S2_S2_S2_fjLj128EEEEELb1ELb1ELb1ELb0EEEvNS_9BwdParamsE,@function
        .size           _ZN10layer_norm13ln_bwd_kernelINS_13Kernel_traitsI6__halfS2_S2_S2_fjLj256ELj1ELj4ELj1ELj16ENS_18Kernel_traits_baseILj256ES2_S2_S2_S2_fjLj128EEEEELb1ELb1ELb1ELb0EEEvNS_9BwdParamsE,(.L_x_6373 - _ZN10layer_norm13ln_bwd_kernelINS_13Kernel_traitsI6__halfS2_S2_S2_fjLj256ELj1ELj4ELj1ELj16ENS_18Kernel_traits_baseILj256ES2_S2_S2_S2_fjLj128EEEEELb1ELb1ELb1ELb0EEEvNS_9BwdParamsE)
        .other          _ZN10layer_norm13ln_bwd_kernelINS_13Kernel_traitsI6__halfS2_S2_S2_fjLj256ELj1ELj4ELj1ELj16ENS_18Kernel_traits_baseILj256ES2_S2_S2_S2_fjLj128EEEEELb1ELb1ELb1ELb0EEEvNS_9BwdParamsE,@"STO_CUDA_ENTRY STV_DEFAULT"
_ZN10layer_norm13ln_bwd_kernelINS_13Kernel_traitsI6__halfS2_S2_S2_fjLj256ELj1ELj4ELj1ELj16ENS_18Kernel_traits_baseILj256ES2_S2_S2_S2_fjLj128EEEEELb1ELb1ELb1ELb0EEEvNS_9BwdParamsE:
.text._ZN10layer_norm13ln_bwd_kernelINS_13Kernel_traitsI6__halfS2_S2_S2_fjLj256ELj1ELj4ELj1ELj16ENS_18Kernel_traits_baseILj256ES2_S2_S2_S2_fjLj128EEEEELb1ELb1ELb1ELb0EEEvNS_9BwdParamsE:
        /* <DEDUP_REMOVED lines=20> */
[----:B--2---:R-:W-:Y:S01]  /*0140*/  USHF.L.U32 UR4, UR4, 0x2, URZ ;  /* 0x0000000204047899 */ /* 0x004fe200080006ff */
[----:B----4-:R-:W-:-:S05]  /*0150*/  @P0 IMAD.WIDE.U32 R2, R5, 0x10, R2 ;  /* 0x0000001005020825 */ /* 0x010fca00078e0002 */
[----:B------:R2:W5:Y:S01]  /*0160*/  @P0 LDG.E.128 R44, desc[UR6][R2.64] ;  /* 0x00000006022c0981 */ /* 0x000562000c1e1d00 */
[----:B-1----:R-:W-:-:S05]  /*0170*/  @P0 IMAD.WIDE.U32 R6, R5, 0x10, R6 ;  /* 0x0000001005060825 */ /* 0x002fca00078e0006 */
[----:B------:R1:W5:Y:S01]  /*0180*/  @P0 LDG.E.128 R40, desc[UR6][R6.64] ;  /* 0x0000000606280981 */ /* 0x000362000c1e1d00 */
[----:B--2---:R-:W-:-:S04]  /*0190*/  SHF.R.U32.HI R2, RZ, 0x5, R0 ;  /* 0x00000005ff027819 */ /* 0x004fc80000011600 */
[----:B------:R-:W-:-:S04]  /*01a0*/  LOP3.LUT R2, R2, UR4, RZ, 0xfc, !PT ;  /* 0x0000000402027c12 */ /* 0x000fc8000f8efcff */
        /* <DEDUP_REMOVED lines=14> */
[----:B01----:R-:W-:Y:S06]  /*0290*/  @P0 BRA `(.L_x_1030) ;  /* 0x0000002c00800947 */ /* 0x003fec0003800000 */
[----:B------:R-:W0:Y:S01]  /*02a0*/  LDC.U8 R0, c[0x0][0x410] ;  /* 0x00010400ff007b82 */ /* 0x000e220000000000 */
[----:B------:R-:W-:-:S07]  /*02b0*/  HFMA2 R36, -RZ, RZ, 0, 0 ;  /* 0x00000000ff247431 */ /* 0x000fce00000001ff */
.L_x_1084:
[----:B------:R-:W1:Y:S08]  /*02c0*/  LDC.64 R68, c[0x0][0x3f8] ;  /* 0x0000fe00ff447b82 */ /* 0x000e700000000a00 */
[----:B--2---:R-:W2:Y:S08]  /*02d0*/  LDC.64 R70, c[0x0][0x3c8] ;  /* 0x0000f200ff467b82 */ /* 0x004eb00000000a00 */
[----:B---3--:R-:W3:Y:S01]  /*02e0*/  LDC.64 R72, c[0x0][0x3f0] ;  /* 0x0000fc00ff487b82 */ /* 0x008ee20000000a00 */
[----:B-1----:R-:W-:-:S07]  /*02f0*/  IMAD.WIDE R86, R2, 0x4, R68 ;  /* 0x0000000402567825 */ /* 0x002fce00078e0244 */
[----:B------:R-:W1:Y:S01]  /*0300*/  LDC.64 R68, c[0x0][0x3c0] ;  /* 0x0000f000ff447b82 */ /* 0x000e620000000a00 */
[----:B------:R-:W4:Y:S01]  /*0310*/  LDG.E R83, desc[UR6][R86.64] ;  /* 0x0000000656537981 */ /* 0x000f22000c1e1900 */
[----:B--2---:R-:W-:-:S05]  /*0320*/  IMAD.WIDE R70, R2, 0x4, R70 ;  /* 0x0000000402467825 */ /* 0x004fca00078e0246 */
[----:B-----5:R2:W5:Y:S01]  /*0330*/  LDG.E R84, desc[UR6][R70.64] ;  /* 0x0000000646547981 */ /* 0x020562000c1e1900 */
[----:B---3--:R-:W-:-:S05]  /*0340*/  IMAD.WIDE R72, R2, 0x4, R72 ;  /* 0x0000000402487825 */ /* 0x008fca00078e0248 */
[----:B------:R2:W5:Y:S01]  /*0350*/  LDG.E R85, desc[UR6][R72.64] ;  /* 0x0000000648557981 */ /* 0x000562000c1e1900 */
[----:B------:R-:W-:Y:S01]  /*0360*/  BSSY.RECONVERGENT B1, `(.L_x_1031) ;  /* 0x00000a3000017945 */ /* 0x000fe20003800200 */
[----:B----4-:R-:W-:-:S13]  /*0370*/  ISETP.GE.AND P2, PT, R83, 0x1, PT ;  /* 0x000000015300780c */ /* 0x010fda0003f46270 */
[----:B-12---:R-:W-:Y:S05]  /*0380*/  @!P2 BRA `(.L_x_1032) ;  /* 0x0000000400fca947 */ /* 0x006fea0003800000 */
[----:B------:R-:W1:Y:S01]  /*0390*/  LDC R73, c[0x0][0x388] ;  /* 0x0000e200ff497b82 */ /* 0x000e620000000800 */
[----:B-----5:R-:W-:Y:S02]  /*03a0*/  ISETP.GE.AND P1, PT, R85, 0x1, PT ;  /* 0x000000015500780c */ /* 0x020fe40003f26270 */
[----:B------:R-:W-:-:S11]  /*03b0*/  ISETP.GE.U32.AND P3, PT, R4, 0x20, PT ;  /* 0x000000200400780c */ /* 0x000fd60003f66070 */
[----:B------:R-:W-:-:S05]  /*03c0*/  @P1 IADD3 R70, PT, PT, R85, -0x1, RZ ;  /* 0xffffffff55461810 */ /* 0x000fca0007ffe0ff */
[-C--:B-1----:R-:W-:Y:S02]  /*03d0*/  @P1 IMAD R71, R70, R73.reuse, RZ ;  /* 0x0000004946471224 */ /* 0x082fe400078e02ff */
[----:B------:R-:W-:-:S03]  /*03e0*/  IMAD R70, R2, R73, RZ ;  /* 0x0000004902467224 */ /* 0x000fc600078e02ff */
[----:B------:R-:W-:-:S04]  /*03f0*/  @P1 SHF.R.S32.HI R72, RZ, 0x1f, R71 ;  /* 0x0000001fff481819 */ /* 0x000fc80000011447 */
[----:B------:R-:W-:Y:S02]  /*0400*/  @P1 LEA.HI R86, R72, R71, RZ, 0x3 ;  /* 0x0000004748561211 */ /* 0x000fe400078f18ff */
[----:B------:R-:W-:Y:S02]  /*0410*/  SHF.R.S32.HI R71, RZ, 0x1f, R70 ;  /* 0x0000001fff477819 */ /* 0x000fe40000011446 */
[----:B------:R-:W-:Y:S02]  /*0420*/  @P1 LEA.HI.SX32 R86, R86, R5, 0x1d ;  /* 0x0000000556561211 */ /* 0x000fe400078feaff */
[----:B------:R-:W-:Y:S02]  /*0430*/  LEA.HI R72, R71, R70, RZ, 0x3 ;  /* 0x0000004647487211 */ /* 0x000fe400078f18ff */
[----:B------:R-:W-:Y:S02]  /*0440*/  CS2R R70, SRZ ;  /* 0x0000000000467805 */ /* 0x000fe4000001ff00 */
[----:B------:R-:W-:-:S02]  /*0450*/  @P1 MOV R70, R86 ;  /* 0x0000005600461202 */ /* 0x000fc40000000f00 */
[----:B------:R-:W-:Y:S02]  /*0460*/  CS2R R86, SRZ ;  /* 0x0000000000567805 */ /* 0x000fe4000001ff00 */
[----:B------:R-:W-:Y:S02]  /*0470*/  @P1 MOV R71, RZ ;  /* 0x000000ff00471202 */ /* 0x000fe40000000f00 */
[----:B------:R-:W-:Y:S01]  /*0480*/  LEA.HI.SX32 R72, R72, R5, 0x1d ;  /* 0x0000000548487211 */ /* 0x000fe200078feaff */
[----:B------:R-:W-:Y:S06]  /*0490*/  @!P3 BRA `(.L_x_1033) ;  /* 0x00000008003cb947 */ /* 0x000fec0003800000 */
[----:B------:R-:W1:Y:S01]  /*04a0*/  LDC.64 R8, c[0x0][0x3a8] ;  /* 0x0000ea00ff087b82 */ /* 0x000e620000000a00 */
[----:B------:R-:W-:Y:S01]  /*04b0*/  IADD3 R10, PT, PT, R83, -0x1, RZ ;  /* 0xffffffff530a7810 */ /* 0x000fe20007ffe0ff */
[----:B------:R-:W-:-:S04]  /*04c0*/  IMAD.WIDE R68, R2, 0x4, R68 ;  /* 0x0000000402447825 */ /* 0x000fc800078e0244 */
[----:B------:R-:W-:Y:S02]  /*04d0*/  IMAD R73, R10, R73, RZ ;  /* 0x000000490a497224 */ /* 0x000fe400078e02ff */
[----:B------:R-:W2:Y:S01]  /*04e0*/  LDC.64 R6, c[0x0][0x428] ;  /* 0x00010a00ff067b82 */ /* 0x000ea20000000a00 */
[----:B------:R-:W3:Y:S02]  /*04f0*/  LDG.E R69, desc[UR6][R68.64] ;  /* 0x0000000644457981 */ /* 0x000ee4000c1e1900 */
[----:B------:R-:W-:-:S04]  /*0500*/  SHF.R.S32.HI R60, RZ, 0x1f, R73 ;  /* 0x0000001fff3c7819 */ /* 0x000fc80000011449 */
[----:B------:R-:W-:-:S04]  /*0510*/  LEA.HI R60, R60, R73, RZ, 0x3 ;  /* 0x000000493c3c7211 */ /* 0x000fc800078f18ff */
[----:B------:R-:W-:Y:S01]  /*0520*/  LEA.HI.SX32 R61, R60, R5, 0x1d ;  /* 0x000000053c3d7211 */ /* 0x000fe200078feaff */
[----:B-1----:R-:W-:-:S06]  /*0530*/  IMAD.WIDE.U32 R8, R72, 0x10, R8 ;  /* 0x0000001048087825 */ /* 0x002fcc00078e0008 */
[----:B------:R-:W4:Y:S01]  /*0540*/  LDG.E.128 R8, desc[UR6][R8.64] ;  /* 0x0000000608087981 */ /* 0x000f22000c1e1d00 */
[----:B--2---:R-:W-:-:S06]  /*0550*/  IMAD.WIDE.U32 R60, R61, 0x10, R6 ;  /* 0x000000103d3c7825 */ /* 0x004fcc00078e0006 */
[----:B------:R-:W2:Y:S01]  /*0560*/  LDG.E.128 R60, desc[UR6][R60.64] ;  /* 0x000000063c3c7981 */ /* 0x000ea2000c1e1d00 */
[----:B------:R-:W-:-:S04]  /*0570*/  LEA R6, P0, R70, UR10, 0x3 ;  /* 0x0000000a46067c11 */ /* 0x000fc8000f8018ff */
[----:B------:R-:W-:-:S06]  /*0580*/  LEA.HI.X R7, R70, UR11, R71, 0x3, P0 ;  /* 0x0000000b46077c11 */ /* 0x000fcc00080f1c47 */
[----:B------:R-:W2:Y:S01]  /*0590*/  LDG.E.64 R6, desc[UR6][R6.64] ;  /* 0x0000000606067981 */ /* 0x000ea2000c1e1b00 */
[----:B------:R-:W-:-:S04]  /*05a0*/  ISETP.NE.U32.AND P0, PT, RZ, UR8, PT ;  /* 0x00000008ff007c0c */ /* 0x000fc8000bf05070 */
[----:B------:R-:W-:-:S13]  /*05b0*/  ISETP.NE.AND.EX P0, PT, RZ, UR9, PT, P0 ;  /* 0x00000009ff007c0c */ /* 0x000fda000bf05300 */
[----:B------:R-:W1:Y:S02]  /*05c0*/  @P0 LDC.64 R64, c[0x0][0x438] ;  /* 0x00010e00ff400b82 */ /* 0x000e640000000a00 */
[----:B-1----:R-:W-:-:S05]  /*05d0*/  @P0 IMAD.WIDE.U32 R72, R72, 0x10, R64 ;  /* 0x0000001048480825 */ /* 0x002fca00078e0040 */
[----:B------:R1:W5:Y:S01]  /*05e0*/  @P0 LDG.E.128 R12, desc[UR6][R72.64] ;  /* 0x00000006480c0981 */ /* 0x000362000c1e1d00 */
[----:B0-----:R-:W-:-:S04]  /*05f0*/  ISETP.NE.AND P0, PT, R0, RZ, PT ;  /* 0x000000ff0000720c */ /* 0x001fc80003f05270 */
[----:B---3--:R-:W-:Y:S01]  /*0600*/  FSEL R69, R69, RZ, !P0 ;  /* 0x000000ff45457208 */ /* 0x008fe20004000000 */
[--C-:B----4-:R-:W-:Y:S02]  /*0610*/  HADD2.F32 R66, -RZ, R9.reuse.H0_H0 ;  /* 0x20000009ff427230 */ /* 0x110fe40000004100 */
[--C-:B------:R-:W-:Y:S02]  /*0620*/  HADD2.F32 R64, -RZ, R8.reuse.H0_H0 ;  /* 0x20000008ff407230 */ /* 0x100fe40000004100 */
[----:B------:R-:W-:Y:S02]  /*0630*/  HADD2.F32 R8, -RZ, R8.H1_H1 ;  /* 0x30000008ff087230 */ /* 0x000fe40000004100 */
[----:B------:R-:W-:Y:S02]  /*0640*/  HADD2.F32 R68, -RZ, R9.H1_H1 ;  /* 0x30000009ff447230 */ /* 0x000fe40000004100 */
[--C-:B------:R-:W-:Y:S02]  /*0650*/  HADD2.F32 R74, -RZ, R11.reuse.H0_H0 ;  /* 0x2000000bff4a7230 */ /* 0x100fe40000004100 */
[----:B------:R-:W-:-:S02]  /*0660*/  HADD2.F32 R76, -RZ, R11.H1_H1 ;  /* 0x3000000bff4c7230 */ /* 0x000fc40000004100 */
[C---:B------:R-:W-:Y:S01]  /*0670*/  FADD.FTZ R11, -R69.reuse, R66 ;  /* 0x00000042450b7221 */ /* 0x040fe20000010100 */
[--C-:B--2---:R-:W-:Y:S02]  /*0680*/  HADD2.F32 R91, -RZ, R60.reuse.H0_H0 ;  /* 0x2000003cff5b7230 */ /* 0x104fe40000004100 */
[C---:B------:R-:W-:Y:S01]  /*0690*/  FADD.FTZ R9, -R69.reuse, R8 ;  /* 0x0000000845097221 */ /* 0x040fe20000010100 */
[----:B------:R-:W-:Y:S02]  /*06a0*/  HADD2.F32 R66, -RZ, R60.H1_H1 ;  /* 0x3000003cff427230 */ /* 0x000fe40000004100 */
[----:B------:R-:W-:Y:S02]  /*06b0*/  HADD2.F32 R70, -RZ, R10.H0_H0 ;  /* 0x2000000aff467230 */ /* 0x000fe40000004100 */
[----:B------:R-:W-:Y:S02]  /*06c0*/  HADD2.F32 R60, -RZ, R44.H1_H1 ;  /* 0x3000002cff3c7230 */ /* 0x000fe40000004100 */
[----:B------:R-:W-:Y:S01]  /*06d0*/  FADD.FTZ R89, -R69, R68 ;  /* 0x0000004445597221 */ /* 0x000fe20000010100 */
[----:B------:R-:W-:-:S02]  /*06e0*/  HADD2.F32 R10, -RZ, R10.H1_H1 ;  /* 0x3000000aff0a7230 */ /* 0x000fc40000004100 */
[C---:B------:R-:W-:Y:S01]  /*06f0*/  FADD.FTZ R3, -R69.reuse, R64 ;  /* 0x0000004045037221 */ /* 0x040fe20000010100 */
[--C-:B------:R-:W-:Y:S02]  /*0700*/  HADD2.F32 R87, -RZ, R61.reuse.H0_H0 ;  /* 0x2000003dff577230 */ /* 0x100fe40000004100 */
[----:B------:R-:W-:Y:S01]  /*0710*/  FMUL.FTZ R8, R84, R9 ;  /* 0x0000000954087220 */ /* 0x000fe20000410000 */
[----:B------:R-:W-:Y:S02]  /*0720*/  HADD2.F32 R64, -RZ, R61.H1_H1 ;  /* 0x3000003dff407230 */ /* 0x000fe40000004100 */
[C---:B-1----:R-:W-:Y:S01]  /*0730*/  FADD.FTZ R73, -R69.reuse, R70 ;  /* 0x0000004645497221 */ /* 0x042fe20000010100 */
[----:B------:R-:W-:Y:S01]  /*0740*/  FMUL.FTZ R9, R60, R66 ;  /* 0x000000423c097220 */ /* 0x000fe20000410000 */
[----:B------:R-:W-:Y:S02]  /*0750*/  HADD2.F32 R61, -RZ, R45.H1_H1 ;  /* 0x3000002dff3d7230 */ /* 0x000fe40000004100 */
[----:B------:R-:W-:Y:S01]  /*0760*/  FADD.FTZ R65, -R69, R10 ;  /* 0x0000000a45417221 */ /* 0x000fe20000010100 */
[----:B------:R-:W-:Y:S01]  /*0770*/  FMUL.FTZ R60, R84, R89 ;  /* 0x00000059543c7220 */ /* 0x000fe20000410000 */
[----:B------:R-:W-:-:S02]  /*0780*/  HADD2.F32 R10, -RZ, R44.H0_H0 ;  /* 0x2000002cff0a7230 */ /* 0x000fc40000004100 */
[--C-:B------:R-:W-:Y:S02]  /*0790*/  HADD2.F32 R71, -RZ, R63.reuse.H0_H0 ;  /* 0x2000003fff477230 */ /* 0x100fe40000004100 */
[----:B------:R-:W-:Y:S02]  /*07a0*/  HADD2.F32 R68, -RZ, R63.H1_H1 ;  /* 0x3000003fff447230 */ /* 0x000fe40000004100 */
[----:B------:R-:W-:Y:S01]  /*07b0*/  FMUL.FTZ R63, R84, R73 ;  /* 0x00000049543f7220 */ /* 0x000fe20000410000 */
[----:B------:R-:W-:Y:S02]  /*07c0*/  HADD2.F32 R70, -RZ, R62.H1_H1 ;  /* 0x3000003eff467230 */ /* 0x000fe40000004100 */
[-C--:B------:R-:W-:Y:S01]  /*07d0*/  FMUL.FTZ R61, R61, R64.reuse ;  /* 0x000000403d3d7220 */ /* 0x080fe20000410000 */
[----:B------:R-:W-:Y:S01]  /*07e0*/  FFMA.FTZ R19, R60, R64, R19 ;  /* 0x000000403c137223 */ /* 0x000fe20000010013 */
[----:B------:R-:W-:Y:S01]  /*07f0*/  FADD.FTZ R39, R39, R64 ;  /* 0x0000004027277221 */ /* 0x000fe20000010000 */
[----:B------:R-:W-:-:S02]  /*0800*/  HADD2.F32 R73, -RZ, R46.H1_H1 ;  /* 0x3000002eff497230 */ /* 0x000fc40000004100 */
[----:B------:R-:W-:Y:S01]  /*0810*/  FMUL.FTZ R64, R84, R65 ;  /* 0x0000004154407220 */ /* 0x000fe20000410000 */
[----:B------:R-:W-:Y:S01]  /*0820*/  FMUL.FTZ R10, R10, R91 ;  /* 0x0000005b0a0a7220 */ /* 0x000fe20000410000 */
[----:B------:R-:W-:Y:S01]  /*0830*/  FMUL.FTZ R3, R84, R3 ;  /* 0x0000000354037220 */ /* 0x000fe20000410000 */
[----:B------:R-:W-:Y:S01]  /*0840*/  FFMA.FTZ R17, R8, R66, R17 ;  /* 0x0000004208117223 */ /* 0x000fe20000010011 */
[----:B------:R-:W-:Y:S01]  /*0850*/  FADD.FTZ R37, R37, R66 ;  /* 0x0000004225257221 */ /* 0x000fe20000010000 */
[----:B------:R-:W-:Y:S02]  /*0860*/  HADD2.F32 R75, -RZ, R62.H0_H0 ;  /* 0x2000003eff4b7230 */ /* 0x000fe40000004100 */
[-C--:B------:R-:W-:Y:S01]  /*0870*/  FMUL.FTZ R65, R73, R70.reuse ;  /* 0x0000004649417220 */ /* 0x080fe20000410000 */
[----:B------:R-:W-:Y:S02]  /*0880*/  HADD2.F32 R66, -RZ, R46.H0_H0 ;  /* 0x2000002eff427230 */ /* 0x000fe40000004100 */
[----:B------:R-:W-:Y:S01]  /*0890*/  FFMA.FTZ R21, R64, R70, R21 ;  /* 0x0000004640157223 */ /* 0x000fe20000010015 */
[----:B------:R-:W-:-:S02]  /*08a0*/  HADD2.F32 R62, -RZ, R45.H0_H0 ;  /* 0x2000002dff3e7230 */ /* 0x000fc40000004100 */
[----:B------:R-:W-:Y:S01]  /*08b0*/  FADD.FTZ R33, R33, R70 ;  /* 0x0000004621217221 */ /* 0x000fe20000010000 */
[----:B------:R-:W-:Y:S01]  /*08c0*/  FADD.FTZ R67, -R69, R74 ;  /* 0x0000004a45437221 */ /* 0x000fe20000010100 */
[----:B------:R-:W-:Y:S01]  /*08d0*/  FADD.FTZ R70, RZ, R10 ;  /* 0x0000000aff467221 */ /* 0x000fe20000010000 */
[----:B------:R-:W-:Y:S01]  /*08e0*/  FFMA.FTZ R73, R3, R10, RZ ;  /* 0x0000000a03497223 */ /* 0x000fe200000100ff */
[-C--:B------:R-:W-:Y:S01]  /*08f0*/  FMUL.FTZ R66, R66, R75.reuse ;  /* 0x0000004b42427220 */ /* 0x080fe20000410000 */
[----:B------:R-:W-:Y:S01]  /*0900*/  FFMA.FTZ R20, R63, R75, R20 ;  /* 0x0000004b3f147223 */ /* 0x000fe20000010014 */
[----:B------:R-:W-:Y:S01]  /*0910*/  FADD.FTZ R32, R32, R75 ;  /* 0x0000004b20207221 */ /* 0x000fe20000010000 */
[--C-:B------:R-:W-:Y:S02]  /*0920*/  HADD2.F32 R74, -RZ, R47.reuse.H0_H0 ;  /* 0x2000002fff4a7230 */ /* 0x100fe40000004100 */
[----:B------:R-:W-:Y:S01]  /*0930*/  FMUL.FTZ R62, R62, R87 ;  /* 0x000000573e3e7220 */ /* 0x000fe20000410000 */
[----:B------:R-:W-:Y:S01]  /*0940*/  FMUL.FTZ R67, R84, R67 ;  /* 0x0000004354437220 */ /* 0x000fe20000410000 */
[----:B------:R-:W-:Y:S01]  /*0950*/  FADD.FTZ R75, R70, R9 ;  /* 0x00000009464b7221 */ /* 0x000fe20000010000 */
[----:B------:R-:W-:Y:S01]  /*0960*/  FMUL.FTZ R11, R84, R11 ;  /* 0x0000000b540b7220 */ /* 0x000fe20000410000 */
[----:B------:R-:W-:Y:S01]  /*0970*/  FFMA.FTZ R70, R8, R9, R73 ;  /* 0x0000000908467223 */ /* 0x000fe20000010049 */
[----:B------:R-:W-:Y:S01]  /*0980*/  FADD.FTZ R69, -R69, R76 ;  /* 0x0000004c45457221 */ /* 0x000fe20000010100 */
[-C--:B------:R-:W-:Y:S01]  /*0990*/  FMUL.FTZ R74, R74, R71.reuse ;  /* 0x000000474a4a7220 */ /* 0x080fe20000410000 */
[----:B------:R-:W-:Y:S01]  /*09a0*/  FFMA.FTZ R22, R67, R71, R22 ;  /* 0x0000004743167223 */ /* 0x000fe20000010016 */
[----:B------:R-:W-:Y:S01]  /*09b0*/  FADD.FTZ R34, R34, R71 ;  /* 0x0000004722227221 */ /* 0x000fe20000010000 */
[----:B------:R-:W-:Y:S01]  /*09c0*/  FADD.FTZ R72, R75, R62 ;  /* 0x0000003e4b487221 */ /* 0x000fe20000010000 */
[C---:B------:R-:W-:Y:S01]  /*09d0*/  FFMA.FTZ R18, R11.reuse, R87, R18 ;  /* 0x000000570b127223 */ /* 0x040fe20000010012 */
[----:B------:R-:W-:Y:S01]  /*09e0*/  FADD.FTZ R38, R38, R87 ;  /* 0x0000005726267221 */ /* 0x000fe20000010000 */
[----:B------:R-:W-:Y:S01]  /*09f0*/  FFMA.FTZ R71, R11, R62, R70 ;  /* 0x0000003e0b477223 */ /* 0x000fe20000010046 */
[----:B------:R-:W-:-:S02]  /*0a00*/  HADD2.F32 R87, -RZ, R47.H1_H1 ;  /* 0x3000002fff577230 */ /* 0x000fc40000004100 */
[----:B------:R-:W-:Y:S01]  /*0a10*/  FMUL.FTZ R76, R84, R69 ;  /* 0x00000045544c7220 */ /* 0x000fe20000410000 */
[----:B------:R-:W-:Y:S01]  /*0a20*/  FADD.FTZ R69, R72, R61 ;  /* 0x0000003d48457221 */ /* 0x000fe20000010000 */
[----:B------:R-:W-:Y:S01]  /*0a30*/  FFMA.FTZ R70, R60, R61, R71 ;  /* 0x0000003d3c467223 */ /* 0x000fe20000010047 */
[----:B------:R-:W-:Y:S01]  /*0a40*/  FADD.FTZ R35, R35, R68 ;  /* 0x0000004423237221 */ /* 0x000fe20000010000 */
[-C--:B------:R-:W-:Y:S01]  /*0a50*/  FMUL.FTZ R75, R87, R68.reuse ;  /* 0x00000044574b7220 */ /* 0x080fe20000410000 */
[----:B------:R-:W-:Y:S01]  /*0a60*/  FFMA.FTZ R23, R76, R68, R23 ;  /* 0x000000444c177223 */ /* 0x000fe20000010017 */
[----:B------:R-:W-:Y:S01]  /*0a70*/  FADD.FTZ R68, R69, R66 ;  /* 0x0000004245447221 */ /* 0x000fe20000010000 */
[----:B------:R-:W-:-:S03]  /*0a80*/  FFMA.FTZ R69, R63, R66, R70 ;  /* 0x000000423f457223 */ /* 0x000fc60000010046 */
[----:B------:R-:W-:Y:S01]  /*0a90*/  FADD.FTZ R71, R68, R65 ;  /* 0x0000004144477221 */ /* 0x000fe20000010000 */
[----:B------:R-:W-:-:S03]  /*0aa0*/  FFMA.FTZ R68, R64, R65, R69 ;  /* 0x0000004140447223 */ /* 0x000fc60000010045 */
[----:B------:R-:W-:Y:S01]  /*0ab0*/  FADD.FTZ R86, R71, R74 ;  /* 0x0000004a47567221 */ /* 0x000fe20000010000 */
[----:B------:R-:W-:Y:S01]  /*0ac0*/  FFMA.FTZ R87, R67, R74, R68 ;  /* 0x0000004a43577223 */ /* 0x000fe20000010044 */
[C-C-:B------:R-:W-:Y:S01]  /*0ad0*/  SHF.R.U64 R77, R6.reuse, 0x8, R7.reuse ;  /* 0x00000008064d7819 */ /* 0x140fe20000001207 */
[----:B------:R-:W-:Y:S01]  /*0ae0*/  FFMA.FTZ R16, R3, R91, R16 ;  /* 0x0000005b03107223 */ /* 0x000fe20000010010 */
[----:B------:R-:W-:Y:S01]  /*0af0*/  SHF.R.U64 R78, R6, 0x10, R7 ;  /* 0x00000010064e7819 */ /* 0x000fe20000001207 */
[----:B------:R-:W-:Y:S01]  /*0b00*/  FADD.FTZ R36, R36, R91 ;  /* 0x0000005b24247221 */ /* 0x000fe20000010000 */
[----:B------:R-:W-:Y:S01]  /*0b10*/  SHF.R.U64 R79, R6, 0x18, R7 ;  /* 0x00000018064f7819 */ /* 0x000fe20000001207 */
[----:B------:R-:W-:Y:S01]  /*0b20*/  FADD.FTZ R86, R86, R75 ;  /* 0x0000004b56567221 */ /* 0x000fe20000010000 */
[----:B------:R-:W-:Y:S01]  /*0b30*/  SHF.R.U32.HI R80, RZ, 0x8, R7 ;  /* 0x00000008ff507819 */ /* 0x000fe20000011607 */
[----:B------:R-:W-:Y:S01]  /*0b40*/  FFMA.FTZ R87, R76, R75, R87 ;  /* 0x0000004b4c577223 */ /* 0x000fe20000010057 */
[----:B------:R-:W-:-:S02]  /*0b50*/  SHF.R.U32.HI R81, RZ, 0x10, R7 ;  /* 0x00000010ff517819 */ /* 0x000fc40000011607 */
[----:B------:R-:W-:Y:S01]  /*0b60*/  SHF.R.U32.HI R82, RZ, 0x18, R7 ;  /* 0x00000018ff527819 */ /* 0x000fe20000011607 */
[----:B------:R-:W-:Y:S06]  /*0b70*/  BRA `(.L_x_1033) ;  /* 0x0000000000847947 */ /* 0x000fec0003800000 */
.L_x_1032:
[----:B-----5:R-:W-:Y:S02]  /*0b80*/  ISETP.GE.AND P1, PT, R85, 0x1, PT ;  /* 0x000000015500780c */ /* 0x020fe40003f26270 */
[----:B------:R-:W-:Y:S02]  /*0b90*/  CS2R R86, SRZ ;  /* 0x0000000000567805 */ /* 0x000fe4000001ff00 */
[----:B------:R-:W-:-:S09]  /*0ba0*/  ISETP.GE.U32.AND P3, PT, R4, 0x20, PT ;  /* 0x000000200400780c */ /* 0x000fd20003f66070 */
[----:B------:R-:W1:Y:S01]  /*0bb0*/  @P1 LDC R69, c[0x0][0x388] ;  /* 0x0000e200ff451b82 */ /* 0x000e620000000800 */
[----:B------:R-:W-:-:S05]  /*0bc0*/  @P1 IADD3 R68, PT, PT, R85, -0x1, RZ ;  /* 0xffffffff55441810 */ /* 0x000fca0007ffe0ff */
[----:B-1----:R-:W-:-:S05]  /*0bd0*/  @P1 IMAD R68, R68, R69, RZ ;  /* 0x0000004544441224 */ /* 0x002fca00078e02ff */
[----:B------:R-:W-:-:S04]  /*0be0*/  @P1 SHF.R.S32.HI R69, RZ, 0x1f, R68 ;  /* 0x0000001fff451819 */ /* 0x000fc80000011444 */
[----:B------:R-:W-:Y:S02]  /*0bf0*/  @P1 LEA.HI R70, R69, R68, RZ, 0x3 ;  /* 0x0000004445461211 */ /* 0x000fe400078f18ff */
[----:B------:R-:W-:Y:S02]  /*0c00*/  CS2R R68, SRZ ;  /* 0x0000000000447805 */ /* 0x000fe4000001ff00 */
[----:B------:R-:W-:Y:S02]  /*0c10*/  @P1 MOV R69, RZ ;  /* 0x000000ff00451202 */ /* 0x000fe40000000f00 */
[----:B------:R-:W-:-:S04]  /*0c20*/  @P1 LEA.HI.SX32 R70, R70, R5, 0x1d ;  /* 0x0000000546461211 */ /* 0x000fc800078feaff */
[----:B------:R-:W-:Y:S01]  /*0c30*/  @P1 MOV R68, R70 ;  /* 0x0000004600441202 */ /* 0x000fe20000000f00 */
[----:B------:R-:W-:Y:S06]  /*0c40*/  @!P3 BRA `(.L_x_1033) ;  /* 0x000000000050b947 */ /* 0x000fec0003800000 */
[----:B------:R-:W-:Y:S02]  /*0c50*/  ISETP.NE.U32.AND P0, PT, RZ, UR8, PT ;  /* 0x00000008ff007c0c */ /* 0x000fe4000bf05070 */
[C---:B------:R-:W-:Y:S02]  /*0c60*/  LEA R72, P4, R68.reuse, UR10, 0x3 ;  /* 0x0000000a44487c11 */ /* 0x040fe4000f8818ff */
[----:B------:R-:W-:Y:S02]  /*0c70*/  ISETP.NE.AND.EX P0, PT, RZ, UR9, PT, P0 ;  /* 0x00000009ff007c0c */ /* 0x000fe4000bf05300 */
[----:B------:R-:W-:-:S11]  /*0c80*/  LEA.HI.X R73, R68, UR11, R69, 0x3, P4 ;  /* 0x0000000b44497c11 */ /* 0x000fd6000a0f1c45 */
[----:B------:R-:W1:Y:S08]  /*0c90*/  @P0 LDC R7, c[0x0][0x388] ;  /* 0x0000e200ff070b82 */ /* 0x000e700000000800 */
[----:B------:R-:W2:Y:S01]  /*0ca0*/  @P0 LDC.64 R70, c[0x0][0x438] ;  /* 0x00010e00ff460b82 */ /* 0x000ea20000000a00 */
[----:B-1----:R-:W-:Y:S02]  /*0cb0*/  @P0 IMAD R68, R2, R7, RZ ;  /* 0x0000000702440224 */ /* 0x002fe400078e02ff */
[----:B------:R-:W3:Y:S03]  /*0cc0*/  LDG.E.64 R6, desc[UR6][R72.64] ;  /* 0x0000000648067981 */ /* 0x000ee6000c1e1b00 */
[----:B------:R-:W-:-:S04]  /*0cd0*/  @P0 SHF.R.S32.HI R69, RZ, 0x1f, R68 ;  /* 0x0000001fff450819 */ /* 0x000fc80000011444 */
[----:B------:R-:W-:-:S04]  /*0ce0*/  @P0 LEA.HI R68, R69, R68, RZ, 0x3 ;  /* 0x0000004445440211 */ /* 0x000fc800078f18ff */
[----:B------:R-:W-:-:S05]  /*0cf0*/  @P0 LEA.HI.SX32 R69, R68, R5, 0x1d ;  /* 0x0000000544450211 */ /* 0x000fca00078feaff */
[----:B--2---:R-:W-:-:S05]  /*0d00*/  @P0 IMAD.WIDE.U32 R70, R69, 0x10, R70 ;  /* 0x0000001045460825 */ /* 0x004fca00078e0046 */
[----:B------:R1:W5:Y:S01]  /*0d10*/  @P0 LDG.E.128 R12, desc[UR6][R70.64] ;  /* 0x00000006460c0981 */ /* 0x000362000c1e1d00 */
[----:B------:R-:W-:Y:S01]  /*0d20*/  HFMA2 R87, -RZ, RZ, 0, 0 ;  /* 0x00000000ff577431 */ /* 0x000fe200000001ff */
[C-C-:B---3--:R-:W-:Y:S02]  /*0d30*/  SHF.R.U64 R77, R6.reuse, 0x8, R7.reuse ;  /* 0x00000008064d7819 */ /* 0x148fe40000001207 */
[C-C-:B------:R-:W-:Y:S02]  /*0d40*/  SHF.R.U64 R78, R6.reuse, 0x10, R7.reuse ;  /* 0x00000010064e7819 */ /* 0x140fe40000001207 */
[--C-:B------:R-:W-:Y:S02]  /*0d50*/  SHF.R.U64 R79, R6, 0x18, R7.reuse ;  /* 0x00000018064f7819 */ /* 0x100fe40000001207 */
[--C-:B------:R-:W-:Y:S02]  /*0d60*/  SHF.R.U32.HI R80, RZ, 0x8, R7.reuse ;  /* 0x00000008ff507819 */ /* 0x100fe40000011607 */
[----:B------:R-:W-:-:S02]  /*0d70*/  SHF.R.U32.HI R81, RZ, 0x10, R7 ;  /* 0x00000010ff517819 */ /* 0x000fc40000011607 */
[----:B-1----:R-:W-:-:S07]  /*0d80*/  SHF.R.U32.HI R82, RZ, 0x18, R7 ;  /* 0x00000018ff527819 */ /* 0x002fce0000011607 */
.L_x_1033:
[----:B------:R-:W-:Y:S05]  /*0d90*/  BSYNC.RECONVERGENT B1 ;  /* 0x0000000000017941 */ /* 0x000fea0003800200 */
.L_x_1031:
        /* <DEDUP_REMOVED lines=20> */
.L_x_1098:
[----:B------:R-:W-:Y:S05]  /*0ee0*/  @!P3 BRA.U `(.L_x_1035) ;  /* 0x00000021005cb947 */ /* 0x000fea0003800000 */
[----:B------:R-:W4:Y:S01]  /*0ef0*/  @P1 LDC R72, c[0x0][0x388] ;  /* 0x0000e200ff481b82 */ /* 0x000f220000000800 */
[----:B------:R-:W-:Y:S01]  /*0f00*/  @P1 IADD3 R85, PT, PT, R85, -0x1, RZ ;  /* 0xffffffff55551810 */ /* 0x000fe20007ffe0ff */
[----:B--2---:R-:W-:Y:S01]  /*0f10*/  FADD.FTZ R73, R68, R73 ;  /* 0x0000004944497221 */ /* 0x004fe20000010000 */
[----:B------:R-:W-:Y:S03]  /*0f20*/  BSSY.RECONVERGENT B2, `(.L_x_1035) ;  /* 0x0000213000027945 */ /* 0x000fe60003800200 */
[----:B----4-:R-:W-:-:S05]  /*0f30*/  @P1 IMAD R72, R85, R72, RZ ;  /* 0x0000004855481224 */ /* 0x010fca00078e02ff */
[----:B------:R-:W-:-:S04]  /*0f40*/  @P1 SHF.R.S32.HI R69, RZ, 0x1f, R72 ;  /* 0x0000001fff451819 */ /* 0x000fc80000011448 */
[----:B------:R-:W-:Y:S02]  /*0f50*/  @P1 LEA.HI R72, R69, R72, RZ, 0x3 ;  /* 0x0000004845481211 */ /* 0x000fe400078f18ff */
[----:B-1----:R-:W-:Y:S02]  /*0f60*/  CS2R R68, SRZ ;  /* 0x0000000000447805 */ /* 0x002fe4000001ff00 */
[----:B------:R-:W-:Y:S02]  /*0f70*/  @P1 MOV R69, RZ ;  /* 0x000000ff00451202 */ /* 0x000fe40000000f00 */
[----:B------:R-:W-:Y:S01]  /*0f80*/  @P1 LEA.HI.SX32 R71, R72, R5, 0x1d ;  /* 0x0000000548471211 */ /* 0x000fe200078feaff */
[----:B---3--:R-:W-:-:S03]  /*0f90*/  FADD.FTZ R72, R70, R87 ;  /* 0x0000005746487221 */ /* 0x008fc60000010000 */
[----:B------:R-:W-:Y:S01]  /*0fa0*/  @P1 MOV R68, R71 ;  /* 0x0000004700441202 */ /* 0x000fe20000000f00 */
        /* <DEDUP_REMOVED lines=27> */
[----:B------:R-:W-:Y:S02]  /*1160*/  @P2 HADD2.F32 R87, -RZ, R40.H0_H0 ;  /* 0x20000028ff572230 */ /* 0x000fe40000004100 */
[----:B-----5:R-:W-:Y:S02]  /*1170*/  @P2 HADD2.F32 R70, -RZ, R48.H0_H0 ;  /* 0x20000030ff462230 */ /* 0x020fe40000004100 */
[----:B------:R-:W-:-:S04]  /*1180*/  FMUL.FTZ R71, R71, UR15 ;  /* 0x0000000f47477c20 */ /* 0x000fc80008410000 */
[----:B------:R-:W-:Y:S01]  /*1190*/  FMUL.FTZ R89, R71, UR14 ;  /* 0x0000000e47597c20 */ /* 0x000fe20008410000 */
[----:B------:R-:W-:-:S03]  /*11a0*/  HFMA2 R71, -RZ, RZ, 0, 0 ;  /* 0x00000000ff477431 */ /* 0x000fc600000001ff */
[C---:B------:R-:W-:Y:S01]  /*11b0*/  @P2 FMUL.FTZ R85, R89.reuse, R87 ;  /* 0x0000005759552220 */ /* 0x040fe20000410000 */
[----:B------:R-:W-:-:S04]  /*11c0*/  @P2 FMUL.FTZ R71, R89, R70 ;  /* 0x0000004659472220 */ /* 0x000fc80000410000 */
[----:B------:R-:W-:Y:S01]  /*11d0*/  F2FP.F16.F32.PACK_AB R85, RZ, R85 ;  /* 0x00000055ff55723e */ /* 0x000fe200000000ff */
[----:B------:R-:W-:-:S03]  /*11e0*/  FADD.FTZ R28, R28, R71 ;  /* 0x000000471c1c7221 */ /* 0x000fc60000010000 */
[----:B------:R-:W-:-:S07]  /*11f0*/  PRMT R52, R85, 0x7610, R52 ;  /* 0x0000761055347816 */ /* 0x000fce0000000034 */
.L_x_1041:
[----:B------:R-:W-:Y:S05]  /*1200*/  BSYNC.RECONVERGENT B3 ;  /* 0x0000000000037941 */ /* 0x000fea0003800200 */
.L_x_1040:
        /* <DEDUP_REMOVED lines=10> */
[----:B------:R-:W-:-:S04]  /*12b0*/  @P0 HADD2.F32 R87, -RZ, R40.H1_H1 ;  /* 0x30000028ff570230 */ /* 0x000fc80000004100 */
[----:B------:R-:W-:-:S04]  /*12c0*/  FMUL.FTZ R71, R71, UR15 ;  /* 0x0000000f47477c20 */ /* 0x000fc80008410000 */
[----:B------:R-:W-:Y:S01]  /*12d0*/  FMUL.FTZ R90, R71, UR14 ;  /* 0x0000000e475a7c20 */ /* 0x000fe20008410000 */
[----:B-----5:R-:W-:-:S03]  /*12e0*/  @P0 HADD2.F32 R71, -RZ, R48.H1_H1 ;  /* 0x30000030ff470230 */ /* 0x020fc60000004100 */
[C---:B------:R-:W-:Y:S02]  /*12f0*/  @P0 FMUL.FTZ R85, R90.reuse, R87 ;  /* 0x000000575a550220 */ /* 0x040fe40000410000 */
[----:B------:R-:W-:-:S03]  /*1300*/  @P0 FMUL.FTZ R70, R90, R71 ;  /* 0x000000475a460220 */ /* 0x000fc60000410000 */
[----:B------:R-:W-:Y:S01]  /*1310*/  F2FP.F16.F32.PACK_AB R85, RZ, R85 ;  /* 0x00000055ff55723e */ /* 0x000fe200000000ff */
[----:B------:R-:W-:-:S03]  /*1320*/  FADD.FTZ R29, R29, R70 ;  /* 0x000000461d1d7221 */ /* 0x000fc60000010000 */
[----:B------:R-:W-:-:S07]  /*1330*/  PRMT R52, R52, 0x5410, R85 ;  /* 0x0000541034347816 */ /* 0x000fce0000000055 */
.L_x_1043:
[----:B------:R-:W-:Y:S05]  /*1340*/  BSYNC.RECONVERGENT B3 ;  /* 0x0000000000037941 */ /* 0x000fea0003800200 */
.L_x_1042:
        /* <DEDUP_REMOVED lines=19> */
.L_x_1045:
[----:B------:R-:W-:Y:S05]  /*1480*/  BSYNC.RECONVERGENT B3 ;  /* 0x0000000000037941 */ /* 0x000fea0003800200 */
.L_x_1044:
        /* <DEDUP_REMOVED lines=19> */
.L_x_1047:
[----:B------:R-:W-:Y:S05]  /*15c0*/  BSYNC.RECONVERGENT B3 ;  /* 0x0000000000037941 */ /* 0x000fea0003800200 */
.L_x_1046:
        /* <DEDUP_REMOVED lines=19> */
.L_x_1049:
[----:B------:R-:W-:Y:S05]  /*1700*/  BSYNC.RECONVERGENT B3 ;  /* 0x0000000000037941 */ /* 0x000fea0003800200 */
.L_x_1048:
        /* <DEDUP_REMOVED lines=19> */
.L_x_1051:
[----:B------:R-:W-:Y:S05]  /*1840*/  BSYNC.RECONVERGENT B3 ;  /* 0x0000000000037941 */ /* 0x000fea0003800200 */
.L_x_1050:
        /* <DEDUP_REMOVED lines=19> */
.L_x_1053:
[----:B------:R-:W-:Y:S05]  /*1980*/  BSYNC.RECONVERGENT B3 ;  /* 0x0000000000037941 */ /* 0x000fea0003800200 */
.L_x_1052:
[----:B------:R-:W-:Y:S05]  /*1990*/  @!P1 BRA `(.L_x_1054) ;  /* 0x0000001400709947 */ /* 0x000fea0003800000 */
[----:B------:R-:W-:Y:S01]  /*19a0*/  FFMA.FTZ R72, R76, R72, R73 ;  /* 0x000000484c487223 */ /* 0x000fe20000010049 */
[----:B------:R-:W-:Y:S02]  /*19b0*/  LOP3.LUT P0, RZ, R82, 0xff, RZ, 0xc0, !PT ;  /* 0x000000ff52ff7812 */ /* 0x000fe4000780c0ff */
[----:B------:R-:W-:Y:S01]  /*19c0*/  ISETP.GT.AND P2, PT, R83, RZ, PT ;  /* 0x000000ff5300720c */ /* 0x000fe20003f44270 */
[----:B------:R-:W-:Y:S01]  /*19d0*/  FADD.FTZ R71, R75, -R72 ;  /* 0x800000484b477221 */ /* 0x000fe20000010000 */
[----:B------:R-:W-:-:S03]  /*19e0*/  HFMA2 R72, -RZ, RZ, 0, 0 ;  /* 0x00000000ff487431 */ /* 0x000fc600000001ff */
[----:B------:R-:W-:-:S05]  /*19f0*/  FMUL.FTZ R71, R84, R71 ;  /* 0x0000004754477220 */ /* 0x000fca0000410000 */
[----:B------:R-:W-:Y:S01]  /*1a00*/  FSEL R70, R71, RZ, P2 ;  /* 0x000000ff47467208 */ /* 0x000fe20001000000 */
[----:B------:R-:W-:-:S04]  /*1a10*/  @P0 HADD2.F32 R71, -RZ, R43.H1_H1 ;  /* 0x3000002bff470230 */ /* 0x000fc80000004100 */
[----:B------:R-:W-:-:S04]  /*1a20*/  FMUL.FTZ R70, R70, UR15 ;  /* 0x0000000f46467c20 */ /* 0x000fc80008410000 */
[----:B------:R-:W-:Y:S01]  /*1a30*/  FMUL.FTZ R84, R70, UR14 ;  /* 0x0000000e46547c20 */ /* 0x000fe20008410000 */
[----:B------:R-:W-:-:S03]  /*1a40*/  MOV R70, RZ ;  /* 0x000000ff00467202 */ /* 0x000fc60000000f00 */
[----:B------:R-:W-:Y:S01]  /*1a50*/  @P0 FMUL.FTZ R72, R84, R71 ;  /* 0x0000004754480220 */ /* 0x000fe20000410000 */
[----:B-----5:R-:W-:-:S04]  /*1a60*/  @P0 HADD2.F32 R71, -RZ, R51.H1_H1 ;  /* 0x30000033ff470230 */ /* 0x020fc80000004100 */
[----:B------:R-:W-:Y:S01]  /*1a70*/  F2FP.F16.F32.PACK_AB R72, RZ, R72 ;  /* 0x00000048ff48723e */ /* 0x000fe200000000ff */
[----:B------:R-:W-:-:S03]  /*1a80*/  @P0 FMUL.FTZ R70, R84, R71 ;  /* 0x0000004754460220 */ /* 0x000fc60000410000 */
[----:B------:R-:W-:Y:S01]  /*1a90*/  PRMT R55, R55, 0x5410, R72 ;  /* 0x0000541037377816 */ /* 0x000fe20000000048 */
[----:B------:R-:W-:Y:S01]  /*1aa0*/  FADD.FTZ R27, R27, R70 ;  /* 0x000000461b1b7221 */ /* 0x000fe20000010000 */
[----:B------:R-:W-:Y:S06]  /*1ab0*/  BRA `(.L_x_1054) ;  /* 0x0000001400287947 */ /* 0x000fec0003800000 */
.L_x_1039:
[-CC-:B------:R-:W-:Y:S01]  /*1ac0*/  FFMA.FTZ R57, R3, R72.reuse, R73.reuse ;  /* 0x0000004803397223 */ /* 0x180fe20000010049 */
[----:B------:R-:W-:Y:S01]  /*1ad0*/  ISETP.GT.AND P0, PT, R83, RZ, PT ;  /* 0x000000ff5300720c */ /* 0x000fe20003f04270 */
        /* <DEDUP_REMOVED lines=28> */
[----:B------:R-:W-:-:S03]  /*1ca0*/  HFMA2 R73, -RZ, RZ, 0, 0 ;  /* 0x00000000ff497431 */ /* 0x000fc600000001ff */
[----:B------:R-:W-:Y:S01]  /*1cb0*/  FMUL.FTZ R85, R70, UR14 ;  /* 0x0000000e46557c20 */ /* 0x000fe20008410000 */
[----:B------:R-:W-:-:S07]  /*1cc0*/  MOV R70, RZ ;  /* 0x000000ff00467202 */ /* 0x000fce0000000f00 */
[----:B------:R-:W-:Y:S02]  /*1cd0*/  @P2 HADD2.F32 R92, -RZ, R40.H0_H0 ;  /* 0x20000028ff5c2230 */ /* 0x000fe40000004100 */
[----:B-----5:R-:W-:-:S03]  /*1ce0*/  @P2 HADD2.F32 R90, -RZ, R48.H0_H0 ;  /* 0x20000030ff5a2230 */ /* 0x020fc60000004100 */
[-C--:B------:R-:W-:Y:S02]  /*1cf0*/  @P2 FMUL.FTZ R70, R92, R85.reuse ;  /* 0x000000555c462220 */ /* 0x080fe40000410000 */
[----:B------:R-:W-:-:S03]  /*1d00*/  @P2 FMUL.FTZ R73, R90, R85 ;  /* 0x000000555a492220 */ /* 0x000fc60000410000 */
[----:B------:R-:W-:Y:S01]  /*1d10*/  F2FP.F16.F32.PACK_AB R70, RZ, R70 ;  /* 0x00000046ff46723e */ /* 0x000fe200000000ff */
[----:B------:R-:W-:-:S03]  /*1d20*/  FADD.FTZ R28, R28, R73 ;  /* 0x000000491c1c7221 */ /* 0x000fc60000010000 */
[----:B------:R-:W-:-:S07]  /*1d30*/  PRMT R52, R70, 0x7610, R52 ;  /* 0x0000761046347816 */ /* 0x000fce0000000034 */
.L_x_1056:
[----:B------:R-:W-:Y:S05]  /*1d40*/  BSYNC.RECONVERGENT B3 ;  /* 0x0000000000037941 */ /* 0x000fea0003800200 */
.L_x_1055:
[----:B------:R-:W-:Y:S01]  /*1d50*/  BSSY.RECONVERGENT B3, `(.L_x_1057) ;  /* 0x0000010000037945 */ /* 0x000fe20003800200 */
[----:B------:R-:W-:Y:S02]  /*1d60*/  F2FP.F16.F32.PACK_AB R70, RZ, R83 ;  /* 0x00000053ff46723e */ /* 0x000fe400000000ff */
[----:B------:R-:W-:Y:S01]  /*1d70*/  FSEL R83, R72, RZ, P0 ;  /* 0x000000ff48537208 */ /* 0x000fe20000000000 */
[----:B------:R-:W-:Y:S06]  /*1d80*/  @!P1 BRA `(.L_x_1058) ;  /* 0x0000000000309947 */ /* 0x000fec0003800000 */
[----:B------:R-:W-:Y:S01]  /*1d90*/  LOP3.LUT P2, RZ, R77, 0xff, RZ, 0xc0, !PT ;  /* 0x000000ff4dff7812 */ /* 0x000fe2000784c0ff */
[----:B------:R-:W-:Y:S01]  /*1da0*/  FMUL.FTZ R72, R83, UR15 ;  /* 0x0000000f53487c20 */ /* 0x000fe20008410000 */
[----:B------:R-:W-:-:S03]  /*1db0*/  HFMA2 R73, -RZ, RZ, 0, 0 ;  /* 0x00000000ff497431 */ /* 0x000fc600000001ff */
[----:B------:R-:W-:-:S08]  /*1dc0*/  FMUL.FTZ R85, R72, UR14 ;  /* 0x0000000e48557c20 */ /* 0x000fd00008410000 */
[----:B------:R-:W-:Y:S02]  /*1dd0*/  @P2 HADD2.F32 R72, -RZ, R40.H1_H1 ;  /* 0x30000028ff482230 */ /* 0x000fe40000004100 */
[----:B-----5:R-:W-:-:S03]  /*1de0*/  @P2 HADD2.F32 R90, -RZ, R48.H1_H1 ;  /* 0x30000030ff5a2230 */ /* 0x020fc60000004100 */
[-C--:B------:R-:W-:Y:S01]  /*1df0*/  @P2 FMUL.FTZ R73, R72, R85.reuse ;  /* 0x0000005548492220 */ /* 0x080fe20000410000 */
[----:B------:R-:W-:Y:S01]  /*1e00*/  MOV R72, RZ ;  /* 0x000000ff00487202 */ /* 0x000fe20000000f00 */
[----:B------:R-:W-:-:S03]  /*1e10*/  @P2 FMUL.FTZ R72, R90, R85 ;  /* 0x000000555a482220 */ /* 0x000fc60000410000 */
[----:B------:R-:W-:Y:S01]  /*1e20*/  F2FP.F16.F32.PACK_AB R73, RZ, R73 ;  /* 0x00000049ff49723e */ /* 0x000fe200000000ff */
[----:B------:R-:W-:-:S03]  /*1e30*/  FADD.FTZ R29, R29, R72 ;  /* 0x000000481d1d7221 */ /* 0x000fc60000010000 */
[----:B------:R-:W-:-:S07]  /*1e40*/  PRMT R52, R52, 0x5410, R73 ;  /* 0x0000541034347816 */ /* 0x000fce0000000049 */
.L_x_1058:
[----:B------:R-:W-:Y:S05]  /*1e50*/  BSYNC.RECONVERGENT B3 ;  /* 0x0000000000037941 */ /* 0x000fea0003800200 */
.L_x_1057:
[----:B------:R-:W-:Y:S01]  /*1e60*/  BSSY.RECONVERGENT B3, `(.L_x_1059) ;  /* 0x0000010000037945 */ /* 0x000fe20003800200 */
[----:B------:R-:W-:Y:S02]  /*1e70*/  F2FP.F16.F32.PACK_AB R72, RZ, R83 ;  /* 0x00000053ff48723e */ /* 0x000fe400000000ff */
[----:B------:R-:W-:Y:S01]  /*1e80*/  FSEL R83, R71, RZ, P0 ;  /* 0x000000ff47537208 */ /* 0x000fe20000000000 */
[----:B------:R-:W-:Y:S06]  /*1e90*/  @!P1 BRA `(.L_x_1060) ;  /* 0x0000000000309947 */ /* 0x000fec0003800000 */
[----:B------:R-:W-:Y:S01]  /*1ea0*/  LOP3.LUT P2, RZ, R78, 0xff, RZ, 0xc0, !PT ;  /* 0x000000ff4eff7812 */ /* 0x000fe2000784c0ff */
[----:B------:R-:W-:Y:S01]  /*1eb0*/  FMUL.FTZ R71, R83, UR15 ;  /* 0x0000000f53477c20 */ /* 0x000fe20008410000 */
[----:B------:R-:W-:-:S03]  /*1ec0*/  MOV R73, RZ ;  /* 0x000000ff00497202 */ /* 0x000fc60000000f00 */
[----:B------:R-:W-:Y:S01]  /*1ed0*/  FMUL.FTZ R85, R71, UR14 ;  /* 0x0000000e47557c20 */ /* 0x000fe20008410000 */
[----:B------:R-:W-:-:S07]  /*1ee0*/  HFMA2 R71, -RZ, RZ, 0, 0 ;  /* 0x00000000ff477431 */ /* 0x000fce00000001ff */
[----:B------:R-:W-:Y:S02]  /*1ef0*/  @P2 HADD2.F32 R92, -RZ, R41.H0_H0 ;  /* 0x20000029ff5c2230 */ /* 0x000fe40000004100 */
[----:B-----5:R-:W-:-:S03]  /*1f00*/  @P2 HADD2.F32 R90, -RZ, R49.H0_H0 ;  /* 0x20000031ff5a2230 */ /* 0x020fc60000004100 */
[-C--:B------:R-:W-:Y:S02]  /*1f10*/  @P2 FMUL.FTZ R73, R92, R85.reuse ;  /* 0x000000555c492220 */ /* 0x080fe40000410000 */
[----:B------:R-:W-:-:S03]  /*1f20*/  @P2 FMUL.FTZ R71, R90, R85 ;  /* 0x000000555a472220 */ /* 0x000fc60000410000 */
[----:B------:R-:W-:Y:S01]  /*1f30*/  F2FP.F16.F32.PACK_AB R73, RZ, R73 ;  /* 0x00000049ff49723e */ /* 0x000fe200000000ff */
[----:B------:R-:W-:-:S03]  /*1f40*/  FADD.FTZ R30, R30, R71 ;  /* 0x000000471e1e7221 */ /* 0x000fc60000010000 */
[----:B------:R-:W-:-:S07]  /*1f50*/  PRMT R53, R73, 0x7610, R53 ;  /* 0x0000761049357816 */ /* 0x000fce0000000035 */
.L_x_1060:
[----:B------:R-:W-:Y:S05]  /*1f60*/  BSYNC.RECONVERGENT B3 ;  /* 0x0000000000037941 */ /* 0x000fea0003800200 */
.L_x_1059:
[----:B------:R-:W-:Y:S01]  /*1f70*/  BSSY.RECONVERGENT B3, `(.L_x_1061) ;  /* 0x0000010000037945 */ /* 0x000fe20003800200 */
[----:B------:R-:W-:Y:S02]  /*1f80*/  F2FP.F16.F32.PACK_AB R71, RZ, R83 ;  /* 0x00000053ff47723e */ /* 0x000fe400000000ff */
[----:B------:R-:W-:Y:S01]  /*1f90*/  FSEL R73, R59, RZ, P0 ;  /* 0x000000ff3b497208 */ /* 0x000fe20000000000 */
[----:B------:R-:W-:Y:S06]  /*1fa0*/  @!P1 BRA `(.L_x_1062) ;  /* 0x0000000000309947 */ /* 0x000fec0003800000 */
[----:B------:R-:W-:Y:S01]  /*1fb0*/  LOP3.LUT P2, RZ, R79, 0xff, RZ, 0xc0, !PT ;  /* 0x000000ff4fff7812 */ /* 0x000fe2000784c0ff */
[----:B------:R-:W-:-:S04]  /*1fc0*/  FMUL.FTZ R59, R73, UR15 ;  /* 0x0000000f493b7c20 */ /* 0x000fc80008410000 */
[----:B------:R-:W-:Y:S01]  /*1fd0*/  FMUL.FTZ R83, R59, UR14 ;  /* 0x0000000e3b537c20 */ /* 0x000fe20008410000 */
[----:B------:R-:W-:-:S07]  /*1fe0*/  HFMA2 R59, -RZ, RZ, 0, 0 ;  /* 0x00000000ff3b7431 */ /* 0x000fce00000001ff */
        /* <DEDUP_REMOVED lines=8> */
.L_x_1062:
[----:B------:R-:W-:Y:S05]  /*2070*/  BSYNC.RECONVERGENT B3 ;  /* 0x0000000000037941 */ /* 0x000fea0003800200 */
.L_x_1061:
[----:B------:R-:W-:Y:S01]  /*2080*/  BSSY.RECONVERGENT B3, `(.L_x_1063) ;  /* 0x000000f000037945 */ /* 0x000fe20003800200 */
[----:B------:R-:W-:Y:S02]  /*2090*/  F2FP.F16.F32.PACK_AB R73, RZ, R73 ;  /* 0x00000049ff49723e */ /* 0x000fe400000000ff */
[----:B------:R-:W-:Y:S01]  /*20a0*/  FSEL R83, R58, RZ, P0 ;  /* 0x000000ff3a537208 */ /* 0x000fe20000000000 */
[----:B------:R-:W-:Y:S06]  /*20b0*/  @!P1 BRA `(.L_x_1064) ;  /* 0x00000000002c9947 */ /* 0x000fec0003800000 */
[----:B------:R-:W-:Y:S01]  /*20c0*/  LOP3.LUT P2, RZ, R7, 0xff, RZ, 0xc0, !PT ;  /* 0x000000ff07ff7812 */ /* 0x000fe2000784c0ff */
[----:B------:R-:W-:-:S04]  /*20d0*/  FMUL.FTZ R58, R83, UR15 ;  /* 0x0000000f533a7c20 */ /* 0x000fc80008410000 */
[----:B------:R-:W-:Y:S01]  /*20e0*/  FMUL.FTZ R85, R58, UR14 ;  /* 0x0000000e3a557c20 */ /* 0x000fe20008410000 */
[----:B------:R-:W-:-:S07]  /*20f0*/  CS2R R58, SRZ ;  /* 0x00000000003a7805 */ /* 0x000fce000001ff00 */
[----:B------:R-:W-:Y:S02]  /*2100*/  @P2 HADD2.F32 R92, -RZ, R42.H0_H0 ;  /* 0x2000002aff5c2230 */ /* 0x000fe40000004100 */
[----:B-----5:R-:W-:-:S03]  /*2110*/  @P2 HADD2.F32 R90, -RZ, R50.H0_H0 ;  /* 0x20000032ff5a2230 */ /* 0x020fc60000004100 */
[-C--:B------:R-:W-:Y:S02]  /*2120*/  @P2 FMUL.FTZ R58, R92, R85.reuse ;  /* 0x000000555c3a2220 */ /* 0x080fe40000410000 */
[----:B------:R-:W-:-:S03]  /*2130*/  @P2 FMUL.FTZ R59, R90, R85 ;  /* 0x000000555a3b2220 */ /* 0x000fc60000410000 */
[----:B------:R-:W-:Y:S01]  /*2140*/  F2FP.F16.F32.PACK_AB R58, RZ, R58 ;  /* 0x0000003aff3a723e */ /* 0x000fe200000000ff */
[----:B------:R-:W-:-:S03]  /*2150*/  FADD.FTZ R24, R24, R59 ;  /* 0x0000003b18187221 */ /* 0x000fc60000010000 */
[----:B------:R-:W-:-:S07]  /*2160*/  PRMT R54, R58, 0x7610, R54 ;  /* 0x000076103a367816 */ /* 0x000fce0000000036 */
.L_x_1064:
[----:B------:R-:W-:Y:S05]  /*2170*/  BSYNC.RECONVERGENT B3 ;  /* 0x0000000000037941 */ /* 0x000fea0003800200 */
.L_x_1063:
        /* <DEDUP_REMOVED lines=16> */
.L_x_1066:
[----:B------:R-:W-:Y:S05]  /*2280*/  BSYNC.RECONVERGENT B3 ;  /* 0x0000000000037941 */ /* 0x000fea0003800200 */
.L_x_1065:
[----:B------:R-:W-:Y:S01]  /*2290*/  BSSY.RECONVERGENT B3, `(.L_x_1067) ;  /* 0x0000011000037945 */ /* 0x000fe20003800200 */
[----:B------:R-:W-:Y:S02]  /*22a0*/  F2FP.F16.F32.PACK_AB R57, RZ, R59 ;  /* 0x0000003bff39723e */ /* 0x000fe400000000ff */
[----:B------:R-:W-:Y:S02]  /*22b0*/  FSEL R84, R84, RZ, P0 ;  /* 0x000000ff54547208 */ /* 0x000fe40000000000 */
[----:B------:R-:W-:Y:S01]  /*22c0*/  FSEL R85, R56, RZ, P0 ;  /* 0x000000ff38557208 */ /* 0x000fe20000000000 */
[----:B------:R-:W-:Y:S06]  /*22d0*/  @!P1 BRA `(.L_x_1068) ;  /* 0x0000000000309947 */ /* 0x000fec0003800000 */
[----:B------:R-:W-:Y:S01]  /*22e0*/  LOP3.LUT P0, RZ, R81, 0xff, RZ, 0xc0, !PT ;  /* 0x000000ff51ff7812 */ /* 0x000fe2000780c0ff */
[----:B------:R-:W-:Y:S01]  /*22f0*/  FMUL.FTZ R56, R85, UR15 ;  /* 0x0000000f55387c20 */ /* 0x000fe20008410000 */
[----:B------:R-:W-:-:S03]  /*2300*/  HFMA2 R83, -RZ, RZ, 0, 0 ;  /* 0x00000000ff537431 */ /* 0x000fc600000001ff */
[----:B------:R-:W-:-:S08]  /*2310*/  FMUL.FTZ R56, R56, UR14 ;  /* 0x0000000e38387c20 */ /* 0x000fd00008410000 */
[----:B------:R-:W-:Y:S02]  /*2320*/  @P0 HADD2.F32 R59, -RZ, R43.H0_H0 ;  /* 0x2000002bff3b0230 */ /* 0x000fe40000004100 */
[----:B-----5:R-:W-:-:S03]  /*2330*/  @P0 HADD2.F32 R87, -RZ, R51.H0_H0 ;  /* 0x20000033ff570230 */ /* 0x020fc60000004100 */
[-C--:B------:R-:W-:Y:S01]  /*2340*/  @P0 FMUL.FTZ R83, R59, R56.reuse ;  /* 0x000000383b530220 */ /* 0x080fe20000410000 */
[----:B------:R-:W-:Y:S01]  /*2350*/  MOV R59, RZ ;  /* 0x000000ff003b7202 */ /* 0x000fe20000000f00 */
[----:B------:R-:W-:-:S03]  /*2360*/  @P0 FMUL.FTZ R59, R87, R56 ;  /* 0x00000038573b0220 */ /* 0x000fc60000410000 */
[----:B------:R-:W-:Y:S01]  /*2370*/  F2FP.F16.F32.PACK_AB R83, RZ, R83 ;  /* 0x00000053ff53723e */ /* 0x000fe200000000ff */
[----:B------:R-:W-:-:S03]  /*2380*/  FADD.FTZ R26, R26, R59 ;  /* 0x0000003b1a1a7221 */ /* 0x000fc60000010000 */
[----:B------:R-:W-:-:S07]  /*2390*/  PRMT R55, R83, 0x7610, R55 ;  /* 0x0000761053377816 */ /* 0x000fce0000000037 */
.L_x_1068:
[----:B------:R-:W-:Y:S05]  /*23a0*/  BSYNC.RECONVERGENT B3 ;  /* 0x0000000000037941 */ /* 0x000fea0003800200 */
.L_x_1067:
[----:B------:R-:W-:Y:S02]  /*23b0*/  PRMT R58, R58, 0x5410, R57 ;  /* 0x000054103a3a7816 */ /* 0x000fe40000000039 */
[----:B------:R-:W-:Y:S02]  /*23c0*/  F2FP.F16.F32.PACK_AB R59, R84, R85 ;  /* 0x00000055543b723e */ /* 0x000fe400000000ff */
[----:B------:R-:W-:Y:S02]  /*23d0*/  PRMT R57, R71, 0x5410, R73 ;  /* 0x0000541047397816 */ /* 0x000fe40000000049 */
[----:B------:R-:W-:Y:S01]  /*23e0*/  PRMT R56, R70, 0x5410, R72 ;  /* 0x0000541046387816 */ /* 0x000fe20000000048 */
[----:B------:R-:W-:Y:S06]  /*23f0*/  @!P1 BRA `(.L_x_1054) ;  /* 0x0000000800d89947 */ /* 0x000fec0003800000 */
[----:B------:R-:W-:Y:S01]  /*2400*/  LOP3.LUT P0, RZ, R82, 0xff, RZ, 0xc0, !PT ;  /* 0x000000ff52ff7812 */ /* 0x000fe2000780c0ff */
[----:B------:R-:W-:Y:S01]  /*2410*/  FMUL.FTZ R84, R84, UR15 ;  /* 0x0000000f54547c20 */ /* 0x000fe20008410000 */
[----:B------:R-:W-:-:S03]  /*2420*/  CS2R R70, SRZ ;  /* 0x0000000000467805 */ /* 0x000fc6000001ff00 */
[----:B------:R-:W-:-:S08]  /*2430*/  FMUL.FTZ R84, R84, UR14 ;  /* 0x0000000e54547c20 */ /* 0x000fd00008410000 */
[----:B------:R-:W-:-:S05]  /*2440*/  @P0 HADD2.F32 R73, -RZ, R43.H1_H1 ;  /* 0x3000002bff490230 */ /* 0x000fca0000004100 */
[----:B------:R-:W-:Y:S01]  /*2450*/  @P0 FMUL.FTZ R71, R73, R84 ;  /* 0x0000005449470220 */ /* 0x000fe20000410000 */
[----:B-----5:R-:W-:-:S04]  /*2460*/  @P0 HADD2.F32 R73, -RZ, R51.H1_H1 ;  /* 0x30000033ff490230 */ /* 0x020fc80000004100 */
[----:B------:R-:W-:Y:S01]  /*2470*/  F2FP.F16.F32.PACK_AB R71, RZ, R71 ;  /* 0x00000047ff47723e */ /* 0x000fe200000000ff */
[----:B------:R-:W-:-:S03]  /*2480*/  @P0 FMUL.FTZ R70, R73, R84 ;  /* 0x0000005449460220 */ /* 0x000fc60000410000 */
[----:B------:R-:W-:Y:S01]  /*2490*/  PRMT R55, R55, 0x5410, R71 ;  /* 0x0000541037377816 */ /* 0x000fe20000000047 */
[----:B------:R-:W-:Y:S01]  /*24a0*/  FADD.FTZ R27, R27, R70 ;  /* 0x000000461b1b7221 */ /* 0x000fe20000010000 */
[----:B------:R-:W-:Y:S06]  /*24b0*/  BRA `(.L_x_1054) ;  /* 0x0000000800a87947 */ /* 0x000fec0003800000 */
.L_x_1038:
[----:B------:R-:W-:Y:S01]  /*24c0*/  ISETP.GT.AND P3, PT, R83, RZ, PT ;  /* 0x000000ff5300720c */ /* 0x000fe20003f64270 */
[----:B------:R-:W-:Y:S01]  /*24d0*/  @P2 FFMA.FTZ R71, R3, R72, R73 ;  /* 0x0000004803472223 */ /* 0x000fe20000010049 */
[----:B-----5:R-:W-:Y:S01]  /*24e0*/  HADD2.F32 R87, -RZ, R12.H0_H0 ;  /* 0x2000000cff577230 */ /* 0x020fe20000004100 */
[----:B------:R-:W-:Y:S02]  /*24f0*/  BSSY.RECONVERGENT B3, `(.L_x_1069) ;  /* 0x0000011000037945 */ /* 0x000fe40003800200 */
[----:B------:R-:W-:-:S04]  /*2500*/  @P2 FADD.FTZ R71, R10, -R71 ;  /* 0x800000470a472221 */ /* 0x000fc80000010000 */
[----:B------:R-:W-:-:S04]  /*2510*/  @P2 FFMA.FTZ R87, R84, R71, R87 ;  /* 0x0000004754572223 */ /* 0x000fc80000010057 */
[----:B------:R-:W-:Y:S01]  /*2520*/  @P3 FFMA.FTZ R70, R8, R72, R73 ;  /* 0x0000004808463223 */ /* 0x000fe20000010049 */
[----:B------:R-:W-:Y:S06]  /*2530*/  @!P1 BRA `(.L_x_1070) ;  /* 0x0000000000309947 */ /* 0x000fec0003800000 */
[----:B------:R-:W-:Y:S01]  /*2540*/  LOP3.LUT P0, RZ, R6, 0xff, RZ, 0xc0, !PT ;  /* 0x000000ff06ff7812 */ /* 0x000fe2000780c0ff */
[----:B------:R-:W-:Y:S01]  /*2550*/  FMUL.FTZ R71, R87, UR15 ;  /* 0x0000000f57477c20 */ /* 0x000fe20008410000 */
[----:B------:R-:W-:-:S03]  /*2560*/  MOV R83, RZ ;  /* 0x000000ff00537202 */ /* 0x000fc60000000f00 */
[----:B------:R-:W-:Y:S01]  /*2570*/  FMUL.FTZ R85, R71, UR14 ;  /* 0x0000000e47557c20 */ /* 0x000fe20008410000 */
[----:B------:R-:W-:-:S07]  /*2580*/  HFMA2 R71, -RZ, RZ, 0, 0 ;  /* 0x00000000ff477431 */ /* 0x000fce00000001ff */
[----:B------:R-:W-:Y:S02]  /*2590*/  @P0 HADD2.F32 R88, -RZ, R40.H0_H0 ;  /* 0x20000028ff580230 */ /* 0x000fe40000004100 */
[----:B------:R-:W-:-:S03]  /*25a0*/  @P0 HADD2.F32 R86, -RZ, R48.H0_H0 ;  /* 0x20000030ff560230 */ /* 0x000fc60000004100 */
[-C--:B------:R-:W-:Y:S02]  /*25b0*/  @P0 FMUL.FTZ R83, R88, R85.reuse ;  /* 0x0000005558530220 */ /* 0x080fe40000410000 */
[----:B------:R-:W-:-:S03]  /*25c0*/  @P0 FMUL.FTZ R71, R86, R85 ;  /* 0x0000005556470220 */ /* 0x000fc60000410000 */
[----:B------:R-:W-:Y:S01]  /*25d0*/  F2FP.F16.F32.PACK_AB R83, RZ, R83 ;  /* 0x00000053ff53723e */ /* 0x000fe200000000ff */
[----:B------:R-:W-:-:S03]  /*25e0*/  FADD.FTZ R28, R28, R71 ;  /* 0x000000471c1c7221 */ /* 0x000fc60000010000 */
[----:B------:R-:W-:-:S07]  /*25f0*/  PRMT R52, R83, 0x7610, R52 ;  /* 0x0000761053347816 */ /* 0x000fce0000000034 */
.L_x_1070:
[----:B------:R-:W-:Y:S05]  /*2600*/  BSYNC.RECONVERGENT B3 ;  /* 0x0000000000037941 */ /* 0x000fea0003800200 */
.L_x_1069:
[----:B------:R-:W-:Y:S02]  /*2610*/  HADD2.F32 R89, -RZ, R12.H1_H1 ;  /* 0x3000000cff597230 */ /* 0x000fe40000004100 */
[----:B------:R-:W-:Y:S01]  /*2620*/  @P3 FADD.FTZ R70, R9, -R70 ;  /* 0x8000004609463221 */ /* 0x000fe20000010000 */
[-CC-:B------:R-:W-:Y:S01]  /*2630*/  @P3 FFMA.FTZ R85, R11, R72.reuse, R73.reuse ;  /* 0x000000480b553223 */ /* 0x180fe20000010049 */
[-CC-:B------:R-:W-:Y:S01]  /*2640*/  @P3 FFMA.FTZ R88, R60, R72.reuse, R73.reuse ;  /* 0x000000483c583223 */ /* 0x180fe20000010049 */
[----:B------:R-:W-:Y:S01]  /*2650*/  @P3 FFMA.FTZ R86, R64, R72, R73 ;  /* 0x0000004840563223 */ /* 0x000fe20000010049 */
[----:B------:R-:W-:Y:S01]  /*2660*/  @P3 FFMA.FTZ R89, R84, R70, R89 ;  /* 0x0000004654593223 */ /* 0x000fe20000010059 */
[----:B------:R-:W-:Y:S01]  /*2670*/  @P3 FADD.FTZ R70, R62, -R85 ;  /* 0x800000553e463221 */ /* 0x000fe20000010000 */
[----:B------:R-:W-:Y:S02]  /*2680*/  HADD2.F32 R85, -RZ, R13.H1_H1 ;  /* 0x3000000dff557230 */ /* 0x000fe40000004100 */
[----:B------:R-:W-:Y:S01]  /*2690*/  @P3 FADD.FTZ R88, R61, -R88 ;  /* 0x800000583d583221 */ /* 0x000fe20000010000 */
[-CC-:B------:R-:W-:Y:S01]  /*26a0*/  @P3 FFMA.FTZ R83, R63, R72.reuse, R73.reuse ;  /* 0x000000483f533223 */ /* 0x180fe20000010049 */
[-CC-:B------:R-:W-:Y:S01]  /*26b0*/  @P3 FFMA.FTZ R71, R67, R72.reuse, R73.reuse ;  /* 0x0000004843473223 */ /* 0x180fe20000010049 */
[----:B------:R-:W-:Y:S01]  /*26c0*/  @P3 FFMA.FTZ R72, R76, R72, R73 ;  /* 0x000000484c483223 */ /* 0x000fe20000010049 */
[----:B------:R-:W-:-:S02]  /*26d0*/  HADD2.F32 R73, -RZ, R14.H1_H1 ;  /* 0x3000000eff497230 */ /* 0x000fc40000004100 */
[C---:B------:R-:W-:Y:S01]  /*26e0*/  @P3 FFMA.FTZ R85, R84.reuse, R88, R85 ;  /* 0x0000005854553223 */ /* 0x040fe20000010055 */
[----:B------:R-:W-:Y:S01]  /*26f0*/  @P3 FADD.FTZ R86, R65, -R86 ;  /* 0x8000005641563221 */ /* 0x000fe20000010000 */
[----:B------:R-:W-:Y:S01]  /*2700*/  MOV R88, UR20 ;  /* 0x0000001400587c02 */ /* 0x000fe20008000f00 */
[----:B------:R-:W-:Y:S02]  /*2710*/  HADD2.F32 R91, -RZ, R13.H0_H0 ;  /* 0x2000000dff5b7230 */ /* 0x000fe40000004100 */
[----:B------:R-:W-:Y:S01]  /*2720*/  @P3 FADD.FTZ R72, R75, -R72 ;  /* 0x800000484b483221 */ /* 0x000fe20000010000 */
[----:B------:R-:W-:Y:S01]  /*2730*/  @P3 FFMA.FTZ R73, R84, R86, R73 ;  /* 0x0000005654493223 */ /* 0x000fe20000010049 */
[----:B------:R-:W-:Y:S01]  /*2740*/  ISETP.NE.U32.AND P0, PT, R88, RZ, PT ;  /* 0x000000ff5800720c */ /* 0x000fe20003f05070 */
[--C-:B------:R-:W-:Y:S01]  /*2750*/  HADD2.F32 R93, -RZ, R15.reuse.H1_H1 ;  /* 0x3000000fff5d7230 */ /* 0x100fe20000004100 */
[----:B------:R-:W-:Y:S01]  /*2760*/  MOV R86, UR21 ;  /* 0x0000001500567c02 */ /* 0x000fe20008000f00 */
[----:B------:R-:W-:Y:S01]  /*2770*/  @P3 FFMA.FTZ R91, R84, R70, R91 ;  /* 0x00000046545b3223 */ /* 0x000fe2000001005b */
[----:B------:R-:W-:Y:S01]  /*2780*/  @P3 FADD.FTZ R70, R66, -R83 ;  /* 0x8000005342463221 */ /* 0x000fe20000010000 */
[----:B------:R-:W-:Y:S01]  /*2790*/  HADD2.F32 R83, -RZ, R14.H0_H0 ;  /* 0x2000000eff537230 */ /* 0x000fe20000004100 */
[----:B------:R-:W-:Y:S01]  /*27a0*/  ISETP.NE.AND.EX P0, PT, R86, RZ, PT, P0 ;  /* 0x000000ff5600720c */ /* 0x000fe20003f05300 */
[C---:B------:R-:W-:Y:S01]  /*27b0*/  @P3 FFMA.FTZ R93, R84.reuse, R72, R93 ;  /* 0x00000048545d3223 */ /* 0x040fe2000001005d */
[----:B------:R-:W-:Y:S02]  /*27c0*/  BSSY.RECONVERGENT B3, `(.L_x_1071) ;  /* 0x0000018000037945 */ /* 0x000fe40003800200 */
[----:B------:R-:W-:Y:S01]  /*27d0*/  @P3 FFMA.FTZ R83, R84, R70, R83 ;  /* 0x0000004654533223 */ /* 0x000fe20000010053 */
[----:B------:R-:W-:Y:S01]  /*27e0*/  @P3 FADD.FTZ R70, R74, -R71 ;  /* 0x800000474a463221 */ /* 0x000fe20000010000 */
[----:B------:R-:W-:-:S05]  /*27f0*/  HADD2.F32 R71, -RZ, R15.H0_H0 ;  /* 0x2000000fff477230 */ /* 0x000fca0000004100 */
[----:B------:R-:W-:Y:S02]  /*2800*/  @P3 FFMA.FTZ R71, R84, R70, R71 ;  /* 0x0000004654473223 */ /* 0x000fe40000010047 */
[----:B------:R-:W-:Y:S02]  /*2810*/  @P0 F2FP.F16.F32.PACK_AB R87, RZ, R87 ;  /* 0x00000057ff57023e */ /* 0x000fe400000000ff */
[----:B------:R-:W-:Y:S02]  /*2820*/  @P0 F2FP.F16.F32.PACK_AB R70, RZ, R89 ;  /* 0x00000059ff46023e */ /* 0x000fe400000000ff */
[----:B------:R-:W-:Y:S02]  /*2830*/  @P0 F2FP.F16.F32.PACK_AB R72, RZ, R91 ;  /* 0x0000005bff48023e */ /* 0x000fe400000000ff */
[----:B------:R-:W-:Y:S02]  /*2840*/  @P0 PRMT R56, R87, 0x7610, R56 ;  /* 0x0000761057380816 */ /* 0x000fe40000000038 */
[----:B------:R-:W-:-:S02]  /*2850*/  @P0 PRMT R57, R72, 0x7610, R57 ;  /* 0x0000761048390816 */ /* 0x000fc40000000039 */
[----:B------:R-:W-:Y:S01]  /*2860*/  @P0 PRMT R56, R56, 0x5410, R70 ;  /* 0x0000541038380816 */ /* 0x000fe20000000046 */
[----:B------:R-:W-:Y:S06]  /*2870*/  @!P1 BRA `(.L_x_1072) ;  /* 0x0000000000309947 */ /* 0x000fec0003800000 */
[----:B------:R-:W-:Y:S01]  /*2880*/  LOP3.LUT P2, RZ, R77, 0xff, RZ, 0xc0, !PT ;  /* 0x000000ff4dff7812 */ /* 0x000fe2000784c0ff */
[----:B------:R-:W-:Y:S01]  /*2890*/  FMUL.FTZ R89, R89, UR15 ;  /* 0x0000000f59597c20 */ /* 0x000fe20008410000 */
[----:B------:R-:W-:-:S03]  /*28a0*/  HFMA2 R70, -RZ, RZ, 0, 0 ;  /* 0x00000000ff467431 */ /* 0x000fc600000001ff */
[----:B------:R-:W-:-:S08]  /*28b0*/  FMUL.FTZ R89, R89, UR14 ;  /* 0x0000000e59597c20 */ /* 0x000fd00008410000 */
[----:B------:R-:W-:-:S05]  /*28c0*/  @P2 HADD2.F32 R72, -RZ, R48.H1_H1 ;  /* 0x30000030ff482230 */ /* 0x000fca0000004100 */
[----:B------:R-:W-:Y:S01]  /*28d0*/  @P2 FMUL.FTZ R70, R72, R89 ;  /* 0x0000005948462220 */ /* 0x000fe20000410000 */
[----:B------:R-:W-:-:S03]  /*28e0*/  @P2 HADD2.F32 R72, -RZ, R40.H1_H1 ;  /* 0x30000028ff482230 */ /* 0x000fc60000004100 */
[----:B------:R-:W-:Y:S01]  /*28f0*/  FADD.FTZ R29, R29, R70 ;  /* 0x000000461d1d7221 */ /* 0x000fe20000010000 */
[----:B------:R-:W-:Y:S01]  /*2900*/  MOV R70, RZ ;  /* 0x000000ff00467202 */ /* 0x000fe20000000f00 */
[----:B------:R-:W-:-:S05]  /*2910*/  @P2 FMUL.FTZ R70, R72, R89 ;  /* 0x0000005948462220 */ /* 0x000fca0000410000 */
[----:B------:R-:W-:-:S04]  /*2920*/  F2FP.F16.F32.PACK_AB R70, RZ, R70 ;  /* 0x00000046ff46723e */ /* 0x000fc800000000ff */
[----:B------:R-:W-:-:S07]  /*2930*/  PRMT R52, R52, 0x5410, R70 ;  /* 0x0000541034347816 */ /* 0x000fce0000000046 */
.L_x_1072:
[----:B------:R-:W-:Y:S05]  /*2940*/  BSYNC.RECONVERGENT B3 ;  /* 0x0000000000037941 */ /* 0x000fea0003800200 */
.L_x_1071:
[----:B------:R-:W-:Y:S04]  /*2950*/  BSSY.RECONVERGENT B3, `(.L_x_1073) ;  /* 0x000000e000037945 */ /* 0x000fe80003800200 */
[----:B------:R-:W-:Y:S05]  /*2960*/  @!P1 BRA `(.L_x_1074) ;  /* 0x0000000000309947 */ /* 0x000fea0003800000 */
[----:B------:R-:W-:Y:S01]  /*2970*/  LOP3.LUT P2, RZ, R78, 0xff, RZ, 0xc0, !PT ;  /* 0x000000ff4eff7812 */ /* 0x000fe2000784c0ff */
[----:B------:R-:W-:Y:S01]  /*2980*/  FMUL.FTZ R91, R91, UR15 ;  /* 0x0000000f5b5b7c20 */ /* 0x000fe20008410000 */
[----:B------:R-:W-:-:S03]  /*2990*/  HFMA2 R87, -RZ, RZ, 0, 0 ;  /* 0x00000000ff577431 */ /* 0x000fc600000001ff */
[----:B------:R-:W-:-:S08]  /*29a0*/  FMUL.FTZ R91, R91, UR14 ;  /* 0x0000000e5b5b7c20 */ /* 0x000fd00008410000 */
[----:B------:R-:W-:Y:S02]  /*29b0*/  @P2 HADD2.F32 R70, -RZ, R49.H0_H0 ;  /* 0x20000031ff462230 */ /* 0x000fe40000004100 */
[----:B------:R-:W-:-:S03]  /*29c0*/  @P2 HADD2.F32 R72, -RZ, R41.H0_H0 ;  /* 0x20000029ff482230 */ /* 0x000fc60000004100 */
[-C--:B------:R-:W-:Y:S01]  /*29d0*/  @P2 FMUL.FTZ R87, R70, R91.reuse ;  /* 0x0000005b46572220 */ /* 0x080fe20000410000 */
[----:B------:R-:W-:Y:S01]  /*29e0*/  MOV R70, RZ ;  /* 0x000000ff00467202 */ /* 0x000fe20000000f00 */
[----:B------:R-:W-:Y:S02]  /*29f0*/  @P2 FMUL.FTZ R70, R72, R91 ;  /* 0x0000005b48462220 */ /* 0x000fe40000410000 */
[----:B------:R-:W-:-:S03]  /*2a00*/  FADD.FTZ R30, R30, R87 ;  /* 0x000000571e1e7221 */ /* 0x000fc60000010000 */
[----:B------:R-:W-:-:S04]  /*2a10*/  F2FP.F16.F32.PACK_AB R70, RZ, R70 ;  /* 0x00000046ff46723e */ /* 0x000fc800000000ff */
[----:B------:R-:W-:-:S07]  /*2a20*/  PRMT R53, R70, 0x7610, R53 ;  /* 0x0000761046357816 */ /* 0x000fce0000000035 */
.L_x_1074:
[----:B------:R-:W-:Y:S05]  /*2a30*/  BSYNC.RECONVERGENT B3 ;  /* 0x0000000000037941 */ /* 0x000fea0003800200 */
.L_x_1073:
[----:B------:R-:W-:Y:S01]  /*2a40*/  @P0 F2FP.F16.F32.PACK_AB R89, RZ, R83 ;  /* 0x00000053ff59023e */ /* 0x000fe200000000ff */
[----:B------:R-:W-:Y:S01]  /*2a50*/  BSSY.RECONVERGENT B3, `(.L_x_1075) ;  /* 0x0000013000037945 */ /* 0x000fe20003800200 */
[----:B------:R-:W-:Y:S02]  /*2a60*/  @P0 F2FP.F16.F32.PACK_AB R87, RZ, R85 ;  /* 0x00000055ff57023e */ /* 0x000fe400000000ff */
[----:B------:R-:W-:Y:S02]  /*2a70*/  @P0 F2FP.F16.F32.PACK_AB R84, RZ, R73 ;  /* 0x00000049ff54023e */ /* 0x000fe400000000ff */
[----:B------:R-:W-:Y:S02]  /*2a80*/  @P0 F2FP.F16.F32.PACK_AB R72, RZ, R71 ;  /* 0x00000047ff48023e */ /* 0x000fe400000000ff */
[----:B------:R-:W-:Y:S02]  /*2a90*/  @P0 F2FP.F16.F32.PACK_AB R70, RZ, R93 ;  /* 0x0000005dff46023e */ /* 0x000fe400000000ff */
[----:B------:R-:W-:Y:S01]  /*2aa0*/  @P0 PRMT R58, R89, 0x7610, R58 ;  /* 0x00007610593a0816 */ /* 0x000fe2000000003a */
[----:B------:R-:W-:Y:S06]  /*2ab0*/  @!P1 BRA `(.L_x_1076) ;  /* 0x0000000000309947 */ /* 0x000fec0003800000 */
[----:B------:R-:W-:Y:S01]  /*2ac0*/  LOP3.LUT P2, RZ, R79, 0xff, RZ, 0xc0, !PT ;  /* 0x000000ff4fff7812 */ /* 0x000fe2000784c0ff */
[----:B------:R-:W-:Y:S01]  /*2ad0*/  FMUL.FTZ R85, R85, UR15 ;  /* 0x0000000f55557c20 */ /* 0x000fe20008410000 */
[----:B------:R-:W-:-:S03]  /*2ae0*/  HFMA2 R90, -RZ, RZ, 0, 0 ;  /* 0x00000000ff5a7431 */ /* 0x000fc600000001ff */
[----:B------:R-:W-:Y:S01]  /*2af0*/  FMUL.FTZ R89, R85, UR14 ;  /* 0x0000000e55597c20 */ /* 0x000fe20008410000 */
[----:B------:R-:W-:-:S07]  /*2b00*/  MOV R85, RZ ;  /* 0x000000ff00557202 */ /* 0x000fce0000000f00 */
[----:B------:R-:W-:-:S05]  /*2b10*/  @P2 HADD2.F32 R92, -RZ, R49.H1_H1 ;  /* 0x30000031ff5c2230 */ /* 0x000fca0000004100 */
[----:B------:R-:W-:-:S04]  /*2b20*/  @P2 FMUL.FTZ R90, R92, R89 ;  /* 0x000000595c5a2220 */ /* 0x000fc80000410000 */
[----:B------:R-:W-:Y:S01]  /*2b30*/  FADD.FTZ R31, R31, R90 ;  /* 0x0000005a1f1f7221 */ /* 0x000fe20000010000 */
[----:B------:R-:W-:-:S05]  /*2b40*/  @P2 HADD2.F32 R90, -RZ, R41.H1_H1 ;  /* 0x30000029ff5a2230 */ /* 0x000fca0000004100 */
[----:B------:R-:W-:-:S05]  /*2b50*/  @P2 FMUL.FTZ R85, R90, R89 ;  /* 0x000000595a552220 */ /* 0x000fca0000410000 */
[----:B------:R-:W-:-:S04]  /*2b60*/  F2FP.F16.F32.PACK_AB R85, RZ, R85 ;  /* 0x00000055ff55723e */ /* 0x000fc800000000ff */
[----:B------:R-:W-:-:S07]  /*2b70*/  PRMT R53, R53, 0x5410, R85 ;  /* 0x0000541035357816 */ /* 0x000fce0000000055 */
.L_x_1076:
[----:B------:R-:W-:Y:S05]  /*2b80*/  BSYNC.RECONVERGENT B3 ;  /* 0x0000000000037941 */ /* 0x000fea0003800200 */
.L_x_1075:
[----:B------:R-:W-:Y:S04]  /*2b90*/  BSSY.RECONVERGENT B3, `(.L_x_1077) ;  /* 0x000000e000037945 */ /* 0x000fe80003800200 */
[----:B------:R-:W-:Y:S05]  /*2ba0*/  @!P1 BRA `(.L_x_1078) ;  /* 0x0000000000309947 */ /* 0x000fea0003800000 */
[----:B------:R-:W-:Y:S01]  /*2bb0*/  LOP3.LUT P2, RZ, R7, 0xff, RZ, 0xc0, !PT ;  /* 0x000000ff07ff7812 */ /* 0x000fe2000784c0ff */
[----:B------:R-:W-:Y:S01]  /*2bc0*/  FMUL.FTZ R83, R83, UR15 ;  /* 0x0000000f53537c20 */ /* 0x000fe20008410000 */
[----:B------:R-:W-:-:S03]  /*2bd0*/  MOV R85, RZ ;  /* 0x000000ff00557202 */ /* 0x000fc60000000f00 */
[----:B------:R-:W-:Y:S01]  /*2be0*/  FMUL.FTZ R89, R83, UR14 ;  /* 0x0000000e53597c20 */ /* 0x000fe20008410000 */
[----:B------:R-:W-:-:S07]  /*2bf0*/  HFMA2 R83, -RZ, RZ, 0, 0 ;  /* 0x00000000ff537431 */ /* 0x000fce00000001ff */
[----:B------:R-:W-:-:S05]  /*2c00*/  @P2 HADD2.F32 R90, -RZ, R50.H0_H0 ;  /* 0x20000032ff5a2230 */ /* 0x000fca0000004100 */
[----:B------:R-:W-:Y:S01]  /*2c10*/  @P2 FMUL.FTZ R83, R90, R89 ;  /* 0x000000595a532220 */ /* 0x000fe20000410000 */
[----:B------:R-:W-:-:S03]  /*2c20*/  @P2 HADD2.F32 R90, -RZ, R42.H0_H0 ;  /* 0x2000002aff5a2230 */ /* 0x000fc60000004100 */
[----:B------:R-:W-:Y:S02]  /*2c30*/  FADD.FTZ R24, R24, R83 ;  /* 0x0000005318187221 */ /* 0x000fe40000010000 */
[----:B------:R-:W-:-:S05]  /*2c40*/  @P2 FMUL.FTZ R85, R90, R89 ;  /* 0x000000595a552220 */ /* 0x000fca0000410000 */
[----:B------:R-:W-:-:S04]  /*2c50*/  F2FP.F16.F32.PACK_AB R85, RZ, R85 ;  /* 0x00000055ff55723e */ /* 0x000fc800000000ff */
[----:B------:R-:W-:-:S07]  /*2c60*/  PRMT R54, R85, 0x7610, R54 ;  /* 0x0000761055367816 */ /* 0x000fce0000000036 */
.L_x_1078:
[----:B------:R-:W-:Y:S05]  /*2c70*/  BSYNC.RECONVERGENT B3 ;  /* 0x0000000000037941 */ /* 0x000fea0003800200 */
.L_x_1077:
[----:B------:R-:W-:Y:S04]  /*2c80*/  BSSY.RECONVERGENT B3, `(.L_x_1079) ;  /* 0x000000e000037945 */ /* 0x000fe80003800200 */
[----:B------:R-:W-:Y:S05]  /*2c90*/  @!P1 BRA `(.L_x_1080) ;  /* 0x0000000000309947 */ /* 0x000fea0003800000 */
[----:B------:R-:W-:Y:S01]  /*2ca0*/  LOP3.LUT P2, RZ, R80, 0xff, RZ, 0xc0, !PT ;  /* 0x000000ff50ff7812 */ /* 0x000fe2000784c0ff */
[----:B------:R-:W-:Y:S01]  /*2cb0*/  FMUL.FTZ R73, R73, UR15 ;  /* 0x0000000f49497c20 */ /* 0x000fe20008410000 */
[----:B------:R-:W-:-:S03]  /*2cc0*/  HFMA2 R90, -RZ, RZ, 0, 0 ;  /* 0x00000000ff5a7431 */ /* 0x000fc600000001ff */
[----:B------:R-:W-:Y:S01]  /*2cd0*/  FMUL.FTZ R83, R73, UR14 ;  /* 0x0000000e49537c20 */ /* 0x000fe20008410000 */
[----:B------:R-:W-:-:S07]  /*2ce0*/  MOV R73, RZ ;  /* 0x000000ff00497202 */ /* 0x000fce0000000f00 */
[----:B------:R-:W-:Y:S02]  /*2cf0*/  @P2 HADD2.F32 R85, -RZ, R42.H1_H1 ;  /* 0x3000002aff552230 */ /* 0x000fe40000004100 */
[----:B------:R-:W-:-:S03]  /*2d00*/  @P2 HADD2.F32 R92, -RZ, R50.H1_H1 ;  /* 0x30000032ff5c2230 */ /* 0x000fc60000004100 */
[-C--:B------:R-:W-:Y:S02]  /*2d10*/  @P2 FMUL.FTZ R73, R85, R83.reuse ;  /* 0x0000005355492220 */ /* 0x080fe40000410000 */
[----:B------:R-:W-:-:S03]  /*2d20*/  @P2 FMUL.FTZ R90, R92, R83 ;  /* 0x000000535c5a2220 */ /* 0x000fc60000410000 */
[----:B------:R-:W-:Y:S01]  /*2d30*/  F2FP.F16.F32.PACK_AB R73, RZ, R73 ;  /* 0x00000049ff49723e */ /* 0x000fe200000000ff */
[----:B------:R-:W-:-:S03]  /*2d40*/  FADD.FTZ R25, R25, R90 ;  /* 0x0000005a19197221 */ /* 0x000fc60000010000 */
[----:B------:R-:W-:-:S07]  /*2d50*/  PRMT R54, R54, 0x5410, R73 ;  /* 0x0000541036367816 */ /* 0x000fce0000000049 */
.L_x_1080:
[----:B------:R-:W-:Y:S05]  /*2d60*/  BSYNC.RECONVERGENT B3 ;  /* 0x0000000000037941 */ /* 0x000fea0003800200 */
.L_x_1079:
[----:B------:R-:W-:Y:S04]  /*2d70*/  BSSY.RECONVERGENT B3, `(.L_x_1081) ;  /* 0x000000e000037945 */ /* 0x000fe80003800200 */
[----:B------:R-:W-:Y:S05]  /*2d80*/  @!P1 BRA `(.L_x_1082) ;  /* 0x0000000000309947 */ /* 0x000fea0003800000 */
        /* <DEDUP_REMOVED lines=12> */
.L_x_1082:
[----:B------:R-:W-:Y:S05]  /*2e50*/  BSYNC.RECONVERGENT B3 ;  /* 0x0000000000037941 */ /* 0x000fea0003800200 */
.L_x_1081:
        /* <DEDUP_REMOVED lines=9> */
[----:B------:R-:W-:Y:S02]  /*2ef0*/  @P0 HADD2.F32 R84, -RZ, R43.H1_H1 ;  /* 0x3000002bff540230 */ /* 0x000fe40000004100 */
[----:B------:R-:W-:-:S03]  /*2f00*/  @P0 HADD2.F32 R72, -RZ, R51.H1_H1 ;  /* 0x30000033ff480230 */ /* 0x000fc60000004100 */
[-C--:B------:R-:W-:Y:S02]  /*2f10*/  @P0 FMUL.FTZ R71, R84, R93.reuse ;  /* 0x0000005d54470220 */ /* 0x080fe40000410000 */
[----:B------:R-:W-:-:S03]  /*2f20*/  @P0 FMUL.FTZ R70, R72, R93 ;  /* 0x0000005d48460220 */ /* 0x000fc60000410000 */
[----:B------:R-:W-:Y:S01]  /*2f30*/  F2FP.F16.F32.PACK_AB R71, RZ, R71 ;  /* 0x00000047ff47723e */ /* 0x000fe200000000ff */
[----:B------:R-:W-:-:S03]  /*2f40*/  FADD.FTZ R27, R27, R70 ;  /* 0x000000461b1b7221 */ /* 0x000fc60000010000 */
[----:B------:R-:W-:-:S07]  /*2f50*/  PRMT R55, R55, 0x5410, R71 ;  /* 0x0000541037377816 */ /* 0x000fce0000000047 */
.L_x_1054:
[----:B------:R-:W-:Y:S05]  /*2f60*/  BSYNC.RECONVERGENT B1 ;  /* 0x0000000000017941 */ /* 0x000fea0003800200 */
.L_x_1037:
        /* <DEDUP_REMOVED lines=13> */
.L_x_1083:
[----:B------:R1:W-:Y:S02]  /*3040*/  @P1 STG.E.128 desc[UR6][R70.64], R52 ;  /* 0x0000003446001986 */ /* 0x0003e4000c101d06 */
.L_x_1036:
[----:B------:R-:W-:Y:S05]  /*3050*/  BSYNC.RECONVERGENT B2 ;  /* 0x0000000000027941 */ /* 0x000fea0003800200 */
.L_x_1035:
[----:B01----:R-:W0:Y:S02]  /*3060*/  LDC.64 R68, c[0x0][0x380] ;  /* 0x0000e000ff447b82 */ /* 0x003e240000000a00 */
[----:B0-----:R-:W-:-:S04]  /*3070*/  LEA R2, R68, R2, 0x2 ;  /* 0x0000000244027211 */ /* 0x001fc800078e10ff */
[----:B------:R-:W-:-:S13]  /*3080*/  ISETP.GE.AND P0, PT, R2, R69, PT ;  /* 0x000000450200720c */ /* 0x000fda0003f06270 */
[----:B------:R-:W-:Y:S05]  /*3090*/  @!P0 BRA `(.L_x_1084) ;  /* 0xffffffd000888947 */ /* 0x000fea000383ffff */
.L_x_1030:
[----:B------:R-:W-:Y:S05]  /*30a0*/  BSYNC B0 ;  /* 0x0000000000007941 */ /* 0x000fea0003800000 */
.L_x_1029:
[----:B-----5:R-:W0:Y:S01]  /*30b0*/  S2R R40, SR_TID.X ;  /* 0x0000000000287919 */ /* 0x020e220000002100 */
[----:B------:R-:W-:Y:S01]  /*30c0*/  MOV R2, 0x400 ;  /* 0x0000040000027802 */ /* 0x000fe20000000f00 */
[----:B------:R-:W-:Y:S05]  /*30d0*/  WARPSYNC.ALL ;  /* 0x0000000000007948 */ /* 0x000fea0003800000 */
[----:B------:R-:W1:Y:S01]  /*30e0*/  S2R R3, SR_CgaCtaId ;  /* 0x0000000000037919 */ /* 0x000e620000008800 */
[----:B------:R-:W4:Y:S01]  /*30f0*/  LDCU UR4, c[0x0][0x388] ;  /* 0x00007100ff0477ac */ /* 0x000f220008000800 */
[----:B------:R-:W-:Y:S01]  /*3100*/  BSSY.RECONVERGENT B0, `(.L_x_1085) ;  /* 0x0000062000007945 */ /* 0x000fe20003800200 */
[----:B------:R-:W2:Y:S01]  /*3110*/  S2R R5, SR_TID.X ;  /* 0x0000000000057919 */ /* 0x000ea20000002100 */
[----:B------:R-:W3:Y:S01]  /*3120*/  LDCU.128 UR16, c[0x0][0x440] ;  /* 0x00008800ff1077ac */ /* 0x000ee20008000c00 */
[----:B------:R-:W3:Y:S01]  /*3130*/  S2R R42, SR_CTAID.X ;  /* 0x00000000002a7919 */ /* 0x000ee20000002500 */
[----:B0-----:R-:W-:-:S02]  /*3140*/  LOP3.LUT R0, R40, 0x60, RZ, 0xc0, !PT ;  /* 0x0000006028007812 */ /* 0x001fc400078ec0ff */
[----:B------:R-:W-:-:S04]  /*3150*/  LOP3.LUT R14, R40, 0x7f, RZ, 0x3c, !PT ;  /* 0x0000007f280e7812 */ /* 0x000fc800078e3cff */
[----:B----4-:R-:W-:Y:S02]  /*3160*/  IADD3 R14, PT, PT, R14, UR4, RZ ;  /* 0x000000040e0e7c10 */ /* 0x010fe4000fffe0ff */
[----:B-1----:R-:W-:Y:S02]  /*3170*/  LEA R3, R3, R2, 0x18 ;  /* 0x0000000203037211 */ /* 0x002fe400078ec0ff */
[----:B------:R-:W-:Y:S02]  /*3180*/  ISETP.GE.U32.AND P1, PT, R14, 0x80, PT ;  /* 0x000000800e00780c */ /* 0x000fe40003f26070 */
[----:B--2---:R-:W-:Y:S02]  /*3190*/  LOP3.LUT R0, R0, 0x1f, R5, 0xf8, !PT ;  /* 0x0000001f00007812 */ /* 0x004fe400078ef805 */
[----:B------:R-:W-:Y:S01]  /*31a0*/  ISETP.GE.U32.AND P0, PT, R14, 0x100, PT ;  /* 0x000001000e00780c */ /* 0x000fe20003f06070 */
[----:B---3--:R-:W-:Y:S01]  /*31b0*/  IMAD R43, R42, UR4, RZ ;  /* 0x000000042a2b7c24 */ /* 0x008fe2000f8e02ff */
[-C--:B------:R-:W-:Y:S01]  /*31c0*/  LEA R0, R0, R3.reuse, 0x5 ;  /* 0x0000000300007211 */ /* 0x080fe200078e28ff */
[----:B------:R-:W0:Y:S01]  /*31d0*/  LDCU.64 UR4, c[0x0][0x460] ;  /* 0x00008c00ff0477ac */ /* 0x000e220008000a00 */
[----:B------:R-:W-:-:S03]  /*31e0*/  LEA R3, R40, R3, 0x2 ;  /* 0x0000000328037211 */ /* 0x000fc600078e10ff */
[----:B------:R-:W-:Y:S04]  /*31f0*/  STS.128 [R0], R36 ;  /* 0x0000002400007388 */ /* 0x000fe80000000c00 */
[----:B------:R-:W-:Y:S01]  /*3200*/  STS.128 [R0+0x10], R32 ;  /* 0x0000102000007388 */ /* 0x000fe20000000c00 */
[----:B------:R-:W-:Y:S06]  /*3210*/  BAR.SYNC.DEFER_BLOCKING 0x0 ;  /* 0x0000000000007b1d */ /* 0x000fec0000010000 */
        /* <DEDUP_REMOVED lines=13> */
[----:B------:R1:W-:Y:S01]  /*32f0*/  STS.128 [R0], R16 ;  /* 0x0000001000007388 */ /* 0x0003e20000000c00 */
[----:B0-----:R-:W-:-:S03]  /*3300*/  FADD.FTZ R2, R2, R9 ;  /* 0x0000000902027221 */ /* 0x001fc60000010000 */
[----:B------:R-:W-:Y:S01]  /*3310*/  STS.128 [R0+0x10], R20 ;  /* 0x0000101400007388 */ /* 0x000fe20000000c00 */
[----:B------:R-:W-:Y:S01]  /*3320*/  FADD.FTZ R4, R4, R11 ;  /* 0x0000000b04047221 */ /* 0x000fe20000010000 */
[----:B------:R-:W-:Y:S01]  /*3330*/  BAR.SYNC.DEFER_BLOCKING 0x0 ;  /* 0x0000000000007b1d */ /* 0x000fe20000010000 */
[----:B------:R-:W-:Y:S02]  /*3340*/  FADD.FTZ R13, R2, R13 ;  /* 0x0000000d020d7221 */ /* 0x000fe40000010000 */
[----:B------:R-:W-:Y:S01]  /*3350*/  FADD.FTZ R15, R4, R15 ;  /* 0x0000000f040f7221 */ /* 0x000fe20000010000 */
[----:B-1----:R-:W-:Y:S02]  /*3360*/  IADD3 R18, P2, PT, R43, R40, RZ ;  /* 0x000000282b127210 */ /* 0x002fe40007f5e0ff */
        /* <DEDUP_REMOVED lines=21> */
[C---:B-1----:R-:W-:Y:S02]  /*34c0*/  SHF.L.U32 R0, R18.reuse, 0x2, RZ ;  /* 0x0000000212007819 */ /* 0x042fe400000006ff */
[----:B------:R-:W-:-:S02]  /*34d0*/  SHF.L.U64.HI R18, R18, 0x2, R31 ;  /* 0x0000000212127819 */ /* 0x000fc4000001021f */
[C---:B------:R-:W-:Y:S02]  /*34e0*/  IADD3 R16, P2, PT, R0.reuse, UR18, RZ ;  /* 0x0000001200107c10 */ /* 0x040fe4000ff5e0ff */
        /* <DEDUP_REMOVED lines=35> */
.L_x_1086:
[----:B------:R-:W-:Y:S05]  /*3720*/  BSYNC.RECONVERGENT B0 ;  /* 0x0000000000007941 */ /* 0x000fea0003800200 */
.L_x_1085:
        /* <DEDUP_REMOVED lines=11> */
.L_x_1034:
[----:B------:R-:W-:Y:S01]  /*37e0*/  HFMA2 R69, -RZ, RZ, 0, 5.9604644775390625e-08 ;  /* 0x00000001ff457431 */ /* 0x000fe200000001ff */
[----:B------:R-:W-:Y:S01]  /*37f0*/  BSSY B1, `(.L_x_1087) ;  /* 0x0000006000017945 */ /* 0x000fe20003800000 */
[----:B------:R-:W-:Y:S02]  /*3800*/  MOV R72, 0x1f ;  /* 0x0000001f00487802 */ /* 0x000fe40000000f00 */
[----:B------:R-:W-:-:S07]  /*3810*/  MOV R71, 0xffffffff ;  /* 0xffffffff00477802 */ /* 0x000fce0000000f00 */
[----:B0----5:R-:W-:Y:S05]  /*3820*/  WARPSYNC.COLLECTIVE R71, `(.L_x_1088) ;  /* 0x0000000047087348 */ /* 0x021fea0003c00000 */
[----:B------:R1:W2:Y:S02]  /*3830*/  SHFL.BFLY P0, R92, R86, R69, R72 ;  /* 0x0c000045565c7389 */ /* 0x0002a40000000048 */
[----:B012--5:R-:W-:Y:S05]  /*3840*/  ENDCOLLECTIVE ;  /* 0x000000000000791b */ /* 0x027fea0003800000 */
.L_x_1088:
[----:B------:R-:W-:Y:S05]  /*3850*/  BSYNC B1 ;  /* 0x0000000000017941 */ /* 0x000fea0003800000 */
.L_x_1087:
[----:B------:R-:W-:Y:S02]  /*3860*/  MOV R69, R92 ;  /* 0x0000005c00457202 */ /* 0x000fe40000000f00 */
[----:B------:R-:W-:Y:S02]  /*3870*/  MOV R72, 0x1f ;  /* 0x0000001f00487802 */ /* 0x000fe40000000f00 */
[----:B------:R-:W-:Y:S01]  /*3880*/  MOV R71, 0xffffffff ;  /* 0xffffffff00477802 */ /* 0x000fe20000000f00 */
[----:B------:R-:W-:Y:S01]  /*3890*/  FADD.FTZ R70, R69, R86 ;  /* 0x0000005645467221 */ /* 0x000fe20000010000 */
[----:B------:R-:W-:Y:S01]  /*38a0*/  HFMA2 R69, -RZ, RZ, 0, 5.9604644775390625e-08 ;  /* 0x00000001ff457431 */ /* 0x000fe200000001ff */
[----:B------:R-:W-:-:S07]  /*38b0*/  MOV R86, R87 ;  /* 0x0000005700567202 */ /* 0x000fce0000000f00 */
[----:B------:R-:W-:Y:S05]  /*38c0*/  WARPSYNC.COLLECTIVE R71, `(.L_x_1089) ;  /* 0x0000000047087348 */ /* 0x000fea0003c00000 */
[----:B------:R0:W1:Y:S02]  /*38d0*/  SHFL.BFLY P0, R92, R86, R69, R72 ;  /* 0x0c000045565c7389 */ /* 0x0000640000000048 */
[----:B01----:R-:W-:Y:S05]  /*38e0*/  ENDCOLLECTIVE ;  /* 0x000000000000791b */ /* 0x003fea0003800000 */
.L_x_1089:
[----:B------:R-:W-:Y:S01]  /*38f0*/  HFMA2 R69, -RZ, RZ, 0, 1.1920928955078125e-07 ;  /* 0x00000002ff457431 */ /* 0x000fe200000001ff */
[----:B------:R-:W-:Y:S02]  /*3900*/  MOV R86, R70 ;  /* 0x0000004600567202 */ /* 0x000fe40000000f00 */
[----:B------:R-:W-:-:S07]  /*3910*/  MOV R68, R92 ;  /* 0x0000005c00447202 */ /* 0x000fce0000000f00 */
[----:B------:R-:W-:Y:S05]  /*3920*/  WARPSYNC.COLLECTIVE R71, `(.L_x_1090) ;  /* 0x0000000047087348 */ /* 0x000fea0003c00000 */
[----:B------:R0:W1:Y:S02]  /*3930*/  SHFL.BFLY P0, R92, R86, R69, R72 ;  /* 0x0c000045565c7389 */ /* 0x0000640000000048 */
[----:B01----:R-:W-:Y:S05]  /*3940*/  ENDCOLLECTIVE ;  /* 0x000000000000791b */ /* 0x003fea0003800000 */
.L_x_1090:
[----:B------:R-:W-:-:S05]  /*3950*/  FADD.FTZ R73, R68, R87 ;  /* 0x0000005744497221 */ /* 0x000fca0000010000 */
[----:B------:R-:W-:Y:S02]  /*3960*/  MOV R86, R73 ;  /* 0x0000004900567202 */ /* 0x000fe40000000f00 */
[----:B------:R-:W-:-:S07]  /*3970*/  MOV R89, R92 ;  /* 0x0000005c00597202 */ /* 0x000fce0000000f00 */
[----:B------:R-:W-:Y:S05]  /*3980*/  WARPSYNC.COLLECTIVE R71, `(.L_x_1091) ;  /* 0x0000000047087348 */ /* 0x000fea0003c00000 */
[----:B------:R0:W1:Y:S02]  /*3990*/  SHFL.BFLY P0, R92, R86, R69, R72 ;  /* 0x0c000045565c7389 */ /* 0x0000640000000048 */
[----:B01----:R-:W-:Y:S05]  /*39a0*/  ENDCOLLECTIVE ;  /* 0x000000000000791b */ /* 0x003fea0003800000 */
.L_x_1091:
[----:B------:R-:W-:Y:S01]  /*39b0*/  FADD.FTZ R89, R70, R89 ;  /* 0x0000005946597221 */ /* 0x000fe20000010000 */
[----:B------:R-:W-:-:S04]  /*39c0*/  HFMA2 R69, -RZ, RZ, 0, 2.384185791015625e-07 ;  /* 0x00000004ff457431 */ /* 0x000fc800000001ff */
[----:B------:R-:W-:Y:S02]  /*39d0*/  MOV R86, R89 ;  /* 0x0000005900567202 */ /* 0x000fe40000000f00 */
[----:B------:R-:W-:-:S07]  /*39e0*/  MOV R68, R92 ;  /* 0x0000005c00447202 */ /* 0x000fce0000000f00 */
[----:B------:R-:W-:Y:S05]  /*39f0*/  WARPSYNC.COLLECTIVE R71, `(.L_x_1092) ;  /* 0x0000000047087348 */ /* 0x000fea0003c00000 */
[----:B------:R0:W1:Y:S02]  /*3a00*/  SHFL.BFLY P0, R92, R86, R69, R72 ;  /* 0x0c000045565c7389 */ /* 0x0000640000000048 */
[----:B01----:R-:W-:Y:S05]  /*3a10*/  ENDCOLLECTIVE ;  /* 0x000000000000791b */ /* 0x003fea0003800000 */
.L_x_1092:
[----:B------:R-:W-:-:S05]  /*3a20*/  FADD.FTZ R88, R73, R68 ;  /* 0x0000004449587221 */ /* 0x000fca0000010000 */
[----:B------:R-:W-:Y:S02]  /*3a30*/  MOV R86, R88 ;  /* 0x0000005800567202 */ /* 0x000fe40000000f00 */
[----:B------:R-:W-:-:S07]  /*3a40*/  MOV R68, R92 ;  /* 0x0000005c00447202 */ /* 0x000fce0000000f00 */
[----:B------:R-:W-:Y:S05]  /*3a50*/  WARPSYNC.COLLECTIVE R71, `(.L_x_1093) ;  /* 0x0000000047087348 */ /* 0x000fea0003c00000 */
[----:B------:R0:W1:Y:S02]  /*3a60*/  SHFL.BFLY P0, R92, R86, R69, R72 ;  /* 0x0c000045565c7389 */ /* 0x0000640000000048 */
[----:B01----:R-:W-:Y:S05]  /*3a70*/  ENDCOLLECTIVE ;  /* 0x000000000000791b */ /* 0x003fea0003800000 */
.L_x_1093:
[----:B------:R-:W-:Y:S01]  /*3a80*/  FADD.FTZ R90, R89, R68 ;  /* 0x00000044595a7221 */ /* 0x000fe20000010000 */
[----:B------:R-:W-:-:S04]  /*3a90*/  HFMA2 R69, -RZ, RZ, 0, 4.76837158203125e-07 ;  /* 0x00000008ff457431 */ /* 0x000fc800000001ff */
[----:B------:R-:W-:Y:S02]  /*3aa0*/  MOV R86, R90 ;  /* 0x0000005a00567202 */ /* 0x000fe40000000f00 */
[----:B------:R-:W-:-:S07]  /*3ab0*/  MOV R91, R92 ;  /* 0x0000005c005b7202 */ /* 0x000fce0000000f00 */
[----:B------:R-:W-:Y:S05]  /*3ac0*/  WARPSYNC.COLLECTIVE R71, `(.L_x_1094) ;  /* 0x0000000047087348 */ /* 0x000fea0003c00000 */
[----:B------:R0:W1:Y:S02]  /*3ad0*/  SHFL.BFLY P0, R92, R86, R69, R72 ;  /* 0x0c000045565c7389 */ /* 0x0000640000000048 */
[----:B01----:R-:W-:Y:S05]  /*3ae0*/  ENDCOLLECTIVE ;  /* 0x000000000000791b */ /* 0x003fea0003800000 */
.L_x_1094:
[----:B------:R-:W-:-:S05]  /*3af0*/  FADD.FTZ R91, R88, R91 ;  /* 0x0000005b585b7221 */ /* 0x000fca0000010000 */
[----:B------:R-:W-:Y:S02]  /*3b00*/  MOV R86, R91 ;  /* 0x0000005b00567202 */ /* 0x000fe40000000f00 */
[----:B------:R-:W-:-:S07]  /*3b10*/  MOV R87, R92 ;  /* 0x0000005c00577202 */ /* 0x000fce0000000f00 */
[----:B------:R-:W-:Y:S05]  /*3b20*/  WARPSYNC.COLLECTIVE R71, `(.L_x_1095) ;  /* 0x0000000047087348 */ /* 0x000fea0003c00000 */
[----:B------:R0:W1:Y:S02]  /*3b30*/  SHFL.BFLY P0, R92, R86, R69, R72 ;  /* 0x0c000045565c7389 */ /* 0x0000640000000048 */
[----:B01----:R-:W-:Y:S05]  /*3b40*/  ENDCOLLECTIVE ;  /* 0x000000000000791b */ /* 0x003fea0003800000 */
.L_x_1095:
[----:B------:R-:W-:Y:S01]  /*3b50*/  FADD.FTZ R68, R90, R87 ;  /* 0x000000575a447221 */ /* 0x000fe20000010000 */
[----:B------:R-:W-:Y:S01]  /*3b60*/  HFMA2 R69, -RZ, RZ, 0, 9.5367431640625e-07 ;  /* 0x00000010ff457431 */ /* 0x000fe200000001ff */
[----:B------:R-:W-:-:S05]  /*3b70*/  MOV R86, R92 ;  /* 0x0000005c00567202 */ /* 0x000fca0000000f00 */
[----:B------:R-:W-:Y:S01]  /*3b80*/  FADD.FTZ R70, R91, R86 ;  /* 0x000000565b467221 */ /* 0x000fe20000010000 */
[----:B------:R-:W-:-:S07]  /*3b90*/  MOV R86, R68 ;  /* 0x0000004400567202 */ /* 0x000fce0000000f00 */
[----:B------:R-:W-:Y:S05]  /*3ba0*/  WARPSYNC.COLLECTIVE R71, `(.L_x_1096) ;  /* 0x0000000047087348 */ /* 0x000fea0003c00000 */
[----:B------:R0:W1:Y:S02]  /*3bb0*/  SHFL.BFLY P0, R92, R86, R69, R72 ;  /* 0x0c000045565c7389 */ /* 0x0000640000000048 */
[----:B01----:R-:W-:Y:S05]  /*3bc0*/  ENDCOLLECTIVE ;  /* 0x000000000000791b */ /* 0x003fea0003800000 */
.L_x_1096:
[----:B------:R-:W-:Y:S02]  /*3bd0*/  MOV R86, R70 ;  /* 0x0000004600567202 */ /* 0x000fe40000000f00 */
[----:B------:R-:W-:-:S07]  /*3be0*/  MOV R73, R92 ;  /* 0x0000005c00497202 */ /* 0x000fce0000000f00 */
[----:B------:R-:W-:Y:S05]  /*3bf0*/  WARPSYNC.COLLECTIVE R71, `(.L_x_1097) ;  /* 0x0000000047087348 */ /* 0x000fea0003c00000 */
[----:B------:R0:W1:Y:S02]  /*3c00*/  SHFL.BFLY P0, R92, R86, R69, R72 ;  /* 0x0c000045565c7389 */ /* 0x0000640000000048 */
[----:B01----:R-:W-:Y:S05]  /*3c10*/  ENDCOLLECTIVE ;  /* 0x000000000000791b */ /* 0x003fea0003800000 */
.L_x_1097:
[----:B------:R-:W-:Y:S01]  /*3c20*/  MOV R87, R92 ;  /* 0x0000005c00577202 */ /* 0x000fe20000000f00 */
[----:B------:R-:W-:Y:S06]  /*3c30*/  BRA `(.L_x_1098) ;  /* 0xffffffd000a87947 */ /* 0x000fec000383ffff */
.L_x_1099:
        /* <DEDUP_REMOVED lines=12> */
.L_x_6373:


//--------------------- .text._ZN10layer_norm22ln_bwd_finalize_kernelINS_22Kernel_traits_finalizeILj256E6__halfS2_S2_S2_fjLb1ELj1024ELj4ENS_18Kernel_traits_baseILj256ES2_S2_S2_S2_fjLj1024EEEEELb1ELb1EEEvNS_9BwdParamsE --------------------------
	.section	.text._ZN10layer_norm22ln_bwd_finalize_kernelINS_22Kernel_traits_finalizeILj256E6__halfS2_S2_S2_fjLb1ELj1024ELj4ENS_18Kernel_traits_baseILj256ES2_S2_S2_S2_fjLj1024EEEEELb1ELb1EEEvNS_9BwdParamsE,"ax",@progbits
	.align	128
        .global         _ZN10layer_norm22ln_bwd_finalize_kernelINS_22Kernel_traits_finalizeILj256E6__halfS2_S2_S2_fjLb1ELj1024ELj4ENS_18Kernel_traits_baseILj256ES2_S2_S2_S2_fjLj1024EEEEELb1ELb1EEEvNS_9BwdParamsE
        .type           _ZN10layer_norm22ln_bwd_finalize_kernelINS_22Kernel_traits_finalizeILj256E6__halfS2_S2_S2_fjLb1ELj1024ELj4ENS_18Kernel_traits_baseILj256ES2_S2_S2_S2_fjLj1024EEEEELb1ELb1EEEvNS_9BwdParamsE,@function
        .size           _ZN10layer_norm22ln_bwd_finalize_kernelINS_22Kernel_traits_finalizeILj256E6__halfS2_S2_S2_fjLb1ELj1024ELj4ENS_18Kernel_traits_baseILj256ES2_S2_S2_S2_fjLj1024EEEEELb1ELb1EEEvNS_9BwdParamsE,(.L_x_6374 - _ZN10layer_norm22ln_bwd_finalize_kernelINS_22Kernel_traits_finalizeILj256E6__halfS2_S2_S2_fjLb1ELj1024ELj4ENS_18Kernel_traits_baseILj256ES2_S2_S2_S2_fjLj1024EEEEELb1ELb1EEEvNS_9BwdParamsE)
        .other          _ZN10layer_norm22ln_bwd_finalize_kernelINS_22Kernel_traits_finalizeILj256E6__halfS2_S2_S2_fjLb1ELj1024ELj4ENS_18Kernel_traits_baseILj256ES2_S2_S2_S2_fjLj1024EEEEELb1ELb1EEEvNS_9BwdParamsE,@"STO_CUDA_ENTRY STV_DEFAULT"
_ZN10layer_norm22ln_bwd_finalize_kernelINS_22Kernel_traits_finalizeILj256E6__halfS2_S2_S2_fjLb1ELj1024ELj4ENS_18Kernel_traits_baseILj256ES2_S2_S2_S2_fjLj1024EEEEELb1ELb1EEEvNS_9BwdParamsE:
.text._ZN10layer_norm22ln_bwd_finalize_kernelINS_22Kernel_traits_finalizeILj256E6__halfS2_S2_S2_fjLb1ELj1024ELj4ENS_18Kernel_traits_baseILj256ES2_S2_S2_S2_fjLj1024EEEEELb1ELb1EEEvNS_9BwdParamsE:
        /* <DEDUP_REMOVED lines=56> */
.L_x_1104:
        /* <DEDUP_REMOVED lines=87> */
.L_x_1103:
[----:B------:R-:W-:Y:S05]  /*08f0*/  BSYNC.RECONVERGENT B1 ;  /* 0x0000000000017941 */ /* 0x000fea0003800200 */
.L_x_1102:
        /* <DEDUP_REMOVED lines=51> */
.L_x_1106:
[----:B------:R-:W-:Y:S05]  /*0c30*/  BSYNC.RECONVERGENT B1 ;  /* 0x0000000000017941 */ /* 0x000fea0003800200 */
.L_x_1105:
        /* <DEDUP_REMOVED lines=30> */
.L_x_1108:
[----:B------:R-:W-:Y:S05]  /*0e20*/  BSYNC.RECONVERGENT B1 ;  /* 0x0000000000017941 */ /* 0x000fea0003800200 */
.L_x_1107:
        /* <DEDUP_REMOVED lines=15> */
.L_x_1101:
[----:B------:R-:W-:Y:S05]  /*0f20*/  BSYNC.RECONVERGENT B0 ;  /* 0x0000000000007941 */ /* 0x000fea0003800200 */
.L_x_1100:
        /* <DEDUP_REMOVED lines=68> */
[----:B-1----:R-:W-:Y:S02]  /*1370*/  F2FP.F16.F32.PACK_AB R13, R13, R12 ;  /* 0x0000000c0d0d723e */ /* 0x002fe400000000ff */
[----:B--2---:R-:W-:-:S03]  /*1380*/  F2FP.F16.F32.PACK_AB R15, R15, R14 ;  /* 0x0000000e0f0f723e */ /* 0x004fc600000000ff */
[----:B------:R-:W-:Y:S01]  /*1390*/  STG.E desc[UR6][R4.64], R13 ;  /* 0x0000000d04007986 */ /* 0x000fe2000c101906 */
[----:B----4-:R-:W-:-:S03]  /*13a0*/  F2FP.F16.F32.PACK_AB R17, R17, R16 ;  /* 0x000000101111723e */ /* 0x010fc600000000ff */
[----:B------:R-:W-:Y:S04]  /*13b0*/  STG.E desc[UR6][R6.64], R15 ;  /* 0x0000000f06007986 */ /* 0x000fe8000c101906 */
[----:B------:R-:W-:Y:S01]  /*13c0*/  STG.E desc[UR6][R2.64], R17 ;  /* 0x0000001102007986 */ /* 0x000fe2000c101906 */
[----:B------:R-:W-:Y:S05]  /*13d0*/  EXIT ;  /* 0x000000000000794d */ /* 0x000fea0003800000 */
.L_x_1109:
        /* <DEDUP_REMOVED lines=10> */
.L_x_6374:


//--------------------- .text._ZN10layer_norm13ln_bwd_kernelINS_13Kernel_traitsI6__halfS2_S2_S2_fjLj256ELj1ELj4ELj1ELj16ENS_18Kernel_traits_baseILj256ES2_S2_S2_S2_fjLj128EEEEELb1ELb1ELb1ELb1EEEvNS_9BwdParamsE --------------------------
	.section	.text._ZN10layer_norm13ln_bwd_kernelINS_13Kernel_traitsI6__halfS2_S2_S2_fjLj256ELj1ELj4ELj1ELj16ENS_18Kernel_traits_baseILj256ES2_S2_S2_S2_fjLj128EEEEELb1ELb1ELb1ELb1EEEvNS_9BwdParamsE,"ax",@progbits
	.align	128
        .global         _ZN10layer_norm13ln_bwd_kernelINS_13Kernel_traitsI6__halfS2_S2_S2_fjLj256ELj1ELj4ELj1ELj16ENS_18Kernel_traits_baseILj256ES2_S2_S2_S2_fjLj128EEEEELb1ELb1ELb1ELb1EEEvNS_9BwdParamsE
        .type           _ZN10layer_norm13ln_bwd_kernelINS_13Kernel_traitsI6__halfS2_S2_S2_fjLj256ELj1ELj4ELj1ELj16ENS_18Kernel_traits_baseILj256ES2_S2_S2_S2_fjLj128EEEEELb1ELb1ELb1ELb1EEEvNS_9BwdParamsE,@function
        .size           _ZN10layer_norm13ln_bwd_kernelINS_13Kernel_traitsI6__halfS2_S2_S2_fjLj256ELj1ELj4ELj1ELj16ENS_18Kernel_traits_baseILj256ES2_S2_S2_S2_fjLj128EEEEELb1ELb1ELb1ELb1EEEvNS_9BwdParamsE,(.L_x_6375 - _ZN10layer_norm13ln_bwd_kernelINS_13Kernel_traitsI6__halfS2_S2_S2_fjLj256ELj1ELj4ELj1ELj16ENS_18Kernel_traits_baseILj256ES2_S2_S2_S2_fjLj128EEEEELb1ELb1ELb1ELb1EEEvNS_9BwdParamsE)
        .other          _ZN10layer_norm13ln_bwd_kernelINS_13Kernel_traitsI6__halfS2_S2_S2_fjLj256ELj1ELj4ELj1ELj16ENS_18Kernel_traits_baseILj256ES2_S2_S2_S2_fjLj128EEEEELb1ELb1ELb1ELb1EEEvNS_9BwdParamsE,@"STO_CUDA_ENTRY STV_DEFAULT"
_ZN10layer_norm13ln_bwd_kernelINS_13Kernel_traitsI6__halfS2_S2_S2_fjLj256ELj1ELj4ELj1ELj16ENS_18Kernel_traits_baseILj256ES2_S2_S2_S2_fjLj128EEEEELb1ELb1ELb1ELb1EEEvNS_9BwdParamsE:
.text._ZN10layer_norm13ln_bwd_kernelINS_13Kernel_traitsI6__halfS2_S2_S2_fjLj256ELj1ELj4ELj1ELj16ENS_18Kernel_traits_baseILj256ES2_S2_S2_S2_fjLj128EEEEELb1ELb1ELb1ELb1EEEvNS_9BwdParamsE:
        /* <DEDUP_REMOVED lines=38> */
.L_x_1162:
        /* <DEDUP_REMOVED lines=11> */
[----:B----4-:R-:W-:-:S13]  /*0310*/  ISETP.GE.AND P2, PT, R50, 0x1, PT ;  /* 0x000000013200780c */ /* 0x010fda0003f46270 */
[----:B01----:R-:W-:Y:S05]  /*0320*/  @!P2 BRA `(.L_x_1113) ;  /* 0x0000000400dca947 */ /* 0x003fea0003800000 */
        /* <DEDUP_REMOVED lines=33> */
[----:B-1----:R-:W0:Y:S02]  /*0540*/  @P0 LDC.64 R44, c[0x0][0x438] ;  /* 0x00010e00ff2c0b82 */ /* 0x002e240000000a00 */
[----:B0-----:R-:W-:-:S05]  /*0550*/  @P0 IMAD.WIDE.U32 R44, R3, 0x10, R44 ;  /* 0x00000010032c0825 */ /* 0x001fca00078e002c */
[----:B------:R0:W5:Y:S01]  /*0560*/  @P0 LDG.E.128 R52, desc[UR6][R44.64] ;  /* 0x000000062c340981 */ /* 0x000162000c1e1d00 */
[----:B--2---:R-:W-:-:S04]  /*0570*/  ISETP.NE.AND P0, PT, R2, RZ, PT ;  /* 0x000000ff0200720c */ /* 0x004fc80003f05270 */
[----:B---3--:R-:W-:Y:S01]  /*0580*/  FSEL R76, R76, RZ, !P0 ;  /* 0x000000ff4c4c7208 */ /* 0x008fe20004000000 */
[--C-:B------:R-:W-:Y:S02]  /*0590*/  HADD2.F32 R3, -RZ, R64.reuse.H0_H0 ;  /* 0x20000040ff037230 */ /* 0x100fe40000004100 */
[----:B------:R-:W-:Y:S02]  /*05a0*/  HADD2.F32 R49, -RZ, R64.H1_H1 ;  /* 0x30000040ff317230 */ /* 0x000fe40000004100 */
[----:B------:R-:W-:Y:S02]  /*05b0*/  HADD2.F32 R61, -RZ, R65.H0_H0 ;  /* 0x20000041ff3d7230 */ /* 0x000fe40000004100 */
[--C-:B------:R-:W-:Y:S02]  /*05c0*/  HADD2.F32 R63, -RZ, R66.reuse.H0_H0 ;  /* 0x20000042ff3f7230 */ /* 0x100fe40000004100 */
[----:B------:R-:W-:Y:S01]  /*05d0*/  FADD.FTZ R62, -R76, R3 ;  /* 0x000000034c3e7221 */ /* 0x000fe20000010100 */
[----:B------:R-:W-:-:S02]  /*05e0*/  HADD2.F32 R73, -RZ, R66.H1_H1 ;  /* 0x30000042ff497230 */ /* 0x000fc40000004100 */
[C---:B------:R-:W-:Y:S01]  /*05f0*/  FADD.FTZ R64, -R76.reuse, R49 ;  /* 0x000000314c407221 */ /* 0x040fe20000010100 */
[C---:B------:R-:W-:Y:S01]  /*0600*/  FADD.FTZ R66, -R76.reuse, R61 ;  /* 0x0000003d4c427221 */ /* 0x040fe20000010100 */
[----:B------:R-:W-:Y:S02]  /*0610*/  HADD2.F32 R65, -RZ, R65.H1_H1 ;  /* 0x30000041ff417230 */ /* 0x000fe40000004100 */
[----:B------:R-:W-:Y:S01]  /*0620*/  FADD.FTZ R80, -R76, R63 ;  /* 0x0000003f4c507221 */ /* 0x000fe20000010100 */
[----:B------:R-:W-:Y:S02]  /*0630*/  HADD2.F32 R79, -RZ, R67.H0_H0 ;  /* 0x20000043ff4f7230 */ /* 0x000fe40000004100 */
[----:B------:R-:W-:Y:S01]  /*0640*/  FMUL.FTZ R3, R51, R62 ;  /* 0x0000003e33037220 */ /* 0x000fe20000410000 */
[----:B------:R-:W-:Y:S02]  /*0650*/  HADD2.F32 R49, -RZ, R32.H0_H0 ;  /* 0x20000020ff317230 */ /* 0x000fe40000004100 */
[----:B----4-:R-:W-:-:S02]  /*0660*/  HADD2.F32 R61, -RZ, R68.H0_H0 ;  /* 0x20000044ff3d7230 */ /* 0x010fc40000004100 */
[----:B------:R-:W-:Y:S02]  /*0670*/  HADD2.F32 R67, -RZ, R67.H1_H1 ;  /* 0x30000043ff437230 */ /* 0x000fe40000004100 */
[----:B------:R-:W-:Y:S02]  /*0680*/  HADD2.F32 R68, -RZ, R68.H1_H1 ;  /* 0x30000044ff447230 */ /* 0x000fe40000004100 */
[----:B------:R-:W-:Y:S02]  /*0690*/  HADD2.F32 R63, -RZ, R32.H1_H1 ;  /* 0x30000020ff3f7230 */ /* 0x000fe40000004100 */
[C---:B------:R-:W-:Y:S01]  /*06a0*/  FADD.FTZ R82, -R76.reuse, R65 ;  /* 0x000000414c527221 */ /* 0x040fe20000010100 */
[C---:B------:R-:W-:Y:S01]  /*06b0*/  FADD.FTZ R72, -R76.reuse, R73 ;  /* 0x000000494c487221 */ /* 0x040fe20000010100 */
[----:B0-----:R-:W-:Y:S01]  /*06c0*/  FADD.FTZ R44, -R76, R79 ;  /* 0x0000004f4c2c7221 */ /* 0x001fe20000010100 */
[-C--:B------:R-:W-:Y:S01]  /*06d0*/  FMUL.FTZ R62, R49, R61.reuse ;  /* 0x0000003d313e7220 */ /* 0x080fe20000410000 */
[----:B------:R-:W-:Y:S01]  /*06e0*/  FADD.FTZ R16, R16, R61 ;  /* 0x0000003d10107221 */ /* 0x000fe20000010000 */
[----:B------:R-:W-:Y:S01]  /*06f0*/  FFMA.FTZ R24, R3, R61, R24 ;  /* 0x0000003d03187223 */ /* 0x000fe20000010018 */
[----:B------:R-:W-:Y:S01]  /*0700*/  FADD.FTZ R76, -R76, R67 ;  /* 0x000000434c4c7221 */ /* 0x000fe20000010100 */
[----:B------:R-:W-:-:S02]  /*0710*/  HADD2.F32 R65, -RZ, R69.H0_H0 ;  /* 0x20000045ff417230 */ /* 0x000fc40000004100 */
[----:B------:R-:W-:Y:S01]  /*0720*/  FMUL.FTZ R61, R63, R68 ;  /* 0x000000443f3d7220 */ /* 0x000fe20000410000 */
[----:B------:R-:W-:Y:S02]  /*0730*/  HADD2.F32 R49, -RZ, R33.H0_H0 ;  /* 0x20000021ff317230 */ /* 0x000fe40000004100 */
[----:B------:R-:W-:Y:S01]  /*0740*/  FMUL.FTZ R63, R51, R66 ;  /* 0x00000042333f7220 */ /* 0x000fe20000410000 */
        /* <DEDUP_REMOVED lines=10> */
[C---:B------:R-:W-:Y:S01]  /*07f0*/  FMUL.FTZ R67, R51.reuse, R80 ;  /* 0x0000005033437220 */ /* 0x040fe20000410000 */
[--C-:B------:R-:W-:Y:S02]  /*0800*/  HADD2.F32 R70, -RZ, R34.reuse.H0_H0 ;  /* 0x20000022ff467230 */ /* 0x100fe40000004100 */
[----:B------:R-:W-:Y:S02]  /*0810*/  HADD2.F32 R71, -RZ, R34.H1_H1 ;  /* 0x30000022ff477230 */ /* 0x000fe40000004100 */
[----:B------:R-:W-:Y:S01]  /*0820*/  FADD.FTZ R80, RZ, R62 ;  /* 0x0000003eff507221 */ /* 0x000fe20000010000 */
[----:B------:R-:W-:Y:S01]  /*0830*/  FMUL.FTZ R64, R51, R64 ;  /* 0x0000004033407220 */ /* 0x000fe20000410000 */
[----:B------:R-:W-:Y:S01]  /*0840*/  FFMA.FTZ R49, R3, R62, RZ ;  /* 0x0000003e03317223 */ /* 0x000fe200000100ff */
[-C--:B------:R-:W-:Y:S01]  /*0850*/  FMUL.FTZ R70, R70, R69.reuse ;  /* 0x0000004546467220 */ /* 0x080fe20000410000 */
        /* <DEDUP_REMOVED lines=11> */
[----:B------:R-:W-:Y:S01]  /*0910*/  FMUL.FTZ R68, R51, R82 ;  /* 0x0000005233447220 */ /* 0x000fe20000410000 */
[----:B------:R-:W-:-:S02]  /*0920*/  FFMA.FTZ R49, R63, R66, R80 ;  /* 0x000000423f317223 */ /* 0x000fc40000010050 */
[----:B------:R-:W-:Y:S01]  /*0930*/  FADD.FTZ R73, R74, R65 ;  /* 0x000000414a497221 */ /* 0x000fe20000010000 */
[--C-:B------:R-:W-:Y:S02]  /*0940*/  HADD2.F32 R82, -RZ, R35.reuse.H0_H0 ;  /* 0x20000023ff527230 */ /* 0x100fe40000004100 */
[----:B------:R-:W-:Y:S01]  /*0950*/  FFMA.FTZ R80, R68, R65, R49 ;  /* 0x0000004144507223 */ /* 0x000fe20000010031 */
[----:B------:R-:W-:Y:S01]  /*0960*/  FMUL.FTZ R71, R51, R44 ;  /* 0x0000002c33477220 */ /* 0x000fe20000410000 */
[----:B------:R-:W-:Y:S02]  /*0970*/  FADD.FTZ R44, R73, R70 ;  /* 0x00000046492c7221 */ /* 0x000fe40000010000 */
[----:B------:R-:W-:Y:S01]  /*0980*/  FFMA.FTZ R49, R67, R70, R80 ;  /* 0x0000004643317223 */ /* 0x000fe20000010050 */
[-C--:B------:R-:W-:Y:S01]  /*0990*/  FMUL.FTZ R74, R82, R45.reuse ;  /* 0x0000002d524a7220 */ /* 0x080fe20000410000 */
[----:B------:R-:W-:Y:S01]  /*09a0*/  FADD.FTZ R14, R14, R45 ;  /* 0x0000002d0e0e7221 */ /* 0x000fe20000010000 */
[----:B------:R-:W-:Y:S01]  /*09b0*/  FFMA.FTZ R22, R71, R45, R22 ;  /* 0x0000002d47167223 */ /* 0x000fe20000010016 */
[----:B------:R-:W-:-:S02]  /*09c0*/  HADD2.F32 R79, -RZ, R35.H1_H1 ;  /* 0x30000023ff4f7230 */ /* 0x000fc40000004100 */
        /* <DEDUP_REMOVED lines=13> */
.L_x_1113:
[----:B------:R-:W-:Y:S02]  /*0aa0*/  MOV R77, UR20 ;  /* 0x00000014004d7c02 */ /* 0x000fe40008000f00 */
[----:B-----5:R-:W-:Y:S02]  /*0ab0*/  ISETP.GE.AND P1, PT, R78, 0x1, PT ;  /* 0x000000014e00780c */ /* 0x020fe40003f26270 */
[----:B------:R-:W-:Y:S02]  /*0ac0*/  MOV R75, UR21 ;  /* 0x00000015004b7c02 */ /* 0x000fe40008000f00 */
[----:B------:R-:W-:-:S04]  /*0ad0*/  ISETP.NE.U32.AND P0, PT, R77, RZ, PT ;  /* 0x000000ff4d00720c */ /* 0x000fc80003f05070 */
[----:B------:R-:W-:-:S05]  /*0ae0*/  ISETP.NE.AND.EX P0, PT, R75, RZ, PT, P0 ;  /* 0x000000ff4b00720c */ /* 0x000fca0003f05300 */
[----:B------:R-:W0:Y:S01]  /*0af0*/  @P1 LDC R47, c[0x0][0x388] ;  /* 0x0000e200ff2f1b82 */ /* 0x000e220000000800 */
[----:B------:R-:W-:-:S07]  /*0b00*/  @P1 IADD3 R46, PT, PT, R78, -0x1, RZ ;  /* 0xffffffff4e2e1810 */ /* 0x000fce0007ffe0ff */
[----:B------:R-:W1:Y:S08]  /*0b10*/  @P0 LDC R49, c[0x0][0x388] ;  /* 0x0000e200ff310b82 */ /* 0x000e700000000800 */
[----:B------:R-:W3:Y:S01]  /*0b20*/  @P0 LDC.64 R44, c[0x0][0x438] ;  /* 0x00010e00ff2c0b82 */ /* 0x000ee20000000a00 */
[----:B0-----:R-:W-:-:S05]  /*0b30*/  @P1 IMAD R46, R46, R47, RZ ;  /* 0x0000002f2e2e1224 */ /* 0x001fca00078e02ff */
[----:B------:R-:W-:Y:S01]  /*0b40*/  @P1 SHF.R.S32.HI R47, RZ, 0x1f, R46 ;  /* 0x0000001fff2f1819 */ /* 0x000fe2000001142e */
[----:B-1----:R-:W-:-:S03]  /*0b50*/  @P0 IMAD R49, R0, R49, RZ ;  /* 0x0000003100310224 */ /* 0x002fc600078e02ff */
[----:B------:R-:W-:Y:S02]  /*0b60*/  @P1 LEA.HI R47, R47, R46, RZ, 0x3 ;  /* 0x0000002e2f2f1211 */ /* 0x000fe400078f18ff */
[----:B------:R-:W-:Y:S02]  /*0b70*/  @P0 SHF.R.S32.HI R48, RZ, 0x1f, R49 ;  /* 0x0000001fff300819 */ /* 0x000fe40000011431 */
[----:B------:R-:W-:Y:S02]  /*0b80*/  @P1 LEA.HI.SX32 R47, R47, R60, 0x1d ;  /* 0x0000003c2f2f1211 */ /* 0x000fe400078feaff */
[----:B------:R-:W-:Y:S02]  /*0b90*/  @P0 LEA.HI R79, R48, R49, RZ, 0x3 ;  /* 0x00000031304f0211 */ /* 0x000fe400078f18ff */
[----:B------:R-:W-:Y:S02]  /*0ba0*/  CS2R R48, SRZ ;  /* 0x0000000000307805 */ /* 0x000fe4000001ff00 */
[----:B------:R-:W-:-:S02]  /*0bb0*/  @P1 MOV R48, R47 ;  /* 0x0000002f00301202 */ /* 0x000fc40000000f00 */
[----:B------:R-:W-:Y:S02]  /*0bc0*/  @P0 LEA.HI.SX32 R79, R79, R60, 0x1d ;  /* 0x0000003c4f4f0211 */ /* 0x000fe400078feaff */
[----:B------:R-:W-:Y:S02]  /*0bd0*/  @P1 MOV R49, RZ ;  /* 0x000000ff00311202 */ /* 0x000fe40000000f00 */
[----:B------:R-:W-:Y:S01]  /*0be0*/  LEA R46, P3, R48, UR10, 0x3 ;  /* 0x0000000a302e7c11 */ /* 0x000fe2000f8618ff */
[----:B---3--:R-:W-:-:S03]  /*0bf0*/  @P0 IMAD.WIDE.U32 R44, R79, 0x10, R44 ;  /* 0x000000104f2c0825 */ /* 0x008fc600078e002c */
[----:B------:R-:W-:Y:S02]  /*0c00*/  LEA.HI.X R47, R48, UR11, R49, 0x3, P3 ;  /* 0x0000000b302f7c11 */ /* 0x000fe400098f1c31 */
[----:B------:R0:W5:Y:S04]  /*0c10*/  @P0 LDG.E.128 R52, desc[UR6][R44.64] ;  /* 0x000000062c340981 */ /* 0x000168000c1e1d00 */
[----:B------:R-:W5:Y:S01]  /*0c20*/  LDG.E.64 R46, desc[UR6][R46.64] ;  /* 0x000000062e2e7981 */ /* 0x000f62000c1e1b00 */
[----:B------:R-:W-:Y:S01]  /*0c30*/  HFMA2 R49, -RZ, RZ, 0, 0 ;  /* 0x00000000ff317431 */ /* 0x000fe200000001ff */
[----:B------:R-:W-:-:S07]  /*0c40*/  MOV R84, RZ ;  /* 0x000000ff00547202 */ /* 0x000fce0000000f00 */
.L_x_1114:
[----:B------:R-:W-:Y:S05]  /*0c50*/  BSYNC.RECONVERGENT B1 ;  /* 0x0000000000017941 */ /* 0x000fea0003800200 */
.L_x_1112:
        /* <DEDUP_REMOVED lines=29> */
.L_x_1174:
[----:B------:R-:W4:Y:S01]  /*0e30*/  @P1 LDC R45, c[0x0][0x388] ;  /* 0x0000e200ff2d1b82 */ /* 0x000f220000000800 */
[----:B------:R-:W-:-:S07]  /*0e40*/  @P1 IADD3 R78, PT, PT, R78, -0x1, RZ ;  /* 0xffffffff4e4e1810 */ /* 0x000fce0007ffe0ff */
[----:B------:R-:W2:Y:S01]  /*0e50*/  @P1 LDC.64 R48, c[0x0][0x390] ;  /* 0x0000e400ff301b82 */ /* 0x000ea20000000a00 */
[----:B----4-:R-:W-:-:S05]  /*0e60*/  @P1 IMAD R45, R78, R45, RZ ;  /* 0x0000002d4e2d1224 */ /* 0x010fca00078e02ff */
[----:B------:R-:W-:-:S04]  /*0e70*/  @P1 SHF.R.S32.HI R44, RZ, 0x1f, R45 ;  /* 0x0000001fff2c1819 */ /* 0x000fc8000001142d */
[----:B------:R-:W-:-:S04]  /*0e80*/  @P1 LEA.HI R45, R44, R45, RZ, 0x3 ;  /* 0x0000002d2c2d1211 */ /* 0x000fc800078f18ff */
[----:B------:R-:W-:Y:S02]  /*0e90*/  @P1 LEA.HI.SX32 R78, R45, R60, 0x1d ;  /* 0x0000003c2d4e1211 */ /* 0x000fe400078feaff */
[----:B------:R-:W-:Y:S02]  /*0ea0*/  CS2R R44, SRZ ;  /* 0x00000000002c7805 */ /* 0x000fe4000001ff00 */
[----:B------:R-:W-:Y:S02]  /*0eb0*/  @P1 MOV R45, RZ ;  /* 0x000000ff002d1202 */ /* 0x000fe40000000f00 */
[----:B------:R-:W-:-:S04]  /*0ec0*/  @P1 MOV R44, R78 ;  /* 0x0000004e002c1202 */ /* 0x000fc80000000f00 */
        /* <DEDUP_REMOVED lines=28> */
[----:B------:R-:W-:-:S04]  /*1090*/  @P2 HADD2.F32 R87, -RZ, R28.H0_H0 ;  /* 0x2000001cff572230 */ /* 0x000fc80000004100 */
[----:B------:R-:W-:-:S04]  /*10a0*/  FMUL.FTZ R48, R48, UR13 ;  /* 0x0000000d30307c20 */ /* 0x000fc80008410000 */
[----:B------:R-:W-:Y:S01]  /*10b0*/  FMUL.FTZ R88, R48, UR12 ;  /* 0x0000000c30587c20 */ /* 0x000fe20008410000 */
[----:B-----5:R-:W-:-:S03]  /*10c0*/  @P2 HADD2.F32 R48, -RZ, R56.H0_H0 ;  /* 0x20000038ff302230 */ /* 0x020fc60000004100 */
[C---:B------:R-:W-:Y:S02]  /*10d0*/  @P2 FMUL.FTZ R84, R88.reuse, R87 ;  /* 0x0000005758542220 */ /* 0x040fe40000410000 */
[----:B------:R-:W-:-:S03]  /*10e0*/  @P2 FMUL.FTZ R49, R88, R48 ;  /* 0x0000003058312220 */ /* 0x000fc60000410000 */
[----:B------:R-:W-:Y:S01]  /*10f0*/  F2FP.F16.F32.PACK_AB R84, RZ, R84 ;  /* 0x00000054ff54723e */ /* 0x000fe200000000ff */
[----:B------:R-:W-:-:S03]  /*1100*/  FADD.FTZ R8, R8, R49 ;  /* 0x0000003108087221 */ /* 0x000fc60000010000 */
[----:B------:R-:W-:-:S07]  /*1110*/  PRMT R36, R84, 0x7610, R36 ;  /* 0x0000761054247816 */ /* 0x000fce0000000024 */
.L_x_1120:
[----:B------:R-:W-:Y:S05]  /*1120*/  BSYNC.RECONVERGENT B2 ;  /* 0x0000000000027941 */ /* 0x000fea0003800200 */
.L_x_1119:
        /* <DEDUP_REMOVED lines=9> */
[----:B------:R-:W-:Y:S02]  /*11c0*/  @P0 HADD2.F32 R84, -RZ, R28.H1_H1 ;  /* 0x3000001cff540230 */ /* 0x000fe40000004100 */
[----:B-----5:R-:W-:Y:S02]  /*11d0*/  @P0 HADD2.F32 R49, -RZ, R56.H1_H1 ;  /* 0x30000038ff310230 */ /* 0x020fe40000004100 */
        /* <DEDUP_REMOVED lines=8> */
.L_x_1122:
[----:B------:R-:W-:Y:S05]  /*1260*/  BSYNC.RECONVERGENT B2 ;  /* 0x0000000000027941 */ /* 0x000fea0003800200 */
.L_x_1121:
[----:B------:R-:W-:Y:S04]  /*1270*/  BSSY.RECONVERGENT B2, `(.L_x_1123) ;  /* 0x0000013000027945 */ /* 0x000fe80003800200 */
[----:B------:R-:W-:Y:S05]  /*1280*/  @!P1 BRA `(.L_x_1124) ;  /* 0x0000000000449947 */ /* 0x000fea0003800000 */
[----:B------:R-:W-:Y:S01]  /*1290*/  FFMA.FTZ R49, R63, R75, R78 ;  /* 0x0000004b3f317223 */ /* 0x000fe2000001004e */
[----:B------:R-:W-:Y:S01]  /*12a0*/  LOP3.LUT P0, RZ, R80, 0xff, RZ, 0xc0, !PT ;  /* 0x000000ff50ff7812 */ /* 0x000fe2000780c0ff */
[----:B------:R-:W-:Y:S01]  /*12b0*/  HFMA2 R79, -RZ, RZ, 0, 0 ;  /* 0x00000000ff4f7431 */ /* 0x000fe200000001ff */
[----:B------:R-:W-:Y:S01]  /*12c0*/  ISETP.GT.AND P2, PT, R50, RZ, PT ;  /* 0x000000ff3200720c */ /* 0x000fe20003f44270 */
[----:B------:R-:W-:-:S04]  /*12d0*/  FADD.FTZ R48, R66, -R49 ;  /* 0x8000003142307221 */ /* 0x000fc80000010000 */
[----:B------:R-:W-:-:S05]  /*12e0*/  FMUL.FTZ R48, R51, R48 ;  /* 0x0000003033307220 */ /* 0x000fca0000410000 */
[----:B------:R-:W-:Y:S01]  /*12f0*/  FSEL R48, R48, RZ, P2 ;  /* 0x000000ff30307208 */ /* 0x000fe20001000000 */
[----:B------:R-:W-:-:S04]  /*1300*/  @P0 HADD2.F32 R49, -RZ, R29.H0_H0 ;  /* 0x2000001dff310230 */ /* 0x000fc80000004100 */
[----:B------:R-:W-:-:S04]  /*1310*/  FMUL.FTZ R48, R48, UR13 ;  /* 0x0000000d30307c20 */ /* 0x000fc80008410000 */
[----:B------:R-:W-:Y:S01]  /*1320*/  FMUL.FTZ R80, R48, UR12 ;  /* 0x0000000c30507c20 */ /* 0x000fe20008410000 */
[----:B-----5:R-:W-:-:S03]  /*1330*/  @P0 HADD2.F32 R48, -RZ, R57.H0_H0 ;  /* 0x20000039ff300230 */ /* 0x020fc60000004100 */
[C---:B------:R-:W-:Y:S01]  /*1340*/  @P0 FMUL.FTZ R79, R80.reuse, R49 ;  /* 0x00000031504f0220 */ /* 0x040fe20000410000 */
[----:B------:R-:W-:Y:S01]  /*1350*/  MOV R49, RZ ;  /* 0x000000ff00317202 */ /* 0x000fe20000000f00 */
[----:B------:R-:W-:-:S03]  /*1360*/  @P0 FMUL.FTZ R49, R80, R48 ;  /* 0x0000003050310220 */ /* 0x000fc60000410000 */
[----:B------:R-:W-:Y:S01]  /*1370*/  F2FP.F16.F32.PACK_AB R79, RZ, R79 ;  /* 0x0000004fff4f723e */ /* 0x000fe200000000ff */
[----:B------:R-:W-:-:S03]  /*1380*/  FADD.FTZ R10, R10, R49 ;  /* 0x000000310a0a7221 */ /* 0x000fc60000010000 */
[----:B------:R-:W-:-:S07]  /*1390*/  PRMT R37, R79, 0x7610, R37 ;  /* 0x000076104f257816 */ /* 0x000fce0000000025 */
.L_x_1124:
[----:B------:R-:W-:Y:S05]  /*13a0*/  BSYNC.RECONVERGENT B2 ;  /* 0x0000000000027941 */ /* 0x000fea0003800200 */
.L_x_1123:
        /* <DEDUP_REMOVED lines=9> */
[----:B------:R-:W-:Y:S02]  /*1440*/  @P0 HADD2.F32 R80, -RZ, R29.H1_H1 ;  /* 0x3000001dff500230 */ /* 0x000fe40000004100 */
[----:B-----5:R-:W-:Y:S02]  /*1450*/  @P0 HADD2.F32 R49, -RZ, R57.H1_H1 ;  /* 0x30000039ff310230 */ /* 0x020fe40000004100 */
[----:B------:R-:W-:-:S04]  /*1460*/  FMUL.FTZ R48, R48, UR13 ;  /* 0x0000000d30307c20 */ /* 0x000fc80008410000 */
[----:B------:R-:W-:Y:S01]  /*1470*/  FMUL.FTZ R81, R48, UR12 ;  /* 0x0000000c30517c20 */ /* 0x000fe20008410000 */
[----:B------:R-:W-:-:S03]  /*1480*/  MOV R48, RZ ;  /* 0x000000ff00307202 */ /* 0x000fc60000000f00 */
[C---:B------:R-:W-:Y:S01]  /*1490*/  @P0 FMUL.FTZ R79, R81.reuse, R80 ;  /* 0x00000050514f0220 */ /* 0x040fe20000410000 */
[----:B------:R-:W-:-:S04]  /*14a0*/  @P0 FMUL.FTZ R48, R81, R49 ;  /* 0x0000003151300220 */ /* 0x000fc80000410000 */
[----:B------:R-:W-:Y:S01]  /*14b0*/  F2FP.F16.F32.PACK_AB R79, RZ, R79 ;  /* 0x0000004fff4f723e */ /* 0x000fe200000000ff */
[----:B------:R-:W-:-:S03]  /*14c0*/  FADD.FTZ R11, R11, R48 ;  /* 0x000000300b0b7221 */ /* 0x000fc60000010000 */
[----:B------:R-:W-:-:S07]  /*14d0*/  PRMT R37, R37, 0x5410, R79 ;  /* 0x0000541025257816 */ /* 0x000fce000000004f */
.L_x_1126:
[----:B------:R-:W-:Y:S05]  /*14e0*/  BSYNC.RECONVERGENT B2 ;  /* 0x0000000000027941 */ /* 0x000fea0003800200 */
.L_x_1125:
        /* <DEDUP_REMOVED lines=19> */
.L_x_1128:
[----:B------:R-:W-:Y:S05]  /*1620*/  BSYNC.RECONVERGENT B2 ;  /* 0x0000000000027941 */ /* 0x000fea0003800200 */
.L_x_1127:
        /* <DEDUP_REMOVED lines=19> */
.L_x_1130:
[----:B------:R-:W-:Y:S05]  /*1760*/  BSYNC.RECONVERGENT B2 ;  /* 0x0000000000027941 */ /* 0x000fea0003800200 */
.L_x_1129:
        /* <DEDUP_REMOVED lines=19> */
.L_x_1132:
[----:B------:R-:W-:Y:S05]  /*18a0*/  BSYNC.RECONVERGENT B2 ;  /* 0x0000000000027941 */ /* 0x000fea0003800200 */
.L_x_1131:
        /* <DEDUP_REMOVED lines=10> */
[----:B------:R-:W-:Y:S02]  /*1950*/  @P0 HADD2.F32 R49, -RZ, R31.H1_H1 ;  /* 0x3000001fff310230 */ /* 0x000fe40000004100 */
[----:B-----5:R-:W-:Y:S02]  /*1960*/  @P0 HADD2.F32 R47, -RZ, R59.H1_H1 ;  /* 0x3000003bff2f0230 */ /* 0x020fe40000004100 */
[----:B------:R-:W-:Y:S01]  /*1970*/  FMUL.FTZ R50, R46, UR12 ;  /* 0x0000000c2e327c20 */ /* 0x000fe20008410000 */
[----:B------:R-:W-:-:S03]  /*1980*/  MOV R46, RZ ;  /* 0x000000ff002e7202 */ /* 0x000fc60000000f00 */
[C---:B------:R-:W-:Y:S01]  /*1990*/  @P0 FMUL.FTZ R48, R50.reuse, R49 ;  /* 0x0000003132300220 */ /* 0x040fe20000410000 */
[----:B------:R-:W-:-:S04]  /*19a0*/  @P0 FMUL.FTZ R46, R50, R47 ;  /* 0x0000002f322e0220 */ /* 0x000fc80000410000 */
[----:B------:R-:W-:Y:S01]  /*19b0*/  F2FP.F16.F32.PACK_AB R48, RZ, R48 ;  /* 0x00000030ff30723e */ /* 0x000fe200000000ff */
[----:B------:R-:W-:-:S03]  /*19c0*/  FADD.FTZ R7, R7, R46 ;  /* 0x0000002e07077221 */ /* 0x000fc60000010000 */
[----:B------:R-:W-:Y:S01]  /*19d0*/  PRMT R39, R39, 0x5410, R48 ;  /* 0x0000541027277816 */ /* 0x000fe20000000030 */
[----:B------:R-:W-:Y:S06]  /*19e0*/  BRA `(.L_x_1133) ;  /* 0x00000014002c7947 */ /* 0x000fec0003800000 */
.L_x_1118:
        /* <DEDUP_REMOVED lines=40> */
.L_x_1135:
[----:B------:R-:W-:Y:S05]  /*1c70*/  BSYNC.RECONVERGENT B2 ;  /* 0x0000000000027941 */ /* 0x000fea0003800200 */
.L_x_1134:
[----:B------:R-:W-:Y:S01]  /*1c80*/  BSSY.RECONVERGENT B2, `(.L_x_1136) ;  /* 0x000000f000027945 */ /* 0x000fe20003800200 */
[----:B------:R-:W-:-:S03]  /*1c90*/  FSEL R50, R50, RZ, P0 ;  /* 0x000000ff32327208 */ /* 0x000fc60000000000 */
[----:B------:R-:W-:Y:S05]  /*1ca0*/  @!P1 BRA `(.L_x_1137) ;  /* 0x0000000000309947 */ /* 0x000fea0003800000 */
[----:B------:R-:W-:Y:S01]  /*1cb0*/  LOP3.LUT P2, RZ, R79, 0xff, RZ, 0xc0, !PT ;  /* 0x000000ff4fff7812 */ /* 0x000fe2000784c0ff */
[----:B------:R-:W-:Y:S01]  /*1cc0*/  FMUL.FTZ R75, R50, UR13 ;  /* 0x0000000d324b7c20 */ /* 0x000fe20008410000 */
[----:B------:R-:W-:-:S03]  /*1cd0*/  HFMA2 R78, -RZ, RZ, 0, 0 ;  /* 0x00000000ff4e7431 */ /* 0x000fc600000001ff */
[----:B------:R-:W-:Y:S01]  /*1ce0*/  FMUL.FTZ R79, R75, UR12 ;  /* 0x0000000c4b4f7c20 */ /* 0x000fe20008410000 */
[----:B------:R-:W-:-:S07]  /*1cf0*/  MOV R75, RZ ;  /* 0x000000ff004b7202 */ /* 0x000fce0000000f00 */
[----:B------:R-:W-:Y:S02]  /*1d00*/  @P2 HADD2.F32 R88, -RZ, R28.H1_H1 ;  /* 0x3000001cff582230 */ /* 0x000fe40000004100 */
[----:B-----5:R-:W-:-:S03]  /*1d10*/  @P2 HADD2.F32 R84, -RZ, R56.H1_H1 ;  /* 0x30000038ff542230 */ /* 0x020fc60000004100 */
[-C--:B------:R-:W-:Y:S02]  /*1d20*/  @P2 FMUL.FTZ R75, R88, R79.reuse ;  /* 0x0000004f584b2220 */ /* 0x080fe40000410000 */
[----:B------:R-:W-:-:S03]  /*1d30*/  @P2 FMUL.FTZ R78, R84, R79 ;  /* 0x0000004f544e2220 */ /* 0x000fc60000410000 */
[----:B------:R-:W-:Y:S01]  /*1d40*/  F2FP.F16.F32.PACK_AB R75, RZ, R75 ;  /* 0x0000004bff4b723e */ /* 0x000fe200000000ff */
[----:B------:R-:W-:-:S03]  /*1d50*/  FADD.FTZ R9, R9, R78 ;  /* 0x0000004e09097221 */ /* 0x000fc60000010000 */
[----:B------:R-:W-:-:S07]  /*1d60*/  PRMT R36, R36, 0x5410, R75 ;  /* 0x0000541024247816 */ /* 0x000fce000000004b */
.L_x_1137:
[----:B------:R-:W-:Y:S05]  /*1d70*/  BSYNC.RECONVERGENT B2 ;  /* 0x0000000000027941 */ /* 0x000fea0003800200 */
.L_x_1136:
        /* <DEDUP_REMOVED lines=8> */
[----:B------:R-:W-:-:S05]  /*1e00*/  @P2 HADD2.F32 R80, -RZ, R29.H0_H0 ;  /* 0x2000001dff502230 */ /* 0x000fca0000004100 */
[----:B------:R-:W-:Y:S01]  /*1e10*/  @P2 FMUL.FTZ R78, R80, R79 ;  /* 0x0000004f504e2220 */ /* 0x000fe20000410000 */
[----:B-----5:R-:W-:-:S04]  /*1e20*/  @P2 HADD2.F32 R80, -RZ, R57.H0_H0 ;  /* 0x20000039ff502230 */ /* 0x020fc80000004100 */
[----:B------:R-:W-:Y:S01]  /*1e30*/  F2FP.F16.F32.PACK_AB R78, RZ, R78 ;  /* 0x0000004eff4e723e */ /* 0x000fe200000000ff */
[----:B------:R-:W-:-:S03]  /*1e40*/  @P2 FMUL.FTZ R75, R80, R79 ;  /* 0x0000004f504b2220 */ /* 0x000fc60000410000 */
[----:B------:R-:W-:Y:S01]  /*1e50*/  PRMT R37, R78, 0x7610, R37 ;  /* 0x000076104e257816 */ /* 0x000fe20000000025 */
[----:B------:R-:W-:-:S07]  /*1e60*/  FADD.FTZ R10, R10, R75 ;  /* 0x0000004b0a0a7221 */ /* 0x000fce0000010000 */
.L_x_1139:
[----:B------:R-:W-:Y:S05]  /*1e70*/  BSYNC.RECONVERGENT B2 ;  /* 0x0000000000027941 */ /* 0x000fea0003800200 */
.L_x_1138:
[----:B------:R-:W-:Y:S01]  /*1e80*/  BSSY.RECONVERGENT B2, `(.L_x_1140) ;  /* 0x000000e000027945 */ /* 0x000fe20003800200 */
[----:B------:R-:W-:-:S03]  /*1e90*/  FSEL R43, R43, RZ, P0 ;  /* 0x000000ff2b2b7208 */ /* 0x000fc60000000000 */
[----:B------:R-:W-:Y:S05]  /*1ea0*/  @!P1 BRA `(.L_x_1141) ;  /* 0x00000000002c9947 */ /* 0x000fea0003800000 */
[----:B------:R-:W-:Y:S01]  /*1eb0*/  LOP3.LUT P2, RZ, R81, 0xff, RZ, 0xc0, !PT ;  /* 0x000000ff51ff7812 */ /* 0x000fe2000784c0ff */
[----:B------:R-:W-:Y:S01]  /*1ec0*/  FMUL.FTZ R75, R43, UR13 ;  /* 0x0000000d2b4b7c20 */ /* 0x000fe20008410000 */
[----:B------:R-:W-:-:S03]  /*1ed0*/  CS2R R78, SRZ ;  /* 0x00000000004e7805 */ /* 0x000fc6000001ff00 */
[----:B------:R-:W-:-:S08]  /*1ee0*/  FMUL.FTZ R75, R75, UR12 ;  /* 0x0000000c4b4b7c20 */ /* 0x000fd00008410000 */
[----:B------:R-:W-:Y:S02]  /*1ef0*/  @P2 HADD2.F32 R84, -RZ, R29.H1_H1 ;  /* 0x3000001dff542230 */ /* 0x000fe40000004100 */
[----:B-----5:R-:W-:-:S03]  /*1f00*/  @P2 HADD2.F32 R80, -RZ, R57.H1_H1 ;  /* 0x30000039ff502230 */ /* 0x020fc60000004100 */
[-C--:B------:R-:W-:Y:S02]  /*1f10*/  @P2 FMUL.FTZ R79, R84, R75.reuse ;  /* 0x0000004b544f2220 */ /* 0x080fe40000410000 */
[----:B------:R-:W-:-:S03]  /*1f20*/  @P2 FMUL.FTZ R78, R80, R75 ;  /* 0x0000004b504e2220 */ /* 0x000fc60000410000 */
[----:B------:R-:W-:Y:S01]  /*1f30*/  F2FP.F16.F32.PACK_AB R79, RZ, R79 ;  /* 0x0000004fff4f723e */ /* 0x000fe200000000ff */
[----:B------:R-:W-:-:S03]  /*1f40*/  FADD.FTZ R11, R11, R78 ;  /* 0x0000004e0b0b7221 */ /* 0x000fc60000010000 */
[----:B------:R-:W-:-:S07]  /*1f50*/  PRMT R37, R37, 0x5410, R79 ;  /* 0x0000541025257816 */ /* 0x000fce000000004f */
.L_x_1141:
[----:B------:R-:W-:Y:S05]  /*1f60*/  BSYNC.RECONVERGENT B2 ;  /* 0x0000000000027941 */ /* 0x000fea0003800200 */
.L_x_1140:
[----:B------:R-:W-:Y:S01]  /*1f70*/  BSSY.RECONVERGENT B2, `(.L_x_1142) ;  /* 0x000000e000027945 */ /* 0x000fe20003800200 */
[----:B------:R-:W-:-:S03]  /*1f80*/  FSEL R42, R42, RZ, P0 ;  /* 0x000000ff2a2a7208 */ /* 0x000fc60000000000 */
[----:B------:R-:W-:Y:S05]  /*1f90*/  @!P1 BRA `(.L_x_1143) ;  /* 0x00000000002c9947 */ /* 0x000fea0003800000 */
[----:B------:R-:W-:Y:S01]  /*1fa0*/  LOP3.LUT P2, RZ, R86, 0xff, RZ, 0xc0, !PT ;  /* 0x000000ff56ff7812 */ /* 0x000fe2000784c0ff */
[----:B------:R-:W-:Y:S01]  /*1fb0*/  FMUL.FTZ R75, R42, UR13 ;  /* 0x0000000d2a4b7c20 */ /* 0x000fe20008410000 */
[----:B------:R-:W-:-:S03]  /*1fc0*/  CS2R R78, SRZ ;  /* 0x00000000004e7805 */ /* 0x000fc6000001ff00 */
[----:B------:R-:W-:-:S08]  /*1fd0*/  FMUL.FTZ R75, R75, UR12 ;  /* 0x0000000c4b4b7c20 */ /* 0x000fd00008410000 */
[----:B------:R-:W-:Y:S02]  /*1fe0*/  @P2 HADD2.F32 R84, -RZ, R30.H0_H0 ;  /* 0x2000001eff542230 */ /* 0x000fe40000004100 */
[----:B-----5:R-:W-:-:S03]  /*1ff0*/  @P2 HADD2.F32 R80, -RZ, R58.H0_H0 ;  /* 0x2000003aff502230 */ /* 0x020fc60000004100 */
[-C--:B------:R-:W-:Y:S02]  /*2000*/  @P2 FMUL.FTZ R78, R84, R75.reuse ;  /* 0x0000004b544e2220 */ /* 0x080fe40000410000 */
[----:B------:R-:W-:-:S03]  /*2010*/  @P2 FMUL.FTZ R79, R80, R75 ;  /* 0x0000004b504f2220 */ /* 0x000fc60000410000 */
[----:B------:R-:W-:Y:S01]  /*2020*/  F2FP.F16.F32.PACK_AB R78, RZ, R78 ;  /* 0x0000004eff4e723e */ /* 0x000fe200000000ff */
[----:B------:R-:W-:-:S03]  /*2030*/  FADD.FTZ R4, R4, R79 ;  /* 0x0000004f04047221 */ /* 0x000fc60000010000 */
[----:B------:R-:W-:-:S07]  /*2040*/  PRMT R38, R78, 0x7610, R38 ;  /* 0x000076104e267816 */ /* 0x000fce0000000026 */
.L_x_1143:
[----:B------:R-:W-:Y:S05]  /*2050*/  BSYNC.RECONVERGENT B2 ;  /* 0x0000000000027941 */ /* 0x000fea0003800200 */
.L_x_1142:
        /* <DEDUP_REMOVED lines=15> */
.L_x_1145:
[----:B------:R-:W-:Y:S05]  /*2150*/  BSYNC.RECONVERGENT B2 ;  /* 0x0000000000027941 */ /* 0x000fea0003800200 */
.L_x_1144:
[----:B------:R-:W-:Y:S01]  /*2160*/  BSSY.RECONVERGENT B2, `(.L_x_1146) ;  /* 0x0000016000027945 */ /* 0x000fe20003800200 */
[----:B------:R-:W-:Y:S02]  /*2170*/  F2FP.F16.F32.PACK_AB R75, RZ, R43 ;  /* 0x0000002bff4b723e */ /* 0x000fe400000000ff */
[----:B------:R-:W-:Y:S02]  /*2180*/  F2FP.F16.F32.PACK_AB R48, RZ, R48 ;  /* 0x00000030ff30723e */ /* 0x000fe400000000ff */
[----:B------:R-:W-:Y:S02]  /*2190*/  F2FP.F16.F32.PACK_AB R50, RZ, R50 ;  /* 0x00000032ff32723e */ /* 0x000fe400000000ff */
[----:B------:R-:W-:Y:S02]  /*21a0*/  F2FP.F16.F32.PACK_AB R49, RZ, R49 ;  /* 0x00000031ff31723e */ /* 0x000fe400000000ff */
[----:B------:R-:W-:Y:S02]  /*21b0*/  F2FP.F16.F32.PACK_AB R78, RZ, R42 ;  /* 0x0000002aff4e723e */ /* 0x000fe400000000ff */
[----:B------:R-:W-:-:S02]  /*21c0*/  F2FP.F16.F32.PACK_AB R79, RZ, R79 ;  /* 0x0000004fff4f723e */ /* 0x000fc400000000ff */
[----:B------:R-:W-:Y:S02]  /*21d0*/  FSEL R80, R51, RZ, P0 ;  /* 0x000000ff33507208 */ /* 0x000fe40000000000 */
[----:B------:R-:W-:Y:S01]  /*21e0*/  FSEL R43, R40, RZ, P0 ;  /* 0x000000ff282b7208 */ /* 0x000fe20000000000 */
[----:B------:R-:W-:Y:S06]  /*21f0*/  @!P1 BRA `(.L_x_1147) ;  /* 0x0000000000309947 */ /* 0x000fec0003800000 */
[----:B------:R-:W-:Y:S01]  /*2200*/  LOP3.LUT P0, RZ, R83, 0xff, RZ, 0xc0, !PT ;  /* 0x000000ff53ff7812 */ /* 0x000fe2000780c0ff */
[----:B------:R-:W-:Y:S01]  /*2210*/  FMUL.FTZ R40, R43, UR13 ;  /* 0x0000000d2b287c20 */ /* 0x000fe20008410000 */
[----:B------:R-:W-:Y:S01]  /*2220*/  HFMA2 R41, -RZ, RZ, 0, 0 ;  /* 0x00000000ff297431 */ /* 0x000fe200000001ff */
[----:B------:R-:W-:Y:S02]  /*2230*/  MOV R42, RZ ;  /* 0x000000ff002a7202 */ /* 0x000fe40000000f00 */
        /* <DEDUP_REMOVED lines=8> */
.L_x_1147:
[----:B------:R-:W-:Y:S05]  /*22c0*/  BSYNC.RECONVERGENT B2 ;  /* 0x0000000000027941 */ /* 0x000fea0003800200 */
.L_x_1146:
[----:B------:R-:W-:Y:S02]  /*22d0*/  F2FP.F16.F32.PACK_AB R43, R80, R43 ;  /* 0x0000002b502b723e */ /* 0x000fe400000000ff */
        /* <DEDUP_REMOVED lines=9> */
[----:B------:R-:W-:Y:S02]  /*2370*/  @P0 HADD2.F32 R51, -RZ, R31.H1_H1 ;  /* 0x3000001fff330230 */ /* 0x000fe40000004100 */
[----:B-----5:R-:W-:-:S03]  /*2380*/  @P0 HADD2.F32 R49, -RZ, R59.H1_H1 ;  /* 0x3000003bff310230 */ /* 0x020fc60000004100 */
[-C--:B------:R-:W-:Y:S02]  /*2390*/  @P0 FMUL.FTZ R47, R51, R48.reuse ;  /* 0x00000030332f0220 */ /* 0x080fe40000410000 */
[----:B------:R-:W-:-:S03]  /*23a0*/  @P0 FMUL.FTZ R46, R49, R48 ;  /* 0x00000030312e0220 */ /* 0x000fc60000410000 */
[----:B------:R-:W-:Y:S01]  /*23b0*/  F2FP.F16.F32.PACK_AB R47, RZ, R47 ;  /* 0x0000002fff2f723e */ /* 0x000fe200000000ff */
[----:B------:R-:W-:-:S03]  /*23c0*/  FADD.FTZ R7, R7, R46 ;  /* 0x0000002e07077221 */ /* 0x000fc60000010000 */
[----:B------:R-:W-:Y:S01]  /*23d0*/  PRMT R39, R39, 0x5410, R47 ;  /* 0x0000541027277816 */ /* 0x000fe2000000002f */
[----:B------:R-:W-:Y:S06]  /*23e0*/  BRA `(.L_x_1133) ;  /* 0x0000000800ac7947 */ /* 0x000fec0003800000 */
.L_x_1117:
[----:B------:R-:W-:Y:S01]  /*23f0*/  ISETP.GT.AND P3, PT, R50, RZ, PT ;  /* 0x000000ff3200720c */ /* 0x000fe20003f64270 */
[----:B------:R-:W-:Y:S02]  /*2400*/  HADD2.F32 R90, -RZ, R52.H1_H1 ;  /* 0x30000034ff5a7230 */ /* 0x000fe40000004100 */
[----:B------:R-:W-:Y:S01]  /*2410*/  @P2 FFMA.FTZ R77, R3, R75, R78 ;  /* 0x0000004b034d2223 */ /* 0x000fe2000001004e */
[----:B0-----:R-:W-:Y:S01]  /*2420*/  HADD2.F32 R84, -RZ, R53.H0_H0 ;  /* 0x20000035ff547230 */ /* 0x001fe20000004100 */
[----:B------:R-:W-:Y:S02]  /*2430*/  BSSY.RECONVERGENT B2, `(.L_x_1148) ;  /* 0x0000022000027945 */ /* 0x000fe40003800200 */
[----:B------:R-:W-:-:S06]  /*2440*/  @P2 FADD.FTZ R77, R62, -R77 ;  /* 0x8000004d3e4d2221 */ /* 0x000fcc0000010000 */
[-CC-:B------:R-:W-:Y:S01]  /*2450*/  @P3 FFMA.FTZ R48, R64, R75.reuse, R78.reuse ;  /* 0x0000004b40303223 */ /* 0x180fe2000001004e */
[-CC-:B------:R-:W-:Y:S01]  /*2460*/  @P3 FFMA.FTZ R87, R63, R75.reuse, R78.reuse ;  /* 0x0000004b3f573223 */ /* 0x180fe2000001004e */
[-CC-:B------:R-:W-:Y:S01]  /*2470*/  @P3 FFMA.FTZ R89, R68, R75.reuse, R78.reuse ;  /* 0x0000004b44593223 */ /* 0x180fe2000001004e */
[-C--:B------:R-:W-:Y:S01]  /*2480*/  @P3 FFMA.FTZ R85, R67, R75.reuse, R78 ;  /* 0x0000004b43553223 */ /* 0x080fe2000001004e */
[----:B------:R-:W-:Y:S01]  /*2490*/  @P3 FADD.FTZ R48, R61, -R48 ;  /* 0x800000303d303221 */ /* 0x000fe20000010000 */
[-CC-:B------:R-:W-:Y:S01]  /*24a0*/  @P3 FFMA.FTZ R50, R72, R75.reuse, R78.reuse ;  /* 0x0000004b48323223 */ /* 0x180fe2000001004e */
[-CC-:B------:R-:W-:Y:S01]  /*24b0*/  @P3 FFMA.FTZ R49, R71, R75.reuse, R78.reuse ;  /* 0x0000004b47313223 */ /* 0x180fe2000001004e */
[----:B------:R-:W-:Y:S01]  /*24c0*/  @P3 FFMA.FTZ R92, R76, R75, R78 ;  /* 0x0000004b4c5c3223 */ /* 0x000fe2000001004e */
[----:B------:R-:W-:Y:S01]  /*24d0*/  @P3 FFMA.FTZ R90, R51, R48, R90 ;  /* 0x00000030335a3223 */ /* 0x000fe2000001005a */
[----:B------:R-:W-:Y:S02]  /*24e0*/  HADD2.F32 R78, -RZ, R53.H1_H1 ;  /* 0x30000035ff4e7230 */ /* 0x000fe40000004100 */
[----:B------:R-:W-:Y:S01]  /*24f0*/  @P3 FADD.FTZ R87, R66, -R87 ;  /* 0x8000005742573221 */ /* 0x000fe20000010000 */
[----:B------:R-:W-:-:S02]  /*2500*/  HADD2.F32 R48, -RZ, R54.H0_H0 ;  /* 0x20000036ff307230 */ /* 0x000fc40000004100 */
[----:B------:R-:W-:Y:S01]  /*2510*/  @P3 FADD.FTZ R89, R65, -R89 ;  /* 0x8000005941593221 */ /* 0x000fe20000010000 */
[----:B------:R-:W-:Y:S02]  /*2520*/  HADD2.F32 R75, -RZ, R52.H0_H0 ;  /* 0x20000034ff4b7230 */ /* 0x000fe40000004100 */
[----:B------:R-:W-:Y:S01]  /*2530*/  @P3 FADD.FTZ R85, R70, -R85 ;  /* 0x8000005546553221 */ /* 0x000fe20000010000 */
[C---:B------:R-:W-:Y:S01]  /*2540*/  @P3 FFMA.FTZ R84, R51.reuse, R87, R84 ;  /* 0x0000005733543223 */ /* 0x040fe20000010054 */
[C---:B------:R-:W-:Y:S02]  /*2550*/  @P3 FFMA.FTZ R78, R51.reuse, R89, R78 ;  /* 0x00000059334e3223 */ /* 0x040fe4000001004e */
[C---:B------:R-:W-:Y:S01]  /*2560*/  @P3 FFMA.FTZ R48, R51.reuse, R85, R48 ;  /* 0x0000005533303223 */ /* 0x040fe20000010030 */
[----:B------:R-:W-:Y:S01]  /*2570*/  @P2 FFMA.FTZ R75, R51, R77, R75 ;  /* 0x0000004d334b2223 */ /* 0x000fe2000001004b */
[----:B------:R-:W-:Y:S06]  /*2580*/  @!P1 BRA `(.L_x_1149) ;  /* 0x0000000000309947 */ /* 0x000fec0003800000 */
[----:B------:R-:W-:Y:S01]  /*2590*/  LOP3.LUT P0, RZ, R88, 0xff, RZ, 0xc0, !PT ;  /* 0x000000ff58ff7812 */ /* 0x000fe2000780c0ff */
[----:B------:R-:W-:-:S04]  /*25a0*/  FMUL.FTZ R77, R75, UR13 ;  /* 0x0000000d4b4d7c20 */ /* 0x000fc80008410000 */
[----:B------:R-:W-:Y:S01]  /*25b0*/  FMUL.FTZ R85, R77, UR12 ;  /* 0x0000000c4d557c20 */ /* 0x000fe20008410000 */
[----:B------:R-:W-:-:S07]  /*25c0*/  HFMA2 R77, -RZ, RZ, 0, 0 ;  /* 0x00000000ff4d7431 */ /* 0x000fce00000001ff */
[----:B-----5:R-:W-:-:S05]  /*25d0*/  @P0 HADD2.F32 R88, -RZ, R56.H0_H0 ;  /* 0x20000038ff580230 */ /* 0x020fca0000004100 */
[----:B------:R-:W-:Y:S01]  /*25e0*/  @P0 FMUL.FTZ R77, R88, R85 ;  /* 0x00000055584d0220 */ /* 0x000fe20000410000 */
[----:B------:R-:W-:-:S03]  /*25f0*/  @P0 HADD2.F32 R88, -RZ, R28.H0_H0 ;  /* 0x2000001cff580230 */ /* 0x000fc60000004100 */
[----:B------:R-:W-:Y:S01]  /*2600*/  FADD.FTZ R8, R8, R77 ;  /* 0x0000004d08087221 */ /* 0x000fe20000010000 */
[----:B------:R-:W-:Y:S01]  /*2610*/  MOV R77, RZ ;  /* 0x000000ff004d7202 */ /* 0x000fe20000000f00 */
[----:B------:R-:W-:-:S05]  /*2620*/  @P0 FMUL.FTZ R77, R88, R85 ;  /* 0x00000055584d0220 */ /* 0x000fca0000410000 */
[----:B------:R-:W-:-:S04]  /*2630*/  F2FP.F16.F32.PACK_AB R77, RZ, R77 ;  /* 0x0000004dff4d723e */ /* 0x000fc800000000ff */
[----:B------:R-:W-:-:S07]  /*2640*/  PRMT R36, R77, 0x7610, R36 ;  /* 0x000076104d247816 */ /* 0x000fce0000000024 */
.L_x_1149:
[----:B------:R-:W-:Y:S05]  /*2650*/  BSYNC.RECONVERGENT B2 ;  /* 0x0000000000027941 */ /* 0x000fea0003800200 */
.L_x_1148:
[----:B------:R-:W-:Y:S01]  /*2660*/  MOV R85, UR22 ;  /* 0x0000001600557c02 */ /* 0x000fe20008000f00 */
[--C-:B------:R-:W-:Y:S01]  /*2670*/  HADD2.F32 R88, -RZ, R55.reuse.H0_H0 ;  /* 0x20000037ff587230 */ /* 0x100fe20000004100 */
[----:B------:R-:W-:Y:S01]  /*2680*/  MOV R77, UR23 ;  /* 0x00000017004d7c02 */ /* 0x000fe20008000f00 */
[----:B------:R-:W-:Y:S01]  /*2690*/  @P3 FADD.FTZ R49, R74, -R49 ;  /* 0x800000314a313221 */ /* 0x000fe20000010000 */
[----:B------:R-:W-:Y:S01]  /*26a0*/  ISETP.NE.U32.AND P0, PT, R85, RZ, PT ;  /* 0x000000ff5500720c */ /* 0x000fe20003f05070 */
[----:B------:R-:W-:Y:S01]  /*26b0*/  @P3 FADD.FTZ R87, R69, -R50 ;  /* 0x8000003245573221 */ /* 0x000fe20000010000 */
[----:B------:R-:W-:Y:S02]  /*26c0*/  HADD2.F32 R50, -RZ, R54.H1_H1 ;  /* 0x30000036ff327230 */ /* 0x000fe40000004100 */
[----:B------:R-:W-:Y:S01]  /*26d0*/  @P3 FFMA.FTZ R88, R51, R49, R88 ;  /* 0x0000003133583223 */ /* 0x000fe20000010058 */
[----:B------:R-:W-:Y:S01]  /*26e0*/  ISETP.NE.AND.EX P0, PT, R77, RZ, PT, P0 ;  /* 0x000000ff4d00720c */ /* 0x000fe20003f05300 */
[----:B------:R-:W-:Y:S01]  /*26f0*/  @P3 FADD.FTZ R49, R73, -R92 ;  /* 0x8000005c49313221 */ /* 0x000fe20000010000 */
[----:B------:R-:W-:Y:S01]  /*2700*/  HADD2.F32 R92, -RZ, R55.H1_H1 ;  /* 0x30000037ff5c7230 */ /* 0x000fe20000004100 */
[----:B------:R-:W-:Y:S01]  /*2710*/  BSSY.RECONVERGENT B2, `(.L_x_1150) ;  /* 0x0000012000027945 */ /* 0x000fe20003800200 */
[----:B------:R-:W-:-:S03]  /*2720*/  @P3 FFMA.FTZ R50, R51, R87, R50 ;  /* 0x0000005733323223 */ /* 0x000fc60000010032 */
[----:B------:R-:W-:-:S06]  /*2730*/  @P3 FFMA.FTZ R92, R51, R49, R92 ;  /* 0x00000031335c3223 */ /* 0x000fcc000001005c */
[----:B------:R-:W-:-:S04]  /*2740*/  @P0 F2FP.F16.F32.PACK_AB R75, RZ, R75 ;  /* 0x0000004bff4b023e */ /* 0x000fc800000000ff */
[----:B------:R-:W-:Y:S01]  /*2750*/  @P0 PRMT R40, R75, 0x7610, R40 ;  /* 0x000076104b280816 */ /* 0x000fe20000000028 */
[----:B------:R-:W-:Y:S06]  /*2760*/  @!P1 BRA `(.L_x_1151) ;  /* 0x0000000000309947 */ /* 0x000fec0003800000 */
[----:B------:R-:W-:Y:S01]  /*2770*/  LOP3.LUT P2, RZ, R79, 0xff, RZ, 0xc0, !PT ;  /* 0x000000ff4fff7812 */ /* 0x000fe2000784c0ff */
[----:B------:R-:W-:-:S04]  /*2780*/  FMUL.FTZ R49, R90, UR13 ;  /* 0x0000000d5a317c20 */ /* 0x000fc80008410000 */
[----:B------:R-:W-:Y:S01]  /*2790*/  FMUL.FTZ R75, R49, UR12 ;  /* 0x0000000c314b7c20 */ /* 0x000fe20008410000 */
[----:B------:R-:W-:-:S07]  /*27a0*/  HFMA2 R49, -RZ, RZ, 0, 0 ;  /* 0x00000000ff317431 */ /* 0x000fce00000001ff */
[----:B-----5:R-:W-:Y:S02]  /*27b0*/  @P2 HADD2.F32 R51, -RZ, R56.H1_H1 ;  /* 0x30000038ff332230 */ /* 0x020fe40000004100 */
[----:B------:R-:W-:-:S03]  /*27c0*/  @P2 HADD2.F32 R79, -RZ, R28.H1_H1 ;  /* 0x3000001cff4f2230 */ /* 0x000fc60000004100 */
[-C--:B------:R-:W-:Y:S01]  /*27d0*/  @P2 FMUL.FTZ R49, R51, R75.reuse ;  /* 0x0000004b33312220 */ /* 0x080fe20000410000 */
[----:B------:R-:W-:Y:S01]  /*27e0*/  MOV R51, RZ ;  /* 0x000000ff00337202 */ /* 0x000fe20000000f00 */
[----:B------:R-:W-:Y:S02]  /*27f0*/  @P2 FMUL.FTZ R51, R79, R75 ;  /* 0x0000004b4f332220 */ /* 0x000fe40000410000 */
[----:B------:R-:W-:-:S03]  /*2800*/  FADD.FTZ R9, R9, R49 ;  /* 0x0000003109097221 */ /* 0x000fc60000010000 */
[----:B------:R-:W-:-:S04]  /*2810*/  F2FP.F16.F32.PACK_AB R51, RZ, R51 ;  /* 0x00000033ff33723e */ /* 0x000fc800000000ff */
[----:B------:R-:W-:-:S07]  /*2820*/  PRMT R36, R36, 0x5410, R51 ;  /* 0x0000541024247816 */ /* 0x000fce0000000033 */
.L_x_1151:
[----:B------:R-:W-:Y:S05]  /*2830*/  BSYNC.RECONVERGENT B2 ;  /* 0x0000000000027941 */ /* 0x000fea0003800200 */
.L_x_1150:
        /* <DEDUP_REMOVED lines=14> */
.L_x_1153:
[----:B------:R-:W-:Y:S05]  /*2920*/  BSYNC.RECONVERGENT B2 ;  /* 0x0000000000027941 */ /* 0x000fea0003800200 */
.L_x_1152:
        /* <DEDUP_REMOVED lines=14> */
.L_x_1155:
[----:B------:R-:W-:Y:S05]  /*2a10*/  BSYNC.RECONVERGENT B2 ;  /* 0x0000000000027941 */ /* 0x000fea0003800200 */
.L_x_1154:
[----:B------:R-:W-:Y:S01]  /*2a20*/  @P0 F2FP.F16.F32.PACK_AB R90, RZ, R90 ;  /* 0x0000005aff5a023e */ /* 0x000fe200000000ff */
[----:B------:R-:W-:Y:S01]  /*2a30*/  BSSY.RECONVERGENT B2, `(.L_x_1156) ;  /* 0x0000017000027945 */ /* 0x000fe20003800200 */
[----:B------:R-:W-:Y:S02]  /*2a40*/  @P0 F2FP.F16.F32.PACK_AB R84, RZ, R84 ;  /* 0x00000054ff54023e */ /* 0x000fe400000000ff */
[----:B------:R-:W-:Y:S02]  /*2a50*/  @P0 F2FP.F16.F32.PACK_AB R79, RZ, R48 ;  /* 0x00000030ff4f023e */ /* 0x000fe400000000ff */
[----:B------:R-:W-:Y:S02]  /*2a60*/  @P0 F2FP.F16.F32.PACK_AB R78, RZ, R78 ;  /* 0x0000004eff4e023e */ /* 0x000fe400000000ff */
[----:B------:R-:W-:Y:S02]  /*2a70*/  @P0 F2FP.F16.F32.PACK_AB R49, RZ, R50 ;  /* 0x00000032ff31023e */ /* 0x000fe400000000ff */
[----:B------:R-:W-:-:S02]  /*2a80*/  @P0 F2FP.F16.F32.PACK_AB R51, RZ, R88 ;  /* 0x00000058ff33023e */ /* 0x000fc400000000ff */
[----:B------:R-:W-:Y:S02]  /*2a90*/  @P0 PRMT R40, R40, 0x5410, R90 ;  /* 0x0000541028280816 */ /* 0x000fe4000000005a */
[----:B------:R-:W-:Y:S02]  /*2aa0*/  @P0 F2FP.F16.F32.PACK_AB R75, RZ, R92 ;  /* 0x0000005cff4b023e */ /* 0x000fe400000000ff */
[----:B------:R-:W-:Y:S02]  /*2ab0*/  @P0 PRMT R41, R84, 0x7610, R41 ;  /* 0x0000761054290816 */ /* 0x000fe40000000029 */
[----:B------:R-:W-:Y:S01]  /*2ac0*/  @P0 PRMT R42, R79, 0x7610, R42 ;  /* 0x000076104f2a0816 */ /* 0x000fe2000000002a */
        /* <DEDUP_REMOVED lines=13> */
.L_x_1157:
[----:B------:R-:W-:Y:S05]  /*2ba0*/  BSYNC.RECONVERGENT B2 ;  /* 0x0000000000027941 */ /* 0x000fea0003800200 */
.L_x_1156:
[----:B------:R-:W-:Y:S04]  /*2bb0*/  BSSY.RECONVERGENT B2, `(.L_x_1158) ;  /* 0x000000e000027945 */ /* 0x000fe80003800200 */
        /* <DEDUP_REMOVED lines=13> */
.L_x_1159:
[----:B------:R-:W-:Y:S05]  /*2c90*/  BSYNC.RECONVERGENT B2 ;  /* 0x0000000000027941 */ /* 0x000fea0003800200 */
.L_x_1158:
[----:B------:R-:W-:Y:S04]  /*2ca0*/  BSSY.RECONVERGENT B2, `(.L_x_1160) ;  /* 0x000000e000027945 */ /* 0x000fe80003800200 */
[----:B------:R-:W-:Y:S05]  /*2cb0*/  @!P1 BRA `(.L_x_1161) ;  /* 0x0000000000309947 */ /* 0x000fea0003800000 */
        /* <DEDUP_REMOVED lines=12> */
.L_x_1161:
[----:B------:R-:W-:Y:S05]  /*2d80*/  BSYNC.RECONVERGENT B2 ;  /* 0x0000000000027941 */ /* 0x000fea0003800200 */
.L_x_1160:
        /* <DEDUP_REMOVED lines=16> */
[----:B------:R-:W-:-:S07]  /*2e90*/  PRMT R39, R39, 0x5410, R47 ;  /* 0x0000541027277816 */ /* 0x000fce000000002f */
.L_x_1133:
[----:B------:R-:W-:Y:S05]  /*2ea0*/  BSYNC.RECONVERGENT B1 ;  /* 0x0000000000017941 */ /* 0x000fea0003800200 */
.L_x_1116:
[----:B------:R-:W-:Y:S01]  /*2eb0*/  ISETP.NE.U32.AND P0, PT, R85, RZ, PT ;  /* 0x000000ff5500720c */ /* 0x000fe20003f05070 */
[----:B------:R-:W0:Y:S03]  /*2ec0*/  @P1 LDC.64 R46, c[0x0][0x468] ;  /* 0x00011a00ff2e1b82 */ /* 0x000e260000000a00 */
[----:B------:R-:W-:-:S13]  /*2ed0*/  ISETP.NE.AND.EX P0, PT, R77, RZ, PT, P0 ;  /* 0x000000ff4d00720c */ /* 0x000fda0003f05300 */
[----:B------:R-:W1:Y:S08]  /*2ee0*/  @P0 LDC R51, c[0x0][0x388] ;  /* 0x0000e200ff330b82 */ /* 0x000e700000000800 */
[----:B------:R-:W2:Y:S01]  /*2ef0*/  @P0 LDC.64 R48, c[0x0][0x478] ;  /* 0x00011e00ff300b82 */ /* 0x000ea20000000a00 */
[----:B0-----:R-:W-:-:S04]  /*2f00*/  @P1 LEA R46, P2, R44, R46, 0x4 ;  /* 0x0000002e2c2e1211 */ /* 0x001fc800078420ff */
[----:B------:R-:W-:Y:S02]  /*2f10*/  @P1 LEA.HI.X R45, R44, R47, R45, 0x4, P2 ;  /* 0x0000002f2c2d1211 */ /* 0x000fe400010f242d */
[----:B------:R-:W-:Y:S01]  /*2f20*/  @P1 MOV R44, R46 ;  /* 0x0000002e002c1202 */ /* 0x000fe20000000f00 */
        /* <DEDUP_REMOVED lines=11> */
.L_x_1111:
[----:B------:R-:W-:Y:S05]  /*2fe0*/  BSYNC B0 ;  /* 0x0000000000007941 */ /* 0x000fea0003800000 */
.L_x_1110:
[----:B------:R-:W0:Y:S01]  /*2ff0*/  S2R R30, SR_TID.X ;  /* 0x00000000001e7919 */ /* 0x000e220000002100 */
[----:B------:R-:W-:Y:S01]  /*3000*/  MOV R2, 0x400 ;  /* 0x0000040000027802 */ /* 0x000fe20000000f00 */
[----:B------:R-:W-:Y:S05]  /*3010*/  WARPSYNC.ALL ;  /* 0x0000000000007948 */ /* 0x000fea0003800000 */
[----:B------:R-:W2:Y:S01]  /*3020*/  S2R R3, SR_CgaCtaId ;  /* 0x0000000000037919 */ /* 0x000ea20000008800 */
[----:B------:R-:W3:Y:S01]  /*3030*/  S2UR UR14, SR_CTAID.X ;  /* 0x00000000000e79c3 */ /* 0x000ee20000002500 */
[----:B------:R-:W4:Y:S01]  /*3040*/  LDCU.128 UR16, c[0x0][0x440] ;  /* 0x00008800ff1077ac */ /* 0x000f220008000c00 */
[----:B------:R-:W1:Y:S01]  /*3050*/  S2R R29, SR_TID.X ;  /* 0x00000000001d7919 */ /* 0x000e620000002100 */
[----:B------:R-:W4:Y:S01]  /*3060*/  LDCU.64 UR4, c[0x0][0x460] ;  /* 0x00008c00ff0477ac */ /* 0x000f220008000a00 */
[----:B0-----:R-:W-:-:S02]  /*3070*/  LOP3.LUT R0, R30, 0x60, RZ, 0xc0, !PT ;  /* 0x000000601e007812 */ /* 0x001fc400078ec0ff */
[----:B--2---:R-:W-:Y:S02]  /*3080*/  LEA R3, R3, R2, 0x18 ;  /* 0x0000000203037211 */ /* 0x004fe400078ec0ff */
[----:B-1----:R-:W-:-:S04]  /*3090*/  LOP3.LUT R0, R0, 0x1f, R29, 0xf8, !PT ;  /* 0x0000001f00007812 */ /* 0x002fc800078ef81d */
[-C--:B------:R-:W-:Y:S02]  /*30a0*/  LEA R0, R0, R3.reuse, 0x5 ;  /* 0x0000000300007211 */ /* 0x080fe400078e28ff */
        /* <DEDUP_REMOVED lines=67> */
[C---:B------:R-:W-:Y:S01]  /*34e0*/  IADD3.X R5, PT, PT, R0.reuse, UR17, RZ, P1, !PT ;  /* 0x0000001100057c10 */ /* 0x040fe20008ffe4ff */
        /* <DEDUP_REMOVED lines=11> */
.L_x_1115:
[----:B------:R-:W-:Y:S01]  /*35a0*/  HFMA2 R48, -RZ, RZ, 0, 5.9604644775390625e-08 ;  /* 0x00000001ff307431 */ /* 0x000fe200000001ff */
[----:B------:R-:W-:Y:S01]  /*35b0*/  BSSY B1, `(.L_x_1163) ;  /* 0x0000006000017945 */ /* 0x000fe20003800000 */
[----:B------:R-:W-:Y:S02]  /*35c0*/  MOV R45, 0x1f ;  /* 0x0000001f002d7802 */ /* 0x000fe40000000f00 */
[----:B------:R-:W-:-:S07]  /*35d0*/  MOV R44, 0xffffffff ;  /* 0xffffffff002c7802 */ /* 0x000fce0000000f00 */
[----:B--2---:R-:W-:Y:S05]  /*35e0*/  WARPSYNC.COLLECTIVE R44, `(.L_x_1164) ;  /* 0x000000002c087348 */ /* 0x004fea0003c00000 */
[----:B------:R0:W1:Y:S02]  /*35f0*/  SHFL.BFLY P0, R90, R49, R48, R45 ;  /* 0x0c000030315a7389 */ /* 0x000064000000002d */
[----:B012---:R-:W-:Y:S05]  /*3600*/  ENDCOLLECTIVE ;  /* 0x000000000000791b */ /* 0x007fea0003800000 */
.L_x_1164:
[----:B------:R-:W-:Y:S05]  /*3610*/  BSYNC B1 ;  /* 0x0000000000017941 */ /* 0x000fea0003800000 */
.L_x_1163:
        /* <DEDUP_REMOVED lines=9> */
.L_x_1165:
[----:B------:R-:W-:Y:S01]  /*36b0*/  HFMA2 R48, -RZ, RZ, 0, 1.1920928955078125e-07 ;  /* 0x00000002ff307431 */ /* 0x000fe200000001ff */
[----:B------:R-:W-:Y:S02]  /*36c0*/  MOV R49, R87 ;  /* 0x0000005700317202 */ /* 0x000fe40000000f00 */
[----:B------:R-:W-:-:S07]  /*36d0*/  MOV R85, R90 ;  /* 0x0000005a00557202 */ /* 0x000fce0000000f00 */
[----:B------:R-:W-:Y:S05]  /*36e0*/  WARPSYNC.COLLECTIVE R44, `(.L_x_1166) ;  /* 0x000000002c087348 */ /* 0x000fea0003c00000 */
[----:B------:R0:W1:Y:S02]  /*36f0*/  SHFL.BFLY P0, R90, R49, R48, R45 ;  /* 0x0c000030315a7389 */ /* 0x000064000000002d */
[----:B01----:R-:W-:Y:S05]  /*3700*/  ENDCOLLECTIVE ;  /* 0x000000000000791b */ /* 0x003fea0003800000 */
.L_x_1166:
[----:B------:R-:W-:-:S05]  /*3710*/  FADD.FTZ R89, R85, R84 ;  /* 0x0000005455597221 */ /* 0x000fca0000010000 */
[----:B------:R-:W-:Y:S01]  /*3720*/  MOV R49, R89 ;  /* 0x0000005900317202 */ /* 0x000fe20000000f00 */
[----:B------:R-:W-:-:S07]  /*3730*/  FADD.FTZ R91, R87, R90 ;  /* 0x0000005a575b7221 */ /* 0x000fce0000010000 */
[----:B------:R-:W-:Y:S05]  /*3740*/  WARPSYNC.COLLECTIVE R44, `(.L_x_1167) ;  /* 0x000000002c087348 */ /* 0x000fea0003c00000 */
[----:B------:R0:W1:Y:S02]  /*3750*/  SHFL.BFLY P0, R90, R49, R48, R45 ;  /* 0x0c000030315a7389 */ /* 0x000064000000002d */
[----:B01----:R-:W-:Y:S05]  /*3760*/  ENDCOLLECTIVE ;  /* 0x000000000000791b */ /* 0x003fea0003800000 */
.L_x_1167:
[----:B------:R-:W-:Y:S01]  /*3770*/  HFMA2 R48, -RZ, RZ, 0, 2.384185791015625e-07 ;  /* 0x00000004ff307431 */ /* 0x000fe200000001ff */
[----:B------:R-:W-:Y:S02]  /*3780*/  MOV R49, R91 ;  /* 0x0000005b00317202 */ /* 0x000fe40000000f00 */
[----:B------:R-:W-:-:S07]  /*3790*/  MOV R92, R90 ;  /* 0x0000005a005c7202 */ /* 0x000fce0000000f00 */
[----:B------:R-:W-:Y:S05]  /*37a0*/  WARPSYNC.COLLECTIVE R44, `(.L_x_1168) ;  /* 0x000000002c087348 */ /* 0x000fea0003c00000 */
[----:B------:R0:W1:Y:S02]  /*37b0*/  SHFL.BFLY P0, R90, R49, R48, R45 ;  /* 0x0c000030315a7389 */ /* 0x000064000000002d */
[----:B01----:R-:W-:Y:S05]  /*37c0*/  ENDCOLLECTIVE ;  /* 0x000000000000791b */ /* 0x003fea0003800000 */
.L_x_1168:
[----:B------:R-:W-:-:S05]  /*37d0*/  FADD.FTZ R92, R89, R92 ;  /* 0x0000005c595c7221 */ /* 0x000fca0000010000 */
[----:B------:R-:W-:Y:S01]  /*37e0*/  MOV R49, R92 ;  /* 0x0000005c00317202 */ /* 0x000fe20000000f00 */
[----:B------:R-:W-:-:S07]  /*37f0*/  FADD.FTZ R93, R91, R90 ;  /* 0x0000005a5b5d7221 */ /* 0x000fce0000010000 */
[----:B------:R-:W-:Y:S05]  /*3800*/  WARPSYNC.COLLECTIVE R44, `(.L_x_1169) ;  /* 0x000000002c087348 */ /* 0x000fea0003c00000 */
[----:B------:R0:W1:Y:S02]  /*3810*/  SHFL.BFLY P0, R90, R49, R48, R45 ;  /* 0x0c000030315a7389 */ /* 0x000064000000002d */
[----:B01----:R-:W-:Y:S05]  /*3820*/  ENDCOLLECTIVE ;  /* 0x000000000000791b */ /* 0x003fea0003800000 */
.L_x_1169:
[----:B------:R-:W-:Y:S01]  /*3830*/  HFMA2 R48, -RZ, RZ, 0, 4.76837158203125e-07 ;  /* 0x00000008ff307431 */ /* 0x000fe200000001ff */
[----:B------:R-:W-:Y:S02]  /*3840*/  MOV R49, R93 ;  /* 0x0000005d00317202 */ /* 0x000fe40000000f00 */
[----:B------:R-:W-:-:S07]  /*3850*/  MOV R85, R90 ;  /* 0x0000005a00557202 */ /* 0x000fce0000000f00 */
[----:B------:R-:W-:Y:S05]  /*3860*/  WARPSYNC.COLLECTIVE R44, `(.L_x_1170) ;  /* 0x000000002c087348 */ /* 0x000fea0003c00000 */
[----:B------:R0:W1:Y:S02]  /*3870*/  SHFL.BFLY P0, R90, R49, R48, R45 ;  /* 0x0c000030315a7389 */ /* 0x000064000000002d */
[----:B01----:R-:W-:Y:S05]  /*3880*/  ENDCOLLECTIVE ;  /* 0x000000000000791b */ /* 0x003fea0003800000 */
.L_x_1170:
[----:B------:R-:W-:-:S05]  /*3890*/  FADD.FTZ R85, R92, R85 ;  /* 0x000000555c557221 */ /* 0x000fca0000010000 */
[----:B------:R-:W-:Y:S02]  /*38a0*/  MOV R49, R85 ;  /* 0x0000005500317202 */ /* 0x000fe40000000f00 */
[----:B------:R-:W-:-:S07]  /*38b0*/  MOV R84, R90 ;  /* 0x0000005a00547202 */ /* 0x000fce0000000f00 */
[----:B------:R-:W-:Y:S05]  /*38c0*/  WARPSYNC.COLLECTIVE R44, `(.L_x_1171) ;  /* 0x000000002c087348 */ /* 0x000fea0003c00000 */
[----:B------:R0:W1:Y:S02]  /*38d0*/  SHFL.BFLY P0, R90, R49, R48, R45 ;  /* 0x0c000030315a7389 */ /* 0x000064000000002d */
[----:B01----:R-:W-:Y:S05]  /*38e0*/  ENDCOLLECTIVE ;  /* 0x000000000000791b */ /* 0x003fea0003800000 */
.L_x_1171:
[----:B------:R-:W-:Y:S01]  /*38f0*/  FADD.FTZ R84, R93, R84 ;  /* 0x000000545d547221 */ /* 0x000fe20000010000 */
[----:B------:R-:W-:-:S04]  /*3900*/  HFMA2 R48, -RZ, RZ, 0, 9.5367431640625e-07 ;  /* 0x00000010ff307431 */ /* 0x000fc800000001ff */
[----:B------:R-:W-:Y:S01]  /*3910*/  MOV R49, R84 ;  /* 0x0000005400317202 */ /* 0x000fe20000000f00 */
[----:B------:R-:W-:-:S07]  /*3920*/  FADD.FTZ R85, R85, R90 ;  /* 0x0000005a55557221 */ /* 0x000fce0000010000 */
[----:B------:R-:W-:Y:S05]  /*3930*/  WARPSYNC.COLLECTIVE R44, `(.L_x_1172) ;  /* 0x000000002c087348 */ /* 0x000fea0003c00000 */
[----:B------:R0:W1:Y:S02]  /*3940*/  SHFL.BFLY P0, R90, R49, R48, R45 ;  /* 0x0c000030315a7389 */ /* 0x000064000000002d */
[----:B01----:R-:W-:Y:S05]  /*3950*/  ENDCOLLECTIVE ;  /* 0x000000000000791b */ /* 0x003fea0003800000 */
.L_x_1172:
[----:B------:R-:W-:Y:S02]  /*3960*/  MOV R49, R85 ;  /* 0x0000005500317202 */ /* 0x000fe40000000f00 */
[----:B------:R-:W-:-:S07]  /*3970*/  MOV R87, R90 ;  /* 0x0000005a00577202 */ /* 0x000fce0000000f00 */
[----:B------:R-:W-:Y:S05]  /*3980*/  WARPSYNC.COLLECTIVE R44, `(.L_x_1173) ;  /* 0x000000002c087348 */ /* 0x000fea0003c00000 */
[----:B------:R0:W1:Y:S02]  /*3990*/  SHFL.BFLY P0, R90, R49, R48, R45 ;  /* 0x0c000030315a7389 */ /* 0x000064000000002d */
[----:B01----:R-:W-:Y:S05]  /*39a0*/  ENDCOLLECTIVE ;  /* 0x000000000000791b */ /* 0x003fea0003800000 */
.L_x_1173:
[----:B------:R-:W-:Y:S05]  /*39b0*/  BRA `(.L_x_1174) ;  /* 0xffffffd4001c7947 */ /* 0x000fea000383ffff */
.L_x_1175:
        /* <DEDUP_REMOVED lines=12> */
.L_x_6375:


//--------------------- .text._ZN10layer_norm13ln_bwd_kernelINS_13Kernel_traitsIf13__nv_bfloat16S2_S2_fjLj256ELj1ELj4ELj1ELj16ENS_18Kernel_traits_baseILj256EfS2_S2_S2_fjLj128EEEEELb0ELb0ELb0ELb0EEEvNS_9BwdParamsE --------------------------
	.section	.text._ZN10layer_norm13ln_bwd_kernelINS_13Kernel_traitsIf13__nv_bfloat16S2_S2_fjLj256ELj1ELj4ELj1ELj16ENS_18Kernel_traits_baseILj256EfS2_S2_S2_fjLj128EEEEELb0ELb0ELb0ELb0EEEvNS_9BwdParamsE,"ax",@progbits
	.align	128
        .global         _ZN10layer_norm13ln_bwd_kernelINS_13Kernel_traitsIf13__nv_bfloat16S2_S2_fjLj256ELj1ELj4ELj1ELj16ENS_18Kernel_traits_baseILj256EfS2_S2_S2_fjLj128EEEEELb0ELb0ELb0ELb0EEEvNS_9BwdParamsE
        .type           _ZN10layer_norm13ln_bwd_kernelINS_13Kernel_traitsIf13__nv_bfloat16S2_S2_fjLj256ELj1ELj4ELj1ELj16ENS_18Kernel_traits_baseILj256EfS2_S2_S2_fjLj128EEEEELb0ELb0ELb0ELb0EEEvNS_9BwdParamsE,@function
        .size           _ZN10layer_norm13ln_bwd_kernelINS_13Kernel_traitsIf13__nv_bfloat16S2_S2_fjLj256ELj1ELj4ELj1ELj16ENS_18Kernel_traits_baseILj256EfS2_S2_S2_fjLj128EEEEELb0ELb0ELb0ELb0EEEvNS_9BwdParamsE,(.L_x_6376 - _ZN10layer_norm13ln_bwd_kernelINS_13Kernel_traitsIf13__nv_bfloat16S2_S2_fjLj256ELj1ELj4ELj1ELj16ENS_18Kernel_traits_baseILj256EfS2_S2_S2_fjLj128EEEEELb0ELb0ELb0ELb0EEEvNS_9BwdParamsE)
        .other          _ZN10layer_norm13ln_bwd_kernelINS_13Kernel_traitsIf13__nv_bfloat16S2_S2_fjLj256ELj1ELj4ELj1ELj16ENS_18Kernel_traits_baseILj256EfS2_S2_S2_fjLj128EEEEELb0ELb0ELb0ELb0EEEvNS_9BwdParamsE,@"STO_CUDA_ENTRY STV_DEFAULT"
_ZN10layer_norm13ln_bwd_kernelINS_13Kernel_traitsIf13__nv_bfloat16S2_S2_fjLj256ELj1ELj4ELj1ELj16ENS_18Kernel_traits_baseILj256EfS2_S2_S2_fjLj128EEEEELb0ELb0ELb0ELb0EEEvNS_9BwdParamsE:
.text._ZN10layer_norm13ln_bwd_kernelINS_13Kernel_traitsIf13__nv_bfloat16S2_S2_fjLj256ELj1ELj4ELj1ELj16ENS_18Kernel_traits_baseILj256EfS2_S2_S2_fjLj128EEEEELb0ELb0ELb0ELb0EEEvNS_9BwdParamsE:
        /* <DEDUP_REMOVED lines=20> */
[----:B------:R-:W-:-:S05]  /*0140*/  SHF.R.U32.HI R5, RZ, 0x5, R5 ;  /* 0x00000005ff057819 */ /* 0x000fca0000011605 */
[----:B------:R-:W-:Y:S01]  /*0150*/  LOP3.LUT R5, R5, UR6, RZ, 0xfc, !PT ;  /* 0x0000000605057c12 */ /* 0x000fe2000f8efcff */
[----:B0-----:R-:W-:-:S05]  /*0160*/  @P0 IMAD.WIDE.U32 R6, R2, 0x20, R6 ;  /* 0x0000002002060825 */ /* 0x001fca00078e0006 */
[----:B---3--:R0:W5:Y:S04]  /*0170*/  @P0 LDG.E.128 R32, desc[UR8][R6.64] ;  /* 0x0000000806200981 */ /* 0x008168000c1e1d00 */
[----:B------:R0:W5:Y:S01]  /*0180*/  @P0 LDG.E.128 R28, desc[UR8][R6.64+0x10] ;  /* 0x00001008061c0981 */ /* 0x000162000c1e1d00 */
[----:B----4-:R-:W-:Y:S02]  /*0190*/  ISETP.GE.AND P0, PT, R5, UR10, PT ;  /* 0x0000000a05007c0c */ /* 0x010fe4000bf06270 */
[----:B------:R-:W-:Y:S02]  /*01a0*/  CS2R R24, SRZ ;  /* 0x0000000000187805 */ /* 0x000fe4000001ff00 */
[----:B------:R-:W-:Y:S02]  /*01b0*/  CS2R R26, SRZ ;  /* 0x00000000001a7805 */ /* 0x000fe4000001ff00 */
[----:B------:R-:W-:-:S02]  /*01c0*/  CS2R R20, SRZ ;  /* 0x0000000000147805 */ /* 0x000fc4000001ff00 */
[----:B------:R-:W-:Y:S02]  /*01d0*/  CS2R R22, SRZ ;  /* 0x0000000000167805 */ /* 0x000fe4000001ff00 */
[----:B------:R-:W-:Y:S02]  /*01e0*/  CS2R R18, SRZ ;  /* 0x0000000000127805 */ /* 0x000fe4000001ff00 */
[----:B------:R-:W-:Y:S02]  /*01f0*/  CS2R R16, SRZ ;  /* 0x0000000000107805 */ /* 0x000fe4000001ff00 */
[----:B------:R-:W-:Y:S02]  /*0200*/  CS2R R14, SRZ ;  /* 0x00000000000e7805 */ /* 0x000fe4000001ff00 */
[----:B------:R-:W-:Y:S01]  /*0210*/  CS2R R12, SRZ ;  /* 0x00000000000c7805 */ /* 0x000fe2000001ff00 */
[----:B01----:R-:W-:Y:S06]  /*0220*/  @P0 BRA `(.L_x_1177) ;  /* 0x0000001400740947 */ /* 0x003fec0003800000 */
[----:B------:R-:W0:Y:S01]  /*0230*/  LDCU.64 UR10, c[0x0][0x3e0] ;  /* 0x00007c00ff0a77ac */ /* 0x000e220008000a00 */
[----:B------:R-:W1:Y:S01]  /*0240*/  LDC.U8 R6, c[0x0][0x410] ;  /* 0x00010400ff067b82 */ /* 0x000e620000000000 */
[----:B------:R-:W-:Y:S01]  /*0250*/  HFMA2 R24, -RZ, RZ, 0, 0 ;  /* 0x00000000ff187431 */ /* 0x000fe200000001ff */
[----:B0-----:R-:W-:-:S04]  /*0260*/  ISETP.NE.U32.AND P0, PT, RZ, UR10, PT ;  /* 0x0000000aff007c0c */ /* 0x001fc8000bf05070 */
[----:B------:R-:W-:-:S13]  /*0270*/  ISETP.NE.AND.EX P0, PT, RZ, UR11, PT, P0 ;  /* 0x0000000bff007c0c */ /* 0x000fda000bf05300 */
.L_x_1187:
        /* <DEDUP_REMOVED lines=11> */
[----:B------:R-:W-:Y:S01]  /*0330*/  IMAD R55, R5, R62, RZ ;  /* 0x0000003e05377224 */ /* 0x000fe200078e02ff */
[----:B------:R-:W-:-:S04]  /*0340*/  MOV R63, RZ ;  /* 0x000000ff003f7202 */ /* 0x000fc80000000f00 */
[----:B------:R-:W-:-:S04]  /*0350*/  SHF.R.S32.HI R64, RZ, 0x1f, R55 ;  /* 0x0000001fff407819 */ /* 0x000fc80000011437 */
[----:B------:R-:W-:Y:S02]  /*0360*/  LEA.HI R61, R64, R55, RZ, 0x3 ;  /* 0x00000037403d7211 */ /* 0x000fe400078f18ff */
[----:B------:R-:W-:Y:S02]  /*0370*/  MOV R55, RZ ;  /* 0x000000ff00377202 */ /* 0x000fe40000000f00 */
[----:B------:R-:W-:Y:S02]  /*0380*/  LEA.HI.SX32 R61, R61, R2, 0x1d ;  /* 0x000000023d3d7211 */ /* 0x000fe400078feaff */
[----:B---3--:R-:W-:Y:S01]  /*0390*/  @P0 SHF.L.U32 R54, R36, 0x10, RZ ;  /* 0x0000001024360819 */ /* 0x008fe200000006ff */
[----:B0-2---:R-:W-:Y:S06]  /*03a0*/  @!P2 BRA `(.L_x_1179) ;  /* 0x00000004007ca947 */ /* 0x005fec0003800000 */
        /* <DEDUP_REMOVED lines=13> */
[----:B-1----:R-:W-:-:S04]  /*0480*/  ISETP.NE.AND P1, PT, R6, RZ, PT ;  /* 0x000000ff0600720c */ /* 0x002fc80003f25270 */
[----:B--2---:R-:W-:Y:S02]  /*0490*/  FSEL R53, R48, RZ, !P1 ;  /* 0x000000ff30357208 */ /* 0x004fe40004800000 */
[----:B----4-:R-:W-:Y:S02]  /*04a0*/  PRMT R0, R44, 0x7632, R0 ;  /* 0x000076322c007816 */ /* 0x010fe40000000000 */
[----:B------:R-:W-:Y:S02]  /*04b0*/  PRMT R49, R46, 0x7632, R49 ;  /* 0x000076322e317816 */ /* 0x000fe40000000031 */
[----:B------:R-:W-:Y:S02]  /*04c0*/  SHF.L.U32 R44, R44, 0x10, RZ ;  /* 0x000000102c2c7819 */ /* 0x000fe400000006ff */
[----:B------:R-:W-:Y:S02]  /*04d0*/  SHF.L.U32 R46, R46, 0x10, RZ ;  /* 0x000000102e2e7819 */ /* 0x000fe400000006ff */
[----:B------:R-:W-:-:S02]  /*04e0*/  SHF.L.U32 R48, R45, 0x10, RZ ;  /* 0x000000102d307819 */ /* 0x000fc400000006ff */
[----:B------:R-:W-:Y:S02]  /*04f0*/  PRMT R7, R45, 0x7632, R7 ;  /* 0x000076322d077816 */ /* 0x000fe40000000007 */
[----:B------:R-:W-:Y:S02]  /*0500*/  SHF.L.U32 R0, R0, 0x10, RZ ;  /* 0x0000001000007819 */ /* 0x000fe400000006ff */
[----:B------:R-:W-:Y:S01]  /*0510*/  PRMT R55, R47, 0x7632, R55 ;  /* 0x000076322f377816 */ /* 0x000fe20000000037 */
[----:B------:R-:W-:Y:S01]  /*0520*/  FADD.FTZ R3, -R53, R44 ;  /* 0x0000002c35037221 */ /* 0x000fe20000010100 */
[----:B------:R-:W-:Y:S01]  /*0530*/  SHF.L.U32 R56, R47, 0x10, RZ ;  /* 0x000000102f387819 */ /* 0x000fe200000006ff */
[C---:B------:R-:W-:Y:S01]  /*0540*/  FADD.FTZ R47, -R53.reuse, R46 ;  /* 0x0000002e352f7221 */ /* 0x040fe20000010100 */
[----:B------:R-:W-:Y:S01]  /*0550*/  FADD.FTZ R45, -R53, R48 ;  /* 0x00000030352d7221 */ /* 0x000fe20000010100 */
[----:B------:R-:W-:Y:S01]  /*0560*/  SHF.L.U32 R44, R7, 0x10, RZ ;  /* 0x00000010072c7819 */ /* 0x000fe200000006ff */
[----:B0-----:R-:W-:Y:S01]  /*0570*/  FADD.FTZ R51, -R53, R0 ;  /* 0x0000000035337221 */ /* 0x001fe20000010100 */
[----:B------:R-:W-:-:S02]  /*0580*/  SHF.L.U32 R46, R49, 0x10, RZ ;  /* 0x00000010312e7819 */ /* 0x000fc400000006ff */
[----:B------:R-:W-:Y:S02]  /*0590*/  SHF.L.U32 R48, R55, 0x10, RZ ;  /* 0x0000001037307819 */ /* 0x000fe400000006ff */
[C---:B---3--:R-:W-:Y:S02]  /*05a0*/  PRMT R0, R36.reuse, 0x7632, R0 ;  /* 0x0000763224007816 */ /* 0x048fe40000000000 */
[----:B------:R-:W-:Y:S02]  /*05b0*/  SHF.L.U32 R57, R36, 0x10, RZ ;  /* 0x0000001024397819 */ /* 0x000fe400000006ff */
[----:B------:R-:W-:Y:S01]  /*05c0*/  PRMT R36, R37, 0x7632, R36 ;  /* 0x0000763225247816 */ /* 0x000fe20000000024 */
[----:B------:R-:W-:Y:S01]  /*05d0*/  FADD.FTZ R49, -R53, R56 ;  /* 0x0000003835317221 */ /* 0x000fe20000010100 */
[----:B------:R-:W-:Y:S01]  /*05e0*/  PRMT R50, R39, 0x7632, R50 ;  /* 0x0000763227327816 */ /* 0x000fe20000000032 */
[C---:B------:R-:W-:Y:S01]  /*05f0*/  FADD.FTZ R55, -R53.reuse, R44 ;  /* 0x0000002c35377221 */ /* 0x040fe20000010100 */
[C---:B------:R-:W-:Y:S01]  /*0600*/  FADD.FTZ R7, -R53.reuse, R46 ;  /* 0x0000002e35077221 */ /* 0x040fe20000010100 */
[--C-:B------:R-:W-:Y:S01]  /*0610*/  FADD.FTZ R53, -R53, R48.reuse ;  /* 0x0000003035357221 */ /* 0x100fe20000010100 */
[----:B------:R-:W-:-:S02]  /*0620*/  PRMT R48, R38, 0x7632, R48 ;  /* 0x0000763226307816 */ /* 0x000fc40000000030 */
[----:B------:R-:W-:Y:S02]  /*0630*/  SHF.L.U32 R59, R38, 0x10, RZ ;  /* 0x00000010263b7819 */ /* 0x000fe400000006ff */
[----:B------:R-:W-:Y:S02]  /*0640*/  SHF.L.U32 R58, R36, 0x10, RZ ;  /* 0x00000010243a7819 */ /* 0x000fe400000006ff */
[----:B------:R-:W-:Y:S02]  /*0650*/  SHF.L.U32 R38, R0, 0x10, RZ ;  /* 0x0000001000267819 */ /* 0x000fe400000006ff */
[----:B------:R-:W-:Y:S01]  /*0660*/  SHF.L.U32 R36, R50, 0x10, RZ ;  /* 0x0000001032247819 */ /* 0x000fe200000006ff */
[----:B-----5:R-:W-:Y:S01]  /*0670*/  FMUL.FTZ R50, R52, R51 ;  /* 0x0000003334327220 */ /* 0x020fe20000410000 */
[----:B------:R-:W-:Y:S01]  /*0680*/  SHF.L.U32 R37, R37, 0x10, RZ ;  /* 0x0000001025257819 */ /* 0x000fe200000006ff */
[----:B------:R-:W-:Y:S01]  /*0690*/  FMUL.FTZ R44, R32, R57 ;  /* 0x00000039202c7220 */ /* 0x000fe20000410000 */
[C---:B------:R-:W-:Y:S01]  /*06a0*/  FMUL.FTZ R45, R52.reuse, R45 ;  /* 0x0000002d342d7220 */ /* 0x040fe20000410000 */
[----:B------:R-:W-:Y:S01]  /*06b0*/  FMUL.FTZ R3, R52, R3 ;  /* 0x0000000334037220 */ /* 0x000fe20000410000 */
        /* <DEDUP_REMOVED lines=12> */
[----:B------:R-:W-:Y:S01]  /*0780*/  FFMA.FTZ R12, R3, R57, R12 ;  /* 0x00000039030c7223 */ /* 0x000fe2000001000c */
[----:B------:R-:W-:Y:S01]  /*0790*/  FMUL.FTZ R57, R35, R58 ;  /* 0x0000003a23397220 */ /* 0x000fe20000410000 */
[----:B------:R-:W-:Y:S01]  /*07a0*/  FADD.FTZ R60, R55, R46 ;  /* 0x0000002e373c7221 */ /* 0x000fe20000010000 */
[----:B------:R-:W-:Y:S01]  /*07b0*/  FFMA.FTZ R37, R45, R46, R38 ;  /* 0x0000002e2d257223 */ /* 0x000fe20000010026 */
[----:B------:R-:W-:Y:S01]  /*07c0*/  FMUL.FTZ R47, R52, R47 ;  /* 0x0000002f342f7220 */ /* 0x000fe20000410000 */
[----:B------:R-:W-:Y:S01]  /*07d0*/  SHF.L.U32 R0, R48, 0x10, RZ ;  /* 0x0000001030007819 */ /* 0x000fe200000006ff */
        /* <DEDUP_REMOVED lines=9> */
[-C--:B------:R-:W-:Y:S01]  /*0870*/  FFMA.FTZ R17, R58, R0.reuse, R17 ;  /* 0x000000003a117223 */ /* 0x080fe20000010011 */
[----:B------:R-:W-:Y:S01]  /*0880*/  FMUL.FTZ R59, R29, R0 ;  /* 0x000000001d3b7220 */ /* 0x000fe20000410000 */
[----:B------:R-:W-:Y:S01]  /*0890*/  SHF.L.U32 R39, R39, 0x10, RZ ;  /* 0x0000001027277819 */ /* 0x000fe200000006ff */
[----:B------:R-:W-:Y:S01]  /*08a0*/  FADD.FTZ R0, R7, R48 ;  /* 0x0000003007007221 */ /* 0x000fe20000010000 */
[----:B------:R-:W-:Y:S01]  /*08b0*/  FFMA.FTZ R7, R47, R48, R38 ;  /* 0x000000302f077223 */ /* 0x000fe20000010026 */
[----:B------:R-:W-:-:S02]  /*08c0*/  FMUL.FTZ R49, R52, R49 ;  /* 0x0000003134317220 */ /* 0x000fc40000410000 */
        /* <DEDUP_REMOVED lines=13> */
.L_x_1179:
[----:B------:R-:W-:Y:S05]  /*09a0*/  BSYNC.RECONVERGENT B1 ;  /* 0x0000000000017941 */ /* 0x000fea0003800200 */
.L_x_1178:
        /* <DEDUP_REMOVED lines=20> */
.L_x_1199:
        /* <DEDUP_REMOVED lines=51> */
.L_x_1184:
        /* <DEDUP_REMOVED lines=22> */
[C---:B------:R-:W-:Y:S01]  /*0f80*/  FMUL.FTZ R43, R52.reuse, R67 ;  /* 0x00000043342b7220 */ /* 0x040fe20000410000 */
[----:B------:R-:W-:Y:S01]  /*0f90*/  FMUL.FTZ R52, R52, R69 ;  /* 0x0000004534347220 */ /* 0x000fe20000410000 */
[C---:B------:R-:W-:Y:S01]  /*0fa0*/  F2FP.BF16.F32.PACK_AB R40, R41.reuse, R39 ;  /* 0x000000272928723e */ /* 0x040fe200000010ff */
[-C--:B------:R-:W-:Y:S01]  /*0fb0*/  FMUL.FTZ R53, R41, R54.reuse ;  /* 0x0000003629357220 */ /* 0x080fe20000410000 */
[-C--:B------:R-:W-:Y:S01]  /*0fc0*/  FMUL.FTZ R36, R39, R54.reuse ;  /* 0x0000003627247220 */ /* 0x080fe20000410000 */
[C---:B------:R-:W-:Y:S01]  /*0fd0*/  F2FP.BF16.F32.PACK_AB R41, R42.reuse, R55 ;  /* 0x000000372a29723e */ /* 0x040fe200000010ff */
[-C--:B------:R-:W-:Y:S01]  /*0fe0*/  FMUL.FTZ R64, R42, R54.reuse ;  /* 0x000000362a407220 */ /* 0x080fe20000410000 */
[-C--:B------:R-:W-:Y:S01]  /*0ff0*/  FMUL.FTZ R39, R55, R54.reuse ;  /* 0x0000003637277220 */ /* 0x080fe20000410000 */
[C---:B------:R-:W-:Y:S01]  /*1000*/  F2FP.BF16.F32.PACK_AB R42, R38.reuse, R37 ;  /* 0x00000025262a723e */ /* 0x040fe200000010ff */
        /* <DEDUP_REMOVED lines=8> */
[----:B------:R-:W-:Y:S01]  /*1090*/  F2FP.BF16.F32.PACK_AB R39, R54, R63 ;  /* 0x0000003f3627723e */ /* 0x000fe200000010ff */
[----:B------:R-:W-:Y:S06]  /*10a0*/  BRA `(.L_x_1185) ;  /* 0x0000000400a07947 */ /* 0x000fec0003800000 */
.L_x_1183:
[----:B------:R-:W-:-:S04]  /*10b0*/  UISETP.NE.U32.AND UP0, UPT, UR4, URZ, UPT ;  /* 0x000000ff0400728c */ /* 0x000fc8000bf05070 */
[----:B------:R-:W-:-:S09]  /*10c0*/  UISETP.NE.AND.EX UP0, UPT, UR5, URZ, UPT, UP0 ;  /* 0x000000ff0500728c */ /* 0x000fd2000bf05300 */
[----:B------:R-:W-:Y:S05]  /*10d0*/  BRA.U UP0, `(.L_x_1186) ;  /* 0x0000000100c47547 */ /* 0x000fea000b800000 */
[-CC-:B0-----:R-:W-:Y:S01]  /*10e0*/  FFMA.FTZ R55, R3, R37.reuse, R36.reuse ;  /* 0x0000002503377223 */ /* 0x181fe20000010024 */
[----:B------:R-:W-:Y:S01]  /*10f0*/  SHF.L.U32 R65, R8, 0x10, RZ ;  /* 0x0000001008417819 */ /* 0x000fe200000006ff */
[-C--:B------:R-:W-:Y:S01]  /*1100*/  FFMA.FTZ R64, R50, R37.reuse, R36 ;  /* 0x0000002532407223 */ /* 0x080fe20000010024 */
[----:B------:R-:W-:Y:S01]  /*1110*/  PRMT R38, R8, 0x7632, R38 ;  /* 0x0000763208267816 */ /* 0x000fe20000000026 */
[----:B------:R-:W-:Y:S01]  /*1120*/  FADD.FTZ R55, R44, -R55 ;  /* 0x800000372c377221 */ /* 0x000fe20000010000 */
[----:B------:R-:W-:Y:S01]  /*1130*/  FFMA.FTZ R63, R47, R37, R36 ;  /* 0x000000252f3f7223 */ /* 0x000fe20000010024 */
[----:B------:R-:W-:Y:S01]  /*1140*/  FADD.FTZ R64, R51, -R64 ;  /* 0x8000004033407221 */ /* 0x000fe20000010000 */
[----:B------:R-:W-:Y:S01]  /*1150*/  SHF.L.U32 R39, R38, 0x10, RZ ;  /* 0x0000001026277819 */ /* 0x000fe200000006ff */
[----:B-----5:R-:W-:Y:S01]  /*1160*/  FFMA.FTZ R65, R52, R55, R65 ;  /* 0x0000003734417223 */ /* 0x020fe20000010041 */
[-CC-:B------:R-:W-:Y:S01]  /*1170*/  FFMA.FTZ R55, R45, R37.reuse, R36.reuse ;  /* 0x000000252d377223 */ /* 0x180fe20000010024 */
[-CC-:B------:R-:W-:Y:S01]  /*1180*/  FFMA.FTZ R69, R49, R37.reuse, R36.reuse ;  /* 0x0000002531457223 */ /* 0x180fe20000010024 */
[-C--:B------:R-:W-:Y:S01]  /*1190*/  FFMA.FTZ R66, R56, R37.reuse, R36 ;  /* 0x0000002538427223 */ /* 0x080fe20000010024 */
[----:B------:R-:W-:Y:S01]  /*11a0*/  FFMA.FTZ R39, R52, R64, R39 ;  /* 0x0000004034277223 */ /* 0x000fe20000010027 */
[----:B------:R-:W-:Y:S01]  /*11b0*/  FADD.FTZ R38, R46, -R55 ;  /* 0x800000372e267221 */ /* 0x000fe20000010000 */
[----:B------:R-:W-:Y:S01]  /*11c0*/  SHF.L.U32 R55, R9, 0x10, RZ ;  /* 0x0000001009377819 */ /* 0x000fe200000006ff */
[----:B------:R-:W-:Y:S01]  /*11d0*/  FADD.FTZ R64, R48, -R63 ;  /* 0x8000003f30407221 */ /* 0x000fe20000010000 */
[----:B------:R-:W-:Y:S01]  /*11e0*/  SHF.L.U32 R63, R10, 0x10, RZ ;  /* 0x000000100a3f7819 */ /* 0x000fe200000006ff */
[----:B------:R-:W-:Y:S01]  /*11f0*/  FADD.FTZ R66, R57, -R66 ;  /* 0x8000004239427221 */ /* 0x000fe20000010000 */
[----:B------:R-:W-:Y:S01]  /*1200*/  PRMT R53, R9, 0x7632, R53 ;  /* 0x0000763209357816 */ /* 0x000fe20000000035 */
[----:B------:R-:W-:Y:S01]  /*1210*/  FFMA.FTZ R55, R52, R38, R55 ;  /* 0x0000002634377223 */ /* 0x000fe20000010037 */
[----:B------:R-:W-:Y:S01]  /*1220*/  PRMT R38, R10, 0x7632, R38 ;  /* 0x000076320a267816 */ /* 0x000fe20000000026 */
[----:B------:R-:W-:Y:S01]  /*1230*/  FFMA.FTZ R63, R52, R64, R63 ;  /* 0x00000040343f7223 */ /* 0x000fe2000001003f */
[----:B------:R-:W-:Y:S01]  /*1240*/  FFMA.FTZ R64, R58, R37, R36 ;  /* 0x000000253a407223 */ /* 0x000fe20000010024 */
[----:B------:R-:W-:-:S02]  /*1250*/  SHF.L.U32 R53, R53, 0x10, RZ ;  /* 0x0000001035357819 */ /* 0x000fc400000006ff */
[----:B------:R-:W-:Y:S01]  /*1260*/  SHF.L.U32 R67, R38, 0x10, RZ ;  /* 0x0000001026437819 */ /* 0x000fe200000006ff */
[----:B------:R-:W-:Y:S01]  /*1270*/  FFMA.FTZ R38, R0, R37, R36 ;  /* 0x0000002500267223 */ /* 0x000fe20000010024 */
[----:B------:R-:W-:Y:S01]  /*1280*/  FADD.FTZ R36, R60, -R69 ;  /* 0x800000453c247221 */ /* 0x000fe20000010000 */
[----:B------:R-:W-:Y:S01]  /*1290*/  SHF.L.U32 R69, R11, 0x10, RZ ;  /* 0x000000100b457819 */ /* 0x000fe200000006ff */
[----:B------:R-:W-:Y:S01]  /*12a0*/  FADD.FTZ R64, R59, -R64 ;  /* 0x800000403b407221 */ /* 0x000fe20000010000 */
[----:B------:R-:W-:Y:S01]  /*12b0*/  FADD.FTZ R38, R7, -R38 ;  /* 0x8000002607267221 */ /* 0x000fe20000010000 */
[C---:B------:R-:W-:Y:S02]  /*12c0*/  FFMA.FTZ R53, R52.reuse, R66, R53 ;  /* 0x0000004234357223 */ /* 0x040fe40000010035 */
[C---:B------:R-:W-:Y:S01]  /*12d0*/  FFMA.FTZ R69, R52.reuse, R36, R69 ;  /* 0x0000002434457223 */ /* 0x040fe20000010045 */
[----:B------:R-:W-:Y:S01]  /*12e0*/  PRMT R36, R11, 0x7632, R36 ;  /* 0x000076320b247816 */ /* 0x000fe20000000024 */
[----:B------:R-:W-:-:S02]  /*12f0*/  FFMA.FTZ R67, R52, R64, R67 ;  /* 0x0000004034437223 */ /* 0x000fc40000010043 */
[-C--:B------:R-:W-:Y:S01]  /*1300*/  FMUL.FTZ R69, R69, R54.reuse ;  /* 0x0000003645457220 */ /* 0x080fe20000410000 */
[----:B------:R-:W-:Y:S01]  /*1310*/  SHF.L.U32 R37, R36, 0x10, RZ ;  /* 0x0000001024257819 */ /* 0x000fe200000006ff */
[-C--:B------:R-:W-:Y:S01]  /*1320*/  FMUL.FTZ R36, R65, R54.reuse ;  /* 0x0000003641247220 */ /* 0x080fe20000410000 */
[----:B------:R-:W-:-:S03]  /*1330*/  FMUL.FTZ R67, R67, R54 ;  /* 0x0000003643437220 */ /* 0x000fc60000410000 */
[----:B------:R-:W-:Y:S01]  /*1340*/  FFMA.FTZ R52, R52, R38, R37 ;  /* 0x0000002634347223 */ /* 0x000fe20000010025 */
[-C--:B------:R-:W-:Y:S01]  /*1350*/  FMUL.FTZ R37, R55, R54.reuse ;  /* 0x0000003637257220 */ /* 0x080fe20000410000 */
[-C--:B------:R-:W-:Y:S02]  /*1360*/  FMUL.FTZ R38, R63, R54.reuse ;  /* 0x000000363f267220 */ /* 0x080fe40000410000 */
[-C--:B------:R-:W-:Y:S01]  /*1370*/  FMUL.FTZ R64, R52, R54.reuse ;  /* 0x0000003634407220 */ /* 0x080fe20000410000 */
[-C--:B------:R-:W-:Y:S01]  /*1380*/  FMUL.FTZ R52, R53, R54.reuse ;  /* 0x0000003635347220 */ /* 0x080fe20000410000 */
[----:B------:R-:W-:Y:S01]  /*1390*/  FMUL.FTZ R53, R39, R54 ;  /* 0x0000003627357220 */ /* 0x000fe20000410000 */
[----:B------:R-:W-:Y:S02]  /*13a0*/  F2FP.BF16.F32.PACK_AB R38, R67, R38 ;  /* 0x000000264326723e */ /* 0x000fe400000010ff */
[----:B------:R-:W-:Y:S02]  /*13b0*/  F2FP.BF16.F32.PACK_AB R39, R64, R69 ;  /* 0x000000454027723e */ /* 0x000fe400000010ff */
[----:B------:R-:W-:-:S02]  /*13c0*/  F2FP.BF16.F32.PACK_AB R37, R52, R37 ;  /* 0x000000253425723e */ /* 0x000fc400000010ff */
[----:B------:R-:W-:Y:S01]  /*13d0*/  F2FP.BF16.F32.PACK_AB R36, R53, R36 ;  /* 0x000000243524723e */ /* 0x000fe200000010ff */
[----:B------:R-:W-:Y:S06]  /*13e0*/  BRA `(.L_x_1185) ;  /* 0x0000000000d07947 */ /* 0x000fec0003800000 */
.L_x_1186:
[-C--:B------:R-:W-:Y:S01]  /*13f0*/  FFMA.FTZ R40, R50, R37.reuse, R36 ;  /* 0x0000002532287223 */ /* 0x080fe20000010024 */
[----:B------:R-:W-:Y:S01]  /*1400*/  PRMT R38, R8, 0x7632, R38 ;  /* 0x0000763208267816 */ /* 0x000fe20000000026 */
[-CC-:B0-----:R-:W-:Y:S01]  /*1410*/  FFMA.FTZ R63, R3, R37.reuse, R36.reuse ;  /* 0x00000025033f7223 */ /* 0x181fe20000010024 */
[-C--:B------:R-:W-:Y:S01]  /*1420*/  FFMA.FTZ R55, R45, R37.reuse, R36 ;  /* 0x000000252d377223 */ /* 0x080fe20000010024 */
[----:B------:R-:W-:Y:S01]  /*1430*/  FADD.FTZ R43, R51, -R40 ;  /* 0x80000028332b7221 */ /* 0x000fe20000010000 */
[-CC-:B------:R-:W-:Y:S01]  /*1440*/  FFMA.FTZ R42, R56, R37.reuse, R36.reuse ;  /* 0x00000025382a7223 */ /* 0x180fe20000010024 */
[-CC-:B------:R-:W-:Y:S01]  /*1450*/  FFMA.FTZ R41, R47, R37.reuse, R36.reuse ;  /* 0x000000252f297223 */ /* 0x180fe20000010024 */
[-CC-:B------:R-:W-:Y:S01]  /*1460*/  FFMA.FTZ R40, R58, R37.reuse, R36.reuse ;  /* 0x000000253a287223 */ /* 0x180fe20000010024 */
[-CC-:B------:R-:W-:Y:S01]  /*1470*/  FFMA.FTZ R53, R49, R37.reuse, R36.reuse ;  /* 0x0000002531357223 */ /* 0x180fe20000010024 */
[----:B------:R-:W-:Y:S01]  /*1480*/  SHF.L.U32 R39, R38, 0x10, RZ ;  /* 0x0000001026277819 */ /* 0x000fe200000006ff */
[----:B------:R-:W-:Y:S01]  /*1490*/  FFMA.FTZ R36, R0, R37, R36 ;  /* 0x0000002500247223 */ /* 0x000fe20000010024 */
[----:B------:R-:W-:Y:S01]  /*14a0*/  PRMT R37, R9, 0x7632, R37 ;  /* 0x0000763209257816 */ /* 0x000fe20000000025 */
[----:B------:R-:W-:Y:S01]  /*14b0*/  FADD.FTZ R65, R59, -R40 ;  /* 0x800000283b417221 */ /* 0x000fe20000010000 */
[----:B------:R-:W-:Y:S01]  /*14c0*/  PRMT R38, R10, 0x7632, R38 ;  /* 0x000076320a267816 */ /* 0x000fe20000000026 */
[----:B-----5:R-:W-:Y:S01]  /*14d0*/  FFMA.FTZ R43, R52, R43, R39 ;  /* 0x0000002b342b7223 */ /* 0x020fe20000010027 */
[----:B------:R-:W-:Y:S01]  /*14e0*/  SHF.L.U32 R37, R37, 0x10, RZ ;  /* 0x0000001025257819 */ /* 0x000fe200000006ff */
[--C-:B------:R-:W-:Y:S01]  /*14f0*/  FADD.FTZ R39, R57, -R42.reuse ;  /* 0x8000002a39277221 */ /* 0x100fe20000010000 */
[----:B------:R-:W-:Y:S01]  /*1500*/  SHF.L.U32 R38, R38, 0x10, RZ ;  /* 0x0000001026267819 */ /* 0x000fe200000006ff */
[----:B------:R-:W-:Y:S01]  /*1510*/  FADD.FTZ R63, R44, -R63 ;  /* 0x8000003f2c3f7221 */ /* 0x000fe20000010000 */
[----:B------:R-:W-:Y:S01]  /*1520*/  PRMT R42, R11, 0x7632, R42 ;  /* 0x000076320b2a7816 */ /* 0x000fe2000000002a */
[----:B------:R-:W-:Y:S01]  /*1530*/  FFMA.FTZ R39, R52, R39, R37 ;  /* 0x0000002734277223 */ /* 0x000fe20000010025 */
[----:B------:R-:W-:Y:S01]  /*1540*/  FADD.FTZ R41, R48, -R41 ;  /* 0x8000002930297221 */ /* 0x000fe20000010000 */
[----:B------:R-:W-:Y:S01]  /*1550*/  FFMA.FTZ R37, R52, R65, R38 ;  /* 0x0000004134257223 */ /* 0x000fe20000010026 */
[----:B------:R-:W-:Y:S01]  /*1560*/  FADD.FTZ R65, R46, -R55 ;  /* 0x800000372e417221 */ /* 0x000fe20000010000 */
[----:B------:R-:W-:-:S02]  /*1570*/  SHF.L.U32 R55, R8, 0x10, RZ ;  /* 0x0000001008377819 */ /* 0x000fc400000006ff */
[----:B------:R-:W-:Y:S02]  /*1580*/  SHF.L.U32 R38, R9, 0x10, RZ ;  /* 0x0000001009267819 */ /* 0x000fe400000006ff */
[----:B------:R-:W-:Y:S01]  /*1590*/  SHF.L.U32 R64, R11, 0x10, RZ ;  /* 0x000000100b407819 */ /* 0x000fe200000006ff */
[----:B------:R-:W-:Y:S01]  /*15a0*/  FFMA.FTZ R40, R52, R63, R55 ;  /* 0x0000003f34287223 */ /* 0x000fe20000010037 */
[----:B------:R-:W-:Y:S01]  /*15b0*/  FADD.FTZ R55, R60, -R53 ;  /* 0x800000353c377221 */ /* 0x000fe20000010000 */
[----:B------:R-:W-:Y:S01]  /*15c0*/  SHF.L.U32 R53, R10, 0x10, RZ ;  /* 0x000000100a357819 */ /* 0x000fe200000006ff */
[----:B------:R-:W-:Y:S01]  /*15d0*/  FADD.FTZ R63, R7, -R36 ;  /* 0x80000024073f7221 */ /* 0x000fe20000010000 */
[----:B------:R-:W-:Y:S01]  /*15e0*/  SHF.L.U32 R66, R42, 0x10, RZ ;  /* 0x000000102a427819 */ /* 0x000fe200000006ff */
[----:B------:R-:W-:Y:S01]  /*15f0*/  FFMA.FTZ R38, R52, R65, R38 ;  /* 0x0000004134267223 */ /* 0x000fe20000010026 */
[----:B------:R-:W-:Y:S01]  /*1600*/  FMUL.FTZ R36, R40, R54 ;  /* 0x0000003628247220 */ /* 0x000fe20000410000 */
[C---:B------:R-:W-:Y:S01]  /*1610*/  FFMA.FTZ R42, R52.reuse, R41, R53 ;  /* 0x00000029342a7223 */ /* 0x040fe20000010035 */
[C---:B------:R-:W-:Y:S01]  /*1620*/  FFMA.FTZ R53, R52.reuse, R55, R64 ;  /* 0x0000003734357223 */ /* 0x040fe20000010040 */
[----:B------:R-:W-:Y:S01]  /*1630*/  FFMA.FTZ R55, R52, R63, R66 ;  /* 0x0000003f34377223 */ /* 0x000fe20000010042 */
[C---:B------:R-:W-:Y:S01]  /*1640*/  F2FP.BF16.F32.PACK_AB R41, R39.reuse, R38 ;  /* 0x000000262729723e */ /* 0x040fe200000010ff */
        /* <DEDUP_REMOVED lines=12> */
[----:B------:R-:W-:Y:S02]  /*1710*/  F2FP.BF16.F32.PACK_AB R38, R65, R38 ;  /* 0x000000264126723e */ /* 0x000fe400000010ff */
[----:B------:R-:W-:-:S07]  /*1720*/  F2FP.BF16.F32.PACK_AB R39, R67, R64 ;  /* 0x000000404327723e */ /* 0x000fce00000010ff */
.L_x_1185:
        /* <DEDUP_REMOVED lines=8> */
.L_x_1182:
[----:B------:R-:W-:Y:S05]  /*17b0*/  BSYNC.RECONVERGENT B1 ;  /* 0x0000000000017941 */ /* 0x000fea0003800200 */
.L_x_1181:
[----:B--2---:R-:W2:Y:S02]  /*17c0*/  LDC.64 R36, c[0x0][0x380] ;  /* 0x0000e000ff247b82 */ /* 0x004ea40000000a00 */
[----:B--2---:R-:W-:-:S04]  /*17d0*/  LEA R5, R36, R5, 0x2 ;  /* 0x0000000524057211 */ /* 0x004fc800078e10ff */
[----:B------:R-:W-:-:S13]  /*17e0*/  ISETP.GE.AND P1, PT, R5, R37, PT ;  /* 0x000000250500720c */ /* 0x000fda0003f26270 */
[----:B------:R-:W-:Y:S05]  /*17f0*/  @!P1 BRA `(.L_x_1187) ;  /* 0xffffffe800a09947 */ /* 0x000fea000383ffff */
.L_x_1177:
[----:B------:R-:W-:Y:S05]  /*1800*/  BSYNC B0 ;  /* 0x0000000000007941 */ /* 0x000fea0003800000 */
.L_x_1176:
        /* <DEDUP_REMOVED lines=16> */
[----:B------:R-:W0:Y:S04]  /*1910*/  LDS R4, [R3+0x200] ;  /* 0x0002000003047984 */ /* 0x000e280000000800 */
[----:B------:R-:W4:Y:S04]  /*1920*/  LDS R7, [R3+0x600] ;  /* 0x0006000003077984 */ /* 0x000f280000000800 */
[----:B------:R-:W4:Y:S04]  /*1930*/  LDS R9, [R3+0x800] ;  /* 0x0008000003097984 */ /* 0x000f280000000800 */
[----:B------:R-:W4:Y:S04]  /*1940*/  LDS R11, [R3+0xa00] ;  /* 0x000a0000030b7984 */ /* 0x000f280000000800 */
[----:B------:R-:W4:Y:S04]  /*1950*/  LDS R29, [R3+0xc00] ;  /* 0x000c0000031d7984 */ /* 0x000f280000000800 */
[----:B-1----:R-:W1:Y:S01]  /*1960*/  LDS R6, [R3+0xe00] ;  /* 0x000e000003067984 */ /* 0x002e620000000800 */
[----:B------:R-:W-:Y:S01]  /*1970*/  BAR.SYNC.DEFER_BLOCKING 0x0 ;  /* 0x0000000000007b1d */ /* 0x000fe20000010000 */
[----:B--2---:R-:W-:-:S04]  /*1980*/  FADD.FTZ R2, RZ, R2 ;  /* 0x00000002ff027221 */ /* 0x004fc80000010000 */
[----:B---3--:R-:W-:Y:S01]  /*1990*/  FADD.FTZ R2, R2, R5 ;  /* 0x0000000502027221 */ /* 0x008fe20000010000 */
[----:B0-----:R-:W-:-:S04]  /*19a0*/  FADD.FTZ R4, RZ, R4 ;  /* 0x00000004ff047221 */ /* 0x001fc80000010000 */
[----:B----4-:R-:W-:Y:S01]  /*19b0*/  FADD.FTZ R4, R4, R7 ;  /* 0x0000000704047221 */ /* 0x010fe20000010000 */
[----:B------:R0:W-:Y:S01]  /*19c0*/  STS.128 [R0], R12 ;  /* 0x0000000c00007388 */ /* 0x0001e20000000c00 */
[----:B------:R-:W-:-:S03]  /*19d0*/  FADD.FTZ R2, R2, R9 ;  /* 0x0000000902027221 */ /* 0x000fc60000010000 */
[----:B------:R2:W-:Y:S01]  /*19e0*/  STS.128 [R0+0x10], R16 ;  /* 0x0000101000007388 */ /* 0x0005e20000000c00 */
[----:B------:R-:W-:Y:S01]  /*19f0*/  FADD.FTZ R11, R4, R11 ;  /* 0x0000000b040b7221 */ /* 0x000fe20000010000 */
[----:B------:R-:W-:Y:S01]  /*1a00*/  BAR.SYNC.DEFER_BLOCKING 0x0 ;  /* 0x0000000000007b1d */ /* 0x000fe20000010000 */
[----:B------:R-:W-:Y:S02]  /*1a10*/  FADD.FTZ R29, R2, R29 ;  /* 0x0000001d021d7221 */ /* 0x000fe40000010000 */
[----:B-1----:R-:W-:Y:S01]  /*1a20*/  FADD.FTZ R11, R11, R6 ;  /* 0x000000060b0b7221 */ /* 0x002fe20000010000 */
[----:B0-----:R-:W-:Y:S02]  /*1a30*/  LOP3.LUT R15, R28, 0x7f, RZ, 0x3c, !PT ;  /* 0x0000007f1c0f7812 */ /* 0x001fe400078e3cff */
[----:B------:R-:W-:Y:S02]  /*1a40*/  IADD3 R12, P0, PT, R33, R28, RZ ;  /* 0x0000001c210c7210 */ /* 0x000fe40007f1e0ff */
[----:B------:R-:W-:-:S02]  /*1a50*/  IADD3 R15, PT, PT, R15, R62, RZ ;  /* 0x0000003e0f0f7210 */ /* 0x000fc40007ffe0ff */
[----:B--2---:R-:W-:Y:S02]  /*1a60*/  IADD3.X R17, PT, PT, RZ, RZ, RZ, P0, !PT ;  /* 0x000000ffff117210 */ /* 0x004fe400007fe4ff */
[C---:B------:R-:W-:Y:S02]  /*1a70*/  ISETP.GE.U32.AND P1, PT, R15.reuse, 0x80, PT ;  /* 0x000000800f00780c */ /* 0x040fe40003f26070 */
[C---:B------:R-:W-:Y:S02]  /*1a80*/  SHF.L.U32 R0, R12.reuse, 0x2, RZ ;  /* 0x000000020c007819 */ /* 0x040fe400000006ff */
[----:B------:R-:W-:Y:S02]  /*1a90*/  ISETP.GE.U32.AND P0, PT, R15, 0x100, PT ;  /* 0x000001000f00780c */ /* 0x000fe40003f06070 */
[----:B------:R-:W-:Y:S01]  /*1aa0*/  SHF.L.U64.HI R15, R12, 0x2, R17 ;  /* 0x000000020c0f7819 */ /* 0x000fe20000010211 */
[----:B------:R-:W0:Y:S01]  /*1ab0*/  LDS R8, [R3] ;  /* 0x0000000003087984 */ /* 0x000e220000000800 */
[----:B------:R-:W-:-:S02]  /*1ac0*/  IADD3 R12, P2, PT, R0, UR18, RZ ;  /* 0x00000012000c7c10 */ /* 0x000fc4000ff5e0ff */
[----:B------:R-:W-:Y:S01]  /*1ad0*/  IADD3 R0, P3, PT, R0, UR16, RZ ;  /* 0x0000001000007c10 */ /* 0x000fe2000ff7e0ff */
[----:B------:R-:W1:Y:S01]  /*1ae0*/  LDS R21, [R3+0x400] ;  /* 0x0004000003157984 */ /* 0x000e620000000800 */
[C---:B------:R-:W-:Y:S02]  /*1af0*/  IADD3.X R17, PT, PT, R15.reuse, UR19, RZ, P2, !PT ;  /* 0x000000130f117c10 */ /* 0x040fe400097fe4ff */
[----:B------:R-:W-:Y:S01]  /*1b00*/  IADD3.X R15, PT, PT, R15, UR17, RZ, P3, !PT ;  /* 0x000000110f0f7c10 */ /* 0x000fe20009ffe4ff */
[----:B------:R-:W2:Y:S01]  /*1b10*/  LDS R25, [R3+0x800] ;  /* 0x0008000003197984 */ /* 0x000ea20000000800 */
[----:B------:R-:W-:Y:S02]  /*1b20*/  @P1 MOV R2, R12 ;  /* 0x0000000c00021202 */ /* 0x000fe40000000f00 */
[----:B------:R-:W-:Y:S01]  /*1b30*/  @P1 MOV R4, R0 ;  /* 0x0000000000041202 */ /* 0x000fe20000000f00 */
[----:B------:R-:W3:Y:S01]  /*1b40*/  LDS R10, [R3+0x200] ;  /* 0x00020000030a7984 */ /* 0x000ee20000000800 */
[----:B------:R-:W-:-:S02]  /*1b50*/  @P1 MOV R5, R15 ;  /* 0x0000000f00051202 */ /* 0x000fc40000000f00 */
[----:B------:R-:W-:Y:S01]  /*1b60*/  @P1 IADD3 R12, P2, PT, R12, 0x200, RZ ;  /* 0x000002000c0c1810 */ /* 0x000fe20007f5e0ff */
[----:B------:R-:W4:Y:S01]  /*1b70*/  LDS R31, [R3+0xc00] ;  /* 0x000c0000031f7984 */ /* 0x000f220000000800 */
[----:B------:R-:W-:-:S03]  /*1b80*/  @P1 IADD3 R0, P3, PT, R0, 0x200, RZ ;  /* 0x0000020000001810 */ /* 0x000fc60007f7e0ff */
[----:B------:R-:W4:Y:S01]  /*1b90*/  LDS R23, [R3+0x600] ;  /* 0x0006000003177984 */ /* 0x000f220000000800 */
[----:B------:R-:W-:-:S03]  /*1ba0*/  @P1 IADD3.X R15, PT, PT, RZ, R15, RZ, P3, !PT ;  /* 0x0000000fff0f1210 */ /* 0x000fc60001ffe4ff */
[----:B------:R-:W4:Y:S04]  /*1bb0*/  LDS R27, [R3+0xa00] ;  /* 0x000a0000031b7984 */ /* 0x000f280000000800 */
[----:B------:R0:W4:Y:S02]  /*1bc0*/  LDS R13, [R3+0xe00] ;  /* 0x000e0000030d7984 */ /* 0x0001240000000800 */
[-C--:B0-----:R-:W-:Y:S02]  /*1bd0*/  @P1 MOV R3, R17.reuse ;  /* 0x0000001100031202 */ /* 0x081fe40000000f00 */
        /* <DEDUP_REMOVED lines=19> */
.L_x_1180:
        /* <DEDUP_REMOVED lines=8> */
.L_x_1189:
[----:B------:R-:W-:Y:S05]  /*1d90*/  BSYNC B1 ;  /* 0x0000000000017941 */ /* 0x000fea0003800000 */
.L_x_1188:
[----:B------:R-:W-:Y:S01]  /*1da0*/  MOV R36, R69 ;  /* 0x0000004500247202 */ /* 0x000fe20000000f00 */
[----:B------:R-:W-:Y:S01]  /*1db0*/  HFMA2 R38, -RZ, RZ, 0, 5.9604644775390625e-08 ;  /* 0x00000001ff267431 */ /* 0x000fe200000001ff */
[----:B------:R-:W-:Y:S02]  /*1dc0*/  MOV R39, R63 ;  /* 0x0000003f00277202 */ /* 0x000fe40000000f00 */
[----:B------:R-:W-:Y:S01]  /*1dd0*/  MOV R37, 0x1f ;  /* 0x0000001f00257802 */ /* 0x000fe20000000f00 */
[----:B------:R-:W-:Y:S01]  /*1de0*/  FADD.FTZ R53, R36, R55 ;  /* 0x0000003724357221 */ /* 0x000fe20000010000 */
[----:B------:R-:W-:-:S07]  /*1df0*/  MOV R36, 0xffffffff ;  /* 0xffffffff00247802 */ /* 0x000fce0000000f00 */
[----:B------:R-:W-:Y:S05]  /*1e00*/  WARPSYNC.COLLECTIVE R36, `(.L_x_1190) ;  /* 0x0000000024087348 */ /* 0x000fea0003c00000 */
[----:B------:R0:W1:Y:S02]  /*1e10*/  SHFL.BFLY P1, R69, R39, R38, R37 ;  /* 0x0c00002627457389 */ /* 0x0000640000020025 */
[----:B01----:R-:W-:Y:S05]  /*1e20*/  ENDCOLLECTIVE ;  /* 0x000000000000791b */ /* 0x003fea0003800000 */
.L_x_1190:
[----:B------:R-:W-:Y:S01]  /*1e30*/  HFMA2 R38, -RZ, RZ, 0, 1.1920928955078125e-07 ;  /* 0x00000002ff267431 */ /* 0x000fe200000001ff */
[----:B------:R-:W-:Y:S02]  /*1e40*/  MOV R39, R53 ;  /* 0x0000003500277202 */ /* 0x000fe40000000f00 */
[----:B------:R-:W-:-:S07]  /*1e50*/  MOV R64, R69 ;  /* 0x0000004500407202 */ /* 0x000fce0000000f00 */
[----:B------:R-:W-:Y:S05]  /*1e60*/  WARPSYNC.COLLECTIVE R36, `(.L_x_1191) ;  /* 0x0000000024087348 */ /* 0x000fea0003c00000 */
[----:B------:R0:W1:Y:S02]  /*1e70*/  SHFL.BFLY P1, R69, R39, R38, R37 ;  /* 0x0c00002627457389 */ /* 0x0000640000020025 */
[----:B01----:R-:W-:Y:S05]  /*1e80*/  ENDCOLLECTIVE ;  /* 0x000000000000791b */ /* 0x003fea0003800000 */
.L_x_1191:
[----:B------:R-:W-:-:S05]  /*1e90*/  FADD.FTZ R64, R64, R63 ;  /* 0x0000003f40407221 */ /* 0x000fca0000010000 */
[----:B------:R-:W-:Y:S02]  /*1ea0*/  MOV R39, R64 ;  /* 0x0000004000277202 */ /* 0x000fe40000000f00 */
[----:B------:R-:W-:-:S07]  /*1eb0*/  MOV R66, R69 ;  /* 0x0000004500427202 */ /* 0x000fce0000000f00 */
[----:B------:R-:W-:Y:S05]  /*1ec0*/  WARPSYNC.COLLECTIVE R36, `(.L_x_1192) ;  /* 0x0000000024087348 */ /* 0x000fea0003c00000 */
[----:B------:R0:W1:Y:S02]  /*1ed0*/  SHFL.BFLY P1, R69, R39, R38, R37 ;  /* 0x0c00002627457389 */ /* 0x0000640000020025 */
[----:B01----:R-:W-:Y:S05]  /*1ee0*/  ENDCOLLECTIVE ;  /* 0x000000000000791b */ /* 0x003fea0003800000 */
.L_x_1192:
[----:B------:R-:W-:Y:S01]  /*1ef0*/  FADD.FTZ R66, R53, R66 ;  /* 0x0000004235427221 */ /* 0x000fe20000010000 */
[----:B------:R-:W-:-:S04]  /*1f00*/  HFMA2 R38, -RZ, RZ, 0, 2.384185791015625e-07 ;  /* 0x00000004ff267431 */ /* 0x000fc800000001ff */
[----:B------:R-:W-:Y:S02]  /*1f10*/  MOV R39, R66 ;  /* 0x0000004200277202 */ /* 0x000fe40000000f00 */
[----:B------:R-:W-:-:S07]  /*1f20*/  MOV R65, R69 ;  /* 0x0000004500417202 */ /* 0x000fce0000000f00 */
[----:B------:R-:W-:Y:S05]  /*1f30*/  WARPSYNC.COLLECTIVE R36, `(.L_x_1193) ;  /* 0x0000000024087348 */ /* 0x000fea0003c00000 */
[----:B------:R0:W1:Y:S02]  /*1f40*/  SHFL.BFLY P1, R69, R39, R38, R37 ;  /* 0x0c00002627457389 */ /* 0x0000640000020025 */
[----:B01----:R-:W-:Y:S05]  /*1f50*/  ENDCOLLECTIVE ;  /* 0x000000000000791b */ /* 0x003fea0003800000 */
.L_x_1193:
[----:B------:R-:W-:-:S05]  /*1f60*/  FADD.FTZ R65, R64, R65 ;  /* 0x0000004140417221 */ /* 0x000fca0000010000 */
[----:B------:R-:W-:Y:S02]  /*1f70*/  MOV R39, R65 ;  /* 0x0000004100277202 */ /* 0x000fe40000000f00 */
[----:B------:R-:W-:-:S07]  /*1f80*/  MOV R67, R69 ;  /* 0x0000004500437202 */ /* 0x000fce0000000f00 */
[----:B------:R-:W-:Y:S05]  /*1f90*/  WARPSYNC.COLLECTIVE R36, `(.L_x_1194) ;  /* 0x0000000024087348 */ /* 0x000fea0003c00000 */
[----:B------:R0:W1:Y:S02]  /*1fa0*/  SHFL.BFLY P1, R69, R39, R38, R37 ;  /* 0x0c00002627457389 */ /* 0x0000640000020025 */
[----:B01----:R-:W-:Y:S05]  /*1fb0*/  ENDCOLLECTIVE ;  /* 0x000000000000791b */ /* 0x003fea0003800000 */
.L_x_1194:
[----:B------:R-:W-:Y:S01]  /*1fc0*/  FADD.FTZ R67, R66, R67 ;  /* 0x0000004342437221 */ /* 0x000fe20000010000 */
[----:B------:R-:W-:-:S04]  /*1fd0*/  HFMA2 R38, -RZ, RZ, 0, 4.76837158203125e-07 ;  /* 0x00000008ff267431 */ /* 0x000fc800000001ff */
[----:B------:R-:W-:Y:S02]  /*1fe0*/  MOV R39, R67 ;  /* 0x0000004300277202 */ /* 0x000fe40000000f00 */
[----:B------:R-:W-:-:S07]  /*1ff0*/  MOV R68, R69 ;  /* 0x0000004500447202 */ /* 0x000fce0000000f00 */
[----:B------:R-:W-:Y:S05]  /*2000*/  WARPSYNC.COLLECTIVE R36, `(.L_x_1195) ;  /* 0x0000000024087348 */ /* 0x000fea0003c00000 */
[----:B------:R0:W1:Y:S02]  /*2010*/  SHFL.BFLY P1, R69, R39, R38, R37 ;  /* 0x0c00002627457389 */ /* 0x0000640000020025 */
[----:B01----:R-:W-:Y:S05]  /*2020*/  ENDCOLLECTIVE ;  /* 0x000000000000791b */ /* 0x003fea0003800000 */
.L_x_1195:
[----:B------:R-:W-:-:S05]  /*2030*/  FADD.FTZ R68, R65, R68 ;  /* 0x0000004441447221 */ /* 0x000fca0000010000 */
[----:B------:R-:W-:Y:S02]  /*2040*/  MOV R39, R68 ;  /* 0x0000004400277202 */ /* 0x000fe40000000f00 */
[----:B------:R-:W-:-:S07]  /*2050*/  MOV R55, R69 ;  /* 0x0000004500377202 */ /* 0x000fce0000000f00 */
[----:B------:R-:W-:Y:S05]  /*2060*/  WARPSYNC.COLLECTIVE R36, `(.L_x_1196) ;  /* 0x0000000024087348 */ /* 0x000fea0003c00000 */
[----:B------:R0:W1:Y:S02]  /*2070*/  SHFL.BFLY P1, R69, R39, R38, R37 ;  /* 0x0c00002627457389 */ /* 0x0000640000020025 */
[----:B01----:R-:W-:Y:S05]  /*2080*/  ENDCOLLECTIVE ;  /* 0x000000000000791b */ /* 0x003fea0003800000 */
.L_x_1196:
[----:B------:R-:W-:Y:S01]  /*2090*/  FADD.FTZ R55, R67, R55 ;  /* 0x0000003743377221 */ /* 0x000fe20000010000 */
[----:B------:R-:W-:-:S04]  /*20a0*/  HFMA2 R38, -RZ, RZ, 0, 9.5367431640625e-07 ;  /* 0x00000010ff267431 */ /* 0x000fc800000001ff */
[----:B------:R-:W-:Y:S02]  /*20b0*/  MOV R39, R55 ;  /* 0x0000003700277202 */ /* 0x000fe40000000f00 */
[----:B------:R-:W-:-:S07]  /*20c0*/  MOV R63, R69 ;  /* 0x00000045003f7202 */ /* 0x000fce0000000f00 */
[----:B------:R-:W-:Y:S05]  /*20d0*/  WARPSYNC.COLLECTIVE R36, `(.L_x_1197) ;  /* 0x0000000024087348 */ /* 0x000fea0003c00000 */
[----:B------:R0:W1:Y:S02]  /*20e0*/  SHFL.BFLY P1, R69, R39, R38, R37 ;  /* 0x0c00002627457389 */ /* 0x0000640000020025 */
[----:B01----:R-:W-:Y:S05]  /*20f0*/  ENDCOLLECTIVE ;  /* 0x000000000000791b */ /* 0x003fea0003800000 */
.L_x_1197:
[----:B------:R-:W-:-:S05]  /*2100*/  FADD.FTZ R63, R68, R63 ;  /* 0x0000003f443f7221 */ /* 0x000fca0000010000 */
[----:B------:R-:W-:Y:S02]  /*2110*/  MOV R39, R63 ;  /* 0x0000003f00277202 */ /* 0x000fe40000000f00 */
[----:B------:R-:W-:-:S07]  /*2120*/  MOV R64, R69 ;  /* 0x0000004500407202 */ /* 0x000fce0000000f00 */
[----:B------:R-:W-:Y:S05]  /*2130*/  WARPSYNC.COLLECTIVE R36, `(.L_x_1198) ;  /* 0x0000000024087348 */ /* 0x000fea0003c00000 */
[----:B------:R0:W1:Y:S02]  /*2140*/  SHFL.BFLY P1, R69, R39, R38, R37 ;  /* 0x0c00002627457389 */ /* 0x0000640000020025 */
[----:B01----:R-:W-:Y:S05]  /*2150*/  ENDCOLLECTIVE ;  /* 0x000000000000791b */ /* 0x003fea0003800000 */
.L_x_1198:
[----:B------:R-:W-:Y:S01]  /*2160*/  MOV R53, R69 ;  /* 0x0000004500357202 */ /* 0x000fe20000000f00 */
[----:B------:R-:W-:Y:S06]  /*2170*/  BRA `(.L_x_1199) ;  /* 0xffffffe8005c7947 */ /* 0x000fec000383ffff */
.L_x_1200:
        /* <DEDUP_REMOVED lines=16> */
.L_x_6376:


//--------------------- .text._ZN10layer_norm13ln_bwd_kernelINS_13Kernel_traitsIf13__nv_bfloat16S2_S2_fjLj256ELj1ELj4ELj1ELj16ENS_18Kernel_traits_baseILj256EfS2_S2_S2_fjLj128EEEEELb0ELb0ELb0ELb1EEEvNS_9BwdParamsE --------------------------
	.section	.text._ZN10layer_norm13ln_bwd_kernelINS_13Kernel_traitsIf13__nv_bfloat16S2_S2_fjLj256ELj1ELj4ELj1ELj16ENS_18Kernel_traits_baseILj256EfS2_S2_S2_fjLj128EEEEELb0ELb0ELb0ELb1EEEvNS_9BwdParamsE,"ax",@progbits
	.align	128
        .global         _ZN10layer_norm13ln_bwd_kernelINS_13Kernel_traitsIf13__nv_bfloat16S2_S2_fjLj256ELj1ELj4ELj1ELj16ENS_18Kernel_traits_baseILj256EfS2_S2_S2_fjLj128EEEEELb0ELb0ELb0ELb1EEEvNS_9BwdParamsE
        .type           _ZN10layer_norm13ln_bwd_kernelINS_13Kernel_traitsIf13__nv_bfloat16S2_S2_fjLj256ELj1ELj4ELj1ELj16ENS_18Kernel_traits_baseILj256EfS2_S2_S2_fjLj128EEEEELb0ELb0ELb0ELb1EEEvNS_9BwdParamsE,@function
        .size           _ZN10layer_norm13ln_bwd_kernelINS_13Kernel_traitsIf13__nv_bfloat16S2_S2_fjLj256ELj1ELj4ELj1ELj16ENS_18Kernel_traits_baseILj256EfS2_S2_S2_fjLj128EEEEELb0ELb0ELb0ELb1EEEvNS_9BwdParamsE,(.L_x_6377 - _ZN10layer_norm13ln_bwd_kernelINS_13Kernel_traitsIf13__nv_bfloat16S2_S2_fjLj256ELj1ELj4ELj1ELj16ENS_18Kernel_traits_baseILj256EfS2_S2_S2_fjLj128EEEEELb0ELb0ELb0ELb1EEEvNS_9BwdParamsE)
        .other          _ZN10layer_norm13ln_bwd_kernelINS_13Kernel_traitsIf13__nv_bfloat16S2_S2_fjLj256ELj1ELj4ELj1ELj16ENS_18Kernel_traits_baseILj256EfS2_S2_S2_fjLj128EEEEELb0ELb0ELb0ELb1EEEvNS_9BwdParamsE,@"STO_CUDA_ENTRY STV_DEFAULT"
_ZN10layer_norm13ln_bwd_kernelINS_13Kernel_traitsIf13__nv_bfloat16S2_S2_fjLj256ELj1ELj4ELj1ELj16ENS_18Kernel_traits_baseILj256EfS2_S2_S2_fjLj128EEEEELb0ELb0ELb0ELb1EEEvNS_9BwdParamsE:
.text._ZN10layer_norm13ln_bwd_kernelINS_13Kernel_traitsIf13__nv_bfloat16S2_S2_fjLj256ELj1ELj4ELj1ELj16ENS_18Kernel_traits_baseILj256EfS2_S2_S2_fjLj128EEEEELb0ELb0ELb0ELb1EEEvNS_9BwdParamsE:
        /* <DEDUP_REMOVED lines=24> */
[----:B------:R-:W1:Y:S01]  /*0180*/  LDCU.64 UR10, c[0x0][0x3e0] ;  /* 0x00007c00ff0a77ac */ /* 0x000e620008000a00 */
[----:B------:R-:W-:-:S06]  /*0190*/  LOP3.LUT R5, R10, 0x1f, RZ, 0xc0, !PT ;  /* 0x0000001f0a057812 */ /* 0x000fcc00078ec0ff */
[----:B------:R-:W2:Y:S01]  /*01a0*/  LDC.U8 R45, c[0x0][0x410] ;  /* 0x00010400ff2d7b82 */ /* 0x000ea20000000000 */
[----:B------:R-:W-:Y:S01]  /*01b0*/  HFMA2 R11, -RZ, RZ, 0, 0 ;  /* 0x00000000ff0b7431 */ /* 0x000fe200000001ff */
[----:B------:R-:W-:Y:S01]  /*01c0*/  BSSY B1, `(.L_x_1203) ;  /* 0x000015c000017945 */ /* 0x000fe20003800000 */
[----:B------:R-:W-:Y:S02]  /*01d0*/  CS2R R8, SRZ ;  /* 0x0000000000087805 */ /* 0x000fe4000001ff00 */
[----:B------:R-:W-:Y:S02]  /*01e0*/  CS2R R6, SRZ ;  /* 0x0000000000067805 */ /* 0x000fe4000001ff00 */
[----:B------:R-:W-:Y:S02]  /*01f0*/  CS2R R36, SRZ ;  /* 0x0000000000247805 */ /* 0x000fe4000001ff00 */
[----:B------:R-:W-:Y:S02]  /*0200*/  CS2R R38, SRZ ;  /* 0x0000000000267805 */ /* 0x000fe4000001ff00 */
[----:B------:R-:W-:-:S02]  /*0210*/  CS2R R40, SRZ ;  /* 0x0000000000287805 */ /* 0x000fc4000001ff00 */
[----:B-1----:R-:W-:Y:S01]  /*0220*/  ISETP.NE.U32.AND P0, PT, RZ, UR10, PT ;  /* 0x0000000aff007c0c */ /* 0x002fe2000bf05070 */
[----:B0-----:R-:W-:-:S03]  /*0230*/  IMAD.WIDE.U32 R2, R5, 0x20, R2 ;  /* 0x0000002005027825 */ /* 0x001fc600078e0002 */
[----:B------:R-:W-:Y:S02]  /*0240*/  ISETP.NE.AND.EX P0, PT, RZ, UR11, PT, P0 ;  /* 0x0000000bff007c0c */ /* 0x000fe4000bf05300 */
[----:B------:R-:W-:Y:S02]  /*0250*/  CS2R R4, SRZ ;  /* 0x0000000000047805 */ /* 0x000fe4000001ff00 */
[----:B------:R-:W-:Y:S01]  /*0260*/  MOV R43, RZ ;  /* 0x000000ff002b7202 */ /* 0x000fe20000000f00 */
[----:B------:R-:W5:Y:S04]  /*0270*/  LDG.E.128 R16, desc[UR8][R2.64] ;  /* 0x0000000802107981 */ /* 0x000f68000c1e1d00 */
[----:B------:R0:W5:Y:S02]  /*0280*/  LDG.E.128 R20, desc[UR8][R2.64+0x10] ;  /* 0x0000100802147981 */ /* 0x000164000c1e1d00 */
[----:B0-2---:R-:W-:-:S07]  /*0290*/  CS2R R2, SRZ ;  /* 0x0000000000027805 */ /* 0x005fce000001ff00 */
.L_x_1209:
        /* <DEDUP_REMOVED lines=38> */
[----:B0-----:R-:W-:Y:S01]  /*0500*/  PRMT R49, R31, 0x7632, R49 ;  /* 0x000076321f317816 */ /* 0x001fe20000000031 */
[----:B------:R-:W-:Y:S01]  /*0510*/  FADD.FTZ R0, -R53, R0 ;  /* 0x0000000035007221 */ /* 0x000fe20000010100 */
[----:B------:R-:W-:Y:S01]  /*0520*/  SHF.L.U32 R50, R31, 0x10, RZ ;  /* 0x000000101f327819 */ /* 0x000fe200000006ff */
[----:B------:R-:W-:Y:S01]  /*0530*/  FADD.FTZ R48, -R53, R30 ;  /* 0x0000001e35307221 */ /* 0x000fe20000010100 */
[----:B------:R-:W-:-:S02]  /*0540*/  SHF.L.U32 R60, R52, 0x10, RZ ;  /* 0x00000010343c7819 */ /* 0x000fc400000006ff */
[----:B------:R-:W-:Y:S02]  /*0550*/  SHF.L.U32 R28, R28, 0x10, RZ ;  /* 0x000000101c1c7819 */ /* 0x000fe400000006ff */
[----:B------:R-:W-:Y:S02]  /*0560*/  SHF.L.U32 R30, R29, 0x10, RZ ;  /* 0x000000101d1e7819 */ /* 0x000fe400000006ff */
[----:B------:R-:W-:Y:S01]  /*0570*/  SHF.L.U32 R56, R49, 0x10, RZ ;  /* 0x0000001031387819 */ /* 0x000fe200000006ff */
[C---:B------:R-:W-:Y:S01]  /*0580*/  FADD.FTZ R58, -R53.reuse, R58 ;  /* 0x0000003a353a7221 */ /* 0x040fe20000010100 */
[C---:B---3--:R-:W-:Y:S01]  /*0590*/  PRMT R51, R32.reuse, 0x7632, R51 ;  /* 0x0000763220337816 */ /* 0x048fe20000000033 */
[C---:B------:R-:W-:Y:S01]  /*05a0*/  FADD.FTZ R52, -R53.reuse, R50 ;  /* 0x0000003235347221 */ /* 0x040fe20000010100 */
[----:B------:R-:W-:Y:S01]  /*05b0*/  SHF.L.U32 R55, R32, 0x10, RZ ;  /* 0x0000001020377819 */ /* 0x000fe200000006ff */
[----:B------:R-:W-:Y:S01]  /*05c0*/  FADD.FTZ R60, -R53, R60 ;  /* 0x0000003c353c7221 */ /* 0x000fe20000010100 */
[----:B------:R-:W-:Y:S01]  /*05d0*/  PRMT R49, R33, 0x7632, R49 ;  /* 0x0000763221317816 */ /* 0x000fe20000000031 */
[----:B------:R-:W-:Y:S01]  /*05e0*/  FADD.FTZ R54, -R53, R28 ;  /* 0x0000001c35367221 */ /* 0x000fe20000010100 */
[----:B------:R-:W-:Y:S01]  /*05f0*/  FMUL.FTZ R0, R47, R0 ;  /* 0x000000002f007220 */ /* 0x000fe20000410000 */
[C---:B------:R-:W-:Y:S01]  /*0600*/  FADD.FTZ R30, -R53.reuse, R30 ;  /* 0x0000001e351e7221 */ /* 0x040fe20000010100 */
[--C-:B------:R-:W-:Y:S01]  /*0610*/  FADD.FTZ R28, -R53, R56.reuse ;  /* 0x00000038351c7221 */ /* 0x100fe20000010100 */
[----:B------:R-:W-:Y:S01]  /*0620*/  SHF.L.U32 R50, R33, 0x10, RZ ;  /* 0x0000001021327819 */ /* 0x000fe200000006ff */
[----:B------:R-:W-:Y:S01]  /*0630*/  FMUL.FTZ R53, R47, R58 ;  /* 0x0000003a2f357220 */ /* 0x000fe20000410000 */
[----:B------:R-:W-:Y:S01]  /*0640*/  SHF.L.U32 R33, R34, 0x10, RZ ;  /* 0x0000001022217819 */ /* 0x000fe200000006ff */
[----:B------:R-:W-:Y:S01]  /*0650*/  FADD.FTZ R41, R55, R41 ;  /* 0x0000002937297221 */ /* 0x000fe20000010000 */
[C---:B------:R-:W-:Y:S01]  /*0660*/  PRMT R31, R35.reuse, 0x7632, R31 ;  /* 0x00007632231f7816 */ /* 0x040fe2000000001f */
[-C--:B------:R-:W-:Y:S01]  /*0670*/  FFMA.FTZ R43, R0, R55.reuse, R43 ;  /* 0x00000037002b7223 */ /* 0x080fe2000001002b */
[----:B------:R-:W-:Y:S01]  /*0680*/  SHF.L.U32 R29, R35, 0x10, RZ ;  /* 0x00000010231d7819 */ /* 0x000fe200000006ff */
[----:B------:R-:W-:Y:S01]  /*0690*/  FMUL.FTZ R35, R47, R60 ;  /* 0x0000003c2f237220 */ /* 0x000fe20000410000 */
[----:B------:R-:W-:Y:S01]  /*06a0*/  SHF.L.U32 R32, R51, 0x10, RZ ;  /* 0x0000001033207819 */ /* 0x000fe200000006ff */
[----:B------:R-:W-:Y:S01]  /*06b0*/  FMUL.FTZ R51, R47, R48 ;  /* 0x000000302f337220 */ /* 0x000fe20000410000 */
[----:B------:R-:W-:Y:S01]  /*06c0*/  SHF.L.U32 R58, R49, 0x10, RZ ;  /* 0x00000010313a7819 */ /* 0x000fe200000006ff */
[----:B------:R-:W-:Y:S01]  /*06d0*/  FMUL.FTZ R49, R47, R52 ;  /* 0x000000342f317220 */ /* 0x000fe20000410000 */
[----:B------:R-:W-:Y:S01]  /*06e0*/  FMUL.FTZ R55, R16, R55 ;  /* 0x0000003710377220 */ /* 0x000fe20000410000 */
[----:B------:R-:W-:Y:S01]  /*06f0*/  PRMT R56, R34, 0x7632, R56 ;  /* 0x0000763222387816 */ /* 0x000fe20000000038 */
[----:B------:R-:W-:Y:S01]  /*0700*/  FADD.FTZ R6, R33, R6 ;  /* 0x0000000621067221 */ /* 0x000fe20000010000 */
[-C--:B------:R-:W-:Y:S01]  /*0710*/  FFMA.FTZ R2, R51, R33.reuse, R2 ;  /* 0x0000002133027223 */ /* 0x080fe20000010002 */
[----:B------:R-:W-:Y:S01]  /*0720*/  FMUL.FTZ R48, R20, R33 ;  /* 0x0000002114307220 */ /* 0x000fe20000410000 */
        /* <DEDUP_REMOVED lines=58> */
.L_x_1221:
        /* <DEDUP_REMOVED lines=46> */
.L_x_1206:
        /* <DEDUP_REMOVED lines=41> */
.L_x_1205:
        /* <DEDUP_REMOVED lines=52> */
.L_x_1208:
        /* <DEDUP_REMOVED lines=52> */
.L_x_1207:
        /* <DEDUP_REMOVED lines=13> */
.L_x_1203:
[----:B-----5:R-:W-:Y:S02]  /*1790*/  MOV R12, R43 ;  /* 0x0000002b000c7202 */ /* 0x020fe40000000f00 */
        /* <DEDUP_REMOVED lines=8> */
[----:B0-----:R-:W-:Y:S02]  /*1820*/  MOV R24, R6 ;  /* 0x0000000600187202 */ /* 0x001fe40000000f00 */
[----:B------:R-:W-:Y:S02]  /*1830*/  MOV R21, R3 ;  /* 0x0000000300157202 */ /* 0x000fe40000000f00 */
[----:B------:R-:W-:-:S02]  /*1840*/  MOV R25, R7 ;  /* 0x0000000700197202 */ /* 0x000fc40000000f00 */
[----:B------:R-:W-:Y:S02]  /*1850*/  MOV R22, R4 ;  /* 0x0000000400167202 */ /* 0x000fe40000000f00 */
[----:B------:R-:W-:Y:S02]  /*1860*/  MOV R26, R8 ;  /* 0x00000008001a7202 */ /* 0x000fe40000000f00 */
[----:B------:R-:W-:Y:S02]  /*1870*/  MOV R23, R5 ;  /* 0x0000000500177202 */ /* 0x000fe40000000f00 */
[----:B------:R-:W-:-:S07]  /*1880*/  MOV R27, R9 ;  /* 0x00000009001b7202 */ /* 0x000fce0000000f00 */
.L_x_1202:
[----:B------:R-:W-:Y:S05]  /*1890*/  BSYNC B0 ;  /* 0x0000000000007941 */ /* 0x000fea0003800000 */
.L_x_1201:
        /* <DEDUP_REMOVED lines=61> */
.L_x_1204:
[----:B------:R-:W-:Y:S01]  /*1c70*/  HFMA2 R61, -RZ, RZ, 0, 5.9604644775390625e-08 ;  /* 0x00000001ff3d7431 */ /* 0x000fe200000001ff */
[----:B------:R-:W-:Y:S01]  /*1c80*/  BSSY B2, `(.L_x_1210) ;  /* 0x0000006000027945 */ /* 0x000fe20003800000 */
[----:B------:R-:W-:Y:S02]  /*1c90*/  MOV R58, 0x1f ;  /* 0x0000001f003a7802 */ /* 0x000fe40000000f00 */
[----:B------:R-:W-:-:S07]  /*1ca0*/  MOV R56, 0xffffffff ;  /* 0xffffffff00387802 */ /* 0x000fce0000000f00 */
[----:B-----5:R-:W-:Y:S05]  /*1cb0*/  WARPSYNC.COLLECTIVE R56, `(.L_x_1211) ;  /* 0x0000000038087348 */ /* 0x020fea0003c00000 */
[----:B------:R0:W1:Y:S02]  /*1cc0*/  SHFL.BFLY P3, R61, R60, R61, R58 ;  /* 0x0c00003d3c3d7389 */ /* 0x000064000006003a */
[----:B01---5:R-:W-:Y:S05]  /*1cd0*/  ENDCOLLECTIVE ;  /* 0x000000000000791b */ /* 0x023fea0003800000 */
.L_x_1211:
[----:B------:R-:W-:Y:S05]  /*1ce0*/  BSYNC B2 ;  /* 0x0000000000027941 */ /* 0x000fea0003800000 */
.L_x_1210:
        /* <DEDUP_REMOVED lines=8> */
.L_x_1212:
[----:B------:R-:W-:Y:S02]  /*1d70*/  MOV R60, R54 ;  /* 0x00000036003c7202 */ /* 0x000fe40000000f00 */
[----:B------:R-:W-:Y:S01]  /*1d80*/  MOV R52, R61 ;  /* 0x0000003d00347202 */ /* 0x000fe20000000f00 */
[----:B------:R-:W-:-:S04]  /*1d90*/  HFMA2 R61, -RZ, RZ, 0, 1.1920928955078125e-07 ;  /* 0x00000002ff3d7431 */ /* 0x000fc800000001ff */
[----:B------:R-:W-:-:S07]  /*1da0*/  FADD.FTZ R59, R59, R52 ;  /* 0x000000343b3b7221 */ /* 0x000fce0000010000 */
[----:B------:R-:W-:Y:S05]  /*1db0*/  WARPSYNC.COLLECTIVE R56, `(.L_x_1213) ;  /* 0x0000000038087348 */ /* 0x000fea0003c00000 */
[----:B------:R0:W1:Y:S02]  /*1dc0*/  SHFL.BFLY P3, R61, R60, R61, R58 ;  /* 0x0c00003d3c3d7389 */ /* 0x000064000006003a */
[----:B01----:R-:W-:Y:S05]  /*1dd0*/  ENDCOLLECTIVE ;  /* 0x000000000000791b */ /* 0x003fea0003800000 */
.L_x_1213:
[----:B------:R-:W-:Y:S02]  /*1de0*/  MOV R60, R59 ;  /* 0x0000003b003c7202 */ /* 0x000fe40000000f00 */
[----:B------:R-:W-:Y:S01]  /*1df0*/  MOV R52, R61 ;  /* 0x0000003d00347202 */ /* 0x000fe20000000f00 */
[----:B------:R-:W-:-:S04]  /*1e00*/  HFMA2 R61, -RZ, RZ, 0, 1.1920928955078125e-07 ;  /* 0x00000002ff3d7431 */ /* 0x000fc800000001ff */
[----:B------:R-:W-:-:S07]  /*1e10*/  FADD.FTZ R52, R54, R52 ;  /* 0x0000003436347221 */ /* 0x000fce0000010000 */
[----:B------:R-:W-:Y:S05]  /*1e20*/  WARPSYNC.COLLECTIVE R56, `(.L_x_1214) ;  /* 0x0000000038087348 */ /* 0x000fea0003c00000 */
[----:B------:R0:W1:Y:S02]  /*1e30*/  SHFL.BFLY P3, R61, R60, R61, R58 ;  /* 0x0c00003d3c3d7389 */ /* 0x000064000006003a */
[----:B01----:R-:W-:Y:S05]  /*1e40*/  ENDCOLLECTIVE ;  /* 0x000000000000791b */ /* 0x003fea0003800000 */
.L_x_1214:
[----:B------:R-:W-:Y:S01]  /*1e50*/  MOV R60, R52 ;  /* 0x00000034003c7202 */ /* 0x000fe20000000f00 */
[----:B------:R-:W-:Y:S01]  /*1e60*/  FADD.FTZ R59, R59, R61 ;  /* 0x0000003d3b3b7221 */ /* 0x000fe20000010000 */
[----:B------:R-:W-:-:S07]  /*1e70*/  HFMA2 R61, -RZ, RZ, 0, 2.384185791015625e-07 ;  /* 0x00000004ff3d7431 */ /* 0x000fce00000001ff */
[----:B------:R-:W-:Y:S05]  /*1e80*/  WARPSYNC.COLLECTIVE R56, `(.L_x_1215) ;  /* 0x0000000038087348 */ /* 0x000fea0003c00000 */
[----:B------:R0:W1:Y:S02]  /*1e90*/  SHFL.BFLY P3, R61, R60, R61, R58 ;  /* 0x0c00003d3c3d7389 */ /* 0x000064000006003a */
[----:B01----:R-:W-:Y:S05]  /*1ea0*/  ENDCOLLECTIVE ;  /* 0x000000000000791b */ /* 0x003fea0003800000 */
.L_x_1215:
[----:B------:R-:W-:Y:S02]  /*1eb0*/  MOV R60, R59 ;  /* 0x0000003b003c7202 */ /* 0x000fe40000000f00 */
[----:B------:R-:W-:Y:S01]  /*1ec0*/  MOV R54, R61 ;  /* 0x0000003d00367202 */ /* 0x000fe20000000f00 */
[----:B------:R-:W-:-:S04]  /*1ed0*/  HFMA2 R61, -RZ, RZ, 0, 2.384185791015625e-07 ;  /* 0x00000004ff3d7431 */ /* 0x000fc800000001ff */
[----:B------:R-:W-:-:S07]  /*1ee0*/  FADD.FTZ R52, R52, R54 ;  /* 0x0000003634347221 */ /* 0x000fce0000010000 */
[----:B------:R-:W-:Y:S05]  /*1ef0*/  WARPSYNC.COLLECTIVE R56, `(.L_x_1216) ;  /* 0x0000000038087348 */ /* 0x000fea0003c00000 */
[----:B------:R0:W1:Y:S02]  /*1f00*/  SHFL.BFLY P3, R61, R60, R61, R58 ;  /* 0x0c00003d3c3d7389 */ /* 0x000064000006003a */
[----:B01----:R-:W-:Y:S05]  /*1f10*/  ENDCOLLECTIVE ;  /* 0x000000000000791b */ /* 0x003fea0003800000 */
.L_x_1216:
[----:B------:R-:W-:Y:S01]  /*1f20*/  MOV R60, R52 ;  /* 0x00000034003c7202 */ /* 0x000fe20000000f00 */
[----:B------:R-:W-:Y:S01]  /*1f30*/  FADD.FTZ R54, R59, R61 ;  /* 0x0000003d3b367221 */ /* 0x000fe20000010000 */
[----:B------:R-:W-:-:S07]  /*1f40*/  HFMA2 R61, -RZ, RZ, 0, 4.76837158203125e-07 ;  /* 0x00000008ff3d7431 */ /* 0x000fce00000001ff */
[----:B------:R-:W-:Y:S05]  /*1f50*/  WARPSYNC.COLLECTIVE R56, `(.L_x_1217) ;  /* 0x0000000038087348 */ /* 0x000fea0003c00000 */
[----:B------:R0:W1:Y:S02]  /*1f60*/  SHFL.BFLY P3, R61, R60, R61, R58 ;  /* 0x0c00003d3c3d7389 */ /* 0x000064000006003a */
[----:B01----:R-:W-:Y:S05]  /*1f70*/  ENDCOLLECTIVE ;  /* 0x000000000000791b */ /* 0x003fea0003800000 */
.L_x_1217:
[----:B------:R-:W-:Y:S01]  /*1f80*/  MOV R60, R54 ;  /* 0x00000036003c7202 */ /* 0x000fe20000000f00 */
[----:B------:R-:W-:Y:S01]  /*1f90*/  FADD.FTZ R52, R52, R61 ;  /* 0x0000003d34347221 */ /* 0x000fe20000010000 */
[----:B------:R-:W-:-:S07]  /*1fa0*/  HFMA2 R61, -RZ, RZ, 0, 4.76837158203125e-07 ;  /* 0x00000008ff3d7431 */ /* 0x000fce00000001ff */
[----:B------:R-:W-:Y:S05]  /*1fb0*/  WARPSYNC.COLLECTIVE R56, `(.L_x_1218) ;  /* 0x0000000038087348 */ /* 0x000fea0003c00000 */
[----:B------:R0:W1:Y:S02]  /*1fc0*/  SHFL.BFLY P3, R61, R60, R61, R58 ;  /* 0x0c00003d3c3d7389 */ /* 0x000064000006003a */
[----:B01----:R-:W-:Y:S05]  /*1fd0*/  ENDCOLLECTIVE ;  /* 0x000000000000791b */ /* 0x003fea0003800000 */
.L_x_1218:
[----:B------:R-:W-:Y:S02]  /*1fe0*/  MOV R60, R52 ;  /* 0x00000034003c7202 */ /* 0x000fe40000000f00 */
[----:B------:R-:W-:Y:S01]  /*1ff0*/  MOV R59, R61 ;  /* 0x0000003d003b7202 */ /* 0x000fe20000000f00 */
[----:B------:R-:W-:-:S04]  /*2000*/  HFMA2 R61, -RZ, RZ, 0, 9.5367431640625e-07 ;  /* 0x00000010ff3d7431 */ /* 0x000fc800000001ff */
[----:B------:R-:W-:-:S07]  /*2010*/  FADD.FTZ R54, R54, R59 ;  /* 0x0000003b36367221 */ /* 0x000fce0000010000 */
[----:B------:R-:W-:Y:S05]  /*2020*/  WARPSYNC.COLLECTIVE R56, `(.L_x_1219) ;  /* 0x0000000038087348 */ /* 0x000fea0003c00000 */
[----:B------:R0:W1:Y:S02]  /*2030*/  SHFL.BFLY P3, R61, R60, R61, R58 ;  /* 0x0c00003d3c3d7389 */ /* 0x000064000006003a */
[----:B01----:R-:W-:Y:S05]  /*2040*/  ENDCOLLECTIVE ;  /* 0x000000000000791b */ /* 0x003fea0003800000 */
.L_x_1219:
[----:B------:R-:W-:Y:S02]  /*2050*/  MOV R60, R54 ;  /* 0x00000036003c7202 */ /* 0x000fe40000000f00 */
[----:B------:R-:W-:Y:S01]  /*2060*/  MOV R59, R61 ;  /* 0x0000003d003b7202 */ /* 0x000fe20000000f00 */
[----:B------:R-:W-:-:S07]  /*2070*/  HFMA2 R61, -RZ, RZ, 0, 9.5367431640625e-07 ;  /* 0x00000010ff3d7431 */ /* 0x000fce00000001ff */
[----:B------:R-:W-:Y:S05]  /*2080*/  WARPSYNC.COLLECTIVE R56, `(.L_x_1220) ;  /* 0x0000000038087348 */ /* 0x000fea0003c00000 */
[----:B------:R0:W1:Y:S02]  /*2090*/  SHFL.BFLY P3, R61, R60, R61, R58 ;  /* 0x0c00003d3c3d7389 */ /* 0x000064000006003a */
[----:B01----:R-:W-:Y:S05]  /*20a0*/  ENDCOLLECTIVE ;  /* 0x000000000000791b */ /* 0x003fea0003800000 */
.L_x_1220:
[----:B------:R-:W-:Y:S05]  /*20b0*/  BRA `(.L_x_1221) ;  /* 0xffffffe800847947 */ /* 0x000fea000383ffff */
.L_x_1222:
        /* <DEDUP_REMOVED lines=12> */
.L_x_6377:


//--------------------- .text._ZN10layer_norm13ln_bwd_kernelINS_13Kernel_traitsIf13__nv_bfloat16S2_S2_fjLj256ELj1ELj4ELj1ELj16ENS_18Kernel_traits_baseILj256EfS2_S2_S2_fjLj128EEEEELb0ELb0ELb1ELb0EEEvNS_9BwdParamsE --------------------------
	.section	.text._ZN10layer_norm13ln_bwd_kernelINS_13Kernel_traitsIf13__nv_bfloat16S2_S2_fjLj256ELj1ELj4ELj1ELj16ENS_18Kernel_traits_baseILj256EfS2_S2_S2_fjLj128EEEEELb0ELb0ELb1ELb0EEEvNS_9BwdParamsE,"ax",@progbits
	.align	128
        .global         _ZN10layer_norm13ln_bwd_kernelINS_13Kernel_traitsIf13__nv_bfloat16S2_S2_fjLj256ELj1ELj4ELj1ELj16ENS_18Kernel_traits_baseILj256EfS2_S2_S2_fjLj128EEEEELb0ELb0ELb1ELb0EEEvNS_9BwdParamsE
        .type           _ZN10layer_norm13ln_bwd_kernelINS_13Kernel_traitsIf13__nv_bfloat16S2_S2_fjLj256ELj1ELj4ELj1ELj16ENS_18Kernel_traits_baseILj256EfS2_S2_S2_fjLj128EEEEELb0ELb0ELb1ELb0EEEvNS_9BwdParamsE,@function
        .size           _ZN10layer_norm13ln_bwd_kernelINS_13Kernel_traitsIf13__nv_bfloat16S2_S2_fjLj256ELj1ELj4ELj1ELj16ENS_18Kernel_traits_baseILj256EfS2_S2_S2_fjLj128EEEEELb0ELb0ELb1ELb0EEEvNS_9BwdParamsE,(.L_x_6378 - _ZN10layer_norm13ln_bwd_kernelINS_13Kernel_traitsIf13__nv_bfloat16S2_S2_fjLj256ELj1ELj4ELj1ELj16ENS_18Kernel_traits_baseILj256EfS2_S2_S2_fjLj128EEEEELb0ELb0ELb1ELb0EEEvNS_9BwdParamsE)
        .other          _ZN10layer_norm13ln_bwd_kernelINS_13Kernel_traitsIf13__nv_bfloat16S2_S2_fjLj256ELj1ELj4ELj1ELj16ENS_18Kernel_traits_baseILj256EfS2_S2_S2_fjLj128EEEEELb0ELb0ELb1ELb0EEEvNS_9BwdParamsE,@"STO_CUDA_ENTRY STV_DEFAULT"
_ZN10layer_norm13ln_bwd_kernelINS_13Kernel_traitsIf13__nv_bfloat16S2_S2_fjLj256ELj1ELj4ELj1ELj16ENS_18Kernel_traits_baseILj256EfS2_S2_S2_fjLj128EEEEELb0ELb0ELb1ELb0EEEvNS_9BwdParamsE:
.text._ZN10layer_norm13ln_bwd_kernelINS_13Kernel_traitsIf13__nv_bfloat16S2_S2_fjLj256ELj1ELj4ELj1ELj16ENS_18Kernel_traits_baseILj256EfS2_S2_S2_fjLj128EEEEELb0ELb0ELb1ELb0EEEvNS_9BwdParamsE:
        /* <DEDUP_REMOVED lines=19> */
[----:B------:R-:W-:Y:S01]  /*0130*/  SHF.R.U32.HI R5, RZ, 0x5, R0 ;  /* 0x00000005ff057819 */ /* 0x000fe20000011600 */
[----:B--2---:R-:W-:-:S06]  /*0140*/  USHF.L.U32 UR4, UR4, 0x2, URZ ;  /* 0x0000000204047899 */ /* 0x004fcc00080006ff */
[----:B------:R-:W-:Y:S01]  /*0150*/  LOP3.LUT R5, R5, UR4, RZ, 0xfc, !PT ;  /* 0x0000000405057c12 */ /* 0x000fe2000f8efcff */
[----:B----4-:R-:W-:-:S05]  /*0160*/  @P0 IMAD.WIDE.U32 R6, R2, 0x20, R6 ;  /* 0x0000002002060825 */ /* 0x010fca00078e0006 */
[----:B------:R2:W5:Y:S04]  /*0170*/  @P0 LDG.E.128 R36, desc[UR6][R6.64] ;  /* 0x0000000606240981 */ /* 0x000568000c1e1d00 */
[----:B------:R2:W5:Y:S01]  /*0180*/  @P0 LDG.E.128 R32, desc[UR6][R6.64+0x10] ;  /* 0x0000100606200981 */ /* 0x000562000c1e1d00 */
[----:B---3--:R-:W-:Y:S01]  /*0190*/  ISETP.GE.AND P0, PT, R5, UR5, PT ;  /* 0x0000000505007c0c */ /* 0x008fe2000bf06270 */
[----:B------:R-:W-:Y:S01]  /*01a0*/  BSSY B0, `(.L_x_1223) ;  /* 0x0000200000007945 */ /* 0x000fe20003800000 */
        /* <DEDUP_REMOVED lines=8> */
[----:B012---:R-:W-:Y:S06]  /*0230*/  @P0 BRA `(.L_x_1224) ;  /* 0x0000001c00d80947 */ /* 0x007fec0003800000 */
[----:B------:R-:W0:Y:S01]  /*0240*/  LDCU.64 UR4, c[0x0][0x438] ;  /* 0x00008700ff0477ac */ /* 0x000e220008000a00 */
[----:B------:R-:W-:Y:S01]  /*0250*/  HFMA2 R28, -RZ, RZ, 0, 0 ;  /* 0x00000000ff1c7431 */ /* 0x000fe200000001ff */
[----:B0-----:R-:W-:-:S04]  /*0260*/  ISETP.NE.U32.AND P0, PT, RZ, UR4, PT ;  /* 0x00000004ff007c0c */ /* 0x001fc8000bf05070 */
[----:B------:R-:W-:-:S04]  /*0270*/  ISETP.NE.AND.EX P0, PT, RZ, UR5, PT, P0 ;  /* 0x00000005ff007c0c */ /* 0x000fc8000bf05300 */
[----:B------:R-:W-:-:S13]  /*0280*/  ISETP.LT.U32.OR P0, PT, R4, 0x20, !P0 ;  /* 0x000000200400780c */ /* 0x000fda0004701470 */
.L_x_1237:
[----:B0-----:R-:W0:Y:S08]  /*0290*/  LDC.64 R62, c[0x0][0x3f8] ;  /* 0x0000fe00ff3e7b82 */ /* 0x001e300000000a00 */
[----:B------:R-:W1:Y:S08]  /*02a0*/  LDC.64 R52, c[0x0][0x3c8] ;  /* 0x0000f200ff347b82 */ /* 0x000e700000000a00 */
        /* <DEDUP_REMOVED lines=19> */
[----:B------:R-:W1:Y:S01]  /*03e0*/  LDC.64 R6, c[0x0][0x428] ;  /* 0x00010a00ff067b82 */ /* 0x000e620000000a00 */
[----:B------:R-:W2:Y:S01]  /*03f0*/  LDG.E R58, desc[UR6][R64.64] ;  /* 0x00000006403a7981 */ /* 0x000ea2000c1e1900 */
[----:B------:R-:W-:-:S04]  /*0400*/  LEA.HI R3, R3, R0, RZ, 0x3 ;  /* 0x0000000003037211 */ /* 0x000fc800078f18ff */
[----:B------:R-:W-:Y:S01]  /*0410*/  LEA.HI.SX32 R0, R3, R2, 0x1d ;  /* 0x0000000203007211 */ /* 0x000fe200078feaff */
[----:B------:R-:W-:-:S04]  /*0420*/  VIADD R3, R62, 0xffffffff ;  /* 0xffffffff3e037836 */ /* 0x000fc80000000000 */
        /* <DEDUP_REMOVED lines=14> */
[----:B--2---:R-:W-:Y:S02]  /*0510*/  FSEL R58, R58, RZ, !P1 ;  /* 0x000000ff3a3a7208 */ /* 0x004fe40004800000 */
[C---:B---3--:R-:W-:Y:S02]  /*0520*/  PRMT R52, R9.reuse, 0x7632, R52 ;  /* 0x0000763209347816 */ /* 0x048fe40000000034 */
[----:B------:R-:W-:Y:S02]  /*0530*/  SHF.L.U32 R9, R9, 0x10, RZ ;  /* 0x0000001009097819 */ /* 0x000fe400000006ff */
[C---:B------:R-:W-:Y:S02]  /*0540*/  SHF.L.U32 R55, R8.reuse, 0x10, RZ ;  /* 0x0000001008377819 */ /* 0x040fe400000006ff */
[----:B------:R-:W-:Y:S02]  /*0550*/  PRMT R0, R8, 0x7632, R0 ;  /* 0x0000763208007816 */ /* 0x000fe40000000000 */
[----:B------:R-:W-:-:S02]  /*0560*/  PRMT R54, R10, 0x7632, R54 ;  /* 0x000076320a367816 */ /* 0x000fc40000000036 */
[C---:B------:R-:W-:Y:S01]  /*0570*/  PRMT R56, R11.reuse, 0x7632, R56 ;  /* 0x000076320b387816 */ /* 0x040fe20000000038 */
[----:B------:R-:W-:Y:S01]  /*0580*/  FADD.FTZ R8, -R58, R9 ;  /* 0x000000093a087221 */ /* 0x000fe20000010100 */
[----:B------:R-:W-:Y:S01]  /*0590*/  SHF.L.U32 R57, R10, 0x10, RZ ;  /* 0x000000100a397819 */ /* 0x000fe200000006ff */
[----:B0-----:R-:W-:Y:S01]  /*05a0*/  FADD.FTZ R6, -R58, R55 ;  /* 0x000000373a067221 */ /* 0x001fe20000010100 */
[----:B------:R-:W-:Y:S01]  /*05b0*/  SHF.L.U32 R11, R11, 0x10, RZ ;  /* 0x000000100b0b7819 */ /* 0x000fe200000006ff */
[----:B-1----:R-:W-:Y:S01]  /*05c0*/  IMAD.U32 R3, R0, 0x10000, RZ ;  /* 0x0001000000037824 */ /* 0x002fe200078e00ff */
        /* <DEDUP_REMOVED lines=8> */
[----:B------:R-:W-:Y:S01]  /*0650*/  FADD.FTZ R58, -R58, R55 ;  /* 0x000000373a3a7221 */ /* 0x000fe20000010100 */
[----:B----4-:R-:W-:-:S02]  /*0660*/  PRMT R52, R48, 0x7632, R52 ;  /* 0x0000763230347816 */ /* 0x010fc40000000034 */
[----:B------:R-:W-:Y:S01]  /*0670*/  SHF.L.U32 R55, R48, 0x10, RZ ;  /* 0x0000001030377819 */ /* 0x000fe200000006ff */
[----:B-----5:R-:W-:Y:S01]  /*0680*/  FMUL.FTZ R3, R53, R6 ;  /* 0x0000000635037220 */ /* 0x020fe20000410000 */
[C---:B------:R-:W-:Y:S01]  /*0690*/  PRMT R48, R49.reuse, 0x7632, R48 ;  /* 0x0000763231307816 */ /* 0x040fe20000000030 */
[----:B------:R-:W-:Y:S01]  /*06a0*/  IMAD.U32 R49, R49, 0x10000, RZ ;  /* 0x0001000031317824 */ /* 0x000fe200078e00ff */
[C---:B------:R-:W-:Y:S01]  /*06b0*/  PRMT R56, R50.reuse, 0x7632, R56 ;  /* 0x0000763232387816 */ /* 0x040fe20000000038 */
[C---:B------:R-:W-:Y:S01]  /*06c0*/  FMUL.FTZ R7, R53.reuse, R8 ;  /* 0x0000000835077220 */ /* 0x040fe20000410000 */
[----:B------:R-:W-:Y:S01]  /*06d0*/  SHF.L.U32 R59, R50, 0x10, RZ ;  /* 0x00000010323b7819 */ /* 0x000fe200000006ff */
[----:B------:R-:W-:Y:S01]  /*06e0*/  FMUL.FTZ R6, R36, R55 ;  /* 0x0000003724067220 */ /* 0x000fe20000410000 */
[----:B------:R-:W-:Y:S01]  /*06f0*/  SHF.L.U32 R50, R52, 0x10, RZ ;  /* 0x0000001034327819 */ /* 0x000fe200000006ff */
[----:B------:R-:W-:Y:S01]  /*0700*/  FMUL.FTZ R11, R53, R64 ;  /* 0x00000040350b7220 */ /* 0x000fe20000410000 */
[----:B------:R-:W-:Y:S01]  /*0710*/  SHF.L.U32 R64, R48, 0x10, RZ ;  /* 0x0000001030407819 */ /* 0x000fe200000006ff */
[----:B------:R-:W-:Y:S01]  /*0720*/  FADD.FTZ R30, R30, R49 ;  /* 0x000000311e1e7221 */ /* 0x000fe20000010000 */
[-C--:B------:R-:W-:Y:S01]  /*0730*/  FFMA.FTZ R18, R7, R49.reuse, R18 ;  /* 0x0000003107127223 */ /* 0x080fe20000010012 */
[----:B------:R-:W-:Y:S01]  /*0740*/  FMUL.FTZ R8, R38, R49 ;  /* 0x0000003126087220 */ /* 0x000fe20000410000 */
[----:B------:R-:W-:-:S02]  /*0750*/  IMAD.U32 R52, R56, 0x10000, RZ ;  /* 0x0001000038347824 */ /* 0x000fc400078e00ff */
[----:B------:R-:W-:Y:S01]  /*0760*/  FMUL.FTZ R48, R53, R2 ;  /* 0x0000000235307220 */ /* 0x000fe20000410000 */
[----:B------:R-:W-:Y:S01]  /*0770*/  PRMT R61, R51, 0x7632, R61 ;  /* 0x00007632333d7816 */ /* 0x000fe2000000003d */
[----:B------:R-:W-:Y:S01]  /*0780*/  FMUL.FTZ R49, R37, R50 ;  /* 0x0000003225317220 */ /* 0x000fe20000410000 */
[----:B------:R-:W-:Y:S01]  /*0790*/  SHF.L.U32 R57, R51, 0x10, RZ ;  /* 0x0000001033397819 */ /* 0x000fe200000006ff */
[----:B------:R-:W-:Y:S01]  /*07a0*/  FADD.FTZ R56, RZ, R6 ;  /* 0x00000006ff387221 */ /* 0x000fe20000010000 */
[C---:B------:R-:W-:Y:S01]  /*07b0*/  FFMA.FTZ R51, R3.reuse, R6, RZ ;  /* 0x0000000603337223 */ /* 0x040fe200000100ff */
[----:B------:R-:W-:Y:S01]  /*07c0*/  FADD.FTZ R28, R28, R55 ;  /* 0x000000371c1c7221 */ /* 0x000fe20000010000 */
[----:B------:R-:W-:Y:S01]  /*07d0*/  FFMA.FTZ R16, R3, R55, R16 ;  /* 0x0000003703107223 */ /* 0x000fe20000010010 */
[----:B------:R-:W-:Y:S01]  /*07e0*/  FADD.FTZ R29, R29, R50 ;  /* 0x000000321d1d7221 */ /* 0x000fe20000010000 */
[----:B------:R-:W-:Y:S01]  /*07f0*/  FFMA.FTZ R17, R48, R50, R17 ;  /* 0x0000003230117223 */ /* 0x000fe20000010011 */
[C---:B------:R-:W-:Y:S01]  /*0800*/  FMUL.FTZ R50, R53.reuse, R0 ;  /* 0x0000000035327220 */ /* 0x040fe20000410000 */
[----:B------:R-:W-:Y:S01]  /*0810*/  FADD.FTZ R55, R56, R49 ;  /* 0x0000003138377221 */ /* 0x000fe20000010000 */
[----:B------:R-:W-:Y:S01]  /*0820*/  FFMA.FTZ R0, R48, R49, R51 ;  /* 0x0000003130007223 */ /* 0x000fe20000010033 */
        /* <DEDUP_REMOVED lines=32> */
.L_x_1226:
        /* <DEDUP_REMOVED lines=8> */
.L_x_1227:
[----:B------:R-:W-:Y:S05]  /*0ab0*/  BSYNC.RECONVERGENT B1 ;  /* 0x0000000000017941 */ /* 0x000fea0003800200 */
.L_x_1225:
        /* <DEDUP_REMOVED lines=23> */
.L_x_1249:
[----:B------:R-:W3:Y:S01]  /*0c30*/  @P2 LDC R61, c[0x0][0x388] ;  /* 0x0000e200ff3d2b82 */ /* 0x000ee20000000800 */
[----:B------:R-:W-:Y:S01]  /*0c40*/  @P2 IADD3 R60, PT, PT, R60, -0x1, RZ ;  /* 0xffffffff3c3c2810 */ /* 0x000fe20007ffe0ff */
[----:B-1----:R-:W-:Y:S01]  /*0c50*/  FADD.FTZ R52, R59, R70 ;  /* 0x000000463b347221 */ /* 0x002fe20000010000 */
[----:B------:R-:W-:Y:S01]  /*0c60*/  ISETP.GE.U32.AND P1, PT, R4, 0x20, PT ;  /* 0x000000200400780c */ /* 0x000fe20003f26070 */
[----:B------:R-:W-:Y:S01]  /*0c70*/  BSSY.RECONVERGENT B1, `(.L_x_1229) ;  /* 0x000014e000017945 */ /* 0x000fe20003800200 */
[----:B------:R-:W-:Y:S02]  /*0c80*/  CS2R R70, SRZ ;  /* 0x0000000000467805 */ /* 0x000fe4000001ff00 */
[----:B------:R-:W-:Y:S01]  /*0c90*/  @P2 MOV R71, RZ ;  /* 0x000000ff00472202 */ /* 0x000fe20000000f00 */
[----:B---3--:R-:W-:Y:S02]  /*0ca0*/  @P2 IMAD R60, R60, R61, RZ ;  /* 0x0000003d3c3c2224 */ /* 0x008fe400078e02ff */
[----:B--2---:R-:W-:-:S03]  /*0cb0*/  FADD.FTZ R61, R64, R65 ;  /* 0x00000041403d7221 */ /* 0x004fc60000010000 */
[----:B0-----:R-:W-:-:S04]  /*0cc0*/  @P2 SHF.R.S32.HI R59, RZ, 0x1f, R60 ;  /* 0x0000001fff3b2819 */ /* 0x001fc8000001143c */
[----:B------:R-:W-:-:S04]  /*0cd0*/  @P2 LEA.HI R59, R59, R60, RZ, 0x3 ;  /* 0x0000003c3b3b2211 */ /* 0x000fc800078f18ff */
[----:B------:R-:W-:-:S04]  /*0ce0*/  @P2 LEA.HI.SX32 R59, R59, R2, 0x1d ;  /* 0x000000023b3b2211 */ /* 0x000fc800078feaff */
        /* <DEDUP_REMOVED lines=10> */
[----:B------:R-:W-:Y:S01]  /*0d90*/  IMAD.U32 R59, RZ, RZ, UR18 ;  /* 0x00000012ff3b7e24 */ /* 0x000fe2000f8e00ff */
[----:B------:R-:W-:-:S04]  /*0da0*/  MOV R60, UR19 ;  /* 0x00000013003c7c02 */ /* 0x000fc80008000f00 */
        /* <DEDUP_REMOVED lines=10> */
[----:B0-----:R-:W-:Y:S02]  /*0e50*/  @P2 FMUL.FTZ R62, R62, R63 ;  /* 0x0000003f3e3e2220 */ /* 0x001fe40000410000 */
[----:B------:R-:W0:Y:S03]  /*0e60*/  @P2 LDC R63, c[0x0][0x40c] ;  /* 0x00010300ff3f2b82 */ /* 0x000e260000000800 */
[----:B------:R-:W-:-:S04]  /*0e70*/  @P2 F2FP.BF16.F32.PACK_AB R62, RZ, R62 ;  /* 0x0000003eff3e223e */ /* 0x000fc800000010ff */
[----:B------:R-:W-:Y:S01]  /*0e80*/  @P2 PRMT R40, R62, 0x7610, R40 ;  /* 0x000076103e282816 */ /* 0x000fe20000000028 */
[----:B------:R-:W-:-:S04]  /*0e90*/  FFMA.FTZ R62, R48, R61, R52 ;  /* 0x0000003d303e7223 */ /* 0x000fc80000010034 */
[----:B------:R-:W-:-:S04]  /*0ea0*/  @P2 FADD.FTZ R62, R49, -R62 ;  /* 0x8000003e313e2221 */ /* 0x000fc80000010000 */
[----:B------:R-:W-:-:S05]  /*0eb0*/  @P2 FMUL.FTZ R62, R53, R62 ;  /* 0x0000003e353e2220 */ /* 0x000fca0000410000 */
[----:B------:R-:W-:-:S05]  /*0ec0*/  @P2 FSEL R62, R62, RZ, P1 ;  /* 0x000000ff3e3e2208 */ /* 0x000fca0000800000 */
[----:B0-----:R-:W-:Y:S01]  /*0ed0*/  @P2 FMUL.FTZ R62, R62, R63 ;  /* 0x0000003f3e3e2220 */ /* 0x001fe20000410000 */
[----:B------:R-:W-:-:S04]  /*0ee0*/  FFMA.FTZ R63, R7, R61, R52 ;  /* 0x0000003d073f7223 */ /* 0x000fc80000010034 */
[----:B------:R-:W-:-:S04]  /*0ef0*/  @P2 F2FP.BF16.F32.PACK_AB R62, RZ, R62 ;  /* 0x0000003eff3e223e */ /* 0x000fc800000010ff */
[----:B------:R-:W-:Y:S01]  /*0f00*/  @P2 PRMT R40, R40, 0x5410, R62 ;  /* 0x0000541028282816 */ /* 0x000fe2000000003e */
[----:B------:R-:W-:Y:S02]  /*0f10*/  @P2 FADD.FTZ R62, R8, -R63 ;  /* 0x8000003f083e2221 */ /* 0x000fe40000010000 */
[----:B------:R-:W0:Y:S02]  /*0f20*/  @P2 LDC R63, c[0x0][0x40c] ;  /* 0x00010300ff3f2b82 */ /* 0x000e240000000800 */
[----:B------:R-:W-:-:S05]  /*0f30*/  @P2 FMUL.FTZ R62, R53, R62 ;  /* 0x0000003e353e2220 */ /* 0x000fca0000410000 */
[----:B------:R-:W-:-:S05]  /*0f40*/  @P2 FSEL R62, R62, RZ, P1 ;  /* 0x000000ff3e3e2208 */ /* 0x000fca0000800000 */
[----:B-1----:R-:W-:Y:S02]  /*0f50*/  @P2 FMUL.FTZ R62, R62, R65 ;  /* 0x000000413e3e2220 */ /* 0x002fe40000410000 */
[----:B------:R-:W1:Y:S03]  /*0f60*/  @P2 LDC R65, c[0x0][0x40c] ;  /* 0x00010300ff412b82 */ /* 0x000e660000000800 */
        /* <DEDUP_REMOVED lines=26> */
[----:B------:R-:W-:-:S04]  /*1110*/  @P2 FADD.FTZ R62, R56, -R63 ;  /* 0x8000003f383e2221 */ /* 0x000fc80000010000 */
[----:B------:R-:W-:-:S05]  /*1120*/  @P2 FMUL.FTZ R62, R53, R62 ;  /* 0x0000003e353e2220 */ /* 0x000fca0000410000 */
[----:B------:R-:W-:-:S05]  /*1130*/  @P2 FSEL R62, R62, RZ, P1 ;  /* 0x000000ff3e3e2208 */ /* 0x000fca0000800000 */
[----:B-1----:R-:W-:-:S05]  /*1140*/  @P2 FMUL.FTZ R62, R62, R65 ;  /* 0x000000413e3e2220 */ /* 0x002fca0000410000 */
        /* <DEDUP_REMOVED lines=11> */
.L_x_1233:
[----:B------:R-:W0:Y:S01]  /*1200*/  @P2 LDC R47, c[0x0][0x40c] ;  /* 0x00010300ff2f2b82 */ /* 0x000e220000000800 */
[-CC-:B------:R-:W-:Y:S01]  /*1210*/  FFMA.FTZ R45, R3, R61.reuse, R52.reuse ;  /* 0x0000003d032d7223 */ /* 0x180fe20000010034 */
[----:B------:R-:W-:Y:S01]  /*1220*/  ISETP.GT.AND P1, PT, R62, RZ, PT ;  /* 0x000000ff3e00720c */ /* 0x000fe20003f24270 */
[-CC-:B------:R-:W-:Y:S01]  /*1230*/  FFMA.FTZ R62, R48, R61.reuse, R52.reuse ;  /* 0x0000003d303e7223 */ /* 0x180fe20000010034 */
[-CC-:B------:R-:W-:Y:S01]  /*1240*/  FFMA.FTZ R65, R9, R61.reuse, R52.reuse ;  /* 0x0000003d09417223 */ /* 0x180fe20000010034 */
[----:B------:R-:W-:Y:S01]  /*1250*/  FADD.FTZ R44, R6, -R45 ;  /* 0x8000002d062c7221 */ /* 0x000fe20000010000 */
[-C--:B------:R-:W-:Y:S01]  /*1260*/  FFMA.FTZ R63, R7, R61.reuse, R52 ;  /* 0x0000003d073f7223 */ /* 0x080fe20000010034 */
[----:B------:R-:W-:Y:S01]  /*1270*/  FADD.FTZ R62, R49, -R62 ;  /* 0x8000003e313e7221 */ /* 0x000fe20000010000 */
[----:B------:R-:W1:Y:S01]  /*1280*/  @P2 LDC R46, c[0x0][0x40c] ;  /* 0x00010300ff2e2b82 */ /* 0x000e620000000800 */
[C---:B------:R-:W-:Y:S01]  /*1290*/  FMUL.FTZ R44, R53.reuse, R44 ;  /* 0x0000002c352c7220 */ /* 0x040fe20000410000 */
[----:B------:R-:W-:Y:S01]  /*12a0*/  FADD.FTZ R66, R8, -R63 ;  /* 0x8000003f08427221 */ /* 0x000fe20000010000 */
[----:B------:R-:W-:Y:S01]  /*12b0*/  FMUL.FTZ R62, R53, R62 ;  /* 0x0000003e353e7220 */ /* 0x000fe20000410000 */
[----:B------:R-:W-:-:S02]  /*12c0*/  FFMA.FTZ R68, R58, R61, R52 ;  /* 0x0000003d3a447223 */ /* 0x000fc40000010034 */
[----:B------:R-:W-:Y:S01]  /*12d0*/  FSEL R64, R44, RZ, P1 ;  /* 0x000000ff2c407208 */ /* 0x000fe20000800000 */
[----:B------:R-:W-:Y:S01]  /*12e0*/  FMUL.FTZ R66, R53, R66 ;  /* 0x0000004235427220 */ /* 0x000fe20000410000 */
[----:B------:R-:W2:Y:S01]  /*12f0*/  @P2 LDC R45, c[0x0][0x40c] ;  /* 0x00010300ff2d2b82 */ /* 0x000ea20000000800 */
[----:B------:R-:W-:-:S03]  /*1300*/  FADD.FTZ R68, R57, -R68 ;  /* 0x8000004439447221 */ /* 0x000fc60000010000 */
[----:B------:R-:W-:Y:S01]  /*1310*/  FSEL R66, R66, RZ, P1 ;  /* 0x000000ff42427208 */ /* 0x000fe20000800000 */
[----:B------:R-:W-:Y:S01]  /*1320*/  FMUL.FTZ R68, R53, R68 ;  /* 0x0000004435447220 */ /* 0x000fe20000410000 */
[----:B0-----:R-:W-:Y:S01]  /*1330*/  @P2 FMUL.FTZ R44, R64, R47 ;  /* 0x0000002f402c2220 */ /* 0x001fe20000410000 */
[----:B------:R-:W-:Y:S01]  /*1340*/  FSEL R47, R62, RZ, P1 ;  /* 0x000000ff3e2f7208 */ /* 0x000fe20000800000 */
[----:B------:R-:W0:Y:S01]  /*1350*/  @P2 LDC R67, c[0x0][0x40c] ;  /* 0x00010300ff432b82 */ /* 0x000e220000000800 */
[----:B------:R-:W-:Y:S02]  /*1360*/  F2FP.BF16.F32.PACK_AB R63, RZ, R66 ;  /* 0x00000042ff3f723e */ /* 0x000fe400000010ff */
[----:B------:R-:W-:Y:S02]  /*1370*/  @P2 F2FP.BF16.F32.PACK_AB R44, RZ, R44 ;  /* 0x0000002cff2c223e */ /* 0x000fe400000010ff */
[----:B------:R-:W-:Y:S01]  /*1380*/  F2FP.BF16.F32.PACK_AB R64, RZ, R64 ;  /* 0x00000040ff40723e */ /* 0x000fe200000010ff */
[----:B-1----:R-:W-:Y:S01]  /*1390*/  @P2 FMUL.FTZ R62, R47, R46 ;  /* 0x0000002e2f3e2220 */ /* 0x002fe20000410000 */
[----:B------:R-:W-:Y:S01]  /*13a0*/  @P2 PRMT R40, R44, 0x7610, R40 ;  /* 0x000076102c282816 */ /* 0x000fe20000000028 */
[----:B------:R-:W-:Y:S01]  /*13b0*/  FFMA.FTZ R46, R50, R61, R52 ;  /* 0x0000003d322e7223 */ /* 0x000fe20000010034 */
[----:B------:R-:W-:-:S02]  /*13c0*/  F2FP.BF16.F32.PACK_AB R44, RZ, R47 ;  /* 0x0000002fff2c723e */ /* 0x000fc400000010ff */
[----:B------:R-:W-:Y:S01]  /*13d0*/  @P2 F2FP.BF16.F32.PACK_AB R62, RZ, R62 ;  /* 0x0000003eff3e223e */ /* 0x000fe200000010ff */
[----:B------:R-:W1:Y:S01]  /*13e0*/  @P2 LDC R47, c[0x0][0x40c] ;  /* 0x00010300ff2f2b82 */ /* 0x000e620000000800 */
[----:B------:R-:W-:Y:S01]  /*13f0*/  FADD.FTZ R46, R51, -R46 ;  /* 0x8000002e332e7221 */ /* 0x000fe20000010000 */
[----:B--2---:R-:W-:Y:S01]  /*1400*/  @P2 FMUL.FTZ R66, R66, R45 ;  /* 0x0000002d42422220 */ /* 0x004fe20000410000 */
[----:B------:R-:W-:Y:S01]  /*1410*/  @P2 PRMT R40, R40, 0x5410, R62 ;  /* 0x0000541028282816 */ /* 0x000fe2000000003e */
[----:B------:R-:W-:Y:S01]  /*1420*/  FADD.FTZ R62, R10, -R65 ;  /* 0x800000410a3e7221 */ /* 0x000fe20000010000 */
[C---:B------:R-:W-:Y:S01]  /*1430*/  FMUL.FTZ R46, R53.reuse, R46 ;  /* 0x0000002e352e7220 */ /* 0x040fe20000410000 */
[----:B------:R-:W-:Y:S02]  /*1440*/  FSEL R68, R68, RZ, P1 ;  /* 0x000000ff44447208 */ /* 0x000fe40000800000 */
[----:B------:R-:W2:Y:S01]  /*1450*/  @P2 LDC R65, c[0x0][0x40c] ;  /* 0x00010300ff412b82 */ /* 0x000ea20000000800 */
[----:B------:R-:W-:Y:S01]  /*1460*/  FMUL.FTZ R62, R53, R62 ;  /* 0x0000003e353e7220 */ /* 0x000fe20000410000 */
[----:B------:R-:W-:-:S02]  /*1470*/  FSEL R46, R46, RZ, P1 ;  /* 0x000000ff2e2e7208 */ /* 0x000fc40000800000 */
[----:B------:R-:W-:Y:S02]  /*1480*/  @P2 F2FP.BF16.F32.PACK_AB R66, RZ, R66 ;  /* 0x00000042ff42223e */ /* 0x000fe400000010ff */
[----:B------:R-:W-:Y:S02]  /*1490*/  FSEL R62, R62, RZ, P1 ;  /* 0x000000ff3e3e7208 */ /* 0x000fe40000800000 */
[----:B------:R-:W-:Y:S02]  /*14a0*/  F2FP.BF16.F32.PACK_AB R45, RZ, R46 ;  /* 0x0000002eff2d723e */ /* 0x000fe400000010ff */
[----:B------:R-:W-:Y:S02]  /*14b0*/  @P2 PRMT R41, R66, 0x7610, R41 ;  /* 0x0000761042292816 */ /* 0x000fe40000000029 */
[----:B------:R-:W-:Y:S02]  /*14c0*/  PRMT R44, R64, 0x5410, R44 ;  /* 0x00005410402c7816 */ /* 0x000fe4000000002c */
[----:B------:R-:W-:Y:S01]  /*14d0*/  PRMT R45, R63, 0x5410, R45 ;  /* 0x000054103f2d7816 */ /* 0x000fe2000000002d */
[----:B-1----:R-:W-:Y:S01]  /*14e0*/  @P2 FMUL.FTZ R47, R46, R47 ;  /* 0x0000002f2e2f2220 */ /* 0x002fe20000410000 */
[----:B------:R-:W-:-:S04]  /*14f0*/  F2FP.BF16.F32.PACK_AB R46, RZ, R62 ;  /* 0x0000003eff2e723e */ /* 0x000fc800000010ff */
[----:B------:R-:W-:Y:S01]  /*1500*/  @P2 F2FP.BF16.F32.PACK_AB R47, RZ, R47 ;  /* 0x0000002fff2f223e */ /* 0x000fe200000010ff */
[----:B--2---:R-:W-:Y:S01]  /*1510*/  @P2 FMUL.FTZ R65, R62, R65 ;  /* 0x000000413e412220 */ /* 0x004fe20000410000 */
[----:B------:R-:W-:Y:S02]  /*1520*/  FFMA.FTZ R62, R54, R61, R52 ;  /* 0x0000003d363e7223 */ /* 0x000fe40000010034 */
[----:B------:R-:W-:Y:S02]  /*1530*/  @P2 PRMT R41, R41, 0x5410, R47 ;  /* 0x0000541029292816 */ /* 0x000fe4000000002f */
[----:B------:R-:W-:Y:S01]  /*1540*/  FADD.FTZ R62, R55, -R62 ;  /* 0x8000003e373e7221 */ /* 0x000fe20000010000 */
[----:B------:R-:W-:-:S03]  /*1550*/  @P2 F2FP.BF16.F32.PACK_AB R65, RZ, R65 ;  /* 0x00000041ff41223e */ /* 0x000fc600000010ff */
[----:B------:R-:W-:Y:S01]  /*1560*/  FMUL.FTZ R62, R53, R62 ;  /* 0x0000003e353e7220 */ /* 0x000fe20000410000 */
[----:B------:R-:W-:-:S04]  /*1570*/  @P2 PRMT R42, R65, 0x7610, R42 ;  /* 0x00007610412a2816 */ /* 0x000fc8000000002a */
[----:B------:R-:W-:-:S04]  /*1580*/  FSEL R66, R62, RZ, P1 ;  /* 0x000000ff3e427208 */ /* 0x000fc80000800000 */
[----:B------:R-:W-:Y:S01]  /*1590*/  F2FP.BF16.F32.PACK_AB R62, RZ, R66 ;  /* 0x00000042ff3e723e */ /* 0x000fe200000010ff */
[----:B0-----:R-:W-:Y:S01]  /*15a0*/  @P2 FMUL.FTZ R66, R66, R67 ;  /* 0x0000004342422220 */ /* 0x001fe20000410000 */
[----:B------:R-:W-:Y:S02]  /*15b0*/  FFMA.FTZ R67, R11, R61, R52 ;  /* 0x0000003d0b437223 */ /* 0x000fe40000010034 */
[----:B------:R-:W0:Y:S01]  /*15c0*/  @P2 LDC R52, c[0x0][0x40c] ;  /* 0x00010300ff342b82 */ /* 0x000e220000000800 */
[----:B------:R-:W-:Y:S01]  /*15d0*/  PRMT R46, R46, 0x5410, R62 ;  /* 0x000054102e2e7816 */ /* 0x000fe2000000003e */
[----:B------:R-:W-:Y:S01]  /*15e0*/  FADD.FTZ R72, R56, -R67 ;  /* 0x8000004338487221 */ /* 0x000fe20000010000 */
[----:B------:R-:W-:-:S03]  /*15f0*/  @P2 F2FP.BF16.F32.PACK_AB R66, RZ, R66 ;  /* 0x00000042ff42223e */ /* 0x000fc600000010ff */
[----:B------:R-:W-:Y:S01]  /*1600*/  FMUL.FTZ R61, R53, R72 ;  /* 0x00000048353d7220 */ /* 0x000fe20000410000 */
[----:B------:R-:W-:-:S04]  /*1610*/  @P2 PRMT R42, R42, 0x5410, R66 ;  /* 0x000054102a2a2816 */ /* 0x000fc80000000042 */
[----:B------:R-:W-:-:S04]  /*1620*/  FSEL R61, R61, RZ, P1 ;  /* 0x000000ff3d3d7208 */ /* 0x000fc80000800000 */
[----:B------:R-:W-:Y:S01]  /*1630*/  F2FP.BF16.F32.PACK_AB R47, R68, R61 ;  /* 0x0000003d442f723e */ /* 0x000fe200000010ff */
[----:B0-----:R-:W-:-:S05]  /*1640*/  @P2 FMUL.FTZ R52, R61, R52 ;  /* 0x000000343d342220 */ /* 0x001fca0000410000 */
[----:B------:R-:W-:-:S04]  /*1650*/  @P2 F2FP.BF16.F32.PACK_AB R52, RZ, R52 ;  /* 0x00000034ff34223e */ /* 0x000fc800000010ff */
[----:B------:R-:W-:Y:S01]  /*1660*/  @P2 PRMT R43, R52, 0x7610, R43 ;  /* 0x00007610342b2816 */ /* 0x000fe2000000002b */
[----:B------:R-:W-:Y:S06]  /*1670*/  @!P2 BRA `(.L_x_1234) ;  /* 0x000000080078a947 */ /* 0x000fec0003800000 */
[----:B------:R-:W-:-:S05]  /*1680*/  FMUL.FTZ R68, R68, UR11 ;  /* 0x0000000b44447c20 */ /* 0x000fca0008410000 */
[----:B------:R-:W-:-:S04]  /*1690*/  F2FP.BF16.F32.PACK_AB R68, RZ, R68 ;  /* 0x00000044ff44723e */ /* 0x000fc800000010ff */
[----:B------:R-:W-:Y:S01]  /*16a0*/  PRMT R43, R43, 0x5410, R68 ;  /* 0x000054102b2b7816 */ /* 0x000fe20000000044 */
[----:B------:R-:W-:Y:S06]  /*16b0*/  BRA `(.L_x_1234) ;  /* 0x0000000800687947 */ /* 0x000fec0003800000 */
.L_x_1232:
[----:B------:R-:W-:Y:S02]  /*16c0*/  MOV R59, UR18 ;  /* 0x00000012003b7c02 */ /* 0x000fe40008000f00 */
[----:B------:R-:W-:Y:S02]  /*16d0*/  MOV R60, UR19 ;  /* 0x00000013003c7c02 */ /* 0x000fe40008000f00 */
[----:B------:R-:W-:-:S04]  /*16e0*/  ISETP.NE.U32.AND P1, PT, R59, RZ, PT ;  /* 0x000000ff3b00720c */ /* 0x000fc80003f25070 */
[----:B------:R-:W-:-:S13]  /*16f0*/  ISETP.NE.AND.EX P1, PT, R60, RZ, PT, P1 ;  /* 0x000000ff3c00720c */ /* 0x000fda0003f25310 */
[----:B------:R-:W-:Y:S05]  /*1700*/  @P1 BRA `(.L_x_1235) ;  /* 0x0000000400181947 */ /* 0x000fea0003800000 */
[----:B------:R-:W-:Y:S02]  /*1710*/  ISETP.GT.AND P1, PT, R62, RZ, PT ;  /* 0x000000ff3e00720c */ /* 0x000fe40003f24270 */
[----:B------:R-:W-:-:S11]  /*1720*/  SHF.L.U32 R62, R12, 0x10, RZ ;  /* 0x000000100c3e7819 */ /* 0x000fd600000006ff */
[-CC-:B------:R-:W-:Y:S01]  /*1730*/  @P1 FFMA.FTZ R63, R3, R61.reuse, R52.reuse ;  /* 0x0000003d033f1223 */ /* 0x180fe20000010034 */
[----:B------:R-:W-:-:S03]  /*1740*/  @P1 FFMA.FTZ R64, R48, R61, R52 ;  /* 0x0000003d30401223 */ /* 0x000fc60000010034 */
[----:B------:R-:W-:Y:S01]  /*1750*/  @P1 FADD.FTZ R63, R6, -R63 ;  /* 0x8000003f063f1221 */ /* 0x000fe20000010000 */
[----:B------:R-:W-:-:S03]  /*1760*/  @P1 FADD.FTZ R64, R49, -R64 ;  /* 0x8000004031401221 */ /* 0x000fc60000010000 */
[----:B------:R-:W-:Y:S02]  /*1770*/  @P1 FFMA.FTZ R62, R53, R63, R62 ;  /* 0x0000003f353e1223 */ /* 0x000fe4000001003e */
[----:B------:R-:W0:Y:S02]  /*1780*/  @P2 LDC R63, c[0x0][0x40c] ;  /* 0x00010300ff3f2b82 */ /* 0x000e240000000800 */
[----:B0-----:R-:W-:-:S06]  /*1790*/  @P2 FMUL.FTZ R62, R62, R63 ;  /* 0x0000003f3e3e2220 */ /* 0x001fcc0000410000 */
[----:B------:R-:W0:Y:S01]  /*17a0*/  @P2 LDC R63, c[0x0][0x40c] ;  /* 0x00010300ff3f2b82 */ /* 0x000e220000000800 */
[----:B------:R-:W-:-:S04]  /*17b0*/  @P2 F2FP.BF16.F32.PACK_AB R62, RZ, R62 ;  /* 0x0000003eff3e223e */ /* 0x000fc800000010ff */
[----:B------:R-:W-:Y:S02]  /*17c0*/  @P2 PRMT R40, R62, 0x7610, R40 ;  /* 0x000076103e282816 */ /* 0x000fe40000000028 */
[----:B------:R-:W-:-:S05]  /*17d0*/  PRMT R62, R12, 0x7632, R62 ;  /* 0x000076320c3e7816 */ /* 0x000fca000000003e */
[----:B------:R-:W-:-:S04]  /*17e0*/  IMAD.U32 R62, R62, 0x10000, RZ ;  /* 0x000100003e3e7824 */ /* 0x000fc800078e00ff */
[----:B------:R-:W-:Y:S01]  /*17f0*/  @P1 FFMA.FTZ R62, R53, R64, R62 ;  /* 0x00000040353e1223 */ /* 0x000fe2000001003e */
[----:B------:R-:W-:-:S04]  /*1800*/  @P1 FFMA.FTZ R64, R50, R61, R52 ;  /* 0x0000003d32401223 */ /* 0x000fc80000010034 */
[----:B------:R-:W-:Y:S01]  /*1810*/  @P1 FADD.FTZ R64, R51, -R64 ;  /* 0x8000004033401221 */ /* 0x000fe20000010000 */
[----:B0-----:R-:W-:Y:S01]  /*1820*/  @P2 FMUL.FTZ R62, R62, R63 ;  /* 0x0000003f3e3e2220 */ /* 0x001fe20000410000 */
[----:B------:R-:W-:-:S04]  /*1830*/  @P1 FFMA.FTZ R63, R7, R61, R52 ;  /* 0x0000003d073f1223 */ /* 0x000fc80000010034 */
[----:B------:R-:W-:Y:S01]  /*1840*/  @P2 F2FP.BF16.F32.PACK_AB R62, RZ, R62 ;  /* 0x0000003eff3e223e */ /* 0x000fe200000010ff */
[----:B------:R-:W-:-:S03]  /*1850*/  @P1 FADD.FTZ R63, R8, -R63 ;  /* 0x8000003f083f1221 */ /* 0x000fc60000010000 */
[----:B------:R-:W-:Y:S02]  /*1860*/  @P2 PRMT R40, R40, 0x5410, R62 ;  /* 0x0000541028282816 */ /* 0x000fe4000000003e */
[----:B------:R-:W-:-:S05]  /*1870*/  SHF.L.U32 R62, R13, 0x10, RZ ;  /* 0x000000100d3e7819 */ /* 0x000fca00000006ff */
[----:B------:R-:W-:Y:S02]  /*1880*/  @P1 FFMA.FTZ R62, R53, R63, R62 ;  /* 0x0000003f353e1223 */ /* 0x000fe4000001003e */
[----:B------:R-:W0:Y:S02]  /*1890*/  @P2 LDC R63, c[0x0][0x40c] ;  /* 0x00010300ff3f2b82 */ /* 0x000e240000000800 */
[----:B0-----:R-:W-:-:S06]  /*18a0*/  @P2 FMUL.FTZ R62, R62, R63 ;  /* 0x0000003f3e3e2220 */ /* 0x001fcc0000410000 */
[----:B------:R-:W0:Y:S01]  /*18b0*/  @P2 LDC R63, c[0x0][0x40c] ;  /* 0x00010300ff3f2b82 */ /* 0x000e220000000800 */
[----:B------:R-:W-:-:S04]  /*18c0*/  @P2 F2FP.BF16.F32.PACK_AB R62, RZ, R62 ;  /* 0x0000003eff3e223e */ /* 0x000fc800000010ff */
[----:B------:R-:W-:Y:S02]  /*18d0*/  @P2 PRMT R41, R62, 0x7610, R41 ;  /* 0x000076103e292816 */ /* 0x000fe40000000029 */
[----:B------:R-:W-:-:S04]  /*18e0*/  PRMT R62, R13, 0x7632, R62 ;  /* 0x000076320d3e7816 */ /* 0x000fc8000000003e */
[----:B------:R-:W-:-:S05]  /*18f0*/  SHF.L.U32 R62, R62, 0x10, RZ ;  /* 0x000000103e3e7819 */ /* 0x000fca00000006ff */
        /* <DEDUP_REMOVED lines=17> */
[----:B------:R-:W-:-:S04]  /*1a10*/  @P1 FFMA.FTZ R62, R53, R64, R62 ;  /* 0x00000040353e1223 */ /* 0x000fc8000001003e */
[----:B0-----:R-:W-:Y:S01]  /*1a20*/  @P2 FMUL.FTZ R62, R62, R63 ;  /* 0x0000003f3e3e2220 */ /* 0x001fe20000410000 */
[----:B------:R-:W-:-:S04]  /*1a30*/  @P1 FFMA.FTZ R63, R11, R61, R52 ;  /* 0x0000003d0b3f1223 */ /* 0x000fc80000010034 */
[----:B------:R-:W-:Y:S01]  /*1a40*/  @P2 F2FP.BF16.F32.PACK_AB R62, RZ, R62 ;  /* 0x0000003eff3e223e */ /* 0x000fe200000010ff */
[----:B------:R-:W-:-:S03]  /*1a50*/  @P1 FADD.FTZ R63, R56, -R63 ;  /* 0x8000003f383f1221 */ /* 0x000fc60000010000 */
[----:B------:R-:W-:Y:S01]  /*1a60*/  @P2 PRMT R42, R42, 0x5410, R62 ;  /* 0x000054102a2a2816 */ /* 0x000fe2000000003e */
[----:B------:R-:W-:-:S04]  /*1a70*/  IMAD.U32 R62, R15, 0x10000, RZ ;  /* 0x000100000f3e7824 */ /* 0x000fc800078e00ff */
[----:B------:R-:W-:Y:S02]  /*1a80*/  @P1 FFMA.FTZ R62, R53, R63, R62 ;  /* 0x0000003f353e1223 */ /* 0x000fe4000001003e */
[----:B------:R-:W0:Y:S02]  /*1a90*/  @P2 LDC R63, c[0x0][0x40c] ;  /* 0x00010300ff3f2b82 */ /* 0x000e240000000800 */
[----:B0-----:R-:W-:-:S05]  /*1aa0*/  @P2 FMUL.FTZ R62, R62, R63 ;  /* 0x0000003f3e3e2220 */ /* 0x001fca0000410000 */
[----:B------:R-:W-:-:S04]  /*1ab0*/  @P2 F2FP.BF16.F32.PACK_AB R62, RZ, R62 ;  /* 0x0000003eff3e223e */ /* 0x000fc800000010ff */
[----:B------:R-:W-:Y:S01]  /*1ac0*/  @P2 PRMT R43, R62, 0x7610, R43 ;  /* 0x000076103e2b2816 */ /* 0x000fe2000000002b */
[----:B------:R-:W-:Y:S06]  /*1ad0*/  @!P2 BRA `(.L_x_1234) ;  /* 0x000000040060a947 */ /* 0x000fec0003800000 */
[--C-:B------:R-:W-:Y:S01]  /*1ae0*/  @P1 FFMA.FTZ R62, R58, R61, R52.reuse ;  /* 0x0000003d3a3e1223 */ /* 0x100fe20000010034 */
[----:B------:R-:W-:-:S03]  /*1af0*/  PRMT R52, R15, 0x7632, R52 ;  /* 0x000076320f347816 */ /* 0x000fc60000000034 */
[----:B------:R-:W-:Y:S01]  /*1b00*/  @P1 FADD.FTZ R62, R57, -R62 ;  /* 0x8000003e393e1221 */ /* 0x000fe20000010000 */
[----:B------:R-:W-:-:S05]  /*1b10*/  SHF.L.U32 R52, R52, 0x10, RZ ;  /* 0x0000001034347819 */ /* 0x000fca00000006ff */
[----:B------:R-:W-:-:S04]  /*1b20*/  @P1 FFMA.FTZ R52, R53, R62, R52 ;  /* 0x0000003e35341223 */ /* 0x000fc80000010034 */
[----:B------:R-:W-:-:S05]  /*1b30*/  FMUL.FTZ R52, R52, UR11 ;  /* 0x0000000b34347c20 */ /* 0x000fca0008410000 */
[----:B------:R-:W-:-:S04]  /*1b40*/  F2FP.BF16.F32.PACK_AB R52, RZ, R52 ;  /* 0x00000034ff34723e */ /* 0x000fc800000010ff */
[----:B------:R-:W-:Y:S01]  /*1b50*/  PRMT R43, R43, 0x5410, R52 ;  /* 0x000054102b2b7816 */ /* 0x000fe20000000034 */
[----:B------:R-:W-:Y:S06]  /*1b60*/  BRA `(.L_x_1234) ;  /* 0x00000004003c7947 */ /* 0x000fec0003800000 */
.L_x_1235:
[----:B------:R-:W-:Y:S01]  /*1b70*/  ISETP.GT.AND P1, PT, R62, RZ, PT ;  /* 0x000000ff3e00720c */ /* 0x000fe20003f24270 */
[----:B------:R-:W0:Y:S01]  /*1b80*/  @P2 LDC R44, c[0x0][0x40c] ;  /* 0x00010300ff2c2b82 */ /* 0x000e220000000800 */
[C---:B------:R-:W-:Y:S01]  /*1b90*/  PRMT R64, R12.reuse, 0x7632, R64 ;  /* 0x000076320c407816 */ /* 0x040fe20000000040 */
[----:B------:R-:W-:Y:S01]  /*1ba0*/  @P3 FFMA.FTZ R45, R3, R61, R52 ;  /* 0x0000003d032d3223 */ /* 0x000fe20000010034 */
[----:B------:R-:W-:Y:S02]  /*1bb0*/  SHF.L.U32 R62, R12, 0x10, RZ ;  /* 0x000000100c3e7819 */ /* 0x000fe400000006ff */
[----:B------:R-:W-:Y:S01]  /*1bc0*/  SHF.L.U32 R64, R64, 0x10, RZ ;  /* 0x0000001040407819 */ /* 0x000fe200000006ff */
[----:B------:R-:W-:Y:S01]  /*1bd0*/  @P3 FADD.FTZ R45, R6, -R45 ;  /* 0x8000002d062d3221 */ /* 0x000fe20000010000 */
[----:B------:R-:W-:Y:S01]  /*1be0*/  PRMT R68, R14, 0x7632, R68 ;  /* 0x000076320e447816 */ /* 0x000fe20000000044 */
[----:B------:R-:W1:Y:S02]  /*1bf0*/  @P2 LDC R65, c[0x0][0x40c] ;  /* 0x00010300ff412b82 */ /* 0x000e640000000800 */
[----:B------:R-:W-:Y:S01]  /*1c00*/  @P3 FFMA.FTZ R62, R53, R45, R62 ;  /* 0x0000002d353e3223 */ /* 0x000fe2000001003e */
[----:B------:R-:W-:Y:S01]  /*1c10*/  SHF.L.U32 R68, R68, 0x10, RZ ;  /* 0x0000001044447819 */ /* 0x000fe200000006ff */
[-CC-:B------:R-:W-:Y:S01]  /*1c20*/  @P1 FFMA.FTZ R46, R48, R61.reuse, R52.reuse ;  /* 0x0000003d302e1223 */ /* 0x180fe20000010034 */
[-CC-:B------:R-:W-:Y:S01]  /*1c30*/  @P1 FFMA.FTZ R45, R7, R61.reuse, R52.reuse ;  /* 0x0000003d072d1223 */ /* 0x180fe20000010034 */
[-CC-:B------:R-:W-:Y:S01]  /*1c40*/  @P1 FFMA.FTZ R66, R50, R61.reuse, R52.reuse ;  /* 0x0000003d32421223 */ /* 0x180fe20000010034 */
[----:B------:R-:W-:Y:S01]  /*1c50*/  @P1 FFMA.FTZ R67, R11, R61, R52 ;  /* 0x0000003d0b431223 */ /* 0x000fe20000010034 */
[----:B------:R-:W-:Y:S01]  /*1c60*/  @P1 FADD.FTZ R47, R49, -R46 ;  /* 0x8000002e312f1221 */ /* 0x000fe20000010000 */
[----:B------:R-:W-:Y:S01]  /*1c70*/  SHF.L.U32 R46, R13, 0x10, RZ ;  /* 0x000000100d2e7819 */ /* 0x000fe200000006ff */
[----:B------:R-:W-:Y:S01]  /*1c80*/  @P1 FADD.FTZ R45, R8, -R45 ;  /* 0x8000002d082d1221 */ /* 0x000fe20000010000 */
[----:B------:R-:W-:Y:S01]  /*1c90*/  @P1 FADD.FTZ R66, R51, -R66 ;  /* 0x8000004233421221 */ /* 0x000fe20000010000 */
[----:B------:R-:W-:-:S02]  /*1ca0*/  @P1 FFMA.FTZ R64, R53, R47, R64 ;  /* 0x0000002f35401223 */ /* 0x000fc40000010040 */
[----:B------:R-:W2:Y:S01]  /*1cb0*/  @P2 LDC R47, c[0x0][0x40c] ;  /* 0x00010300ff2f2b82 */ /* 0x000ea20000000800 */
[----:B------:R-:W-:Y:S01]  /*1cc0*/  @P1 FFMA.FTZ R46, R53, R45, R46 ;  /* 0x0000002d352e1223 */ /* 0x000fe2000001002e */
[----:B0-----:R-:W-:Y:S01]  /*1cd0*/  @P2 FMUL.FTZ R45, R62, R44 ;  /* 0x0000002c3e2d2220 */ /* 0x001fe20000410000 */
[----:B------:R-:W-:Y:S02]  /*1ce0*/  F2FP.BF16.F32.PACK_AB R44, RZ, R64 ;  /* 0x00000040ff2c723e */ /* 0x000fe400000010ff */
[----:B------:R-:W-:Y:S02]  /*1cf0*/  F2FP.BF16.F32.PACK_AB R62, RZ, R62 ;  /* 0x0000003eff3e723e */ /* 0x000fe400000010ff */
[----:B------:R-:W-:Y:S02]  /*1d00*/  F2FP.BF16.F32.PACK_AB R63, RZ, R46 ;  /* 0x0000002eff3f723e */ /* 0x000fe400000010ff */
[----:B------:R-:W-:Y:S01]  /*1d10*/  @P2 F2FP.BF16.F32.PACK_AB R45, RZ, R45 ;  /* 0x0000002dff2d223e */ /* 0x000fe200000010ff */
[----:B-1----:R-:W-:Y:S01]  /*1d20*/  @P2 FMUL.FTZ R65, R46, R65 ;  /* 0x000000412e412220 */ /* 0x002fe20000410000 */
[----:B------:R-:W-:-:S02]  /*1d30*/  PRMT R46, R13, 0x7632, R46 ;  /* 0x000076320d2e7816 */ /* 0x000fc4000000002e */
[----:B------:R-:W-:Y:S02]  /*1d40*/  @P2 PRMT R40, R45, 0x7610, R40 ;  /* 0x000076102d282816 */ /* 0x000fe40000000028 */
[----:B------:R-:W-:Y:S01]  /*1d50*/  @P2 F2FP.BF16.F32.PACK_AB R65, RZ, R65 ;  /* 0x00000041ff41223e */ /* 0x000fe200000010ff */
[----:B------:R-:W-:Y:S01]  /*1d60*/  IMAD.U32 R46, R46, 0x10000, RZ ;  /* 0x000100002e2e7824 */ /* 0x000fe200078e00ff */
[----:B------:R-:W-:Y:S02]  /*1d70*/  PRMT R44, R62, 0x5410, R44 ;  /* 0x000054103e2c7816 */ /* 0x000fe4000000002c */
[----:B------:R-:W-:Y:S01]  /*1d80*/  @P2 PRMT R41, R65, 0x7610, R41 ;  /* 0x0000761041292816 */ /* 0x000fe20000000029 */
[----:B------:R-:W-:Y:S01]  /*1d90*/  @P1 FFMA.FTZ R46, R53, R66, R46 ;  /* 0x00000042352e1223 */ /* 0x000fe2000001002e */
[----:B------:R-:W-:Y:S01]  /*1da0*/  SHF.L.U32 R66, R14, 0x10, RZ ;  /* 0x000000100e427819 */ /* 0x000fe200000006ff */
[----:B--2---:R-:W-:-:S03]  /*1db0*/  @P2 FMUL.FTZ R64, R64, R47 ;  /* 0x0000002f40402220 */ /* 0x004fc60000410000 */
[----:B------:R-:W-:Y:S01]  /*1dc0*/  F2FP.BF16.F32.PACK_AB R45, RZ, R46 ;  /* 0x0000002eff2d723e */ /* 0x000fe200000010ff */
[----:B------:R-:W0:Y:S01]  /*1dd0*/  @P2 LDC R47, c[0x0][0x40c] ;  /* 0x00010300ff2f2b82 */ /* 0x000e220000000800 */
[----:B------:R-:W-:Y:S02]  /*1de0*/  @P2 F2FP.BF16.F32.PACK_AB R64, RZ, R64 ;  /* 0x00000040ff40223e */ /* 0x000fe400000010ff */
[----:B------:R-:W-:Y:S02]  /*1df0*/  PRMT R45, R63, 0x5410, R45 ;  /* 0x000054103f2d7816 */ /* 0x000fe4000000002d */
[----:B------:R-:W-:Y:S01]  /*1e00*/  @P2 PRMT R40, R40, 0x5410, R64 ;  /* 0x0000541028282816 */ /* 0x000fe20000000040 */
[----:B------:R-:W-:-:S04]  /*1e10*/  @P1 FFMA.FTZ R64, R54, R61, R52 ;  /* 0x0000003d36401223 */ /* 0x000fc80000010034 */
[----:B------:R-:W-:-:S04]  /*1e20*/  @P1 FADD.FTZ R64, R55, -R64 ;  /* 0x8000004037401221 */ /* 0x000fc80000010000 */
[----:B------:R-:W-:-:S05]  /*1e30*/  @P1 FFMA.FTZ R68, R53, R64, R68 ;  /* 0x0000004035441223 */ /* 0x000fca0000010044 */
[----:B------:R-:W-:Y:S01]  /*1e40*/  F2FP.BF16.F32.PACK_AB R64, RZ, R68 ;  /* 0x00000044ff40723e */ /* 0x000fe200000010ff */
[----:B0-----:R-:W-:Y:S01]  /*1e50*/  @P2 FMUL.FTZ R46, R46, R47 ;  /* 0x0000002f2e2e2220 */ /* 0x001fe20000410000 */
[-CC-:B------:R-:W-:Y:S01]  /*1e60*/  @P1 FFMA.FTZ R47, R9, R61.reuse, R52.reuse ;  /* 0x0000003d092f1223 */ /* 0x180fe20000010034 */
[----:B------:R-:W-:Y:S01]  /*1e70*/  @P1 FFMA.FTZ R52, R58, R61, R52 ;  /* 0x0000003d3a341223 */ /* 0x000fe20000010034 */
[----:B------:R-:W-:Y:S02]  /*1e80*/  SHF.L.U32 R61, R15, 0x10, RZ ;  /* 0x000000100f3d7819 */ /* 0x000fe400000006ff */
[----:B------:R-:W-:Y:S01]  /*1e90*/  @P1 FADD.FTZ R47, R10, -R47 ;  /* 0x8000002f0a2f1221 */ /* 0x000fe20000010000 */
[----:B------:R-:W-:Y:S01]  /*1ea0*/  @P2 F2FP.BF16.F32.PACK_AB R65, RZ, R46 ;  /* 0x0000002eff41223e */ /* 0x000fe200000010ff */
[----:B------:R-:W-:Y:S02]  /*1eb0*/  @P1 FADD.FTZ R52, R57, -R52 ;  /* 0x8000003439341221 */ /* 0x000fe40000010000 */
[----:B------:R-:W-:Y:S01]  /*1ec0*/  @P1 FFMA.FTZ R66, R53, R47, R66 ;  /* 0x0000002f35421223 */ /* 0x000fe20000010042 */
[----:B------:R-:W-:Y:S01]  /*1ed0*/  @P2 PRMT R41, R41, 0x5410, R65 ;  /* 0x0000541029292816 */ /* 0x000fe20000000041 */
[----:B------:R-:W0:Y:S03]  /*1ee0*/  @P2 LDC R47, c[0x0][0x40c] ;  /* 0x00010300ff2f2b82 */ /* 0x000e260000000800 */
[----:B------:R-:W-:-:S04]  /*1ef0*/  F2FP.BF16.F32.PACK_AB R46, RZ, R66 ;  /* 0x00000042ff2e723e */ /* 0x000fc800000010ff */
[----:B------:R-:W-:Y:S01]  /*1f00*/  PRMT R46, R46, 0x5410, R64 ;  /* 0x000054102e2e7816 */ /* 0x000fe20000000040 */
[----:B0-----:R-:W-:Y:S02]  /*1f10*/  @P2 FMUL.FTZ R66, R66, R47 ;  /* 0x0000002f42422220 */ /* 0x001fe40000410000 */
[----:B------:R-:W0:Y:S03]  /*1f20*/  @P2 LDC R47, c[0x0][0x40c] ;  /* 0x00010300ff2f2b82 */ /* 0x000e260000000800 */
[----:B------:R-:W-:-:S04]  /*1f30*/  @P2 F2FP.BF16.F32.PACK_AB R66, RZ, R66 ;  /* 0x00000042ff42223e */ /* 0x000fc800000010ff */
[----:B------:R-:W-:Y:S01]  /*1f40*/  @P2 PRMT R42, R66, 0x7610, R42 ;  /* 0x00007610422a2816 */ /* 0x000fe2000000002a */
[----:B0-----:R-:W-:Y:S01]  /*1f50*/  @P2 FMUL.FTZ R47, R68, R47 ;  /* 0x0000002f442f2220 */ /* 0x001fe20000410000 */
[----:B------:R-:W-:Y:S02]  /*1f60*/  @P1 FADD.FTZ R68, R56, -R67 ;  /* 0x8000004338441221 */ /* 0x000fe40000010000 */
[----:B------:R-:W0:Y:S02]  /*1f70*/  @P2 LDC R67, c[0x0][0x40c] ;  /* 0x00010300ff432b82 */ /* 0x000e240000000800 */
[----:B------:R-:W-:Y:S01]  /*1f80*/  @P1 FFMA.FTZ R61, R53, R68, R61 ;  /* 0x00000044353d1223 */ /* 0x000fe2000001003d */
[----:B------:R-:W-:-:S04]  /*1f90*/  PRMT R68, R15, 0x7632, R68 ;  /* 0x000076320f447816 */ /* 0x000fc80000000044 */
[----:B------:R-:W-:-:S05]  /*1fa0*/  SHF.L.U32 R68, R68, 0x10, RZ ;  /* 0x0000001044447819 */ /* 0x000fca00000006ff */
[----:B------:R-:W-:Y:S02]  /*1fb0*/  @P1 FFMA.FTZ R68, R53, R52, R68 ;  /* 0x0000003435441223 */ /* 0x000fe40000010044 */
[----:B------:R-:W1:Y:S02]  /*1fc0*/  @P2 LDC R52, c[0x0][0x40c] ;  /* 0x00010300ff342b82 */ /* 0x000e640000000800 */
[----:B-1----:R-:W-:Y:S01]  /*1fd0*/  @P2 FMUL.FTZ R53, R61, R52 ;  /* 0x000000343d352220 */ /* 0x002fe20000410000 */
[C---:B0-----:R-:W-:Y:S01]  /*1fe0*/  @P2 FMUL.FTZ R52, R68.reuse, R67 ;  /* 0x0000004344342220 */ /* 0x041fe20000410000 */
[----:B------:R-:W-:Y:S02]  /*1ff0*/  @P2 F2FP.BF16.F32.PACK_AB R67, RZ, R47 ;  /* 0x0000002fff43223e */ /* 0x000fe400000010ff */
[----:B------:R-:W-:Y:S02]  /*2000*/  F2FP.BF16.F32.PACK_AB R47, R68, R61 ;  /* 0x0000003d442f723e */ /* 0x000fe400000010ff */
[----:B------:R-:W-:-:S02]  /*2010*/  @P2 F2FP.BF16.F32.PACK_AB R53, RZ, R53 ;  /* 0x00000035ff35223e */ /* 0x000fc400000010ff */
[----:B------:R-:W-:Y:S02]  /*2020*/  @P2 F2FP.BF16.F32.PACK_AB R52, RZ, R52 ;  /* 0x00000034ff34223e */ /* 0x000fe400000010ff */
[----:B------:R-:W-:Y:S02]  /*2030*/  @P2 PRMT R43, R53, 0x7610, R43 ;  /* 0x00007610352b2816 */ /* 0x000fe4000000002b */
[----:B------:R-:W-:Y:S02]  /*2040*/  @P2 PRMT R42, R42, 0x5410, R67 ;  /* 0x000054102a2a2816 */ /* 0x000fe40000000043 */
[----:B------:R-:W-:-:S07]  /*2050*/  @P2 PRMT R43, R43, 0x5410, R52 ;  /* 0x000054102b2b2816 */ /* 0x000fce0000000034 */
.L_x_1234:
[----:B------:R-:W-:Y:S05]  /*2060*/  BSYNC.RECONVERGENT B2 ;  /* 0x0000000000027941 */ /* 0x000fea0003800200 */
.L_x_1231:
        /* <DEDUP_REMOVED lines=13> */
.L_x_1236:
[----:B------:R1:W-:Y:S02]  /*2140*/  @P2 STG.E.128 desc[UR6][R52.64], R40 ;  /* 0x0000002834002986 */ /* 0x0003e4000c101d06 */
.L_x_1230:
[----:B------:R-:W-:Y:S05]  /*2150*/  BSYNC.RECONVERGENT B1 ;  /* 0x0000000000017941 */ /* 0x000fea0003800200 */
.L_x_1229:
[----:B-1----:R-:W1:Y:S02]  /*2160*/  LDC.64 R52, c[0x0][0x380] ;  /* 0x0000e000ff347b82 */ /* 0x002e640000000a00 */
[----:B-1----:R-:W-:-:S05]  /*2170*/  IMAD R5, R52, 0x4, R5 ;  /* 0x0000000434057824 */ /* 0x002fca00078e0205 */
[----:B------:R-:W-:-:S13]  /*2180*/  ISETP.GE.AND P1, PT, R5, R53, PT ;  /* 0x000000350500720c */ /* 0x000fda0003f26270 */
[----:B------:R-:W-:Y:S05]  /*2190*/  @!P1 BRA `(.L_x_1237) ;  /* 0xffffffe0003c9947 */ /* 0x000fea000383ffff */
.L_x_1224:
[----:B------:R-:W-:Y:S05]  /*21a0*/  BSYNC B0 ;  /* 0x0000000000007941 */ /* 0x000fea0003800000 */
.L_x_1223:
[----:B------:R-:W1:Y:S01]  /*21b0*/  S2R R3, SR_CgaCtaId ;  /* 0x0000000000037919 */ /* 0x000e620000008800 */
        /* <DEDUP_REMOVED lines=8> */
[----:B-1----:R-:W-:-:S04]  /*2240*/  LEA R3, R3, R2, 0x18 ;  /* 0x0000000203037211 */ /* 0x002fc800078ec0ff */
[CC--:B------:R-:W-:Y:S02]  /*2250*/  LEA R2, R0.reuse, R3.reuse, 0x5 ;  /* 0x0000000300027211 */ /* 0x0c0fe400078e28ff */
[----:B------:R-:W-:-:S03]  /*2260*/  LEA R3, R0, R3, 0x2 ;  /* 0x0000000300037211 */ /* 0x000fc600078e10ff */
[----:B------:R-:W-:Y:S04]  /*2270*/  STS.128 [R2], R28 ;  /* 0x0000001c02007388 */ /* 0x000fe80000000c00 */
[----:B------:R-:W-:Y:S01]  /*2280*/  STS.128 [R2+0x10], R24 ;  /* 0x0000101802007388 */ /* 0x000fe20000000c00 */
[----:B------:R-:W-:Y:S06]  /*2290*/  BAR.SYNC.DEFER_BLOCKING 0x0 ;  /* 0x0000000000007b1d */ /* 0x000fec0000010000 */
[----:B------:R-:W1:Y:S04]  /*22a0*/  LDS R4, [R3] ;  /* 0x0000000003047984 */ /* 0x000e680000000800 */
[----:B------:R-:W3:Y:S04]  /*22b0*/  LDS R7, [R3+0x400] ;  /* 0x0004000003077984 */ /* 0x000ee80000000800 */
[----:B------:R-:W0:Y:S04]  /*22c0*/  LDS R5, [R3+0x200] ;  /* 0x0002000003057984 */ /* 0x000e280000000800 */
[----:B------:R-:W4:Y:S04]  /*22d0*/  LDS R6, [R3+0x600] ;  /* 0x0006000003067984 */ /* 0x000f280000000800 */
[----:B------:R-:W2:Y:S04]  /*22e0*/  LDS R9, [R3+0x800] ;  /* 0x0008000003097984 */ /* 0x000ea80000000800 */
[----:B------:R-:W2:Y:S04]  /*22f0*/  LDS R8, [R3+0xa00] ;  /* 0x000a000003087984 */ /* 0x000ea80000000800 */
[----:B------:R-:W2:Y:S04]  /*2300*/  LDS R11, [R3+0xc00] ;  /* 0x000c0000030b7984 */ /* 0x000ea80000000800 */
[----:B------:R-:W2:Y:S01]  /*2310*/  LDS R13, [R3+0xe00] ;  /* 0x000e0000030d7984 */ /* 0x000ea20000000800 */
[----:B------:R-:W-:Y:S01]  /*2320*/  BAR.SYNC.DEFER_BLOCKING 0x0 ;  /* 0x0000000000007b1d */ /* 0x000fe20000010000 */
[----:B-1----:R-:W-:-:S04]  /*2330*/  FADD.FTZ R4, RZ, R4 ;  /* 0x00000004ff047221 */ /* 0x002fc80000010000 */
[----:B---3--:R-:W-:Y:S01]  /*2340*/  FADD.FTZ R4, R4, R7 ;  /* 0x0000000704047221 */ /* 0x008fe20000010000 */
[----:B0-----:R-:W-:-:S04]  /*2350*/  FADD.FTZ R5, RZ, R5 ;  /* 0x00000005ff057221 */ /* 0x001fc80000010000 */
        /* <DEDUP_REMOVED lines=9> */
[----:B-1----:R-:W-:-:S04]  /*23f0*/  IADD3 R2, P1, PT, R19, R0, RZ ;  /* 0x0000000013027210 */ /* 0x002fc80007f3e0ff */
[----:B------:R-:W-:Y:S01]  /*2400*/  IADD3.X R19, PT, PT, RZ, RZ, RZ, P1, !PT ;  /* 0x000000ffff137210 */ /* 0x000fe20000ffe4ff */
[----:B------:R-:W-:Y:S01]  /*2410*/  IMAD.SHL.U32 R0, R2, 0x4, RZ ;  /* 0x0000000402007824 */ /* 0x000fe200078e00ff */
[----:B------:R-:W-:Y:S02]  /*2420*/  ISETP.GE.U32.AND P1, PT, R14, 0x100, PT ;  /* 0x000001000e00780c */ /* 0x000fe40003f26070 */
[----:B------:R-:W-:Y:S02]  /*2430*/  SHF.L.U64.HI R2, R2, 0x2, R19 ;  /* 0x0000000202027819 */ /* 0x000fe40000010213 */
[C---:B------:R-:W-:Y:S01]  /*2440*/  IADD3 R14, P2, PT, R0.reuse, UR14, RZ ;  /* 0x0000000e000e7c10 */ /* 0x040fe2000ff5e0ff */
[----:B------:R-:W0:Y:S01]  /*2450*/  LDS R10, [R3] ;  /* 0x00000000030a7984 */ /* 0x000e220000000800 */
[----:B------:R-:W-:-:S03]  /*2460*/  IADD3 R0, P3, PT, R0, UR12, RZ ;  /* 0x0000000c00007c10 */ /* 0x000fc6000ff7e0ff */
[----:B------:R-:W1:Y:S01]  /*2470*/  LDS R15, [R3+0x400] ;  /* 0x00040000030f7984 */ /* 0x000e620000000800 */
[----:B------:R-:W-:Y:S02]  /*2480*/  IADD3.X R7, PT, PT, R2, UR13, RZ, P3, !PT ;  /* 0x0000000d02077c10 */ /* 0x000fe40009ffe4ff */
[----:B------:R-:W-:Y:S01]  /*2490*/  @P0 MOV R4, R0 ;  /* 0x0000000000040202 */ /* 0x000fe20000000f00 */
[----:B------:R-:W2:Y:S01]  /*24a0*/  LDS R27, [R3+0x800] ;  /* 0x00080000031b7984 */ /* 0x000ea20000000800 */
[----:B------:R-:W-:Y:S02]  /*24b0*/  @P0 IADD3 R0, P3, PT, R0, 0x200, RZ ;  /* 0x0000020000000810 */ /* 0x000fe40007f7e0ff */
[-C--:B------:R-:W-:Y:S01]  /*24c0*/  @P0 MOV R5, R7.reuse ;  /* 0x0000000700050202 */ /* 0x080fe20000000f00 */
[----:B------:R-:W3:Y:S01]  /*24d0*/  LDS R12, [R3+0x200] ;  /* 0x00020000030c7984 */ /* 0x000ee20000000800 */
[----:B------:R-:W-:-:S03]  /*24e0*/  @P0 IADD3.X R7, PT, PT, RZ, R7, RZ, P3, !PT ;  /* 0x00000007ff070210 */ /* 0x000fc60001ffe4ff */
[----:B------:R-:W4:Y:S04]  /*24f0*/  LDS R31, [R3+0xc00] ;  /* 0x000c0000031f7984 */ /* 0x000f280000000800 */
        /* <DEDUP_REMOVED lines=8> */
[----:B------:R-:W-:Y:S02]  /*2580*/  @P0 IADD3 R14, P2, PT, R14, 0x200, RZ ;  /* 0x000002000e0e0810 */ /* 0x000fe40007f5e0ff */
[----:B------:R-:W-:Y:S01]  /*2590*/  @P0 MOV R3, R15 ;  /* 0x0000000f00030202 */ /* 0x000fe20000000f00 */
[----:B---3--:R-:W-:Y:S02]  /*25a0*/  FADD.FTZ R12, RZ, R12 ;  /* 0x0000000cff0c7221 */ /* 0x008fe40000010000 */
[----:B------:R-:W-:-:S02]  /*25b0*/  @P0 IMAD.X R15, RZ, RZ, R15, P2 ;  /* 0x000000ffff0f0224 */ /* 0x000fc400010e060f */
        /* <DEDUP_REMOVED lines=8> */
[----:B-1----:R-:W-:Y:S01]  /*2640*/  MOV R4, R0 ;  /* 0x0000000000047202 */ /* 0x002fe20000000f00 */
[----:B------:R-:W-:Y:S01]  /*2650*/  IMAD.MOV.U32 R5, RZ, RZ, R7 ;  /* 0x000000ffff057224 */ /* 0x000fe200078e0007 */
[----:B------:R-:W-:Y:S06]  /*2660*/  @!P1 EXIT ;  /* 0x000000000000994d */ /* 0x000fec0003800000 */
[----:B------:R-:W-:Y:S04]  /*2670*/  STG.E desc[UR6][R2.64], R17 ;  /* 0x0000001102007986 */ /* 0x000fe8000c101906 */
[----:B------:R-:W-:Y:S01]  /*2680*/  STG.E desc[UR6][R4.64], R13 ;  /* 0x0000000d04007986 */ /* 0x000fe2000c101906 */
[----:B------:R-:W-:Y:S05]  /*2690*/  EXIT ;  /* 0x000000000000794d */ /* 0x000fea0003800000 */
.L_x_1228:
[----:B------:R-:W-:Y:S01]  /*26a0*/  HFMA2 R63, -RZ, RZ, 0, 5.9604644775390625e-08 ;  /* 0x00000001ff3f7431 */ /* 0x000fe200000001ff */
[----:B------:R-:W-:Y:S01]  /*26b0*/  BSSY B1, `(.L_x_1238) ;  /* 0x0000006000017945 */ /* 0x000fe20003800000 */
[----:B------:R-:W-:Y:S02]  /*26c0*/  MOV R61, 0x1f ;  /* 0x0000001f003d7802 */ /* 0x000fe40000000f00 */
[----:B------:R-:W-:-:S07]  /*26d0*/  MOV R52, 0xffffffff ;  /* 0xffffffff00347802 */ /* 0x000fce0000000f00 */
[----:B------:R-:W-:Y:S05]  /*26e0*/  WARPSYNC.COLLECTIVE R52, `(.L_x_1239) ;  /* 0x0000000034087348 */ /* 0x000fea0003c00000 */
[----:B------:R0:W1:Y:S02]  /*26f0*/  SHFL.BFLY P1, R65, R66, R63, R61 ;  /* 0x0c00003f42417389 */ /* 0x000064000002003d */
[----:B01----:R-:W-:Y:S05]  /*2700*/  ENDCOLLECTIVE ;  /* 0x000000000000791b */ /* 0x003fea0003800000 */
.L_x_1239:
[----:B------:R-:W-:Y:S05]  /*2710*/  BSYNC B1 ;  /* 0x0000000000017941 */ /* 0x000fea0003800000 */
.L_x_1238:
[----:B------:R-:W-:Y:S02]  /*2720*/  HFMA2 R61, -RZ, RZ, 0, 1.847743988037109375e-06 ;  /* 0x0000001fff3d7431 */ /* 0x000fe400000001ff */
[----:B------:R-:W-:Y:S01]  /*2730*/  FADD.FTZ R64, R65, R66 ;  /* 0x0000004241407221 */ /* 0x000fe20000010000 */
[----:B------:R-:W-:Y:S01]  /*2740*/  MOV R66, R59 ;  /* 0x0000003b00427202 */ /* 0x000fe20000000f00 */
[----:B------:R-:W-:Y:S01]  /*2750*/  IMAD.MOV.U32 R63, RZ, RZ, 0x1 ;  /* 0x00000001ff3f7424 */ /* 0x000fe200078e00ff */
[----:B------:R-:W-:-:S07]  /*2760*/  MOV R52, 0xffffffff ;  /* 0xffffffff00347802 */ /* 0x000fce0000000f00 */
[----:B------:R-:W-:Y:S05]  /*2770*/  WARPSYNC.COLLECTIVE R52, `(.L_x_1240) ;  /* 0x0000000034087348 */ /* 0x000fea0003c00000 */
[----:B------:R0:W1:Y:S02]  /*2780*/  SHFL.BFLY P1, R65, R66, R63, R61 ;  /* 0x0c00003f42417389 */ /* 0x000064000002003d */
[----:B01----:R-:W-:Y:S05]  /*2790*/  ENDCOLLECTIVE ;  /* 0x000000000000791b */ /* 0x003fea0003800000 */
.L_x_1240:
[----:B------:R-:W-:Y:S01]  /*27a0*/  MOV R66, R64 ;  /* 0x0000004000427202 */ /* 0x000fe20000000f00 */
[----:B------:R-:W-:Y:S01]  /*27b0*/  IMAD.MOV.U32 R63, RZ, RZ, 0x2 ;  /* 0x00000002ff3f7424 */ /* 0x000fe200078e00ff */
[----:B------:R-:W-:-:S07]  /*27c0*/  MOV R68, R65 ;  /* 0x0000004100447202 */ /* 0x000fce0000000f00 */
[----:B------:R-:W-:Y:S05]  /*27d0*/  WARPSYNC.COLLECTIVE R52, `(.L_x_1241) ;  /* 0x0000000034087348 */ /* 0x000fea0003c00000 */
[----:B------:R0:W1:Y:S02]  /*27e0*/  SHFL.BFLY P1, R65, R66, R63, R61 ;  /* 0x0c00003f42417389 */ /* 0x000064000002003d */
[----:B01----:R-:W-:Y:S05]  /*27f0*/  ENDCOLLECTIVE ;  /* 0x000000000000791b */ /* 0x003fea0003800000 */
.L_x_1241:
[----:B------:R-:W-:-:S05]  /*2800*/  FADD.FTZ R69, R68, R59 ;  /* 0x0000003b44457221 */ /* 0x000fca0000010000 */
[----:B------:R-:W-:Y:S01]  /*2810*/  MOV R66, R69 ;  /* 0x0000004500427202 */ /* 0x000fe20000000f00 */
[----:B------:R-:W-:-:S07]  /*2820*/  FADD.FTZ R67, R64, R65 ;  /* 0x0000004140437221 */ /* 0x000fce0000010000 */
[----:B------:R-:W-:Y:S05]  /*2830*/  WARPSYNC.COLLECTIVE R52, `(.L_x_1242) ;  /* 0x0000000034087348 */ /* 0x000fea0003c00000 */
[----:B------:R0:W1:Y:S02]  /*2840*/  SHFL.BFLY P1, R65, R66, R63, R61 ;  /* 0x0c00003f42417389 */ /* 0x000064000002003d */
[----:B01----:R-:W-:Y:S05]  /*2850*/  ENDCOLLECTIVE ;  /* 0x000000000000791b */ /* 0x003fea0003800000 */
.L_x_1242:
[----:B------:R-:W-:Y:S01]  /*2860*/  HFMA2 R63, -RZ, RZ, 0, 2.384185791015625e-07 ;  /* 0x00000004ff3f7431 */ /* 0x000fe200000001ff */
[----:B------:R-:W-:Y:S02]  /*2870*/  MOV R66, R67 ;  /* 0x0000004300427202 */ /* 0x000fe40000000f00 */
[----:B------:R-:W-:-:S07]  /*2880*/  MOV R68, R65 ;  /* 0x0000004100447202 */ /* 0x000fce0000000f00 */
[----:B------:R-:W-:Y:S05]  /*2890*/  WARPSYNC.COLLECTIVE R52, `(.L_x_1243) ;  /* 0x0000000034087348 */ /* 0x000fea0003c00000 */
[----:B------:R0:W1:Y:S02]  /*28a0*/  SHFL.BFLY P1, R65, R66, R63, R61 ;  /* 0x0c00003f42417389 */ /* 0x000064000002003d */
[----:B01----:R-:W-:Y:S05]  /*28b0*/  ENDCOLLECTIVE ;  /* 0x000000000000791b */ /* 0x003fea0003800000 */
.L_x_1243:
[----:B------:R-:W-:-:S04]  /*28c0*/  FADD.FTZ R71, R69, R68 ;  /* 0x0000004445477221 */ /* 0x000fc80000010000 */
[----:B------:R-:W-:Y:S02]  /*28d0*/  IMAD.MOV.U32 R66, RZ, RZ, R71 ;  /* 0x000000ffff427224 */ /* 0x000fe400078e0047 */
[----:B------:R-:W-:-:S07]  /*28e0*/  FADD.FTZ R68, R67, R65 ;  /* 0x0000004143447221 */ /* 0x000fce0000010000 */
[----:B------:R-:W-:Y:S05]  /*28f0*/  WARPSYNC.COLLECTIVE R52, `(.L_x_1244) ;  /* 0x0000000034087348 */ /* 0x000fea0003c00000 */
[----:B------:R0:W1:Y:S02]  /*2900*/  SHFL.BFLY P1, R65, R66, R63, R61 ;  /* 0x0c00003f42417389 */ /* 0x000064000002003d */
[----:B01----:R-:W-:Y:S05]  /*2910*/  ENDCOLLECTIVE ;  /* 0x000000000000791b */ /* 0x003fea0003800000 */
.L_x_1244:
[----:B------:R-:W-:Y:S01]  /*2920*/  HFMA2 R63, -RZ, RZ, 0, 4.76837158203125e-07 ;  /* 0x00000008ff3f7431 */ /* 0x000fe200000001ff */
[----:B------:R-:W-:Y:S02]  /*2930*/  MOV R66, R68 ;  /* 0x0000004400427202 */ /* 0x000fe40000000f00 */
[----:B------:R-:W-:-:S07]  /*2940*/  MOV R70, R65 ;  /* 0x0000004100467202 */ /* 0x000fce0000000f00 */
[----:B------:R-:W-:Y:S05]  /*2950*/  WARPSYNC.COLLECTIVE R52, `(.L_x_1245) ;  /* 0x0000000034087348 */ /* 0x000fea0003c00000 */
[----:B------:R0:W1:Y:S02]  /*2960*/  SHFL.BFLY P1, R65, R66, R63, R61 ;  /* 0x0c00003f42417389 */ /* 0x000064000002003d */
[----:B01----:R-:W-:Y:S05]  /*2970*/  ENDCOLLECTIVE ;  /* 0x000000000000791b */ /* 0x003fea0003800000 */
.L_x_1245:
[----:B------:R-:W-:-:S05]  /*2980*/  FADD.FTZ R72, R71, R70 ;  /* 0x0000004647487221 */ /* 0x000fca0000010000 */
[----:B------:R-:W-:Y:S01]  /*2990*/  MOV R66, R72 ;  /* 0x0000004800427202 */ /* 0x000fe20000000f00 */
[----:B------:R-:W-:-:S07]  /*29a0*/  FADD.FTZ R59, R68, R65 ;  /* 0x00000041443b7221 */ /* 0x000fce0000010000 */
[----:B------:R-:W-:Y:S05]  /*29b0*/  WARPSYNC.COLLECTIVE R52, `(.L_x_1246) ;  /* 0x0000000034087348 */ /* 0x000fea0003c00000 */
[----:B------:R0:W1:Y:S02]  /*29c0*/  SHFL.BFLY P1, R65, R66, R63, R61 ;  /* 0x0c00003f42417389 */ /* 0x000064000002003d */
[----:B01----:R-:W-:Y:S05]  /*29d0*/  ENDCOLLECTIVE ;  /* 0x000000000000791b */ /* 0x003fea0003800000 */
.L_x_1246:
[----:B------:R-:W-:Y:S01]  /*29e0*/  HFMA2 R63, -RZ, RZ, 0, 9.5367431640625e-07 ;  /* 0x00000010ff3f7431 */ /* 0x000fe200000001ff */
[----:B------:R-:W-:Y:S01]  /*29f0*/  MOV R66, R59 ;  /* 0x0000003b00427202 */ /* 0x000fe20000000f00 */
[----:B------:R-:W-:-:S07]  /*2a00*/  IMAD.MOV.U32 R73, RZ, RZ, R65 ;  /* 0x000000ffff497224 */ /* 0x000fce00078e0041 */
[----:B------:R-:W-:Y:S05]  /*2a10*/  WARPSYNC.COLLECTIVE R52, `(.L_x_1247) ;  /* 0x0000000034087348 */ /* 0x000fea0003c00000 */
[----:B------:R0:W1:Y:S02]  /*2a20*/  SHFL.BFLY P1, R65, R66, R63, R61 ;  /* 0x0c00003f42417389 */ /* 0x000064000002003d */
[----:B01----:R-:W-:Y:S05]  /*2a30*/  ENDCOLLECTIVE ;  /* 0x000000000000791b */ /* 0x003fea0003800000 */
.L_x_1247:
[----:B------:R-:W-:-:S05]  /*2a40*/  FADD.FTZ R64, R72, R73 ;  /* 0x0000004948407221 */ /* 0x000fca0000010000 */
[----:B------:R-:W-:Y:S02]  /*2a50*/  MOV R66, R64 ;  /* 0x0000004000427202 */ /* 0x000fe40000000f00 */
[----:B------:R-:W-:-:S07]  /*2a60*/  MOV R70, R65 ;  /* 0x0000004100467202 */ /* 0x000fce0000000f00 */
[----:B------:R-:W-:Y:S05]  /*2a70*/  WARPSYNC.COLLECTIVE R52, `(.L_x_1248) ;  /* 0x0000000034087348 */ /* 0x000fea0003c00000 */
[----:B------:R0:W1:Y:S02]  /*2a80*/  SHFL.BFLY P1, R65, R66, R63, R61 ;  /* 0x0c00003f42417389 */ /* 0x000064000002003d */
[----:B01----:R-:W-:Y:S05]  /*2a90*/  ENDCOLLECTIVE ;  /* 0x000000000000791b */ /* 0x003fea0003800000 */
.L_x_1248:
[----:B------:R-:W-:Y:S05]  /*2aa0*/  BRA `(.L_x_1249) ;  /* 0xffffffe000607947 */ /* 0x000fea000383ffff */
.L_x_1250:
        /* <DEDUP_REMOVED lines=13> */
.L_x_6378:


//--------------------- .text._ZN10layer_norm13ln_bwd_kernelINS_13Kernel_traitsIf13__nv_bfloat16S2_S2_fjLj256ELj1ELj4ELj1ELj16ENS_18Kernel_traits_baseILj256EfS2_S2_S2_fjLj128EEEEELb0ELb0ELb1ELb1EEEvNS_9BwdParamsE --------------------------
	.section	.text._ZN10layer_norm13ln_bwd_kernelINS_13Kernel_traitsIf13__nv_bfloat16S2_S2_fjLj256ELj1ELj4ELj1ELj16ENS_18Kernel_traits_baseILj256EfS2_S2_S2_fjLj128EEEEELb0ELb0ELb1ELb1EEEvNS_9BwdParamsE,"ax",@progbits
	.align	128
        .global         _ZN10layer_norm13ln_bwd_kernelINS_13Kernel_traitsIf13__nv_bfloat16S2_S2_fjLj256ELj1ELj4ELj1ELj16ENS_18Kernel_traits_baseILj256EfS2_S2_S2_fjLj128EEEEELb0ELb0ELb1ELb1EEEvNS_9BwdParamsE
        .type           _ZN10layer_norm13ln_bwd_kernelINS_13Kernel_traitsIf13__nv_bfloat16S2_S2_fjLj256ELj1ELj4ELj1ELj16ENS_18Kernel_traits_baseILj256EfS2_S2_S2_fjLj128EEEEELb0ELb0ELb1ELb1EEEvNS_9BwdParamsE,@function
        .size           _ZN10layer_norm13ln_bwd_kernelINS_13Kernel_traitsIf13__nv_bfloat16S2_S2_fjLj256ELj1ELj4ELj1ELj16ENS_18Kernel_traits_baseILj256EfS2_S2_S2_fjLj128EEEEELb0ELb0ELb1ELb1EEEvNS_9BwdParamsE,(.L_x_6379 - _ZN10layer_norm13ln_bwd_kernelINS_13Kernel_traitsIf13__nv_bfloat16S2_S2_fjLj256ELj1ELj4ELj1ELj16ENS_18Kernel_traits_baseILj256EfS2_S2_S2_fjLj128EEEEELb0ELb0ELb1ELb1EEEvNS_9BwdParamsE)
        .other          _ZN10layer_norm13ln_bwd_kernelINS_13Kernel_traitsIf13__nv_bfloat16S2_S2_fjLj256ELj1ELj4ELj1ELj16ENS_18Kernel_traits_baseILj256EfS2_S2_S2_fjLj128EEEEELb0ELb0ELb1ELb1EEEvNS_9BwdParamsE,@"STO_CUDA_ENTRY STV_DEFAULT"
_ZN10layer_norm13ln_bwd_kernelINS_13Kernel_traitsIf13__nv_bfloat16S2_S2_fjLj256ELj1ELj4ELj1ELj16ENS_18Kernel_traits_baseILj256EfS2_S2_S2_fjLj128EEEEELb0ELb0ELb1ELb1EEEvNS_9BwdParamsE:
.text._ZN10layer_norm13ln_bwd_kernelINS_13Kernel_traitsIf13__nv_bfloat16S2_S2_fjLj256ELj1ELj4ELj1ELj16ENS_18Kernel_traits_baseILj256EfS2_S2_S2_fjLj128EEEEELb0ELb0ELb1ELb1EEEvNS_9BwdParamsE:
        /* <DEDUP_REMOVED lines=27> */
[----:B0-----:R-:W-:-:S05]  /*01b0*/  IMAD.WIDE.U32 R6, R2, 0x20, R6 ;  /* 0x0000002002067825 */ /* 0x001fca00078e0006 */
[----:B------:R0:W5:Y:S04]  /*01c0*/  LDG.E.128 R20, desc[UR6][R6.64] ;  /* 0x0000000606147981 */ /* 0x000168000c1e1d00 */
[----:B------:R0:W5:Y:S01]  /*01d0*/  LDG.E.128 R16, desc[UR6][R6.64+0x10] ;  /* 0x0000100606107981 */ /* 0x000162000c1e1d00 */
[----:B------:R-:W-:-:S07]  /*01e0*/  HFMA2 R39, -RZ, RZ, 0, 0 ;  /* 0x00000000ff277431 */ /* 0x000fce00000001ff */
.L_x_1262:
[----:B-1----:R-:W1:Y:S08]  /*01f0*/  LDC.64 R60, c[0x0][0x3f8] ;  /* 0x0000fe00ff3c7b82 */ /* 0x002e700000000a00 */
[----:B------:R-:W2:Y:S08]  /*0200*/  LDC.64 R54, c[0x0][0x3f0] ;  /* 0x0000fc00ff367b82 */ /* 0x000eb00000000a00 */
[----:B------:R-:W3:Y:S01]  /*0210*/  LDC.64 R64, c[0x0][0x3c8] ;  /* 0x0000f200ff407b82 */ /* 0x000ee20000000a00 */
[----:B-1----:R-:W-:-:S07]  /*0220*/  IMAD.WIDE R60, R4, 0x4, R60 ;  /* 0x00000004043c7825 */ /* 0x002fce00078e023c */
[----:B------:R-:W1:Y:S01]  /*0230*/  LDC.64 R62, c[0x0][0x3c0] ;  /* 0x0000f000ff3e7b82 */ /* 0x000e620000000a00 */
[----:B------:R-:W4:Y:S01]  /*0240*/  LDG.E R61, desc[UR6][R60.64] ;  /* 0x000000063c3d7981 */ /* 0x000f22000c1e1900 */
[----:B--2---:R-:W-:-:S06]  /*0250*/  IMAD.WIDE R54, R4, 0x4, R54 ;  /* 0x0000000404367825 */ /* 0x004fcc00078e0236 */
[----:B-----5:R2:W5:Y:S01]  /*0260*/  LDG.E R54, desc[UR6][R54.64] ;  /* 0x0000000636367981 */ /* 0x020562000c1e1900 */
[----:B---3--:R-:W-:-:S05]  /*0270*/  IMAD.WIDE R64, R4, 0x4, R64 ;  /* 0x0000000404407825 */ /* 0x008fca00078e0240 */
[----:B------:R2:W5:Y:S01]  /*0280*/  LDG.E R59, desc[UR6][R64.64] ;  /* 0x00000006403b7981 */ /* 0x000562000c1e1900 */
[----:B------:R-:W-:Y:S01]  /*0290*/  BSSY.RECONVERGENT B1, `(.L_x_1253) ;  /* 0x000007b000017945 */ /* 0x000fe20003800200 */
[----:B------:R-:W-:Y:S02]  /*02a0*/  CS2R R66, SRZ ;  /* 0x0000000000427805 */ /* 0x000fe4000001ff00 */
[----:B----4-:R-:W-:-:S13]  /*02b0*/  ISETP.GE.AND P2, PT, R61, 0x1, PT ;  /* 0x000000013d00780c */ /* 0x010fda0003f46270 */
[----:B-12---:R-:W-:Y:S05]  /*02c0*/  @!P2 BRA `(.L_x_1254) ;  /* 0x0000000400aca947 */ /* 0x006fea0003800000 */
[C---:B------:R-:W-:Y:S01]  /*02d0*/  IMAD R0, R4.reuse, UR8, RZ ;  /* 0x0000000804007c24 */ /* 0x040fe2000f8e02ff */
[----:B------:R-:W1:Y:S01]  /*02e0*/  LDC.64 R8, c[0x0][0x3a8] ;  /* 0x0000ea00ff087b82 */ /* 0x000e620000000a00 */
[----:B------:R-:W-:-:S03]  /*02f0*/  IMAD.WIDE R62, R4, 0x4, R62 ;  /* 0x00000004043e7825 */ /* 0x000fc600078e023e */
[----:B------:R-:W-:Y:S02]  /*0300*/  SHF.R.S32.HI R3, RZ, 0x1f, R0 ;  /* 0x0000001fff037819 */ /* 0x000fe40000011400 */
[----:B------:R-:W2:Y:S02]  /*0310*/  LDG.E R58, desc[UR6][R62.64] ;  /* 0x000000063e3a7981 */ /* 0x000ea4000c1e1900 */
[----:B------:R-:W-:Y:S01]  /*0320*/  LEA.HI R3, R3, R0, RZ, 0x3 ;  /* 0x0000000003037211 */ /* 0x000fe200078f18ff */
[----:B0-----:R-:W0:Y:S03]  /*0330*/  LDC.64 R6, c[0x0][0x428] ;  /* 0x00010a00ff067b82 */ /* 0x001e260000000a00 */
[----:B------:R-:W-:Y:S02]  /*0340*/  LEA.HI.SX32 R0, R3, R2, 0x1d ;  /* 0x0000000203007211 */ /* 0x000fe400078feaff */
[----:B------:R-:W-:-:S05]  /*0350*/  IADD3 R3, PT, PT, R61, -0x1, RZ ;  /* 0xffffffff3d037810 */ /* 0x000fca0007ffe0ff */
[----:B------:R-:W-:-:S05]  /*0360*/  IMAD R3, R3, UR8, RZ ;  /* 0x0000000803037c24 */ /* 0x000fca000f8e02ff */
[----:B------:R-:W-:Y:S01]  /*0370*/  SHF.R.S32.HI R48, RZ, 0x1f, R3 ;  /* 0x0000001fff307819 */ /* 0x000fe20000011403 */
[----:B-1----:R-:W-:-:S03]  /*0380*/  IMAD.WIDE.U32 R8, R0, 0x10, R8 ;  /* 0x0000001000087825 */ /* 0x002fc600078e0008 */
[----:B------:R-:W-:-:S03]  /*0390*/  LEA.HI R3, R48, R3, RZ, 0x3 ;  /* 0x0000000330037211 */ /* 0x000fc600078f18ff */
[----:B------:R-:W3:Y:S01]  /*03a0*/  LDG.E.128 R8, desc[UR6][R8.64] ;  /* 0x0000000608087981 */ /* 0x000ee2000c1e1d00 */
[----:B------:R-:W-:-:S05]  /*03b0*/  LEA.HI.SX32 R3, R3, R2, 0x1d ;  /* 0x0000000203037211 */ /* 0x000fca00078feaff */
[----:B0-----:R-:W-:-:S05]  /*03c0*/  IMAD.WIDE.U32 R6, R3, 0x10, R6 ;  /* 0x0000001003067825 */ /* 0x001fca00078e0006 */
[----:B------:R0:W4:Y:S01]  /*03d0*/  LDG.E.128 R48, desc[UR6][R6.64] ;  /* 0x0000000606307981 */ /* 0x000122000c1e1d00 */
[----:B------:R-:W-:Y:S02]  /*03e0*/  MOV R55, UR16 ;  /* 0x0000001000377c02 */ /* 0x000fe40008000f00 */
[----:B------:R-:W-:Y:S02]  /*03f0*/  MOV R57, UR17 ;  /* 0x0000001100397c02 */ /* 0x000fe40008000f00 */
[----:B------:R-:W-:-:S04]  /*0400*/  ISETP.NE.U32.AND P0, PT, R55, RZ, PT ;  /* 0x000000ff3700720c */ /* 0x000fc80003f05070 */
[----:B------:R-:W-:-:S13]  /*0410*/  ISETP.NE.AND.EX P0, PT, R57, RZ, PT, P0 ;  /* 0x000000ff3900720c */ /* 0x000fda0003f05300 */
[----:B------:R-:W1:Y:S02]  /*0420*/  @P0 LDC.64 R2, c[0x0][0x438] ;  /* 0x00010e00ff020b82 */ /* 0x000e640000000a00 */
[----:B-1----:R-:W-:-:S05]  /*0430*/  @P0 IMAD.WIDE.U32 R2, R0, 0x10, R2 ;  /* 0x0000001000020825 */ /* 0x002fca00078e0002 */
[----:B------:R1:W5:Y:S01]  /*0440*/  @P0 LDG.E.128 R12, desc[UR6][R2.64] ;  /* 0x00000006020c0981 */ /* 0x000362000c1e1d00 */
[----:B------:R-:W-:-:S04]  /*0450*/  ISETP.NE.AND P0, PT, RZ, UR9, PT ;  /* 0x00000009ff007c0c */ /* 0x000fc8000bf05270 */
[----:B--2---:R-:W-:Y:S02]  /*0460*/  FSEL R58, R58, RZ, !P0 ;  /* 0x000000ff3a3a7208 */ /* 0x004fe40004000000 */
[C---:B---3--:R-:W-:Y:S02]  /*0470*/  PRMT R0, R8.reuse, 0x7632, R0 ;  /* 0x0000763208007816 */ /* 0x048fe40000000000 */
[----:B------:R-:W-:Y:S02]  /*0480*/  SHF.L.U32 R5, R8, 0x10, RZ ;  /* 0x0000001008057819 */ /* 0x000fe400000006ff */
[C---:B0-----:R-:W-:Y:S01]  /*0490*/  PRMT R7, R9.reuse, 0x7632, R7 ;  /* 0x0000763209077816 */ /* 0x041fe20000000007 */
[----:B-1----:R-:W-:Y:S01]  /*04a0*/  IMAD.U32 R3, R0, 0x10000, RZ ;  /* 0x0001000000037824 */ /* 0x002fe200078e00ff */
[----:B------:R-:W-:Y:S02]  /*04b0*/  SHF.L.U32 R9, R9, 0x10, RZ ;  /* 0x0000001009097819 */ /* 0x000fe400000006ff */
[----:B------:R-:W-:-:S02]  /*04c0*/  PRMT R52, R10, 0x7632, R52 ;  /* 0x000076320a347816 */ /* 0x000fc40000000034 */
[C---:B------:R-:W-:Y:S01]  /*04d0*/  PRMT R56, R11.reuse, 0x7632, R56 ;  /* 0x000076320b387816 */ /* 0x040fe20000000038 */
[----:B------:R-:W-:Y:S01]  /*04e0*/  FADD.FTZ R6, -R58, R5 ;  /* 0x000000053a067221 */ /* 0x000fe20000010100 */
[----:B------:R-:W-:Y:S02]  /*04f0*/  SHF.L.U32 R11, R11, 0x10, RZ ;  /* 0x000000100b0b7819 */ /* 0x000fe400000006ff */
[C---:B----4-:R-:W-:Y:S02]  /*0500*/  PRMT R60, R48.reuse, 0x7632, R60 ;  /* 0x00007632303c7816 */ /* 0x050fe4000000003c */
[----:B------:R-:W-:Y:S01]  /*0510*/  SHF.L.U32 R63, R48, 0x10, RZ ;  /* 0x00000010303f7819 */ /* 0x000fe200000006ff */
[----:B------:R-:W-:Y:S01]  /*0520*/  FADD.FTZ R8, -R58, R9 ;  /* 0x000000093a087221 */ /* 0x000fe20000010100 */
[----:B------:R-:W-:Y:S01]  /*0530*/  SHF.L.U32 R5, R52, 0x10, RZ ;  /* 0x0000001034057819 */ /* 0x000fe200000006ff */
[----:B------:R-:W-:Y:S01]  /*0540*/  FADD.FTZ R2, -R58, R3 ;  /* 0x000000033a027221 */ /* 0x000fe20000010100 */
[----:B------:R-:W-:-:S02]  /*0550*/  PRMT R48, R49, 0x7632, R48 ;  /* 0x0000763231307816 */ /* 0x000fc40000000030 */
[----:B------:R-:W-:Y:S01]  /*0560*/  SHF.L.U32 R9, R56, 0x10, RZ ;  /* 0x0000001038097819 */ /* 0x000fe200000006ff */
[C-C-:B------:R-:W-:Y:S01]  /*0570*/  FADD.FTZ R56, -R58.reuse, R11.reuse ;  /* 0x0000000b3a387221 */ /* 0x140fe20000010100 */
[----:B------:R-:W-:Y:S01]  /*0580*/  PRMT R11, R51, 0x7632, R11 ;  /* 0x00007632330b7816 */ /* 0x000fe2000000000b */
[----:B------:R-:W-:Y:S01]  /*0590*/  FADD.FTZ R52, -R58, R5 ;  /* 0x000000053a347221 */ /* 0x000fe20000010100 */
[----:B------:R-:W-:Y:S01]  /*05a0*/  SHF.L.U32 R62, R48, 0x10, RZ ;  /* 0x00000010303e7819 */ /* 0x000fe200000006ff */
[----:B-----5:R-:W-:Y:S01]  /*05b0*/  FMUL.FTZ R3, R59, R6 ;  /* 0x000000063b037220 */ /* 0x020fe20000410000 */
[----:B------:R-:W-:Y:S01]  /*05c0*/  SHF.L.U32 R7, R7, 0x10, RZ ;  /* 0x0000001007077819 */ /* 0x000fe200000006ff */
[----:B------:R-:W-:Y:S01]  /*05d0*/  IMAD.U32 R60, R60, 0x10000, RZ ;  /* 0x000100003c3c7824 */ /* 0x000fe200078e00ff */
[----:B------:R-:W-:Y:S01]  /*05e0*/  SHF.L.U32 R49, R49, 0x10, RZ ;  /* 0x0000001031317819 */ /* 0x000fe200000006ff */
[C---:B------:R-:W-:Y:S01]  /*05f0*/  FMUL.FTZ R48, R59.reuse, R2 ;  /* 0x000000023b307220 */ /* 0x040fe20000410000 */
[----:B------:R-:W-:Y:S01]  /*0600*/  FMUL.FTZ R5, R59, R8 ;  /* 0x000000083b057220 */ /* 0x000fe20000410000 */
[----:B------:R-:W-:Y:S01]  /*0610*/  FMUL.FTZ R6, R20, R63 ;  /* 0x0000003f14067220 */ /* 0x000fe20000410000 */
[----:B------:R-:W-:Y:S01]  /*0620*/  SHF.L.U32 R53, R10, 0x10, RZ ;  /* 0x000000100a357819 */ /* 0x000fe200000006ff */
[----:B------:R-:W-:Y:S01]  /*0630*/  FADD.FTZ R33, R33, R60 ;  /* 0x0000003c21217221 */ /* 0x000fe20000010000 */
[----:B------:R-:W-:Y:S01]  /*0640*/  SHF.L.U32 R2, R11, 0x10, RZ ;  /* 0x000000100b027819 */ /* 0x000fe200000006ff */
        /* <DEDUP_REMOVED lines=8> */
[----:B------:R-:W-:Y:S01]  /*06d0*/  FADD.FTZ R10, -R58, R53 ;  /* 0x000000353a0a7221 */ /* 0x000fe20000010100 */
[----:B------:R-:W-:-:S02]  /*06e0*/  PRMT R64, R50, 0x7632, R64 ;  /* 0x0000763232407816 */ /* 0x000fc40000000040 */
[----:B------:R-:W-:Y:S01]  /*06f0*/  SHF.L.U32 R65, R50, 0x10, RZ ;  /* 0x0000001032417819 */ /* 0x000fe200000006ff */
[----:B------:R-:W-:Y:S01]  /*0700*/  FMUL.FTZ R50, R59, R0 ;  /* 0x000000003b327220 */ /* 0x000fe20000410000 */
[----:B------:R-:W-:Y:S01]  /*0710*/  SHF.L.U32 R53, R51, 0x10, RZ ;  /* 0x0000001033357819 */ /* 0x000fe200000006ff */
[----:B------:R-:W-:Y:S01]  /*0720*/  FADD.FTZ R51, R60, R11 ;  /* 0x0000000b3c337221 */ /* 0x000fe20000010000 */
[----:B------:R-:W-:Y:S01]  /*0730*/  FFMA.FTZ R0, R48, R11, R49 ;  /* 0x0000000b30007223 */ /* 0x000fe20000010031 */
[----:B------:R-:W-:Y:S01]  /*0740*/  FMUL.FTZ R49, R23, R62 ;  /* 0x0000003e17317220 */ /* 0x000fe20000410000 */
[----:B------:R-:W-:Y:S01]  /*0750*/  FADD.FTZ R58, -R58, R9 ;  /* 0x000000093a3a7221 */ /* 0x000fe20000010100 */
[----:B------:R-:W-:Y:S01]  /*0760*/  FADD.FTZ R60, R51, R8 ;  /* 0x00000008333c7221 */ /* 0x000fe20000010000 */
[----:B------:R-:W-:Y:S01]  /*0770*/  FFMA.FTZ R51, R5, R8, R0 ;  /* 0x0000000805337223 */ /* 0x000fe20000010000 */
[C---:B------:R-:W-:Y:S01]  /*0780*/  FMUL.FTZ R9, R59.reuse, R56 ;  /* 0x000000383b097220 */ /* 0x040fe20000410000 */
[----:B------:R-:W-:Y:S01]  /*0790*/  FMUL.FTZ R7, R59, R10 ;  /* 0x0000000a3b077220 */ /* 0x000fe20000410000 */
[----:B------:R-:W-:Y:S01]  /*07a0*/  FADD.FTZ R32, R32, R63 ;  /* 0x0000003f20207221 */ /* 0x000fe20000010000 */
[----:B------:R-:W-:Y:S01]  /*07b0*/  FFMA.FTZ R24, R3, R63, R24 ;  /* 0x0000003f03187223 */ /* 0x000fe20000010018 */
[----:B------:R-:W-:Y:S01]  /*07c0*/  SHF.L.U32 R56, R64, 0x10, RZ ;  /* 0x0000001040387819 */ /* 0x000fe200000006ff */
        /* <DEDUP_REMOVED lines=12> */
[----:B------:R-:W-:Y:S01]  /*0890*/  FADD.FTZ R53, R60, R51 ;  /* 0x000000333c357221 */ /* 0x000fe20000010000 */
[----:B------:R-:W-:Y:S01]  /*08a0*/  FFMA.FTZ R0, R52, R51, R63 ;  /* 0x0000003334007223 */ /* 0x000fe2000001003f */
[----:B------:R-:W-:-:S02]  /*08b0*/  FMUL.FTZ R58, R59, R58 ;  /* 0x0000003a3b3a7220 */ /* 0x000fc40000410000 */
[----:B------:R-:W-:Y:S01]  /*08c0*/  FADD.FTZ R60, R53, R56 ;  /* 0x00000038353c7221 */ /* 0x000fe20000010000 */
[----:B------:R-:W-:Y:S01]  /*08d0*/  FMUL.FTZ R53, R19, R2 ;  /* 0x0000000213357220 */ /* 0x000fe20000410000 */
        /* <DEDUP_REMOVED lines=10> */
.L_x_1254:
[----:B------:R-:W-:Y:S02]  /*0980*/  MOV R55, UR16 ;  /* 0x0000001000377c02 */ /* 0x000fe40008000f00 */
[----:B------:R-:W-:Y:S02]  /*0990*/  MOV R57, UR17 ;  /* 0x0000001100397c02 */ /* 0x000fe40008000f00 */
[----:B------:R-:W-:-:S04]  /*09a0*/  ISETP.NE.U32.AND P0, PT, R55, RZ, PT ;  /* 0x000000ff3700720c */ /* 0x000fc80003f05070 */
[----:B------:R-:W-:-:S13]  /*09b0*/  ISETP.NE.AND.EX P0, PT, R57, RZ, PT, P0 ;  /* 0x000000ff3900720c */ /* 0x000fda0003f05300 */
[----:B------:R-:W-:Y:S05]  /*09c0*/  @!P0 BRA `(.L_x_1255) ;  /* 0x00000000001c8947 */ /* 0x000fea0003800000 */
[----:B------:R-:W1:Y:S01]  /*09d0*/  LDC.64 R12, c[0x0][0x438] ;  /* 0x00010e00ff0c7b82 */ /* 0x000e620000000a00 */
[----:B------:R-:W-:-:S05]  /*09e0*/  IMAD R0, R4, UR8, RZ ;  /* 0x0000000804007c24 */ /* 0x000fca000f8e02ff */
[----:B------:R-:W-:-:S04]  /*09f0*/  SHF.R.S32.HI R15, RZ, 0x1f, R0 ;  /* 0x0000001fff0f7819 */ /* 0x000fc80000011400 */
[----:B------:R-:W-:-:S04]  /*0a00*/  LEA.HI R15, R15, R0, RZ, 0x3 ;  /* 0x000000000f0f7211 */ /* 0x000fc800078f18ff */
[----:B------:R-:W-:-:S05]  /*0a10*/  LEA.HI.SX32 R15, R15, R2, 0x1d ;  /* 0x000000020f0f7211 */ /* 0x000fca00078feaff */
[----:B-1----:R-:W-:-:S06]  /*0a20*/  IMAD.WIDE.U32 R12, R15, 0x10, R12 ;  /* 0x000000100f0c7825 */ /* 0x002fcc00078e000c */
[----:B------:R-:W5:Y:S02]  /*0a30*/  LDG.E.128 R12, desc[UR6][R12.64] ;  /* 0x000000060c0c7981 */ /* 0x000f64000c1e1d00 */
.L_x_1255:
[----:B------:R-:W-:Y:S05]  /*0a40*/  BSYNC.RECONVERGENT B1 ;  /* 0x0000000000017941 */ /* 0x000fea0003800200 */
.L_x_1253:
[----:B------:R-:W1:Y:S01]  /*0a50*/  S2R R0, SR_TID.X ;  /* 0x0000000000007919 */ /* 0x000e620000002100 */
[----:B------:R-:W-:Y:S01]  /*0a60*/  UMOV UR4, 0xffffffff ;  /* 0xffffffff00047882 */ /* 0x000fe20000000000 */
[----:B-----5:R-:W-:Y:S02]  /*0a70*/  ISETP.GE.AND P1, PT, R54, 0x1, PT ;  /* 0x000000013600780c */ /* 0x020fe40003f26270 */
[----:B-1----:R-:W-:Y:S01]  /*0a80*/  LOP3.LUT R2, R0, 0x1f, RZ, 0xc0, !PT ;  /* 0x0000001f00027812 */ /* 0x002fe200078ec0ff */
[----:B------:R-:W-:Y:S10]  /*0a90*/  BRA.DIV UR4, `(.L_x_1256) ;  /* 0x0000001a04907947 */ /* 0x000ff4000b800000 */
        /* <DEDUP_REMOVED lines=18> */
.L_x_1274:
[----:B------:R-:W4:Y:S01]  /*0bc0*/  @P1 LDC R63, c[0x0][0x388] ;  /* 0x0000e200ff3f1b82 */ /* 0x000f220000000800 */
[----:B------:R-:W-:Y:S01]  /*0bd0*/  @P1 IADD3 R54, PT, PT, R54, -0x1, RZ ;  /* 0xffffffff36361810 */ /* 0x000fe20007ffe0ff */
[----:B--2---:R-:W-:Y:S01]  /*0be0*/  FADD.FTZ R65, R66, R65 ;  /* 0x0000004142417221 */ /* 0x004fe20000010000 */
[----:B------:R-:W-:Y:S01]  /*0bf0*/  ISETP.NE.U32.AND P0, PT, R55, RZ, PT ;  /* 0x000000ff3700720c */ /* 0x000fe20003f05070 */
[----:B---3--:R-:W-:Y:S01]  /*0c00*/  FADD.FTZ R60, R73, R64 ;  /* 0x00000040493c7221 */ /* 0x008fe20000010000 */
[----:B------:R-:W-:Y:S01]  /*0c10*/  ISETP.NE.AND P3, PT, RZ, UR9, PT ;  /* 0x00000009ff007c0c */ /* 0x000fe2000bf65270 */
        /* <DEDUP_REMOVED lines=18> */
[----:B------:R-:W2:Y:S01]  /*0d40*/  @P1 LDC R63, c[0x0][0x40c] ;  /* 0x00010300ff3f1b82 */ /* 0x000ea20000000800 */
[-CC-:B------:R-:W-:Y:S01]  /*0d50*/  FFMA.FTZ R65, R3, R60.reuse, R57.reuse ;  /* 0x0000003c03417223 */ /* 0x180fe20000010039 */
[----:B------:R-:W-:Y:S01]  /*0d60*/  ISETP.GT.AND P0, PT, R61, RZ, PT ;  /* 0x000000ff3d00720c */ /* 0x000fe20003f04270 */
[-C--:B------:R-:W-:Y:S02]  /*0d70*/  FFMA.FTZ R64, R48, R60.reuse, R57 ;  /* 0x0000003c30407223 */ /* 0x080fe40000010039 */
[----:B------:R-:W-:Y:S01]  /*0d80*/  @P1 FADD.FTZ R62, R6, -R65 ;  /* 0x80000041063e1221 */ /* 0x000fe20000010000 */
[----:B------:R-:W-:Y:S01]  /*0d90*/  FFMA.FTZ R65, R7, R60, R57 ;  /* 0x0000003c07417223 */ /* 0x000fe20000010039 */
[----:B------:R-:W-:Y:S01]  /*0da0*/  @P1 FADD.FTZ R64, R11, -R64 ;  /* 0x800000400b401221 */ /* 0x000fe20000010000 */
[----:B------:R-:W3:Y:S01]  /*0db0*/  @P1 LDC R61, c[0x0][0x40c] ;  /* 0x00010300ff3d1b82 */ /* 0x000ee20000000800 */
[C---:B------:R-:W-:Y:S02]  /*0dc0*/  @P1 FMUL.FTZ R62, R59.reuse, R62 ;  /* 0x0000003e3b3e1220 */ /* 0x040fe40000410000 */
[----:B------:R-:W-:-:S03]  /*0dd0*/  @P1 FMUL.FTZ R64, R59, R64 ;  /* 0x000000403b401220 */ /* 0x000fc60000410000 */
[----:B------:R-:W-:-:S05]  /*0de0*/  @P1 FSEL R62, R62, RZ, P0 ;  /* 0x000000ff3e3e1208 */ /* 0x000fca0000000000 */
[----:B--2---:R-:W-:Y:S02]  /*0df0*/  @P1 FMUL.FTZ R62, R62, R63 ;  /* 0x0000003f3e3e1220 */ /* 0x004fe40000410000 */
[----:B------:R-:W2:Y:S03]  /*0e00*/  @P1 LDC R63, c[0x0][0x40c] ;  /* 0x00010300ff3f1b82 */ /* 0x000ea60000000800 */
[----:B------:R-:W-:-:S04]  /*0e10*/  @P1 F2FP.BF16.F32.PACK_AB R62, RZ, R62 ;  /* 0x0000003eff3e123e */ /* 0x000fc800000010ff */
[----:B------:R-:W-:Y:S02]  /*0e20*/  @P1 PRMT R40, R62, 0x7610, R40 ;  /* 0x000076103e281816 */ /* 0x000fe40000000028 */
[----:B------:R-:W-:-:S05]  /*0e30*/  @P1 FSEL R62, R64, RZ, P0 ;  /* 0x000000ff403e1208 */ /* 0x000fca0000000000 */
[----:B---3--:R-:W-:Y:S01]  /*0e40*/  @P1 FMUL.FTZ R62, R62, R61 ;  /* 0x0000003d3e3e1220 */ /* 0x008fe20000410000 */
[----:B------:R-:W-:-:S04]  /*0e50*/  FFMA.FTZ R61, R5, R60, R57 ;  /* 0x0000003c053d7223 */ /* 0x000fc80000010039 */
[----:B------:R-:W-:Y:S01]  /*0e60*/  @P1 FADD.FTZ R64, R8, -R61 ;  /* 0x8000003d08401221 */ /* 0x000fe20000010000 */
[----:B------:R-:W-:Y:S01]  /*0e70*/  @P1 F2FP.BF16.F32.PACK_AB R62, RZ, R62 ;  /* 0x0000003eff3e123e */ /* 0x000fe200000010ff */
[----:B------:R-:W3:Y:S02]  /*0e80*/  @P1 LDC R61, c[0x0][0x40c] ;  /* 0x00010300ff3d1b82 */ /* 0x000ee40000000800 */
[----:B------:R-:W-:Y:S01]  /*0e90*/  @P1 FMUL.FTZ R64, R59, R64 ;  /* 0x000000403b401220 */ /* 0x000fe20000410000 */
[----:B------:R-:W-:Y:S01]  /*0ea0*/  @P1 PRMT R40, R40, 0x5410, R62 ;  /* 0x0000541028281816 */ /* 0x000fe2000000003e */
[----:B------:R-:W-:Y:S01]  /*0eb0*/  @P1 FADD.FTZ R62, R10, -R65 ;  /* 0x800000410a3e1221 */ /* 0x000fe20000010000 */
[----:B------:R-:W-:Y:S02]  /*0ec0*/  FFMA.FTZ R65, R9, R60, R57 ;  /* 0x0000003c09417223 */ /* 0x000fe40000010039 */
[----:B------:R-:W-:Y:S01]  /*0ed0*/  @P1 FSEL R64, R64, RZ, P0 ;  /* 0x000000ff40401208 */ /* 0x000fe20000000000 */
[----:B------:R-:W-:-:S04]  /*0ee0*/  @P1 FMUL.FTZ R62, R59, R62 ;  /* 0x0000003e3b3e1220 */ /* 0x000fc80000410000 */
[----:B--2---:R-:W-:Y:S01]  /*0ef0*/  @P1 FMUL.FTZ R63, R64, R63 ;  /* 0x0000003f403f1220 */ /* 0x004fe20000410000 */
[----:B------:R-:W-:Y:S01]  /*0f00*/  FFMA.FTZ R64, R50, R60, R57 ;  /* 0x0000003c32407223 */ /* 0x000fe20000010039 */
[----:B------:R-:W-:-:S03]  /*0f10*/  @P1 FSEL R62, R62, RZ, P0 ;  /* 0x000000ff3e3e1208 */ /* 0x000fc60000000000 */
[----:B------:R-:W-:Y:S01]  /*0f20*/  @P1 FADD.FTZ R64, R49, -R64 ;  /* 0x8000004031401221 */ /* 0x000fe20000010000 */
[----:B------:R-:W-:-:S03]  /*0f30*/  @P1 F2FP.BF16.F32.PACK_AB R63, RZ, R63 ;  /* 0x0000003fff3f123e */ /* 0x000fc600000010ff */
[----:B------:R-:W-:Y:S01]  /*0f40*/  @P1 FMUL.FTZ R64, R59, R64 ;  /* 0x000000403b401220 */ /* 0x000fe20000410000 */
[----:B------:R-:W-:Y:S02]  /*0f50*/  @P1 PRMT R41, R63, 0x7610, R41 ;  /* 0x000076103f291816 */ /* 0x000fe40000000029 */
[----:B------:R-:W2:Y:S02]  /*0f60*/  @P1 LDC R63, c[0x0][0x40c] ;  /* 0x00010300ff3f1b82 */ /* 0x000ea40000000800 */
[----:B------:R-:W-:-:S05]  /*0f70*/  @P1 FSEL R64, R64, RZ, P0 ;  /* 0x000000ff40401208 */ /* 0x000fca0000000000 */
[----:B---3--:R-:W-:-:S05]  /*0f80*/  @P1 FMUL.FTZ R61, R64, R61 ;  /* 0x0000003d403d1220 */ /* 0x008fca0000410000 */
[----:B------:R-:W-:Y:S02]  /*0f90*/  @P1 F2FP.BF16.F32.PACK_AB R64, RZ, R61 ;  /* 0x0000003dff40123e */ /* 0x000fe400000010ff */
[----:B------:R-:W3:Y:S02]  /*0fa0*/  @P1 LDC R61, c[0x0][0x40c] ;  /* 0x00010300ff3d1b82 */ /* 0x000ee40000000800 */
[----:B------:R-:W-:Y:S01]  /*0fb0*/  @P1 PRMT R41, R41, 0x5410, R64 ;  /* 0x0000541029291816 */ /* 0x000fe20000000040 */
[----:B------:R-:W-:-:S04]  /*0fc0*/  FFMA.FTZ R64, R52, R60, R57 ;  /* 0x0000003c34407223 */ /* 0x000fc80000010039 */
[----:B------:R-:W-:-:S04]  /*0fd0*/  @P1 FADD.FTZ R64, R51, -R64 ;  /* 0x8000004033401221 */ /* 0x000fc80000010000 */
[----:B------:R-:W-:-:S05]  /*0fe0*/  @P1 FMUL.FTZ R64, R59, R64 ;  /* 0x000000403b401220 */ /* 0x000fca0000410000 */
[----:B------:R-:W-:-:S05]  /*0ff0*/  @P1 FSEL R64, R64, RZ, P0 ;  /* 0x000000ff40401208 */ /* 0x000fca0000000000 */
[----:B--2---:R-:W-:Y:S01]  /*1000*/  @P1 FMUL.FTZ R63, R64, R63 ;  /* 0x0000003f403f1220 */ /* 0x004fe20000410000 */
[----:B------:R-:W-:Y:S01]  /*1010*/  @P1 FADD.FTZ R64, R56, -R65 ;  /* 0x8000004138401221 */ /* 0x000fe20000010000 */
[----:B---3--:R-:W-:Y:S02]  /*1020*/  @P1 FMUL.FTZ R62, R62, R61 ;  /* 0x0000003d3e3e1220 */ /* 0x008fe40000410000 */
[----:B------:R-:W2:Y:S01]  /*1030*/  @P1 LDC R61, c[0x0][0x40c] ;  /* 0x00010300ff3d1b82 */ /* 0x000ea20000000800 */
[----:B------:R-:W-:Y:S01]  /*1040*/  @P1 FMUL.FTZ R64, R59, R64 ;  /* 0x000000403b401220 */ /* 0x000fe20000410000 */
[----:B------:R-:W-:Y:S02]  /*1050*/  @P1 F2FP.BF16.F32.PACK_AB R63, RZ, R63 ;  /* 0x0000003fff3f123e */ /* 0x000fe400000010ff */
[----:B------:R-:W-:Y:S02]  /*1060*/  @P1 F2FP.BF16.F32.PACK_AB R62, RZ, R62 ;  /* 0x0000003eff3e123e */ /* 0x000fe400000010ff */
[----:B------:R-:W-:-:S02]  /*1070*/  @P1 FSEL R64, R64, RZ, P0 ;  /* 0x000000ff40401208 */ /* 0x000fc40000000000 */
[----:B------:R-:W-:-:S04]  /*1080*/  @P1 PRMT R42, R62, 0x7610, R42 ;  /* 0x000076103e2a1816 */ /* 0x000fc8000000002a */
[----:B------:R-:W-:Y:S01]  /*1090*/  @P1 PRMT R42, R42, 0x5410, R63 ;  /* 0x000054102a2a1816 */ /* 0x000fe2000000003f */
[----:B--2---:R-:W-:-:S05]  /*10a0*/  @P1 FMUL.FTZ R61, R64, R61 ;  /* 0x0000003d403d1220 */ /* 0x004fca0000410000 */
        /* <DEDUP_REMOVED lines=11> */
.L_x_1259:
[----:B------:R-:W2:Y:S01]  /*1160*/  @P1 LDC R47, c[0x0][0x40c] ;  /* 0x00010300ff2f1b82 */ /* 0x000ea20000000800 */
[-CC-:B------:R-:W-:Y:S01]  /*1170*/  FFMA.FTZ R45, R3, R60.reuse, R57.reuse ;  /* 0x0000003c032d7223 */ /* 0x180fe20000010039 */
[----:B------:R-:W-:Y:S01]  /*1180*/  ISETP.GT.AND P0, PT, R61, RZ, PT ;  /* 0x000000ff3d00720c */ /* 0x000fe20003f04270 */
[----:B------:R-:W-:Y:S02]  /*1190*/  FFMA.FTZ R62, R48, R60, R57 ;  /* 0x0000003c303e7223 */ /* 0x000fe40000010039 */
[----:B------:R-:W-:Y:S02]  /*11a0*/  FADD.FTZ R44, R6, -R45 ;  /* 0x8000002d062c7221 */ /* 0x000fe40000010000 */
[----:B------:R-:W-:Y:S01]  /*11b0*/  FADD.FTZ R62, R11, -R62 ;  /* 0x8000003e0b3e7221 */ /* 0x000fe20000010000 */
[----:B------:R-:W3:Y:S01]  /*11c0*/  @P1 LDC R45, c[0x0][0x40c] ;  /* 0x00010300ff2d1b82 */ /* 0x000ee20000000800 */
[C---:B------:R-:W-:Y:S02]  /*11d0*/  FMUL.FTZ R44, R59.reuse, R44 ;  /* 0x0000002c3b2c7220 */ /* 0x040fe40000410000 */
[----:B------:R-:W-:-:S03]  /*11e0*/  FMUL.FTZ R62, R59, R62 ;  /* 0x0000003e3b3e7220 */ /* 0x000fc60000410000 */
[----:B------:R-:W-:Y:S02]  /*11f0*/  FSEL R44, R44, RZ, P0 ;  /* 0x000000ff2c2c7208 */ /* 0x000fe40000000000 */
[----:B------:R-:W-:Y:S02]  /*1200*/  FSEL R63, R62, RZ, P0 ;  /* 0x000000ff3e3f7208 */ /* 0x000fe40000000000 */
[----:B------:R-:W-:Y:S01]  /*1210*/  F2FP.BF16.F32.PACK_AB R61, RZ, R44 ;  /* 0x0000002cff3d723e */ /* 0x000fe200000010ff */
[----:B--2---:R-:W-:Y:S01]  /*1220*/  @P1 FMUL.FTZ R46, R44, R47 ;  /* 0x0000002f2c2e1220 */ /* 0x004fe20000410000 */
[----:B------:R-:W-:Y:S01]  /*1230*/  FFMA.FTZ R47, R5, R60, R57 ;  /* 0x0000003c052f7223 */ /* 0x000fe20000010039 */
[----:B------:R-:W2:Y:S03]  /*1240*/  @P1 LDC R44, c[0x0][0x40c] ;  /* 0x00010300ff2c1b82 */ /* 0x000ea60000000800 */
[----:B------:R-:W-:Y:S01]  /*1250*/  FADD.FTZ R64, R8, -R47 ;  /* 0x8000002f08407221 */ /* 0x000fe20000010000 */
[----:B------:R-:W-:-:S03]  /*1260*/  @P1 F2FP.BF16.F32.PACK_AB R46, RZ, R46 ;  /* 0x0000002eff2e123e */ /* 0x000fc600000010ff */
[----:B------:R-:W-:Y:S01]  /*1270*/  FMUL.FTZ R64, R59, R64 ;  /* 0x000000403b407220 */ /* 0x000fe20000410000 */
[----:B------:R-:W-:-:S04]  /*1280*/  @P1 PRMT R40, R46, 0x7610, R40 ;  /* 0x000076102e281816 */ /* 0x000fc80000000028 */
[----:B------:R-:W-:-:S04]  /*1290*/  FSEL R64, R64, RZ, P0 ;  /* 0x000000ff40407208 */ /* 0x000fc80000000000 */
[----:B------:R-:W-:Y:S01]  /*12a0*/  F2FP.BF16.F32.PACK_AB R46, RZ, R64 ;  /* 0x00000040ff2e723e */ /* 0x000fe200000010ff */
[----:B---3--:R-:W-:Y:S02]  /*12b0*/  @P1 FMUL.FTZ R45, R64, R45 ;  /* 0x0000002d402d1220 */ /* 0x008fe40000410000 */
[----:B------:R-:W3:Y:S03]  /*12c0*/  @P1 LDC R64, c[0x0][0x40c] ;  /* 0x00010300ff401b82 */ /* 0x000ee60000000800 */
[----:B------:R-:W-:Y:S01]  /*12d0*/  @P1 F2FP.BF16.F32.PACK_AB R45, RZ, R45 ;  /* 0x0000002dff2d123e */ /* 0x000fe200000010ff */
[----:B--2---:R-:W-:Y:S01]  /*12e0*/  @P1 FMUL.FTZ R47, R63, R44 ;  /* 0x0000002c3f2f1220 */ /* 0x004fe20000410000 */
[----:B------:R-:W-:Y:S01]  /*12f0*/  F2FP.BF16.F32.PACK_AB R44, RZ, R63 ;  /* 0x0000003fff2c723e */ /* 0x000fe200000010ff */
[----:B------:R-:W-:Y:S01]  /*1300*/  FFMA.FTZ R63, R7, R60, R57 ;  /* 0x0000003c073f7223 */ /* 0x000fe20000010039 */
[----:B------:R-:W-:-:S02]  /*1310*/  @P1 PRMT R41, R45, 0x7610, R41 ;  /* 0x000076102d291816 */ /* 0x000fc40000000029 */
[----:B------:R-:W-:Y:S02]  /*1320*/  @P1 F2FP.BF16.F32.PACK_AB R62, RZ, R47 ;  /* 0x0000002fff3e123e */ /* 0x000fe400000010ff */
[----:B------:R-:W2:Y:S01]  /*1330*/  @P1 LDC R47, c[0x0][0x40c] ;  /* 0x00010300ff2f1b82 */ /* 0x000ea20000000800 */
[----:B------:R-:W-:Y:S02]  /*1340*/  PRMT R44, R61, 0x5410, R44 ;  /* 0x000054103d2c7816 */ /* 0x000fe4000000002c */
[----:B------:R-:W-:Y:S01]  /*1350*/  @P1 PRMT R40, R40, 0x5410, R62 ;  /* 0x0000541028281816 */ /* 0x000fe2000000003e */
[----:B------:R-:W-:-:S04]  /*1360*/  FFMA.FTZ R62, R50, R60, R57 ;  /* 0x0000003c323e7223 */ /* 0x000fc80000010039 */
[----:B------:R-:W-:-:S04]  /*1370*/  FADD.FTZ R62, R49, -R62 ;  /* 0x8000003e313e7221 */ /* 0x000fc80000010000 */
[----:B------:R-:W-:-:S05]  /*1380*/  FMUL.FTZ R62, R59, R62 ;  /* 0x0000003e3b3e7220 */ /* 0x000fca0000410000 */
[----:B-1----:R-:W-:Y:S01]  /*1390*/  FSEL R66, R62, RZ, P0 ;  /* 0x000000ff3e427208 */ /* 0x002fe20000000000 */
[----:B------:R-:W-:-:S03]  /*13a0*/  FADD.FTZ R62, R10, -R63 ;  /* 0x8000003f0a3e7221 */ /* 0x000fc60000010000 */
[----:B------:R-:W-:Y:S01]  /*13b0*/  F2FP.BF16.F32.PACK_AB R45, RZ, R66 ;  /* 0x00000042ff2d723e */ /* 0x000fe200000010ff */
[----:B------:R-:W-:Y:S01]  /*13c0*/  FMUL.FTZ R65, R59, R62 ;  /* 0x0000003e3b417220 */ /* 0x000fe20000410000 */
[-CC-:B------:R-:W-:Y:S01]  /*13d0*/  FFMA.FTZ R62, R52, R60.reuse, R57.reuse ;  /* 0x0000003c343e7223 */ /* 0x180fe20000010039 */
[----:B--2---:R-:W-:Y:S01]  /*13e0*/  @P1 FMUL.FTZ R63, R66, R47 ;  /* 0x0000002f423f1220 */ /* 0x004fe20000410000 */
[-CC-:B------:R-:W-:Y:S01]  /*13f0*/  FFMA.FTZ R47, R9, R60.reuse, R57.reuse ;  /* 0x0000003c092f7223 */ /* 0x180fe20000010039 */
[----:B------:R-:W-:Y:S01]  /*1400*/  FFMA.FTZ R66, R58, R60, R57 ;  /* 0x0000003c3a427223 */ /* 0x000fe20000010039 */
[----:B------:R-:W-:Y:S01]  /*1410*/  FSEL R65, R65, RZ, P0 ;  /* 0x000000ff41417208 */ /* 0x000fe20000000000 */
[----:B------:R-:W-:Y:S01]  /*1420*/  FADD.FTZ R62, R51, -R62 ;  /* 0x8000003e333e7221 */ /* 0x000fe20000010000 */
[----:B------:R-:W-:Y:S01]  /*1430*/  @P1 F2FP.BF16.F32.PACK_AB R60, RZ, R63 ;  /* 0x0000003fff3c123e */ /* 0x000fe200000010ff */
[----:B------:R-:W-:Y:S01]  /*1440*/  FADD.FTZ R68, R56, -R47 ;  /* 0x8000002f38447221 */ /* 0x000fe20000010000 */
[----:B------:R-:W-:Y:S01]  /*1450*/  F2FP.BF16.F32.PACK_AB R57, RZ, R65 ;  /* 0x00000041ff39723e */ /* 0x000fe200000010ff */
[----:B---3--:R-:W-:Y:S01]  /*1460*/  @P1 FMUL.FTZ R64, R65, R64 ;  /* 0x0000004041401220 */ /* 0x008fe20000410000 */
[----:B------:R-:W1:Y:S01]  /*1470*/  @P1 LDC R63, c[0x0][0x40c] ;  /* 0x00010300ff3f1b82 */ /* 0x000e620000000800 */
[C---:B------:R-:W-:Y:S01]  /*1480*/  FMUL.FTZ R62, R59.reuse, R62 ;  /* 0x0000003e3b3e7220 */ /* 0x040fe20000410000 */
[----:B------:R-:W-:Y:S01]  /*1490*/  FMUL.FTZ R68, R59, R68 ;  /* 0x000000443b447220 */ /* 0x000fe20000410000 */
[----:B------:R-:W-:Y:S01]  /*14a0*/  FADD.FTZ R66, R53, -R66 ;  /* 0x8000004235427221 */ /* 0x000fe20000010000 */
[----:B------:R-:W-:-:S02]  /*14b0*/  @P1 F2FP.BF16.F32.PACK_AB R64, RZ, R64 ;  /* 0x00000040ff40123e */ /* 0x000fc400000010ff */
[----:B------:R-:W-:Y:S01]  /*14c0*/  FSEL R62, R62, RZ, P0 ;  /* 0x000000ff3e3e7208 */ /* 0x000fe20000000000 */
[----:B------:R-:W-:Y:S01]  /*14d0*/  FMUL.FTZ R66, R59, R66 ;  /* 0x000000423b427220 */ /* 0x000fe20000410000 */
[----:B------:R-:W2:Y:S01]  /*14e0*/  @P1 LDC R65, c[0x0][0x40c] ;  /* 0x00010300ff411b82 */ /* 0x000ea20000000800 */
[----:B------:R-:W-:Y:S02]  /*14f0*/  FSEL R68, R68, RZ, P0 ;  /* 0x000000ff44447208 */ /* 0x000fe40000000000 */
[----:B------:R-:W-:Y:S02]  /*1500*/  F2FP.BF16.F32.PACK_AB R59, RZ, R62 ;  /* 0x0000003eff3b723e */ /* 0x000fe400000010ff */
[----:B------:R-:W-:Y:S02]  /*1510*/  @P1 PRMT R42, R64, 0x7610, R42 ;  /* 0x00007610402a1816 */ /* 0x000fe4000000002a */
[----:B------:R-:W-:Y:S02]  /*1520*/  FSEL R67, R66, RZ, P0 ;  /* 0x000000ff42437208 */ /* 0x000fe40000000000 */
[----:B------:R-:W-:-:S02]  /*1530*/  PRMT R45, R46, 0x5410, R45 ;  /* 0x000054102e2d7816 */ /* 0x000fc4000000002d */
[----:B------:R-:W-:Y:S02]  /*1540*/  @P1 PRMT R41, R41, 0x5410, R60 ;  /* 0x0000541029291816 */ /* 0x000fe4000000003c */
[----:B------:R-:W-:Y:S02]  /*1550*/  F2FP.BF16.F32.PACK_AB R47, R67, R68 ;  /* 0x00000044432f723e */ /* 0x000fe400000010ff */
[----:B------:R-:W-:Y:S01]  /*1560*/  PRMT R46, R57, 0x5410, R59 ;  /* 0x00005410392e7816 */ /* 0x000fe2000000003b */
[----:B-1----:R-:W-:-:S05]  /*1570*/  @P1 FMUL.FTZ R63, R62, R63 ;  /* 0x0000003f3e3f1220 */ /* 0x002fca0000410000 */
[----:B------:R-:W-:Y:S01]  /*1580*/  @P1 F2FP.BF16.F32.PACK_AB R63, RZ, R63 ;  /* 0x0000003fff3f123e */ /* 0x000fe200000010ff */
[----:B--2---:R-:W-:-:S03]  /*1590*/  @P1 FMUL.FTZ R65, R68, R65 ;  /* 0x0000004144411220 */ /* 0x004fc60000410000 */
[----:B------:R-:W-:Y:S02]  /*15a0*/  @P1 PRMT R42, R42, 0x5410, R63 ;  /* 0x000054102a2a1816 */ /* 0x000fe4000000003f */
[----:B------:R-:W-:-:S04]  /*15b0*/  @P1 F2FP.BF16.F32.PACK_AB R65, RZ, R65 ;  /* 0x00000041ff41123e */ /* 0x000fc800000010ff */
[----:B------:R-:W-:Y:S01]  /*15c0*/  @P1 PRMT R43, R65, 0x7610, R43 ;  /* 0x00007610412b1816 */ /* 0x000fe2000000002b */
[----:B------:R-:W-:Y:S06]  /*15d0*/  @!P1 BRA `(.L_x_1260) ;  /* 0x0000000800789947 */ /* 0x000fec0003800000 */
[----:B------:R-:W-:-:S05]  /*15e0*/  FMUL.FTZ R57, R67, UR11 ;  /* 0x0000000b43397c20 */ /* 0x000fca0008410000 */
[----:B------:R-:W-:-:S04]  /*15f0*/  F2FP.BF16.F32.PACK_AB R57, RZ, R57 ;  /* 0x00000039ff39723e */ /* 0x000fc800000010ff */
[----:B------:R-:W-:Y:S01]  /*1600*/  PRMT R43, R43, 0x5410, R57 ;  /* 0x000054102b2b7816 */ /* 0x000fe20000000039 */
[----:B------:R-:W-:Y:S06]  /*1610*/  BRA `(.L_x_1260) ;  /* 0x0000000800687947 */ /* 0x000fec0003800000 */
.L_x_1258:
[----:B------:R-:W-:Y:S02]  /*1620*/  MOV R54, UR18 ;  /* 0x0000001200367c02 */ /* 0x000fe40008000f00 */
[----:B------:R-:W-:Y:S02]  /*1630*/  MOV R55, UR19 ;  /* 0x0000001300377c02 */ /* 0x000fe40008000f00 */
[----:B------:R-:W-:-:S04]  /*1640*/  ISETP.NE.U32.AND P0, PT, R54, RZ, PT ;  /* 0x000000ff3600720c */ /* 0x000fc80003f05070 */
[----:B------:R-:W-:-:S13]  /*1650*/  ISETP.NE.AND.EX P0, PT, R55, RZ, PT, P0 ;  /* 0x000000ff3700720c */ /* 0x000fda0003f05300 */
[----:B------:R-:W-:Y:S05]  /*1660*/  @P0 BRA `(.L_x_1261) ;  /* 0x0000000400180947 */ /* 0x000fea0003800000 */
[----:B------:R-:W-:Y:S01]  /*1670*/  ISETP.GT.AND P0, PT, R61, RZ, PT ;  /* 0x000000ff3d00720c */ /* 0x000fe20003f04270 */
[----:B------:R-:W2:Y:S01]  /*1680*/  @P1 LDC R63, c[0x0][0x40c] ;  /* 0x00010300ff3f1b82 */ /* 0x000ea20000000800 */
[----:B------:R-:W-:-:S11]  /*1690*/  SHF.L.U32 R62, R12, 0x10, RZ ;  /* 0x000000100c3e7819 */ /* 0x000fd600000006ff */
[-CC-:B------:R-:W-:Y:S01]  /*16a0*/  @P0 FFMA.FTZ R61, R3, R60.reuse, R57.reuse ;  /* 0x0000003c033d0223 */ /* 0x180fe20000010039 */
[-CC-:B------:R-:W-:Y:S01]  /*16b0*/  @P0 FFMA.FTZ R64, R48, R60.reuse, R57.reuse ;  /* 0x0000003c30400223 */ /* 0x180fe20000010039 */
[-CC-:B------:R-:W-:Y:S01]  /*16c0*/  @P0 FFMA.FTZ R65, R5, R60.reuse, R57.reuse ;  /* 0x0000003c05410223 */ /* 0x180fe20000010039 */
[----:B-1----:R-:W-:Y:S01]  /*16d0*/  @P0 FFMA.FTZ R66, R50, R60, R57 ;  /* 0x0000003c32420223 */ /* 0x002fe20000010039 */
[----:B------:R-:W-:Y:S01]  /*16e0*/  @P0 FADD.FTZ R61, R6, -R61 ;  /* 0x8000003d063d0221 */ /* 0x000fe20000010000 */
[----:B------:R-:W-:Y:S01]  /*16f0*/  @P0 FADD.FTZ R64, R11, -R64 ;  /* 0x800000400b400221 */ /* 0x000fe20000010000 */
[----:B------:R-:W-:Y:S01]  /*1700*/  @P0 FADD.FTZ R65, R8, -R65 ;  /* 0x8000004108410221 */ /* 0x000fe20000010000 */
[----:B------:R-:W-:Y:S01]  /*1710*/  @P0 FADD.FTZ R66, R49, -R66 ;  /* 0x8000004231420221 */ /* 0x000fe20000010000 */
[----:B------:R-:W-:Y:S01]  /*1720*/  @P0 FFMA.FTZ R62, R59, R61, R62 ;  /* 0x0000003d3b3e0223 */ /* 0x000fe2000001003e */
[----:B------:R-:W-:-:S03]  /*1730*/  PRMT R61, R12, 0x7632, R61 ;  /* 0x000076320c3d7816 */ /* 0x000fc6000000003d */
[----:B--2---:R-:W-:Y:S01]  /*1740*/  @P1 FMUL.FTZ R63, R62, R63 ;  /* 0x0000003f3e3f1220 */ /* 0x004fe20000410000 */
[----:B------:R-:W-:Y:S02]  /*1750*/  SHF.L.U32 R62, R61, 0x10, RZ ;  /* 0x000000103d3e7819 */ /* 0x000fe400000006ff */
[----:B------:R-:W1:Y:S02]  /*1760*/  @P1 LDC R61, c[0x0][0x40c] ;  /* 0x00010300ff3d1b82 */ /* 0x000e640000000800 */
[----:B------:R-:W-:Y:S01]  /*1770*/  @P1 F2FP.BF16.F32.PACK_AB R63, RZ, R63 ;  /* 0x0000003fff3f123e */ /* 0x000fe200000010ff */
[----:B------:R-:W-:-:S03]  /*1780*/  @P0 FFMA.FTZ R62, R59, R64, R62 ;  /* 0x000000403b3e0223 */ /* 0x000fc6000001003e */
[----:B------:R-:W-:Y:S02]  /*1790*/  @P1 PRMT R40, R63, 0x7610, R40 ;  /* 0x000076103f281816 */ /* 0x000fe40000000028 */
[----:B------:R-:W-:-:S05]  /*17a0*/  PRMT R63, R13, 0x7632, R63 ;  /* 0x000076320d3f7816 */ /* 0x000fca000000003f */
[----:B------:R-:W-:Y:S02]  /*17b0*/  IMAD.U32 R64, R63, 0x10000, RZ ;  /* 0x000100003f407824 */ /* 0x000fe400078e00ff */
[----:B------:R-:W2:Y:S02]  /*17c0*/  @P1 LDC R63, c[0x0][0x40c] ;  /* 0x00010300ff3f1b82 */ /* 0x000ea40000000800 */
[----:B------:R-:W-:Y:S01]  /*17d0*/  @P0 FFMA.FTZ R64, R59, R66, R64 ;  /* 0x000000423b400223 */ /* 0x000fe20000010040 */
[----:B------:R-:W-:Y:S01]  /*17e0*/  SHF.L.U32 R66, R14, 0x10, RZ ;  /* 0x000000100e427819 */ /* 0x000fe200000006ff */
[----:B-1----:R-:W-:Y:S01]  /*17f0*/  @P1 FMUL.FTZ R61, R62, R61 ;  /* 0x0000003d3e3d1220 */ /* 0x002fe20000410000 */
[----:B------:R-:W-:-:S04]  /*1800*/  SHF.L.U32 R62, R13, 0x10, RZ ;  /* 0x000000100d3e7819 */ /* 0x000fc800000006ff */
[----:B------:R-:W-:Y:S01]  /*1810*/  @P1 F2FP.BF16.F32.PACK_AB R61, RZ, R61 ;  /* 0x0000003dff3d123e */ /* 0x000fe200000010ff */
[----:B------:R-:W-:Y:S02]  /*1820*/  @P0 FFMA.FTZ R62, R59, R65, R62 ;  /* 0x000000413b3e0223 */ /* 0x000fe4000001003e */
[----:B------:R-:W1:Y:S01]  /*1830*/  @P1 LDC R65, c[0x0][0x40c] ;  /* 0x00010300ff411b82 */ /* 0x000e620000000800 */
[----:B------:R-:W-:Y:S01]  /*1840*/  @P1 PRMT R40, R40, 0x5410, R61 ;  /* 0x0000541028281816 */ /* 0x000fe2000000003d */
[----:B------:R-:W-:-:S04]  /*1850*/  @P0 FFMA.FTZ R61, R7, R60, R57 ;  /* 0x0000003c073d0223 */ /* 0x000fc80000010039 */
[----:B------:R-:W-:Y:S01]  /*1860*/  @P0 FADD.FTZ R61, R10, -R61 ;  /* 0x8000003d0a3d0221 */ /* 0x000fe20000010000 */
[----:B--2---:R-:W-:Y:S02]  /*1870*/  @P1 FMUL.FTZ R64, R64, R63 ;  /* 0x0000003f40401220 */ /* 0x004fe40000410000 */
[----:B------:R-:W2:Y:S01]  /*1880*/  @P1 LDC R63, c[0x0][0x40c] ;  /* 0x00010300ff3f1b82 */ /* 0x000ea20000000800 */
[----:B------:R-:W-:Y:S02]  /*1890*/  @P0 FFMA.FTZ R66, R59, R61, R66 ;  /* 0x0000003d3b420223 */ /* 0x000fe40000010042 */
[----:B------:R-:W-:-:S05]  /*18a0*/  @P1 F2FP.BF16.F32.PACK_AB R64, RZ, R64 ;  /* 0x00000040ff40123e */ /* 0x000fca00000010ff */
[----:B------:R-:W3:Y:S01]  /*18b0*/  @P1 LDC R61, c[0x0][0x40c] ;  /* 0x00010300ff3d1b82 */ /* 0x000ee20000000800 */
[----:B-1----:R-:W-:-:S05]  /*18c0*/  @P1 FMUL.FTZ R62, R62, R65 ;  /* 0x000000413e3e1220 */ /* 0x002fca0000410000 */
[----:B------:R-:W-:-:S04]  /*18d0*/  @P1 F2FP.BF16.F32.PACK_AB R62, RZ, R62 ;  /* 0x0000003eff3e123e */ /* 0x000fc800000010ff */
[----:B------:R-:W-:Y:S02]  /*18e0*/  @P1 PRMT R41, R62, 0x7610, R41 ;  /* 0x000076103e291816 */ /* 0x000fe40000000029 */
[----:B------:R-:W-:Y:S02]  /*18f0*/  PRMT R62, R14, 0x7632, R62 ;  /* 0x000076320e3e7816 */ /* 0x000fe4000000003e */
[----:B------:R-:W-:Y:S01]  /*1900*/  @P1 PRMT R41, R41, 0x5410, R64 ;  /* 0x0000541029291816 */ /* 0x000fe20000000040 */
[----:B------:R-:W-:Y:S01]  /*1910*/  @P0 FFMA.FTZ R64, R52, R60, R57 ;  /* 0x0000003c34400223 */ /* 0x000fe20000010039 */
[----:B------:R-:W-:Y:S01]  /*1920*/  SHF.L.U32 R62, R62, 0x10, RZ ;  /* 0x000000103e3e7819 */ /* 0x000fe200000006ff */
[----:B---3--:R-:W-:Y:S02]  /*1930*/  @P1 FMUL.FTZ R61, R66, R61 ;  /* 0x0000003d423d1220 */ /* 0x008fe40000410000 */
[----:B------:R-:W-:-:S04]  /*1940*/  @P0 FADD.FTZ R64, R51, -R64 ;  /* 0x8000004033400221 */ /* 0x000fc80000010000 */
[----:B------:R-:W-:Y:S01]  /*1950*/  @P0 FFMA.FTZ R62, R59, R64, R62 ;  /* 0x000000403b3e0223 */ /* 0x000fe2000001003e */
[----:B------:R-:W-:Y:S02]  /*1960*/  SHF.L.U32 R64, R15, 0x10, RZ ;  /* 0x000000100f407819 */ /* 0x000fe400000006ff */
[----:B------:R-:W-:Y:S01]  /*1970*/  @P1 F2FP.BF16.F32.PACK_AB R61, RZ, R61 ;  /* 0x0000003dff3d123e */ /* 0x000fe200000010ff */
[----:B--2---:R-:W-:Y:S01]  /*1980*/  @P1 FMUL.FTZ R62, R62, R63 ;  /* 0x0000003f3e3e1220 */ /* 0x004fe20000410000 */
[----:B------:R-:W-:Y:S02]  /*1990*/  @P0 FFMA.FTZ R63, R9, R60, R57 ;  /* 0x0000003c093f0223 */ /* 0x000fe40000010039 */
[----:B------:R-:W-:Y:S02]  /*19a0*/  @P1 PRMT R42, R61, 0x7610, R42 ;  /* 0x000076103d2a1816 */ /* 0x000fe4000000002a */
[----:B------:R-:W-:Y:S01]  /*19b0*/  @P0 FADD.FTZ R63, R56, -R63 ;  /* 0x8000003f383f0221 */ /* 0x000fe20000010000 */
[----:B------:R-:W-:-:S03]  /*19c0*/  @P1 F2FP.BF16.F32.PACK_AB R62, RZ, R62 ;  /* 0x0000003eff3e123e */ /* 0x000fc600000010ff */
[----:B------:R-:W-:Y:S01]  /*19d0*/  @P0 FFMA.FTZ R64, R59, R63, R64 ;  /* 0x0000003f3b400223 */ /* 0x000fe20000010040 */
[----:B------:R-:W-:Y:S01]  /*19e0*/  @P1 PRMT R42, R42, 0x5410, R62 ;  /* 0x000054102a2a1816 */ /* 0x000fe2000000003e */
[----:B------:R-:W1:Y:S02]  /*19f0*/  @P1 LDC R63, c[0x0][0x40c] ;  /* 0x00010300ff3f1b82 */ /* 0x000e640000000800 */
[----:B-1----:R-:W-:-:S05]  /*1a00*/  @P1 FMUL.FTZ R64, R64, R63 ;  /* 0x0000003f40401220 */ /* 0x002fca0000410000 */
        /* <DEDUP_REMOVED lines=12> */
.L_x_1261:
[----:B------:R-:W-:Y:S01]  /*1ad0*/  ISETP.GT.AND P0, PT, R61, RZ, PT ;  /* 0x000000ff3d00720c */ /* 0x000fe20003f04270 */
[-C--:B------:R-:W-:Y:S01]  /*1ae0*/  @P2 FFMA.FTZ R45, R3, R60.reuse, R57 ;  /* 0x0000003c032d2223 */ /* 0x080fe20000010039 */
[C---:B-1----:R-:W-:Y:S01]  /*1af0*/  PRMT R66, R12.reuse, 0x7632, R66 ;  /* 0x000076320c427816 */ /* 0x042fe20000000042 */
[----:B------:R-:W1:Y:S01]  /*1b00*/  @P1 LDC R65, c[0x0][0x40c] ;  /* 0x00010300ff411b82 */ /* 0x000e620000000800 */
[----:B------:R-:W-:Y:S01]  /*1b10*/  SHF.L.U32 R44, R12, 0x10, RZ ;  /* 0x000000100c2c7819 */ /* 0x000fe200000006ff */
[----:B------:R-:W-:Y:S01]  /*1b20*/  @P2 FADD.FTZ R45, R6, -R45 ;  /* 0x8000002d062d2221 */ /* 0x000fe20000010000 */
[----:B------:R-:W-:Y:S02]  /*1b30*/  SHF.L.U32 R66, R66, 0x10, RZ ;  /* 0x0000001042427819 */ /* 0x000fe400000006ff */
[----:B------:R-:W-:Y:S01]  /*1b40*/  SHF.L.U32 R68, R14, 0x10, RZ ;  /* 0x000000100e447819 */ /* 0x000fe200000006ff */
[----:B------:R-:W-:Y:S01]  /*1b50*/  @P2 FFMA.FTZ R44, R59, R45, R44 ;  /* 0x0000002d3b2c2223 */ /* 0x000fe2000001002c */
[----:B------:R-:W-:Y:S01]  /*1b60*/  SHF.L.U32 R64, R13, 0x10, RZ ;  /* 0x000000100d407819 */ /* 0x000fe200000006ff */
[----:B------:R-:W2:Y:S02]  /*1b70*/  @P1 LDC R45, c[0x0][0x40c] ;  /* 0x00010300ff2d1b82 */ /* 0x000ea40000000800 */
[-CC-:B------:R-:W-:Y:S01]  /*1b80*/  @P0 FFMA.FTZ R46, R48, R60.reuse, R57.reuse ;  /* 0x0000003c302e0223 */ /* 0x180fe20000010039 */
[-CC-:B------:R-:W-:Y:S01]  /*1b90*/  @P0 FFMA.FTZ R61, R5, R60.reuse, R57.reuse ;  /* 0x0000003c053d0223 */ /* 0x180fe20000010039 */
[-CC-:B------:R-:W-:Y:S01]  /*1ba0*/  @P0 FFMA.FTZ R62, R50, R60.reuse, R57.reuse ;  /* 0x0000003c323e0223 */ /* 0x180fe20000010039 */
[----:B------:R-:W-:Y:S01]  /*1bb0*/  @P0 FFMA.FTZ R72, R52, R60, R57 ;  /* 0x0000003c34480223 */ /* 0x000fe20000010039 */
[--C-:B------:R-:W-:Y:S01]  /*1bc0*/  @P0 FADD.FTZ R47, R11, -R46.reuse ;  /* 0x8000002e0b2f0221 */ /* 0x100fe20000010000 */
[----:B------:R-:W-:Y:S01]  /*1bd0*/  PRMT R46, R13, 0x7632, R46 ;  /* 0x000076320d2e7816 */ /* 0x000fe2000000002e */
[----:B------:R-:W3:Y:S01]  /*1be0*/  @P1 LDC R63, c[0x0][0x40c] ;  /* 0x00010300ff3f1b82 */ /* 0x000ee20000000800 */
[----:B------:R-:W-:Y:S01]  /*1bf0*/  @P0 FADD.FTZ R61, R8, -R61 ;  /* 0x8000003d083d0221 */ /* 0x000fe20000010000 */
[----:B------:R-:W-:Y:S01]  /*1c00*/  @P0 FFMA.FTZ R66, R59, R47, R66 ;  /* 0x0000002f3b420223 */ /* 0x000fe20000010042 */
[----:B------:R-:W-:Y:S01]  /*1c10*/  @P0 FADD.FTZ R62, R49, -R62 ;  /* 0x8000003e313e0221 */ /* 0x000fe20000010000 */
[----:B------:R-:W-:-:S02]  /*1c20*/  IMAD.U32 R46, R46, 0x10000, RZ ;  /* 0x000100002e2e7824 */ /* 0x000fc400078e00ff */
[----:B------:R-:W-:Y:S01]  /*1c30*/  @P0 FFMA.FTZ R64, R59, R61, R64 ;  /* 0x0000003d3b400223 */ /* 0x000fe20000010040 */
[----:B------:R-:W-:Y:S01]  /*1c40*/  F2FP.BF16.F32.PACK_AB R61, RZ, R44 ;  /* 0x0000002cff3d723e */ /* 0x000fe200000010ff */
[----:B------:R-:W-:Y:S01]  /*1c50*/  @P0 FADD.FTZ R72, R51, -R72 ;  /* 0x8000004833480221 */ /* 0x000fe20000010000 */
[----:B------:R-:W4:Y:S01]  /*1c60*/  @P1 LDC R47, c[0x0][0x40c] ;  /* 0x00010300ff2f1b82 */ /* 0x000f220000000800 */
[----:B------:R-:W-:Y:S01]  /*1c70*/  @P0 FFMA.FTZ R46, R59, R62, R46 ;  /* 0x0000003e3b2e0223 */ /* 0x000fe2000001002e */
[----:B------:R-:W-:Y:S01]  /*1c80*/  F2FP.BF16.F32.PACK_AB R62, RZ, R64 ;  /* 0x00000040ff3e723e */ /* 0x000fe200000010ff */
[----:B-1----:R-:W-:-:S05]  /*1c90*/  @P1 FMUL.FTZ R65, R64, R65 ;  /* 0x0000004140411220 */ /* 0x002fca0000410000 */
[----:B------:R-:W-:-:S04]  /*1ca0*/  @P1 F2FP.BF16.F32.PACK_AB R65, RZ, R65 ;  /* 0x00000041ff41123e */ /* 0x000fc800000010ff */
[----:B------:R-:W-:Y:S01]  /*1cb0*/  @P1 PRMT R41, R65, 0x7610, R41 ;  /* 0x0000761041291816 */ /* 0x000fe20000000029 */
[----:B---3--:R-:W-:-:S05]  /*1cc0*/  @P1 FMUL.FTZ R64, R46, R63 ;  /* 0x0000003f2e401220 */ /* 0x008fca0000410000 */
[----:B------:R-:W-:Y:S01]  /*1cd0*/  @P1 F2FP.BF16.F32.PACK_AB R64, RZ, R64 ;  /* 0x00000040ff40123e */ /* 0x000fe200000010ff */
[----:B----4-:R-:W-:Y:S01]  /*1ce0*/  @P1 FMUL.FTZ R47, R44, R47 ;  /* 0x0000002f2c2f1220 */ /* 0x010fe20000410000 */
[----:B------:R-:W-:Y:S01]  /*1cf0*/  F2FP.BF16.F32.PACK_AB R44, RZ, R66 ;  /* 0x00000042ff2c723e */ /* 0x000fe200000010ff */
[----:B--2---:R-:W-:Y:S01]  /*1d00*/  @P1 FMUL.FTZ R66, R66, R45 ;  /* 0x0000002d42421220 */ /* 0x004fe20000410000 */
[----:B------:R-:W-:Y:S02]  /*1d10*/  F2FP.BF16.F32.PACK_AB R45, RZ, R46 ;  /* 0x0000002eff2d723e */ /* 0x000fe400000010ff */
[----:B------:R-:W-:Y:S02]  /*1d20*/  @P1 F2FP.BF16.F32.PACK_AB R47, RZ, R47 ;  /* 0x0000002fff2f123e */ /* 0x000fe400000010ff */
[----:B------:R-:W-:Y:S02]  /*1d30*/  @P1 F2FP.BF16.F32.PACK_AB R66, RZ, R66 ;  /* 0x00000042ff42123e */ /* 0x000fe400000010ff */
[----:B------:R-:W-:Y:S01]  /*1d40*/  @P1 PRMT R40, R47, 0x7610, R40 ;  /* 0x000076102f281816 */ /* 0x000fe20000000028 */
[----:B------:R-:W-:Y:S01]  /*1d50*/  @P0 FFMA.FTZ R47, R7, R60, R57 ;  /* 0x0000003c072f0223 */ /* 0x000fe20000010039 */
[----:B------:R-:W-:-:S02]  /*1d60*/  @P1 PRMT R41, R41, 0x5410, R64 ;  /* 0x0000541029291816 */ /* 0x000fc40000000040 */
[----:B------:R-:W-:Y:S01]  /*1d70*/  @P1 PRMT R40, R40, 0x5410, R66 ;  /* 0x0000541028281816 */ /* 0x000fe20000000042 */
[----:B------:R-:W-:Y:S01]  /*1d80*/  @P0 FADD.FTZ R47, R10, -R47 ;  /* 0x8000002f0a2f0221 */ /* 0x000fe20000010000 */
[----:B------:R-:W-:Y:S02]  /*1d90*/  PRMT R45, R62, 0x5410, R45 ;  /* 0x000054103e2d7816 */ /* 0x000fe4000000002d */
[----:B------:R-:W-:Y:S01]  /*1da0*/  PRMT R44, R61, 0x5410, R44 ;  /* 0x000054103d2c7816 */ /* 0x000fe2000000002c */
[----:B------:R-:W-:Y:S02]  /*1db0*/  @P0 FFMA.FTZ R68, R59, R47, R68 ;  /* 0x0000002f3b440223 */ /* 0x000fe40000010044 */
[----:B------:R-:W1:Y:S03]  /*1dc0*/  @P1 LDC R47, c[0x0][0x40c] ;  /* 0x00010300ff2f1b82 */ /* 0x000e660000000800 */
[----:B------:R-:W-:Y:S01]  /*1dd0*/  F2FP.BF16.F32.PACK_AB R46, RZ, R68 ;  /* 0x00000044ff2e723e */ /* 0x000fe200000010ff */
[----:B-1----:R-:W-:Y:S01]  /*1de0*/  @P1 FMUL.FTZ R67, R68, R47 ;  /* 0x0000002f44431220 */ /* 0x002fe20000410000 */
[----:B------:R-:W-:-:S03]  /*1df0*/  PRMT R68, R14, 0x7632, R68 ;  /* 0x000076320e447816 */ /* 0x000fc60000000044 */
[----:B------:R-:W1:Y:S01]  /*1e00*/  @P1 LDC R47, c[0x0][0x40c] ;  /* 0x00010300ff2f1b82 */ /* 0x000e620000000800 */
[----:B------:R-:W-:Y:S02]  /*1e10*/  SHF.L.U32 R68, R68, 0x10, RZ ;  /* 0x0000001044447819 */ /* 0x000fe400000006ff */
[----:B------:R-:W-:-:S03]  /*1e20*/  @P1 F2FP.BF16.F32.PACK_AB R67, RZ, R67 ;  /* 0x00000043ff43123e */ /* 0x000fc600000010ff */
[----:B------:R-:W-:Y:S01]  /*1e30*/  @P0 FFMA.FTZ R68, R59, R72, R68 ;  /* 0x000000483b440223 */ /* 0x000fe20000010044 */
[----:B------:R-:W-:-:S04]  /*1e40*/  @P1 PRMT R42, R67, 0x7610, R42 ;  /* 0x00007610432a1816 */ /* 0x000fc8000000002a */
[----:B------:R-:W-:-:S04]  /*1e50*/  F2FP.BF16.F32.PACK_AB R63, RZ, R68 ;  /* 0x00000044ff3f723e */ /* 0x000fc800000010ff */
[----:B------:R-:W-:Y:S01]  /*1e60*/  PRMT R46, R46, 0x5410, R63 ;  /* 0x000054102e2e7816 */ /* 0x000fe2000000003f */
[----:B-1----:R-:W-:Y:S01]  /*1e70*/  @P1 FMUL.FTZ R68, R68, R47 ;  /* 0x0000002f44441220 */ /* 0x002fe20000410000 */
        /* <DEDUP_REMOVED lines=8> */
[----:B------:R-:W-:Y:S02]  /*1f00*/  @P1 PRMT R42, R42, 0x5410, R68 ;  /* 0x000054102a2a1816 */ /* 0x000fe40000000044 */
[----:B------:R-:W-:-:S05]  /*1f10*/  SHF.L.U32 R60, R60, 0x10, RZ ;  /* 0x000000103c3c7819 */ /* 0x000fca00000006ff */
[----:B------:R-:W-:Y:S02]  /*1f20*/  @P0 FFMA.FTZ R60, R59, R57, R60 ;  /* 0x000000393b3c0223 */ /* 0x000fe4000001003c */
[----:B------:R-:W1:Y:S08]  /*1f30*/  @P1 LDC R59, c[0x0][0x40c] ;  /* 0x00010300ff3b1b82 */ /* 0x000e700000000800 */
[----:B------:R-:W2:Y:S01]  /*1f40*/  @P1 LDC R57, c[0x0][0x40c] ;  /* 0x00010300ff391b82 */ /* 0x000ea20000000800 */
[----:B-1----:R-:W-:Y:S01]  /*1f50*/  @P1 FMUL.FTZ R59, R47, R59 ;  /* 0x0000003b2f3b1220 */ /* 0x002fe20000410000 */
[----:B------:R-:W-:-:S04]  /*1f60*/  F2FP.BF16.F32.PACK_AB R47, R60, R47 ;  /* 0x0000002f3c2f723e */ /* 0x000fc800000010ff */
[----:B------:R-:W-:Y:S01]  /*1f70*/  @P1 F2FP.BF16.F32.PACK_AB R59, RZ, R59 ;  /* 0x0000003bff3b123e */ /* 0x000fe200000010ff */
[----:B--2---:R-:W-:-:S03]  /*1f80*/  @P1 FMUL.FTZ R57, R60, R57 ;  /* 0x000000393c391220 */ /* 0x004fc60000410000 */
[----:B------:R-:W-:Y:S02]  /*1f90*/  @P1 PRMT R43, R59, 0x7610, R43 ;  /* 0x000076103b2b1816 */ /* 0x000fe4000000002b */
[----:B------:R-:W-:-:S04]  /*1fa0*/  @P1 F2FP.BF16.F32.PACK_AB R57, RZ, R57 ;  /* 0x00000039ff39123e */ /* 0x000fc800000010ff */
[----:B------:R-:W-:-:S07]  /*1fb0*/  @P1 PRMT R43, R43, 0x5410, R57 ;  /* 0x000054102b2b1816 */ /* 0x000fce0000000039 */
.L_x_1260:
[----:B------:R-:W-:Y:S05]  /*1fc0*/  BSYNC.RECONVERGENT B1 ;  /* 0x0000000000017941 */ /* 0x000fea0003800200 */
.L_x_1257:
[----:B------:R-:W-:-:S04]  /*1fd0*/  ISETP.NE.U32.AND P0, PT, R54, RZ, PT ;  /* 0x000000ff3600720c */ /* 0x000fc80003f05070 */
[----:B------:R-:W-:Y:S02]  /*1fe0*/  ISETP.NE.AND.EX P0, PT, R55, RZ, PT, P0 ;  /* 0x000000ff3700720c */ /* 0x000fe40003f05300 */
[----:B------:R-:W2:Y:S11]  /*1ff0*/  @P1 LDC.64 R54, c[0x0][0x468] ;  /* 0x00011a00ff361b82 */ /* 0x000eb60000000a00 */
[----:B------:R-:W3:Y:S08]  /*2000*/  @P0 LDC R57, c[0x0][0x388] ;  /* 0x0000e200ff390b82 */ /* 0x000ef00000000800 */
[----:B------:R-:W4:Y:S01]  /*2010*/  @P0 LDC.64 R60, c[0x0][0x478] ;  /* 0x00011e00ff3c0b82 */ /* 0x000f220000000a00 */
[----:B--2---:R-:W-:-:S04]  /*2020*/  @P1 LEA R62, P2, R70, R54, 0x4 ;  /* 0x00000036463e1211 */ /* 0x004fc800078420ff */
[----:B------:R-:W-:Y:S01]  /*2030*/  @P1 LEA.HI.X R63, R70, R55, R71, 0x4, P2 ;  /* 0x00000037463f1211 */ /* 0x000fe200010f2447 */
[----:B---3--:R-:W-:-:S05]  /*2040*/  @P0 IMAD R57, R4, R57, RZ ;  /* 0x0000003904390224 */ /* 0x008fca00078e02ff */
[----:B------:R-:W-:-:S04]  /*2050*/  @P0 SHF.R.S32.HI R54, RZ, 0x1f, R57 ;  /* 0x0000001fff360819 */ /* 0x000fc80000011439 */
[----:B------:R-:W-:Y:S02]  /*2060*/  @P0 LEA.HI R57, R54, R57, RZ, 0x3 ;  /* 0x0000003936390211 */ /* 0x000fe400078f18ff */
[----:B------:R-:W2:Y:S02]  /*2070*/  LDC.64 R54, c[0x0][0x380] ;  /* 0x0000e000ff367b82 */ /* 0x000ea40000000a00 */
[----:B------:R-:W-:-:S05]  /*2080*/  @P0 LEA.HI.SX32 R57, R57, R2, 0x1d ;  /* 0x0000000239390211 */ /* 0x000fca00078feaff */
[----:B----4-:R-:W-:-:S05]  /*2090*/  @P0 IMAD.WIDE.U32 R60, R57, 0x10, R60 ;  /* 0x00000010393c0825 */ /* 0x010fca00078e003c */
[----:B------:R3:W-:Y:S04]  /*20a0*/  @P0 STG.E.128 desc[UR6][R60.64], R44 ;  /* 0x0000002c3c000986 */ /* 0x0007e8000c101d06 */
[----:B------:R3:W-:Y:S01]  /*20b0*/  @P1 STG.E.128 desc[UR6][R62.64], R40 ;  /* 0x000000283e001986 */ /* 0x0007e2000c101d06 */
[----:B--2---:R-:W-:-:S04]  /*20c0*/  LEA R4, R54, R4, 0x2 ;  /* 0x0000000436047211 */ /* 0x004fc800078e10ff */
[----:B------:R-:W-:-:S13]  /*20d0*/  ISETP.GE.AND P0, PT, R4, R55, PT ;  /* 0x000000370400720c */ /* 0x000fda0003f06270 */
[----:B---3--:R-:W-:Y:S05]  /*20e0*/  @!P0 BRA `(.L_x_1262) ;  /* 0xffffffe000408947 */ /* 0x008fea000383ffff */
.L_x_1252:
[----:B------:R-:W-:Y:S05]  /*20f0*/  BSYNC B0 ;  /* 0x0000000000007941 */ /* 0x000fea0003800000 */
.L_x_1251:
[----:B------:R-:W2:Y:S01]  /*2100*/  S2R R3, SR_CgaCtaId ;  /* 0x0000000000037919 */ /* 0x000ea20000008800 */
[----:B------:R-:W-:Y:S01]  /*2110*/  MOV R2, 0x400 ;  /* 0x0000040000027802 */ /* 0x000fe20000000f00 */
[----:B------:R-:W-:Y:S05]  /*2120*/  WARPSYNC.ALL ;  /* 0x0000000000007948 */ /* 0x000fea0003800000 */
[----:B------:R-:W3:Y:S01]  /*2130*/  LDC R14, c[0x0][0x388] ;  /* 0x0000e200ff0e7b82 */ /* 0x000ee20000000800 */
[----:B------:R-:W4:Y:S07]  /*2140*/  LDCU.128 UR12, c[0x0][0x440] ;  /* 0x00008800ff0c77ac */ /* 0x000f2e0008000c00 */
[----:B------:R-:W3:Y:S01]  /*2150*/  S2UR UR4, SR_CTAID.X ;  /* 0x00000000000479c3 */ /* 0x000ee20000002500 */
[----:B--2---:R-:W-:-:S04]  /*2160*/  LEA R3, R3, R2, 0x18 ;  /* 0x0000000203037211 */ /* 0x004fc800078ec0ff */
[CC--:B------:R-:W-:Y:S02]  /*2170*/  LEA R2, R0.reuse, R3.reuse, 0x5 ;  /* 0x0000000300027211 */ /* 0x0c0fe400078e28ff */
[----:B------:R-:W-:-:S03]  /*2180*/  LEA R3, R0, R3, 0x2 ;  /* 0x0000000300037211 */ /* 0x000fc600078e10ff */
[----:B------:R-:W-:Y:S04]  /*2190*/  STS.128 [R2], R32 ;  /* 0x0000002002007388 */ /* 0x000fe80000000c00 */
[----:B------:R-:W-:Y:S01]  /*21a0*/  STS.128 [R2+0x10], R36 ;  /* 0x0000102402007388 */ /* 0x000fe20000000c00 */
[----:B------:R-:W-:Y:S06]  /*21b0*/  BAR.SYNC.DEFER_BLOCKING 0x0 ;  /* 0x0000000000007b1d */ /* 0x000fec0000010000 */
[----:B------:R-:W2:Y:S04]  /*21c0*/  LDS R4, [R3] ;  /* 0x0000000003047984 */ /* 0x000ea80000000800 */
[----:B------:R-:W5:Y:S04]  /*21d0*/  LDS R5, [R3+0x200] ;  /* 0x0002000003057984 */ /* 0x000f680000000800 */
[----:B0-----:R-:W0:Y:S04]  /*21e0*/  LDS R7, [R3+0x400] ;  /* 0x0004000003077984 */ /* 0x001e280000000800 */
[----:B------:R-:W1:Y:S04]  /*21f0*/  LDS R6, [R3+0x600] ;  /* 0x0006000003067984 */ /* 0x000e680000000800 */
[----:B------:R-:W4:Y:S04]  /*2200*/  LDS R9, [R3+0x800] ;  /* 0x0008000003097984 */ /* 0x000f280000000800 */
[----:B------:R-:W4:Y:S04]  /*2210*/  LDS R8, [R3+0xa00] ;  /* 0x000a000003087984 */ /* 0x000f280000000800 */
[----:B------:R-:W4:Y:S04]  /*2220*/  LDS R11, [R3+0xc00] ;  /* 0x000c0000030b7984 */ /* 0x000f280000000800 */
[----:B------:R-:W4:Y:S01]  /*2230*/  LDS R13, [R3+0xe00] ;  /* 0x000e0000030d7984 */ /* 0x000f220000000800 */
[----:B------:R-:W-:Y:S01]  /*2240*/  BAR.SYNC.DEFER_BLOCKING 0x0 ;  /* 0x0000000000007b1d */ /* 0x000fe20000010000 */
[----:B--2---:R-:W-:Y:S01]  /*2250*/  FADD.FTZ R4, RZ, R4 ;  /* 0x00000004ff047221 */ /* 0x004fe20000010000 */
[----:B-----5:R-:W-:-:S03]  /*2260*/  FADD.FTZ R5, RZ, R5 ;  /* 0x00000005ff057221 */ /* 0x020fc60000010000 */
[----:B0-----:R-:W-:Y:S01]  /*2270*/  FADD.FTZ R4, R4, R7 ;  /* 0x0000000704047221 */ /* 0x001fe20000010000 */
[----:B---3--:R-:W-:Y:S02]  /*2280*/  IMAD R7, R14, UR4, RZ ;  /* 0x000000040e077c24 */ /* 0x008fe4000f8e02ff */
[----:B-1----:R-:W-:-:S03]  /*2290*/  FADD.FTZ R5, R5, R6 ;  /* 0x0000000605057221 */ /* 0x002fc60000010000 */
[----:B------:R-:W-:Y:S01]  /*22a0*/  IADD3 R0, P0, PT, R7, R0, RZ ;  /* 0x0000000007007210 */ /* 0x000fe20007f1e0ff */
[----:B------:R-:W-:Y:S01]  /*22b0*/  STS.128 [R2], R24 ;  /* 0x0000001802007388 */ /* 0x000fe20000000c00 */
[----:B----4-:R-:W-:-:S03]  /*22c0*/  FADD.FTZ R4, R4, R9 ;  /* 0x0000000904047221 */ /* 0x010fc60000010000 */
[----:B------:R-:W-:Y:S01]  /*22d0*/  STS.128 [R2+0x10], R28 ;  /* 0x0000101c02007388 */ /* 0x000fe20000000c00 */
[----:B------:R-:W-:Y:S01]  /*22e0*/  FADD.FTZ R8, R5, R8 ;  /* 0x0000000805087221 */ /* 0x000fe20000010000 */
[----:B------:R-:W-:Y:S01]  /*22f0*/  BAR.SYNC.DEFER_BLOCKING 0x0 ;  /* 0x0000000000007b1d */ /* 0x000fe20000010000 */
[----:B------:R-:W-:Y:S01]  /*2300*/  FADD.FTZ R11, R4, R11 ;  /* 0x0000000b040b7221 */ /* 0x000fe20000010000 */
[----:B------:R-:W-:Y:S01]  /*2310*/  SHF.L.U32 R4, R0, 0x2, RZ ;  /* 0x0000000200047819 */ /* 0x000fe200000006ff */
        /* <DEDUP_REMOVED lines=28> */
.L_x_1256:
[----:B------:R-:W-:Y:S01]  /*24e0*/  HFMA2 R62, -RZ, RZ, 0, 5.9604644775390625e-08 ;  /* 0x00000001ff3e7431 */ /* 0x000fe200000001ff */
[----:B------:R-:W-:Y:S01]  /*24f0*/  BSSY B1, `(.L_x_1263) ;  /* 0x0000006000017945 */ /* 0x000fe20003800000 */
[----:B------:R-:W-:Y:S02]  /*2500*/  MOV R63, 0x1f ;  /* 0x0000001f003f7802 */ /* 0x000fe40000000f00 */
[----:B------:R-:W-:-:S07]  /*2510*/  MOV R60, 0xffffffff ;  /* 0xffffffff003c7802 */ /* 0x000fce0000000f00 */
[----:B0-----:R-:W-:Y:S05]  /*2520*/  WARPSYNC.COLLECTIVE R60, `(.L_x_1264) ;  /* 0x000000003c087348 */ /* 0x001fea0003c00000 */
[----:B------:R1:W2:Y:S02]  /*2530*/  SHFL.BFLY P0, R64, R67, R62, R63 ;  /* 0x0c00003e43407389 */ /* 0x0002a4000000003f */
[----:B012---:R-:W-:Y:S05]  /*2540*/  ENDCOLLECTIVE ;  /* 0x000000000000791b */ /* 0x007fea0003800000 */
.L_x_1264:
[----:B------:R-:W-:Y:S05]  /*2550*/  BSYNC B1 ;  /* 0x0000000000017941 */ /* 0x000fea0003800000 */
.L_x_1263:
        /* <DEDUP_REMOVED lines=8> */
.L_x_1265:
[----:B------:R-:W-:Y:S01]  /*25e0*/  HFMA2 R62, -RZ, RZ, 0, 1.1920928955078125e-07 ;  /* 0x00000002ff3e7431 */ /* 0x000fe200000001ff */
[----:B------:R-:W-:Y:S02]  /*25f0*/  MOV R67, R65 ;  /* 0x0000004100437202 */ /* 0x000fe40000000f00 */
[----:B------:R-:W-:-:S07]  /*2600*/  MOV R69, R64 ;  /* 0x0000004000457202 */ /* 0x000fce0000000f00 */
[----:B------:R-:W-:Y:S05]  /*2610*/  WARPSYNC.COLLECTIVE R60, `(.L_x_1266) ;  /* 0x000000003c087348 */ /* 0x000fea0003c00000 */
[----:B------:R0:W1:Y:S02]  /*2620*/  SHFL.BFLY P0, R64, R67, R62, R63 ;  /* 0x0c00003e43407389 */ /* 0x000064000000003f */
[----:B01----:R-:W-:Y:S05]  /*2630*/  ENDCOLLECTIVE ;  /* 0x000000000000791b */ /* 0x003fea0003800000 */
.L_x_1266:
[----:B------:R-:W-:-:S05]  /*2640*/  FADD.FTZ R68, R69, R66 ;  /* 0x0000004245447221 */ /* 0x000fca0000010000 */
[----:B------:R-:W-:Y:S01]  /*2650*/  MOV R67, R68 ;  /* 0x0000004400437202 */ /* 0x000fe20000000f00 */
[----:B------:R-:W-:-:S07]  /*2660*/  FADD.FTZ R69, R65, R64 ;  /* 0x0000004041457221 */ /* 0x000fce0000010000 */
[----:B------:R-:W-:Y:S05]  /*2670*/  WARPSYNC.COLLECTIVE R60, `(.L_x_1267) ;  /* 0x000000003c087348 */ /* 0x000fea0003c00000 */
[----:B------:R0:W1:Y:S02]  /*2680*/  SHFL.BFLY P0, R64, R67, R62, R63 ;  /* 0x0c00003e43407389 */ /* 0x000064000000003f */
[----:B01----:R-:W-:Y:S05]  /*2690*/  ENDCOLLECTIVE ;  /* 0x000000000000791b */ /* 0x003fea0003800000 */
.L_x_1267:
[----:B------:R-:W-:Y:S01]  /*26a0*/  HFMA2 R62, -RZ, RZ, 0, 2.384185791015625e-07 ;  /* 0x00000004ff3e7431 */ /* 0x000fe200000001ff */
[----:B------:R-:W-:Y:S02]  /*26b0*/  MOV R67, R69 ;  /* 0x0000004500437202 */ /* 0x000fe40000000f00 */
[----:B------:R-:W-:-:S07]  /*26c0*/  MOV R71, R64 ;  /* 0x0000004000477202 */ /* 0x000fce0000000f00 */
[----:B------:R-:W-:Y:S05]  /*26d0*/  WARPSYNC.COLLECTIVE R60, `(.L_x_1268) ;  /* 0x000000003c087348 */ /* 0x000fea0003c00000 */
[----:B------:R0:W1:Y:S02]  /*26e0*/  SHFL.BFLY P0, R64, R67, R62, R63 ;  /* 0x0c00003e43407389 */ /* 0x000064000000003f */
[----:B01----:R-:W-:Y:S05]  /*26f0*/  ENDCOLLECTIVE ;  /* 0x000000000000791b */ /* 0x003fea0003800000 */
.L_x_1268:
[----:B------:R-:W-:-:S05]  /*2700*/  FADD.FTZ R70, R68, R71 ;  /* 0x0000004744467221 */ /* 0x000fca0000010000 */
[----:B------:R-:W-:Y:S01]  /*2710*/  MOV R67, R70 ;  /* 0x0000004600437202 */ /* 0x000fe20000000f00 */
[----:B------:R-:W-:-:S07]  /*2720*/  FADD.FTZ R71, R69, R64 ;  /* 0x0000004045477221 */ /* 0x000fce0000010000 */
[----:B------:R-:W-:Y:S05]  /*2730*/  WARPSYNC.COLLECTIVE R60, `(.L_x_1269) ;  /* 0x000000003c087348 */ /* 0x000fea0003c00000 */
[----:B------:R0:W1:Y:S02]  /*2740*/  SHFL.BFLY P0, R64, R67, R62, R63 ;  /* 0x0c00003e43407389 */ /* 0x000064000000003f */
[----:B01----:R-:W-:Y:S05]  /*2750*/  ENDCOLLECTIVE ;  /* 0x000000000000791b */ /* 0x003fea0003800000 */
.L_x_1269:
[----:B------:R-:W-:Y:S01]  /*2760*/  HFMA2 R62, -RZ, RZ, 0, 4.76837158203125e-07 ;  /* 0x00000008ff3e7431 */ /* 0x000fe200000001ff */
[----:B------:R-:W-:Y:S01]  /*2770*/  MOV R67, R71 ;  /* 0x0000004700437202 */ /* 0x000fe20000000f00 */
[----:B------:R-:W-:-:S07]  /*2780*/  IMAD.MOV.U32 R73, RZ, RZ, R64 ;  /* 0x000000ffff497224 */ /* 0x000fce00078e0040 */
[----:B------:R-:W-:Y:S05]  /*2790*/  WARPSYNC.COLLECTIVE R60, `(.L_x_1270) ;  /* 0x000000003c087348 */ /* 0x000fea0003c00000 */
[----:B------:R0:W1:Y:S02]  /*27a0*/  SHFL.BFLY P0, R64, R67, R62, R63 ;  /* 0x0c00003e43407389 */ /* 0x000064000000003f */
[----:B01----:R-:W-:Y:S05]  /*27b0*/  ENDCOLLECTIVE ;  /* 0x000000000000791b */ /* 0x003fea0003800000 */
.L_x_1270:
[----:B------:R-:W-:-:S05]  /*27c0*/  FADD.FTZ R72, R70, R73 ;  /* 0x0000004946487221 */ /* 0x000fca0000010000 */
[----:B------:R-:W-:Y:S01]  /*27d0*/  MOV R67, R72 ;  /* 0x0000004800437202 */ /* 0x000fe20000000f00 */
[----:B------:R-:W-:-:S07]  /*27e0*/  FADD.FTZ R66, R71, R64 ;  /* 0x0000004047427221 */ /* 0x000fce0000010000 */
[----:B------:R-:W-:Y:S05]  /*27f0*/  WARPSYNC.COLLECTIVE R60, `(.L_x_1271) ;  /* 0x000000003c087348 */ /* 0x000fea0003c00000 */
[----:B------:R0:W1:Y:S02]  /*2800*/  SHFL.BFLY P0, R64, R67, R62, R63 ;  /* 0x0c00003e43407389 */ /* 0x000064000000003f */
[----:B01----:R-:W-:Y:S05]  /*2810*/  ENDCOLLECTIVE ;  /* 0x000000000000791b */ /* 0x003fea0003800000 */
.L_x_1271:
[----:B------:R-:W-:Y:S01]  /*2820*/  HFMA2 R62, -RZ, RZ, 0, 9.5367431640625e-07 ;  /* 0x00000010ff3e7431 */ /* 0x000fe200000001ff */
[----:B------:R-:W-:Y:S02]  /*2830*/  MOV R67, R66 ;  /* 0x0000004200437202 */ /* 0x000fe40000000f00 */
[----:B------:R-:W-:-:S07]  /*2840*/  MOV R73, R64 ;  /* 0x0000004000497202 */ /* 0x000fce0000000f00 */
[----:B------:R-:W-:Y:S05]  /*2850*/  WARPSYNC.COLLECTIVE R60, `(.L_x_1272) ;  /* 0x000000003c087348 */ /* 0x000fea0003c00000 */
[----:B------:R0:W1:Y:S02]  /*2860*/  SHFL.BFLY P0, R64, R67, R62, R63 ;  /* 0x0c00003e43407389 */ /* 0x000064000000003f */
[----:B01----:R-:W-:Y:S05]  /*2870*/  ENDCOLLECTIVE ;  /* 0x000000000000791b */ /* 0x003fea0003800000 */
.L_x_1272:
[----:B------:R-:W-:-:S05]  /*2880*/  FADD.FTZ R73, R72, R73 ;  /* 0x0000004948497221 */ /* 0x000fca0000010000 */
[----:B------:R-:W-:Y:S02]  /*2890*/  MOV R67, R73 ;  /* 0x0000004900437202 */ /* 0x000fe40000000f00 */
[----:B------:R-:W-:-:S07]  /*28a0*/  MOV R65, R64 ;  /* 0x0000004000417202 */ /* 0x000fce0000000f00 */
[----:B------:R-:W-:Y:S05]  /*28b0*/  WARPSYNC.COLLECTIVE R60, `(.L_x_1273) ;  /* 0x000000003c087348 */ /* 0x000fea0003c00000 */
[----:B------:R0:W1:Y:S02]  /*28c0*/  SHFL.BFLY P0, R64, R67, R62, R63 ;  /* 0x0c00003e43407389 */ /* 0x000064000000003f */
[----:B01----:R-:W-:Y:S05]  /*28d0*/  ENDCOLLECTIVE ;  /* 0x000000000000791b */ /* 0x003fea0003800000 */
.L_x_1273:
[----:B------:R-:W-:Y:S05]  /*28e0*/  BRA `(.L_x_1274) ;  /* 0xffffffe000b47947 */ /* 0x000fea000383ffff */
.L_x_1275:
        /* <DEDUP_REMOVED lines=9> */
.L_x_6379:


//--------------------- .text._ZN10layer_norm13ln_bwd_kernelINS_13Kernel_traitsIf13__nv_bfloat16S2_S2_fjLj256ELj1ELj4ELj1ELj16ENS_18Kernel_traits_baseILj256EfS2_S2_S2_fjLj128EEEEELb0ELb1ELb0ELb0EEEvNS_9BwdParamsE --------------------------
	.section	.text._ZN10layer_norm13ln_bwd_kernelINS_13Kernel_traitsIf13__nv_bfloat16S2_S2_fjLj256ELj1ELj4ELj1ELj16ENS_18Kernel_traits_baseILj256EfS2_S2_S2_fjLj128EEEEELb0ELb1ELb0ELb0EEEvNS_9BwdParamsE,"ax",@progbits
	.align	128
        .global         _ZN10layer_norm13ln_bwd_kernelINS_13Kernel_traitsIf13__nv_bfloat16S2_S2_fjLj256ELj1ELj4ELj1ELj16ENS_18Kernel_traits_baseILj256EfS2_S2_S2_fjLj128EEEEELb0ELb1ELb0ELb0EEEvNS_9BwdParamsE
        .type           _ZN10layer_norm13ln_bwd_kernelINS_13Kernel_traitsIf13__nv_bfloat16S2_S2_fjLj256ELj1ELj4ELj1ELj16ENS_18Kernel_traits_baseILj256EfS2_S2_S2_fjLj128EEEEELb0ELb1ELb0ELb0EEEvNS_9BwdParamsE,@function
        .size           _ZN10layer_norm13ln_bwd_kernelINS_13Kernel_traitsIf13__nv_bfloat16S2_S2_fjLj256ELj1ELj4ELj1ELj16ENS_18Kernel_traits_baseILj256EfS2_S2_S2_fjLj128EEEEELb0ELb1ELb0ELb0EEEvNS_9BwdParamsE,(.L_x_6380 - _ZN10layer_norm13ln_bwd_kernelINS_13Kernel_traitsIf13__nv_bfloat16S2_S2_fjLj256ELj1ELj4ELj1ELj16ENS_18Kernel_traits_baseILj256EfS2_S2_S2_fjLj128EEEEELb0ELb1ELb0ELb0EEEvNS_9BwdParamsE)
        .other          _ZN10layer_norm13ln_bwd_kernelINS_13Kernel_traitsIf13__nv_bfloat16S2_S2_fjLj256ELj1ELj4ELj1ELj16ENS_18Kernel_traits_baseILj256EfS2_S2_S2_fjLj128EEEEELb0ELb1ELb0ELb0EEEvNS_9BwdParamsE,@"STO_CUDA_ENTRY STV_DEFAULT"
_ZN10layer_norm13ln_bwd_kernelINS_13Kernel_traitsIf13__nv_bfloat16S2_S2_fjLj256ELj1ELj4ELj1ELj16ENS_18Kernel_traits_baseILj256EfS2_S2_S2_fjLj128EEEEELb0ELb1ELb0ELb0EEEvNS_9BwdParamsE:
.text._ZN10layer_norm13ln_bwd_kernelINS_13Kernel_traitsIf13__nv_bfloat16S2_S2_fjLj256ELj1ELj4ELj1ELj16ENS_18Kernel_traits_baseILj256EfS2_S2_S2_fjLj128EEEEELb0ELb1ELb0ELb0EEEvNS_9BwdParamsE:
        /* <DEDUP_REMOVED lines=26> */
[----:B----4-:R-:W-:-:S03]  /*01a0*/  @P0 IMAD.WIDE.U32 R4, R73, 0x20, R4 ;  /* 0x0000002049040825 */ /* 0x010fc600078e0004 */
[----:B------:R2:W5:Y:S04]  /*01b0*/  @P0 LDG.E.128 R32, desc[UR8][R2.64+0x10] ;  /* 0x0000100802200981 */ /* 0x000568000c1e1d00 */
[----:B------:R2:W5:Y:S04]  /*01c0*/  @P0 LDG.E.128 R28, desc[UR8][R4.64] ;  /* 0x00000008041c0981 */ /* 0x000568000c1e1d00 */
[----:B------:R2:W5:Y:S01]  /*01d0*/  @P0 LDG.E.128 R24, desc[UR8][R4.64+0x10] ;  /* 0x0000100804180981 */ /* 0x000562000c1e1d00 */
[----:B------:R-:W-:Y:S02]  /*01e0*/  ISETP.GE.AND P0, PT, R70, UR10, PT ;  /* 0x0000000a46007c0c */ /* 0x000fe4000bf06270 */
        /* <DEDUP_REMOVED lines=16> */
[----:B------:R-:W-:-:S13]  /*02f0*/  ISETP.NE.AND.EX P0, PT, RZ, UR11, PT, P0 ;  /* 0x0000000bff007c0c */ /* 0x000fda000bf05300 */
.L_x_1287:
[----:B------:R-:W0:Y:S08]  /*0300*/  LDC.64 R44, c[0x0][0x3c8] ;  /* 0x0000f200ff2c7b82 */ /* 0x000e300000000a00 */
[----:B------:R-:W1:Y:S01]  /*0310*/  @P0 LDC.64 R76, c[0x0][0x3e0] ;  /* 0x0000f800ff4c0b82 */ /* 0x000e620000000a00 */
[----:B0-----:R-:W-:-:S07]  /*0320*/  IMAD.WIDE R46, R70, 0x4, R44 ;  /* 0x00000004462e7825 */ /* 0x001fce00078e022c */
[----:B------:R-:W0:Y:S01]  /*0330*/  LDC.64 R44, c[0x0][0x3c0] ;  /* 0x0000f000ff2c7b82 */ /* 0x000e220000000a00 */
[----:B-----5:R-:W5:Y:S01]  /*0340*/  LDG.E R56, desc[UR8][R46.64] ;  /* 0x000000082e387981 */ /* 0x020f62000c1e1900 */
[----:B------:R-:W-:Y:S02]  /*0350*/  MOV R75, UR20 ;  /* 0x00000014004b7c02 */ /* 0x000fe40008000f00 */
[----:B------:R-:W-:Y:S01]  /*0360*/  ISETP.GE.U32.AND P2, PT, R72, 0x20, PT ;  /* 0x000000204800780c */ /* 0x000fe20003f46070 */
[----:B-1----:R-:W-:-:S04]  /*0370*/  @P0 IMAD.WIDE R76, R70, 0x2, R76 ;  /* 0x00000002464c0825 */ /* 0x002fc800078e024c */
[----:B------:R-:W-:Y:S01]  /*0380*/  IMAD R57, R70, R75, RZ ;  /* 0x0000004b46397224 */ /* 0x000fe200078e02ff */
[----:B------:R-:W-:Y:S01]  /*0390*/  BSSY.RECONVERGENT B1, `(.L_x_1278) ;  /* 0x0000068000017945 */ /* 0x000fe20003800200 */
[----:B------:R1:W5:Y:S03]  /*03a0*/  @P0 LDG.E.U16 R74, desc[UR8][R76.64] ;  /* 0x000000084c4a0981 */ /* 0x000366000c1e1500 */
        /* <DEDUP_REMOVED lines=24> */
[----:B------:R-:W-:Y:S02]  /*0530*/  PRMT R2, R61, 0x7632, R2 ;  /* 0x000076323d027816 */ /* 0x000fe40000000002 */
[----:B------:R-:W-:Y:S02]  /*0540*/  PRMT R65, R63, 0x7632, R65 ;  /* 0x000076323f417816 */ /* 0x000fe40000000041 */
[----:B------:R-:W-:Y:S01]  /*0550*/  SHF.L.U32 R0, R0, 0x10, RZ ;  /* 0x0000001000007819 */ /* 0x000fe200000006ff */
[----:B------:R-:W-:Y:S01]  /*0560*/  FADD.FTZ R3, -R79, R60 ;  /* 0x0000003c4f037221 */ /* 0x000fe20000010100 */
[----:B------:R-:W-:-:S02]  /*0570*/  SHF.L.U32 R64, R61, 0x10, RZ ;  /* 0x000000103d407819 */ /* 0x000fc400000006ff */
[----:B------:R-:W-:Y:S02]  /*0580*/  PRMT R61, R62, 0x7632, R61 ;  /* 0x000076323e3d7816 */ /* 0x000fe4000000003d */
[----:B------:R-:W-:Y:S02]  /*0590*/  SHF.L.U32 R2, R2, 0x10, RZ ;  /* 0x0000001002027819 */ /* 0x000fe400000006ff */
[----:B------:R-:W-:Y:S01]  /*05a0*/  SHF.L.U32 R60, R65, 0x10, RZ ;  /* 0x00000010413c7819 */ /* 0x000fe200000006ff */
[--C-:B------:R-:W-:Y:S01]  /*05b0*/  FADD.FTZ R65, -R79, R0.reuse ;  /* 0x000000004f417221 */ /* 0x100fe20000010100 */
[----:B------:R-:W-:Y:S02]  /*05c0*/  SHF.L.U32 R66, R63, 0x10, RZ ;  /* 0x000000103f427819 */ /* 0x000fe400000006ff */
[C---:B----4-:R-:W-:Y:S01]  /*05d0*/  PRMT R0, R44.reuse, 0x7632, R0 ;  /* 0x000076322c007816 */ /* 0x050fe20000000000 */
[----:B------:R-:W-:Y:S01]  /*05e0*/  FADD.FTZ R71, -R79, R64 ;  /* 0x000000404f477221 */ /* 0x000fe20000010100 */
[----:B------:R-:W-:-:S02]  /*05f0*/  SHF.L.U32 R63, R44, 0x10, RZ ;  /* 0x000000102c3f7819 */ /* 0x000fc400000006ff */
[----:B0-----:R-:W-:Y:S01]  /*0600*/  SHF.L.U32 R58, R61, 0x10, RZ ;  /* 0x000000103d3a7819 */ /* 0x001fe200000006ff */
[--C-:B------:R-:W-:Y:S01]  /*0610*/  FADD.FTZ R61, -R79, R2.reuse ;  /* 0x000000024f3d7221 */ /* 0x100fe20000010100 */
[C---:B------:R-:W-:Y:S01]  /*0620*/  PRMT R2, R45.reuse, 0x7632, R2 ;  /* 0x000076322d027816 */ /* 0x040fe20000000002 */
[----:B-----5:R-:W-:Y:S01]  /*0630*/  FMUL.FTZ R3, R56, R3 ;  /* 0x0000000338037220 */ /* 0x020fe20000410000 */
[----:B------:R-:W-:Y:S01]  /*0640*/  SHF.L.U32 R0, R0, 0x10, RZ ;  /* 0x0000001000007819 */ /* 0x000fe200000006ff */
[----:B------:R-:W-:Y:S01]  /*0650*/  FMUL.FTZ R64, R56, R65 ;  /* 0x0000004138407220 */ /* 0x000fe20000410000 */
[----:B------:R-:W-:Y:S01]  /*0660*/  SHF.L.U32 R45, R45, 0x10, RZ ;  /* 0x000000102d2d7819 */ /* 0x000fe200000006ff */
[----:B------:R-:W-:Y:S01]  /*0670*/  FMUL.FTZ R68, R36, R63 ;  /* 0x0000003f24447220 */ /* 0x000fe20000410000 */
        /* <DEDUP_REMOVED lines=14> */
[C---:B------:R-:W-:Y:S01]  /*0760*/  FADD.FTZ R69, -R79.reuse, R62 ;  /* 0x0000003e4f457221 */ /* 0x040fe20000010100 */
[----:B------:R-:W-:Y:S01]  /*0770*/  SHF.L.U32 R46, R2, 0x10, RZ ;  /* 0x00000010022e7819 */ /* 0x000fe200000006ff */
[C---:B------:R-:W-:Y:S01]  /*0780*/  FADD.FTZ R83, -R79.reuse, R66 ;  /* 0x000000424f537221 */ /* 0x040fe20000010100 */
[C---:B------:R-:W-:Y:S01]  /*0790*/  FADD.FTZ R59, -R79.reuse, R58 ;  /* 0x0000003a4f3b7221 */ /* 0x040fe20000010100 */
[----:B------:R-:W-:Y:S01]  /*07a0*/  FADD.FTZ R0, R0, R63 ;  /* 0x0000003f00007221 */ /* 0x000fe20000010000 */
[--C-:B------:R-:W-:Y:S01]  /*07b0*/  FADD.FTZ R79, -R79, R60.reuse ;  /* 0x0000003c4f4f7221 */ /* 0x100fe20000010100 */
[----:B------:R-:W-:Y:S01]  /*07c0*/  FFMA.FTZ R2, R64, R63, R45 ;  /* 0x0000003f40027223 */ /* 0x000fe2000001002d */
[----:B------:R-:W-:Y:S01]  /*07d0*/  PRMT R60, R47, 0x7632, R60 ;  /* 0x000076322f3c7816 */ /* 0x000fe2000000003c */
[----:B------:R-:W-:Y:S01]  /*07e0*/  FMUL.FTZ R62, R56, R61 ;  /* 0x0000003d383e7220 */ /* 0x000fe20000410000 */
[----:B------:R-:W-:Y:S01]  /*07f0*/  FMUL.FTZ R61, R39, R46 ;  /* 0x0000002e273d7220 */ /* 0x000fe20000410000 */
[----:B------:R-:W-:Y:S01]  /*0800*/  FADD.FTZ R0, R0, R67 ;  /* 0x0000004300007221 */ /* 0x000fe20000010000 */
[----:B------:R-:W-:Y:S01]  /*0810*/  SHF.L.U32 R58, R44, 0x10, RZ ;  /* 0x000000102c3a7819 */ /* 0x000fe200000006ff */
[----:B------:R-:W-:Y:S01]  /*0820*/  FFMA.FTZ R45, R71, R67, R2 ;  /* 0x00000043472d7223 */ /* 0x000fe20000010002 */
[----:B------:R-:W-:Y:S01]  /*0830*/  SHF.L.U32 R44, R60, 0x10, RZ ;  /* 0x000000103c2c7819 */ /* 0x000fe200000006ff */
[----:B------:R-:W-:Y:S01]  /*0840*/  FMUL.FTZ R60, R56, R59 ;  /* 0x0000003b383c7220 */ /* 0x000fe20000410000 */
[----:B------:R-:W-:Y:S01]  /*0850*/  FMUL.FTZ R66, R32, R81 ;  /* 0x0000005120427220 */ /* 0x000fe20000410000 */
[----:B------:R-:W-:Y:S01]  /*0860*/  FADD.FTZ R59, R0, R61 ;  /* 0x0000003d003b7221 */ /* 0x000fe20000010000 */
[----:B------:R-:W-:Y:S01]  /*0870*/  FMUL.FTZ R69, R56, R69 ;  /* 0x0000004538457220 */ /* 0x000fe20000410000 */
[----:B------:R-:W-:Y:S01]  /*0880*/  FFMA.FTZ R0, R62, R61, R45 ;  /* 0x0000003d3e007223 */ /* 0x000fe2000001002d */
[----:B------:R-:W-:Y:S01]  /*0890*/  SHF.L.U32 R47, R47, 0x10, RZ ;  /* 0x000000102f2f7819 */ /* 0x000fe200000006ff */
[----:B------:R-:W-:Y:S01]  /*08a0*/  FMUL.FTZ R65, R56, R83 ;  /* 0x0000005338417220 */ /* 0x000fe20000410000 */
        /* <DEDUP_REMOVED lines=19> */
[----:B------:R-:W-:Y:S01]  /*09e0*/  FADD.FTZ R23, R23, R44 ;  /* 0x0000002c17177221 */ /* 0x000fe20000010000 */
[C---:B------:R-:W-:Y:S01]  /*09f0*/  FFMA.FTZ R15, R0.reuse, R44, R15 ;  /* 0x0000002c000f7223 */ /* 0x040fe2000001000f */
[----:B------:R-:W-:-:S07]  /*0a00*/  FFMA.FTZ R76, R0, R59, R46 ;  /* 0x0000003b004c7223 */ /* 0x000fce000001002e */
.L_x_1279:
[----:B------:R-:W-:Y:S05]  /*0a10*/  BSYNC.RECONVERGENT B1 ;  /* 0x0000000000017941 */ /* 0x000fea0003800200 */
.L_x_1278:
        /* <DEDUP_REMOVED lines=21> */
.L_x_1301:
[----:B------:R-:W-:Y:S01]  /*0b70*/  BSSY.RECONVERGENT B1, `(.L_x_1281) ;  /* 0x0000141000017945 */ /* 0x000fe20003800200 */
[----:B01----:R-:W-:Y:S01]  /*0b80*/  FADD.FTZ R79, R79, R44 ;  /* 0x0000002c4f4f7221 */ /* 0x003fe20000010000 */
[----:B--2---:R-:W-:Y:S02]  /*0b90*/  FADD.FTZ R74, R76, R45 ;  /* 0x0000002d4c4a7221 */ /* 0x004fe40000010000 */
[----:B------:R-:W-:Y:S05]  /*0ba0*/  @!P2 BRA `(.L_x_1282) ;  /* 0x0000001000f4a947 */ /* 0x000fea0003800000 */
[----:B------:R-:W0:Y:S02]  /*0bb0*/  LDC.64 R44, c[0x0][0x390] ;  /* 0x0000e400ff2c7b82 */ /* 0x000e240000000a00 */
[----:B0-----:R-:W-:-:S06]  /*0bc0*/  IMAD.WIDE.U32 R44, R77, 0x10, R44 ;  /* 0x000000104d2c7825 */ /* 0x001fcc00078e002c */
        /* <DEDUP_REMOVED lines=27> */
[----:B-----5:R-:W-:Y:S01]  /*0d80*/  PRMT R76, R44, 0x7632, R76 ;  /* 0x000076322c4c7816 */ /* 0x020fe2000000004c */
        /* <DEDUP_REMOVED lines=8> */
[----:B------:R-:W-:Y:S01]  /*0e10*/  SHF.L.U32 R78, R44, 0x10, RZ ;  /* 0x000000102c4e7819 */ /* 0x000fe200000006ff */
[-C--:B------:R-:W-:Y:S01]  /*0e20*/  FMUL.FTZ R44, R80, R57.reuse ;  /* 0x00000039502c7220 */ /* 0x080fe20000410000 */
[----:B------:R-:W-:Y:S01]  /*0e30*/  SHF.L.U32 R82, R76, 0x10, RZ ;  /* 0x000000104c527819 */ /* 0x000fe200000006ff */
[-C--:B------:R-:W-:Y:S01]  /*0e40*/  FMUL.FTZ R79, R74, R57.reuse ;  /* 0x000000394a4f7220 */ /* 0x080fe20000410000 */
[-C--:B------:R-:W-:Y:S01]  /*0e50*/  FMUL.FTZ R85, R84, R57.reuse ;  /* 0x0000003954557220 */ /* 0x080fe20000410000 */
[-C--:B------:R-:W-:Y:S01]  /*0e60*/  FMUL.FTZ R76, R86, R57.reuse ;  /* 0x00000039564c7220 */ /* 0x080fe20000410000 */
[-C--:B------:R-:W-:Y:S01]  /*0e70*/  FMUL.FTZ R83, R88, R57.reuse ;  /* 0x0000003958537220 */ /* 0x080fe20000410000 */
[-C--:B------:R-:W-:Y:S01]  /*0e80*/  FMUL.FTZ R56, R90, R57.reuse ;  /* 0x000000395a387220 */ /* 0x080fe20000410000 */
[-C--:B------:R-:W-:Y:S01]  /*0e90*/  FMUL.FTZ R81, R92, R57.reuse ;  /* 0x000000395c517220 */ /* 0x080fe20000410000 */
[----:B------:R-:W-:Y:S01]  /*0ea0*/  FMUL.FTZ R80, R93, R57 ;  /* 0x000000395d507220 */ /* 0x000fe20000410000 */
[----:B------:R-:W-:Y:S01]  /*0eb0*/  PRMT R57, R45, 0x7632, R57 ;  /* 0x000076322d397816 */ /* 0x000fe20000000039 */
[----:B------:R-:W-:Y:S01]  /*0ec0*/  FFMA.FTZ R53, R44, R82, R53 ;  /* 0x000000522c357223 */ /* 0x000fe20000010035 */
[----:B------:R-:W-:Y:S01]  /*0ed0*/  PRMT R74, R46, 0x7632, R74 ;  /* 0x000076322e4a7816 */ /* 0x000fe2000000004a */
[----:B------:R-:W-:Y:S01]  /*0ee0*/  FFMA.FTZ R52, R79, R78, R52 ;  /* 0x0000004e4f347223 */ /* 0x000fe20000010034 */
[----:B------:R-:W-:Y:S01]  /*0ef0*/  PRMT R82, R47, 0x7632, R82 ;  /* 0x000076322f527816 */ /* 0x000fe20000000052 */
[----:B------:R-:W-:Y:S01]  /*0f00*/  FMUL.FTZ R79, R28, R79 ;  /* 0x0000004f1c4f7220 */ /* 0x000fe20000410000 */
[----:B------:R-:W-:Y:S01]  /*0f10*/  SHF.L.U32 R45, R45, 0x10, RZ ;  /* 0x000000102d2d7819 */ /* 0x000fe200000006ff */
[----:B------:R-:W-:Y:S01]  /*0f20*/  FMUL.FTZ R44, R29, R44 ;  /* 0x0000002c1d2c7220 */ /* 0x000fe20000410000 */
[----:B------:R-:W-:-:S02]  /*0f30*/  SHF.L.U32 R46, R46, 0x10, RZ ;  /* 0x000000102e2e7819 */ /* 0x000fc400000006ff */
[----:B------:R-:W-:Y:S01]  /*0f40*/  SHF.L.U32 R57, R57, 0x10, RZ ;  /* 0x0000001039397819 */ /* 0x000fe200000006ff */
[----:B------:R-:W-:Y:S01]  /*0f50*/  FFMA.FTZ R54, R85, R45, R54 ;  /* 0x0000002d55367223 */ /* 0x000fe20000010036 */
[----:B------:R-:W-:Y:S01]  /*0f60*/  SHF.L.U32 R78, R74, 0x10, RZ ;  /* 0x000000104a4e7819 */ /* 0x000fe200000006ff */
[----:B------:R-:W-:Y:S01]  /*0f70*/  FFMA.FTZ R74, R83, R46, R48 ;  /* 0x0000002e534a7223 */ /* 0x000fe20000010030 */
[----:B------:R-:W-:Y:S01]  /*0f80*/  SHF.L.U32 R47, R47, 0x10, RZ ;  /* 0x000000102f2f7819 */ /* 0x000fe200000006ff */
[----:B------:R-:W-:Y:S01]  /*0f90*/  FFMA.FTZ R55, R76, R57, R55 ;  /* 0x000000394c377223 */ /* 0x000fe20000010037 */
[----:B------:R-:W-:Y:S01]  /*0fa0*/  SHF.L.U32 R82, R82, 0x10, RZ ;  /* 0x0000001052527819 */ /* 0x000fe200000006ff */
[----:B------:R-:W-:Y:S01]  /*0fb0*/  FFMA.FTZ R78, R56, R78, R49 ;  /* 0x0000004e384e7223 */ /* 0x000fe20000010031 */
[----:B------:R-:W-:Y:S01]  /*0fc0*/  FMUL.FTZ R45, R30, R85 ;  /* 0x000000551e2d7220 */ /* 0x000fe20000410000 */
[----:B------:R-:W-:Y:S01]  /*0fd0*/  FFMA.FTZ R50, R81, R47, R50 ;  /* 0x0000002f51327223 */ /* 0x000fe20000010032 */
[----:B------:R-:W-:Y:S01]  /*0fe0*/  FMUL.FTZ R46, R24, R83 ;  /* 0x00000053182e7220 */ /* 0x000fe20000410000 */
[----:B------:R-:W-:Y:S01]  /*0ff0*/  FMUL.FTZ R47, R26, R81 ;  /* 0x000000511a2f7220 */ /* 0x000fe20000410000 */
[----:B------:R-:W-:Y:S01]  /*1000*/  FMUL.FTZ R48, R27, R80 ;  /* 0x000000501b307220 */ /* 0x000fe20000410000 */
[----:B------:R-:W-:Y:S01]  /*1010*/  FMUL.FTZ R49, R25, R56 ;  /* 0x0000003819317220 */ /* 0x000fe20000410000 */
[----:B------:R-:W-:Y:S01]  /*1020*/  FMUL.FTZ R76, R31, R76 ;  /* 0x0000004c1f4c7220 */ /* 0x000fe20000410000 */
[----:B------:R-:W-:Y:S01]  /*1030*/  FFMA.FTZ R51, R80, R82, R51 ;  /* 0x0000005250337223 */ /* 0x000fe20000010033 */
[----:B------:R-:W-:-:S02]  /*1040*/  F2FP.BF16.F32.PACK_AB R44, R44, R79 ;  /* 0x0000004f2c2c723e */ /* 0x000fc400000010ff */
[----:B------:R-:W-:Y:S02]  /*1050*/  F2FP.BF16.F32.PACK_AB R47, R48, R47 ;  /* 0x0000002f302f723e */ /* 0x000fe400000010ff */
[----:B------:R-:W-:Y:S02]  /*1060*/  F2FP.BF16.F32.PACK_AB R46, R49, R46 ;  /* 0x0000002e312e723e */ /* 0x000fe400000010ff */
[----:B------:R-:W-:Y:S01]  /*1070*/  F2FP.BF16.F32.PACK_AB R45, R76, R45 ;  /* 0x0000002d4c2d723e */ /* 0x000fe200000010ff */
[----:B------:R-:W-:Y:S06]  /*1080*/  BRA `(.L_x_1285) ;  /* 0x0000000c00947947 */ /* 0x000fec0003800000 */
.L_x_1284:
        /* <DEDUP_REMOVED lines=10> */
[----:B------:R-:W-:Y:S01]  /*1130*/  FMUL.FTZ R40, R56, R81 ;  /* 0x0000005138287220 */ /* 0x000fe20000410000 */
[----:B------:R-:W-:Y:S01]  /*1140*/  FADD.FTZ R85, R67, -R76 ;  /* 0x8000004c43557221 */ /* 0x000fe20000010000 */
[----:B-----5:R-:W-:Y:S01]  /*1150*/  PRMT R74, R44, 0x7632, R74 ;  /* 0x000076322c4a7816 */ /* 0x020fe2000000004a */
[----:B------:R-:W-:Y:S01]  /*1160*/  FADD.FTZ R87, R66, -R83 ;  /* 0x8000005342577221 */ /* 0x000fe20000010000 */
[----:B------:R-:W-:Y:S01]  /*1170*/  SHF.L.U32 R81, R44, 0x10, RZ ;  /* 0x000000102c517819 */ /* 0x000fe200000006ff */
[----:B------:R-:W-:Y:S01]  /*1180*/  FMUL.FTZ R44, R56, R79 ;  /* 0x0000004f382c7220 */ /* 0x000fe20000410000 */
[----:B------:R-:W-:Y:S01]  /*1190*/  FMUL.FTZ R79, R40, R57 ;  /* 0x00000039284f7220 */ /* 0x000fe20000410000 */
[----:B------:R-:W-:Y:S01]  /*11a0*/  FMUL.FTZ R80, R56, R85 ;  /* 0x0000005538507220 */ /* 0x000fe20000410000 */
[----:B------:R-:W-:Y:S01]  /*11b0*/  FADD.FTZ R85, R61, -R78 ;  /* 0x8000004e3d557221 */ /* 0x000fe20000010000 */
[----:B------:R-:W-:Y:S01]  /*11c0*/  SHF.L.U32 R74, R74, 0x10, RZ ;  /* 0x000000104a4a7819 */ /* 0x000fe200000006ff */
[----:B------:R-:W-:Y:S01]  /*11d0*/  FMUL.FTZ R76, R44, R57 ;  /* 0x000000392c4c7220 */ /* 0x000fe20000410000 */
[----:B------:R-:W-:Y:S01]  /*11e0*/  FFMA.FTZ R52, R79, R81, R52 ;  /* 0x000000514f347223 */ /* 0x000fe20000010034 */
[C---:B------:R-:W-:Y:S01]  /*11f0*/  SHF.L.U32 R82, R45.reuse, 0x10, RZ ;  /* 0x000000102d527819 */ /* 0x040fe200000006ff */
[----:B------:R-:W-:Y:S01]  /*1200*/  FMUL.FTZ R81, R80, R57 ;  /* 0x0000003950517220 */ /* 0x000fe20000410000 */
[----:B------:R-:W-:Y:S01]  /*1210*/  PRMT R45, R45, 0x7632, R45 ;  /* 0x000076322d2d7816 */ /* 0x000fe2000000002d */
[C---:B------:R-:W-:Y:S01]  /*1220*/  FMUL.FTZ R83, R56.reuse, R85 ;  /* 0x0000005538537220 */ /* 0x040fe20000410000 */
[----:B------:R-:W-:Y:S01]  /*1230*/  FMUL.FTZ R84, R56, R87 ;  /* 0x0000005738547220 */ /* 0x000fe20000410000 */
[----:B------:R-:W-:Y:S01]  /*1240*/  FFMA.FTZ R53, R76, R74, R53 ;  /* 0x0000004a4c357223 */ /* 0x000fe20000010035 */
[----:B------:R-:W-:Y:S01]  /*1250*/  FFMA.FTZ R54, R81, R82, R54 ;  /* 0x0000005251367223 */ /* 0x000fe20000010036 */
[----:B------:R-:W-:Y:S01]  /*1260*/  SHF.L.U32 R74, R45, 0x10, RZ ;  /* 0x000000102d4a7819 */ /* 0x000fe200000006ff */
[-C--:B------:R-:W-:Y:S01]  /*1270*/  FMUL.FTZ R82, R83, R57.reuse ;  /* 0x0000003953527220 */ /* 0x080fe20000410000 */
[----:B------:R-:W-:Y:S01]  /*1280*/  SHF.L.U32 R78, R46, 0x10, RZ ;  /* 0x000000102e4e7819 */ /* 0x000fe200000006ff */
[----:B------:R-:W-:Y:S01]  /*1290*/  FMUL.FTZ R45, R84, R57 ;  /* 0x00000039542d7220 */ /* 0x000fe20000410000 */
[----:B------:R-:W-:Y:S01]  /*12a0*/  FADD.FTZ R41, R58, -R41 ;  /* 0x800000293a297221 */ /* 0x000fe20000010000 */
[----:B------:R-:W-:Y:S01]  /*12b0*/  FADD.FTZ R43, R2, -R43 ;  /* 0x8000002b022b7221 */ /* 0x000fe20000010000 */
[----:B------:R-:W-:Y:S01]  /*12c0*/  FADD.FTZ R87, R59, -R42 ;  /* 0x8000002a3b577221 */ /* 0x000fe20000010000 */
[----:B------:R-:W-:Y:S01]  /*12d0*/  FFMA.FTZ R55, R82, R74, R55 ;  /* 0x0000004a52377223 */ /* 0x000fe20000010037 */
[----:B------:R-:W-:Y:S01]  /*12e0*/  FFMA.FTZ R74, R45, R78, R48 ;  /* 0x0000004e2d4a7223 */ /* 0x000fe20000010030 */
[----:B------:R-:W-:Y:S01]  /*12f0*/  PRMT R46, R46, 0x7632, R46 ;  /* 0x000076322e2e7816 */ /* 0x000fe2000000002e */
[C---:B------:R-:W-:Y:S01]  /*1300*/  FMUL.FTZ R42, R56.reuse, R41 ;  /* 0x00000029382a7220 */ /* 0x040fe20000410000 */
[C---:B------:R-:W-:Y:S01]  /*1310*/  PRMT R48, R47.reuse, 0x7632, R48 ;  /* 0x000076322f307816 */ /* 0x040fe20000000030 */
[C---:B------:R-:W-:Y:S01]  /*1320*/  FMUL.FTZ R86, R56.reuse, R43 ;  /* 0x0000002b38567220 */ /* 0x040fe20000410000 */
[----:B------:R-:W-:Y:S01]  /*1330*/  FMUL.FTZ R43, R56, R87 ;  /* 0x00000057382b7220 */ /* 0x000fe20000410000 */
[----:B------:R-:W-:Y:S01]  /*1340*/  SHF.L.U32 R78, R46, 0x10, RZ ;  /* 0x000000102e4e7819 */ /* 0x000fe200000006ff */
[-C--:B------:R-:W-:Y:S01]  /*1350*/  FMUL.FTZ R46, R42, R57.reuse ;  /* 0x000000392a2e7220 */ /* 0x080fe20000410000 */
[----:B------:R-:W-:Y:S01]  /*1360*/  SHF.L.U32 R85, R47, 0x10, RZ ;  /* 0x000000102f557819 */ /* 0x000fe200000006ff */
[-C--:B------:R-:W-:Y:S01]  /*1370*/  FMUL.FTZ R47, R86, R57.reuse ;  /* 0x00000039562f7220 */ /* 0x080fe20000410000 */
[----:B------:R-:W-:Y:S01]  /*1380*/  SHF.L.U32 R41, R48, 0x10, RZ ;  /* 0x0000001030297819 */ /* 0x000fe200000006ff */
[----:B------:R-:W-:Y:S01]  /*1390*/  FMUL.FTZ R48, R43, R57 ;  /* 0x000000392b307220 */ /* 0x000fe20000410000 */
[----:B------:R-:W-:Y:S01]  /*13a0*/  FFMA.FTZ R78, R46, R78, R49 ;  /* 0x0000004e2e4e7223 */ /* 0x000fe20000010031 */
        /* <DEDUP_REMOVED lines=8> */
[----:B------:R-:W-:Y:S01]  /*1430*/  FMUL.FTZ R82, R31, R82 ;  /* 0x000000521f527220 */ /* 0x000fe20000410000 */
[----:B------:R-:W-:Y:S01]  /*1440*/  FMUL.FTZ R76, R29, R76 ;  /* 0x0000004c1d4c7220 */ /* 0x000fe20000410000 */
[----:B------:R-:W-:-:S02]  /*1450*/  F2FP.BF16.F32.PACK_AB R40, R44, R40 ;  /* 0x000000282c28723e */ /* 0x000fc400000010ff */
[----:B------:R-:W-:Y:S02]  /*1460*/  F2FP.BF16.F32.PACK_AB R46, R46, R45 ;  /* 0x0000002d2e2e723e */ /* 0x000fe400000010ff */
[----:B------:R-:W-:Y:S02]  /*1470*/  F2FP.BF16.F32.PACK_AB R43, R43, R86 ;  /* 0x000000562b2b723e */ /* 0x000fe400000010ff */
[----:B------:R-:W-:Y:S02]  /*1480*/  F2FP.BF16.F32.PACK_AB R42, R42, R84 ;  /* 0x000000542a2a723e */ /* 0x000fe400000010ff */
[----:B------:R-:W-:Y:S02]  /*1490*/  F2FP.BF16.F32.PACK_AB R41, R83, R80 ;  /* 0x000000505329723e */ /* 0x000fe400000010ff */
[----:B------:R-:W-:Y:S02]  /*14a0*/  F2FP.BF16.F32.PACK_AB R47, R48, R47 ;  /* 0x0000002f302f723e */ /* 0x000fe400000010ff */
[----:B------:R-:W-:-:S02]  /*14b0*/  F2FP.BF16.F32.PACK_AB R45, R82, R81 ;  /* 0x00000051522d723e */ /* 0x000fc400000010ff */
[----:B------:R-:W-:Y:S01]  /*14c0*/  F2FP.BF16.F32.PACK_AB R44, R76, R79 ;  /* 0x0000004f4c2c723e */ /* 0x000fe200000010ff */
[----:B------:R-:W-:Y:S06]  /*14d0*/  BRA `(.L_x_1285) ;  /* 0x0000000800807947 */ /* 0x000fec0003800000 */
.L_x_1283:
[----:B------:R-:W-:-:S04]  /*14e0*/  UISETP.NE.U32.AND UP0, UPT, UR4, URZ, UPT ;  /* 0x000000ff0400728c */ /* 0x000fc8000bf05070 */
[----:B------:R-:W-:-:S09]  /*14f0*/  UISETP.NE.AND.EX UP0, UPT, UR5, URZ, UPT, UP0 ;  /* 0x000000ff0500728c */ /* 0x000fd2000bf05300 */
[----:B------:R-:W-:Y:S05]  /*1500*/  BRA.U UP0, `(.L_x_1286) ;  /* 0x0000000500347547 */ /* 0x000fea000b800000 */
[----:B------:R-:W-:Y:S01]  /*1510*/  PRMT R76, R4, 0x7632, R76 ;  /* 0x00007632044c7816 */ /* 0x000fe2000000004c */
        /* <DEDUP_REMOVED lines=8> */
[----:B------:R-:W-:Y:S01]  /*15a0*/  PRMT R74, R5, 0x7632, R74 ;  /* 0x00007632054a7816 */ /* 0x000fe2000000004a */
[----:B------:R-:W-:Y:S01]  /*15b0*/  FADD.FTZ R84, R61, -R84 ;  /* 0x800000543d547221 */ /* 0x000fe20000010000 */
[----:B------:R-:W-:Y:S01]  /*15c0*/  SHF.L.U32 R87, R76, 0x10, RZ ;  /* 0x000000104c577819 */ /* 0x000fe200000006ff */
[--C-:B------:R-:W-:Y:S01]  /*15d0*/  FADD.FTZ R76, R63, -R78.reuse ;  /* 0x8000004e3f4c7221 */ /* 0x100fe20000010000 */
[----:B------:R-:W-:Y:S01]  /*15e0*/  PRMT R78, R6, 0x7632, R78 ;  /* 0x00007632064e7816 */ /* 0x000fe2000000004e */
[----:B------:R-:W-:Y:S01]  /*15f0*/  FADD.FTZ R82, R67, -R82 ;  /* 0x8000005243527221 */ /* 0x000fe20000010000 */
[----:B------:R-:W-:Y:S01]  /*1600*/  SHF.L.U32 R79, R74, 0x10, RZ ;  /* 0x000000104a4f7819 */ /* 0x000fe200000006ff */
[----:B------:R-:W-:Y:S01]  /*1610*/  FFMA.FTZ R76, R56, R76, R87 ;  /* 0x0000004c384c7223 */ /* 0x000fe20000010057 */
[----:B------:R-:W-:Y:S01]  /*1620*/  SHF.L.U32 R87, R78, 0x10, RZ ;  /* 0x000000104e577819 */ /* 0x000fe200000006ff */
[----:B------:R-:W-:Y:S01]  /*1630*/  FADD.FTZ R86, R2, -R83 ;  /* 0x8000005302567221 */ /* 0x000fe20000010000 */
[----:B------:R-:W-:Y:S01]  /*1640*/  FADD.FTZ R74, R58, -R89 ;  /* 0x800000593a4a7221 */ /* 0x000fe20000010000 */
[----:B------:R-:W-:Y:S01]  /*1650*/  FFMA.FTZ R78, R56, R84, R79 ;  /* 0x00000054384e7223 */ /* 0x000fe2000001004f */
[----:B------:R-:W-:Y:S01]  /*1660*/  SHF.L.U32 R79, R4, 0x10, RZ ;  /* 0x00000010044f7819 */ /* 0x000fe200000006ff */
[----:B------:R-:W-:Y:S01]  /*1670*/  FADD.FTZ R84, R68, -R85 ;  /* 0x8000005544547221 */ /* 0x000fe20000010000 */
[----:B------:R-:W-:Y:S01]  /*1680*/  SHF.L.U32 R85, R5, 0x10, RZ ;  /* 0x0000001005557819 */ /* 0x000fe200000006ff */
[----:B------:R-:W-:Y:S01]  /*1690*/  FADD.FTZ R88, R59, -R80 ;  /* 0x800000503b587221 */ /* 0x000fe20000010000 */
[C---:B------:R-:W-:Y:S01]  /*16a0*/  FFMA.FTZ R74, R56.reuse, R74, R87 ;  /* 0x0000004a384a7223 */ /* 0x040fe20000010057 */
[C-C-:B------:R-:W-:Y:S01]  /*16b0*/  FFMA.FTZ R84, R56.reuse, R84, R79.reuse ;  /* 0x0000005438547223 */ /* 0x140fe2000001004f */
[C---:B------:R-:W-:Y:S01]  /*16c0*/  PRMT R79, R7.reuse, 0x7632, R79 ;  /* 0x00007632074f7816 */ /* 0x040fe2000000004f */
[----:B------:R-:W-:Y:S01]  /*16d0*/  FFMA.FTZ R82, R56, R82, R85 ;  /* 0x0000005238527223 */ /* 0x000fe20000010055 */
[----:B------:R-:W-:Y:S01]  /*16e0*/  FADD.FTZ R85, R66, -R81 ;  /* 0x8000005142557221 */ /* 0x000fe20000010000 */
[----:B------:R-:W-:-:S02]  /*16f0*/  SHF.L.U32 R81, R7, 0x10, RZ ;  /* 0x0000001007517819 */ /* 0x000fc400000006ff */
[----:B------:R-:W-:Y:S02]  /*1700*/  SHF.L.U32 R83, R79, 0x10, RZ ;  /* 0x000000104f537819 */ /* 0x000fe400000006ff */
[----:B------:R-:W-:Y:S01]  /*1710*/  SHF.L.U32 R79, R6, 0x10, RZ ;  /* 0x00000010064f7819 */ /* 0x000fe200000006ff */
[----:B------:R-:W-:Y:S01]  /*1720*/  FFMA.FTZ R86, R56, R86, R81 ;  /* 0x0000005638567223 */ /* 0x000fe20000010051 */
[----:B-----5:R-:W-:Y:S01]  /*1730*/  SHF.L.U32 R87, R44, 0x10, RZ ;  /* 0x000000102c577819 */ /* 0x020fe200000006ff */
[----:B------:R-:W-:Y:S01]  /*1740*/  FFMA.FTZ R88, R56, R88, R83 ;  /* 0x0000005838587223 */ /* 0x000fe20000010053 */
[----:B------:R-:W-:Y:S01]  /*1750*/  FMUL.FTZ R81, R82, R57 ;  /* 0x0000003952517220 */ /* 0x000fe20000410000 */
[----:B------:R-:W-:Y:S01]  /*1760*/  FFMA.FTZ R80, R56, R85, R79 ;  /* 0x0000005538507223 */ /* 0x000fe2000001004f */
[----:B------:R-:W-:Y:S01]  /*1770*/  PRMT R56, R44, 0x7632, R56 ;  /* 0x000076322c387816 */ /* 0x000fe20000000038 */
[-C--:B------:R-:W-:Y:S01]  /*1780*/  FMUL.FTZ R79, R84, R57.reuse ;  /* 0x00000039544f7220 */ /* 0x080fe20000410000 */
[-C--:B------:R-:W-:Y:S01]  /*1790*/  FMUL.FTZ R44, R76, R57.reuse ;  /* 0x000000394c2c7220 */ /* 0x080fe20000410000 */
[-C--:B------:R-:W-:Y:S01]  /*17a0*/  FMUL.FTZ R83, R80, R57.reuse ;  /* 0x0000003950537220 */ /* 0x080fe20000410000 */
[----:B------:R-:W-:Y:S01]  /*17b0*/  SHF.L.U32 R90, R56, 0x10, RZ ;  /* 0x00000010385a7819 */ /* 0x000fe200000006ff */
[-C--:B------:R-:W-:Y:S01]  /*17c0*/  FMUL.FTZ R56, R78, R57.reuse ;  /* 0x000000394e387220 */ /* 0x080fe20000410000 */
[-C--:B------:R-:W-:Y:S01]  /*17d0*/  FMUL.FTZ R80, R74, R57.reuse ;  /* 0x000000394a507220 */ /* 0x080fe20000410000 */
[-C--:B------:R-:W-:Y:S01]  /*17e0*/  FMUL.FTZ R85, R86, R57.reuse ;  /* 0x0000003956557220 */ /* 0x080fe20000410000 */
[----:B------:R-:W-:Y:S01]  /*17f0*/  FMUL.FTZ R76, R88, R57 ;  /* 0x00000039584c7220 */ /* 0x000fe20000410000 */
[----:B------:R-:W-:Y:S01]  /*1800*/  PRMT R57, R45, 0x7632, R57 ;  /* 0x000076322d397816 */ /* 0x000fe20000000039 */
[-C--:B------:R-:W-:Y:S01]  /*1810*/  FFMA.FTZ R52, R87, R79.reuse, R52 ;  /* 0x0000004f57347223 */ /* 0x080fe20000010034 */
[----:B------:R-:W-:Y:S01]  /*1820*/  PRMT R74, R46, 0x7632, R74 ;  /* 0x000076322e4a7816 */ /* 0x000fe2000000004a */
[-C--:B------:R-:W-:Y:S01]  /*1830*/  FFMA.FTZ R53, R90, R44.reuse, R53 ;  /* 0x0000002c5a357223 */ /* 0x080fe20000010035 */
[----:B------:R-:W-:Y:S01]  /*1840*/  SHF.L.U32 R87, R46, 0x10, RZ ;  /* 0x000000102e577819 */ /* 0x000fe200000006ff */
[----:B------:R-:W-:Y:S01]  /*1850*/  FMUL.FTZ R79, R28, R79 ;  /* 0x0000004f1c4f7220 */ /* 0x000fe20000410000 */
[----:B------:R-:W-:Y:S01]  /*1860*/  SHF.L.U32 R46, R57, 0x10, RZ ;  /* 0x00000010392e7819 */ /* 0x000fe200000006ff */
[----:B------:R-:W-:Y:S01]  /*1870*/  FMUL.FTZ R44, R29, R44 ;  /* 0x0000002c1d2c7220 */ /* 0x000fe20000410000 */
[----:B------:R-:W-:-:S02]  /*1880*/  PRMT R57, R47, 0x7632, R57 ;  /* 0x000076322f397816 */ /* 0x000fc40000000039 */
[----:B------:R-:W-:Y:S01]  /*1890*/  SHF.L.U32 R45, R45, 0x10, RZ ;  /* 0x000000102d2d7819 */ /* 0x000fe200000006ff */
[----:B------:R-:W-:Y:S01]  /*18a0*/  FFMA.FTZ R55, R46, R56, R55 ;  /* 0x000000382e377223 */ /* 0x000fe20000010037 */
[----:B------:R-:W-:Y:S01]  /*18b0*/  SHF.L.U32 R78, R74, 0x10, RZ ;  /* 0x000000104a4e7819 */ /* 0x000fe200000006ff */
[----:B------:R-:W-:Y:S01]  /*18c0*/  FFMA.FTZ R74, R87, R83, R48 ;  /* 0x00000053574a7223 */ /* 0x000fe20000010030 */
[----:B------:R-:W-:Y:S01]  /*18d0*/  SHF.L.U32 R47, R47, 0x10, RZ ;  /* 0x000000102f2f7819 */ /* 0x000fe200000006ff */
[-C--:B------:R-:W-:Y:S01]  /*18e0*/  FFMA.FTZ R54, R45, R81.reuse, R54 ;  /* 0x000000512d367223 */ /* 0x080fe20000010036 */
        /* <DEDUP_REMOVED lines=15> */
.L_x_1286:
[-CC-:B------:R-:W-:Y:S01]  /*19e0*/  FFMA.FTZ R42, R64, R74.reuse, R79.reuse ;  /* 0x0000004a402a7223 */ /* 0x180fe2000001004f */
[-CC-:B------:R-:W-:Y:S01]  /*19f0*/  FFMA.FTZ R43, R3, R74.reuse, R79.reuse ;  /* 0x0000004a032b7223 */ /* 0x180fe2000001004f */
[----:B------:R-:W-:Y:S01]  /*1a00*/  PRMT R40, R4, 0x7632, R40 ;  /* 0x0000763204287816 */ /* 0x000fe20000000028 */
[-C--:B------:R-:W-:Y:S01]  /*1a10*/  FFMA.FTZ R80, R62, R74.reuse, R79 ;  /* 0x0000004a3e507223 */ /* 0x080fe2000001004f */
[----:B------:R-:W-:Y:S01]  /*1a20*/  SHF.L.U32 R85, R4, 0x10, RZ ;  /* 0x0000001004557819 */ /* 0x000fe200000006ff */
[--C-:B------:R-:W-:Y:S01]  /*1a30*/  FADD.FTZ R87, R63, -R42.reuse ;  /* 0x8000002a3f577221 */ /* 0x100fe20000010000 */
[----:B------:R-:W-:Y:S01]  /*1a40*/  FADD.FTZ R83, R68, -R43 ;  /* 0x8000002b44537221 */ /* 0x000fe20000010000 */
[----:B------:R-:W-:Y:S01]  /*1a50*/  PRMT R42, R5, 0x7632, R42 ;  /* 0x00007632052a7816 */ /* 0x000fe2000000002a */
[-CC-:B------:R-:W-:Y:S01]  /*1a60*/  FFMA.FTZ R78, R71, R74.reuse, R79.reuse ;  /* 0x0000004a474e7223 */ /* 0x180fe2000001004f */
[----:B------:R-:W-:Y:S01]  /*1a70*/  SHF.L.U32 R40, R40, 0x10, RZ ;  /* 0x0000001028287819 */ /* 0x000fe200000006ff */
[-CC-:B------:R-:W-:Y:S01]  /*1a80*/  FFMA.FTZ R81, R69, R74.reuse, R79.reuse ;  /* 0x0000004a45517223 */ /* 0x180fe2000001004f */
[----:B------:R-:W-:Y:S01]  /*1a90*/  PRMT R82, R6, 0x7632, R82 ;  /* 0x0000763206527816 */ /* 0x000fe20000000052 */
[-CC-:B------:R-:W-:Y:S01]  /*1aa0*/  FFMA.FTZ R41, R60, R74.reuse, R79.reuse ;  /* 0x0000004a3c297223 */ /* 0x180fe2000001004f */
[-C--:B------:R-:W-:Y:S01]  /*1ab0*/  FFMA.FTZ R43, R65, R74.reuse, R79 ;  /* 0x0000004a412b7223 */ /* 0x080fe2000001004f */
[----:B------:R-:W-:Y:S01]  /*1ac0*/  FFMA.FTZ R76, R56, R83, R85 ;  /* 0x00000053384c7223 */ /* 0x000fe20000010055 */
[----:B------:R-:W-:Y:S01]  /*1ad0*/  SHF.L.U32 R42, R42, 0x10, RZ ;  /* 0x000000102a2a7819 */ /* 0x000fe200000006ff */
[----:B------:R-:W-:Y:S01]  /*1ae0*/  FFMA.FTZ R74, R0, R74, R79 ;  /* 0x0000004a004a7223 */ /* 0x000fe2000001004f */
[----:B------:R-:W-:Y:S01]  /*1af0*/  SHF.L.U32 R84, R6, 0x10, RZ ;  /* 0x0000001006547819 */ /* 0x000fe200000006ff */
[----:B------:R-:W-:Y:S01]  /*1b00*/  FADD.FTZ R85, R61, -R80 ;  /* 0x800000503d557221 */ /* 0x000fe20000010000 */
[----:B------:R-:W-:Y:S01]  /*1b10*/  FFMA.FTZ R40, R56, R87, R40 ;  /* 0x0000005738287223 */ /* 0x000fe20000010028 */
[----:B------:R-:W-:Y:S01]  /*1b20*/  SHF.L.U32 R83, R5, 0x10, RZ ;  /* 0x0000001005537819 */ /* 0x000fe200000006ff */
[--C-:B------:R-:W-:Y:S01]  /*1b30*/  FADD.FTZ R79, R67, -R78.reuse ;  /* 0x8000004e434f7221 */ /* 0x100fe20000010000 */
[----:B------:R-:W-:Y:S01]  /*1b40*/  FADD.FTZ R81, R66, -R81 ;  /* 0x8000005142517221 */ /* 0x000fe20000010000 */
[----:B------:R-:W-:Y:S01]  /*1b50*/  SHF.L.U32 R82, R82, 0x10, RZ ;  /* 0x0000001052527819 */ /* 0x000fe200000006ff */
[----:B------:R-:W-:Y:S01]  /*1b60*/  FADD.FTZ R87, R58, -R41 ;  /* 0x800000293a577221 */ /* 0x000fe20000010000 */
[C---:B------:R-:W-:Y:S01]  /*1b70*/  PRMT R78, R7.reuse, 0x7632, R78 ;  /* 0x00007632074e7816 */ /* 0x040fe2000000004e */
[C---:B------:R-:W-:Y:S01]  /*1b80*/  FFMA.FTZ R80, R56.reuse, R85, R42 ;  /* 0x0000005538507223 */ /* 0x040fe2000001002a */
[C---:B------:R-:W-:Y:S01]  /*1b90*/  FFMA.FTZ R42, R56.reuse, R81, R84 ;  /* 0x00000051382a7223 */ /* 0x040fe20000010054 */
[----:B------:R-:W-:Y:S01]  /*1ba0*/  SHF.L.U32 R85, R7, 0x10, RZ ;  /* 0x0000001007557819 */ /* 0x000fe200000006ff */
[C---:B------:R-:W-:Y:S01]  /*1bb0*/  FFMA.FTZ R41, R56.reuse, R79, R83 ;  /* 0x0000004f38297223 */ /* 0x040fe20000010053 */
[----:B------:R-:W-:Y:S01]  /*1bc0*/  FFMA.FTZ R81, R56, R87, R82 ;  /* 0x0000005738517223 */ /* 0x000fe20000010052 */
[----:B------:R-:W-:Y:S01]  /*1bd0*/  FADD.FTZ R43, R2, -R43 ;  /* 0x8000002b022b7221 */ /* 0x000fe20000010000 */
[----:B------:R-:W-:Y:S01]  /*1be0*/  SHF.L.U32 R78, R78, 0x10, RZ ;  /* 0x000000104e4e7819 */ /* 0x000fe200000006ff */
[----:B------:R-:W-:Y:S01]  /*1bf0*/  FADD.FTZ R87, R59, -R74 ;  /* 0x8000004a3b577221 */ /* 0x000fe20000010000 */
[----:B-----5:R-:W-:Y:S01]  /*1c00*/  SHF.L.U32 R83, R44, 0x10, RZ ;  /* 0x000000102c537819 */ /* 0x020fe200000006ff */
[----:B------:R-:W-:Y:S01]  /*1c10*/  FMUL.FTZ R79, R76, R57 ;  /* 0x000000394c4f7220 */ /* 0x000fe20000410000 */
[----:B------:R-:W-:Y:S01]  /*1c20*/  PRMT R44, R44, 0x7632, R44 ;  /* 0x000076322c2c7816 */ /* 0x000fe2000000002c */
[C---:B------:R-:W-:Y:S01]  /*1c30*/  FFMA.FTZ R82, R56.reuse, R43, R85 ;  /* 0x0000002b38527223 */ /* 0x040fe20000010055 */
[----:B------:R-:W-:Y:S01]  /*1c40*/  FFMA.FTZ R43, R56, R87, R78 ;  /* 0x00000057382b7223 */ /* 0x000fe2000001004e */
[----:B------:R-:W-:Y:S01]  /*1c50*/  FFMA.FTZ R52, R83, R79, R52 ;  /* 0x0000004f53347223 */ /* 0x000fe20000010034 */
[----:B------:R-:W-:Y:S01]  /*1c60*/  SHF.L.U32 R56, R44, 0x10, RZ ;  /* 0x000000102c387819 */ /* 0x000fe200000006ff */
[----:B------:R-:W-:Y:S01]  /*1c70*/  FMUL.FTZ R44, R40, R57 ;  /* 0x00000039282c7220 */ /* 0x000fe20000410000 */
[C---:B------:R-:W-:Y:S01]  /*1c80*/  PRMT R74, R45.reuse, 0x7632, R74 ;  /* 0x000076322d4a7816 */ /* 0x040fe2000000004a */
[----:B------:R-:W-:Y:S01]  /*1c90*/  FMUL.FTZ R79, R28, R79 ;  /* 0x0000004f1c4f7220 */ /* 0x000fe20000410000 */
[----:B------:R-:W-:Y:S01]  /*1ca0*/  SHF.L.U32 R83, R45, 0x10, RZ ;  /* 0x000000102d537819 */ /* 0x000fe200000006ff */
[-C--:B------:R-:W-:Y:S01]  /*1cb0*/  FMUL.FTZ R45, R41, R57.reuse ;  /* 0x00000039292d7220 */ /* 0x080fe20000410000 */
[----:B------:R-:W-:Y:S01]  /*1cc0*/  FFMA.FTZ R53, R56, R44, R53 ;  /* 0x0000002c38357223 */ /* 0x000fe20000010035 */
[----:B------:R-:W-:Y:S01]  /*1cd0*/  SHF.L.U32 R74, R74, 0x10, RZ ;  /* 0x000000104a4a7819 */ /* 0x000fe200000006ff */
[----:B------:R-:W-:Y:S01]  /*1ce0*/  FMUL.FTZ R56, R80, R57 ;  /* 0x0000003950387220 */ /* 0x000fe20000410000 */
[----:B------:R-:W-:Y:S01]  /*1cf0*/  FFMA.FTZ R54, R83, R45, R54 ;  /* 0x0000002d53367223 */ /* 0x000fe20000010036 */
[----:B------:R-:W-:Y:S01]  /*1d00*/  SHF.L.U32 R85, R46, 0x10, RZ ;  /* 0x000000102e557819 */ /* 0x000fe200000006ff */
[----:B------:R-:W-:Y:S01]  /*1d10*/  FMUL.FTZ R83, R42, R57 ;  /* 0x000000392a537220 */ /* 0x000fe20000410000 */
[----:B------:R-:W-:Y:S01]  /*1d20*/  PRMT R46, R46, 0x7632, R46 ;  /* 0x000076322e2e7816 */ /* 0x000fe2000000002e */
[----:B------:R-:W-:Y:S01]  /*1d30*/  FFMA.FTZ R55, R74, R56, R55 ;  /* 0x000000384a377223 */ /* 0x000fe20000010037 */
[----:B------:R-:W-:Y:S01]  /*1d40*/  PRMT R84, R47, 0x7632, R84 ;  /* 0x000076322f547816 */ /* 0x000fe20000000054 */
[----:B------:R-:W-:Y:S01]  /*1d50*/  FFMA.FTZ R74, R85, R83, R48 ;  /* 0x00000053554a7223 */ /* 0x000fe20000010030 */
        /* <DEDUP_REMOVED lines=9> */
[-C--:B------:R-:W-:Y:S01]  /*1df0*/  FFMA.FTZ R51, R84, R48.reuse, R51 ;  /* 0x0000003054337223 */ /* 0x080fe20000010033 */
        /* <DEDUP_REMOVED lines=13> */
[----:B------:R-:W-:-:S07]  /*1ed0*/  F2FP.BF16.F32.PACK_AB R44, R44, R79 ;  /* 0x0000004f2c2c723e */ /* 0x000fce00000010ff */
.L_x_1285:
        /* <DEDUP_REMOVED lines=10> */
.L_x_1282:
[----:B------:R-:W-:Y:S05]  /*1f80*/  BSYNC.RECONVERGENT B1 ;  /* 0x0000000000017941 */ /* 0x000fea0003800200 */
.L_x_1281:
[----:B0-----:R-:W0:Y:S02]  /*1f90*/  LDC.64 R44, c[0x0][0x380] ;  /* 0x0000e000ff2c7b82 */ /* 0x001e240000000a00 */
[----:B0-----:R-:W-:-:S04]  /*1fa0*/  LEA R70, R44, R70, 0x2 ;  /* 0x000000462c467211 */ /* 0x001fc800078e10ff */
[----:B------:R-:W-:-:S13]  /*1fb0*/  ISETP.GE.AND P1, PT, R70, R45, PT ;  /* 0x0000002d4600720c */ /* 0x000fda0003f26270 */
[----:B------:R-:W-:Y:S05]  /*1fc0*/  @!P1 BRA `(.L_x_1287) ;  /* 0xffffffe000cc9947 */ /* 0x000fea000383ffff */
.L_x_1277:
[----:B------:R-:W-:Y:S05]  /*1fd0*/  BSYNC B0 ;  /* 0x0000000000007941 */ /* 0x000fea0003800000 */
.L_x_1276:
[----:B-----5:R-:W0:Y:S01]  /*1fe0*/  S2R R24, SR_TID.X ;  /* 0x0000000000187919 */ /* 0x020e220000002100 */
[----:B------:R-:W-:Y:S01]  /*1ff0*/  MOV R2, 0x400 ;  /* 0x0000040000027802 */ /* 0x000fe20000000f00 */
[----:B------:R-:W-:Y:S05]  /*2000*/  WARPSYNC.ALL ;  /* 0x0000000000007948 */ /* 0x000fea0003800000 */
[----:B------:R-:W1:Y:S01]  /*2010*/  S2R R3, SR_CgaCtaId ;  /* 0x0000000000037919 */ /* 0x000e620000008800 */
[----:B------:R-:W2:Y:S01]  /*2020*/  LDCU.128 UR16, c[0x0][0x440] ;  /* 0x00008800ff1077ac */ /* 0x000ea20008000c00 */
[----:B------:R-:W-:Y:S01]  /*2030*/  BSSY.RECONVERGENT B0, `(.L_x_1288) ;  /* 0x000005f000007945 */ /* 0x000fe20003800200 */
[----:B------:R-:W3:Y:S01]  /*2040*/  LDCU.64 UR10, c[0x0][0x460] ;  /* 0x00008c00ff0a77ac */ /* 0x000ee20008000a00 */
        /* <DEDUP_REMOVED lines=10> */
[----:B------:R-:W4:Y:S04]  /*20f0*/  LDS R4, [R3+0x200] ;  /* 0x0002000003047984 */ /* 0x000f280000000800 */
[----:B------:R-:W2:Y:S04]  /*2100*/  LDS R7, [R3+0x600] ;  /* 0x0006000003077984 */ /* 0x000ea80000000800 */
[----:B------:R-:W3:Y:S04]  /*2110*/  LDS R25, [R3+0x800] ;  /* 0x0008000003197984 */ /* 0x000ee80000000800 */
[----:B------:R-:W3:Y:S04]  /*2120*/  LDS R27, [R3+0xa00] ;  /* 0x000a0000031b7984 */ /* 0x000ee80000000800 */
[----:B------:R-:W3:Y:S04]  /*2130*/  LDS R29, [R3+0xc00] ;  /* 0x000c0000031d7984 */ /* 0x000ee80000000800 */
[----:B------:R-:W3:Y:S01]  /*2140*/  LDS R17, [R3+0xe00] ;  /* 0x000e000003117984 */ /* 0x000ee20000000800 */
[----:B------:R-:W-:Y:S01]  /*2150*/  BAR.SYNC.DEFER_BLOCKING 0x0 ;  /* 0x0000000000007b1d */ /* 0x000fe20000010000 */
[----:B0-----:R-:W-:-:S04]  /*2160*/  FADD.FTZ R2, RZ, R2 ;  /* 0x00000002ff027221 */ /* 0x001fc80000010000 */
[----:B-1----:R-:W-:Y:S01]  /*2170*/  FADD.FTZ R2, R2, R5 ;  /* 0x0000000502027221 */ /* 0x002fe20000010000 */
[----:B----4-:R-:W-:-:S04]  /*2180*/  FADD.FTZ R4, RZ, R4 ;  /* 0x00000004ff047221 */ /* 0x010fc80000010000 */
[----:B--2---:R-:W-:Y:S01]  /*2190*/  FADD.FTZ R4, R4, R7 ;  /* 0x0000000704047221 */ /* 0x004fe20000010000 */
[----:B------:R-:W-:Y:S01]  /*21a0*/  STS.128 [R0], R8 ;  /* 0x0000000800007388 */ /* 0x000fe20000000c00 */
[----:B---3--:R-:W-:-:S03]  /*21b0*/  FADD.FTZ R2, R2, R25 ;  /* 0x0000001902027221 */ /* 0x008fc60000010000 */
[----:B------:R0:W-:Y:S01]  /*21c0*/  STS.128 [R0+0x10], R12 ;  /* 0x0000100c00007388 */ /* 0x0001e20000000c00 */
[----:B------:R-:W-:Y:S01]  /*21d0*/  FADD.FTZ R4, R4, R27 ;  /* 0x0000001b04047221 */ /* 0x000fe20000010000 */
[----:B------:R-:W-:Y:S01]  /*21e0*/  BAR.SYNC.DEFER_BLOCKING 0x0 ;  /* 0x0000000000007b1d */ /* 0x000fe20000010000 */
[----:B------:R-:W-:Y:S02]  /*21f0*/  FADD.FTZ R29, R2, R29 ;  /* 0x0000001d021d7221 */ /* 0x000fe40000010000 */
[----:B------:R-:W-:Y:S01]  /*2200*/  FADD.FTZ R17, R4, R17 ;  /* 0x0000001104117221 */ /* 0x000fe20000010000 */
[----:B0-----:R-:W-:-:S05]  /*2210*/  IMAD R15, R75, UR7, RZ ;  /* 0x000000074b0f7c24 */ /* 0x001fca000f8e02ff */
[----:B------:R-:W-:-:S04]  /*2220*/  IADD3 R20, P0, PT, R15, R24, RZ ;  /* 0x000000180f147210 */ /* 0x000fc80007f1e0ff */
[----:B------:R-:W-:Y:S01]  /*2230*/  IADD3.X R37, PT, PT, RZ, RZ, RZ, P0, !PT ;  /* 0x000000ffff257210 */ /* 0x000fe200007fe4ff */
[----:B------:R-:W0:Y:S03]  /*2240*/  LDS R6, [R3] ;  /* 0x0000000003067984 */ /* 0x000e260000000800 */
[C---:B------:R-:W-:Y:S02]  /*2250*/  SHF.L.U64.HI R22, R20.reuse, 0x2, R37 ;  /* 0x0000000214167819 */ /* 0x040fe40000010225 */
[----:B------:R-:W-:Y:S01]  /*2260*/  SHF.L.U32 R20, R20, 0x2, RZ ;  /* 0x0000000214147819 */ /* 0x000fe200000006ff */
[----:B------:R-:W1:Y:S03]  /*2270*/  LDS R19, [R3+0x400] ;  /* 0x0004000003137984 */ /* 0x000e660000000800 */
[C---:B------:R-:W-:Y:S01]  /*2280*/  IADD3 R18, P2, PT, R20.reuse, UR18, RZ ;  /* 0x0000001214127c10 */ /* 0x040fe2000ff5e0ff */
[----:B------:R-:W2:Y:S01]  /*2290*/  LDS R16, [R3+0x200] ;  /* 0x0002000003107984 */ /* 0x000ea20000000800 */
[----:B------:R-:W-:-:S03]  /*22a0*/  IADD3 R14, P3, PT, R20, UR16, RZ ;  /* 0x00000010140e7c10 */ /* 0x000fc6000ff7e0ff */
[----:B------:R-:W3:Y:S01]  /*22b0*/  LDS R21, [R3+0x600] ;  /* 0x0006000003157984 */ /* 0x000ee20000000800 */
[----:B------:R-:W-:-:S03]  /*22c0*/  IADD3.X R25, PT, PT, R22, UR17, RZ, P3, !PT ;  /* 0x0000001116197c10 */ /* 0x000fc60009ffe4ff */
        /* <DEDUP_REMOVED lines=53> */
.L_x_1289:
[----:B------:R-:W-:Y:S05]  /*2620*/  BSYNC.RECONVERGENT B0 ;  /* 0x0000000000007941 */ /* 0x000fea0003800200 */
.L_x_1288:
        /* <DEDUP_REMOVED lines=11> */
.L_x_1280:
        /* <DEDUP_REMOVED lines=8> */
.L_x_1291:
[----:B------:R-:W-:Y:S05]  /*2760*/  BSYNC B1 ;  /* 0x0000000000017941 */ /* 0x000fea0003800000 */
.L_x_1290:
        /* <DEDUP_REMOVED lines=8> */
.L_x_1292:
[----:B------:R-:W-:Y:S01]  /*27f0*/  FADD.FTZ R44, R44, R79 ;  /* 0x0000004f2c2c7221 */ /* 0x000fe20000010000 */
[----:B------:R-:W-:-:S04]  /*2800*/  HFMA2 R82, -RZ, RZ, 0, 1.1920928955078125e-07 ;  /* 0x00000002ff527431 */ /* 0x000fc800000001ff */
[----:B------:R-:W-:Y:S02]  /*2810*/  MOV R83, R44 ;  /* 0x0000002c00537202 */ /* 0x000fe40000000f00 */
[----:B------:R-:W-:-:S07]  /*2820*/  MOV R45, R80 ;  /* 0x00000050002d7202 */ /* 0x000fce0000000f00 */
[----:B------:R-:W-:Y:S05]  /*2830*/  WARPSYNC.COLLECTIVE R78, `(.L_x_1293) ;  /* 0x000000004e087348 */ /* 0x000fea0003c00000 */
[----:B------:R0:W1:Y:S02]  /*2840*/  SHFL.BFLY P1, R80, R83, R82, R85 ;  /* 0x0c00005253507389 */ /* 0x0000640000020055 */
[----:B01----:R-:W-:Y:S05]  /*2850*/  ENDCOLLECTIVE ;  /* 0x000000000000791b */ /* 0x003fea0003800000 */
.L_x_1293:
[----:B------:R-:W-:-:S05]  /*2860*/  FADD.FTZ R45, R45, R76 ;  /* 0x0000004c2d2d7221 */ /* 0x000fca0000010000 */
[----:B------:R-:W-:Y:S02]  /*2870*/  MOV R83, R45 ;  /* 0x0000002d00537202 */ /* 0x000fe40000000f00 */
[----:B------:R-:W-:-:S07]  /*2880*/  MOV R47, R80 ;  /* 0x00000050002f7202 */ /* 0x000fce0000000f00 */
[----:B------:R-:W-:Y:S05]  /*2890*/  WARPSYNC.COLLECTIVE R78, `(.L_x_1294) ;  /* 0x000000004e087348 */ /* 0x000fea0003c00000 */
[----:B------:R0:W1:Y:S02]  /*28a0*/  SHFL.BFLY P1, R80, R83, R82, R85 ;  /* 0x0c00005253507389 */ /* 0x0000640000020055 */
[----:B01----:R-:W-:Y:S05]  /*28b0*/  ENDCOLLECTIVE ;  /* 0x000000000000791b */ /* 0x003fea0003800000 */
.L_x_1294:
[----:B------:R-:W-:Y:S01]  /*28c0*/  FADD.FTZ R47, R44, R47 ;  /* 0x0000002f2c2f7221 */ /* 0x000fe20000010000 */
[----:B------:R-:W-:-:S04]  /*28d0*/  HFMA2 R82, -RZ, RZ, 0, 2.384185791015625e-07 ;  /* 0x00000004ff527431 */ /* 0x000fc800000001ff */
[----:B------:R-:W-:Y:S02]  /*28e0*/  MOV R83, R47 ;  /* 0x0000002f00537202 */ /* 0x000fe40000000f00 */
[----:B------:R-:W-:-:S07]  /*28f0*/  MOV R46, R80 ;  /* 0x00000050002e7202 */ /* 0x000fce0000000f00 */
[----:B------:R-:W-:Y:S05]  /*2900*/  WARPSYNC.COLLECTIVE R78, `(.L_x_1295) ;  /* 0x000000004e087348 */ /* 0x000fea0003c00000 */
[----:B------:R0:W1:Y:S02]  /*2910*/  SHFL.BFLY P1, R80, R83, R82, R85 ;  /* 0x0c00005253507389 */ /* 0x0000640000020055 */
[----:B01----:R-:W-:Y:S05]  /*2920*/  ENDCOLLECTIVE ;  /* 0x000000000000791b */ /* 0x003fea0003800000 */
.L_x_1295:
[----:B------:R-:W-:-:S05]  /*2930*/  FADD.FTZ R46, R45, R46 ;  /* 0x0000002e2d2e7221 */ /* 0x000fca0000010000 */
[----:B------:R-:W-:Y:S02]  /*2940*/  MOV R83, R46 ;  /* 0x0000002e00537202 */ /* 0x000fe40000000f00 */
[----:B------:R-:W-:-:S07]  /*2950*/  MOV R74, R80 ;  /* 0x00000050004a7202 */ /* 0x000fce0000000f00 */
[----:B------:R-:W-:Y:S05]  /*2960*/  WARPSYNC.COLLECTIVE R78, `(.L_x_1296) ;  /* 0x000000004e087348 */ /* 0x000fea0003c00000 */
[----:B------:R0:W1:Y:S02]  /*2970*/  SHFL.BFLY P1, R80, R83, R82, R85 ;  /* 0x0c00005253507389 */ /* 0x0000640000020055 */
[----:B01----:R-:W-:Y:S05]  /*2980*/  ENDCOLLECTIVE ;  /* 0x000000000000791b */ /* 0x003fea0003800000 */
.L_x_1296:
[----:B------:R-:W-:Y:S01]  /*2990*/  FADD.FTZ R74, R47, R74 ;  /* 0x0000004a2f4a7221 */ /* 0x000fe20000010000 */
[----:B------:R-:W-:-:S04]  /*29a0*/  HFMA2 R82, -RZ, RZ, 0, 4.76837158203125e-07 ;  /* 0x00000008ff527431 */ /* 0x000fc800000001ff */
[----:B------:R-:W-:Y:S02]  /*29b0*/  MOV R83, R74 ;  /* 0x0000004a00537202 */ /* 0x000fe40000000f00 */
[----:B------:R-:W-:-:S07]  /*29c0*/  MOV R81, R80 ;  /* 0x0000005000517202 */ /* 0x000fce0000000f00 */
[----:B------:R-:W-:Y:S05]  /*29d0*/  WARPSYNC.COLLECTIVE R78, `(.L_x_1297) ;  /* 0x000000004e087348 */ /* 0x000fea0003c00000 */
[----:B------:R0:W1:Y:S02]  /*29e0*/  SHFL.BFLY P1, R80, R83, R82, R85 ;  /* 0x0c00005253507389 */ /* 0x0000640000020055 */
[----:B01----:R-:W-:Y:S05]  /*29f0*/  ENDCOLLECTIVE ;  /* 0x000000000000791b */ /* 0x003fea0003800000 */
.L_x_1297:
[----:B------:R-:W-:-:S05]  /*2a00*/  FADD.FTZ R81, R46, R81 ;  /* 0x000000512e517221 */ /* 0x000fca0000010000 */
[----:B------:R-:W-:Y:S02]  /*2a10*/  MOV R83, R81 ;  /* 0x0000005100537202 */ /* 0x000fe40000000f00 */
[----:B------:R-:W-:-:S07]  /*2a20*/  MOV R79, R80 ;  /* 0x00000050004f7202 */ /* 0x000fce0000000f00 */
[----:B------:R-:W-:Y:S05]  /*2a30*/  WARPSYNC.COLLECTIVE R78, `(.L_x_1298) ;  /* 0x000000004e087348 */ /* 0x000fea0003c00000 */
[----:B------:R0:W1:Y:S02]  /*2a40*/  SHFL.BFLY P1, R80, R83, R82, R85 ;  /* 0x0c00005253507389 */ /* 0x0000640000020055 */
[----:B01----:R-:W-:Y:S05]  /*2a50*/  ENDCOLLECTIVE ;  /* 0x000000000000791b */ /* 0x003fea0003800000 */
.L_x_1298:
[----:B------:R-:W-:Y:S01]  /*2a60*/  FADD.FTZ R79, R74, R79 ;  /* 0x0000004f4a4f7221 */ /* 0x000fe20000010000 */
[----:B------:R-:W-:-:S04]  /*2a70*/  HFMA2 R82, -RZ, RZ, 0, 9.5367431640625e-07 ;  /* 0x00000010ff527431 */ /* 0x000fc800000001ff */
[----:B------:R-:W-:Y:S02]  /*2a80*/  MOV R83, R79 ;  /* 0x0000004f00537202 */ /* 0x000fe40000000f00 */
[----:B------:R-:W-:-:S07]  /*2a90*/  MOV R76, R80 ;  /* 0x00000050004c7202 */ /* 0x000fce0000000f00 */
[----:B------:R-:W-:Y:S05]  /*2aa0*/  WARPSYNC.COLLECTIVE R78, `(.L_x_1299) ;  /* 0x000000004e087348 */ /* 0x000fea0003c00000 */
[----:B------:R0:W1:Y:S02]  /*2ab0*/  SHFL.BFLY P1, R80, R83, R82, R85 ;  /* 0x0c00005253507389 */ /* 0x0000640000020055 */
[----:B01----:R-:W-:Y:S05]  /*2ac0*/  ENDCOLLECTIVE ;  /* 0x000000000000791b */ /* 0x003fea0003800000 */
.L_x_1299:
[----:B------:R-:W-:-:S05]  /*2ad0*/  FADD.FTZ R76, R81, R76 ;  /* 0x0000004c514c7221 */ /* 0x000fca0000010000 */
[----:B------:R-:W-:Y:S02]  /*2ae0*/  MOV R83, R76 ;  /* 0x0000004c00537202 */ /* 0x000fe40000000f00 */
[----:B------:R-:W-:-:S07]  /*2af0*/  MOV R44, R80 ;  /* 0x00000050002c7202 */ /* 0x000fce0000000f00 */
[----:B------:R-:W-:Y:S05]  /*2b00*/  WARPSYNC.COLLECTIVE R78, `(.L_x_1300) ;  /* 0x000000004e087348 */ /* 0x000fea0003c00000 */
[----:B------:R0:W1:Y:S02]  /*2b10*/  SHFL.BFLY P1, R80, R83, R82, R85 ;  /* 0x0c00005253507389 */ /* 0x0000640000020055 */
[----:B01----:R-:W-:Y:S05]  /*2b20*/  ENDCOLLECTIVE ;  /* 0x000000000000791b */ /* 0x003fea0003800000 */
.L_x_1300:
[----:B------:R-:W-:Y:S01]  /*2b30*/  MOV R45, R80 ;  /* 0x00000050002d7202 */ /* 0x000fe20000000f00 */
[----:B------:R-:W-:Y:S06]  /*2b40*/  BRA `(.L_x_1301) ;  /* 0xffffffe000087947 */ /* 0x000fec000383ffff */
.L_x_1302:
        /* <DEDUP_REMOVED lines=11> */
.L_x_6380:


//--------------------- .text._ZN10layer_norm13ln_bwd_kernelINS_13Kernel_traitsIf13__nv_bfloat16S2_S2_fjLj256ELj1ELj4ELj1ELj16ENS_18Kernel_traits_baseILj256EfS2_S2_S2_fjLj128EEEEELb0ELb1ELb0ELb1EEEvNS_9BwdParamsE --------------------------
	.section	.text._ZN10layer_norm13ln_bwd_kernelINS_13Kernel_traitsIf13__nv_bfloat16S2_S2_fjLj256ELj1ELj4ELj1ELj16ENS_18Kernel_traits_baseILj256EfS2_S2_S2_fjLj128EEEEELb0ELb1ELb0ELb1EEEvNS_9BwdParamsE,"ax",@progbits
	.align	128
        .global         _ZN10layer_norm13ln_bwd_kernelINS_13Kernel_traitsIf13__nv_bfloat16S2_S2_fjLj256ELj1ELj4ELj1ELj16ENS_18Kernel_traits_baseILj256EfS2_S2_S2_fjLj128EEEEELb0ELb1ELb0ELb1EEEvNS_9BwdParamsE
        .type           _ZN10layer_norm13ln_bwd_kernelINS_13Kernel_traitsIf13__nv_bfloat16S2_S2_fjLj256ELj1ELj4ELj1ELj16ENS_18Kernel_traits_baseILj256EfS2_S2_S2_fjLj128EEEEELb0ELb1ELb0ELb1EEEvNS_9BwdParamsE,@function
        .size           _ZN10layer_norm13ln_bwd_kernelINS_13Kernel_traitsIf13__nv_bfloat16S2_S2_fjLj256ELj1ELj4ELj1ELj16ENS_18Kernel_traits_baseILj256EfS2_S2_S2_fjLj128EEEEELb0ELb1ELb0ELb1EEEvNS_9BwdParamsE,(.L_x_6381 - _ZN10layer_norm13ln_bwd_kernelINS_13Kernel_traitsIf13__nv_bfloat16S2_S2_fjLj256ELj1ELj4ELj1ELj16ENS_18Kernel_traits_baseILj256EfS2_S2_S2_fjLj128EEEEELb0ELb1ELb0ELb1EEEvNS_9BwdParamsE)
        .other          _ZN10layer_norm13ln_bwd_kernelINS_13Kernel_traitsIf13__nv_bfloat16S2_S2_fjLj256ELj1ELj4ELj1ELj16ENS_18Kernel_traits_baseILj256EfS2_S2_S2_fjLj128EEEEELb0ELb1ELb0ELb1EEEvNS_9BwdParamsE,@"STO_CUDA_ENTRY STV_DEFAULT"
_ZN10layer_norm13ln_bwd_kernelINS_13Kernel_traitsIf13__nv_bfloat16S2_S2_fjLj256ELj1ELj4ELj1ELj16ENS_18Kernel_traits_baseILj256EfS2_S2_S2_fjLj128EEEEELb0ELb1ELb0ELb1EEEvNS_9BwdParamsE:
.text._ZN10layer_norm13ln_bwd_kernelINS_13Kernel_traitsIf13__nv_bfloat16S2_S2_fjLj256ELj1ELj4ELj1ELj16ENS_18Kernel_traits_baseILj256EfS2_S2_S2_fjLj128EEEEELb0ELb1ELb0ELb1EEEvNS_9BwdParamsE:
        /* <DEDUP_REMOVED lines=32> */
[----:B0-----:R-:W-:-:S05]  /*0200*/  IMAD.WIDE.U32 R12, R5, 0x20, R12 ;  /* 0x00000020050c7825 */ /* 0x001fca00078e000c */
[----:B------:R-:W5:Y:S01]  /*0210*/  LDG.E.128 R24, desc[UR8][R12.64+0x10] ;  /* 0x000010080c187981 */ /* 0x000f62000c1e1d00 */
[----:B-1----:R-:W-:Y:S01]  /*0220*/  ISETP.NE.U32.AND P0, PT, RZ, UR10, PT ;  /* 0x0000000aff007c0c */ /* 0x002fe2000bf05070 */
[----:B--2---:R-:W-:Y:S02]  /*0230*/  IMAD.WIDE.U32 R2, R5, 0x20, R2 ;  /* 0x0000002005027825 */ /* 0x004fe400078e0002 */
[----:B------:R-:W5:Y:S02]  /*0240*/  LDG.E.128 R28, desc[UR8][R12.64] ;  /* 0x000000080c1c7981 */ /* 0x000f64000c1e1d00 */
[----:B------:R-:W-:Y:S01]  /*0250*/  HFMA2 R11, -RZ, RZ, 0, 0 ;  /* 0x00000000ff0b7431 */ /* 0x000fe200000001ff */
[----:B------:R-:W-:Y:S01]  /*0260*/  BSSY B1, `(.L_x_1305) ;  /* 0x00001d9000017945 */ /* 0x000fe20003800000 */
[----:B------:R-:W-:Y:S01]  /*0270*/  ISETP.NE.AND.EX P0, PT, RZ, UR11, PT, P0 ;  /* 0x0000000bff007c0c */ /* 0x000fe2000bf05300 */
[----:B------:R-:W5:Y:S01]  /*0280*/  LDG.E.128 R16, desc[UR8][R2.64] ;  /* 0x0000000802107981 */ /* 0x000f62000c1e1d00 */
[----:B------:R-:W-:-:S02]  /*0290*/  CS2R R8, SRZ ;  /* 0x0000000000087805 */ /* 0x000fc4000001ff00 */
[----:B------:R-:W-:Y:S02]  /*02a0*/  CS2R R6, SRZ ;  /* 0x0000000000067805 */ /* 0x000fe4000001ff00 */
[----:B------:R-:W-:Y:S01]  /*02b0*/  CS2R R4, SRZ ;  /* 0x0000000000047805 */ /* 0x000fe2000001ff00 */
[----:B------:R0:W5:Y:S01]  /*02c0*/  LDG.E.128 R20, desc[UR8][R2.64+0x10] ;  /* 0x0000100802147981 */ /* 0x000162000c1e1d00 */
[----:B------:R-:W-:Y:S02]  /*02d0*/  CS2R R44, SRZ ;  /* 0x00000000002c7805 */ /* 0x000fe4000001ff00 */
[----:B------:R-:W-:Y:S02]  /*02e0*/  CS2R R46, SRZ ;  /* 0x00000000002e7805 */ /* 0x000fe4000001ff00 */
[----:B------:R-:W-:Y:S02]  /*02f0*/  CS2R R48, SRZ ;  /* 0x0000000000307805 */ /* 0x000fe4000001ff00 */
[----:B------:R-:W-:-:S02]  /*0300*/  CS2R R50, SRZ ;  /* 0x0000000000327805 */ /* 0x000fc4000001ff00 */
[----:B------:R-:W-:Y:S02]  /*0310*/  CS2R R52, SRZ ;  /* 0x0000000000347805 */ /* 0x000fe4000001ff00 */
[----:B------:R-:W-:Y:S02]  /*0320*/  CS2R R54, SRZ ;  /* 0x0000000000367805 */ /* 0x000fe4000001ff00 */
[----:B------:R-:W-:Y:S02]  /*0330*/  CS2R R56, SRZ ;  /* 0x0000000000387805 */ /* 0x000fe4000001ff00 */
[----:B------:R-:W-:Y:S02]  /*0340*/  MOV R59, RZ ;  /* 0x000000ff003b7202 */ /* 0x000fe40000000f00 */
[----:B0-----:R-:W-:-:S07]  /*0350*/  CS2R R2, SRZ ;  /* 0x0000000000027805 */ /* 0x001fce000001ff00 */
.L_x_1311:
        /* <DEDUP_REMOVED lines=26> */
[----:B-----5:R1:W5:Y:S01]  /*0500*/  @P1 LDG.E.128 R12, desc[UR8][R64.64] ;  /* 0x00000008400c1981 */ /* 0x020362000c1e1d00 */
        /* <DEDUP_REMOVED lines=27> */
[----:B------:R-:W-:-:S02]  /*06c0*/  SHF.L.U32 R75, R40, 0x10, RZ ;  /* 0x00000010284b7819 */ /* 0x000fc400000006ff */
[C---:B------:R-:W-:Y:S01]  /*06d0*/  PRMT R36, R41.reuse, 0x7632, R36 ;  /* 0x0000763229247816 */ /* 0x040fe20000000024 */
[----:B------:R-:W-:Y:S01]  /*06e0*/  FMUL.FTZ R73, R62, R73 ;  /* 0x000000493e497220 */ /* 0x000fe20000410000 */
        /* <DEDUP_REMOVED lines=10> */
[----:B------:R-:W-:Y:S01]  /*0790*/  SHF.L.U32 R42, R36, 0x10, RZ ;  /* 0x00000010242a7819 */ /* 0x000fe200000006ff */
[----:B------:R-:W-:Y:S01]  /*07a0*/  FMUL.FTZ R68, R18, R41 ;  /* 0x0000002912447220 */ /* 0x000fe20000410000 */
[----:B------:R-:W-:Y:S01]  /*07b0*/  FADD.FTZ R55, R64, R55 ;  /* 0x0000003740377221 */ /* 0x000fe20000010000 */
[-C--:B------:R-:W-:Y:S01]  /*07c0*/  FFMA.FTZ R56, R67, R64.reuse, R56 ;  /* 0x0000004043387223 */ /* 0x080fe20000010038 */
[----:B------:R-:W-:Y:S01]  /*07d0*/  FMUL.FTZ R64, R17, R64 ;  /* 0x0000004011407220 */ /* 0x000fe20000410000 */
[----:B------:R-:W-:Y:S01]  /*07e0*/  FADD.FTZ R41, RZ, R75 ;  /* 0x0000004bff297221 */ /* 0x000fe20000010000 */
[----:B------:R-:W-:Y:S01]  /*07f0*/  FFMA.FTZ R36, R0, R75, RZ ;  /* 0x0000004b00247223 */ /* 0x000fe200000100ff */
[C---:B------:R-:W-:Y:S01]  /*0800*/  FMUL.FTZ R63, R62.reuse, R63 ;  /* 0x0000003f3e3f7220 */ /* 0x040fe20000410000 */
[----:B------:R-:W-:Y:S01]  /*0810*/  PRMT R70, R43, 0x7632, R70 ;  /* 0x000076322b467816 */ /* 0x000fe20000000046 */
[----:B------:R-:W-:Y:S01]  /*0820*/  FADD.FTZ R41, R41, R64 ;  /* 0x0000004029297221 */ /* 0x000fe20000010000 */
[----:B------:R-:W-:Y:S01]  /*0830*/  FFMA.FTZ R36, R67, R64, R36 ;  /* 0x0000004043247223 */ /* 0x000fe20000010024 */
[----:B------:R-:W-:Y:S01]  /*0840*/  SHF.L.U32 R43, R43, 0x10, RZ ;  /* 0x000000102b2b7819 */ /* 0x000fe200000006ff */
[C---:B------:R-:W-:Y:S01]  /*0850*/  FMUL.FTZ R69, R62.reuse, R69 ;  /* 0x000000453e457220 */ /* 0x040fe20000410000 */
[----:B------:R-:W-:Y:S01]  /*0860*/  FMUL.FTZ R71, R62, R71 ;  /* 0x000000473e477220 */ /* 0x000fe20000410000 */
        /* <DEDUP_REMOVED lines=50> */
.L_x_1323:
        /* <DEDUP_REMOVED lines=36> */
[----:B-----5:R-:W-:Y:S01]  /*0dd0*/  PRMT R41, R36, 0x7632, R41 ;  /* 0x0000763224297816 */ /* 0x020fe20000000029 */
[-C--:B------:R-:W-:Y:S01]  /*0de0*/  FMUL.FTZ R71, R42, R61.reuse ;  /* 0x0000003d2a477220 */ /* 0x080fe20000410000 */
[----:B------:R-:W-:Y:S01]  /*0df0*/  PRMT R43, R37, 0x7632, R43 ;  /* 0x00007632252b7816 */ /* 0x000fe2000000002b */
[-C--:B------:R-:W-:Y:S01]  /*0e00*/  FMUL.FTZ R66, R66, R61.reuse ;  /* 0x0000003d42427220 */ /* 0x080fe20000410000 */
[----:B------:R-:W-:Y:S01]  /*0e10*/  PRMT R67, R38, 0x7632, R67 ;  /* 0x0000763226437816 */ /* 0x000fe20000000043 */
[-C--:B------:R-:W-:Y:S01]  /*0e20*/  FMUL.FTZ R63, R70, R61.reuse ;  /* 0x0000003d463f7220 */ /* 0x080fe20000410000 */
[----:B------:R-:W-:Y:S01]  /*0e30*/  SHF.L.U32 R0, R36, 0x10, RZ ;  /* 0x0000001024007819 */ /* 0x000fe200000006ff */
[-C--:B------:R-:W-:Y:S01]  /*0e40*/  FMUL.FTZ R42, R72, R61.reuse ;  /* 0x0000003d482a7220 */ /* 0x080fe20000410000 */
[----:B------:R-:W-:Y:S01]  /*0e50*/  PRMT R69, R39, 0x7632, R69 ;  /* 0x0000763227457816 */ /* 0x000fe20000000045 */
[-C--:B------:R-:W-:Y:S01]  /*0e60*/  FMUL.FTZ R36, R68, R61.reuse ;  /* 0x0000003d44247220 */ /* 0x080fe20000410000 */
        /* <DEDUP_REMOVED lines=29> */
[----:B------:R-:W-:Y:S01]  /*1040*/  F2FP.BF16.F32.PACK_AB R39, R72, R39 ;  /* 0x000000274827723e */ /* 0x000fe200000010ff */
[----:B------:R-:W-:Y:S06]  /*1050*/  BRA `(.L_x_1309) ;  /* 0x0000000c00947947 */ /* 0x000fec0003800000 */
.L_x_1308:
        /* <DEDUP_REMOVED lines=20> */
[----:B-----5:R-:W-:Y:S01]  /*11a0*/  PRMT R64, R37, 0x7632, R64 ;  /* 0x0000763225407816 */ /* 0x020fe20000000040 */
[C---:B------:R-:W-:Y:S01]  /*11b0*/  FMUL.FTZ R34, R62.reuse, R71 ;  /* 0x000000473e227220 */ /* 0x040fe20000410000 */
[C---:B------:R-:W-:Y:S01]  /*11c0*/  FMUL.FTZ R42, R62.reuse, R43 ;  /* 0x0000002b3e2a7220 */ /* 0x040fe20000410000 */
[----:B------:R-:W-:Y:S01]  /*11d0*/  FMUL.FTZ R40, R62, R65 ;  /* 0x000000413e287220 */ /* 0x000fe20000410000 */
[----:B------:R-:W-:Y:S01]  /*11e0*/  PRMT R0, R36, 0x7632, R0 ;  /* 0x0000763224007816 */ /* 0x000fe20000000000 */
[-C--:B------:R-:W-:Y:S01]  /*11f0*/  FMUL.FTZ R65, R32, R61.reuse ;  /* 0x0000003d20417220 */ /* 0x080fe20000410000 */
[C---:B------:R-:W-:Y:S01]  /*1200*/  F2FP.BF16.F32.PACK_AB R32, R33.reuse, R32 ;  /* 0x000000202120723e */ /* 0x040fe200000010ff */
[----:B------:R-:W-:Y:S01]  /*1210*/  FMUL.FTZ R71, R33, R61 ;  /* 0x0000003d21477220 */ /* 0x000fe20000410000 */
[----:B------:R-:W-:Y:S01]  /*1220*/  SHF.L.U32 R36, R36, 0x10, RZ ;  /* 0x0000001024247819 */ /* 0x000fe200000006ff */
[----:B------:R-:W-:Y:S01]  /*1230*/  FMUL.FTZ R35, R62, R35 ;  /* 0x000000233e237220 */ /* 0x000fe20000410000 */
[----:B------:R-:W-:Y:S01]  /*1240*/  PRMT R66, R38, 0x7632, R66 ;  /* 0x0000763226427816 */ /* 0x000fe20000000042 */
[-C--:B------:R-:W-:Y:S01]  /*1250*/  FMUL.FTZ R41, R34, R61.reuse ;  /* 0x0000003d22297220 */ /* 0x080fe20000410000 */
[----:B------:R-:W-:Y:S01]  /*1260*/  PRMT R68, R39, 0x7632, R68 ;  /* 0x0000763227447816 */ /* 0x000fe20000000044 */
[-C--:B------:R-:W-:Y:S01]  /*1270*/  FMUL.FTZ R62, R42, R61.reuse ;  /* 0x0000003d2a3e7220 */ /* 0x080fe20000410000 */
[----:B------:R-:W-:Y:S01]  /*1280*/  SHF.L.U32 R64, R64, 0x10, RZ ;  /* 0x0000001040407819 */ /* 0x000fe200000006ff */
[-C--:B------:R-:W-:Y:S01]  /*1290*/  FMUL.FTZ R63, R70, R61.reuse ;  /* 0x0000003d463f7220 */ /* 0x080fe20000410000 */
[C---:B------:R-:W-:Y:S01]  /*12a0*/  F2FP.BF16.F32.PACK_AB R33, R67.reuse, R70 ;  /* 0x000000464321723e */ /* 0x040fe200000010ff */
[-C--:B------:R-:W-:Y:S01]  /*12b0*/  FMUL.FTZ R67, R67, R61.reuse ;  /* 0x0000003d43437220 */ /* 0x080fe20000410000 */
[----:B------:R-:W-:Y:S01]  /*12c0*/  SHF.L.U32 R38, R38, 0x10, RZ ;  /* 0x0000001026267819 */ /* 0x000fe200000006ff */
[-C--:B------:R-:W-:Y:S01]  /*12d0*/  FMUL.FTZ R43, R35, R61.reuse ;  /* 0x0000003d232b7220 */ /* 0x080fe20000410000 */
[----:B------:R-:W-:Y:S01]  /*12e0*/  SHF.L.U32 R39, R39, 0x10, RZ ;  /* 0x0000001027277819 */ /* 0x000fe200000006ff */
[----:B------:R-:W-:Y:S01]  /*12f0*/  FMUL.FTZ R64, R67, R64 ;  /* 0x0000004043407220 */ /* 0x000fe20000410000 */
[----:B------:R-:W-:Y:S01]  /*1300*/  F2FP.BF16.F32.PACK_AB R34, R42, R34 ;  /* 0x000000222a22723e */ /* 0x000fe200000010ff */
        /* <DEDUP_REMOVED lines=24> */
[----:B------:R-:W-:Y:S01]  /*1490*/  F2FP.BF16.F32.PACK_AB R39, R42, R39 ;  /* 0x000000272a27723e */ /* 0x000fe200000010ff */
[----:B------:R-:W-:Y:S06]  /*14a0*/  BRA `(.L_x_1309) ;  /* 0x0000000800807947 */ /* 0x000fec0003800000 */
.L_x_1307:
[----:B------:R-:W-:-:S04]  /*14b0*/  UISETP.NE.U32.AND UP0, UPT, UR4, URZ, UPT ;  /* 0x000000ff0400728c */ /* 0x000fc8000bf05070 */
[----:B------:R-:W-:-:S09]  /*14c0*/  UISETP.NE.AND.EX UP0, UPT, UR5, URZ, UPT, UP0 ;  /* 0x000000ff0500728c */ /* 0x000fd2000bf05300 */
[----:B------:R-:W-:Y:S05]  /*14d0*/  BRA.U UP0, `(.L_x_1310) ;  /* 0x0000000500347547 */ /* 0x000fea000b800000 */
[-CC-:B------:R-:W-:Y:S01]  /*14e0*/  FFMA.FTZ R67, R67, R77.reuse, R72.reuse ;  /* 0x0000004d43437223 */ /* 0x180fe20000010048 */
[-C--:B------:R-:W-:Y:S01]  /*14f0*/  FFMA.FTZ R0, R0, R77.reuse, R72 ;  /* 0x0000004d00007223 */ /* 0x080fe20000010048 */
[----:B-----5:R-:W-:Y:S02]  /*1500*/  SHF.L.U32 R74, R15, 0x10, RZ ;  /* 0x000000100f4a7819 */ /* 0x020fe400000006ff */
[----:B------:R-:W-:Y:S01]  /*1510*/  FADD.FTZ R67, R64, -R67 ;  /* 0x8000004340437221 */ /* 0x000fe20000010000 */
[----:B------:R-:W-:Y:S01]  /*1520*/  FADD.FTZ R75, R75, -R0 ;  /* 0x800000004b4b7221 */ /* 0x000fe20000010000 */
[-CC-:B------:R-:W-:Y:S01]  /*1530*/  FFMA.FTZ R64, R73, R77.reuse, R72.reuse ;  /* 0x0000004d49407223 */ /* 0x180fe20000010048 */
[-CC-:B------:R-:W-:Y:S01]  /*1540*/  FFMA.FTZ R73, R63, R77.reuse, R72.reuse ;  /* 0x0000004d3f497223 */ /* 0x180fe20000010048 */
[-CC-:B------:R-:W-:Y:S01]  /*1550*/  FFMA.FTZ R0, R69, R77.reuse, R72.reuse ;  /* 0x0000004d45007223 */ /* 0x180fe20000010048 */
[-CC-:B------:R-:W-:Y:S01]  /*1560*/  FFMA.FTZ R63, R71, R77.reuse, R72.reuse ;  /* 0x0000004d473f7223 */ /* 0x180fe20000010048 */
[-CC-:B------:R-:W-:Y:S01]  /*1570*/  FFMA.FTZ R71, R43, R77.reuse, R72.reuse ;  /* 0x0000004d2b477223 */ /* 0x180fe20000010048 */
[----:B------:R-:W-:Y:S01]  /*1580*/  FFMA.FTZ R77, R41, R77, R72 ;  /* 0x0000004d294d7223 */ /* 0x000fe20000010048 */
[--C-:B------:R-:W-:Y:S01]  /*1590*/  FADD.FTZ R65, R65, -R0.reuse ;  /* 0x8000000041417221 */ /* 0x100fe20000010000 */
[----:B------:R-:W-:Y:S01]  /*15a0*/  PRMT R0, R12, 0x7632, R0 ;  /* 0x000076320c007816 */ /* 0x000fe20000000000 */
[----:B------:R-:W-:Y:S01]  /*15b0*/  FADD.FTZ R69, R40, -R71 ;  /* 0x8000004728457221 */ /* 0x000fe20000010000 */
[C---:B------:R-:W-:Y:S01]  /*15c0*/  PRMT R40, R13.reuse, 0x7632, R40 ;  /* 0x000076320d287816 */ /* 0x040fe20000000028 */
[----:B------:R-:W-:Y:S01]  /*15d0*/  FADD.FTZ R43, R42, -R73 ;  /* 0x800000492a2b7221 */ /* 0x000fe20000010000 */
[----:B------:R-:W-:Y:S01]  /*15e0*/  SHF.L.U32 R0, R0, 0x10, RZ ;  /* 0x0000001000007819 */ /* 0x000fe200000006ff */
[----:B------:R-:W-:Y:S01]  /*15f0*/  FADD.FTZ R41, R68, -R64 ;  /* 0x8000004044297221 */ /* 0x000fe20000010000 */
[----:B------:R-:W-:Y:S01]  /*1600*/  SHF.L.U32 R40, R40, 0x10, RZ ;  /* 0x0000001028287819 */ /* 0x000fe200000006ff */
[----:B------:R-:W-:Y:S01]  /*1610*/  FADD.FTZ R63, R66, -R63 ;  /* 0x8000003f423f7221 */ /* 0x000fe20000010000 */
[----:B------:R-:W-:Y:S01]  /*1620*/  SHF.L.U32 R68, R13, 0x10, RZ ;  /* 0x000000100d447819 */ /* 0x000fe200000006ff */
[--C-:B------:R-:W-:Y:S01]  /*1630*/  FFMA.FTZ R66, R62, R67, R0.reuse ;  /* 0x000000433e427223 */ /* 0x100fe20000010000 */
[----:B------:R-:W-:Y:S01]  /*1640*/  FADD.FTZ R71, R70, -R77 ;  /* 0x8000004d46477221 */ /* 0x000fe20000010000 */
[----:B------:R-:W-:Y:S01]  /*1650*/  PRMT R0, R14, 0x7632, R0 ;  /* 0x000076320e007816 */ /* 0x000fe20000000000 */
[C-C-:B------:R-:W-:Y:S01]  /*1660*/  FFMA.FTZ R70, R62.reuse, R43, R40.reuse ;  /* 0x0000002b3e467223 */ /* 0x140fe20000010028 */
[----:B------:R-:W-:Y:S01]  /*1670*/  PRMT R40, R15, 0x7632, R40 ;  /* 0x000076320f287816 */ /* 0x000fe20000000028 */
[----:B------:R-:W-:Y:S01]  /*1680*/  FFMA.FTZ R68, R62, R41, R68 ;  /* 0x000000293e447223 */ /* 0x000fe20000010044 */
[----:B------:R-:W-:Y:S01]  /*1690*/  SHF.L.U32 R0, R0, 0x10, RZ ;  /* 0x0000001000007819 */ /* 0x000fe200000006ff */
[-C--:B------:R-:W-:Y:S01]  /*16a0*/  FMUL.FTZ R66, R66, R61.reuse ;  /* 0x0000003d42427220 */ /* 0x080fe20000410000 */
[----:B------:R-:W-:Y:S01]  /*16b0*/  SHF.L.U32 R73, R12, 0x10, RZ ;  /* 0x000000100c497819 */ /* 0x000fe200000006ff */
[----:B------:R-:W-:Y:S01]  /*16c0*/  FMUL.FTZ R68, R68, R61 ;  /* 0x0000003d44447220 */ /* 0x000fe20000410000 */
[----:B------:R-:W-:Y:S01]  /*16d0*/  SHF.L.U32 R41, R14, 0x10, RZ ;  /* 0x000000100e297819 */ /* 0x000fe200000006ff */
[----:B------:R-:W-:Y:S01]  /*16e0*/  FFMA.FTZ R42, R62, R69, R0 ;  /* 0x000000453e2a7223 */ /* 0x000fe20000010000 */
[----:B------:R-:W-:Y:S01]  /*16f0*/  SHF.L.U32 R40, R40, 0x10, RZ ;  /* 0x0000001028287819 */ /* 0x000fe200000006ff */
[C---:B------:R-:W-:Y:S01]  /*1700*/  FFMA.FTZ R64, R62.reuse, R75, R73 ;  /* 0x0000004b3e407223 */ /* 0x040fe20000010049 */
[C---:B------:R-:W-:Y:S01]  /*1710*/  FFMA.FTZ R0, R62.reuse, R65, R74 ;  /* 0x000000413e007223 */ /* 0x040fe2000001004a */
[----:B------:R-:W-:Y:S01]  /*1720*/  FFMA.FTZ R72, R62, R63, R41 ;  /* 0x0000003f3e487223 */ /* 0x000fe20000010029 */
[----:B------:R-:W-:Y:S01]  /*1730*/  PRMT R43, R38, 0x7632, R43 ;  /* 0x00007632262b7816 */ /* 0x000fe2000000002b */
[--C-:B------:R-:W-:Y:S01]  /*1740*/  FFMA.FTZ R62, R62, R71, R40.reuse ;  /* 0x000000473e3e7223 */ /* 0x100fe20000010028 */
[----:B------:R-:W-:Y:S01]  /*1750*/  PRMT R40, R36, 0x7632, R40 ;  /* 0x0000763224287816 */ /* 0x000fe20000000028 */
[-C--:B------:R-:W-:Y:S01]  /*1760*/  FMUL.FTZ R65, R64, R61.reuse ;  /* 0x0000003d40417220 */ /* 0x080fe20000410000 */
[----:B------:R-:W-:Y:S01]  /*1770*/  PRMT R41, R37, 0x7632, R41 ;  /* 0x0000763225297816 */ /* 0x000fe20000000029 */
[-C--:B------:R-:W-:Y:S01]  /*1780*/  FMUL.FTZ R63, R72, R61.reuse ;  /* 0x0000003d483f7220 */ /* 0x080fe20000410000 */
[----:B------:R-:W-:Y:S01]  /*1790*/  SHF.L.U32 R36, R36, 0x10, RZ ;  /* 0x0000001024247819 */ /* 0x000fe200000006ff */
[-C--:B------:R-:W-:Y:S01]  /*17a0*/  FMUL.FTZ R42, R42, R61.reuse ;  /* 0x0000003d2a2a7220 */ /* 0x080fe20000410000 */
[----:B------:R-:W-:Y:S01]  /*17b0*/  SHF.L.U32 R73, R40, 0x10, RZ ;  /* 0x0000001028497819 */ /* 0x000fe200000006ff */
[-C--:B------:R-:W-:Y:S01]  /*17c0*/  FMUL.FTZ R70, R70, R61.reuse ;  /* 0x0000003d46467220 */ /* 0x080fe20000410000 */
[----:B------:R-:W-:Y:S01]  /*17d0*/  SHF.L.U32 R38, R38, 0x10, RZ ;  /* 0x0000001026267819 */ /* 0x000fe200000006ff */
[-C--:B------:R-:W-:Y:S01]  /*17e0*/  FMUL.FTZ R71, R0, R61.reuse ;  /* 0x0000003d00477220 */ /* 0x080fe20000410000 */
[----:B------:R-:W-:Y:S01]  /*17f0*/  PRMT R67, R39, 0x7632, R67 ;  /* 0x0000763227437816 */ /* 0x000fe20000000043 */
[----:B------:R-:W-:Y:S01]  /*1800*/  FMUL.FTZ R62, R62, R61 ;  /* 0x0000003d3e3e7220 */ /* 0x000fe20000410000 */
[----:B------:R-:W-:Y:S01]  /*1810*/  SHF.L.U32 R69, R43, 0x10, RZ ;  /* 0x000000102b457819 */ /* 0x000fe200000006ff */
[-C--:B------:R-:W-:Y:S01]  /*1820*/  FMUL.FTZ R61, R36, R65.reuse ;  /* 0x00000041243d7220 */ /* 0x080fe20000410000 */
        /* <DEDUP_REMOVED lines=8> */
[----:B------:R-:W-:Y:S01]  /*18b0*/  FMUL.FTZ R66, R69, R42 ;  /* 0x0000002a45427220 */ /* 0x000fe20000410000 */
[----:B------:R-:W-:Y:S01]  /*18c0*/  FMUL.FTZ R65, R37, R68 ;  /* 0x0000004425417220 */ /* 0x000fe20000410000 */
[----:B------:R-:W-:Y:S01]  /*18d0*/  FMUL.FTZ R64, R75, R70 ;  /* 0x000000464b407220 */ /* 0x000fe20000410000 */
[----:B------:R-:W-:Y:S01]  /*18e0*/  FMUL.FTZ R38, R24, R63 ;  /* 0x0000003f18267220 */ /* 0x000fe20000410000 */
[-C--:B------:R-:W-:Y:S01]  /*18f0*/  FMUL.FTZ R69, R39, R71.reuse ;  /* 0x0000004727457220 */ /* 0x080fe20000410000 */
[----:B------:R-:W-:Y:S01]  /*1900*/  FMUL.FTZ R37, R30, R68 ;  /* 0x000000441e257220 */ /* 0x000fe20000410000 */
[----:B------:R-:W-:Y:S01]  /*1910*/  FMUL.FTZ R70, R31, R70 ;  /* 0x000000461f467220 */ /* 0x000fe20000410000 */
[----:B------:R-:W-:Y:S01]  /*1920*/  FMUL.FTZ R63, R25, R42 ;  /* 0x0000002a193f7220 */ /* 0x000fe20000410000 */
[----:B------:R-:W-:Y:S01]  /*1930*/  FMUL.FTZ R39, R26, R71 ;  /* 0x000000471a277220 */ /* 0x000fe20000410000 */
[-C--:B------:R-:W-:Y:S01]  /*1940*/  FMUL.FTZ R40, R27, R62.reuse ;  /* 0x0000003e1b287220 */ /* 0x080fe20000410000 */
[----:B------:R-:W-:Y:S01]  /*1950*/  FMUL.FTZ R68, R41, R62 ;  /* 0x0000003e29447220 */ /* 0x000fe20000410000 */
[----:B------:R-:W-:-:S02]  /*1960*/  F2FP.BF16.F32.PACK_AB R36, R43, R36 ;  /* 0x000000242b24723e */ /* 0x000fc400000010ff */
[----:B------:R-:W-:Y:S02]  /*1970*/  F2FP.BF16.F32.PACK_AB R37, R70, R37 ;  /* 0x000000254625723e */ /* 0x000fe400000010ff */
[----:B------:R-:W-:Y:S02]  /*1980*/  F2FP.BF16.F32.PACK_AB R38, R63, R38 ;  /* 0x000000263f26723e */ /* 0x000fe400000010ff */
[----:B------:R-:W-:Y:S01]  /*1990*/  F2FP.BF16.F32.PACK_AB R39, R40, R39 ;  /* 0x000000272827723e */ /* 0x000fe200000010ff */
[----:B------:R-:W-:Y:S06]  /*19a0*/  BRA `(.L_x_1309) ;  /* 0x0000000400407947 */ /* 0x000fec0003800000 */
.L_x_1310:
        /* <DEDUP_REMOVED lines=10> */
[----:B------:R-:W-:Y:S01]  /*1a50*/  FADD.FTZ R35, R40, -R35 ;  /* 0x8000002328237221 */ /* 0x000fe20000010000 */
        /* <DEDUP_REMOVED lines=8> */
[----:B------:R-:W-:Y:S01]  /*1ae0*/  SHF.L.U32 R42, R14, 0x10, RZ ;  /* 0x000000100e2a7819 */ /* 0x000fe200000006ff */
[----:B------:R-:W-:Y:S01]  /*1af0*/  FADD.FTZ R71, R66, -R71 ;  /* 0x8000004742477221 */ /* 0x000fe20000010000 */
[----:B------:R-:W-:Y:S01]  /*1b00*/  FFMA.FTZ R40, R62, R41, R40 ;  /* 0x000000293e287223 */ /* 0x000fe20000010028 */
[----:B------:R-:W-:Y:S01]  /*1b10*/  SHF.L.U32 R67, R12, 0x10, RZ ;  /* 0x000000100c437819 */ /* 0x000fe200000006ff */
[C---:B------:R-:W-:Y:S01]  /*1b20*/  FFMA.FTZ R33, R62.reuse, R33, R0 ;  /* 0x000000213e217223 */ /* 0x040fe20000010000 */
[----:B------:R-:W-:Y:S01]  /*1b30*/  FFMA.FTZ R41, R62, R63, R34 ;  /* 0x0000003f3e297223 */ /* 0x000fe20000010022 */
[----:B------:R-:W-:Y:S01]  /*1b40*/  PRMT R63, R36, 0x7632, R63 ;  /* 0x00007632243f7816 */ /* 0x000fe2000000003f */
[----:B------:R-:W-:Y:S01]  /*1b50*/  FFMA.FTZ R34, R62, R71, R42 ;  /* 0x000000473e227223 */ /* 0x000fe2000001002a */
[----:B------:R-:W-:Y:S01]  /*1b60*/  SHF.L.U32 R0, R36, 0x10, RZ ;  /* 0x0000001024007819 */ /* 0x000fe200000006ff */
[----:B------:R-:W-:Y:S01]  /*1b70*/  FFMA.FTZ R32, R62, R75, R67 ;  /* 0x0000004b3e207223 */ /* 0x000fe20000010043 */
[----:B------:R-:W-:Y:S01]  /*1b80*/  PRMT R36, R14, 0x7632, R36 ;  /* 0x000076320e247816 */ /* 0x000fe20000000024 */
[----:B------:R-:W-:Y:S01]  /*1b90*/  FADD.FTZ R43, R70, -R43 ;  /* 0x8000002b462b7221 */ /* 0x000fe20000010000 */
[----:B------:R-:W-:-:S02]  /*1ba0*/  PRMT R42, R15, 0x7632, R42 ;  /* 0x000076320f2a7816 */ /* 0x000fc4000000002a */
[----:B------:R-:W-:Y:S02]  /*1bb0*/  SHF.L.U32 R67, R36, 0x10, RZ ;  /* 0x0000001024437819 */ /* 0x000fe400000006ff */
[----:B------:R-:W-:Y:S02]  /*1bc0*/  SHF.L.U32 R70, R42, 0x10, RZ ;  /* 0x000000102a467819 */ /* 0x000fe400000006ff */
[----:B------:R-:W-:Y:S01]  /*1bd0*/  SHF.L.U32 R36, R15, 0x10, RZ ;  /* 0x000000100f247819 */ /* 0x000fe200000006ff */
[C---:B------:R-:W-:Y:S01]  /*1be0*/  FFMA.FTZ R42, R62.reuse, R35, R67 ;  /* 0x000000233e2a7223 */ /* 0x040fe20000010043 */
[----:B------:R-:W-:Y:S01]  /*1bf0*/  PRMT R64, R37, 0x7632, R64 ;  /* 0x0000763225407816 */ /* 0x000fe20000000040 */
[----:B------:R-:W-:Y:S01]  /*1c00*/  FFMA.FTZ R35, R62, R43, R70 ;  /* 0x0000002b3e237223 */ /* 0x000fe20000010046 */
[----:B------:R-:W-:Y:S01]  /*1c10*/  PRMT R68, R39, 0x7632, R68 ;  /* 0x0000763227447816 */ /* 0x000fe20000000044 */
[----:B------:R-:W-:Y:S01]  /*1c20*/  FMUL.FTZ R43, R32, R61 ;  /* 0x0000003d202b7220 */ /* 0x000fe20000410000 */
[----:B------:R-:W-:Y:S01]  /*1c30*/  FFMA.FTZ R36, R62, R65, R36 ;  /* 0x000000413e247223 */ /* 0x000fe20000010024 */
[C---:B------:R-:W-:Y:S01]  /*1c40*/  F2FP.BF16.F32.PACK_AB R32, R33.reuse, R32 ;  /* 0x000000202120723e */ /* 0x040fe200000010ff */
[-C--:B------:R-:W-:Y:S01]  /*1c50*/  FMUL.FTZ R70, R33, R61.reuse ;  /* 0x0000003d21467220 */ /* 0x080fe20000410000 */
[----:B------:R-:W-:Y:S01]  /*1c60*/  PRMT R66, R38, 0x7632, R66 ;  /* 0x0000763226427816 */ /* 0x000fe20000000042 */
[CC--:B------:R-:W-:Y:S01]  /*1c70*/  FMUL.FTZ R67, R41.reuse, R61.reuse ;  /* 0x0000003d29437220 */ /* 0x0c0fe20000410000 */
[----:B------:R-:W-:Y:S01]  /*1c80*/  SHF.L.U32 R64, R64, 0x10, RZ ;  /* 0x0000001040407819 */ /* 0x000fe200000006ff */
[-C--:B------:R-:W-:Y:S01]  /*1c90*/  FMUL.FTZ R62, R42, R61.reuse ;  /* 0x0000003d2a3e7220 */ /* 0x080fe20000410000 */
[----:B------:R-:W-:Y:S01]  /*1ca0*/  F2FP.BF16.F32.PACK_AB R33, R41, R40 ;  /* 0x000000282921723e */ /* 0x000fe200000010ff */
[----:B------:R-:W-:Y:S01]  /*1cb0*/  FMUL.FTZ R41, R34, R61 ;  /* 0x0000003d22297220 */ /* 0x000fe20000410000 */
        /* <DEDUP_REMOVED lines=25> */
[----:B------:R-:W-:Y:S01]  /*1e50*/  F2FP.BF16.F32.PACK_AB R35, R35, R36 ;  /* 0x000000242323723e */ /* 0x000fe200000010ff */
[----:B------:R-:W-:Y:S01]  /*1e60*/  FMUL.FTZ R66, R66, R62 ;  /* 0x0000003e42427220 */ /* 0x000fe20000410000 */
[----:B------:R-:W-:-:S02]  /*1e70*/  F2FP.BF16.F32.PACK_AB R36, R70, R43 ;  /* 0x0000002b4624723e */ /* 0x000fc400000010ff */
[----:B------:R-:W-:Y:S02]  /*1e80*/  F2FP.BF16.F32.PACK_AB R37, R72, R37 ;  /* 0x000000254825723e */ /* 0x000fe400000010ff */
[----:B------:R-:W-:Y:S02]  /*1e90*/  F2FP.BF16.F32.PACK_AB R38, R41, R38 ;  /* 0x000000262926723e */ /* 0x000fe400000010ff */
[----:B------:R-:W-:-:S07]  /*1ea0*/  F2FP.BF16.F32.PACK_AB R39, R42, R39 ;  /* 0x000000272a27723e */ /* 0x000fce00000010ff */
.L_x_1309:
        /* <DEDUP_REMOVED lines=21> */
.L_x_1305:
        /* <DEDUP_REMOVED lines=24> */
.L_x_1304:
[----:B------:R-:W-:Y:S05]  /*2180*/  BSYNC B0 ;  /* 0x0000000000007941 */ /* 0x000fea0003800000 */
.L_x_1303:
[----:B------:R-:W1:Y:S01]  /*2190*/  S2R R3, SR_CgaCtaId ;  /* 0x0000000000037919 */ /* 0x000e620000008800 */
[----:B------:R-:W-:Y:S01]  /*21a0*/  MOV R0, 0x400 ;  /* 0x0000040000007802 */ /* 0x000fe20000000f00 */
[----:B------:R-:W-:Y:S05]  /*21b0*/  WARPSYNC.ALL ;  /* 0x0000000000007948 */ /* 0x000fea0003800000 */
[----:B------:R-:W2:Y:S01]  /*21c0*/  LDCU.128 UR20, c[0x0][0x440] ;  /* 0x00008800ff1477ac */ /* 0x000ea20008000c00 */
[----:B------:R-:W3:Y:S01]  /*21d0*/  LDCU.64 UR10, c[0x0][0x460] ;  /* 0x00008c00ff0a77ac */ /* 0x000ee20008000a00 */
[----:B-1----:R-:W-:-:S04]  /*21e0*/  LEA R3, R3, R0, 0x18 ;  /* 0x0000000003037211 */ /* 0x002fc800078ec0ff */
[CC--:B------:R-:W-:Y:S02]  /*21f0*/  LEA R0, R10.reuse, R3.reuse, 0x5 ;  /* 0x000000030a007211 */ /* 0x0c0fe400078e28ff */
[----:B------:R-:W-:-:S03]  /*2200*/  LEA R3, R10, R3, 0x2 ;  /* 0x000000030a037211 */ /* 0x000fc600078e10ff */
[----:B------:R-:W-:Y:S04]  /*2210*/  STS.128 [R0], R20 ;  /* 0x0000001400007388 */ /* 0x000fe80000000c00 */
[----:B------:R-:W-:Y:S01]  /*2220*/  STS.128 [R0+0x10], R24 ;  /* 0x0000101800007388 */ /* 0x000fe20000000c00 */
[----:B------:R-:W-:Y:S06]  /*2230*/  BAR.SYNC.DEFER_BLOCKING 0x0 ;  /* 0x0000000000007b1d */ /* 0x000fec0000010000 */
[----:B------:R-:W1:Y:S04]  /*2240*/  LDS R2, [R3] ;  /* 0x0000000003027984 */ /* 0x000e680000000800 */
[----:B------:R-:W4:Y:S04]  /*2250*/  LDS R9, [R3+0x400] ;  /* 0x0004000003097984 */ /* 0x000f280000000800 */
[----:B------:R-:W5:Y:S04]  /*2260*/  LDS R8, [R3+0x200] ;  /* 0x0002000003087984 */ /* 0x000f680000000800 */
[----:B------:R-:W2:Y:S04]  /*2270*/  LDS R11, [R3+0x600] ;  /* 0x00060000030b7984 */ /* 0x000ea80000000800 */
[----:B0-----:R-:W0:Y:S04]  /*2280*/  LDS R33, [R3+0x800] ;  /* 0x0008000003217984 */ /* 0x001e280000000800 */
[----:B------:R-:W3:Y:S04]  /*2290*/  LDS R35, [R3+0xa00] ;  /* 0x000a000003237984 */ /* 0x000ee80000000800 */
[----:B------:R-:W3:Y:S04]  /*22a0*/  LDS R37, [R3+0xc00] ;  /* 0x000c000003257984 */ /* 0x000ee80000000800 */
[----:B------:R-:W3:Y:S01]  /*22b0*/  LDS R21, [R3+0xe00] ;  /* 0x000e000003157984 */ /* 0x000ee20000000800 */
[----:B------:R-:W-:Y:S01]  /*22c0*/  BAR.SYNC.DEFER_BLOCKING 0x0 ;  /* 0x0000000000007b1d */ /* 0x000fe20000010000 */
[----:B-1----:R-:W-:-:S04]  /*22d0*/  FADD.FTZ R2, RZ, R2 ;  /* 0x00000002ff027221 */ /* 0x002fc80000010000 */
[----:B----4-:R-:W-:Y:S01]  /*22e0*/  FADD.FTZ R2, R2, R9 ;  /* 0x0000000902027221 */ /* 0x010fe20000010000 */
[----:B-----5:R-:W-:-:S04]  /*22f0*/  FADD.FTZ R8, RZ, R8 ;  /* 0x00000008ff087221 */ /* 0x020fc80000010000 */
[----:B--2---:R-:W-:Y:S01]  /*2300*/  FADD.FTZ R8, R8, R11 ;  /* 0x0000000b08087221 */ /* 0x004fe20000010000 */
[----:B------:R-:W-:Y:S01]  /*2310*/  STS.128 [R0], R12 ;  /* 0x0000000c00007388 */ /* 0x000fe20000000c00 */
[----:B0-----:R-:W-:-:S03]  /*2320*/  FADD.FTZ R2, R2, R33 ;  /* 0x0000002102027221 */ /* 0x001fc60000010000 */
[----:B------:R0:W-:Y:S01]  /*2330*/  STS.128 [R0+0x10], R16 ;  /* 0x0000101000007388 */ /* 0x0001e20000000c00 */
[----:B---3--:R-:W-:Y:S01]  /*2340*/  FADD.FTZ R8, R8, R35 ;  /* 0x0000002308087221 */ /* 0x008fe20000010000 */
        /* <DEDUP_REMOVED lines=18> */
[----:B-----5:R-:W-:-:S03]  /*2470*/  FADD.FTZ R20, R20, R27 ;  /* 0x0000001b14147221 */ /* 0x020fc60000010000 */
[----:B------:R-:W-:Y:S01]  /*2480*/  STS.128 [R0+0x10], R28 ;  /* 0x0000101c00007388 */ /* 0x000fe20000000c00 */
[----:B0-----:R-:W-:Y:S01]  /*2490*/  FADD.FTZ R22, R22, R39 ;  /* 0x0000002716167221 */ /* 0x001fe20000010000 */
[----:B------:R-:W-:Y:S01]  /*24a0*/  BAR.SYNC.DEFER_BLOCKING 0x0 ;  /* 0x0000000000007b1d */ /* 0x000fe20000010000 */
[----:B------:R-:W-:Y:S02]  /*24b0*/  FADD.FTZ R41, R20, R41 ;  /* 0x0000002914297221 */ /* 0x000fe40000010000 */
[----:B------:R-:W-:Y:S01]  /*24c0*/  FADD.FTZ R43, R22, R43 ;  /* 0x0000002b162b7221 */ /* 0x000fe20000010000 */
[----:B-1----:R-:W-:-:S05]  /*24d0*/  IMAD R7, R18, UR7, RZ ;  /* 0x0000000712077c24 */ /* 0x002fca000f8e02ff */
[----:B------:R-:W-:-:S04]  /*24e0*/  IADD3 R7, P0, PT, R7, R10, RZ ;  /* 0x0000000a07077210 */ /* 0x000fc80007f1e0ff */
[----:B------:R-:W-:Y:S02]  /*24f0*/  IADD3.X R2, PT, PT, RZ, RZ, RZ, P0, !PT ;  /* 0x000000ffff027210 */ /* 0x000fe400007fe4ff */
[C---:B------:R-:W-:Y:S02]  /*2500*/  SHF.L.U32 R6, R7.reuse, 0x2, RZ ;  /* 0x0000000207067819 */ /* 0x040fe400000006ff */
[----:B------:R-:W-:Y:S02]  /*2510*/  SHF.L.U64.HI R7, R7, 0x2, R2 ;  /* 0x0000000207077819 */ /* 0x000fe40000010202 */
[C---:B------:R-:W-:Y:S01]  /*2520*/  IADD3 R2, P0, PT, R6.reuse, UR22, RZ ;  /* 0x0000001606027c10 */ /* 0x040fe2000ff1e0ff */
[----:B------:R-:W0:Y:S01]  /*2530*/  LDS R12, [R3] ;  /* 0x00000000030c7984 */ /* 0x000e220000000800 */
[C---:B------:R-:W-:Y:S02]  /*2540*/  IADD3 R4, P1, PT, R6.reuse, UR20, RZ ;  /* 0x0000001406047c10 */ /* 0x040fe4000ff3e0ff */
[----:B------:R-:W-:Y:S01]  /*2550*/  IADD3 R6, P2, PT, R6, UR10, RZ ;  /* 0x0000000a06067c10 */ /* 0x000fe2000ff5e0ff */
[----:B------:R-:W1:Y:S01]  /*2560*/  LDS R13, [R3+0x200] ;  /* 0x00020000030d7984 */ /* 0x000e620000000800 */
[----:B------:R-:W-:-:S03]  /*2570*/  IADD3.X R5, PT, PT, R7, UR21, RZ, P1, !PT ;  /* 0x0000001507057c10 */ /* 0x000fc60008ffe4ff */
[----:B------:R-:W2:Y:S04]  /*2580*/  LDS R15, [R3+0x400] ;  /* 0x00040000030f7984 */ /* 0x000ea80000000800 */
        /* <DEDUP_REMOVED lines=22> */
.L_x_1306:
[----:B------:R-:W-:Y:S01]  /*26f0*/  HFMA2 R74, -RZ, RZ, 0, 5.9604644775390625e-08 ;  /* 0x00000001ff4a7431 */ /* 0x000fe200000001ff */
[----:B------:R-:W-:Y:S01]  /*2700*/  BSSY B2, `(.L_x_1312) ;  /* 0x0000006000027945 */ /* 0x000fe20003800000 */
[----:B------:R-:W-:Y:S02]  /*2710*/  MOV R77, 0x1f ;  /* 0x0000001f004d7802 */ /* 0x000fe40000000f00 */
[----:B------:R-:W-:-:S07]  /*2720*/  MOV R72, 0xffffffff ;  /* 0xffffffff00487802 */ /* 0x000fce0000000f00 */
[----:B-----5:R-:W-:Y:S05]  /*2730*/  WARPSYNC.COLLECTIVE R72, `(.L_x_1313) ;  /* 0x0000000048087348 */ /* 0x020fea0003c00000 */
[----:B------:R0:W1:Y:S02]  /*2740*/  SHFL.BFLY P3, R38, R76, R74, R77 ;  /* 0x0c00004a4c267389 */ /* 0x000064000006004d */
[----:B01---5:R-:W-:Y:S05]  /*2750*/  ENDCOLLECTIVE ;  /* 0x000000000000791b */ /* 0x023fea0003800000 */
.L_x_1313:
[----:B------:R-:W-:Y:S05]  /*2760*/  BSYNC B2 ;  /* 0x0000000000027941 */ /* 0x000fea0003800000 */
.L_x_1312:
        /* <DEDUP_REMOVED lines=8> */
.L_x_1314:
[----:B------:R-:W-:Y:S01]  /*27f0*/  HFMA2 R74, -RZ, RZ, 0, 1.1920928955078125e-07 ;  /* 0x00000002ff4a7431 */ /* 0x000fe200000001ff */
[----:B------:R-:W-:Y:S02]  /*2800*/  MOV R76, R37 ;  /* 0x00000025004c7202 */ /* 0x000fe40000000f00 */
[----:B------:R-:W-:-:S07]  /*2810*/  MOV R39, R38 ;  /* 0x0000002600277202 */ /* 0x000fce0000000f00 */
[----:B------:R-:W-:Y:S05]  /*2820*/  WARPSYNC.COLLECTIVE R72, `(.L_x_1315) ;  /* 0x0000000048087348 */ /* 0x000fea0003c00000 */
[----:B------:R0:W1:Y:S02]  /*2830*/  SHFL.BFLY P3, R38, R76, R74, R77 ;  /* 0x0c00004a4c267389 */ /* 0x000064000006004d */
[----:B01----:R-:W-:Y:S05]  /*2840*/  ENDCOLLECTIVE ;  /* 0x000000000000791b */ /* 0x003fea0003800000 */
.L_x_1315:
[----:B------:R-:W-:-:S05]  /*2850*/  FADD.FTZ R39, R36, R39 ;  /* 0x0000002724277221 */ /* 0x000fca0000010000 */
[----:B------:R-:W-:Y:S01]  /*2860*/  MOV R76, R39 ;  /* 0x00000027004c7202 */ /* 0x000fe20000000f00 */
[----:B------:R-:W-:-:S07]  /*2870*/  FADD.FTZ R37, R37, R38 ;  /* 0x0000002625257221 */ /* 0x000fce0000010000 */
[----:B------:R-:W-:Y:S05]  /*2880*/  WARPSYNC.COLLECTIVE R72, `(.L_x_1316) ;  /* 0x0000000048087348 */ /* 0x000fea0003c00000 */
[----:B------:R0:W1:Y:S02]  /*2890*/  SHFL.BFLY P3, R38, R76, R74, R77 ;  /* 0x0c00004a4c267389 */ /* 0x000064000006004d */
[----:B01----:R-:W-:Y:S05]  /*28a0*/  ENDCOLLECTIVE ;  /* 0x000000000000791b */ /* 0x003fea0003800000 */
.L_x_1316:
[----:B------:R-:W-:Y:S01]  /*28b0*/  HFMA2 R74, -RZ, RZ, 0, 2.384185791015625e-07 ;  /* 0x00000004ff4a7431 */ /* 0x000fe200000001ff */
[----:B------:R-:W-:Y:S02]  /*28c0*/  MOV R76, R37 ;  /* 0x00000025004c7202 */ /* 0x000fe40000000f00 */
[----:B------:R-:W-:-:S07]  /*28d0*/  MOV R36, R38 ;  /* 0x0000002600247202 */ /* 0x000fce0000000f00 */
[----:B------:R-:W-:Y:S05]  /*28e0*/  WARPSYNC.COLLECTIVE R72, `(.L_x_1317) ;  /* 0x0000000048087348 */ /* 0x000fea0003c00000 */
[----:B------:R0:W1:Y:S02]  /*28f0*/  SHFL.BFLY P3, R38, R76, R74, R77 ;  /* 0x0c00004a4c267389 */ /* 0x000064000006004d */
[----:B01----:R-:W-:Y:S05]  /*2900*/  ENDCOLLECTIVE ;  /* 0x000000000000791b */ /* 0x003fea0003800000 */
.L_x_1317:
[----:B------:R-:W-:-:S05]  /*2910*/  FADD.FTZ R39, R39, R36 ;  /* 0x0000002427277221 */ /* 0x000fca0000010000 */
[----:B------:R-:W-:Y:S01]  /*2920*/  MOV R76, R39 ;  /* 0x00000027004c7202 */ /* 0x000fe20000000f00 */
[----:B------:R-:W-:-:S07]  /*2930*/  FADD.FTZ R36, R37, R38 ;  /* 0x0000002625247221 */ /* 0x000fce0000010000 */
[----:B------:R-:W-:Y:S05]  /*2940*/  WARPSYNC.COLLECTIVE R72, `(.L_x_1318) ;  /* 0x0000000048087348 */ /* 0x000fea0003c00000 */
[----:B------:R0:W1:Y:S02]  /*2950*/  SHFL.BFLY P3, R38, R76, R74, R77 ;  /* 0x0c00004a4c267389 */ /* 0x000064000006004d */
[----:B01----:R-:W-:Y:S05]  /*2960*/  ENDCOLLECTIVE ;  /* 0x000000000000791b */ /* 0x003fea0003800000 */
.L_x_1318:
        /* <DEDUP_REMOVED lines=8> */
.L_x_1319:
[----:B------:R-:W-:Y:S01]  /*29f0*/  MOV R76, R37 ;  /* 0x00000025004c7202 */ /* 0x000fe20000000f00 */
[----:B------:R-:W-:-:S07]  /*2a00*/  FADD.FTZ R36, R36, R38 ;  /* 0x0000002624247221 */ /* 0x000fce0000010000 */
[----:B------:R-:W-:Y:S05]  /*2a10*/  WARPSYNC.COLLECTIVE R72, `(.L_x_1320) ;  /* 0x0000000048087348 */ /* 0x000fea0003c00000 */
[----:B------:R0:W1:Y:S02]  /*2a20*/  SHFL.BFLY P3, R38, R76, R74, R77 ;  /* 0x0c00004a4c267389 */ /* 0x000064000006004d */
[----:B01----:R-:W-:Y:S05]  /*2a30*/  ENDCOLLECTIVE ;  /* 0x000000000000791b */ /* 0x003fea0003800000 */
.L_x_1320:
[----:B------:R-:W-:Y:S01]  /*2a40*/  HFMA2 R74, -RZ, RZ, 0, 9.5367431640625e-07 ;  /* 0x00000010ff4a7431 */ /* 0x000fe200000001ff */
[----:B------:R-:W-:Y:S02]  /*2a50*/  MOV R76, R36 ;  /* 0x00000024004c7202 */ /* 0x000fe40000000f00 */
[----:B------:R-:W-:-:S07]  /*2a60*/  MOV R39, R38 ;  /* 0x0000002600277202 */ /* 0x000fce0000000f00 */
[----:B------:R-:W-:Y:S05]  /*2a70*/  WARPSYNC.COLLECTIVE R72, `(.L_x_1321) ;  /* 0x0000000048087348 */ /* 0x000fea0003c00000 */
[----:B------:R0:W1:Y:S02]  /*2a80*/  SHFL.BFLY P3, R38, R76, R74, R77 ;  /* 0x0c00004a4c267389 */ /* 0x000064000006004d */
[----:B01----:R-:W-:Y:S05]  /*2a90*/  ENDCOLLECTIVE ;  /* 0x000000000000791b */ /* 0x003fea0003800000 */
.L_x_1321:
[----:B------:R-:W-:-:S05]  /*2aa0*/  FADD.FTZ R37, R37, R39 ;  /* 0x0000002725257221 */ /* 0x000fca0000010000 */
[----:B------:R-:W-:Y:S02]  /*2ab0*/  MOV R76, R37 ;  /* 0x00000025004c7202 */ /* 0x000fe40000000f00 */
[----:B------:R-:W-:-:S07]  /*2ac0*/  MOV R39, R38 ;  /* 0x0000002600277202 */ /* 0x000fce0000000f00 */
[----:B------:R-:W-:Y:S05]  /*2ad0*/  WARPSYNC.COLLECTIVE R72, `(.L_x_1322) ;  /* 0x0000000048087348 */ /* 0x000fea0003c00000 */
[----:B------:R0:W1:Y:S02]  /*2ae0*/  SHFL.BFLY P3, R38, R76, R74, R77 ;  /* 0x0c00004a4c267389 */ /* 0x000064000006004d */
[----:B01----:R-:W-:Y:S05]  /*2af0*/  ENDCOLLECTIVE ;  /* 0x000000000000791b */ /* 0x003fea0003800000 */
.L_x_1322:
[----:B------:R-:W-:Y:S05]  /*2b00*/  BRA `(.L_x_1323) ;  /* 0xffffffe000207947 */ /* 0x000fea000383ffff */
.L_x_1324:
        /* <DEDUP_REMOVED lines=15> */
.L_x_6381:


//--------------------- .text._ZN10layer_norm13ln_bwd_kernelINS_13Kernel_traitsIf13__nv_bfloat16S2_S2_fjLj256ELj1ELj4ELj1ELj16ENS_18Kernel_traits_baseILj256EfS2_S2_S2_fjLj128EEEEELb0ELb1ELb1ELb0EEEvNS_9BwdParamsE --------------------------
	.section	.text._ZN10layer_norm13ln_bwd_kernelINS_13Kernel_traitsIf13__nv_bfloat16S2_S2_fjLj256ELj1ELj4ELj1ELj16ENS_18Kernel_traits_baseILj256EfS2_S2_S2_fjLj128EEEEELb0ELb1ELb1ELb0EEEvNS_9BwdParamsE,"ax",@progbits
	.align	128
        .global         _ZN10layer_norm13ln_bwd_kernelINS_13Kernel_traitsIf13__nv_bfloat16S2_S2_fjLj256ELj1ELj4ELj1ELj16ENS_18Kernel_traits_baseILj256EfS2_S2_S2_fjLj128EEEEELb0ELb1ELb1ELb0EEEvNS_9BwdParamsE
        .type           _ZN10layer_norm13ln_bwd_kernelINS_13Kernel_traitsIf13__nv_bfloat16S2_S2_fjLj256ELj1ELj4ELj1ELj16ENS_18Kernel_traits_baseILj256EfS2_S2_S2_fjLj128EEEEELb0ELb1ELb1ELb0EEEvNS_9BwdParamsE,@function
        .size           _ZN10layer_norm13ln_bwd_kernelINS_13Kernel_traitsIf13__nv_bfloat16S2_S2_fjLj256ELj1ELj4ELj1ELj16ENS_18Kernel_traits_baseILj256EfS2_S2_S2_fjLj128EEEEELb0ELb1ELb1ELb0EEEvNS_9BwdParamsE,(.L_x_6382 - _ZN10layer_norm13ln_bwd_kernelINS_13Kernel_traitsIf13__nv_bfloat16S2_S2_fjLj256ELj1ELj4ELj1ELj16ENS_18Kernel_traits_baseILj256EfS2_S2_S2_fjLj128EEEEELb0ELb1ELb1ELb0EEEvNS_9BwdParamsE)
        .other          _ZN10layer_norm13ln_bwd_kernelINS_13Kernel_traitsIf13__nv_bfloat16S2_S2_fjLj256ELj1ELj4ELj1ELj16ENS_18Kernel_traits_baseILj256EfS2_S2_S2_fjLj128EEEEELb0ELb1ELb1ELb0EEEvNS_9BwdParamsE,@"STO_CUDA_ENTRY STV_DEFAULT"
_ZN10layer_norm13ln_bwd_kernelINS_13Kernel_traitsIf13__nv_bfloat16S2_S2_fjLj256ELj1ELj4ELj1ELj16ENS_18Kernel_traits_baseILj256EfS2_S2_S2_fjLj128EEEEELb0ELb1ELb1ELb0EEEvNS_9BwdParamsE:
.text._ZN10layer_norm13ln_bwd_kernelINS_13Kernel_traitsIf13__nv_bfloat16S2_S2_fjLj256ELj1ELj4ELj1ELj16ENS_18Kernel_traits_baseILj256EfS2_S2_S2_fjLj128EEEEELb0ELb1ELb1ELb0EEEvNS_9BwdParamsE:
        /* <DEDUP_REMOVED lines=21> */
[----:B------:R-:W5:Y:S01]  /*0150*/  @P0 LDG.E.128 R52, desc[UR6][R4.64] ;  /* 0x0000000604340981 */ /* 0x000f62000c1e1d00 */
[----:B----4-:R-:W-:-:S03]  /*0160*/  @P0 IMAD.WIDE.U32 R6, R0, 0x20, R6 ;  /* 0x0000002000060825 */ /* 0x010fc600078e0006 */
[----:B------:R2:W5:Y:S04]  /*0170*/  @P0 LDG.E.128 R48, desc[UR6][R4.64+0x10] ;  /* 0x0000100604300981 */ /* 0x000568000c1e1d00 */
[----:B------:R3:W5:Y:S04]  /*0180*/  @P0 LDG.E.128 R44, desc[UR6][R6.64] ;  /* 0x00000006062c0981 */ /* 0x000768000c1e1d00 */
        /* <DEDUP_REMOVED lines=21> */
[----:B0-----:R-:W-:-:S04]  /*02e0*/  ISETP.NE.U32.AND P0, PT, RZ, UR8, PT ;  /* 0x00000008ff007c0c */ /* 0x001fc8000bf05070 */
[----:B------:R-:W-:-:S04]  /*02f0*/  ISETP.NE.AND.EX P0, PT, RZ, UR9, PT, P0 ;  /* 0x00000009ff007c0c */ /* 0x000fc8000bf05300 */
[----:B------:R-:W-:-:S13]  /*0300*/  ISETP.LT.U32.OR P0, PT, R2, 0x20, !P0 ;  /* 0x000000200200780c */ /* 0x000fda0004701470 */
.L_x_1353:
[----:B------:R-:W0:Y:S08]  /*0310*/  LDC.64 R82, c[0x0][0x3f8] ;  /* 0x0000fe00ff527b82 */ /* 0x000e300000000a00 */
[----:B------:R-:W2:Y:S08]  /*0320*/  LDC.64 R80, c[0x0][0x3c8] ;  /* 0x0000f200ff507b82 */ /* 0x000eb00000000a00 */
[----:B------:R-:W3:Y:S01]  /*0330*/  LDC.64 R74, c[0x0][0x3f0] ;  /* 0x0000fc00ff4a7b82 */ /* 0x000ee20000000a00 */
[----:B0-----:R-:W-:-:S07]  /*0340*/  IMAD.WIDE R82, R4, 0x4, R82 ;  /* 0x0000000404527825 */ /* 0x001fce00078e0252 */
[----:B------:R-:W0:Y:S01]  /*0350*/  LDC.64 R84, c[0x0][0x3c0] ;  /* 0x0000f000ff547b82 */ /* 0x000e220000000a00 */
[----:B------:R-:W4:Y:S01]  /*0360*/  LDG.E R83, desc[UR6][R82.64] ;  /* 0x0000000652537981 */ /* 0x000f22000c1e1900 */
[----:B--2---:R-:W-:-:S06]  /*0370*/  IMAD.WIDE R80, R4, 0x4, R80 ;  /* 0x0000000404507825 */ /* 0x004fcc00078e0250 */
[----:B-----5:R2:W5:Y:S01]  /*0380*/  LDG.E R81, desc[UR6][R80.64] ;  /* 0x0000000650517981 */ /* 0x020562000c1e1900 */
[----:B---3--:R-:W-:-:S06]  /*0390*/  IMAD.WIDE R74, R4, 0x4, R74 ;  /* 0x00000004044a7825 */ /* 0x008fcc00078e024a */
        /* <DEDUP_REMOVED lines=25> */
[----:B------:R-:W-:-:S04]  /*0530*/  ISETP.NE.U32.AND P1, PT, RZ, UR18, PT ;  /* 0x00000012ff007c0c */ /* 0x000fc8000bf25070 */
[----:B------:R-:W-:-:S13]  /*0540*/  ISETP.NE.AND.EX P1, PT, RZ, UR19, PT, P1 ;  /* 0x00000013ff007c0c */ /* 0x000fda000bf25310 */
[----:B------:R-:W1:Y:S02]  /*0550*/  @P1 LDC.64 R72, c[0x0][0x438] ;  /* 0x00010e00ff481b82 */ /* 0x000e640000000a00 */
[----:B-1----:R-:W-:-:S05]  /*0560*/  @P1 IMAD.WIDE.U32 R72, R75, 0x10, R72 ;  /* 0x000000104b481825 */ /* 0x002fca00078e0048 */
[----:B------:R1:W5:Y:S01]  /*0570*/  @P1 LDG.E.128 R12, desc[UR6][R72.64] ;  /* 0x00000006480c1981 */ /* 0x000362000c1e1d00 */
[----:B------:R-:W-:-:S04]  /*0580*/  ISETP.NE.AND P1, PT, R5, RZ, PT ;  /* 0x000000ff0500720c */ /* 0x000fc80003f25270 */
[----:B--2---:R-:W-:Y:S02]  /*0590*/  FSEL R78, R78, RZ, !P1 ;  /* 0x000000ff4e4e7208 */ /* 0x004fe40004800000 */
[C---:B----4-:R-:W-:Y:S02]  /*05a0*/  PRMT R76, R9.reuse, 0x7632, R76 ;  /* 0x00007632094c7816 */ /* 0x050fe4000000004c */
[----:B------:R-:W-:Y:S02]  /*05b0*/  SHF.L.U32 R9, R9, 0x10, RZ ;  /* 0x0000001009097819 */ /* 0x000fe400000006ff */
[----:B------:R-:W-:Y:S02]  /*05c0*/  PRMT R77, R10, 0x7632, R77 ;  /* 0x000076320a4d7816 */ /* 0x000fe4000000004d */
[----:B------:R-:W-:Y:S02]  /*05d0*/  PRMT R3, R8, 0x7632, R3 ;  /* 0x0000763208037816 */ /* 0x000fe40000000003 */
[----:B------:R-:W-:-:S02]  /*05e0*/  SHF.L.U32 R79, R10, 0x10, RZ ;  /* 0x000000100a4f7819 */ /* 0x000fc400000006ff */
[----:B------:R-:W-:Y:S02]  /*05f0*/  SHF.L.U32 R75, R8, 0x10, RZ ;  /* 0x00000010084b7819 */ /* 0x000fe400000006ff */
[----:B------:R-:W-:Y:S01]  /*0600*/  PRMT R10, R11, 0x7632, R10 ;  /* 0x000076320b0a7816 */ /* 0x000fe2000000000a */
[----:B------:R-:W-:Y:S01]  /*0610*/  FADD.FTZ R8, -R78, R9 ;  /* 0x000000094e087221 */ /* 0x000fe20000010100 */
[----:B------:R-:W-:Y:S02]  /*0620*/  SHF.L.U32 R77, R77, 0x10, RZ ;  /* 0x000000104d4d7819 */ /* 0x000fe400000006ff */
[----:B------:R-:W-:Y:S02]  /*0630*/  SHF.L.U32 R3, R3, 0x10, RZ ;  /* 0x0000001003037819 */ /* 0x000fe400000006ff */
[----:B0-----:R-:W-:Y:S01]  /*0640*/  SHF.L.U32 R7, R76, 0x10, RZ ;  /* 0x000000104c077819 */ /* 0x001fe200000006ff */
[----:B------:R-:W-:Y:S01]  /*0650*/  FADD.FTZ R6, -R78, R75 ;  /* 0x0000004b4e067221 */ /* 0x000fe20000010100 */
[----:B------:R-:W-:-:S02]  /*0660*/  SHF.L.U32 R11, R11, 0x10, RZ ;  /* 0x000000100b0b7819 */ /* 0x000fc400000006ff */
[----:B------:R-:W-:Y:S02]  /*0670*/  SHF.L.U32 R9, R10, 0x10, RZ ;  /* 0x000000100a097819 */ /* 0x000fe400000006ff */
[C---:B---3--:R-:W-:Y:S02]  /*0680*/  PRMT R10, R68.reuse, 0x7632, R10 ;  /* 0x00007632440a7816 */ /* 0x048fe4000000000a */
[----:B-1----:R-:W-:Y:S01]  /*0690*/  SHF.L.U32 R73, R68, 0x10, RZ ;  /* 0x0000001044497819 */ /* 0x002fe200000006ff */
[C---:B------:R-:W-:Y:S01]  /*06a0*/  FADD.FTZ R82, -R78.reuse, R79 ;  /* 0x0000004f4e527221 */ /* 0x040fe20000010100 */
[C---:B------:R-:W-:Y:S01]  /*06b0*/  FADD.FTZ R72, -R78.reuse, R77 ;  /* 0x0000004d4e487221 */ /* 0x040fe20000010100 */
[C---:B------:R-:W-:Y:S01]  /*06c0*/  PRMT R68, R69.reuse, 0x7632, R68 ;  /* 0x0000763245447816 */ /* 0x040fe20000000044 */
[C---:B------:R-:W-:Y:S01]  /*06d0*/  FADD.FTZ R80, -R78.reuse, R3 ;  /* 0x000000034e507221 */ /* 0x040fe20000010100 */
[C---:B------:R-:W-:Y:S01]  /*06e0*/  FADD.FTZ R76, -R78.reuse, R7 ;  /* 0x000000074e4c7221 */ /* 0x040fe20000010100 */
[----:B------:R-:W-:Y:S01]  /*06f0*/  SHF.L.U32 R69, R69, 0x10, RZ ;  /* 0x0000001045457819 */ /* 0x000fe200000006ff */
[----:B------:R-:W-:Y:S01]  /*0700*/  FADD.FTZ R84, -R78, R11 ;  /* 0x0000000b4e547221 */ /* 0x000fe20000010100 */
[C---:B------:R-:W-:Y:S01]  /*0710*/  PRMT R77, R70.reuse, 0x7632, R77 ;  /* 0x00007632464d7816 */ /* 0x040fe2000000004d */
[C---:B-----5:R-:W-:Y:S01]  /*0720*/  FMUL.FTZ R3, R81.reuse, R6 ;  /* 0x0000000651037220 */ /* 0x060fe20000410000 */
[----:B------:R-:W-:Y:S01]  /*0730*/  SHF.L.U32 R79, R70, 0x10, RZ ;  /* 0x00000010464f7819 */ /* 0x000fe200000006ff */
[C---:B------:R-:W-:Y:S01]  /*0740*/  FMUL.FTZ R7, R81.reuse, R8 ;  /* 0x0000000851077220 */ /* 0x040fe20000410000 */
[----:B------:R-:W-:Y:S01]  /*0750*/  SHF.L.U32 R70, R10, 0x10, RZ ;  /* 0x000000100a467819 */ /* 0x000fe200000006ff */
[----:B------:R-:W-:Y:S01]  /*0760*/  FMUL.FTZ R6, R52, R73 ;  /* 0x0000004934067220 */ /* 0x000fe20000410000 */
[----:B------:R-:W-:Y:S01]  /*0770*/  SHF.L.U32 R86, R68, 0x10, RZ ;  /* 0x0000001044567819 */ /* 0x000fe200000006ff */
[----:B------:R-:W-:Y:S01]  /*0780*/  FMUL.FTZ R11, R81, R84 ;  /* 0x00000054510b7220 */ /* 0x000fe20000410000 */
[----:B------:R-:W-:Y:S01]  /*0790*/  FADD.FTZ R38, R38, R69 ;  /* 0x0000004526267221 */ /* 0x000fe20000010000 */
[-C--:B------:R-:W-:Y:S01]  /*07a0*/  FFMA.FTZ R18, R7, R69.reuse, R18 ;  /* 0x0000004507127223 */ /* 0x080fe20000010012 */
[----:B------:R-:W-:Y:S01]  /*07b0*/  FMUL.FTZ R8, R54, R69 ;  /* 0x0000004536087220 */ /* 0x000fe20000410000 */
        /* <DEDUP_REMOVED lines=10> */
[----:B------:R-:W-:Y:S01]  /*0860*/  FMUL.FTZ R70, R81, R76 ;  /* 0x0000004c51467220 */ /* 0x000fe20000410000 */
[----:B------:R-:W-:Y:S01]  /*0870*/  FADD.FTZ R73, R84, R69 ;  /* 0x0000004554497221 */ /* 0x000fe20000010000 */
[----:B------:R-:W-:Y:S01]  /*0880*/  FFMA.FTZ R76, R68, R69, R71 ;  /* 0x00000045444c7223 */ /* 0x000fe20000010047 */
[----:B------:R-:W-:Y:S01]  /*0890*/  FADD.FTZ R78, -R78, R9 ;  /* 0x000000094e4e7221 */ /* 0x000fe20000010100 */
[----:B------:R-:W-:Y:S01]  /*08a0*/  FMUL.FTZ R71, R55, R86 ;  /* 0x0000005637477220 */ /* 0x000fe20000410000 */
[----:B------:R-:W-:Y:S01]  /*08b0*/  FADD.FTZ R84, R73, R8 ;  /* 0x0000000849547221 */ /* 0x000fe20000010000 */
[----:B------:R-:W-:Y:S01]  /*08c0*/  FMUL.FTZ R9, R81, R82 ;  /* 0x0000005251097220 */ /* 0x000fe20000410000 */
[----:B------:R-:W-:Y:S01]  /*08d0*/  FFMA.FTZ R73, R7, R8, R76 ;  /* 0x0000000807497223 */ /* 0x000fe2000001004c */
[----:B------:R-:W-:Y:S01]  /*08e0*/  SHF.L.U32 R82, R77, 0x10, RZ ;  /* 0x000000104d527819 */ /* 0x000fe200000006ff */
        /* <DEDUP_REMOVED lines=28> */
.L_x_1328:
        /* <DEDUP_REMOVED lines=8> */
.L_x_1329:
[----:B------:R-:W-:Y:S05]  /*0b30*/  BSYNC.RECONVERGENT B1 ;  /* 0x0000000000017941 */ /* 0x000fea0003800200 */
.L_x_1327:
        /* <DEDUP_REMOVED lines=21> */
.L_x_1367:
[----:B------:R-:W4:Y:S01]  /*0c90*/  @P2 LDC R85, c[0x0][0x388] ;  /* 0x0000e200ff552b82 */ /* 0x000f220000000800 */
[----:B------:R-:W-:Y:S01]  /*0ca0*/  @P2 IADD3 R74, PT, PT, R74, -0x1, RZ ;  /* 0xffffffff4a4a2810 */ /* 0x000fe20007ffe0ff */
[----:B------:R-:W-:Y:S01]  /*0cb0*/  BSSY.RECONVERGENT B2, `(.L_x_1331) ;  /* 0x00001c0000027945 */ /* 0x000fe20003800200 */
[----:B------:R-:W-:Y:S02]  /*0cc0*/  ISETP.GE.U32.AND P1, PT, R2, 0x20, PT ;  /* 0x000000200200780c */ /* 0x000fe40003f26070 */
[----:B------:R-:W-:Y:S01]  /*0cd0*/  CS2R R94, SRZ ;  /* 0x00000000005e7805 */ /* 0x000fe2000001ff00 */
[----:B--2---:R-:W-:Y:S01]  /*0ce0*/  FADD.FTZ R82, R79, R84 ;  /* 0x000000544f527221 */ /* 0x004fe20000010000 */
[----:B---3--:R-:W-:Y:S01]  /*0cf0*/  FADD.FTZ R86, R75, R86 ;  /* 0x000000564b567221 */ /* 0x008fe20000010000 */
[----:B------:R-:W-:Y:S01]  /*0d00*/  @P2 MOV R95, RZ ;  /* 0x000000ff005f2202 */ /* 0x000fe20000000f00 */
[----:B----4-:R-:W-:-:S05]  /*0d10*/  @P2 IMAD R74, R74, R85, RZ ;  /* 0x000000554a4a2224 */ /* 0x010fca00078e02ff */
[----:B------:R-:W-:-:S04]  /*0d20*/  @P2 SHF.R.S32.HI R85, RZ, 0x1f, R74 ;  /* 0x0000001fff552819 */ /* 0x000fc8000001144a */
[----:B------:R-:W-:-:S04]  /*0d30*/  @P2 LEA.HI R85, R85, R74, RZ, 0x3 ;  /* 0x0000004a55552211 */ /* 0x000fc800078f18ff */
[----:B------:R-:W-:-:S04]  /*0d40*/  @P2 LEA.HI.SX32 R85, R85, R0, 0x1d ;  /* 0x0000000055552211 */ /* 0x000fc800078feaff */
[----:B------:R-:W-:Y:S01]  /*0d50*/  @P2 MOV R94, R85 ;  /* 0x00000055005e2202 */ /* 0x000fe20000000f00 */
[----:B------:R-:W-:Y:S06]  /*0d60*/  @!P1 BRA `(.L_x_1332) ;  /* 0x0000001800d09947 */ /* 0x000fec0003800000 */
[----:B0-----:R-:W0:Y:S02]  /*0d70*/  @P2 LDC.64 R74, c[0x0][0x390] ;  /* 0x0000e400ff4a2b82 */ /* 0x001e240000000a00 */
[----:B0-----:R-:W-:-:S04]  /*0d80*/  @P2 LEA R84, P1, R94, R74, 0x4 ;  /* 0x0000004a5e542211 */ /* 0x001fc800078220ff */
        /* <DEDUP_REMOVED lines=9> */
[----:B------:R-:W-:Y:S02]  /*0e20*/  FSEL R82, R82, RZ, !P1 ;  /* 0x000000ff52527208 */ /* 0x000fe40004800000 */
[----:B------:R-:W-:-:S02]  /*0e30*/  PRMT R92, R13, 0x7632, R92 ;  /* 0x000076320d5c7816 */ /* 0x000fc4000000005c */
[----:B------:R-:W-:Y:S02]  /*0e40*/  PRMT R89, R12, 0x7632, R89 ;  /* 0x000076320c597816 */ /* 0x000fe40000000059 */
[----:B------:R-:W-:Y:S02]  /*0e50*/  PRMT R88, R14, 0x7632, R88 ;  /* 0x000076320e587816 */ /* 0x000fe40000000058 */
[----:B--2---:R-:W-:Y:S02]  /*0e60*/  PRMT R74, R59, 0x7632, R74 ;  /* 0x000076323b4a7816 */ /* 0x004fe4000000004a */
[----:B------:R-:W-:Y:S02]  /*0e70*/  PRMT R87, R58, 0x7632, R87 ;  /* 0x000076323a577816 */ /* 0x000fe40000000057 */
[----:B------:R-:W-:Y:S02]  /*0e80*/  PRMT R85, R57, 0x7632, R85 ;  /* 0x0000763239557816 */ /* 0x000fe40000000055 */
[----:B------:R-:W-:Y:S01]  /*0e90*/  PRMT R84, R56, 0x7632, R84 ;  /* 0x0000763238547816 */ /* 0x000fe20000000054 */
[----:B------:R-:W-:Y:S06]  /*0ea0*/  BRA.U UP0, `(.L_x_1334) ;  /* 0x0000000d00487547 */ /* 0x000fec000b800000 */
        /* <DEDUP_REMOVED lines=14> */
[----:B------:R-:W-:Y:S01]  /*0f90*/  FFMA.FTZ R28, R89, R86, R28 ;  /* 0x00000056591c7223 */ /* 0x000fe2000001001c */
[----:B------:R-:W-:-:S05]  /*0fa0*/  FMUL.FTZ R89, R44, R89 ;  /* 0x000000592c597220 */ /* 0x000fca0000410000 */
[----:B------:R-:W-:-:S04]  /*0fb0*/  F2FP.BF16.F32.PACK_AB R89, RZ, R89 ;  /* 0x00000059ff59723e */ /* 0x000fc800000010ff */
[----:B------:R-:W-:-:S07]  /*0fc0*/  PRMT R60, R89, 0x7610, R60 ;  /* 0x00007610593c7816 */ /* 0x000fce000000003c */
.L_x_1337:
[----:B------:R-:W-:Y:S05]  /*0fd0*/  BSYNC.RECONVERGENT B3 ;  /* 0x0000000000037941 */ /* 0x000fea0003800200 */
.L_x_1336:
        /* <DEDUP_REMOVED lines=8> */
[----:B------:R-:W-:-:S04]  /*1060*/  FMUL.FTZ R86, R86, UR11 ;  /* 0x0000000b56567c20 */ /* 0x000fc80008410000 */
[----:B------:R-:W-:Y:S01]  /*1070*/  FFMA.FTZ R29, R86, R84, R29 ;  /* 0x00000054561d7223 */ /* 0x000fe2000001001d */
[----:B------:R-:W-:-:S05]  /*1080*/  FMUL.FTZ R86, R45, R86 ;  /* 0x000000562d567220 */ /* 0x000fca0000410000 */
[----:B------:R-:W-:-:S04]  /*1090*/  F2FP.BF16.F32.PACK_AB R86, RZ, R86 ;  /* 0x00000056ff56723e */ /* 0x000fc800000010ff */
[----:B------:R-:W-:-:S07]  /*10a0*/  PRMT R60, R60, 0x5410, R86 ;  /* 0x000054103c3c7816 */ /* 0x000fce0000000056 */
.L_x_1339:
[----:B------:R-:W-:Y:S05]  /*10b0*/  BSYNC.RECONVERGENT B3 ;  /* 0x0000000000037941 */ /* 0x000fea0003800200 */
.L_x_1338:
        /* <DEDUP_REMOVED lines=13> */
.L_x_1341:
[----:B------:R-:W-:Y:S05]  /*1190*/  BSYNC.RECONVERGENT B3 ;  /* 0x0000000000037941 */ /* 0x000fea0003800200 */
.L_x_1340:
        /* <DEDUP_REMOVED lines=13> */
.L_x_1343:
[----:B------:R-:W-:Y:S05]  /*1270*/  BSYNC.RECONVERGENT B3 ;  /* 0x0000000000037941 */ /* 0x000fea0003800200 */
.L_x_1342:
        /* <DEDUP_REMOVED lines=13> */
.L_x_1345:
[----:B------:R-:W-:Y:S05]  /*1350*/  BSYNC.RECONVERGENT B3 ;  /* 0x0000000000037941 */ /* 0x000fea0003800200 */
.L_x_1344:
        /* <DEDUP_REMOVED lines=13> */
.L_x_1347:
[----:B------:R-:W-:Y:S05]  /*1430*/  BSYNC.RECONVERGENT B3 ;  /* 0x0000000000037941 */ /* 0x000fea0003800200 */
.L_x_1346:
        /* <DEDUP_REMOVED lines=13> */
.L_x_1349:
[----:B------:R-:W-:Y:S05]  /*1510*/  BSYNC.RECONVERGENT B3 ;  /* 0x0000000000037941 */ /* 0x000fea0003800200 */
.L_x_1348:
        /* <DEDUP_REMOVED lines=8> */
[----:B------:R-:W-:Y:S01]  /*15a0*/  FMUL.FTZ R75, R43, R82 ;  /* 0x000000522b4b7220 */ /* 0x000fe20000410000 */
[----:B------:R-:W-:-:S04]  /*15b0*/  FFMA.FTZ R27, R82, R74, R27 ;  /* 0x0000004a521b7223 */ /* 0x000fc8000001001b */
[----:B------:R-:W-:-:S04]  /*15c0*/  F2FP.BF16.F32.PACK_AB R75, RZ, R75 ;  /* 0x0000004bff4b723e */ /* 0x000fc800000010ff */
[----:B------:R-:W-:Y:S01]  /*15d0*/  PRMT R63, R63, 0x5410, R75 ;  /* 0x000054103f3f7816 */ /* 0x000fe2000000004b */
[----:B------:R-:W-:Y:S06]  /*15e0*/  BRA `(.L_x_1350) ;  /* 0x0000001000747947 */ /* 0x000fec0003800000 */
.L_x_1335:
[----:B------:R-:W0:Y:S01]  /*15f0*/  @P2 LDC R65, c[0x0][0x40c] ;  /* 0x00010300ff412b82 */ /* 0x000e220000000800 */
[-CC-:B------:R-:W-:Y:S01]  /*1600*/  FFMA.FTZ R86, R68, R75.reuse, R82.reuse ;  /* 0x0000004b44567223 */ /* 0x180fe20000010052 */
[-CC-:B------:R-:W-:Y:S01]  /*1610*/  FFMA.FTZ R67, R3, R75.reuse, R82.reuse ;  /* 0x0000004b03437223 */ /* 0x180fe20000010052 */
[----:B------:R-:W-:Y:S01]  /*1620*/  ISETP.GT.AND P1, PT, R83, RZ, PT ;  /* 0x000000ff5300720c */ /* 0x000fe20003f24270 */
[-C--:B------:R-:W-:Y:S01]  /*1630*/  FFMA.FTZ R93, R9, R75.reuse, R82 ;  /* 0x0000004b095d7223 */ /* 0x080fe20000010052 */
[----:B------:R-:W-:Y:S01]  /*1640*/  FADD.FTZ R86, R69, -R86 ;  /* 0x8000005645567221 */ /* 0x000fe20000010000 */
[----:B------:R-:W-:Y:S01]  /*1650*/  FADD.FTZ R64, R6, -R67 ;  /* 0x8000004306407221 */ /* 0x000fe20000010000 */
[----:B------:R-:W-:Y:S01]  /*1660*/  @P2 SHF.L.U32 R67, R56, 0x10, RZ ;  /* 0x0000001038432819 */ /* 0x000fe200000006ff */
[----:B------:R-:W1:Y:S01]  /*1670*/  @P2 LDC R66, c[0x0][0x40c] ;  /* 0x00010300ff422b82 */ /* 0x000e620000000800 */
[C---:B------:R-:W-:Y:S01]  /*1680*/  FMUL.FTZ R86, R81.reuse, R86 ;  /* 0x0000005651567220 */ /* 0x040fe20000410000 */
[----:B------:R-:W-:Y:S01]  /*1690*/  FMUL.FTZ R91, R81, R64 ;  /* 0x00000040515b7220 */ /* 0x000fe20000410000 */
[----:B------:R-:W-:-:S03]  /*16a0*/  FFMA.FTZ R90, R78, R75, R82 ;  /* 0x0000004b4e5a7223 */ /* 0x000fc60000010052 */
[----:B------:R-:W-:Y:S01]  /*16b0*/  FSEL R64, R86, RZ, P1 ;  /* 0x000000ff56407208 */ /* 0x000fe20000800000 */
[----:B------:R-:W-:Y:S01]  /*16c0*/  FADD.FTZ R90, R77, -R90 ;  /* 0x8000005a4d5a7221 */ /* 0x000fe20000010000 */
[----:B------:R-:W-:Y:S01]  /*16d0*/  FSEL R91, R91, RZ, P1 ;  /* 0x000000ff5b5b7208 */ /* 0x000fe20000800000 */
[----:B------:R-:W2:Y:S01]  /*16e0*/  @P2 LDC R83, c[0x0][0x40c] ;  /* 0x00010300ff532b82 */ /* 0x000ea20000000800 */
[----:B------:R-:W-:Y:S01]  /*16f0*/  @P2 SHF.L.U32 R86, R84, 0x10, RZ ;  /* 0x0000001054562819 */ /* 0x000fe200000006ff */
[----:B------:R-:W-:Y:S01]  /*1700*/  FMUL.FTZ R90, R81, R90 ;  /* 0x0000005a515a7220 */ /* 0x000fe20000410000 */
[C---:B0-----:R-:W-:Y:S01]  /*1710*/  @P2 FMUL.FTZ R84, R64.reuse, R65 ;  /* 0x0000004140542220 */ /* 0x041fe20000410000 */
[----:B------:R-:W-:-:S03]  /*1720*/  F2FP.BF16.F32.PACK_AB R64, R64, R91 ;  /* 0x0000005b4040723e */ /* 0x000fc600000010ff */
[----:B------:R-:W-:Y:S01]  /*1730*/  FSEL R90, R90, RZ, P1 ;  /* 0x000000ff5a5a7208 */ /* 0x000fe20000800000 */
[----:B------:R-:W-:Y:S01]  /*1740*/  @P2 FFMA.FTZ R29, R86, R84, R29 ;  /* 0x00000054561d2223 */ /* 0x000fe2000001001d */
[----:B------:R-:W-:Y:S01]  /*1750*/  FFMA.FTZ R86, R70, R75, R82 ;  /* 0x0000004b46567223 */ /* 0x000fe20000010052 */
[----:B-1----:R-:W-:-:S03]  /*1760*/  @P2 FMUL.FTZ R65, R91, R66 ;  /* 0x000000425b412220 */ /* 0x002fc60000410000 */
[----:B------:R-:W-:Y:S01]  /*1770*/  FADD.FTZ R86, R71, -R86 ;  /* 0x8000005647567221 */ /* 0x000fe20000010000 */
[----:B------:R-:W0:Y:S01]  /*1780*/  @P2 LDC R66, c[0x0][0x40c] ;  /* 0x00010300ff422b82 */ /* 0x000e220000000800 */
[----:B------:R-:W-:Y:S01]  /*1790*/  @P2 SHF.L.U32 R91, R58, 0x10, RZ ;  /* 0x000000103a5b2819 */ /* 0x000fe200000006ff */
[-C--:B------:R-:W-:Y:S01]  /*17a0*/  @P2 FFMA.FTZ R28, R67, R65.reuse, R28 ;  /* 0x00000041431c2223 */ /* 0x080fe2000001001c */
[----:B------:R-:W-:Y:S01]  /*17b0*/  @P2 FMUL.FTZ R89, R44, R65 ;  /* 0x000000412c592220 */ /* 0x000fe20000410000 */
[----:B------:R-:W-:Y:S01]  /*17c0*/  FFMA.FTZ R65, R7, R75, R82 ;  /* 0x0000004b07417223 */ /* 0x000fe20000010052 */
[----:B------:R-:W-:-:S03]  /*17d0*/  @P2 FMUL.FTZ R67, R45, R84 ;  /* 0x000000542d432220 */ /* 0x000fc60000410000 */
[----:B------:R-:W-:Y:S01]  /*17e0*/  FADD.FTZ R84, R8, -R65 ;  /* 0x8000004108547221 */ /* 0x000fe20000010000 */
[----:B------:R-:W-:Y:S01]  /*17f0*/  FMUL.FTZ R65, R81, R86 ;  /* 0x0000005651417220 */ /* 0x000fe20000410000 */
[----:B------:R-:W-:Y:S02]  /*1800*/  @P2 SHF.L.U32 R86, R85, 0x10, RZ ;  /* 0x0000001055562819 */ /* 0x000fe400000006ff */
[----:B------:R-:W-:Y:S01]  /*1810*/  FMUL.FTZ R84, R81, R84 ;  /* 0x0000005451547220 */ /* 0x000fe20000410000 */
[----:B------:R-:W-:Y:S02]  /*1820*/  @P2 SHF.L.U32 R85, R57, 0x10, RZ ;  /* 0x0000001039552819 */ /* 0x000fe400000006ff */
[----:B------:R-:W-:Y:S02]  /*1830*/  FSEL R65, R65, RZ, P1 ;  /* 0x000000ff41417208 */ /* 0x000fe40000800000 */
[----:B------:R-:W-:Y:S02]  /*1840*/  FSEL R88, R84, RZ, P1 ;  /* 0x000000ff54587208 */ /* 0x000fe40000800000 */
[----:B------:R-:W-:-:S02]  /*1850*/  @P2 F2FP.BF16.F32.PACK_AB R89, RZ, R89 ;  /* 0x00000059ff59223e */ /* 0x000fc400000010ff */
[----:B------:R-:W-:Y:S01]  /*1860*/  @P2 F2FP.BF16.F32.PACK_AB R67, RZ, R67 ;  /* 0x00000043ff43223e */ /* 0x000fe200000010ff */
[----:B--2---:R-:W-:Y:S01]  /*1870*/  @P2 FMUL.FTZ R83, R88, R83 ;  /* 0x0000005358532220 */ /* 0x004fe20000410000 */
[----:B------:R-:W-:Y:S01]  /*1880*/  @P2 PRMT R60, R89, 0x7610, R60 ;  /* 0x00007610593c2816 */ /* 0x000fe2000000003c */
[----:B0-----:R-:W-:Y:S01]  /*1890*/  @P2 FMUL.FTZ R66, R65, R66 ;  /* 0x0000004241422220 */ /* 0x001fe20000410000 */
[----:B------:R-:W0:Y:S01]  /*18a0*/  @P2 LDC R89, c[0x0][0x40c] ;  /* 0x00010300ff592b82 */ /* 0x000e220000000800 */
[----:B------:R-:W-:Y:S01]  /*18b0*/  @P2 FFMA.FTZ R30, R85, R83, R30 ;  /* 0x00000053551e2223 */ /* 0x000fe2000001001e */
[----:B------:R-:W-:Y:S01]  /*18c0*/  F2FP.BF16.F32.PACK_AB R65, R65, R88 ;  /* 0x000000584141723e */ /* 0x000fe200000010ff */
[-C--:B------:R-:W-:Y:S01]  /*18d0*/  @P2 FFMA.FTZ R31, R86, R66.reuse, R31 ;  /* 0x00000042561f2223 */ /* 0x080fe2000001001f */
[----:B------:R-:W-:Y:S01]  /*18e0*/  @P2 FMUL.FTZ R84, R47, R66 ;  /* 0x000000422f542220 */ /* 0x000fe20000410000 */
[----:B------:R-:W-:Y:S01]  /*18f0*/  FADD.FTZ R66, R10, -R93 ;  /* 0x8000005d0a427221 */ /* 0x000fe20000010000 */
[----:B------:R-:W-:Y:S01]  /*1900*/  FFMA.FTZ R86, R72, R75, R82 ;  /* 0x0000004b48567223 */ /* 0x000fe20000010052 */
[----:B------:R-:W-:Y:S01]  /*1910*/  @P2 SHF.L.U32 R88, R87, 0x10, RZ ;  /* 0x0000001057582819 */ /* 0x000fe200000006ff */
[----:B------:R-:W1:Y:S01]  /*1920*/  @P2 LDC R85, c[0x0][0x40c] ;  /* 0x00010300ff552b82 */ /* 0x000e620000000800 */
[----:B------:R-:W-:Y:S01]  /*1930*/  FMUL.FTZ R66, R81, R66 ;  /* 0x0000004251427220 */ /* 0x000fe20000410000 */
[----:B------:R-:W-:Y:S01]  /*1940*/  FADD.FTZ R92, R73, -R86 ;  /* 0x80000056495c7221 */ /* 0x000fe20000010000 */
[----:B------:R-:W-:-:S02]  /*1950*/  @P2 IMAD.U32 R87, R59, 0x10000, RZ ;  /* 0x000100003b572824 */ /* 0x000fc400078e00ff */
[----:B------:R-:W-:Y:S01]  /*1960*/  @P2 FMUL.FTZ R83, R46, R83 ;  /* 0x000000532e532220 */ /* 0x000fe20000410000 */
[----:B------:R-:W-:Y:S01]  /*1970*/  @P2 F2FP.BF16.F32.PACK_AB R84, RZ, R84 ;  /* 0x00000054ff54223e */ /* 0x000fe200000010ff */
[----:B------:R-:W-:Y:S01]  /*1980*/  FMUL.FTZ R92, R81, R92 ;  /* 0x0000005c515c7220 */ /* 0x000fe20000410000 */
[----:B------:R-:W-:Y:S02]  /*1990*/  FSEL R66, R66, RZ, P1 ;  /* 0x000000ff42427208 */ /* 0x000fe40000800000 */
[----:B------:R-:W-:Y:S02]  /*19a0*/  @P2 F2FP.BF16.F32.PACK_AB R83, RZ, R83 ;  /* 0x00000053ff53223e */ /* 0x000fe400000010ff */
[----:B------:R-:W-:Y:S02]  /*19b0*/  FSEL R92, R92, RZ, P1 ;  /* 0x000000ff5c5c7208 */ /* 0x000fe40000800000 */
[----:B------:R-:W-:Y:S02]  /*19c0*/  @P2 PRMT R61, R83, 0x7610, R61 ;  /* 0x00007610533d2816 */ /* 0x000fe4000000003d */
[----:B------:R-:W-:-:S02]  /*19d0*/  @P2 PRMT R60, R60, 0x5410, R67 ;  /* 0x000054103c3c2816 */ /* 0x000fc40000000043 */
[----:B------:R-:W-:Y:S01]  /*19e0*/  @P2 PRMT R61, R61, 0x5410, R84 ;  /* 0x000054103d3d2816 */ /* 0x000fe20000000054 */
[----:B-1----:R-:W-:Y:S01]  /*19f0*/  @P2 FMUL.FTZ R85, R66, R85 ;  /* 0x0000005542552220 */ /* 0x002fe20000410000 */
[----:B------:R-:W-:-:S03]  /*1a00*/  F2FP.BF16.F32.PACK_AB R66, R92, R66 ;  /* 0x000000425c42723e */ /* 0x000fc600000010ff */
[-C--:B------:R-:W-:Y:S01]  /*1a10*/  @P2 FFMA.FTZ R24, R91, R85.reuse, R24 ;  /* 0x000000555b182223 */ /* 0x080fe20000010018 */
[----:B------:R-:W-:Y:S01]  /*1a20*/  @P2 FMUL.FTZ R91, R40, R85 ;  /* 0x00000055285b2220 */ /* 0x000fe20000410000 */
[----:B------:R-:W-:Y:S02]  /*1a30*/  FFMA.FTZ R85, R11, R75, R82 ;  /* 0x0000004b0b557223 */ /* 0x000fe40000010052 */
[----:B------:R-:W1:Y:S02]  /*1a40*/  @P2 LDC R82, c[0x0][0x40c] ;  /* 0x00010300ff522b82 */ /* 0x000e640000000800 */
[----:B------:R-:W-:Y:S01]  /*1a50*/  FADD.FTZ R86, R76, -R85 ;  /* 0x800000554c567221 */ /* 0x000fe20000010000 */
[----:B------:R-:W-:-:S03]  /*1a60*/  @P2 F2FP.BF16.F32.PACK_AB R75, RZ, R91 ;  /* 0x0000005bff4b223e */ /* 0x000fc600000010ff */
[----:B------:R-:W-:Y:S01]  /*1a70*/  FMUL.FTZ R86, R81, R86 ;  /* 0x0000005651567220 */ /* 0x000fe20000410000 */
[----:B------:R-:W-:-:S04]  /*1a80*/  @P2 PRMT R62, R75, 0x7610, R62 ;  /* 0x000076104b3e2816 */ /* 0x000fc8000000003e */
[----:B------:R-:W-:Y:S01]  /*1a90*/  FSEL R81, R86, RZ, P1 ;  /* 0x000000ff56517208 */ /* 0x000fe20000800000 */
[----:B0-----:R-:W-:-:S03]  /*1aa0*/  @P2 FMUL.FTZ R86, R92, R89 ;  /* 0x000000595c562220 */ /* 0x001fc60000410000 */
[----:B------:R-:W-:Y:S01]  /*1ab0*/  F2FP.BF16.F32.PACK_AB R67, R90, R81 ;  /* 0x000000515a43723e */ /* 0x000fe200000010ff */
[-C--:B------:R-:W-:Y:S01]  /*1ac0*/  @P2 FFMA.FTZ R25, R88, R86.reuse, R25 ;  /* 0x0000005658192223 */ /* 0x080fe20000010019 */
[----:B------:R-:W-:-:S05]  /*1ad0*/  @P2 FMUL.FTZ R86, R41, R86 ;  /* 0x0000005629562220 */ /* 0x000fca0000410000 */
[----:B------:R-:W-:Y:S01]  /*1ae0*/  @P2 F2FP.BF16.F32.PACK_AB R86, RZ, R86 ;  /* 0x00000056ff56223e */ /* 0x000fe200000010ff */
[----:B-1----:R-:W-:-:S03]  /*1af0*/  @P2 FMUL.FTZ R85, R81, R82 ;  /* 0x0000005251552220 */ /* 0x002fc60000410000 */
[----:B------:R-:W-:Y:S01]  /*1b00*/  @P2 PRMT R62, R62, 0x5410, R86 ;  /* 0x000054103e3e2816 */ /* 0x000fe20000000056 */
[-C--:B------:R-:W-:Y:S01]  /*1b10*/  @P2 FFMA.FTZ R26, R87, R85.reuse, R26 ;  /* 0x00000055571a2223 */ /* 0x080fe2000001001a */
[----:B------:R-:W-:-:S05]  /*1b20*/  @P2 FMUL.FTZ R85, R42, R85 ;  /* 0x000000552a552220 */ /* 0x000fca0000410000 */
[----:B------:R-:W-:-:S04]  /*1b30*/  @P2 F2FP.BF16.F32.PACK_AB R85, RZ, R85 ;  /* 0x00000055ff55223e */ /* 0x000fc800000010ff */
[----:B------:R-:W-:Y:S01]  /*1b40*/  @P2 PRMT R63, R85, 0x7610, R63 ;  /* 0x00007610553f2816 */ /* 0x000fe2000000003f */
[----:B------:R-:W-:Y:S06]  /*1b50*/  @!P2 BRA `(.L_x_1350) ;  /* 0x0000000c0018a947 */ /* 0x000fec0003800000 */
[----:B------:R-:W-:Y:S01]  /*1b60*/  FMUL.FTZ R82, R90, UR11 ;  /* 0x0000000b5a527c20 */ /* 0x000fe20008410000 */
[----:B------:R-:W-:-:S03]  /*1b70*/  SHF.L.U32 R74, R74, 0x10, RZ ;  /* 0x000000104a4a7819 */ /* 0x000fc600000006ff */
[-C--:B------:R-:W-:Y:S02]  /*1b80*/  FMUL.FTZ R75, R43, R82.reuse ;  /* 0x000000522b4b7220 */ /* 0x080fe40000410000 */
[----:B------:R-:W-:-:S03]  /*1b90*/  FFMA.FTZ R27, R74, R82, R27 ;  /* 0x000000524a1b7223 */ /* 0x000fc6000001001b */
[----:B------:R-:W-:-:S04]  /*1ba0*/  F2FP.BF16.F32.PACK_AB R75, RZ, R75 ;  /* 0x0000004bff4b723e */ /* 0x000fc800000010ff */
[----:B------:R-:W-:Y:S01]  /*1bb0*/  PRMT R63, R63, 0x5410, R75 ;  /* 0x000054103f3f7816 */ /* 0x000fe2000000004b */
[----:B------:R-:W-:Y:S06]  /*1bc0*/  BRA `(.L_x_1350) ;  /* 0x0000000800fc7947 */ /* 0x000fec0003800000 */
.L_x_1334:
[----:B------:R-:W-:Y:S02]  /*1bd0*/  MOV R79, UR20 ;  /* 0x00000014004f7c02 */ /* 0x000fe40008000f00 */
[----:B------:R-:W-:Y:S02]  /*1be0*/  MOV R80, UR21 ;  /* 0x0000001500507c02 */ /* 0x000fe40008000f00 */
[----:B------:R-:W-:-:S04]  /*1bf0*/  ISETP.NE.U32.AND P1, PT, R79, RZ, PT ;  /* 0x000000ff4f00720c */ /* 0x000fc80003f25070 */
[----:B------:R-:W-:-:S13]  /*1c00*/  ISETP.NE.AND.EX P1, PT, R80, RZ, PT, P1 ;  /* 0x000000ff5000720c */ /* 0x000fda0003f25310 */
[----:B------:R-:W-:Y:S05]  /*1c10*/  @P1 BRA `(.L_x_1351) ;  /* 0x0000000400701947 */ /* 0x000fea0003800000 */
[----:B------:R-:W-:Y:S02]  /*1c20*/  ISETP.GT.AND P1, PT, R83, RZ, PT ;  /* 0x000000ff5300720c */ /* 0x000fe40003f24270 */
[----:B------:R-:W-:Y:S02]  /*1c30*/  SHF.L.U32 R88, R12, 0x10, RZ ;  /* 0x000000100c587819 */ /* 0x000fe400000006ff */
[----:B------:R-:W-:Y:S02]  /*1c40*/  @P2 SHF.L.U32 R91, R56, 0x10, RZ ;  /* 0x00000010385b2819 */ /* 0x000fe400000006ff */
[----:B------:R-:W-:-:S07]  /*1c50*/  @P2 SHF.L.U32 R84, R84, 0x10, RZ ;  /* 0x0000001054542819 */ /* 0x000fce00000006ff */
[-CC-:B------:R-:W-:Y:S01]  /*1c60*/  @P1 FFMA.FTZ R83, R3, R75.reuse, R82.reuse ;  /* 0x0000004b03531223 */ /* 0x180fe20000010052 */
[----:B------:R-:W-:-:S03]  /*1c70*/  @P1 FFMA.FTZ R90, R68, R75, R82 ;  /* 0x0000004b445a1223 */ /* 0x000fc60000010052 */
[----:B------:R-:W-:Y:S01]  /*1c80*/  @P1 FADD.FTZ R83, R6, -R83 ;  /* 0x8000005306531221 */ /* 0x000fe20000010000 */
[----:B------:R-:W-:-:S03]  /*1c90*/  @P1 FADD.FTZ R90, R69, -R90 ;  /* 0x8000005a455a1221 */ /* 0x000fc60000010000 */
[----:B------:R-:W-:Y:S02]  /*1ca0*/  @P1 FFMA.FTZ R88, R81, R83, R88 ;  /* 0x0000005351581223 */ /* 0x000fe40000010058 */
[----:B------:R-:W0:Y:S02]  /*1cb0*/  @P2 LDC R83, c[0x0][0x40c] ;  /* 0x00010300ff532b82 */ /* 0x000e240000000800 */
[----:B0-----:R-:W-:Y:S01]  /*1cc0*/  @P2 FMUL.FTZ R83, R88, R83 ;  /* 0x0000005358532220 */ /* 0x001fe20000410000 */
[----:B------:R-:W-:Y:S02]  /*1cd0*/  SHF.L.U32 R88, R89, 0x10, RZ ;  /* 0x0000001059587819 */ /* 0x000fe400000006ff */
[----:B------:R-:W-:Y:S01]  /*1ce0*/  @P2 SHF.L.U32 R89, R57, 0x10, RZ ;  /* 0x0000001039592819 */ /* 0x000fe200000006ff */
[-C--:B------:R-:W-:Y:S01]  /*1cf0*/  @P2 FFMA.FTZ R28, R91, R83.reuse, R28 ;  /* 0x000000535b1c2223 */ /* 0x080fe2000001001c */
[----:B------:R-:W-:Y:S01]  /*1d00*/  @P2 FMUL.FTZ R83, R44, R83 ;  /* 0x000000532c532220 */ /* 0x000fe20000410000 */
[----:B------:R-:W-:Y:S01]  /*1d10*/  @P1 FFMA.FTZ R88, R81, R90, R88 ;  /* 0x0000005a51581223 */ /* 0x000fe20000010058 */
[----:B------:R-:W-:-:S03]  /*1d20*/  @P1 FFMA.FTZ R90, R72, R75, R82 ;  /* 0x0000004b485a1223 */ /* 0x000fc60000010052 */
[----:B------:R-:W-:Y:S01]  /*1d30*/  @P2 F2FP.BF16.F32.PACK_AB R83, RZ, R83 ;  /* 0x00000053ff53223e */ /* 0x000fe200000010ff */
[----:B------:R-:W-:-:S03]  /*1d40*/  @P1 FADD.FTZ R90, R73, -R90 ;  /* 0x8000005a495a1221 */ /* 0x000fc60000010000 */
[----:B------:R-:W-:Y:S02]  /*1d50*/  @P2 PRMT R60, R83, 0x7610, R60 ;  /* 0x00007610533c2816 */ /* 0x000fe4000000003c */
[----:B------:R-:W0:Y:S02]  /*1d60*/  @P2 LDC R83, c[0x0][0x40c] ;  /* 0x00010300ff532b82 */ /* 0x000e240000000800 */
[----:B0-----:R-:W-:Y:S01]  /*1d70*/  @P2 FMUL.FTZ R88, R88, R83 ;  /* 0x0000005358582220 */ /* 0x001fe20000410000 */
[----:B------:R-:W-:-:S03]  /*1d80*/  @P1 FFMA.FTZ R83, R7, R75, R82 ;  /* 0x0000004b07531223 */ /* 0x000fc60000010052 */
[-C--:B------:R-:W-:Y:S01]  /*1d90*/  @P2 FFMA.FTZ R29, R84, R88.reuse, R29 ;  /* 0x00000058541d2223 */ /* 0x080fe2000001001d */
[----:B------:R-:W-:Y:S01]  /*1da0*/  @P1 FADD.FTZ R83, R8, -R83 ;  /* 0x8000005308531221 */ /* 0x000fe20000010000 */
[----:B------:R-:W-:Y:S01]  /*1db0*/  SHF.L.U32 R84, R13, 0x10, RZ ;  /* 0x000000100d547819 */ /* 0x000fe200000006ff */
[----:B------:R-:W-:-:S04]  /*1dc0*/  @P2 FMUL.FTZ R88, R45, R88 ;  /* 0x000000582d582220 */ /* 0x000fc80000410000 */
[----:B------:R-:W-:Y:S01]  /*1dd0*/  @P1 FFMA.FTZ R84, R81, R83, R84 ;  /* 0x0000005351541223 */ /* 0x000fe20000010054 */
[----:B------:R-:W-:Y:S01]  /*1de0*/  @P2 F2FP.BF16.F32.PACK_AB R88, RZ, R88 ;  /* 0x00000058ff58223e */ /* 0x000fe200000010ff */
[----:B------:R-:W0:Y:S03]  /*1df0*/  @P2 LDC R83, c[0x0][0x40c] ;  /* 0x00010300ff532b82 */ /* 0x000e260000000800 */
[----:B------:R-:W-:Y:S01]  /*1e00*/  @P2 PRMT R60, R60, 0x5410, R88 ;  /* 0x000054103c3c2816 */ /* 0x000fe20000000058 */
[----:B------:R-:W-:-:S04]  /*1e10*/  @P1 FFMA.FTZ R88, R70, R75, R82 ;  /* 0x0000004b46581223 */ /* 0x000fc80000010052 */
[----:B------:R-:W-:Y:S01]  /*1e20*/  @P1 FADD.FTZ R88, R71, -R88 ;  /* 0x8000005847581221 */ /* 0x000fe20000010000 */
[----:B0-----:R-:W-:-:S04]  /*1e30*/  @P2 FMUL.FTZ R83, R84, R83 ;  /* 0x0000005354532220 */ /* 0x001fc80000410000 */
[-C--:B------:R-:W-:Y:S01]  /*1e40*/  @P2 FFMA.FTZ R30, R89, R83.reuse, R30 ;  /* 0x00000053591e2223 */ /* 0x080fe2000001001e */
[----:B------:R-:W-:-:S05]  /*1e50*/  @P2 FMUL.FTZ R83, R46, R83 ;  /* 0x000000532e532220 */ /* 0x000fca0000410000 */
[----:B------:R-:W-:-:S04]  /*1e60*/  @P2 F2FP.BF16.F32.PACK_AB R83, RZ, R83 ;  /* 0x00000053ff53223e */ /* 0x000fc800000010ff */
[----:B------:R-:W-:Y:S02]  /*1e70*/  @P2 PRMT R61, R83, 0x7610, R61 ;  /* 0x00007610533d2816 */ /* 0x000fe4000000003d */
[----:B------:R-:W-:-:S04]  /*1e80*/  PRMT R83, R13, 0x7632, R83 ;  /* 0x000076320d537816 */ /* 0x000fc80000000053 */
[----:B------:R-:W-:Y:S02]  /*1e90*/  SHF.L.U32 R84, R83, 0x10, RZ ;  /* 0x0000001053547819 */ /* 0x000fe400000006ff */
[----:B------:R-:W0:Y:S03]  /*1ea0*/  @P2 LDC R83, c[0x0][0x40c] ;  /* 0x00010300ff532b82 */ /* 0x000e260000000800 */
[----:B------:R-:W-:Y:S01]  /*1eb0*/  @P1 FFMA.FTZ R84, R81, R88, R84 ;  /* 0x0000005851541223 */ /* 0x000fe20000010054 */
[----:B------:R-:W-:-:S04]  /*1ec0*/  @P2 SHF.L.U32 R88, R85, 0x10, RZ ;  /* 0x0000001055582819 */ /* 0x000fc800000006ff */
[----:B------:R-:W1:Y:S01]  /*1ed0*/  @P2 LDC R85, c[0x0][0x40c] ;  /* 0x00010300ff552b82 */ /* 0x000e620000000800 */
[----:B0-----:R-:W-:Y:S01]  /*1ee0*/  @P2 FMUL.FTZ R84, R84, R83 ;  /* 0x0000005354542220 */ /* 0x001fe20000410000 */
[----:B------:R-:W-:-:S03]  /*1ef0*/  @P1 FFMA.FTZ R83, R9, R75, R82 ;  /* 0x0000004b09531223 */ /* 0x000fc60000010052 */
[----:B------:R-:W-:Y:S01]  /*1f00*/  @P2 FFMA.FTZ R31, R88, R84, R31 ;  /* 0x00000054581f2223 */ /* 0x000fe2000001001f */
[----:B------:R-:W-:Y:S01]  /*1f10*/  SHF.L.U32 R88, R14, 0x10, RZ ;  /* 0x000000100e587819 */ /* 0x000fe200000006ff */
[----:B------:R-:W-:-:S04]  /*1f20*/  @P1 FADD.FTZ R83, R10, -R83 ;  /* 0x800000530a531221 */ /* 0x000fc80000010000 */
[----:B------:R-:W-:Y:S01]  /*1f30*/  @P1 FFMA.FTZ R88, R81, R83, R88 ;  /* 0x0000005351581223 */ /* 0x000fe20000010058 */
[----:B------:R-:W-:-:S03]  /*1f40*/  @P2 SHF.L.U32 R83, R58, 0x10, RZ ;  /* 0x000000103a532819 */ /* 0x000fc600000006ff */
[----:B-1----:R-:W-:-:S04]  /*1f50*/  @P2 FMUL.FTZ R85, R88, R85 ;  /* 0x0000005558552220 */ /* 0x002fc80000410000 */
[-C--:B------:R-:W-:Y:S01]  /*1f60*/  @P2 FFMA.FTZ R24, R83, R85.reuse, R24 ;  /* 0x0000005553182223 */ /* 0x080fe20000010018 */
[----:B------:R-:W-:Y:S01]  /*1f70*/  @P2 FMUL.FTZ R83, R47, R84 ;  /* 0x000000542f532220 */ /* 0x000fe20000410000 */
[----:B------:R-:W-:Y:S01]  /*1f80*/  @P2 FMUL.FTZ R84, R40, R85 ;  /* 0x0000005528542220 */ /* 0x000fe20000410000 */
[----:B------:R-:W-:-:S03]  /*1f90*/  PRMT R85, R14, 0x7632, R85 ;  /* 0x000076320e557816 */ /* 0x000fc60000000055 */
[----:B------:R-:W-:Y:S02]  /*1fa0*/  @P2 F2FP.BF16.F32.PACK_AB R83, RZ, R83 ;  /* 0x00000053ff53223e */ /* 0x000fe400000010ff */
[----:B------:R-:W-:Y:S02]  /*1fb0*/  SHF.L.U32 R88, R85, 0x10, RZ ;  /* 0x0000001055587819 */ /* 0x000fe400000006ff */
[----:B------:R-:W0:Y:S01]  /*1fc0*/  @P2 LDC R85, c[0x0][0x40c] ;  /* 0x00010300ff552b82 */ /* 0x000e220000000800 */
[----:B------:R-:W-:Y:S02]  /*1fd0*/  @P2 F2FP.BF16.F32.PACK_AB R84, RZ, R84 ;  /* 0x00000054ff54223e */ /* 0x000fe400000010ff */
[----:B------:R-:W-:Y:S01]  /*1fe0*/  @P1 FFMA.FTZ R88, R81, R90, R88 ;  /* 0x0000005a51581223 */ /* 0x000fe20000010058 */
[----:B------:R-:W-:Y:S02]  /*1ff0*/  @P2 SHF.L.U32 R90, R87, 0x10, RZ ;  /* 0x00000010575a2819 */ /* 0x000fe400000006ff */
[----:B------:R-:W-:-:S02]  /*2000*/  @P2 SHF.L.U32 R87, R59, 0x10, RZ ;  /* 0x000000103b572819 */ /* 0x000fc400000006ff */
[----:B------:R-:W-:Y:S02]  /*2010*/  @P2 PRMT R62, R84, 0x7610, R62 ;  /* 0x00007610543e2816 */ /* 0x000fe4000000003e */
[----:B------:R-:W-:Y:S01]  /*2020*/  @P2 PRMT R61, R61, 0x5410, R83 ;  /* 0x000054103d3d2816 */ /* 0x000fe20000000053 */
        /* <DEDUP_REMOVED lines=10> */
[----:B0-----:R-:W-:-:S04]  /*20d0*/  @P2 FMUL.FTZ R85, R90, R85 ;  /* 0x000000555a552220 */ /* 0x001fc80000410000 */
[-C--:B------:R-:W-:Y:S01]  /*20e0*/  @P2 FFMA.FTZ R26, R87, R85.reuse, R26 ;  /* 0x00000055571a2223 */ /* 0x080fe2000001001a */
[----:B------:R-:W-:-:S05]  /*20f0*/  @P2 FMUL.FTZ R85, R42, R85 ;  /* 0x000000552a552220 */ /* 0x000fca0000410000 */
[----:B------:R-:W-:-:S04]  /*2100*/  @P2 F2FP.BF16.F32.PACK_AB R85, RZ, R85 ;  /* 0x00000055ff55223e */ /* 0x000fc800000010ff */
[----:B------:R-:W-:Y:S01]  /*2110*/  @P2 PRMT R63, R85, 0x7610, R63 ;  /* 0x00007610553f2816 */ /* 0x000fe2000000003f */
[----:B------:R-:W-:Y:S06]  /*2120*/  @!P2 BRA `(.L_x_1350) ;  /* 0x0000000400a4a947 */ /* 0x000fec0003800000 */
[----:B------:R-:W-:Y:S01]  /*2130*/  @P1 FFMA.FTZ R82, R78, R75, R82 ;  /* 0x0000004b4e521223 */ /* 0x000fe20000010052 */
[----:B------:R-:W-:Y:S02]  /*2140*/  SHF.L.U32 R86, R86, 0x10, RZ ;  /* 0x0000001056567819 */ /* 0x000fe400000006ff */
[----:B------:R-:W-:Y:S01]  /*2150*/  SHF.L.U32 R74, R74, 0x10, RZ ;  /* 0x000000104a4a7819 */ /* 0x000fe200000006ff */
[----:B------:R-:W-:-:S04]  /*2160*/  @P1 FADD.FTZ R82, R77, -R82 ;  /* 0x800000524d521221 */ /* 0x000fc80000010000 */
[----:B------:R-:W-:-:S04]  /*2170*/  @P1 FFMA.FTZ R86, R81, R82, R86 ;  /* 0x0000005251561223 */ /* 0x000fc80000010056 */
[----:B------:R-:W-:-:S04]  /*2180*/  FMUL.FTZ R86, R86, UR11 ;  /* 0x0000000b56567c20 */ /* 0x000fc80008410000 */
[-C--:B------:R-:W-:Y:S01]  /*2190*/  FMUL.FTZ R75, R43, R86.reuse ;  /* 0x000000562b4b7220 */ /* 0x080fe20000410000 */
[----:B------:R-:W-:-:S04]  /*21a0*/  FFMA.FTZ R27, R74, R86, R27 ;  /* 0x000000564a1b7223 */ /* 0x000fc8000001001b */
[----:B------:R-:W-:-:S04]  /*21b0*/  F2FP.BF16.F32.PACK_AB R75, RZ, R75 ;  /* 0x0000004bff4b723e */ /* 0x000fc800000010ff */
[----:B------:R-:W-:Y:S01]  /*21c0*/  PRMT R63, R63, 0x5410, R75 ;  /* 0x000054103f3f7816 */ /* 0x000fe2000000004b */
[----:B------:R-:W-:Y:S06]  /*21d0*/  BRA `(.L_x_1350) ;  /* 0x0000000400787947 */ /* 0x000fec0003800000 */
.L_x_1351:
[----:B------:R-:W0:Y:S01]  /*21e0*/  @P2 LDC R66, c[0x0][0x40c] ;  /* 0x00010300ff422b82 */ /* 0x000e220000000800 */
[----:B------:R-:W-:Y:S01]  /*21f0*/  @P3 FFMA.FTZ R65, R3, R75, R82 ;  /* 0x0000004b03413223 */ /* 0x000fe20000010052 */
[----:B------:R-:W-:Y:S02]  /*2200*/  ISETP.GT.AND P1, PT, R83, RZ, PT ;  /* 0x000000ff5300720c */ /* 0x000fe40003f24270 */
[----:B------:R-:W-:Y:S01]  /*2210*/  @P2 SHF.L.U32 R83, R56, 0x10, RZ ;  /* 0x0000001038532819 */ /* 0x000fe200000006ff */
[----:B------:R-:W-:Y:S01]  /*2220*/  @P3 FADD.FTZ R64, R6, -R65 ;  /* 0x8000004106403221 */ /* 0x000fe20000010000 */
[----:B------:R-:W-:Y:S02]  /*2230*/  SHF.L.U32 R65, R12, 0x10, RZ ;  /* 0x000000100c417819 */ /* 0x000fe400000006ff */
[----:B------:R-:W-:Y:S02]  /*2240*/  SHF.L.U32 R90, R13, 0x10, RZ ;  /* 0x000000100d5a7819 */ /* 0x000fe400000006ff */
[----:B------:R-:W-:Y:S01]  /*2250*/  @P2 SHF.L.U32 R84, R84, 0x10, RZ ;  /* 0x0000001054542819 */ /* 0x000fe200000006ff */
[----:B------:R-:W-:Y:S01]  /*2260*/  @P3 FFMA.FTZ R65, R81, R64, R65 ;  /* 0x0000004051413223 */ /* 0x000fe20000010041 */
[----:B------:R-:W-:-:S02]  /*2270*/  SHF.L.U32 R64, R89, 0x10, RZ ;  /* 0x0000001059407819 */ /* 0x000fc400000006ff */
[----:B------:R-:W-:Y:S01]  /*2280*/  @P2 SHF.L.U32 R89, R57, 0x10, RZ ;  /* 0x0000001039592819 */ /* 0x000fe200000006ff */
[-CC-:B------:R-:W-:Y:S01]  /*2290*/  @P1 FFMA.FTZ R91, R72, R75.reuse, R82.reuse ;  /* 0x0000004b485b1223 */ /* 0x180fe20000010052 */
[----:B------:R-:W-:Y:S01]  /*22a0*/  SHF.L.U32 R92, R92, 0x10, RZ ;  /* 0x000000105c5c7819 */ /* 0x000fe200000006ff */
[----:B------:R-:W-:-:S04]  /*22b0*/  @P1 FFMA.FTZ R96, R78, R75, R82 ;  /* 0x0000004b4e601223 */ /* 0x000fc80000010052 */
[----:B------:R-:W-:Y:S01]  /*22c0*/  @P1 FADD.FTZ R96, R77, -R96 ;  /* 0x800000604d601221 */ /* 0x000fe20000010000 */
[----:B0-----:R-:W-:Y:S01]  /*22d0*/  @P2 FMUL.FTZ R67, R65, R66 ;  /* 0x0000004241432220 */ /* 0x001fe20000410000 */
[----:B------:R-:W-:-:S03]  /*22e0*/  @P1 FFMA.FTZ R66, R68, R75, R82 ;  /* 0x0000004b44421223 */ /* 0x000fc60000010052 */
[----:B------:R-:W-:Y:S01]  /*22f0*/  @P2 FFMA.FTZ R28, R83, R67, R28 ;  /* 0x00000043531c2223 */ /* 0x000fe2000001001c */
[----:B------:R-:W-:Y:S01]  /*2300*/  @P1 FADD.FTZ R66, R69, -R66 ;  /* 0x8000004245421221 */ /* 0x000fe20000010000 */
[----:B------:R-:W0:Y:S03]  /*2310*/  @P2 LDC R83, c[0x0][0x40c] ;  /* 0x00010300ff532b82 */ /* 0x000e260000000800 */
[----:B------:R-:W-:-:S04]  /*2320*/  @P1 FFMA.FTZ R64, R81, R66, R64 ;  /* 0x0000004251401223 */ /* 0x000fc80000010040 */
[C---:B0-----:R-:W-:Y:S01]  /*2330*/  @P2 FMUL.FTZ R66, R64.reuse, R83 ;  /* 0x0000005340422220 */ /* 0x041fe20000410000 */
[----:B------:R-:W-:Y:S01]  /*2340*/  @P1 FFMA.FTZ R83, R7, R75, R82 ;  /* 0x0000004b07531223 */ /* 0x000fe20000010052 */
[----:B------:R-:W-:Y:S02]  /*2350*/  F2FP.BF16.F32.PACK_AB R64, R64, R65 ;  /* 0x000000414040723e */ /* 0x000fe400000010ff */
[-C--:B------:R-:W-:Y:S01]  /*2360*/  @P2 FFMA.FTZ R29, R84, R66.reuse, R29 ;  /* 0x00000042541d2223 */ /* 0x080fe2000001001d */
[----:B------:R-:W-:Y:S01]  /*2370*/  @P1 FADD.FTZ R86, R8, -R83 ;  /* 0x8000005308561221 */ /* 0x000fe20000010000 */
[----:B------:R-:W-:Y:S01]  /*2380*/  @P2 FMUL.FTZ R83, R44, R67 ;  /* 0x000000432c532220 */ /* 0x000fe20000410000 */
[----:B------:R-:W-:Y:S01]  /*2390*/  @P2 FMUL.FTZ R84, R45, R66 ;  /* 0x000000422d542220 */ /* 0x000fe20000410000 */
[----:B------:R-:W0:Y:S01]  /*23a0*/  @P2 LDC R67, c[0x0][0x40c] ;  /* 0x00010300ff432b82 */ /* 0x000e220000000800 */
[----:B------:R-:W-:Y:S01]  /*23b0*/  @P1 FFMA.FTZ R90, R81, R86, R90 ;  /* 0x00000056515a1223 */ /* 0x000fe2000001005a */
[----:B------:R-:W-:Y:S01]  /*23c0*/  @P1 FFMA.FTZ R66, R70, R75, R82 ;  /* 0x0000004b46421223 */ /* 0x000fe20000010052 */
[----:B------:R-:W-:Y:S01]  /*23d0*/  @P2 IMAD.U32 R86, R85, 0x10000, RZ ;  /* 0x0001000055562824 */ /* 0x000fe200078e00ff */
[----:B------:R-:W-:-:S02]  /*23e0*/  @P2 F2FP.BF16.F32.PACK_AB R83, RZ, R83 ;  /* 0x00000053ff53223e */ /* 0x000fc400000010ff */
[----:B------:R-:W-:Y:S01]  /*23f0*/  @P1 FADD.FTZ R66, R71, -R66 ;  /* 0x8000004247421221 */ /* 0x000fe20000010000 */
[----:B------:R-:W-:Y:S02]  /*2400*/  @P2 F2FP.BF16.F32.PACK_AB R84, RZ, R84 ;  /* 0x00000054ff54223e */ /* 0x000fe400000010ff */
[----:B------:R-:W-:Y:S01]  /*2410*/  @P2 PRMT R60, R83, 0x7610, R60 ;  /* 0x00007610533c2816 */ /* 0x000fe2000000003c */
[----:B------:R-:W-:-:S03]  /*2420*/  @P1 FFMA.FTZ R92, R81, R66, R92 ;  /* 0x00000042515c1223 */ /* 0x000fc6000001005c */
[----:B------:R-:W-:Y:S02]  /*2430*/  @P2 PRMT R60, R60, 0x5410, R84 ;  /* 0x000054103c3c2816 */ /* 0x000fe40000000054 */
[----:B------:R-:W-:Y:S01]  /*2440*/  F2FP.BF16.F32.PACK_AB R65, R92, R90 ;  /* 0x0000005a5c41723e */ /* 0x000fe200000010ff */
[----:B0-----:R-:W-:Y:S01]  /*2450*/  @P2 FMUL.FTZ R67, R90, R67 ;  /* 0x000000435a432220 */ /* 0x001fe20000410000 */
[----:B------:R-:W-:-:S03]  /*2460*/  @P2 SHF.L.U32 R90, R74, 0x10, RZ ;  /* 0x000000104a5a2819 */ /* 0x000fc600000006ff */
[-C--:B------:R-:W-:Y:S01]  /*2470*/  @P2 FFMA.FTZ R30, R89, R67.reuse, R30 ;  /* 0x00000043591e2223 */ /* 0x080fe2000001001e */
[----:B------:R-:W-:Y:S01]  /*2480*/  @P2 FMUL.FTZ R85, R46, R67 ;  /* 0x000000432e552220 */ /* 0x000fe20000410000 */
[----:B------:R-:W0:Y:S01]  /*2490*/  @P2 LDC R89, c[0x0][0x40c] ;  /* 0x00010300ff592b82 */ /* 0x000e220000000800 */
[----:B------:R-:W-:-:S03]  /*24a0*/  @P1 FFMA.FTZ R67, R9, R75, R82 ;  /* 0x0000004b09431223 */ /* 0x000fc60000010052 */
[----:B------:R-:W-:Y:S01]  /*24b0*/  @P2 F2FP.BF16.F32.PACK_AB R85, RZ, R85 ;  /* 0x00000055ff55223e */ /* 0x000fe200000010ff */
[----:B------:R-:W-:-:S03]  /*24c0*/  @P1 FADD.FTZ R67, R10, -R67 ;  /* 0x800000430a431221 */ /* 0x000fc60000010000 */
[----:B------:R-:W-:Y:S01]  /*24d0*/  @P2 PRMT R61, R85, 0x7610, R61 ;  /* 0x00007610553d2816 */ /* 0x000fe2000000003d */
[----:B0-----:R-:W-:Y:S02]  /*24e0*/  @P2 FMUL.FTZ R66, R92, R89 ;  /* 0x000000595c422220 */ /* 0x001fe40000410000 */
[----:B------:R-:W0:Y:S02]  /*24f0*/  @P2 LDC R89, c[0x0][0x40c] ;  /* 0x00010300ff592b82 */ /* 0x000e240000000800 */
[-C--:B------:R-:W-:Y:S01]  /*2500*/  @P2 FFMA.FTZ R31, R86, R66.reuse, R31 ;  /* 0x00000042561f2223 */ /* 0x080fe2000001001f */
[----:B------:R-:W-:Y:S01]  /*2510*/  @P2 FMUL.FTZ R86, R47, R66 ;  /* 0x000000422f562220 */ /* 0x000fe20000410000 */
[----:B------:R-:W-:-:S04]  /*2520*/  SHF.L.U32 R66, R14, 0x10, RZ ;  /* 0x000000100e427819 */ /* 0x000fc800000006ff */
[----:B------:R-:W-:Y:S01]  /*2530*/  @P2 F2FP.BF16.F32.PACK_AB R86, RZ, R86 ;  /* 0x00000056ff56223e */ /* 0x000fe200000010ff */
[----:B------:R-:W-:Y:S01]  /*2540*/  @P1 FFMA.FTZ R66, R81, R67, R66 ;  /* 0x0000004351421223 */ /* 0x000fe20000010042 */
[----:B------:R-:W-:Y:S02]  /*2550*/  @P2 SHF.L.U32 R67, R58, 0x10, RZ ;  /* 0x000000103a432819 */ /* 0x000fe400000006ff */
[----:B------:R-:W-:Y:S01]  /*2560*/  @P2 PRMT R61, R61, 0x5410, R86 ;  /* 0x000054103d3d2816 */ /* 0x000fe20000000056 */
[----:B0-----:R-:W-:-:S04]  /*2570*/  @P2 FMUL.FTZ R89, R66, R89 ;  /* 0x0000005942592220 */ /* 0x001fc80000410000 */
[----:B------:R-:W-:Y:S01]  /*2580*/  @P2 FFMA.FTZ R24, R67, R89, R24 ;  /* 0x0000005943182223 */ /* 0x000fe20000010018 */
[----:B------:R-:W-:Y:S01]  /*2590*/  SHF.L.U32 R67, R88, 0x10, RZ ;  /* 0x0000001058437819 */ /* 0x000fe200000006ff */
[----:B------:R-:W-:Y:S01]  /*25a0*/  @P1 FADD.FTZ R88, R73, -R91 ;  /* 0x8000005b49581221 */ /* 0x000fe20000010000 */
[----:B------:R-:W-:-:S03]  /*25b0*/  @P2 SHF.L.U32 R91, R87, 0x10, RZ ;  /* 0x00000010575b2819 */ /* 0x000fc600000006ff */
[----:B------:R-:W-:Y:S02]  /*25c0*/  @P1 FFMA.FTZ R67, R81, R88, R67 ;  /* 0x0000005851431223 */ /* 0x000fe40000010043 */
[----:B------:R-:W0:Y:S03]  /*25d0*/  @P2 LDC R88, c[0x0][0x40c] ;  /* 0x00010300ff582b82 */ /* 0x000e260000000800 */
[C---:B------:R-:W-:Y:S01]  /*25e0*/  F2FP.BF16.F32.PACK_AB R66, R67.reuse, R66 ;  /* 0x000000424342723e */ /* 0x040fe200000010ff */
[----:B0-----:R-:W-:Y:S01]  /*25f0*/  @P2 FMUL.FTZ R87, R67, R88 ;  /* 0x0000005843572220 */ /* 0x001fe20000410000 */
[----:B------:R-:W-:-:S03]  /*2600*/  SHF.L.U32 R88, R15, 0x10, RZ ;  /* 0x000000100f587819 */ /* 0x000fc600000006ff */
[----:B------:R-:W-:Y:S01]  /*2610*/  @P2 FFMA.FTZ R25, R91, R87, R25 ;  /* 0x000000575b192223 */ /* 0x000fe20000010019 */
[--C-:B------:R-:W-:Y:S01]  /*2620*/  @P1 FFMA.FTZ R91, R11, R75, R82.reuse ;  /* 0x0000004b0b5b1223 */ /* 0x100fe20000010052 */
[----:B------:R-:W-:Y:S01]  /*2630*/  PRMT R82, R15, 0x7632, R82 ;  /* 0x000076320f527816 */ /* 0x000fe20000000052 */
[----:B------:R-:W-:Y:S02]  /*2640*/  @P2 FMUL.FTZ R75, R41, R87 ;  /* 0x00000057294b2220 */ /* 0x000fe40000410000 */
[----:B------:R-:W-:Y:S01]  /*2650*/  @P1 FADD.FTZ R91, R76, -R91 ;  /* 0x8000005b4c5b1221 */ /* 0x000fe20000010000 */
[----:B------:R-:W-:Y:S01]  /*2660*/  SHF.L.U32 R82, R82, 0x10, RZ ;  /* 0x0000001052527819 */ /* 0x000fe200000006ff */
[----:B------:R-:W0:Y:S01]  /*2670*/  @P2 LDC R87, c[0x0][0x40c] ;  /* 0x00010300ff572b82 */ /* 0x000e220000000800 */
[----:B------:R-:W-:Y:S01]  /*2680*/  @P2 F2FP.BF16.F32.PACK_AB R75, RZ, R75 ;  /* 0x0000004bff4b223e */ /* 0x000fe200000010ff */
[C---:B------:R-:W-:Y:S02]  /*2690*/  @P1 FFMA.FTZ R88, R81.reuse, R91, R88 ;  /* 0x0000005b51581223 */ /* 0x040fe40000010058 */
[----:B------:R-:W-:Y:S01]  /*26a0*/  @P1 FFMA.FTZ R82, R81, R96, R82 ;  /* 0x0000006051521223 */ /* 0x000fe20000010052 */
[----:B------:R-:W-:-:S03]  /*26b0*/  @P2 FMUL.FTZ R81, R40, R89 ;  /* 0x0000005928512220 */ /* 0x000fc60000410000 */
[----:B------:R-:W1:Y:S01]  /*26c0*/  @P2 LDC R89, c[0x0][0x40c] ;  /* 0x00010300ff592b82 */ /* 0x000e620000000800 */
[----:B------:R-:W-:Y:S02]  /*26d0*/  F2FP.BF16.F32.PACK_AB R67, R82, R88 ;  /* 0x000000585243723e */ /* 0x000fe400000010ff */
[----:B------:R-:W-:-:S04]  /*26e0*/  @P2 F2FP.BF16.F32.PACK_AB R81, RZ, R81 ;  /* 0x00000051ff51223e */ /* 0x000fc800000010ff */
[----:B------:R-:W-:-:S04]  /*26f0*/  @P2 PRMT R62, R81, 0x7610, R62 ;  /* 0x00007610513e2816 */ /* 0x000fc8000000003e */
[----:B------:R-:W-:Y:S01]  /*2700*/  @P2 PRMT R62, R62, 0x5410, R75 ;  /* 0x000054103e3e2816 */ /* 0x000fe2000000004b */
[----:B0-----:R-:W-:Y:S01]  /*2710*/  @P2 FMUL.FTZ R74, R82, R87 ;  /* 0x00000057524a2220 */ /* 0x001fe20000410000 */
[----:B------:R-:W-:-:S03]  /*2720*/  @P2 SHF.L.U32 R87, R59, 0x10, RZ ;  /* 0x000000103b572819 */ /* 0x000fc600000006ff */
[-C--:B------:R-:W-:Y:S01]  /*2730*/  @P2 FFMA.FTZ R27, R90, R74.reuse, R27 ;  /* 0x0000004a5a1b2223 */ /* 0x080fe2000001001b */
[----:B------:R-:W-:Y:S01]  /*2740*/  @P2 FMUL.FTZ R74, R43, R74 ;  /* 0x0000004a2b4a2220 */ /* 0x000fe20000410000 */
[----:B-1----:R-:W-:-:S04]  /*2750*/  @P2 FMUL.FTZ R89, R88, R89 ;  /* 0x0000005958592220 */ /* 0x002fc80000410000 */
[----:B------:R-:W-:Y:S01]  /*2760*/  @P2 F2FP.BF16.F32.PACK_AB R74, RZ, R74 ;  /* 0x0000004aff4a223e */ /* 0x000fe200000010ff */
[-C--:B------:R-:W-:Y:S01]  /*2770*/  @P2 FFMA.FTZ R26, R87, R89.reuse, R26 ;  /* 0x00000059571a2223 */ /* 0x080fe2000001001a */
[----:B------:R-:W-:-:S05]  /*2780*/  @P2 FMUL.FTZ R89, R42, R89 ;  /* 0x000000592a592220 */ /* 0x000fca0000410000 */
[----:B------:R-:W-:-:S04]  /*2790*/  @P2 F2FP.BF16.F32.PACK_AB R89, RZ, R89 ;  /* 0x00000059ff59223e */ /* 0x000fc800000010ff */
[----:B------:R-:W-:-:S04]  /*27a0*/  @P2 PRMT R63, R89, 0x7610, R63 ;  /* 0x00007610593f2816 */ /* 0x000fc8000000003f */
[----:B------:R-:W-:-:S07]  /*27b0*/  @P2 PRMT R63, R63, 0x5410, R74 ;  /* 0x000054103f3f2816 */ /* 0x000fce000000004a */
.L_x_1350:
[----:B------:R-:W-:Y:S05]  /*27c0*/  BSYNC.RECONVERGENT B1 ;  /* 0x0000000000017941 */ /* 0x000fea0003800200 */
.L_x_1333:
        /* <DEDUP_REMOVED lines=13> */
.L_x_1352:
[----:B------:R2:W-:Y:S02]  /*28a0*/  @P2 STG.E.128 desc[UR6][R74.64], R60 ;  /* 0x0000003c4a002986 */ /* 0x0005e4000c101d06 */
.L_x_1332:
[----:B------:R-:W-:Y:S05]  /*28b0*/  BSYNC.RECONVERGENT B2 ;  /* 0x0000000000027941 */ /* 0x000fea0003800200 */
.L_x_1331:
[----:B0-2---:R-:W0:Y:S02]  /*28c0*/  LDC.64 R74, c[0x0][0x380] ;  /* 0x0000e000ff4a7b82 */ /* 0x005e240000000a00 */
[----:B0-----:R-:W-:-:S04]  /*28d0*/  LEA R4, R74, R4, 0x2 ;  /* 0x000000044a047211 */ /* 0x001fc800078e10ff */
[----:B------:R-:W-:-:S13]  /*28e0*/  ISETP.GE.AND P1, PT, R4, R75, PT ;  /* 0x0000004b0400720c */ /* 0x000fda0003f26270 */
[----:B------:R-:W-:Y:S05]  /*28f0*/  @!P1 BRA `(.L_x_1353) ;  /* 0xffffffd800849947 */ /* 0x000fea000383ffff */
.L_x_1326:
[----:B------:R-:W-:Y:S05]  /*2900*/  BSYNC B0 ;  /* 0x0000000000007941 */ /* 0x000fea0003800000 */
.L_x_1325:
[----:B------:R-:W0:Y:S01]  /*2910*/  S2R R14, SR_TID.X ;  /* 0x00000000000e7919 */ /* 0x000e220000002100 */
[----:B------:R-:W-:Y:S01]  /*2920*/  MOV R2, 0x400 ;  /* 0x0000040000027802 */ /* 0x000fe20000000f00 */
[----:B------:R-:W-:Y:S05]  /*2930*/  WARPSYNC.ALL ;  /* 0x0000000000007948 */ /* 0x000fea0003800000 */
[----:B------:R-:W2:Y:S01]  /*2940*/  S2R R3, SR_CgaCtaId ;  /* 0x0000000000037919 */ /* 0x000ea20000008800 */
[----:B-----5:R-:W3:Y:S01]  /*2950*/  LDC R47, c[0x0][0x388] ;  /* 0x0000e200ff2f7b82 */ /* 0x020ee20000000800 */
[----:B------:R-:W4:Y:S01]  /*2960*/  LDCU.128 UR12, c[0x0][0x440] ;  /* 0x00008800ff0c77ac */ /* 0x000f220008000c00 */
[----:B------:R-:W-:Y:S01]  /*2970*/  BSSY.RECONVERGENT B0, `(.L_x_1354) ;  /* 0x000005f000007945 */ /* 0x000fe20003800200 */
        /* <DEDUP_REMOVED lines=10> */
[----:B-1----:R-:W1:Y:S04]  /*2a20*/  LDS R5, [R3+0x400] ;  /* 0x0004000003057984 */ /* 0x002e680000000800 */
        /* <DEDUP_REMOVED lines=12> */
[----:B---3--:R-:W-:Y:S01]  /*2af0*/  FADD.FTZ R2, R2, R9 ;  /* 0x0000000902027221 */ /* 0x008fe20000010000 */
        /* <DEDUP_REMOVED lines=70> */
.L_x_1355:
[----:B------:R-:W-:Y:S05]  /*2f60*/  BSYNC.RECONVERGENT B0 ;  /* 0x0000000000007941 */ /* 0x000fea0003800200 */
.L_x_1354:
        /* <DEDUP_REMOVED lines=9> */
.L_x_1330:
[----:B------:R-:W-:Y:S01]  /*3000*/  HFMA2 R80, -RZ, RZ, 0, 5.9604644775390625e-08 ;  /* 0x00000001ff507431 */ /* 0x000fe200000001ff */
[----:B------:R-:W-:Y:S01]  /*3010*/  BSSY B1, `(.L_x_1356) ;  /* 0x0000007000017945 */ /* 0x000fe20003800000 */
[----:B------:R-:W-:Y:S01]  /*3020*/  MOV R93, R79 ;  /* 0x0000004f005d7202 */ /* 0x000fe20000000f00 */
[----:B------:R-:W-:Y:S01]  /*3030*/  IMAD.MOV.U32 R85, RZ, RZ, 0x1f ;  /* 0x0000001fff557424 */ /* 0x000fe200078e00ff */
[----:B------:R-:W-:-:S07]  /*3040*/  MOV R82, 0xffffffff ;  /* 0xffffffff00527802 */ /* 0x000fce0000000f00 */
[----:B-1----:R-:W-:Y:S05]  /*3050*/  WARPSYNC.COLLECTIVE R82, `(.L_x_1357) ;  /* 0x0000000052087348 */ /* 0x002fea0003c00000 */
[----:B------:R0:W2:Y:S02]  /*3060*/  SHFL.BFLY P1, R92, R93, R80, R85 ;  /* 0x0c0000505d5c7389 */ /* 0x0000a40000020055 */
[----:B012---:R-:W-:Y:S05]  /*3070*/  ENDCOLLECTIVE ;  /* 0x000000000000791b */ /* 0x007fea0003800000 */
.L_x_1357:
[----:B------:R-:W-:Y:S05]  /*3080*/  BSYNC B1 ;  /* 0x0000000000017941 */ /* 0x000fea0003800000 */
.L_x_1356:
        /* <DEDUP_REMOVED lines=9> */
.L_x_1358:
[----:B------:R-:W-:Y:S01]  /*3120*/  HFMA2 R80, -RZ, RZ, 0, 1.1920928955078125e-07 ;  /* 0x00000002ff507431 */ /* 0x000fe200000001ff */
[----:B------:R-:W-:Y:S02]  /*3130*/  MOV R93, R84 ;  /* 0x00000054005d7202 */ /* 0x000fe40000000f00 */
[----:B------:R-:W-:-:S07]  /*3140*/  MOV R75, R92 ;  /* 0x0000005c004b7202 */ /* 0x000fce0000000f00 */
[----:B------:R-:W-:Y:S05]  /*3150*/  WARPSYNC.COLLECTIVE R82, `(.L_x_1359) ;  /* 0x0000000052087348 */ /* 0x000fea0003c00000 */
[----:B------:R0:W1:Y:S02]  /*3160*/  SHFL.BFLY P1, R92, R93, R80, R85 ;  /* 0x0c0000505d5c7389 */ /* 0x0000640000020055 */
[----:B01----:R-:W-:Y:S05]  /*3170*/  ENDCOLLECTIVE ;  /* 0x000000000000791b */ /* 0x003fea0003800000 */
.L_x_1359:
[----:B------:R-:W-:-:S05]  /*3180*/  FADD.FTZ R87, R75, R86 ;  /* 0x000000564b577221 */ /* 0x000fca0000010000 */
[----:B------:R-:W-:Y:S02]  /*3190*/  MOV R93, R87 ;  /* 0x00000057005d7202 */ /* 0x000fe40000000f00 */
[----:B------:R-:W-:-:S07]  /*31a0*/  MOV R75, R92 ;  /* 0x0000005c004b7202 */ /* 0x000fce0000000f00 */
[----:B------:R-:W-:Y:S05]  /*31b0*/  WARPSYNC.COLLECTIVE R82, `(.L_x_1360) ;  /* 0x0000000052087348 */ /* 0x000fea0003c00000 */
[----:B------:R0:W1:Y:S02]  /*31c0*/  SHFL.BFLY P1, R92, R93, R80, R85 ;  /* 0x0c0000505d5c7389 */ /* 0x0000640000020055 */
[----:B01----:R-:W-:Y:S05]  /*31d0*/  ENDCOLLECTIVE ;  /* 0x000000000000791b */ /* 0x003fea0003800000 */
.L_x_1360:
[----:B------:R-:W-:Y:S01]  /*31e0*/  FADD.FTZ R89, R84, R75 ;  /* 0x0000004b54597221 */ /* 0x000fe20000010000 */
[----:B------:R-:W-:-:S04]  /*31f0*/  HFMA2 R80, -RZ, RZ, 0, 2.384185791015625e-07 ;  /* 0x00000004ff507431 */ /* 0x000fc800000001ff */
[----:B------:R-:W-:Y:S02]  /*3200*/  MOV R93, R89 ;  /* 0x00000059005d7202 */ /* 0x000fe40000000f00 */
[----:B------:R-:W-:-:S07]  /*3210*/  MOV R88, R92 ;  /* 0x0000005c00587202 */ /* 0x000fce0000000f00 */
[----:B------:R-:W-:Y:S05]  /*3220*/  WARPSYNC.COLLECTIVE R82, `(.L_x_1361) ;  /* 0x0000000052087348 */ /* 0x000fea0003c00000 */
[----:B------:R0:W1:Y:S02]  /*3230*/  SHFL.BFLY P1, R92, R93, R80, R85 ;  /* 0x0c0000505d5c7389 */ /* 0x0000640000020055 */
[----:B01----:R-:W-:Y:S05]  /*3240*/  ENDCOLLECTIVE ;  /* 0x000000000000791b */ /* 0x003fea0003800000 */
.L_x_1361:
[----:B------:R-:W-:-:S05]  /*3250*/  FADD.FTZ R88, R87, R88 ;  /* 0x0000005857587221 */ /* 0x000fca0000010000 */
[----:B------:R-:W-:Y:S02]  /*3260*/  MOV R93, R88 ;  /* 0x00000058005d7202 */ /* 0x000fe40000000f00 */
[----:B------:R-:W-:-:S07]  /*3270*/  MOV R90, R92 ;  /* 0x0000005c005a7202 */ /* 0x000fce0000000f00 */
[----:B------:R-:W-:Y:S05]  /*3280*/  WARPSYNC.COLLECTIVE R82, `(.L_x_1362) ;  /* 0x0000000052087348 */ /* 0x000fea0003c00000 */
[----:B------:R0:W1:Y:S02]  /*3290*/  SHFL.BFLY P1, R92, R93, R80, R85 ;  /* 0x0c0000505d5c7389 */ /* 0x0000640000020055 */
[----:B01----:R-:W-:Y:S05]  /*32a0*/  ENDCOLLECTIVE ;  /* 0x000000000000791b */ /* 0x003fea0003800000 */
.L_x_1362:
[----:B------:R-:W-:Y:S01]  /*32b0*/  FADD.FTZ R90, R89, R90 ;  /* 0x0000005a595a7221 */ /* 0x000fe20000010000 */
[----:B------:R-:W-:-:S04]  /*32c0*/  HFMA2 R80, -RZ, RZ, 0, 4.76837158203125e-07 ;  /* 0x00000008ff507431 */ /* 0x000fc800000001ff */
[----:B------:R-:W-:Y:S02]  /*32d0*/  MOV R93, R90 ;  /* 0x0000005a005d7202 */ /* 0x000fe40000000f00 */
[----:B------:R-:W-:-:S07]  /*32e0*/  MOV R75, R92 ;  /* 0x0000005c004b7202 */ /* 0x000fce0000000f00 */
[----:B------:R-:W-:Y:S05]  /*32f0*/  WARPSYNC.COLLECTIVE R82, `(.L_x_1363) ;  /* 0x0000000052087348 */ /* 0x000fea0003c00000 */
[----:B------:R0:W1:Y:S02]  /*3300*/  SHFL.BFLY P1, R92, R93, R80, R85 ;  /* 0x0c0000505d5c7389 */ /* 0x0000640000020055 */
[----:B01----:R-:W-:Y:S05]  /*3310*/  ENDCOLLECTIVE ;  /* 0x000000000000791b */ /* 0x003fea0003800000 */
.L_x_1363:
[----:B------:R-:W-:-:S05]  /*3320*/  FADD.FTZ R91, R88, R75 ;  /* 0x0000004b585b7221 */ /* 0x000fca0000010000 */
[----:B------:R-:W-:Y:S02]  /*3330*/  MOV R93, R91 ;  /* 0x0000005b005d7202 */ /* 0x000fe40000000f00 */
[----:B------:R-:W-:-:S07]  /*3340*/  MOV R79, R92 ;  /* 0x0000005c004f7202 */ /* 0x000fce0000000f00 */
[----:B------:R-:W-:Y:S05]  /*3350*/  WARPSYNC.COLLECTIVE R82, `(.L_x_1364) ;  /* 0x0000000052087348 */ /* 0x000fea0003c00000 */
[----:B------:R0:W1:Y:S02]  /*3360*/  SHFL.BFLY P1, R92, R93, R80, R85 ;  /* 0x0c0000505d5c7389 */ /* 0x0000640000020055 */
[----:B01----:R-:W-:Y:S05]  /*3370*/  ENDCOLLECTIVE ;  /* 0x000000000000791b */ /* 0x003fea0003800000 */
.L_x_1364:
[----:B------:R-:W-:Y:S01]  /*3380*/  FADD.FTZ R79, R90, R79 ;  /* 0x0000004f5a4f7221 */ /* 0x000fe20000010000 */
[----:B------:R-:W-:-:S04]  /*3390*/  HFMA2 R80, -RZ, RZ, 0, 9.5367431640625e-07 ;  /* 0x00000010ff507431 */ /* 0x000fc800000001ff */
[----:B------:R-:W-:Y:S02]  /*33a0*/  MOV R93, R79 ;  /* 0x0000004f005d7202 */ /* 0x000fe40000000f00 */
[----:B------:R-:W-:-:S07]  /*33b0*/  MOV R86, R92 ;  /* 0x0000005c00567202 */ /* 0x000fce0000000f00 */
[----:B------:R-:W-:Y:S05]  /*33c0*/  WARPSYNC.COLLECTIVE R82, `(.L_x_1365) ;  /* 0x0000000052087348 */ /* 0x000fea0003c00000 */
[----:B------:R0:W1:Y:S02]  /*33d0*/  SHFL.BFLY P1, R92, R93, R80, R85 ;  /* 0x0c0000505d5c7389 */ /* 0x0000640000020055 */
[----:B01----:R-:W-:Y:S05]  /*33e0*/  ENDCOLLECTIVE ;  /* 0x000000000000791b */ /* 0x003fea0003800000 */
.L_x_1365:
[----:B------:R-:W-:-:S05]  /*33f0*/  FADD.FTZ R75, R91, R86 ;  /* 0x000000565b4b7221 */ /* 0x000fca0000010000 */
[----:B------:R-:W-:Y:S02]  /*3400*/  MOV R93, R75 ;  /* 0x0000004b005d7202 */ /* 0x000fe40000000f00 */
[----:B------:R-:W-:-:S07]  /*3410*/  MOV R84, R92 ;  /* 0x0000005c00547202 */ /* 0x000fce0000000f00 */
[----:B------:R-:W-:Y:S05]  /*3420*/  WARPSYNC.COLLECTIVE R82, `(.L_x_1366) ;  /* 0x0000000052087348 */ /* 0x000fea0003c00000 */
[----:B------:R0:W1:Y:S02]  /*3430*/  SHFL.BFLY P1, R92, R93, R80, R85 ;  /* 0x0c0000505d5c7389 */ /* 0x0000640000020055 */
[----:B01----:R-:W-:Y:S05]  /*3440*/  ENDCOLLECTIVE ;  /* 0x000000000000791b */ /* 0x003fea0003800000 */
.L_x_1366:
[----:B------:R-:W-:Y:S01]  /*3450*/  MOV R86, R92 ;  /* 0x0000005c00567202 */ /* 0x000fe20000000f00 */
[----:B------:R-:W-:Y:S06]  /*3460*/  BRA `(.L_x_1367) ;  /* 0xffffffd800087947 */ /* 0x000fec000383ffff */
.L_x_1368:
        /* <DEDUP_REMOVED lines=9> */
.L_x_6382:


//--------------------- .text._ZN10layer_norm13ln_bwd_kernelINS_13Kernel_traitsIf13__nv_bfloat16S2_S2_fjLj256ELj1ELj4ELj1ELj16ENS_18Kernel_traits_baseILj256EfS2_S2_S2_fjLj128EEEEELb0ELb1ELb1ELb1EEEvNS_9BwdParamsE --------------------------
	.section	.text._ZN10layer_norm13ln_bwd_kernelINS_13Kernel_traitsIf13__nv_bfloat16S2_S2_fjLj256ELj1ELj4ELj1ELj16ENS_18Kernel_traits_baseILj256EfS2_S2_S2_fjLj128EEEEELb0ELb1ELb1ELb1EEEvNS_9BwdParamsE,"ax",@progbits
	.align	128
        .global         _ZN10layer_norm13ln_bwd_kernelINS_13Kernel_traitsIf13__nv_bfloat16S2_S2_fjLj256ELj1ELj4ELj1ELj16ENS_18Kernel_traits_baseILj256EfS2_S2_S2_fjLj128EEEEELb0ELb1ELb1ELb1EEEvNS_9BwdParamsE
        .type           _ZN10layer_norm13ln_bwd_kernelINS_13Kernel_traitsIf13__nv_bfloat16S2_S2_fjLj256ELj1ELj4ELj1ELj16ENS_18Kernel_traits_baseILj256EfS2_S2_S2_fjLj128EEEEELb0ELb1ELb1ELb1EEEvNS_9BwdParamsE,@function
        .size           _ZN10layer_norm13ln_bwd_kernelINS_13Kernel_traitsIf13__nv_bfloat16S2_S2_fjLj256ELj1ELj4ELj1ELj16ENS_18Kernel_traits_baseILj256EfS2_S2_S2_fjLj128EEEEELb0ELb1ELb1ELb1EEEvNS_9BwdParamsE,(.L_x_6383 - _ZN10layer_norm13ln_bwd_kernelINS_13Kernel_traitsIf13__nv_bfloat16S2_S2_fjLj256ELj1ELj4ELj1ELj16ENS_18Kernel_traits_baseILj256EfS2_S2_S2_fjLj128EEEEELb0ELb1ELb1ELb1EEEvNS_9BwdParamsE)
        .other          _ZN10layer_norm13ln_bwd_kernelINS_13Kernel_traitsIf13__nv_bfloat16S2_S2_fjLj256ELj1ELj4ELj1ELj16ENS_18Kernel_traits_baseILj256EfS2_S2_S2_fjLj128EEEEELb0ELb1ELb1ELb1EEEvNS_9BwdParamsE,@"STO_CUDA_ENTRY STV_DEFAULT"
_ZN10layer_norm13ln_bwd_kernelINS_13Kernel_traitsIf13__nv_bfloat16S2_S2_fjLj256ELj1ELj4ELj1ELj16ENS_18Kernel_traits_baseILj256EfS2_S2_S2_fjLj128EEEEELb0ELb1ELb1ELb1EEEvNS_9BwdParamsE:
.text._ZN10layer_norm13ln_bwd_kernelINS_13Kernel_traitsIf13__nv_bfloat16S2_S2_fjLj256ELj1ELj4ELj1ELj16ENS_18Kernel_traits_baseILj256EfS2_S2_S2_fjLj128EEEEELb0ELb1ELb1ELb1EEEvNS_9BwdParamsE:
        /* <DEDUP_REMOVED lines=32> */
[----:B0-----:R-:W-:-:S05]  /*0200*/  IMAD.WIDE.U32 R6, R0, 0x20, R6 ;  /* 0x0000002000067825 */ /* 0x001fca00078e0006 */
[----:B------:R0:W5:Y:S01]  /*0210*/  LDG.E.128 R28, desc[UR6][R6.64] ;  /* 0x00000006061c7981 */ /* 0x000162000c1e1d00 */
[----:B-1----:R-:W-:-:S03]  /*0220*/  IMAD.WIDE.U32 R8, R0, 0x20, R8 ;  /* 0x0000002000087825 */ /* 0x002fc600078e0008 */
[----:B------:R0:W5:Y:S04]  /*0230*/  LDG.E.128 R24, desc[UR6][R6.64+0x10] ;  /* 0x0000100606187981 */ /* 0x000168000c1e1d00 */
[----:B------:R0:W5:Y:S04]  /*0240*/  LDG.E.128 R20, desc[UR6][R8.64+0x10] ;  /* 0x0000100608147981 */ /* 0x000168000c1e1d00 */
[----:B------:R0:W5:Y:S01]  /*0250*/  LDG.E.128 R16, desc[UR6][R8.64] ;  /* 0x0000000608107981 */ /* 0x000162000c1e1d00 */
[----:B--2---:R-:W-:-:S07]  /*0260*/  HFMA2 R55, -RZ, RZ, 0, 0 ;  /* 0x00000000ff377431 */ /* 0x004fce00000001ff */
.L_x_1394:
[----:B------:R-:W1:Y:S08]  /*0270*/  LDC.64 R82, c[0x0][0x3f8] ;  /* 0x0000fe00ff527b82 */ /* 0x000e700000000a00 */
[----:B------:R-:W2:Y:S08]  /*0280*/  LDC.64 R76, c[0x0][0x3c8] ;  /* 0x0000f200ff4c7b82 */ /* 0x000eb00000000a00 */
[----:B------:R-:W3:Y:S01]  /*0290*/  LDC.64 R74, c[0x0][0x3f0] ;  /* 0x0000fc00ff4a7b82 */ /* 0x000ee20000000a00 */
[----:B-1----:R-:W-:-:S07]  /*02a0*/  IMAD.WIDE R82, R4, 0x4, R82 ;  /* 0x0000000404527825 */ /* 0x002fce00078e0252 */
[----:B------:R-:W1:Y:S01]  /*02b0*/  LDC.64 R84, c[0x0][0x3c0] ;  /* 0x0000f000ff547b82 */ /* 0x000e620000000a00 */
        /* <DEDUP_REMOVED lines=9> */
[----:B-12---:R-:W-:Y:S05]  /*0350*/  @!P2 BRA `(.L_x_1372) ;  /* 0x0000000400aca947 */ /* 0x006fea0003800000 */
[C---:B------:R-:W-:Y:S01]  /*0360*/  IMAD R3, R4.reuse, UR9, RZ ;  /* 0x0000000904037c24 */ /* 0x040fe2000f8e02ff */
[----:B0-----:R-:W0:Y:S01]  /*0370*/  LDC.64 R8, c[0x0][0x3a8] ;  /* 0x0000ea00ff087b82 */ /* 0x001e220000000a00 */
[----:B------:R-:W-:-:S03]  /*0380*/  IMAD.WIDE R84, R4, 0x4, R84 ;  /* 0x0000000404547825 */ /* 0x000fc600078e0254 */
[----:B------:R-:W-:Y:S02]  /*0390*/  SHF.R.S32.HI R6, RZ, 0x1f, R3 ;  /* 0x0000001fff067819 */ /* 0x000fe40000011403 */
[----:B------:R-:W2:Y:S02]  /*03a0*/  LDG.E R80, desc[UR6][R84.64] ;  /* 0x0000000654507981 */ /* 0x000ea4000c1e1900 */
[----:B------:R-:W-:Y:S02]  /*03b0*/  LEA.HI R3, R6, R3, RZ, 0x3 ;  /* 0x0000000306037211 */ /* 0x000fe400078f18ff */
[----:B------:R-:W1:Y:S02]  /*03c0*/  LDC.64 R6, c[0x0][0x428] ;  /* 0x00010a00ff067b82 */ /* 0x000e640000000a00 */
[----:B------:R-:W-:Y:S02]  /*03d0*/  LEA.HI.SX32 R5, R3, R0, 0x1d ;  /* 0x0000000003057211 */ /* 0x000fe400078feaff */
[----:B------:R-:W-:-:S05]  /*03e0*/  IADD3 R3, PT, PT, R83, -0x1, RZ ;  /* 0xffffffff53037810 */ /* 0x000fca0007ffe0ff */
[----:B------:R-:W-:-:S05]  /*03f0*/  IMAD R3, R3, UR9, RZ ;  /* 0x0000000903037c24 */ /* 0x000fca000f8e02ff */
[----:B------:R-:W-:Y:S01]  /*0400*/  SHF.R.S32.HI R68, RZ, 0x1f, R3 ;  /* 0x0000001fff447819 */ /* 0x000fe20000011403 */
[----:B0-----:R-:W-:-:S03]  /*0410*/  IMAD.WIDE.U32 R8, R5, 0x10, R8 ;  /* 0x0000001005087825 */ /* 0x001fc600078e0008 */
[----:B------:R-:W-:-:S03]  /*0420*/  LEA.HI R3, R68, R3, RZ, 0x3 ;  /* 0x0000000344037211 */ /* 0x000fc600078f18ff */
[----:B------:R-:W3:Y:S01]  /*0430*/  LDG.E.128 R8, desc[UR6][R8.64] ;  /* 0x0000000608087981 */ /* 0x000ee2000c1e1d00 */
[----:B------:R-:W-:-:S05]  /*0440*/  LEA.HI.SX32 R3, R3, R0, 0x1d ;  /* 0x0000000003037211 */ /* 0x000fca00078feaff */
[----:B-1----:R-:W-:-:S05]  /*0450*/  IMAD.WIDE.U32 R6, R3, 0x10, R6 ;  /* 0x0000001003067825 */ /* 0x002fca00078e0006 */
        /* <DEDUP_REMOVED lines=8> */
[----:B------:R-:W-:-:S04]  /*04e0*/  ISETP.NE.AND P0, PT, R2, RZ, PT ;  /* 0x000000ff0200720c */ /* 0x000fc80003f05270 */
[----:B--2---:R-:W-:Y:S02]  /*04f0*/  FSEL R80, R80, RZ, !P0 ;  /* 0x000000ff50507208 */ /* 0x004fe40004000000 */
[C---:B---3--:R-:W-:Y:S02]  /*0500*/  SHF.L.U32 R5, R8.reuse, 0x10, RZ ;  /* 0x0000001008057819 */ /* 0x048fe400000006ff */
[C---:B------:R-:W-:Y:S02]  /*0510*/  PRMT R78, R11.reuse, 0x7632, R78 ;  /* 0x000076320b4e7816 */ /* 0x040fe4000000004e */
[----:B------:R-:W-:Y:S02]  /*0520*/  PRMT R3, R8, 0x7632, R3 ;  /* 0x0000763208037816 */ /* 0x000fe40000000003 */
[----:B------:R-:W-:Y:S02]  /*0530*/  SHF.L.U32 R81, R10, 0x10, RZ ;  /* 0x000000100a517819 */ /* 0x000fe400000006ff */
[----:B------:R-:W-:-:S02]  /*0540*/  SHF.L.U32 R11, R11, 0x10, RZ ;  /* 0x000000100b0b7819 */ /* 0x000fc400000006ff */
[C---:B0-----:R-:W-:Y:S02]  /*0550*/  PRMT R7, R9.reuse, 0x7632, R7 ;  /* 0x0000763209077816 */ /* 0x041fe40000000007 */
[----:B------:R-:W-:Y:S02]  /*0560*/  PRMT R76, R10, 0x7632, R76 ;  /* 0x000076320a4c7816 */ /* 0x000fe4000000004c */
[----:B------:R-:W-:Y:S01]  /*0570*/  SHF.L.U32 R9, R9, 0x10, RZ ;  /* 0x0000001009097819 */ /* 0x000fe200000006ff */
[C---:B------:R-:W-:Y:S01]  /*0580*/  FADD.FTZ R6, -R80.reuse, R5 ;  /* 0x0000000550067221 */ /* 0x040fe20000010100 */
[----:B------:R-:W-:Y:S01]  /*0590*/  SHF.L.U32 R3, R3, 0x10, RZ ;  /* 0x0000001003037819 */ /* 0x000fe200000006ff */
[----:B------:R-:W-:Y:S01]  /*05a0*/  FADD.FTZ R10, -R80, R81 ;  /* 0x00000051500a7221 */ /* 0x000fe20000010100 */
[----:B------:R-:W-:Y:S01]  /*05b0*/  SHF.L.U32 R5, R76, 0x10, RZ ;  /* 0x000000104c057819 */ /* 0x000fe200000006ff */
[--C-:B------:R-:W-:Y:S01]  /*05c0*/  FADD.FTZ R82, -R80, R11.reuse ;  /* 0x0000000b50527221 */ /* 0x100fe20000010100 */
[----:B----4-:R-:W-:Y:S01]  /*05d0*/  PRMT R11, R68, 0x7632, R11 ;  /* 0x00007632440b7816 */ /* 0x010fe2000000000b */
[----:B------:R-:W-:Y:S01]  /*05e0*/  FADD.FTZ R8, -R80, R9 ;  /* 0x0000000950087221 */ /* 0x000fe20000010100 */
[----:B------:R-:W-:-:S02]  /*05f0*/  SHF.L.U32 R81, R68, 0x10, RZ ;  /* 0x0000001044517819 */ /* 0x000fc400000006ff */
[----:B------:R-:W-:Y:S01]  /*0600*/  SHF.L.U32 R9, R78, 0x10, RZ ;  /* 0x000000104e097819 */ /* 0x000fe200000006ff */
[C---:B------:R-:W-:Y:S01]  /*0610*/  FADD.FTZ R78, -R80.reuse, R3 ;  /* 0x00000003504e7221 */ /* 0x040fe20000010100 */
[----:B------:R-:W-:Y:S01]  /*0620*/  PRMT R68, R69, 0x7632, R68 ;  /* 0x0000763245447816 */ /* 0x000fe20000000044 */
[----:B-1----:R-:W-:Y:S01]  /*0630*/  FADD.FTZ R72, -R80, R5 ;  /* 0x0000000550487221 */ /* 0x002fe20000010100 */
[C---:B------:R-:W-:Y:S01]  /*0640*/  PRMT R84, R70.reuse, 0x7632, R84 ;  /* 0x0000763246547816 */ /* 0x040fe20000000054 */
[C---:B-----5:R-:W-:Y:S01]  /*0650*/  FMUL.FTZ R3, R77.reuse, R6 ;  /* 0x000000064d037220 */ /* 0x060fe20000410000 */
[----:B------:R-:W-:Y:S01]  /*0660*/  SHF.L.U32 R85, R70, 0x10, RZ ;  /* 0x0000001046557819 */ /* 0x000fe200000006ff */
[----:B------:R-:W-:Y:S01]  /*0670*/  FMUL.FTZ R5, R77, R8 ;  /* 0x000000084d057220 */ /* 0x000fe20000410000 */
[----:B------:R-:W-:Y:S01]  /*0680*/  SHF.L.U32 R7, R7, 0x10, RZ ;  /* 0x0000001007077819 */ /* 0x000fe200000006ff */
[----:B------:R-:W-:Y:S01]  /*0690*/  FMUL.FTZ R6, R28, R81 ;  /* 0x000000511c067220 */ /* 0x000fe20000410000 */
[----:B------:R-:W-:-:S02]  /*06a0*/  SHF.L.U32 R69, R69, 0x10, RZ ;  /* 0x0000001045457819 */ /* 0x000fc400000006ff */
[----:B------:R-:W-:Y:S02]  /*06b0*/  SHF.L.U32 R70, R11, 0x10, RZ ;  /* 0x000000100b467819 */ /* 0x000fe400000006ff */
[----:B------:R-:W-:Y:S01]  /*06c0*/  SHF.L.U32 R86, R68, 0x10, RZ ;  /* 0x0000001044567819 */ /* 0x000fe200000006ff */
[----:B------:R-:W-:Y:S01]  /*06d0*/  FMUL.FTZ R68, R77, R78 ;  /* 0x0000004e4d447220 */ /* 0x000fe20000410000 */
[----:B------:R-:W-:Y:S01]  /*06e0*/  FADD.FTZ R76, -R80, R7 ;  /* 0x00000007504c7221 */ /* 0x000fe20000010100 */
[----:B------:R-:W-:Y:S01]  /*06f0*/  FADD.FTZ R42, R42, R69 ;  /* 0x000000452a2a7221 */ /* 0x000fe20000010000 */
[-C--:B------:R-:W-:Y:S01]  /*0700*/  FFMA.FTZ R34, R5, R69.reuse, R34 ;  /* 0x0000004505227223 */ /* 0x080fe20000010022 */
[----:B------:R-:W-:Y:S01]  /*0710*/  FMUL.FTZ R8, R30, R69 ;  /* 0x000000451e087220 */ /* 0x000fe20000410000 */
[----:B------:R-:W-:Y:S01]  /*0720*/  FMUL.FTZ R11, R29, R70 ;  /* 0x000000461d0b7220 */ /* 0x000fe20000410000 */
[----:B------:R-:W-:Y:S01]  /*0730*/  FADD.FTZ R78, RZ, R6 ;  /* 0x00000006ff4e7221 */ /* 0x000fe20000010000 */
[----:B------:R-:W-:Y:S01]  /*0740*/  FFMA.FTZ R69, R3, R6, RZ ;  /* 0x0000000603457223 */ /* 0x000fe200000100ff */
[----:B------:R-:W-:Y:S01]  /*0750*/  PRMT R87, R71, 0x7632, R87 ;  /* 0x0000763247577816 */ /* 0x000fe20000000057 */
[----:B------:R-:W-:Y:S01]  /*0760*/  FADD.FTZ R41, R41, R70 ;  /* 0x0000004629297221 */ /* 0x000fe20000010000 */
[----:B------:R-:W-:Y:S01]  /*0770*/  SHF.L.U32 R73, R71, 0x10, RZ ;  /* 0x0000001047497819 */ /* 0x000fe200000006ff */
[----:B------:R-:W-:Y:S01]  /*0780*/  FFMA.FTZ R33, R68, R70, R33 ;  /* 0x0000004644217223 */ /* 0x000fe20000010021 */
[----:B------:R-:W-:Y:S01]  /*0790*/  FMUL.FTZ R70, R77, R76 ;  /* 0x0000004c4d467220 */ /* 0x000fe20000410000 */
[----:B------:R-:W-:Y:S01]  /*07a0*/  FADD.FTZ R71, R78, R11 ;  /* 0x0000000b4e477221 */ /* 0x000fe20000010000 */
[----:B------:R-:W-:Y:S01]  /*07b0*/  FFMA.FTZ R76, R68, R11, R69 ;  /* 0x0000000b444c7223 */ /* 0x000fe20000010045 */
[----:B------:R-:W-:-:S02]  /*07c0*/  FMUL.FTZ R69, R31, R86 ;  /* 0x000000561f457220 */ /* 0x000fc40000410000 */
        /* <DEDUP_REMOVED lines=15> */
[----:B------:R-:W-:Y:S01]  /*08c0*/  FADD.FTZ R80, -R80, R9 ;  /* 0x0000000950507221 */ /* 0x000fe20000010100 */
        /* <DEDUP_REMOVED lines=8> */
[----:B------:R-:W-:Y:S01]  /*0950*/  FADD.FTZ R43, R43, R86 ;  /* 0x000000562b2b7221 */ /* 0x000fe20000010000 */
[----:B------:R-:W-:Y:S01]  /*0960*/  FFMA.FTZ R35, R70, R86, R35 ;  /* 0x0000005646237223 */ /* 0x000fe20000010023 */
        /* <DEDUP_REMOVED lines=10> */
.L_x_1372:
        /* <DEDUP_REMOVED lines=12> */
.L_x_1373:
[----:B------:R-:W-:Y:S05]  /*0ad0*/  BSYNC.RECONVERGENT B1 ;  /* 0x0000000000017941 */ /* 0x000fea0003800200 */
.L_x_1371:
[----:B------:R-:W-:Y:S01]  /*0ae0*/  UMOV UR4, 0xffffffff ;  /* 0xffffffff00047882 */ /* 0x000fe20000000000 */
[----:B-----5:R-:W-:Y:S02]  /*0af0*/  ISETP.GE.AND P1, PT, R74, 0x1, PT ;  /* 0x000000014a00780c */ /* 0x020fe40003f26270 */
[----:B------:R-:W-:Y:S11]  /*0b00*/  BRA.DIV UR4, `(.L_x_1374) ;  /* 0x0000002204c47947 */ /* 0x000ff6000b800000 */
        /* <DEDUP_REMOVED lines=8> */
[----:B------:R-:W1:Y:S01]  /*0b90*/  SHFL.BFLY PT, R89, R84, 0x4, 0x1f ;  /* 0x0c801f0054597f89 */ /* 0x000e6200000e0000 */
[----:B------:R-:W-:-:S03]  /*0ba0*/  PRMT R76, R15, 0x7632, R76 ;  /* 0x000076320f4c7816 */ /* 0x000fc6000000004c */
[----:B------:R-:W2:Y:S01]  /*0bb0*/  SHFL.BFLY PT, R88, R91, 0x4, 0x1f ;  /* 0x0c801f005b587f89 */ /* 0x000ea200000e0000 */
[----:B-1----:R-:W-:Y:S01]  /*0bc0*/  FADD.FTZ R93, R84, R89 ;  /* 0x00000059545d7221 */ /* 0x002fe20000010000 */
[----:B------:R-:W-:Y:S01]  /*0bd0*/  PRMT R84, R14, 0x7632, R84 ;  /* 0x000076320e547816 */ /* 0x000fe20000000054 */
[----:B--2---:R-:W-:-:S03]  /*0be0*/  FADD.FTZ R95, R91, R88 ;  /* 0x000000585b5f7221 */ /* 0x004fc60000010000 */
[----:B------:R-:W1:Y:S04]  /*0bf0*/  SHFL.BFLY PT, R86, R93, 0x8, 0x1f ;  /* 0x0d001f005d567f89 */ /* 0x000e6800000e0000 */
[----:B------:R-:W2:Y:S01]  /*0c00*/  SHFL.BFLY PT, R88, R95, 0x8, 0x1f ;  /* 0x0d001f005f587f89 */ /* 0x000ea200000e0000 */
[--C-:B-1----:R-:W-:Y:S01]  /*0c10*/  FADD.FTZ R89, R93, R86.reuse ;  /* 0x000000565d597221 */ /* 0x102fe20000010000 */
[----:B------:R-:W-:Y:S01]  /*0c20*/  PRMT R86, R13, 0x7632, R86 ;  /* 0x000076320d567816 */ /* 0x000fe20000000056 */
[----:B--2---:R-:W-:-:S03]  /*0c30*/  FADD.FTZ R81, R95, R88 ;  /* 0x000000585f517221 */ /* 0x004fc60000010000 */
[----:B------:R1:W2:Y:S01]  /*0c40*/  SHFL.BFLY PT, R94, R89, 0x10, 0x1f ;  /* 0x0e001f00595e7f89 */ /* 0x0002a200000e0000 */
[----:B------:R-:W-:-:S03]  /*0c50*/  PRMT R88, R12, 0x7632, R88 ;  /* 0x000076320c587816 */ /* 0x000fc60000000058 */
[----:B------:R1:W3:Y:S04]  /*0c60*/  SHFL.BFLY PT, R82, R81, 0x10, 0x1f ;  /* 0x0e001f0051527f89 */ /* 0x0002e800000e0000 */
.L_x_1406:
[----:B------:R-:W4:Y:S01]  /*0c70*/  @P1 LDC R85, c[0x0][0x388] ;  /* 0x0000e200ff551b82 */ /* 0x000f220000000800 */
[----:B------:R-:W-:Y:S01]  /*0c80*/  @P1 IADD3 R74, PT, PT, R74, -0x1, RZ ;  /* 0xffffffff4a4a1810 */ /* 0x000fe20007ffe0ff */
[----:B-12---:R-:W-:Y:S01]  /*0c90*/  FADD.FTZ R89, R89, R94 ;  /* 0x0000005e59597221 */ /* 0x006fe20000010000 */
[----:B------:R-:W-:Y:S02]  /*0ca0*/  ISETP.NE.U32.AND P0, PT, R75, RZ, PT ;  /* 0x000000ff4b00720c */ /* 0x000fe40003f05070 */
[----:B------:R-:W-:Y:S02]  /*0cb0*/  CS2R R94, SRZ ;  /* 0x00000000005e7805 */ /* 0x000fe4000001ff00 */
[----:B------:R-:W-:Y:S01]  /*0cc0*/  @P1 MOV R95, RZ ;  /* 0x000000ff005f1202 */ /* 0x000fe20000000f00 */
[----:B----4-:R-:W-:-:S05]  /*0cd0*/  @P1 IMAD R74, R74, R85, RZ ;  /* 0x000000554a4a1224 */ /* 0x010fca00078e02ff */
[----:B------:R-:W-:-:S04]  /*0ce0*/  @P1 SHF.R.S32.HI R85, RZ, 0x1f, R74 ;  /* 0x0000001fff551819 */ /* 0x000fc8000001144a */
[----:B------:R-:W-:Y:S02]  /*0cf0*/  @P1 LEA.HI R85, R85, R74, RZ, 0x3 ;  /* 0x0000004a55551211 */ /* 0x000fe400078f18ff */
[----:B------:R-:W1:Y:S02]  /*0d00*/  @P1 LDC.64 R74, c[0x0][0x390] ;  /* 0x0000e400ff4a1b82 */ /* 0x000e640000000a00 */
[----:B------:R-:W-:-:S04]  /*0d10*/  @P1 LEA.HI.SX32 R85, R85, R0, 0x1d ;  /* 0x0000000055551211 */ /* 0x000fc800078feaff */
[----:B------:R-:W-:-:S04]  /*0d20*/  @P1 MOV R94, R85 ;  /* 0x00000055005e1202 */ /* 0x000fc80000000f00 */
[----:B-1----:R-:W-:-:S04]  /*0d30*/  @P1 LEA R74, P3, R94, R74, 0x4 ;  /* 0x0000004a5e4a1211 */ /* 0x002fc800078620ff */
[----:B------:R-:W-:-:S05]  /*0d40*/  @P1 LEA.HI.X R75, R94, R75, R95, 0x4, P3 ;  /* 0x0000004b5e4b1211 */ /* 0x000fca00018f245f */
[----:B------:R-:W2:Y:S01]  /*0d50*/  @P1 LDG.E.128 R56, desc[UR6][R74.64] ;  /* 0x000000064a381981 */ /* 0x000ea2000c1e1d00 */
[----:B------:R-:W-:Y:S01]  /*0d60*/  ISETP.NE.AND.EX P0, PT, R79, RZ, PT, P0 ;  /* 0x000000ff4f00720c */ /* 0x000fe20003f05300 */
[----:B---3--:R-:W-:Y:S01]  /*0d70*/  FADD.FTZ R82, R81, R82 ;  /* 0x0000005251527221 */ /* 0x008fe20000010000 */
[----:B------:R-:W-:Y:S01]  /*0d80*/  FMUL.FTZ R81, R89, UR10 ;  /* 0x0000000a59517c20 */ /* 0x000fe20008410000 */
[----:B------:R-:W-:Y:S01]  /*0d90*/  ISETP.NE.AND P3, PT, R2, RZ, PT ;  /* 0x000000ff0200720c */ /* 0x000fe20003f65270 */
[----:B------:R-:W-:Y:S01]  /*0da0*/  BSSY.RECONVERGENT B1, `(.L_x_1375) ;  /* 0x000019b000017945 */ /* 0x000fe20003800200 */
[----:B------:R-:W-:Y:S02]  /*0db0*/  FMUL.FTZ R82, R82, UR10 ;  /* 0x0000000a52527c20 */ /* 0x000fe40008410000 */
[----:B------:R-:W-:Y:S02]  /*0dc0*/  FSEL R81, R81, RZ, !P3 ;  /* 0x000000ff51517208 */ /* 0x000fe40005800000 */
[----:B--2---:R-:W-:-:S02]  /*0dd0*/  PRMT R79, R59, 0x7632, R79 ;  /* 0x000076323b4f7816 */ /* 0x004fc4000000004f */
        /* <DEDUP_REMOVED lines=22> */
.L_x_1379:
[----:B------:R-:W-:Y:S05]  /*0f40*/  BSYNC.RECONVERGENT B2 ;  /* 0x0000000000027941 */ /* 0x000fea0003800200 */
.L_x_1378:
        /* <DEDUP_REMOVED lines=13> */
.L_x_1381:
[----:B------:R-:W-:Y:S05]  /*1020*/  BSYNC.RECONVERGENT B2 ;  /* 0x0000000000027941 */ /* 0x000fea0003800200 */
.L_x_1380:
        /* <DEDUP_REMOVED lines=13> */
.L_x_1383:
[----:B------:R-:W-:Y:S05]  /*1100*/  BSYNC.RECONVERGENT B2 ;  /* 0x0000000000027941 */ /* 0x000fea0003800200 */
.L_x_1382:
        /* <DEDUP_REMOVED lines=13> */
.L_x_1385:
[----:B------:R-:W-:Y:S05]  /*11e0*/  BSYNC.RECONVERGENT B2 ;  /* 0x0000000000027941 */ /* 0x000fea0003800200 */
.L_x_1384:
        /* <DEDUP_REMOVED lines=13> */
.L_x_1387:
[----:B------:R-:W-:Y:S05]  /*12c0*/  BSYNC.RECONVERGENT B2 ;  /* 0x0000000000027941 */ /* 0x000fea0003800200 */
.L_x_1386:
        /* <DEDUP_REMOVED lines=13> */
.L_x_1389:
[----:B------:R-:W-:Y:S05]  /*13a0*/  BSYNC.RECONVERGENT B2 ;  /* 0x0000000000027941 */ /* 0x000fea0003800200 */
.L_x_1388:
        /* <DEDUP_REMOVED lines=13> */
.L_x_1391:
[----:B------:R-:W-:Y:S05]  /*1480*/  BSYNC.RECONVERGENT B2 ;  /* 0x0000000000027941 */ /* 0x000fea0003800200 */
.L_x_1390:
        /* <DEDUP_REMOVED lines=13> */
.L_x_1377:
[----:B------:R-:W1:Y:S01]  /*1560*/  @P1 LDC R65, c[0x0][0x40c] ;  /* 0x00010300ff411b82 */ /* 0x000e620000000800 */
[-CC-:B------:R-:W-:Y:S01]  /*1570*/  FFMA.FTZ R76, R68, R82.reuse, R81.reuse ;  /* 0x00000052444c7223 */ /* 0x180fe20000010051 */
[-CC-:B------:R-:W-:Y:S01]  /*1580*/  FFMA.FTZ R67, R3, R82.reuse, R81.reuse ;  /* 0x0000005203437223 */ /* 0x180fe20000010051 */
[----:B------:R-:W-:Y:S01]  /*1590*/  ISETP.GT.AND P0, PT, R83, RZ, PT ;  /* 0x000000ff5300720c */ /* 0x000fe20003f04270 */
[----:B------:R-:W-:Y:S01]  /*15a0*/  FFMA.FTZ R86, R70, R82, R81 ;  /* 0x0000005246567223 */ /* 0x000fe20000010051 */
[----:B------:R-:W-:Y:S01]  /*15b0*/  FADD.FTZ R76, R11, -R76 ;  /* 0x8000004c0b4c7221 */ /* 0x000fe20000010000 */
[----:B------:R-:W-:Y:S01]  /*15c0*/  FADD.FTZ R64, R6, -R67 ;  /* 0x8000004306407221 */ /* 0x000fe20000010000 */
[----:B------:R-:W-:Y:S01]  /*15d0*/  @P1 SHF.L.U32 R93, R57, 0x10, RZ ;  /* 0x00000010395d1819 */ /* 0x000fe200000006ff */
[----:B------:R-:W2:Y:S01]  /*15e0*/  @P1 LDC R66, c[0x0][0x40c] ;  /* 0x00010300ff421b82 */ /* 0x000ea20000000800 */
[C---:B------:R-:W-:Y:S01]  /*15f0*/  FMUL.FTZ R76, R77.reuse, R76 ;  /* 0x0000004c4d4c7220 */ /* 0x040fe20000410000 */
[----:B------:R-:W-:Y:S01]  /*1600*/  FMUL.FTZ R67, R77, R64 ;  /* 0x000000404d437220 */ /* 0x000fe20000410000 */
[----:B------:R-:W-:Y:S01]  /*1610*/  FADD.FTZ R86, R69, -R86 ;  /* 0x8000005645567221 */ /* 0x000fe20000010000 */
[-CC-:B------:R-:W-:Y:S01]  /*1620*/  FFMA.FTZ R92, R72, R82.reuse, R81.reuse ;  /* 0x00000052485c7223 */ /* 0x180fe20000010051 */
[----:B------:R-:W-:Y:S01]  /*1630*/  FFMA.FTZ R90, R80, R82, R81 ;  /* 0x00000052505a7223 */ /* 0x000fe20000010051 */
[----:B------:R-:W-:-:S02]  /*1640*/  FSEL R64, R76, RZ, P0 ;  /* 0x000000ff4c407208 */ /* 0x000fc40000000000 */
[----:B------:R-:W-:Y:S01]  /*1650*/  FSEL R67, R67, RZ, P0 ;  /* 0x000000ff43437208 */ /* 0x000fe20000000000 */
[----:B------:R-:W-:Y:S01]  /*1660*/  FADD.FTZ R90, R73, -R90 ;  /* 0x8000005a495a7221 */ /* 0x000fe20000010000 */
[----:B------:R-:W-:Y:S02]  /*1670*/  @P1 SHF.L.U32 R76, R89, 0x10, RZ ;  /* 0x00000010594c1819 */ /* 0x000fe400000006ff */
[----:B------:R-:W3:Y:S01]  /*1680*/  @P1 LDC R89, c[0x0][0x40c] ;  /* 0x00010300ff591b82 */ /* 0x000ee20000000800 */
[----:B------:R-:W-:Y:S01]  /*1690*/  FMUL.FTZ R90, R77, R90 ;  /* 0x0000005a4d5a7220 */ /* 0x000fe20000410000 */
[----:B-1----:R-:W-:Y:S01]  /*16a0*/  @P1 FMUL.FTZ R84, R64, R65 ;  /* 0x0000004140541220 */ /* 0x002fe20000410000 */
[----:B------:R-:W-:Y:S02]  /*16b0*/  @P1 SHF.L.U32 R65, R56, 0x10, RZ ;  /* 0x0000001038411819 */ /* 0x000fe400000006ff */
[----:B------:R-:W-:Y:S01]  /*16c0*/  F2FP.BF16.F32.PACK_AB R64, R64, R67 ;  /* 0x000000434040723e */ /* 0x000fe200000010ff */
[----:B------:R-:W-:-:S02]  /*16d0*/  @P1 FFMA.FTZ R49, R76, R84, R49 ;  /* 0x000000544c311223 */ /* 0x000fc40000010031 */
[----:B------:R-:W1:Y:S01]  /*16e0*/  @P1 LDC R76, c[0x0][0x40c] ;  /* 0x00010300ff4c1b82 */ /* 0x000e620000000800 */
[----:B--2---:R-:W-:-:S04]  /*16f0*/  @P1 FMUL.FTZ R83, R67, R66 ;  /* 0x0000004243531220 */ /* 0x004fc80000410000 */
[----:B------:R-:W-:Y:S01]  /*1700*/  @P1 FFMA.FTZ R48, R65, R83, R48 ;  /* 0x0000005341301223 */ /* 0x000fe20000010030 */
[----:B------:R-:W-:-:S04]  /*1710*/  FFMA.FTZ R65, R5, R82, R81 ;  /* 0x0000005205417223 */ /* 0x000fc80000010051 */
[----:B------:R-:W-:Y:S01]  /*1720*/  FADD.FTZ R66, R8, -R65 ;  /* 0x8000004108427221 */ /* 0x000fe20000010000 */
[----:B------:R-:W-:-:S03]  /*1730*/  FMUL.FTZ R65, R77, R86 ;  /* 0x000000564d417220 */ /* 0x000fc60000410000 */
[----:B------:R-:W-:Y:S01]  /*1740*/  FMUL.FTZ R88, R77, R66 ;  /* 0x000000424d587220 */ /* 0x000fe20000410000 */
[----:B------:R-:W-:Y:S01]  /*1750*/  @P1 SHF.L.U32 R66, R85, 0x10, RZ ;  /* 0x0000001055421819 */ /* 0x000fe200000006ff */
[----:B------:R-:W-:Y:S01]  /*1760*/  @P1 FMUL.FTZ R85, R16, R83 ;  /* 0x0000005310551220 */ /* 0x000fe20000410000 */
[----:B------:R-:W-:Y:S01]  /*1770*/  FSEL R65, R65, RZ, P0 ;  /* 0x000000ff41417208 */ /* 0x000fe20000000000 */
[----:B------:R-:W-:Y:S01]  /*1780*/  @P1 FMUL.FTZ R83, R17, R84 ;  /* 0x0000005411531220 */ /* 0x000fe20000410000 */
[----:B------:R-:W-:Y:S02]  /*1790*/  FSEL R88, R88, RZ, P0 ;  /* 0x000000ff58587208 */ /* 0x000fe40000000000 */
[----:B------:R-:W-:Y:S01]  /*17a0*/  @P1 F2FP.BF16.F32.PACK_AB R85, RZ, R85 ;  /* 0x00000055ff55123e */ /* 0x000fe200000010ff */
[C---:B-1----:R-:W-:Y:S02]  /*17b0*/  @P1 FMUL.FTZ R76, R65.reuse, R76 ;  /* 0x0000004c414c1220 */ /* 0x042fe40000410000 */
[----:B---3--:R-:W-:Y:S01]  /*17c0*/  @P1 FMUL.FTZ R91, R88, R89 ;  /* 0x00000059585b1220 */ /* 0x008fe20000410000 */
[----:B------:R-:W-:Y:S01]  /*17d0*/  F2FP.BF16.F32.PACK_AB R65, R65, R88 ;  /* 0x000000584141723e */ /* 0x000fe200000010ff */
[----:B------:R-:W1:Y:S01]  /*17e0*/  @P1 LDC R89, c[0x0][0x40c] ;  /* 0x00010300ff591b82 */ /* 0x000e620000000800 */
[----:B------:R-:W-:Y:S01]  /*17f0*/  @P1 FFMA.FTZ R51, R66, R76, R51 ;  /* 0x0000004c42331223 */ /* 0x000fe20000010033 */
[-C--:B------:R-:W-:Y:S01]  /*1800*/  @P1 FFMA.FTZ R50, R93, R91.reuse, R50 ;  /* 0x0000005b5d321223 */ /* 0x080fe20000010032 */
[----:B------:R-:W-:Y:S01]  /*1810*/  FFMA.FTZ R93, R7, R82, R81 ;  /* 0x00000052075d7223 */ /* 0x000fe20000010051 */
[----:B------:R-:W-:Y:S01]  /*1820*/  @P1 FMUL.FTZ R84, R18, R91 ;  /* 0x0000005b12541220 */ /* 0x000fe20000410000 */
[----:B------:R-:W-:Y:S01]  /*1830*/  @P1 FMUL.FTZ R76, R19, R76 ;  /* 0x0000004c134c1220 */ /* 0x000fe20000410000 */
[----:B------:R-:W-:Y:S01]  /*1840*/  @P1 F2FP.BF16.F32.PACK_AB R83, RZ, R83 ;  /* 0x00000053ff53123e */ /* 0x000fe200000010ff */
[----:B------:R-:W-:Y:S01]  /*1850*/  FADD.FTZ R66, R10, -R93 ;  /* 0x8000005d0a427221 */ /* 0x000fe20000010000 */
[----:B------:R-:W-:-:S02]  /*1860*/  @P1 PRMT R60, R85, 0x7610, R60 ;  /* 0x00007610553c1816 */ /* 0x000fc4000000003c */
[----:B------:R-:W-:Y:S01]  /*1870*/  @P1 F2FP.BF16.F32.PACK_AB R84, RZ, R84 ;  /* 0x00000054ff54123e */ /* 0x000fe200000010ff */
[----:B------:R-:W-:Y:S01]  /*1880*/  FMUL.FTZ R66, R77, R66 ;  /* 0x000000424d427220 */ /* 0x000fe20000410000 */
[----:B------:R-:W-:Y:S02]  /*1890*/  @P1 F2FP.BF16.F32.PACK_AB R76, RZ, R76 ;  /* 0x0000004cff4c123e */ /* 0x000fe400000010ff */
[----:B------:R-:W-:Y:S02]  /*18a0*/  @P1 PRMT R61, R84, 0x7610, R61 ;  /* 0x00007610543d1816 */ /* 0x000fe4000000003d */
[----:B------:R-:W-:Y:S02]  /*18b0*/  FSEL R86, R66, RZ, P0 ;  /* 0x000000ff42567208 */ /* 0x000fe40000000000 */
[----:B------:R-:W2:Y:S01]  /*18c0*/  @P1 LDC R66, c[0x0][0x40c] ;  /* 0x00010300ff421b82 */ /* 0x000ea20000000800 */
[----:B------:R-:W-:Y:S02]  /*18d0*/  @P1 PRMT R60, R60, 0x5410, R83 ;  /* 0x000054103c3c1816 */ /* 0x000fe40000000053 */
[----:B------:R-:W-:Y:S01]  /*18e0*/  @P1 PRMT R61, R61, 0x5410, R76 ;  /* 0x000054103d3d1816 */ /* 0x000fe2000000004c */
[----:B-1----:R-:W-:Y:S01]  /*18f0*/  @P1 FMUL.FTZ R67, R86, R89 ;  /* 0x0000005956431220 */ /* 0x002fe20000410000 */
[----:B------:R-:W-:-:S05]  /*1900*/  @P1 SHF.L.U32 R89, R58, 0x10, RZ ;  /* 0x000000103a591819 */ /* 0x000fca00000006ff */
[-C--:B------:R-:W-:Y:S01]  /*1910*/  @P1 FFMA.FTZ R52, R89, R67.reuse, R52 ;  /* 0x0000004359341223 */ /* 0x080fe20000010034 */
[----:B------:R-:W-:Y:S01]  /*1920*/  FFMA.FTZ R89, R9, R82, R81 ;  /* 0x0000005209597223 */ /* 0x000fe20000010051 */
[----:B------:R-:W-:Y:S01]  /*1930*/  FADD.FTZ R82, R71, -R92 ;  /* 0x8000005c47527221 */ /* 0x000fe20000010000 */
[----:B------:R-:W1:Y:S01]  /*1940*/  @P1 LDC R81, c[0x0][0x40c] ;  /* 0x00010300ff511b82 */ /* 0x000e620000000800 */
[----:B------:R-:W-:Y:S01]  /*1950*/  @P1 FMUL.FTZ R67, R20, R67 ;  /* 0x0000004314431220 */ /* 0x000fe20000410000 */
[----:B------:R-:W-:Y:S01]  /*1960*/  FADD.FTZ R92, R78, -R89 ;  /* 0x800000594e5c7221 */ /* 0x000fe20000010000 */
[----:B------:R-:W-:-:S03]  /*1970*/  FMUL.FTZ R82, R77, R82 ;  /* 0x000000524d527220 */ /* 0x000fc60000410000 */
[----:B------:R-:W-:Y:S02]  /*1980*/  @P1 F2FP.BF16.F32.PACK_AB R67, RZ, R67 ;  /* 0x00000043ff43123e */ /* 0x000fe400000010ff */
[----:B------:R-:W-:Y:S01]  /*1990*/  FSEL R89, R82, RZ, P0 ;  /* 0x000000ff52597208 */ /* 0x000fe20000000000 */
[----:B------:R-:W-:Y:S01]  /*19a0*/  FMUL.FTZ R82, R77, R92 ;  /* 0x0000005c4d527220 */ /* 0x000fe20000410000 */
[----:B------:R-:W-:Y:S02]  /*19b0*/  @P1 SHF.L.U32 R77, R59, 0x10, RZ ;  /* 0x000000103b4d1819 */ /* 0x000fe400000006ff */
[----:B------:R-:W-:Y:S01]  /*19c0*/  @P1 PRMT R62, R67, 0x7610, R62 ;  /* 0x00007610433e1816 */ /* 0x000fe2000000003e */
[C---:B--2---:R-:W-:Y:S01]  /*19d0*/  @P1 FMUL.FTZ R88, R89.reuse, R66 ;  /* 0x0000004259581220 */ /* 0x044fe20000410000 */
[----:B------:R-:W-:Y:S02]  /*19e0*/  FSEL R82, R82, RZ, P0 ;  /* 0x000000ff52527208 */ /* 0x000fe40000000000 */
[----:B------:R-:W-:-:S02]  /*19f0*/  F2FP.BF16.F32.PACK_AB R66, R89, R86 ;  /* 0x000000565942723e */ /* 0x000fc400000010ff */
[----:B------:R-:W-:-:S05]  /*1a00*/  @P1 SHF.L.U32 R86, R87, 0x10, RZ ;  /* 0x0000001057561819 */ /* 0x000fca00000006ff */
[-C--:B------:R-:W-:Y:S01]  /*1a10*/  @P1 FFMA.FTZ R53, R86, R88.reuse, R53 ;  /* 0x0000005856351223 */ /* 0x080fe20000010035 */
[----:B-1----:R-:W-:Y:S01]  /*1a20*/  @P1 FMUL.FTZ R81, R82, R81 ;  /* 0x0000005152511220 */ /* 0x002fe20000410000 */
[----:B------:R-:W-:-:S03]  /*1a30*/  @P1 FMUL.FTZ R88, R21, R88 ;  /* 0x0000005815581220 */ /* 0x000fc60000410000 */
[-C--:B------:R-:W-:Y:S01]  /*1a40*/  @P1 FFMA.FTZ R54, R77, R81.reuse, R54 ;  /* 0x000000514d361223 */ /* 0x080fe20000010036 */
[----:B------:R-:W-:Y:S01]  /*1a50*/  @P1 FMUL.FTZ R81, R22, R81 ;  /* 0x0000005116511220 */ /* 0x000fe20000410000 */
[----:B------:R-:W-:Y:S02]  /*1a60*/  @P1 F2FP.BF16.F32.PACK_AB R88, RZ, R88 ;  /* 0x00000058ff58123e */ /* 0x000fe400000010ff */
[----:B------:R-:W-:Y:S02]  /*1a70*/  FSEL R77, R90, RZ, P0 ;  /* 0x000000ff5a4d7208 */ /* 0x000fe40000000000 */
[----:B------:R-:W-:Y:S02]  /*1a80*/  @P1 F2FP.BF16.F32.PACK_AB R81, RZ, R81 ;  /* 0x00000051ff51123e */ /* 0x000fe400000010ff */
[----:B------:R-:W-:Y:S02]  /*1a90*/  F2FP.BF16.F32.PACK_AB R67, R77, R82 ;  /* 0x000000524d43723e */ /* 0x000fe400000010ff */
[----:B------:R-:W-:-:S02]  /*1aa0*/  @P1 PRMT R62, R62, 0x5410, R88 ;  /* 0x000054103e3e1816 */ /* 0x000fc40000000058 */
        /* <DEDUP_REMOVED lines=9> */
.L_x_1376:
        /* <DEDUP_REMOVED lines=8> */
[----:B------:R-:W-:Y:S02]  /*1bc0*/  SHF.L.U32 R88, R88, 0x10, RZ ;  /* 0x0000001058587819 */ /* 0x000fe400000006ff */
[----:B------:R-:W-:-:S05]  /*1bd0*/  SHF.L.U32 R86, R86, 0x10, RZ ;  /* 0x0000001056567819 */ /* 0x000fca00000006ff */
[-CC-:B------:R-:W-:Y:S01]  /*1be0*/  @P0 FFMA.FTZ R83, R3, R82.reuse, R81.reuse ;  /* 0x0000005203530223 */ /* 0x180fe20000010051 */
[----:B------:R-:W-:-:S03]  /*1bf0*/  @P0 FFMA.FTZ R90, R72, R82, R81 ;  /* 0x00000052485a0223 */ /* 0x000fc60000010051 */
[----:B------:R-:W-:Y:S01]  /*1c00*/  @P0 FADD.FTZ R83, R6, -R83 ;  /* 0x8000005306530221 */ /* 0x000fe20000010000 */
[----:B------:R-:W-:-:S03]  /*1c10*/  @P0 FADD.FTZ R90, R71, -R90 ;  /* 0x8000005a475a0221 */ /* 0x000fc60000010000 */
[----:B------:R-:W-:Y:S02]  /*1c20*/  @P0 FFMA.FTZ R76, R77, R83, R76 ;  /* 0x000000534d4c0223 */ /* 0x000fe4000001004c */
[----:B------:R-:W1:Y:S02]  /*1c30*/  @P1 LDC R83, c[0x0][0x40c] ;  /* 0x00010300ff531b82 */ /* 0x000e640000000800 */
[----:B-1----:R-:W-:Y:S01]  /*1c40*/  @P1 FMUL.FTZ R83, R76, R83 ;  /* 0x000000534c531220 */ /* 0x002fe20000410000 */
[----:B------:R-:W-:-:S03]  /*1c50*/  @P0 FFMA.FTZ R76, R68, R82, R81 ;  /* 0x00000052444c0223 */ /* 0x000fc60000010051 */
[-C--:B------:R-:W-:Y:S01]  /*1c60*/  @P1 FFMA.FTZ R48, R91, R83.reuse, R48 ;  /* 0x000000535b301223 */ /* 0x080fe20000010030 */
[----:B------:R-:W-:Y:S01]  /*1c70*/  @P1 FMUL.FTZ R83, R16, R83 ;  /* 0x0000005310531220 */ /* 0x000fe20000410000 */
[----:B------:R-:W-:Y:S01]  /*1c80*/  @P0 FADD.FTZ R76, R11, -R76 ;  /* 0x8000004c0b4c0221 */ /* 0x000fe20000010000 */
[----:B------:R-:W-:-:S03]  /*1c90*/  @P1 SHF.L.U32 R91, R59, 0x10, RZ ;  /* 0x000000103b5b1819 */ /* 0x000fc600000006ff */
[----:B------:R-:W-:Y:S01]  /*1ca0*/  @P1 F2FP.BF16.F32.PACK_AB R83, RZ, R83 ;  /* 0x00000053ff53123e */ /* 0x000fe200000010ff */
[----:B------:R-:W-:Y:S01]  /*1cb0*/  @P0 FFMA.FTZ R88, R77, R76, R88 ;  /* 0x0000004c4d580223 */ /* 0x000fe20000010058 */
[----:B------:R-:W-:Y:S02]  /*1cc0*/  @P1 SHF.L.U32 R76, R89, 0x10, RZ ;  /* 0x00000010594c1819 */ /* 0x000fe400000006ff */
[----:B------:R-:W-:Y:S02]  /*1cd0*/  @P1 PRMT R60, R83, 0x7610, R60 ;  /* 0x00007610533c1816 */ /* 0x000fe4000000003c */
[----:B------:R-:W1:Y:S01]  /*1ce0*/  @P1 LDC R83, c[0x0][0x40c] ;  /* 0x00010300ff531b82 */ /* 0x000e620000000800 */
[----:B------:R-:W-:Y:S01]  /*1cf0*/  @P1 SHF.L.U32 R89, R57, 0x10, RZ ;  /* 0x0000001039591819 */ /* 0x000fe200000006ff */
[----:B-1----:R-:W-:Y:S01]  /*1d00*/  @P1 FMUL.FTZ R88, R88, R83 ;  /* 0x0000005358581220 */ /* 0x002fe20000410000 */
[----:B------:R-:W-:-:S03]  /*1d10*/  @P0 FFMA.FTZ R83, R5, R82, R81 ;  /* 0x0000005205530223 */ /* 0x000fc60000010051 */
[-C--:B------:R-:W-:Y:S01]  /*1d20*/  @P1 FFMA.FTZ R49, R76, R88.reuse, R49 ;  /* 0x000000584c311223 */ /* 0x080fe20000010031 */
[----:B------:R-:W-:Y:S01]  /*1d30*/  @P0 FADD.FTZ R83, R8, -R83 ;  /* 0x8000005308530221 */ /* 0x000fe20000010000 */
[----:B------:R-:W-:Y:S01]  /*1d40*/  SHF.L.U32 R76, R13, 0x10, RZ ;  /* 0x000000100d4c7819 */ /* 0x000fe200000006ff */
[----:B------:R-:W-:-:S04]  /*1d50*/  @P1 FMUL.FTZ R88, R17, R88 ;  /* 0x0000005811581220 */ /* 0x000fc80000410000 */
[----:B------:R-:W-:Y:S01]  /*1d60*/  @P0 FFMA.FTZ R76, R77, R83, R76 ;  /* 0x000000534d4c0223 */ /* 0x000fe2000001004c */
[----:B------:R-:W-:Y:S01]  /*1d70*/  @P1 F2FP.BF16.F32.PACK_AB R88, RZ, R88 ;  /* 0x00000058ff58123e */ /* 0x000fe200000010ff */
[----:B------:R-:W1:Y:S03]  /*1d80*/  @P1 LDC R83, c[0x0][0x40c] ;  /* 0x00010300ff531b82 */ /* 0x000e660000000800 */
[----:B------:R-:W-:Y:S02]  /*1d90*/  @P1 PRMT R60, R60, 0x5410, R88 ;  /* 0x000054103c3c1816 */ /* 0x000fe40000000058 */
[----:B------:R-:W-:-:S05]  /*1da0*/  SHF.L.U32 R88, R84, 0x10, RZ ;  /* 0x0000001054587819 */ /* 0x000fca00000006ff */
[----:B------:R-:W-:Y:S01]  /*1db0*/  @P0 FFMA.FTZ R88, R77, R90, R88 ;  /* 0x0000005a4d580223 */ /* 0x000fe20000010058 */
[----:B------:R-:W-:Y:S02]  /*1dc0*/  @P1 SHF.L.U32 R90, R87, 0x10, RZ ;  /* 0x00000010575a1819 */ /* 0x000fe400000006ff */
[----:B------:R-:W2:Y:S01]  /*1dd0*/  @P1 LDC R87, c[0x0][0x40c] ;  /* 0x00010300ff571b82 */ /* 0x000ea20000000800 */
[----:B-1----:R-:W-:Y:S01]  /*1de0*/  @P1 FMUL.FTZ R83, R76, R83 ;  /* 0x000000534c531220 */ /* 0x002fe20000410000 */
[----:B------:R-:W-:-:S03]  /*1df0*/  @P0 FFMA.FTZ R76, R70, R82, R81 ;  /* 0x00000052464c0223 */ /* 0x000fc60000010051 */
[-C--:B------:R-:W-:Y:S01]  /*1e00*/  @P1 FFMA.FTZ R50, R89, R83.reuse, R50 ;  /* 0x0000005359321223 */ /* 0x080fe20000010032 */
[----:B------:R-:W-:Y:S02]  /*1e10*/  @P0 FADD.FTZ R76, R69, -R76 ;  /* 0x8000004c454c0221 */ /* 0x000fe40000010000 */
[----:B------:R-:W1:Y:S01]  /*1e20*/  @P1 LDC R89, c[0x0][0x40c] ;  /* 0x00010300ff591b82 */ /* 0x000e620000000800 */
[----:B------:R-:W-:Y:S01]  /*1e30*/  @P1 FMUL.FTZ R83, R18, R83 ;  /* 0x0000005312531220 */ /* 0x000fe20000410000 */
[----:B------:R-:W-:Y:S01]  /*1e40*/  @P0 FFMA.FTZ R86, R77, R76, R86 ;  /* 0x0000004c4d560223 */ /* 0x000fe20000010056 */
[----:B------:R-:W-:Y:S01]  /*1e50*/  @P1 SHF.L.U32 R76, R85, 0x10, RZ ;  /* 0x00000010554c1819 */ /* 0x000fe200000006ff */
[----:B------:R-:W-:Y:S02]  /*1e60*/  @P0 FFMA.FTZ R85, R7, R82, R81 ;  /* 0x0000005207550223 */ /* 0x000fe40000010051 */
[----:B------:R-:W-:Y:S02]  /*1e70*/  @P1 F2FP.BF16.F32.PACK_AB R83, RZ, R83 ;  /* 0x00000053ff53123e */ /* 0x000fe400000010ff */
[----:B------:R-:W-:-:S02]  /*1e80*/  @P0 FADD.FTZ R85, R10, -R85 ;  /* 0x800000550a550221 */ /* 0x000fc40000010000 */
[----:B------:R-:W-:Y:S01]  /*1e90*/  @P1 PRMT R61, R83, 0x7610, R61 ;  /* 0x00007610533d1816 */ /* 0x000fe2000000003d */
[----:B-1----:R-:W-:Y:S01]  /*1ea0*/  @P1 FMUL.FTZ R86, R86, R89 ;  /* 0x0000005956561220 */ /* 0x002fe20000410000 */
[----:B------:R-:W-:-:S03]  /*1eb0*/  @P1 SHF.L.U32 R89, R58, 0x10, RZ ;  /* 0x000000103a591819 */ /* 0x000fc600000006ff */
[-C--:B------:R-:W-:Y:S01]  /*1ec0*/  @P1 FFMA.FTZ R51, R76, R86.reuse, R51 ;  /* 0x000000564c331223 */ /* 0x080fe20000010033 */
[----:B------:R-:W-:Y:S01]  /*1ed0*/  SHF.L.U32 R76, R14, 0x10, RZ ;  /* 0x000000100e4c7819 */ /* 0x000fe200000006ff */
[----:B------:R-:W-:-:S04]  /*1ee0*/  @P1 FMUL.FTZ R84, R19, R86 ;  /* 0x0000005613541220 */ /* 0x000fc80000410000 */
[----:B------:R-:W-:Y:S01]  /*1ef0*/  @P0 FFMA.FTZ R76, R77, R85, R76 ;  /* 0x000000554d4c0223 */ /* 0x000fe2000001004c */
[----:B------:R-:W-:Y:S01]  /*1f00*/  @P1 F2FP.BF16.F32.PACK_AB R84, RZ, R84 ;  /* 0x00000054ff54123e */ /* 0x000fe200000010ff */
[----:B------:R-:W1:Y:S03]  /*1f10*/  @P1 LDC R85, c[0x0][0x40c] ;  /* 0x00010300ff551b82 */ /* 0x000e660000000800 */
[----:B------:R-:W-:Y:S01]  /*1f20*/  @P1 PRMT R61, R61, 0x5410, R84 ;  /* 0x000054103d3d1816 */ /* 0x000fe20000000054 */
[----:B-1----:R-:W-:Y:S01]  /*1f30*/  @P1 FMUL.FTZ R86, R88, R85 ;  /* 0x0000005558561220 */ /* 0x002fe20000410000 */
[----:B------:R-:W-:Y:S01]  /*1f40*/  @P0 FFMA.FTZ R85, R9, R82, R81 ;  /* 0x0000005209550223 */ /* 0x000fe20000010051 */
[----:B------:R-:W-:Y:S02]  /*1f50*/  SHF.L.U32 R88, R15, 0x10, RZ ;  /* 0x000000100f587819 */ /* 0x000fe400000006ff */
[-C--:B------:R-:W-:Y:S01]  /*1f60*/  @P1 FFMA.FTZ R53, R90, R86.reuse, R53 ;  /* 0x000000565a351223 */ /* 0x080fe20000010035 */
[----:B------:R-:W-:Y:S01]  /*1f70*/  @P0 FADD.FTZ R85, R78, -R85 ;  /* 0x800000554e550221 */ /* 0x000fe20000010000 */
[----:B------:R-:W-:-:S03]  /*1f80*/  @P1 FMUL.FTZ R86, R21, R86 ;  /* 0x0000005615561220 */ /* 0x000fc60000410000 */
[----:B------:R-:W-:Y:S02]  /*1f90*/  @P0 FFMA.FTZ R88, R77, R85, R88 ;  /* 0x000000554d580223 */ /* 0x000fe40000010058 */
[----:B------:R-:W1:Y:S01]  /*1fa0*/  @P1 LDC R85, c[0x0][0x40c] ;  /* 0x00010300ff551b82 */ /* 0x000e620000000800 */
[----:B------:R-:W-:Y:S01]  /*1fb0*/  @P1 F2FP.BF16.F32.PACK_AB R86, RZ, R86 ;  /* 0x00000056ff56123e */ /* 0x000fe200000010ff */
[----:B--2---:R-:W-:-:S04]  /*1fc0*/  @P1 FMUL.FTZ R87, R88, R87 ;  /* 0x0000005758571220 */ /* 0x004fc80000410000 */
[-C--:B------:R-:W-:Y:S01]  /*1fd0*/  @P1 FFMA.FTZ R54, R91, R87.reuse, R54 ;  /* 0x000000575b361223 */ /* 0x080fe20000010036 */
[----:B------:R-:W-:-:S05]  /*1fe0*/  @P1 FMUL.FTZ R87, R22, R87 ;  /* 0x0000005716571220 */ /* 0x000fca0000410000 */
[----:B------:R-:W-:-:S04]  /*1ff0*/  @P1 F2FP.BF16.F32.PACK_AB R87, RZ, R87 ;  /* 0x00000057ff57123e */ /* 0x000fc800000010ff */
[----:B------:R-:W-:Y:S01]  /*2000*/  @P1 PRMT R63, R87, 0x7610, R63 ;  /* 0x00007610573f1816 */ /* 0x000fe2000000003f */
[----:B-1----:R-:W-:-:S04]  /*2010*/  @P1 FMUL.FTZ R85, R76, R85 ;  /* 0x000000554c551220 */ /* 0x002fc80000410000 */
[-C--:B------:R-:W-:Y:S01]  /*2020*/  @P1 FFMA.FTZ R52, R89, R85.reuse, R52 ;  /* 0x0000005559341223 */ /* 0x080fe20000010034 */
[----:B------:R-:W-:-:S05]  /*2030*/  @P1 FMUL.FTZ R85, R20, R85 ;  /* 0x0000005514551220 */ /* 0x000fca0000410000 */
        /* <DEDUP_REMOVED lines=16> */
.L_x_1393:
[----:B------:R-:W-:Y:S01]  /*2140*/  ISETP.GT.AND P0, PT, R83, RZ, PT ;  /* 0x000000ff5300720c */ /* 0x000fe20003f04270 */
[----:B------:R-:W1:Y:S01]  /*2150*/  @P1 LDC R66, c[0x0][0x40c] ;  /* 0x00010300ff421b82 */ /* 0x000e620000000800 */
[----:B------:R-:W-:Y:S01]  /*2160*/  @P2 FFMA.FTZ R65, R3, R82, R81 ;  /* 0x0000005203412223 */ /* 0x000fe20000010051 */
[----:B------:R-:W-:Y:S02]  /*2170*/  @P1 SHF.L.U32 R84, R89, 0x10, RZ ;  /* 0x0000001059541819 */ /* 0x000fe400000006ff */
[----:B------:R-:W-:Y:S01]  /*2180*/  PRMT R92, R13, 0x7632, R92 ;  /* 0x000076320d5c7816 */ /* 0x000fe2000000005c */
[----:B------:R-:W-:Y:S01]  /*2190*/  @P2 FADD.FTZ R65, R6, -R65 ;  /* 0x8000004106412221 */ /* 0x000fe20000010000 */
[----:B------:R-:W-:Y:S02]  /*21a0*/  @P1 SHF.L.U32 R89, R56, 0x10, RZ ;  /* 0x0000001038591819 */ /* 0x000fe400000006ff */
[----:B------:R-:W2:Y:S01]  /*21b0*/  @P1 LDC R83, c[0x0][0x40c] ;  /* 0x00010300ff531b82 */ /* 0x000ea20000000800 */
[----:B------:R-:W-:-:S02]  /*21c0*/  SHF.L.U32 R92, R92, 0x10, RZ ;  /* 0x000000105c5c7819 */ /* 0x000fc400000006ff */
[----:B------:R-:W-:Y:S01]  /*21d0*/  SHF.L.U32 R90, R14, 0x10, RZ ;  /* 0x000000100e5a7819 */ /* 0x000fe200000006ff */
[----:B------:R-:W-:Y:S01]  /*21e0*/  @P0 FFMA.FTZ R64, R68, R82, R81 ;  /* 0x0000005244400223 */ /* 0x000fe20000010051 */
[----:B------:R-:W-:Y:S02]  /*21f0*/  @!P0 PRMT R67, R12, 0x7632, R67 ;  /* 0x000076320c438816 */ /* 0x000fe40000000043 */
[----:B------:R-:W-:Y:S01]  /*2200*/  @P0 SHF.L.U32 R88, R88, 0x10, RZ ;  /* 0x0000001058580819 */ /* 0x000fe200000006ff */
[----:B------:R-:W-:Y:S01]  /*2210*/  @P0 FADD.FTZ R64, R11, -R64 ;  /* 0x800000400b400221 */ /* 0x000fe20000010000 */
[----:B------:R-:W-:Y:S02]  /*2220*/  @!P0 SHF.L.U32 R67, R67, 0x10, RZ ;  /* 0x0000001043438819 */ /* 0x000fe400000006ff */
[----:B------:R-:W-:Y:S01]  /*2230*/  @P1 SHF.L.U32 R91, R58, 0x10, RZ ;  /* 0x000000103a5b1819 */ /* 0x000fe200000006ff */
[----:B------:R-:W-:Y:S01]  /*2240*/  @P0 FFMA.FTZ R67, R77, R64, R88 ;  /* 0x000000404d430223 */ /* 0x000fe20000010058 */
[----:B------:R-:W-:-:S02]  /*2250*/  SHF.L.U32 R64, R12, 0x10, RZ ;  /* 0x000000100c407819 */ /* 0x000fc400000006ff */
[----:B------:R-:W-:Y:S01]  /*2260*/  @P1 SHF.L.U32 R88, R85, 0x10, RZ ;  /* 0x0000001055581819 */ /* 0x000fe200000006ff */
[----:B-1----:R-:W-:Y:S01]  /*2270*/  @P1 FMUL.FTZ R66, R67, R66 ;  /* 0x0000004243421220 */ /* 0x002fe20000410000 */
[----:B------:R-:W-:Y:S01]  /*2280*/  SHF.L.U32 R76, R76, 0x10, RZ ;  /* 0x000000104c4c7819 */ /* 0x000fe200000006ff */
[----:B------:R-:W-:Y:S01]  /*2290*/  @P2 FFMA.FTZ R64, R77, R65, R64 ;  /* 0x000000414d402223 */ /* 0x000fe20000010040 */
[----:B------:R-:W-:Y:S01]  /*22a0*/  @P0 FFMA.FTZ R65, R5, R82, R81 ;  /* 0x0000005205410223 */ /* 0x000fe20000010051 */
[----:B------:R-:W-:Y:S01]  /*22b0*/  @P1 FFMA.FTZ R49, R84, R66, R49 ;  /* 0x0000004254311223 */ /* 0x000fe20000010031 */
[----:B------:R-:W-:Y:S02]  /*22c0*/  @P0 FFMA.FTZ R84, R70, R82, R81 ;  /* 0x0000005246540223 */ /* 0x000fe40000010051 */
[----:B------:R-:W-:Y:S01]  /*22d0*/  @P0 FADD.FTZ R86, R8, -R65 ;  /* 0x8000004108560221 */ /* 0x000fe20000010000 */
[----:B------:R-:W-:Y:S01]  /*22e0*/  SHF.L.U32 R65, R13, 0x10, RZ ;  /* 0x000000100d417819 */ /* 0x000fe200000006ff */
[----:B--2---:R-:W-:Y:S01]  /*22f0*/  @P1 FMUL.FTZ R83, R64, R83 ;  /* 0x0000005340531220 */ /* 0x004fe20000410000 */
[----:B------:R-:W-:-:S03]  /*2300*/  F2FP.BF16.F32.PACK_AB R64, R67, R64 ;  /* 0x000000404340723e */ /* 0x000fc600000010ff */
[----:B------:R-:W-:Y:S01]  /*2310*/  @P0 FFMA.FTZ R65, R77, R86, R65 ;  /* 0x000000564d410223 */ /* 0x000fe20000010041 */
[----:B------:R-:W-:Y:S01]  /*2320*/  @P0 FADD.FTZ R86, R69, -R84 ;  /* 0x8000005445560221 */ /* 0x000fe20000010000 */
[-C--:B------:R-:W-:Y:S01]  /*2330*/  @P1 FFMA.FTZ R48, R89, R83.reuse, R48 ;  /* 0x0000005359301223 */ /* 0x080fe20000010030 */
[----:B------:R-:W-:Y:S01]  /*2340*/  @P1 FMUL.FTZ R84, R17, R66 ;  /* 0x0000004211541220 */ /* 0x000fe20000410000 */
[----:B------:R-:W1:Y:S01]  /*2350*/  @P1 LDC R89, c[0x0][0x40c] ;  /* 0x00010300ff591b82 */ /* 0x000e620000000800 */
[----:B------:R-:W-:Y:S01]  /*2360*/  @P0 FFMA.FTZ R92, R77, R86, R92 ;  /* 0x000000564d5c0223 */ /* 0x000fe2000001005c */
[----:B------:R-:W-:Y:S02]  /*2370*/  @P1 FMUL.FTZ R83, R16, R83 ;  /* 0x0000005310531220 */ /* 0x000fe40000410000 */
[----:B------:R-:W-:-:S03]  /*2380*/  @P1 F2FP.BF16.F32.PACK_AB R84, RZ, R84 ;  /* 0x00000054ff54123e */ /* 0x000fc600000010ff */
[----:B------:R-:W-:Y:S01]  /*2390*/  @P1 F2FP.BF16.F32.PACK_AB R83, RZ, R83 ;  /* 0x00000053ff53123e */ /* 0x000fe200000010ff */
[----:B------:R-:W2:Y:S03]  /*23a0*/  @P1 LDC R86, c[0x0][0x40c] ;  /* 0x00010300ff561b82 */ /* 0x000ea60000000800 */
[----:B------:R-:W-:-:S04]  /*23b0*/  @P1 PRMT R60, R83, 0x7610, R60 ;  /* 0x00007610533c1816 */ /* 0x000fc8000000003c */
[----:B------:R-:W-:Y:S01]  /*23c0*/  @P1 PRMT R60, R60, 0x5410, R84 ;  /* 0x000054103c3c1816 */ /* 0x000fe20000000054 */
[----:B-1----:R-:W-:Y:S01]  /*23d0*/  @P1 FMUL.FTZ R66, R92, R89 ;  /* 0x000000595c421220 */ /* 0x002fe20000410000 */
[----:B------:R-:W-:-:S03]  /*23e0*/  @P1 SHF.L.U32 R89, R57, 0x10, RZ ;  /* 0x0000001039591819 */ /* 0x000fc600000006ff */
[----:B------:R-:W-:Y:S01]  /*23f0*/  @P1 FFMA.FTZ R51, R88, R66, R51 ;  /* 0x0000004258331223 */ /* 0x000fe20000010033 */
[--C-:B------:R-:W-:Y:S01]  /*2400*/  @P0 FFMA.FTZ R88, R72, R82, R81.reuse ;  /* 0x0000005248580223 */ /* 0x100fe20000010051 */
[----:B--2---:R-:W-:Y:S01]  /*2410*/  @P1 FMUL.FTZ R85, R65, R86 ;  /* 0x0000005641551220 */ /* 0x004fe20000410000 */
[----:B------:R-:W-:Y:S01]  /*2420*/  @P1 FMUL.FTZ R86, R19, R66 ;  /* 0x0000004213561220 */ /* 0x000fe20000410000 */
[----:B------:R-:W-:Y:S01]  /*2430*/  PRMT R66, R14, 0x7632, R66 ;  /* 0x000076320e427816 */ /* 0x000fe20000000042 */
[----:B------:R-:W-:Y:S01]  /*2440*/  @P0 FADD.FTZ R88, R71, -R88 ;  /* 0x8000005847580221 */ /* 0x000fe20000010000 */
[-C--:B------:R-:W-:Y:S01]  /*2450*/  @P1 FFMA.FTZ R50, R89, R85.reuse, R50 ;  /* 0x0000005559321223 */ /* 0x080fe20000010032 */
[----:B------:R-:W-:Y:S01]  /*2460*/  @P0 FFMA.FTZ R89, R7, R82, R81 ;  /* 0x0000005207590223 */ /* 0x000fe20000010051 */
[----:B------:R-:W-:Y:S01]  /*2470*/  SHF.L.U32 R66, R66, 0x10, RZ ;  /* 0x0000001042427819 */ /* 0x000fe200000006ff */
[----:B------:R-:W-:Y:S01]  /*2480*/  @P1 FMUL.FTZ R85, R18, R85 ;  /* 0x0000005512551220 */ /* 0x000fe20000410000 */
[----:B------:R-:W-:Y:S01]  /*2490*/  F2FP.BF16.F32.PACK_AB R65, R92, R65 ;  /* 0x000000415c41723e */ /* 0x000fe200000010ff */
[----:B------:R-:W-:Y:S01]  /*24a0*/  @P0 FADD.FTZ R89, R10, -R89 ;  /* 0x800000590a590221 */ /* 0x000fe20000010000 */
[----:B------:R-:W-:Y:S01]  /*24b0*/  @P1 SHF.L.U32 R92, R79, 0x10, RZ ;  /* 0x000000104f5c1819 */ /* 0x000fe200000006ff */
[----:B------:R-:W-:Y:S01]  /*24c0*/  @P0 FFMA.FTZ R66, R77, R88, R66 ;  /* 0x000000584d420223 */ /* 0x000fe20000010042 */
[----:B------:R-:W-:Y:S01]  /*24d0*/  @P1 SHF.L.U32 R88, R87, 0x10, RZ ;  /* 0x0000001057581819 */ /* 0x000fe200000006ff */
[----:B------:R-:W-:Y:S01]  /*24e0*/  @P0 FFMA.FTZ R90, R77, R89, R90 ;  /* 0x000000594d5a0223 */ /* 0x000fe2000001005a */
[----:B------:R-:W-:Y:S01]  /*24f0*/  @P1 SHF.L.U32 R79, R59, 0x10, RZ ;  /* 0x000000103b4f1819 */ /* 0x000fe200000006ff */
[----:B------:R-:W1:Y:S01]  /*2500*/  @P1 LDC R89, c[0x0][0x40c] ;  /* 0x00010300ff591b82 */ /* 0x000e620000000800 */
[----:B------:R-:W-:-:S02]  /*2510*/  @P1 F2FP.BF16.F32.PACK_AB R85, RZ, R85 ;  /* 0x00000055ff55123e */ /* 0x000fc400000010ff */
[----:B------:R-:W-:Y:S02]  /*2520*/  @P1 F2FP.BF16.F32.PACK_AB R86, RZ, R86 ;  /* 0x00000056ff56123e */ /* 0x000fe400000010ff */
[----:B------:R-:W-:-:S04]  /*2530*/  @P1 PRMT R61, R85, 0x7610, R61 ;  /* 0x00007610553d1816 */ /* 0x000fc8000000003d */
[----:B------:R-:W-:Y:S01]  /*2540*/  @P1 PRMT R61, R61, 0x5410, R86 ;  /* 0x000054103d3d1816 */ /* 0x000fe20000000056 */
[----:B-1----:R-:W-:-:S04]  /*2550*/  @P1 FMUL.FTZ R89, R90, R89 ;  /* 0x000000595a591220 */ /* 0x002fc80000410000 */
[----:B------:R-:W-:Y:S02]  /*2560*/  @P1 FFMA.FTZ R52, R91, R89, R52 ;  /* 0x000000595b341223 */ /* 0x000fe40000010034 */
[----:B------:R-:W1:Y:S02]  /*2570*/  @P1 LDC R91, c[0x0][0x40c] ;  /* 0x00010300ff5b1b82 */ /* 0x000e640000000800 */
[----:B-1----:R-:W-:Y:S01]  /*2580*/  @P1 FMUL.FTZ R87, R66, R91 ;  /* 0x0000005b42571220 */ /* 0x002fe20000410000 */
[-CC-:B------:R-:W-:Y:S01]  /*2590*/  @P0 FFMA.FTZ R91, R9, R82.reuse, R81.reuse ;  /* 0x00000052095b0223 */ /* 0x180fe20000010051 */
[----:B------:R-:W-:Y:S01]  /*25a0*/  @P0 FFMA.FTZ R82, R80, R82, R81 ;  /* 0x0000005250520223 */ /* 0x000fe20000010051 */
[----:B------:R-:W-:Y:S01]  /*25b0*/  F2FP.BF16.F32.PACK_AB R66, R66, R90 ;  /* 0x0000005a4242723e */ /* 0x000fe200000010ff */
[-C--:B------:R-:W-:Y:S01]  /*25c0*/  @P1 FFMA.FTZ R53, R88, R87.reuse, R53 ;  /* 0x0000005758351223 */ /* 0x080fe20000010035 */
[----:B------:R-:W-:Y:S01]  /*25d0*/  SHF.L.U32 R88, R15, 0x10, RZ ;  /* 0x000000100f587819 */ /* 0x000fe200000006ff */
[----:B------:R-:W-:Y:S01]  /*25e0*/  @P0 FADD.FTZ R91, R78, -R91 ;  /* 0x8000005b4e5b0221 */ /* 0x000fe20000010000 */
[----:B------:R-:W-:Y:S01]  /*25f0*/  @P0 FADD.FTZ R82, R73, -R82 ;  /* 0x8000005249520221 */ /* 0x000fe20000010000 */
[----:B------:R-:W-:-:S02]  /*2600*/  @P1 FMUL.FTZ R81, R21, R87 ;  /* 0x0000005715511220 */ /* 0x000fc40000410000 */
[----:B------:R-:W1:Y:S01]  /*2610*/  @P1 LDC R87, c[0x0][0x40c] ;  /* 0x00010300ff571b82 */ /* 0x000e620000000800 */
[C---:B------:R-:W-:Y:S01]  /*2620*/  @P0 FFMA.FTZ R88, R77.reuse, R91, R88 ;  /* 0x0000005b4d580223 */ /* 0x040fe20000010058 */
[----:B------:R-:W-:Y:S01]  /*2630*/  @P0 FFMA.FTZ R76, R77, R82, R76 ;  /* 0x000000524d4c0223 */ /* 0x000fe2000001004c */
[----:B------:R-:W-:Y:S01]  /*2640*/  @P1 FMUL.FTZ R77, R20, R89 ;  /* 0x00000059144d1220 */ /* 0x000fe20000410000 */
[----:B------:R-:W-:-:S03]  /*2650*/  @P1 F2FP.BF16.F32.PACK_AB R81, RZ, R81 ;  /* 0x00000051ff51123e */ /* 0x000fc600000010ff */
[----:B------:R-:W-:Y:S01]  /*2660*/  F2FP.BF16.F32.PACK_AB R67, R76, R88 ;  /* 0x000000584c43723e */ /* 0x000fe200000010ff */
[----:B------:R-:W2:Y:S01]  /*2670*/  @P1 LDC R89, c[0x0][0x40c] ;  /* 0x00010300ff591b82 */ /* 0x000ea20000000800 */
[----:B------:R-:W-:-:S04]  /*2680*/  @P1 F2FP.BF16.F32.PACK_AB R77, RZ, R77 ;  /* 0x0000004dff4d123e */ /* 0x000fc800000010ff */
[----:B------:R-:W-:-:S04]  /*2690*/  @P1 PRMT R62, R77, 0x7610, R62 ;  /* 0x000076104d3e1816 */ /* 0x000fc8000000003e */
[----:B------:R-:W-:Y:S01]  /*26a0*/  @P1 PRMT R62, R62, 0x5410, R81 ;  /* 0x000054103e3e1816 */ /* 0x000fe20000000051 */
[----:B-1----:R-:W-:-:S04]  /*26b0*/  @P1 FMUL.FTZ R87, R88, R87 ;  /* 0x0000005758571220 */ /* 0x002fc80000410000 */
[-C--:B------:R-:W-:Y:S01]  /*26c0*/  @P1 FFMA.FTZ R54, R79, R87.reuse, R54 ;  /* 0x000000574f361223 */ /* 0x080fe20000010036 */
[----:B------:R-:W-:Y:S01]  /*26d0*/  @P1 FMUL.FTZ R87, R22, R87 ;  /* 0x0000005716571220 */ /* 0x000fe20000410000 */
[----:B--2---:R-:W-:-:S04]  /*26e0*/  @P1 FMUL.FTZ R82, R76, R89 ;  /* 0x000000594c521220 */ /* 0x004fc80000410000 */
[----:B------:R-:W-:Y:S01]  /*26f0*/  @P1 F2FP.BF16.F32.PACK_AB R87, RZ, R87 ;  /* 0x00000057ff57123e */ /* 0x000fe200000010ff */
[-C--:B------:R-:W-:Y:S01]  /*2700*/  @P1 FFMA.FTZ R55, R92, R82.reuse, R55 ;  /* 0x000000525c371223 */ /* 0x080fe20000010037 */
[----:B------:R-:W-:Y:S02]  /*2710*/  @P1 FMUL.FTZ R82, R23, R82 ;  /* 0x0000005217521220 */ /* 0x000fe40000410000 */
[----:B------:R-:W-:-:S03]  /*2720*/  @P1 PRMT R63, R87, 0x7610, R63 ;  /* 0x00007610573f1816 */ /* 0x000fc6000000003f */
[----:B------:R-:W-:-:S04]  /*2730*/  @P1 F2FP.BF16.F32.PACK_AB R82, RZ, R82 ;  /* 0x00000052ff52123e */ /* 0x000fc800000010ff */
[----:B------:R-:W-:-:S07]  /*2740*/  @P1 PRMT R63, R63, 0x5410, R82 ;  /* 0x000054103f3f1816 */ /* 0x000fce0000000052 */
.L_x_1392:
[----:B------:R-:W-:Y:S05]  /*2750*/  BSYNC.RECONVERGENT B1 ;  /* 0x0000000000017941 */ /* 0x000fea0003800200 */
.L_x_1375:
[----:B------:R-:W-:-:S04]  /*2760*/  ISETP.NE.U32.AND P0, PT, R74, RZ, PT ;  /* 0x000000ff4a00720c */ /* 0x000fc80003f05070 */
[----:B------:R-:W-:Y:S02]  /*2770*/  ISETP.NE.AND.EX P0, PT, R75, RZ, PT, P0 ;  /* 0x000000ff4b00720c */ /* 0x000fe40003f05300 */
[----:B------:R-:W1:Y:S11]  /*2780*/  @P1 LDC.64 R74, c[0x0][0x468] ;  /* 0x00011a00ff4a1b82 */ /* 0x000e760000000a00 */
[----:B------:R-:W2:Y:S08]  /*2790*/  @P0 LDC R77, c[0x0][0x388] ;  /* 0x0000e200ff4d0b82 */ /* 0x000eb00000000800 */
[----:B------:R-:W3:Y:S01]  /*27a0*/  @P0 LDC.64 R82, c[0x0][0x478] ;  /* 0x00011e00ff520b82 */ /* 0x000ee20000000a00 */
[----:B-1----:R-:W-:-:S04]  /*27b0*/  @P1 LEA R74, P2, R94, R74, 0x4 ;  /* 0x0000004a5e4a1211 */ /* 0x002fc800078420ff */
[----:B------:R-:W-:Y:S01]  /*27c0*/  @P1 LEA.HI.X R75, R94, R75, R95, 0x4, P2 ;  /* 0x0000004b5e4b1211 */ /* 0x000fe200010f245f */
[----:B--2---:R-:W-:-:S05]  /*27d0*/  @P0 IMAD R77, R4, R77, RZ ;  /* 0x0000004d044d0224 */ /* 0x004fca00078e02ff */
[----:B------:R-:W-:-:S04]  /*27e0*/  @P0 SHF.R.S32.HI R76, RZ, 0x1f, R77 ;  /* 0x0000001fff4c0819 */ /* 0x000fc8000001144d */
[----:B------:R-:W-:Y:S02]  /*27f0*/  @P0 LEA.HI R79, R76, R77, RZ, 0x3 ;  /* 0x0000004d4c4f0211 */ /* 0x000fe400078f18ff */
[----:B------:R-:W1:Y:S02]  /*2800*/  LDC.64 R76, c[0x0][0x380] ;  /* 0x0000e000ff4c7b82 */ /* 0x000e640000000a00 */
[----:B------:R-:W-:-:S05]  /*2810*/  @P0 LEA.HI.SX32 R79, R79, R0, 0x1d ;  /* 0x000000004f4f0211 */ /* 0x000fca00078feaff */
[----:B---3--:R-:W-:-:S05]  /*2820*/  @P0 IMAD.WIDE.U32 R82, R79, 0x10, R82 ;  /* 0x000000104f520825 */ /* 0x008fca00078e0052 */
[----:B------:R2:W-:Y:S04]  /*2830*/  @P0 STG.E.128 desc[UR6][R82.64], R64 ;  /* 0x0000004052000986 */ /* 0x0005e8000c101d06 */
[----:B------:R2:W-:Y:S01]  /*2840*/  @P1 STG.E.128 desc[UR6][R74.64], R60 ;  /* 0x0000003c4a001986 */ /* 0x0005e2000c101d06 */
[----:B-1----:R-:W-:-:S04]  /*2850*/  LEA R4, R76, R4, 0x2 ;  /* 0x000000044c047211 */ /* 0x002fc800078e10ff */
[----:B------:R-:W-:-:S13]  /*2860*/  ISETP.GE.AND P0, PT, R4, R77, PT ;  /* 0x0000004d0400720c */ /* 0x000fda0003f06270 */
[----:B--2---:R-:W-:Y:S05]  /*2870*/  @!P0 BRA `(.L_x_1394) ;  /* 0xffffffd8007c8947 */ /* 0x004fea000383ffff */
.L_x_1370:
[----:B------:R-:W-:Y:S05]  /*2880*/  BSYNC B0 ;  /* 0x0000000000007941 */ /* 0x000fea0003800000 */
.L_x_1369:
[----:B------:R-:W1:Y:S01]  /*2890*/  S2R R16, SR_TID.X ;  /* 0x0000000000107919 */ /* 0x000e620000002100 */
[----:B------:R-:W-:Y:S01]  /*28a0*/  MOV R2, 0x400 ;  /* 0x0000040000027802 */ /* 0x000fe20000000f00 */
[----:B------:R-:W-:Y:S05]  /*28b0*/  WARPSYNC.ALL ;  /* 0x0000000000007948 */ /* 0x000fea0003800000 */
[----:B------:R-:W2:Y:S01]  /*28c0*/  S2R R3, SR_CgaCtaId ;  /* 0x0000000000037919 */ /* 0x000ea20000008800 */
[----:B------:R-:W3:Y:S01]  /*28d0*/  LDC R14, c[0x0][0x388] ;  /* 0x0000e200ff0e7b82 */ /* 0x000ee20000000800 */
[----:B------:R-:W4:Y:S01]  /*28e0*/  LDCU.128 UR12, c[0x0][0x440] ;  /* 0x00008800ff0c77ac */ /* 0x000f220008000c00 */
[----:B------:R-:W5:Y:S01]  /*28f0*/  LDCU.64 UR16, c[0x0][0x460] ;  /* 0x00008c00ff1077ac */ /* 0x000f620008000a00 */
        /* <DEDUP_REMOVED lines=10> */
[----:B------:R-:W4:Y:S04]  /*29a0*/  LDS R4, [R3+0x200] ;  /* 0x0002000003047984 */ /* 0x000f280000000800 */
[----:B0-----:R-:W0:Y:S04]  /*29b0*/  LDS R7, [R3+0x600] ;  /* 0x0006000003077984 */ /* 0x001e280000000800 */
[----:B------:R-:W5:Y:S04]  /*29c0*/  LDS R9, [R3+0x800] ;  /* 0x0008000003097984 */ /* 0x000f680000000800 */
[----:B------:R-:W3:Y:S04]  /*29d0*/  LDS R11, [R3+0xa00] ;  /* 0x000a0000030b7984 */ /* 0x000ee80000000800 */
[----:B------:R-:W3:Y:S04]  /*29e0*/  LDS R13, [R3+0xc00] ;  /* 0x000c0000030d7984 */ /* 0x000ee80000000800 */
[----:B------:R-:W3:Y:S01]  /*29f0*/  LDS R15, [R3+0xe00] ;  /* 0x000e0000030f7984 */ /* 0x000ee20000000800 */
[----:B------:R-:W-:Y:S01]  /*2a00*/  BAR.SYNC.DEFER_BLOCKING 0x0 ;  /* 0x0000000000007b1d */ /* 0x000fe20000010000 */
[----:B-1----:R-:W-:-:S04]  /*2a10*/  FADD.FTZ R2, RZ, R2 ;  /* 0x00000002ff027221 */ /* 0x002fc80000010000 */
[----:B--2---:R-:W-:Y:S01]  /*2a20*/  FADD.FTZ R2, R2, R5 ;  /* 0x0000000502027221 */ /* 0x004fe20000010000 */
[----:B----4-:R-:W-:-:S04]  /*2a30*/  FADD.FTZ R4, RZ, R4 ;  /* 0x00000004ff047221 */ /* 0x010fc80000010000 */
[----:B0-----:R-:W-:Y:S01]  /*2a40*/  FADD.FTZ R4, R4, R7 ;  /* 0x0000000704047221 */ /* 0x001fe20000010000 */
        /* <DEDUP_REMOVED lines=61> */
.L_x_1374:
        /* <DEDUP_REMOVED lines=8> */
.L_x_1396:
[----:B------:R-:W-:Y:S05]  /*2ea0*/  BSYNC B1 ;  /* 0x0000000000017941 */ /* 0x000fea0003800000 */
.L_x_1395:
        /* <DEDUP_REMOVED lines=9> */
.L_x_1397:
[----:B------:R-:W-:Y:S01]  /*2f40*/  HFMA2 R87, -RZ, RZ, 0, 1.1920928955078125e-07 ;  /* 0x00000002ff577431 */ /* 0x000fe200000001ff */
[----:B------:R-:W-:Y:S02]  /*2f50*/  MOV R92, R82 ;  /* 0x00000052005c7202 */ /* 0x000fe40000000f00 */
[----:B------:R-:W-:-:S07]  /*2f60*/  MOV R76, R88 ;  /* 0x00000058004c7202 */ /* 0x000fce0000000f00 */
[----:B------:R-:W-:Y:S05]  /*2f70*/  WARPSYNC.COLLECTIVE R85, `(.L_x_1398) ;  /* 0x0000000055087348 */ /* 0x000fea0003c00000 */
[----:B------:R0:W1:Y:S02]  /*2f80*/  SHFL.BFLY P0, R88, R92, R87, R90 ;  /* 0x0c0000575c587389 */ /* 0x000064000000005a */
[----:B01----:R-:W-:Y:S05]  /*2f90*/  ENDCOLLECTIVE ;  /* 0x000000000000791b */ /* 0x003fea0003800000 */
.L_x_1398:
[----:B------:R-:W-:-:S05]  /*2fa0*/  FADD.FTZ R76, R76, R81 ;  /* 0x000000514c4c7221 */ /* 0x000fca0000010000 */
[----:B------:R-:W-:Y:S02]  /*2fb0*/  MOV R92, R76 ;  /* 0x0000004c005c7202 */ /* 0x000fe40000000f00 */
[----:B------:R-:W-:-:S07]  /*2fc0*/  MOV R89, R88 ;  /* 0x0000005800597202 */ /* 0x000fce0000000f00 */
[----:B------:R-:W-:Y:S05]  /*2fd0*/  WARPSYNC.COLLECTIVE R85, `(.L_x_1399) ;  /* 0x0000000055087348 */ /* 0x000fea0003c00000 */
[----:B------:R0:W1:Y:S02]  /*2fe0*/  SHFL.BFLY P0, R88, R92, R87, R90 ;  /* 0x0c0000575c587389 */ /* 0x000064000000005a */
[----:B01----:R-:W-:Y:S05]  /*2ff0*/  ENDCOLLECTIVE ;  /* 0x000000000000791b */ /* 0x003fea0003800000 */
.L_x_1399:
[----:B------:R-:W-:Y:S01]  /*3000*/  FADD.FTZ R84, R82, R89 ;  /* 0x0000005952547221 */ /* 0x000fe20000010000 */
[----:B------:R-:W-:-:S04]  /*3010*/  HFMA2 R87, -RZ, RZ, 0, 2.384185791015625e-07 ;  /* 0x00000004ff577431 */ /* 0x000fc800000001ff */
[----:B------:R-:W-:Y:S02]  /*3020*/  MOV R92, R84 ;  /* 0x00000054005c7202 */ /* 0x000fe40000000f00 */
[----:B------:R-:W-:-:S07]  /*3030*/  MOV R91, R88 ;  /* 0x00000058005b7202 */ /* 0x000fce0000000f00 */
[----:B------:R-:W-:Y:S05]  /*3040*/  WARPSYNC.COLLECTIVE R85, `(.L_x_1400) ;  /* 0x0000000055087348 */ /* 0x000fea0003c00000 */
[----:B------:R0:W1:Y:S02]  /*3050*/  SHFL.BFLY P0, R88, R92, R87, R90 ;  /* 0x0c0000575c587389 */ /* 0x000064000000005a */
[----:B01----:R-:W-:Y:S05]  /*3060*/  ENDCOLLECTIVE ;  /* 0x000000000000791b */ /* 0x003fea0003800000 */
.L_x_1400:
[----:B------:R-:W-:Y:S01]  /*3070*/  FADD.FTZ R91, R76, R91 ;  /* 0x0000005b4c5b7221 */ /* 0x000fe20000010000 */
[----:B------:R-:W-:-:S04]  /*3080*/  PRMT R76, R15, 0x7632, R76 ;  /* 0x000076320f4c7816 */ /* 0x000fc8000000004c */
[----:B------:R-:W-:Y:S02]  /*3090*/  MOV R92, R91 ;  /* 0x0000005b005c7202 */ /* 0x000fe40000000f00 */
[----:B------:R-:W-:-:S07]  /*30a0*/  MOV R89, R88 ;  /* 0x0000005800597202 */ /* 0x000fce0000000f00 */
[----:B------:R-:W-:Y:S05]  /*30b0*/  WARPSYNC.COLLECTIVE R85, `(.L_x_1401) ;  /* 0x0000000055087348 */ /* 0x000fea0003c00000 */
[----:B------:R0:W1:Y:S02]  /*30c0*/  SHFL.BFLY P0, R88, R92, R87, R90 ;  /* 0x0c0000575c587389 */ /* 0x000064000000005a */
[----:B01----:R-:W-:Y:S05]  /*30d0*/  ENDCOLLECTIVE ;  /* 0x000000000000791b */ /* 0x003fea0003800000 */
.L_x_1401:
[----:B------:R-:W-:Y:S01]  /*30e0*/  FADD.FTZ R93, R84, R89 ;  /* 0x00000059545d7221 */ /* 0x000fe20000010000 */
[----:B------:R-:W-:Y:S01]  /*30f0*/  PRMT R84, R14, 0x7632, R84 ;  /* 0x000076320e547816 */ /* 0x000fe20000000054 */
[----:B------:R-:W-:-:S03]  /*3100*/  HFMA2 R87, -RZ, RZ, 0, 4.76837158203125e-07 ;  /* 0x00000008ff577431 */ /* 0x000fc600000001ff */
[----:B------:R-:W-:Y:S01]  /*3110*/  MOV R92, R93 ;  /* 0x0000005d005c7202 */ /* 0x000fe20000000f00 */
[----:B------:R-:W-:-:S07]  /*3120*/  FADD.FTZ R95, R91, R88 ;  /* 0x000000585b5f7221 */ /* 0x000fce0000010000 */
[----:B------:R-:W-:Y:S05]  /*3130*/  WARPSYNC.COLLECTIVE R85, `(.L_x_1402) ;  /* 0x0000000055087348 */ /* 0x000fea0003c00000 */
[----:B------:R0:W1:Y:S02]  /*3140*/  SHFL.BFLY P0, R88, R92, R87, R90 ;  /* 0x0c0000575c587389 */ /* 0x000064000000005a */
[----:B01----:R-:W-:Y:S05]  /*3150*/  ENDCOLLECTIVE ;  /* 0x000000000000791b */ /* 0x003fea0003800000 */
.L_x_1402:
[----:B------:R-:W-:Y:S02]  /*3160*/  MOV R92, R95 ;  /* 0x0000005f005c7202 */ /* 0x000fe40000000f00 */
[----:B------:R-:W-:-:S07]  /*3170*/  MOV R86, R88 ;  /* 0x0000005800567202 */ /* 0x000fce0000000f00 */
[----:B------:R-:W-:Y:S05]  /*3180*/  WARPSYNC.COLLECTIVE R85, `(.L_x_1403) ;  /* 0x0000000055087348 */ /* 0x000fea0003c00000 */
[----:B------:R0:W1:Y:S02]  /*3190*/  SHFL.BFLY P0, R88, R92, R87, R90 ;  /* 0x0c0000575c587389 */ /* 0x000064000000005a */
[----:B01----:R-:W-:Y:S05]  /*31a0*/  ENDCOLLECTIVE ;  /* 0x000000000000791b */ /* 0x003fea0003800000 */
.L_x_1403:
[--C-:B------:R-:W-:Y:S01]  /*31b0*/  FADD.FTZ R89, R93, R86.reuse ;  /* 0x000000565d597221 */ /* 0x100fe20000010000 */
[----:B------:R-:W-:Y:S01]  /*31c0*/  PRMT R86, R13, 0x7632, R86 ;  /* 0x000076320d567816 */ /* 0x000fe20000000056 */
[----:B------:R-:W-:-:S03]  /*31d0*/  HFMA2 R87, -RZ, RZ, 0, 9.5367431640625e-07 ;  /* 0x00000010ff577431 */ /* 0x000fc600000001ff */
[----:B------:R-:W-:Y:S01]  /*31e0*/  MOV R92, R89 ;  /* 0x00000059005c7202 */ /* 0x000fe20000000f00 */
[----:B------:R-:W-:-:S07]  /*31f0*/  FADD.FTZ R81, R95, R88 ;  /* 0x000000585f517221 */ /* 0x000fce0000010000 */
[----:B------:R-:W-:Y:S05]  /*3200*/  WARPSYNC.COLLECTIVE R85, `(.L_x_1404) ;  /* 0x0000000055087348 */ /* 0x000fea0003c00000 */
[----:B------:R0:W1:Y:S02]  /*3210*/  SHFL.BFLY P0, R88, R92, R87, R90 ;  /* 0x0c0000575c587389 */ /* 0x000064000000005a */
[----:B01----:R-:W-:Y:S05]  /*3220*/  ENDCOLLECTIVE ;  /* 0x000000000000791b */ /* 0x003fea0003800000 */
.L_x_1404:
[----:B------:R-:W-:Y:S02]  /*3230*/  MOV R92, R81 ;  /* 0x00000051005c7202 */ /* 0x000fe40000000f00 */
[----:B------:R-:W-:-:S07]  /*3240*/  MOV R94, R88 ;  /* 0x00000058005e7202 */ /* 0x000fce0000000f00 */
[----:B------:R-:W-:Y:S05]  /*3250*/  WARPSYNC.COLLECTIVE R85, `(.L_x_1405) ;  /* 0x0000000055087348 */ /* 0x000fea0003c00000 */
[----:B------:R0:W1:Y:S02]  /*3260*/  SHFL.BFLY P0, R88, R92, R87, R90 ;  /* 0x0c0000575c587389 */ /* 0x000064000000005a */
[----:B01----:R-:W-:Y:S05]  /*3270*/  ENDCOLLECTIVE ;  /* 0x000000000000791b */ /* 0x003fea0003800000 */
.L_x_1405:
[----:B------:R-:W-:Y:S02]  /*3280*/  MOV R82, R88 ;  /* 0x0000005800527202 */ /* 0x000fe40000000f00 */
[----:B------:R-:W-:Y:S01]  /*3290*/  PRMT R88, R12, 0x7632, R88 ;  /* 0x000076320c587816 */ /* 0x000fe20000000058 */
[----:B------:R-:W-:Y:S06]  /*32a0*/  BRA `(.L_x_1406) ;  /* 0xffffffd800707947 */ /* 0x000fec000383ffff */
.L_x_1407:
        /* <DEDUP_REMOVED lines=13> */
.L_x_6383:


//--------------------- .text._ZN10layer_norm13ln_bwd_kernelINS_13Kernel_traitsIf13__nv_bfloat16S2_S2_fjLj256ELj1ELj4ELj1ELj16ENS_18Kernel_traits_baseILj256EfS2_S2_S2_fjLj128EEEEELb1ELb0ELb0ELb0EEEvNS_9BwdParamsE --------------------------
	.section	.text._ZN10layer_norm13ln_bwd_kernelINS_13Kernel_traitsIf13__nv_bfloat16S2_S2_fjLj256ELj1ELj4ELj1ELj16ENS_18Kernel_traits_baseILj256EfS2_S2_S2_fjLj128EEEEELb1ELb0ELb0ELb0EEEvNS_9BwdParamsE,"ax",@progbits
	.align	128
        .global         _ZN10layer_norm13ln_bwd_kernelINS_13Kernel_traitsIf13__nv_bfloat16S2_S2_fjLj256ELj1ELj4ELj1ELj16ENS_18Kernel_traits_baseILj256EfS2_S2_S2_fjLj128EEEEELb1ELb0ELb0ELb0EEEvNS_9BwdParamsE
        .type           _ZN10layer_norm13ln_bwd_kernelINS_13Kernel_traitsIf13__nv_bfloat16S2_S2_fjLj256ELj1ELj4ELj1ELj16ENS_18Kernel_traits_baseILj256EfS2_S2_S2_fjLj128EEEEELb1ELb0ELb0ELb0EEEvNS_9BwdParamsE,@function
        .size           _ZN10layer_norm13ln_bwd_kernelINS_13Kernel_traitsIf13__nv_bfloat16S2_S2_fjLj256ELj1ELj4ELj1ELj16ENS_18Kernel_traits_baseILj256EfS2_S2_S2_fjLj128EEEEELb1ELb0ELb0ELb0EEEvNS_9BwdParamsE,(.L_x_6384 - _ZN10layer_norm13ln_bwd_kernelINS_13Kernel_traitsIf13__nv_bfloat16S2_S2_fjLj256ELj1ELj4ELj1ELj16ENS_18Kernel_traits_baseILj256EfS2_S2_S2_fjLj128EEEEELb1ELb0ELb0ELb0EEEvNS_9BwdParamsE)
        .other          _ZN10layer_norm13ln_bwd_kernelINS_13Kernel_traitsIf13__nv_bfloat16S2_S2_fjLj256ELj1ELj4ELj1ELj16ENS_18Kernel_traits_baseILj256EfS2_S2_S2_fjLj128EEEEELb1ELb0ELb0ELb0EEEvNS_9BwdParamsE,@"STO_CUDA_ENTRY STV_DEFAULT"
_ZN10layer_norm13ln_bwd_kernelINS_13Kernel_traitsIf13__nv_bfloat16S2_S2_fjLj256ELj1ELj4ELj1ELj16ENS_18Kernel_traits_baseILj256EfS2_S2_S2_fjLj128EEEEELb1ELb0ELb0ELb0EEEvNS_9BwdParamsE:
.text._ZN10layer_norm13ln_bwd_kernelINS_13Kernel_traitsIf13__nv_bfloat16S2_S2_fjLj256ELj1ELj4ELj1ELj16ENS_18Kernel_traits_baseILj256EfS2_S2_S2_fjLj128EEEEELb1ELb0ELb0ELb0EEEvNS_9BwdParamsE:
        /* <DEDUP_REMOVED lines=20> */
[----:B------:R-:W2:Y:S01]  /*0140*/  @P0 LDC.64 R6, c[0x0][0x3d0] ;  /* 0x0000f400ff060b82 */ /* 0x000ea20000000a00 */
[----:B------:R-:W-:-:S04]  /*0150*/  SHF.R.U32.HI R5, RZ, 0x5, R5 ;  /* 0x00000005ff057819 */ /* 0x000fc80000011605 */
[----:B------:R-:W-:Y:S01]  /*0160*/  LOP3.LUT R5, R5, UR6, RZ, 0xfc, !PT ;  /* 0x0000000605057c12 */ /* 0x000fe2000f8efcff */
[----:B--2---:R-:W-:-:S05]  /*0170*/  @P0 IMAD.WIDE.U32 R6, R2, 0x20, R6 ;  /* 0x0000002002060825 */ /* 0x004fca00078e0006 */
        /* <DEDUP_REMOVED lines=13> */
[----:B------:R-:W1:Y:S01]  /*0250*/  LDC.U8 R6, c[0x0][0x410] ;  /* 0x00010400ff067b82 */ /* 0x000e620000000000 */
[----:B------:R-:W-:Y:S01]  /*0260*/  HFMA2 R28, -RZ, RZ, 0, 0 ;  /* 0x00000000ff1c7431 */ /* 0x000fe200000001ff */
[----:B0-----:R-:W-:-:S04]  /*0270*/  ISETP.NE.U32.AND P0, PT, RZ, UR10, PT ;  /* 0x0000000aff007c0c */ /* 0x001fc8000bf05070 */
[----:B------:R-:W-:-:S13]  /*0280*/  ISETP.NE.AND.EX P0, PT, RZ, UR11, PT, P0 ;  /* 0x0000000bff007c0c */ /* 0x000fda000bf05300 */
.L_x_1419:
        /* <DEDUP_REMOVED lines=13> */
[----:B------:R-:W-:Y:S02]  /*0360*/  LEA.HI R71, R70, R61, RZ, 0x3 ;  /* 0x0000003d46477211 */ /* 0x000fe400078f18ff */
[----:B------:R-:W-:Y:S02]  /*0370*/  MOV R61, RZ ;  /* 0x000000ff003d7202 */ /* 0x000fe40000000f00 */
[----:B------:R-:W-:Y:S02]  /*0380*/  MOV R70, RZ ;  /* 0x000000ff00467202 */ /* 0x000fe40000000f00 */
[----:B------:R-:W-:Y:S02]  /*0390*/  LEA.HI.SX32 R71, R71, R2, 0x1d ;  /* 0x0000000247477211 */ /* 0x000fe400078feaff */
[----:B---3--:R-:W-:Y:S01]  /*03a0*/  @P0 SHF.L.U32 R60, R40, 0x10, RZ ;  /* 0x00000010283c0819 */ /* 0x008fe200000006ff */
        /* <DEDUP_REMOVED lines=19> */
[C---:B------:R-:W-:Y:S02]  /*04e0*/  PRMT R0, R8.reuse, 0x7632, R0 ;  /* 0x0000763208007816 */ /* 0x040fe40000000000 */
[----:B------:R-:W-:Y:S02]  /*04f0*/  SHF.L.U32 R8, R8, 0x10, RZ ;  /* 0x0000001008087819 */ /* 0x000fe400000006ff */
[----:B------:R-:W-:Y:S02]  /*0500*/  SHF.L.U32 R52, R9, 0x10, RZ ;  /* 0x0000001009347819 */ /* 0x000fe400000006ff */
[C---:B------:R-:W-:Y:S01]  /*0510*/  PRMT R49, R10.reuse, 0x7632, R49 ;  /* 0x000076320a317816 */ /* 0x040fe20000000031 */
[----:B------:R-:W-:Y:S01]  /*0520*/  FADD.FTZ R3, -R7, R8 ;  /* 0x0000000807037221 */ /* 0x000fe20000010100 */
[----:B------:R-:W-:-:S02]  /*0530*/  SHF.L.U32 R10, R10, 0x10, RZ ;  /* 0x000000100a0a7819 */ /* 0x000fc400000006ff */
[----:B------:R-:W-:Y:S02]  /*0540*/  PRMT R48, R9, 0x7632, R48 ;  /* 0x0000763209307816 */ /* 0x000fe40000000030 */
[C---:B------:R-:W-:Y:S02]  /*0550*/  SHF.L.U32 R54, R11.reuse, 0x10, RZ ;  /* 0x000000100b367819 */ /* 0x040fe400000006ff */
[----:B------:R-:W-:Y:S01]  /*0560*/  PRMT R53, R11, 0x7632, R53 ;  /* 0x000076320b357816 */ /* 0x000fe20000000035 */
[----:B------:R-:W-:Y:S01]  /*0570*/  FADD.FTZ R9, -R7, R52 ;  /* 0x0000003407097221 */ /* 0x000fe20000010100 */
[----:B------:R-:W-:Y:S02]  /*0580*/  SHF.L.U32 R0, R0, 0x10, RZ ;  /* 0x0000001000007819 */ /* 0x000fe400000006ff */
[----:B------:R-:W-:Y:S01]  /*0590*/  SHF.L.U32 R8, R49, 0x10, RZ ;  /* 0x0000001031087819 */ /* 0x000fe200000006ff */
[C---:B------:R-:W-:Y:S01]  /*05a0*/  FADD.FTZ R11, -R7.reuse, R10 ;  /* 0x0000000a070b7221 */ /* 0x040fe20000010100 */
[----:B---3--:R-:W-:Y:S01]  /*05b0*/  PRMT R62, R40, 0x7632, R62 ;  /* 0x00007632283e7816 */ /* 0x008fe2000000003e */
[----:B-----5:R-:W-:Y:S01]  /*05c0*/  FMUL.FTZ R3, R58, R3 ;  /* 0x000000033a037220 */ /* 0x020fe20000410000 */
[----:B0-----:R-:W-:Y:S01]  /*05d0*/  SHF.L.U32 R51, R40, 0x10, RZ ;  /* 0x0000001028337819 */ /* 0x001fe200000006ff */
[----:B------:R-:W-:Y:S01]  /*05e0*/  FADD.FTZ R49, -R7, R54 ;  /* 0x0000003607317221 */ /* 0x000fe20000010100 */
[----:B------:R-:W-:-:S02]  /*05f0*/  SHF.L.U32 R48, R48, 0x10, RZ ;  /* 0x0000001030307819 */ /* 0x000fc400000006ff */
[----:B------:R-:W-:Y:S02]  /*0600*/  SHF.L.U32 R10, R53, 0x10, RZ ;  /* 0x00000010350a7819 */ /* 0x000fe400000006ff */
[C-C-:B----4-:R-:W-:Y:S01]  /*0610*/  SHF.R.U64 R52, R56.reuse, 0x8, R57.reuse ;  /* 0x0000000838347819 */ /* 0x150fe20000001239 */
[----:B------:R-:W-:Y:S01]  /*0620*/  FADD.FTZ R53, -R7, R0 ;  /* 0x0000000007357221 */ /* 0x000fe20000010100 */
[----:B------:R-:W-:Y:S01]  /*0630*/  SHF.L.U32 R63, R41, 0x10, RZ ;  /* 0x00000010293f7819 */ /* 0x000fe200000006ff */
[----:B------:R-:W-:Y:S01]  /*0640*/  FADD.FTZ R59, -R7, R8 ;  /* 0x00000008073b7221 */ /* 0x000fe20000010100 */
[----:B------:R-:W-:Y:S01]  /*0650*/  SHF.R.U64 R54, R56, 0x10, R57 ;  /* 0x0000001038367819 */ /* 0x000fe20000001239 */
[----:B------:R-:W-:Y:S01]  /*0660*/  FMUL.FTZ R9, R58, R9 ;  /* 0x000000093a097220 */ /* 0x000fe20000410000 */
[----:B------:R-:W-:Y:S01]  /*0670*/  PRMT R64, R41, 0x7632, R64 ;  /* 0x0000763229407816 */ /* 0x000fe20000000040 */
[----:B------:R-:W-:Y:S01]  /*0680*/  FADD.FTZ R28, R28, R51 ;  /* 0x000000331c1c7221 */ /* 0x000fe20000010000 */
[----:B------:R-:W-:Y:S01]  /*0690*/  SHF.L.U32 R62, R62, 0x10, RZ ;  /* 0x000000103e3e7819 */ /* 0x000fe200000006ff */
[-C--:B------:R-:W-:Y:S01]  /*06a0*/  FFMA.FTZ R16, R3, R51.reuse, R16 ;  /* 0x0000003303107223 */ /* 0x080fe20000010010 */
[----:B------:R-:W-:Y:S01]  /*06b0*/  PRMT R66, R42, 0x7632, R66 ;  /* 0x000076322a427816 */ /* 0x000fe20000000042 */
[----:B------:R-:W-:Y:S01]  /*06c0*/  FMUL.FTZ R8, R36, R51 ;  /* 0x0000003324087220 */ /* 0x000fe20000410000 */
[----:B------:R-:W-:Y:S01]  /*06d0*/  SHF.L.U32 R65, R42, 0x10, RZ ;  /* 0x000000102a417819 */ /* 0x000fe200000006ff */
[C---:B------:R-:W-:Y:S01]  /*06e0*/  FADD.FTZ R61, -R7.reuse, R48 ;  /* 0x00000030073d7221 */ /* 0x040fe20000010100 */
[----:B------:R-:W-:Y:S01]  /*06f0*/  SHF.R.U64 R41, R56, 0x18, R57 ;  /* 0x0000001838297819 */ /* 0x000fe20000001239 */
[----:B------:R-:W-:Y:S01]  /*0700*/  FADD.FTZ R7, -R7, R10 ;  /* 0x0000000a07077221 */ /* 0x000fe20000010100 */
[----:B------:R-:W-:-:S02]  /*0710*/  PRMT R42, R43, 0x7632, R42 ;  /* 0x000076322b2a7816 */ /* 0x000fc4000000002a */
[----:B------:R-:W-:Y:S01]  /*0720*/  PRMT R51, R52, 0x7610, R51 ;  /* 0x0000761034337816 */ /* 0x000fe20000000033 */
[----:B------:R-:W-:Y:S01]  /*0730*/  FADD.FTZ R30, R30, R63 ;  /* 0x0000003f1e1e7221 */ /* 0x000fe20000010000 */
[----:B------:R-:W-:Y:S01]  /*0740*/  SHF.L.U32 R43, R43, 0x10, RZ ;  /* 0x000000102b2b7819 */ /* 0x000fe200000006ff */
[-C--:B------:R-:W-:Y:S01]  /*0750*/  FFMA.FTZ R18, R9, R63.reuse, R18 ;  /* 0x0000003f09127223 */ /* 0x080fe20000010012 */
[----:B------:R-:W-:Y:S01]  /*0760*/  PRMT R52, R54, 0x7610, R52 ;  /* 0x0000761036347816 */ /* 0x000fe20000000034 */
[----:B------:R-:W-:Y:S01]  /*0770*/  FMUL.FTZ R10, R38, R63 ;  /* 0x0000003f260a7220 */ /* 0x000fe20000410000 */
[C---:B------:R-:W-:Y:S01]  /*0780*/  FMUL.FTZ R49, R58.reuse, R49 ;  /* 0x000000313a317220 */ /* 0x040fe20000410000 */
[----:B------:R-:W-:Y:S01]  /*0790*/  FMUL.FTZ R54, R58, R53 ;  /* 0x000000353a367220 */ /* 0x000fe20000410000 */
[----:B------:R-:W-:Y:S01]  /*07a0*/  PRMT R53, R41, 0x7610, R53 ;  /* 0x0000761029357816 */ /* 0x000fe20000000035 */
[----:B------:R-:W-:Y:S01]  /*07b0*/  FMUL.FTZ R63, R37, R62 ;  /* 0x0000003e253f7220 */ /* 0x000fe20000410000 */
[----:B------:R-:W-:Y:S01]  /*07c0*/  FADD.FTZ R70, RZ, R8 ;  /* 0x00000008ff467221 */ /* 0x000fe20000010000 */
[----:B------:R-:W-:Y:S01]  /*07d0*/  FFMA.FTZ R41, R3, R8, RZ ;  /* 0x0000000803297223 */ /* 0x000fe200000100ff */
[----:B------:R-:W-:Y:S01]  /*07e0*/  FADD.FTZ R26, R26, R43 ;  /* 0x0000002b1a1a7221 */ /* 0x000fe20000010000 */
[-C--:B------:R-:W-:Y:S01]  /*07f0*/  FFMA.FTZ R22, R49, R43.reuse, R22 ;  /* 0x0000002b31167223 */ /* 0x080fe20000010016 */
[----:B------:R-:W-:Y:S01]  /*0800*/  FMUL.FTZ R50, R34, R43 ;  /* 0x0000002b22327220 */ /* 0x000fe20000410000 */
[----:B------:R-:W-:Y:S01]  /*0810*/  SHF.L.U32 R64, R64, 0x10, RZ ;  /* 0x0000001040407819 */ /* 0x000fe200000006ff */
        /* <DEDUP_REMOVED lines=12> */
[----:B------:R-:W-:Y:S01]  /*08e0*/  SHF.L.U32 R66, R66, 0x10, RZ ;  /* 0x0000001042427819 */ /* 0x000fe200000006ff */
[----:B------:R-:W-:Y:S01]  /*08f0*/  FADD.FTZ R31, R31, R64 ;  /* 0x000000401f1f7221 */ /* 0x000fe20000010000 */
[----:B------:R-:W-:Y:S01]  /*0900*/  FADD.FTZ R43, R72, R65 ;  /* 0x00000041482b7221 */ /* 0x000fe20000010000 */
[C---:B------:R-:W-:Y:S01]  /*0910*/  FFMA.FTZ R70, R62.reuse, R65, R41 ;  /* 0x000000413e467223 */ /* 0x040fe20000010029 */
[----:B------:R-:W-:Y:S01]  /*0920*/  FFMA.FTZ R19, R62, R64, R19 ;  /* 0x000000403e137223 */ /* 0x000fe20000010013 */
[----:B------:R-:W-:Y:S01]  /*0930*/  FMUL.FTZ R64, R58, R59 ;  /* 0x0000003b3a407220 */ /* 0x000fe20000410000 */
[----:B------:R-:W-:Y:S01]  /*0940*/  FMUL.FTZ R67, R33, R66 ;  /* 0x0000004221437220 */ /* 0x000fe20000410000 */
[----:B------:R-:W-:Y:S01]  /*0950*/  FADD.FTZ R72, R43, R48 ;  /* 0x000000302b487221 */ /* 0x000fe20000010000 */
[----:B------:R-:W-:Y:S01]  /*0960*/  FFMA.FTZ R41, R11, R48, R70 ;  /* 0x000000300b297223 */ /* 0x000fe20000010046 */
[----:B------:R-:W-:Y:S01]  /*0970*/  SHF.L.U32 R42, R42, 0x10, RZ ;  /* 0x000000102a2a7819 */ /* 0x000fe200000006ff */
[----:B------:R-:W-:Y:S01]  /*0980*/  FADD.FTZ R25, R25, R66 ;  /* 0x0000004219197221 */ /* 0x000fe20000010000 */
[----:B------:R-:W-:Y:S01]  /*0990*/  FFMA.FTZ R21, R64, R66, R21 ;  /* 0x0000004240157223 */ /* 0x000fe20000010015 */
[----:B------:R-:W-:Y:S01]  /*09a0*/  FMUL.FTZ R66, R58, R7 ;  /* 0x000000073a427220 */ /* 0x000fe20000410000 */
[----:B------:R-:W-:Y:S01]  /*09b0*/  FADD.FTZ R7, R72, R67 ;  /* 0x0000004348077221 */ /* 0x000fe20000010000 */
[----:B------:R-:W-:Y:S01]  /*09c0*/  FFMA.FTZ R70, R64, R67, R41 ;  /* 0x0000004340467223 */ /* 0x000fe20000010029 */
[----:B------:R-:W-:Y:S01]  /*09d0*/  FADD.FTZ R27, R27, R42 ;  /* 0x0000002a1b1b7221 */ /* 0x000fe20000010000 */
[-C--:B------:R-:W-:Y:S01]  /*09e0*/  FFMA.FTZ R23, R66, R42.reuse, R23 ;  /* 0x0000002a42177223 */ /* 0x080fe20000010017 */
[----:B------:R-:W-:Y:S01]  /*09f0*/  FMUL.FTZ R69, R35, R42 ;  /* 0x0000002a23457220 */ /* 0x000fe20000410000 */
[--C-:B------:R-:W-:Y:S01]  /*0a00*/  SHF.R.U32.HI R40, RZ, 0x10, R57.reuse ;  /* 0x00000010ff287819 */ /* 0x100fe20000011639 */
[----:B------:R-:W-:Y:S01]  /*0a10*/  FADD.FTZ R42, R7, R50 ;  /* 0x00000032072a7221 */ /* 0x000fe20000010000 */
[----:B------:R-:W-:Y:S01]  /*0a20*/  FFMA.FTZ R41, R49, R50, R70 ;  /* 0x0000003231297223 */ /* 0x000fe20000010046 */
[----:B------:R-:W-:-:S02]  /*0a30*/  SHF.R.U32.HI R55, RZ, 0x8, R57 ;  /* 0x00000008ff377819 */ /* 0x000fc40000011639 */
[----:B------:R-:W-:Y:S01]  /*0a40*/  SHF.R.U32.HI R0, RZ, 0x18, R57 ;  /* 0x00000018ff007819 */ /* 0x000fe20000011639 */
[----:B------:R-:W-:Y:S01]  /*0a50*/  FADD.FTZ R61, R42, R69 ;  /* 0x000000452a3d7221 */ /* 0x000fe20000010000 */
[----:B------:R-:W-:Y:S01]  /*0a60*/  PRMT R7, R40, 0x7610, R7 ;  /* 0x0000761028077816 */ /* 0x000fe20000000007 */
[----:B------:R-:W-:-:S07]  /*0a70*/  FFMA.FTZ R70, R66, R69, R41 ;  /* 0x0000004542467223 */ /* 0x000fce0000010029 */
.L_x_1411:
[----:B------:R-:W-:Y:S05]  /*0a80*/  BSYNC.RECONVERGENT B1 ;  /* 0x0000000000017941 */ /* 0x000fea0003800200 */
.L_x_1410:
        /* <DEDUP_REMOVED lines=20> */
.L_x_1431:
        /* <DEDUP_REMOVED lines=27> */
[C---:B-----5:R-:W-:Y:S01]  /*0d80*/  FMUL.FTZ R61, R58.reuse, R61 ;  /* 0x0000003d3a3d7220 */ /* 0x060fe20000410000 */
[----:B------:R-:W-:Y:S01]  /*0d90*/  FADD.FTZ R77, R65, -R72 ;  /* 0x80000048414d7221 */ /* 0x000fe20000010000 */
[----:B------:R-:W-:Y:S01]  /*0da0*/  FMUL.FTZ R40, R58, R40 ;  /* 0x000000283a287220 */ /* 0x000fe20000410000 */
[----:B------:R-:W-:Y:S01]  /*0db0*/  FADD.FTZ R43, R48, -R43 ;  /* 0x8000002b302b7221 */ /* 0x000fe20000010000 */
[----:B------:R-:W-:Y:S01]  /*0dc0*/  FADD.FTZ R59, R8, -R59 ;  /* 0x8000003b083b7221 */ /* 0x000fe20000010000 */
[-C--:B------:R-:W-:Y:S01]  /*0dd0*/  FMUL.FTZ R61, R61, R60.reuse ;  /* 0x0000003c3d3d7220 */ /* 0x080fe20000410000 */
[-C--:B------:R-:W-:Y:S01]  /*0de0*/  FMUL.FTZ R40, R40, R60.reuse ;  /* 0x0000003c28287220 */ /* 0x080fe20000410000 */
[----:B------:R-:W-:Y:S01]  /*0df0*/  FMUL.FTZ R41, R58, R41 ;  /* 0x000000293a297220 */ /* 0x000fe20000410000 */
[----:B------:R-:W-:Y:S01]  /*0e00*/  LOP3.LUT P2, RZ, R0, 0xff, RZ, 0xc0, !PT ;  /* 0x000000ff00ff7812 */ /* 0x000fe2000784c0ff */
[----:B------:R-:W-:Y:S01]  /*0e10*/  FMUL.FTZ R73, R58, R73 ;  /* 0x000000493a497220 */ /* 0x000fe20000410000 */
[----:B------:R-:W-:Y:S01]  /*0e20*/  FMUL.FTZ R42, R40, UR15 ;  /* 0x0000000f282a7c20 */ /* 0x000fe20008410000 */
[C---:B------:R-:W-:Y:S01]  /*0e30*/  FMUL.FTZ R75, R58.reuse, R75 ;  /* 0x0000004b3a4b7220 */ /* 0x040fe20000410000 */
[C---:B------:R-:W-:Y:S01]  /*0e40*/  FMUL.FTZ R77, R58.reuse, R77 ;  /* 0x0000004d3a4d7220 */ /* 0x040fe20000410000 */
[C---:B------:R-:W-:Y:S01]  /*0e50*/  FMUL.FTZ R43, R58.reuse, R43 ;  /* 0x0000002b3a2b7220 */ /* 0x040fe20000410000 */
[----:B------:R-:W-:Y:S01]  /*0e60*/  FMUL.FTZ R59, R58, R59 ;  /* 0x0000003b3a3b7220 */ /* 0x000fe20000410000 */
[----:B------:R-:W-:Y:S01]  /*0e70*/  FMUL.FTZ R61, R61, UR15 ;  /* 0x0000000f3d3d7c20 */ /* 0x000fe20008410000 */
[----:B------:R-:W-:Y:S01]  /*0e80*/  LOP3.LUT P1, RZ, R7, 0xff, RZ, 0xc0, !PT ;  /* 0x000000ff07ff7812 */ /* 0x000fe2000782c0ff */
[-C--:B------:R-:W-:Y:S01]  /*0e90*/  FMUL.FTZ R41, R41, R60.reuse ;  /* 0x0000003c29297220 */ /* 0x080fe20000410000 */
[----:B------:R-:W-:Y:S01]  /*0ea0*/  FSEL R58, R42, RZ, P2 ;  /* 0x000000ff2a3a7208 */ /* 0x000fe20001000000 */
[-C--:B------:R-:W-:Y:S01]  /*0eb0*/  FMUL.FTZ R40, R73, R60.reuse ;  /* 0x0000003c49287220 */ /* 0x080fe20000410000 */
[-C--:B------:R-:W-:Y:S01]  /*0ec0*/  FMUL.FTZ R75, R75, R60.reuse ;  /* 0x0000003c4b4b7220 */ /* 0x080fe20000410000 */
[-C--:B------:R-:W-:Y:S01]  /*0ed0*/  FMUL.FTZ R77, R77, R60.reuse ;  /* 0x0000003c4d4d7220 */ /* 0x080fe20000410000 */
[-C--:B------:R-:W-:Y:S01]  /*0ee0*/  FMUL.FTZ R42, R43, R60.reuse ;  /* 0x0000003c2b2a7220 */ /* 0x080fe20000410000 */
[----:B------:R-:W-:Y:S01]  /*0ef0*/  FMUL.FTZ R59, R59, R60 ;  /* 0x0000003c3b3b7220 */ /* 0x000fe20000410000 */
[----:B------:R-:W-:Y:S01]  /*0f00*/  FSEL R61, R61, RZ, P1 ;  /* 0x000000ff3d3d7208 */ /* 0x000fe20000800000 */
[----:B------:R-:W-:Y:S01]  /*0f10*/  FMUL.FTZ R41, R41, UR15 ;  /* 0x0000000f29297c20 */ /* 0x000fe20008410000 */
[----:B------:R-:W-:Y:S01]  /*0f20*/  LOP3.LUT P6, RZ, R55, 0xff, RZ, 0xc0, !PT ;  /* 0x000000ff37ff7812 */ /* 0x000fe200078cc0ff */
        /* <DEDUP_REMOVED lines=9> */
[----:B------:R-:W-:Y:S02]  /*0fc0*/  LOP3.LUT P2, RZ, R51, 0xff, RZ, 0xc0, !PT ;  /* 0x000000ff33ff7812 */ /* 0x000fe4000784c0ff */
[----:B------:R-:W-:Y:S02]  /*0fd0*/  F2FP.BF16.F32.PACK_AB R43, R58, R61 ;  /* 0x0000003d3a2b723e */ /* 0x000fe400000010ff */
[----:B------:R-:W-:-:S02]  /*0fe0*/  FSEL R61, R41, RZ, P6 ;  /* 0x000000ff293d7208 */ /* 0x000fc40003000000 */
[----:B------:R-:W-:Y:S02]  /*0ff0*/  FSEL R42, R42, RZ, P5 ;  /* 0x000000ff2a2a7208 */ /* 0x000fe40002800000 */
[----:B------:R-:W-:Y:S02]  /*1000*/  FSEL R41, R75, RZ, P3 ;  /* 0x000000ff4b297208 */ /* 0x000fe40001800000 */
[----:B------:R-:W-:Y:S02]  /*1010*/  FSEL R58, R77, RZ, P4 ;  /* 0x000000ff4d3a7208 */ /* 0x000fe40002000000 */
[----:B------:R-:W-:Y:S02]  /*1020*/  FSEL R59, R59, RZ, P1 ;  /* 0x000000ff3b3b7208 */ /* 0x000fe40000800000 */
[----:B------:R-:W-:Y:S02]  /*1030*/  FSEL R40, R40, RZ, P2 ;  /* 0x000000ff28287208 */ /* 0x000fe40001000000 */
[----:B------:R-:W-:-:S02]  /*1040*/  F2FP.BF16.F32.PACK_AB R42, R61, R42 ;  /* 0x0000002a3d2a723e */ /* 0x000fc400000010ff */
[----:B------:R-:W-:Y:S02]  /*1050*/  F2FP.BF16.F32.PACK_AB R41, R58, R41 ;  /* 0x000000293a29723e */ /* 0x000fe400000010ff */
[----:B------:R-:W-:Y:S01]  /*1060*/  F2FP.BF16.F32.PACK_AB R40, R40, R59 ;  /* 0x0000003b2828723e */ /* 0x000fe200000010ff */
[----:B------:R-:W-:Y:S06]  /*1070*/  BRA `(.L_x_1417) ;  /* 0x0000000c00647947 */ /* 0x000fec0003800000 */
.L_x_1416:
[-CC-:B------:R-:W-:Y:S01]  /*1080*/  FFMA.FTZ R47, R11, R41.reuse, R40.reuse ;  /* 0x000000290b2f7223 */ /* 0x180fe20000010028 */
[-CC-:B------:R-:W-:Y:S01]  /*1090*/  FFMA.FTZ R46, R64, R41.reuse, R40.reuse ;  /* 0x00000029402e7223 */ /* 0x180fe20000010028 */
[-CC-:B------:R-:W-:Y:S01]  /*10a0*/  FFMA.FTZ R45, R9, R41.reuse, R40.reuse ;  /* 0x00000029092d7223 */ /* 0x180fe20000010028 */
[-C--:B------:R-:W-:Y:S01]  /*10b0*/  FFMA.FTZ R44, R62, R41.reuse, R40 ;  /* 0x000000293e2c7223 */ /* 0x080fe20000010028 */
[----:B------:R-:W-:Y:S01]  /*10c0*/  FADD.FTZ R59, R48, -R47 ;  /* 0x8000002f303b7221 */ /* 0x000fe20000010000 */
[----:B0-----:R-:W-:Y:S01]  /*10d0*/  FADD.FTZ R61, R67, -R46 ;  /* 0x8000002e433d7221 */ /* 0x001fe20000010000 */
[-CC-:B------:R-:W-:Y:S01]  /*10e0*/  FFMA.FTZ R42, R54, R41.reuse, R40.reuse ;  /* 0x00000029362a7223 */ /* 0x180fe20000010028 */
[-CC-:B------:R-:W-:Y:S01]  /*10f0*/  FFMA.FTZ R73, R49, R41.reuse, R40.reuse ;  /* 0x0000002931497223 */ /* 0x180fe20000010028 */
[--C-:B------:R-:W-:Y:S01]  /*1100*/  FFMA.FTZ R43, R3, R41, R40.reuse ;  /* 0x00000029032b7223 */ /* 0x100fe20000010028 */
[C---:B-----5:R-:W-:Y:S01]  /*1110*/  FMUL.FTZ R59, R58.reuse, R59 ;  /* 0x0000003b3a3b7220 */ /* 0x060fe20000410000 */
[----:B------:R-:W-:Y:S01]  /*1120*/  FMUL.FTZ R61, R58, R61 ;  /* 0x0000003d3a3d7220 */ /* 0x000fe20000410000 */
[----:B------:R-:W-:Y:S01]  /*1130*/  FFMA.FTZ R40, R66, R41, R40 ;  /* 0x0000002942287223 */ /* 0x000fe20000010028 */
[----:B------:R-:W-:Y:S01]  /*1140*/  FADD.FTZ R45, R10, -R45 ;  /* 0x8000002d0a2d7221 */ /* 0x000fe20000010000 */
[----:B------:R-:W-:Y:S01]  /*1150*/  FADD.FTZ R47, R65, -R44 ;  /* 0x8000002c412f7221 */ /* 0x000fe20000010000 */
[----:B------:R-:W-:Y:S01]  /*1160*/  FADD.FTZ R41, R63, -R42 ;  /* 0x8000002a3f297221 */ /* 0x000fe20000010000 */
[----:B------:R-:W-:Y:S01]  /*1170*/  FADD.FTZ R73, R50, -R73 ;  /* 0x8000004932497221 */ /* 0x000fe20000010000 */
[----:B------:R-:W-:Y:S01]  /*1180*/  FADD.FTZ R43, R8, -R43 ;  /* 0x8000002b082b7221 */ /* 0x000fe20000010000 */
[----:B------:R-:W-:Y:S01]  /*1190*/  FADD.FTZ R75, R69, -R40 ;  /* 0x80000028454b7221 */ /* 0x000fe20000010000 */
[C---:B------:R-:W-:Y:S01]  /*11a0*/  F2FP.BF16.F32.PACK_AB R46, R61.reuse, R59 ;  /* 0x0000003b3d2e723e */ /* 0x040fe200000010ff */
[-C--:B------:R-:W-:Y:S01]  /*11b0*/  FMUL.FTZ R61, R61, R60.reuse ;  /* 0x0000003c3d3d7220 */ /* 0x080fe20000410000 */
[C---:B------:R-:W-:Y:S01]  /*11c0*/  FMUL.FTZ R45, R58.reuse, R45 ;  /* 0x0000002d3a2d7220 */ /* 0x040fe20000410000 */
[C---:B------:R-:W-:Y:S01]  /*11d0*/  FMUL.FTZ R42, R58.reuse, R47 ;  /* 0x0000002f3a2a7220 */ /* 0x040fe20000410000 */
[C---:B------:R-:W-:Y:S01]  /*11e0*/  FMUL.FTZ R41, R58.reuse, R41 ;  /* 0x000000293a297220 */ /* 0x040fe20000410000 */
[C---:B------:R-:W-:Y:S01]  /*11f0*/  FMUL.FTZ R47, R58.reuse, R73 ;  /* 0x000000493a2f7220 */ /* 0x040fe20000410000 */
[C---:B------:R-:W-:Y:S01]  /*1200*/  FMUL.FTZ R44, R58.reuse, R43 ;  /* 0x0000002b3a2c7220 */ /* 0x040fe20000410000 */
[----:B------:R-:W-:Y:S01]  /*1210*/  FMUL.FTZ R75, R58, R75 ;  /* 0x0000004b3a4b7220 */ /* 0x000fe20000410000 */
[-C--:B------:R-:W-:Y:S01]  /*1220*/  FMUL.FTZ R58, R59, R60.reuse ;  /* 0x0000003c3b3a7220 */ /* 0x080fe20000410000 */
[----:B------:R-:W-:Y:S01]  /*1230*/  FMUL.FTZ R61, R61, UR15 ;  /* 0x0000000f3d3d7c20 */ /* 0x000fe20008410000 */
[----:B------:R-:W-:Y:S01]  /*1240*/  LOP3.LUT P2, RZ, R55, 0xff, RZ, 0xc0, !PT ;  /* 0x000000ff37ff7812 */ /* 0x000fe2000784c0ff */
[-C--:B------:R-:W-:Y:S01]  /*1250*/  FMUL.FTZ R40, R45, R60.reuse ;  /* 0x0000003c2d287220 */ /* 0x080fe20000410000 */
[C---:B------:R-:W-:Y:S01]  /*1260*/  F2FP.BF16.F32.PACK_AB R45, R42.reuse, R45 ;  /* 0x0000002d2a2d723e */ /* 0x040fe200000010ff */
[-C--:B------:R-:W-:Y:S01]  /*1270*/  FMUL.FTZ R43, R42, R60.reuse ;  /* 0x0000003c2a2b7220 */ /* 0x080fe20000410000 */
[----:B------:R-:W-:Y:S01]  /*1280*/  FMUL.FTZ R42, R58, UR15 ;  /* 0x0000000f3a2a7c20 */ /* 0x000fe20008410000 */
[-C--:B------:R-:W-:Y:S01]  /*1290*/  FMUL.FTZ R58, R47, R60.reuse ;  /* 0x0000003c2f3a7220 */ /* 0x080fe20000410000 */
[----:B------:R-:W-:Y:S01]  /*12a0*/  FSEL R73, R61, RZ, P2 ;  /* 0x000000ff3d497208 */ /* 0x000fe20001000000 */
[-C--:B------:R-:W-:Y:S01]  /*12b0*/  FMUL.FTZ R59, R75, R60.reuse ;  /* 0x0000003c4b3b7220 */ /* 0x080fe20000410000 */
[-C--:B------:R-:W-:Y:S01]  /*12c0*/  FMUL.FTZ R61, R44, R60.reuse ;  /* 0x0000003c2c3d7220 */ /* 0x080fe20000410000 */
[----:B------:R-:W-:Y:S01]  /*12d0*/  LOP3.LUT P1, RZ, R57, 0xff, RZ, 0xc0, !PT ;  /* 0x000000ff39ff7812 */ /* 0x000fe2000782c0ff */
[----:B------:R-:W-:Y:S01]  /*12e0*/  FMUL.FTZ R60, R41, R60 ;  /* 0x0000003c293c7220 */ /* 0x000fe20000410000 */
[----:B------:R-:W-:Y:S01]  /*12f0*/  FMUL.FTZ R43, R43, UR15 ;  /* 0x0000000f2b2b7c20 */ /* 0x000fe20008410000 */
[----:B------:R-:W-:Y:S01]  /*1300*/  LOP3.LUT P4, RZ, R53, 0xff, RZ, 0xc0, !PT ;  /* 0x000000ff35ff7812 */ /* 0x000fe2000788c0ff */
[----:B------:R-:W-:Y:S01]  /*1310*/  FMUL.FTZ R70, R58, UR15 ;  /* 0x0000000f3a467c20 */ /* 0x000fe20008410000 */
[----:B------:R-:W-:Y:S01]  /*1320*/  LOP3.LUT P5, RZ, R7, 0xff, RZ, 0xc0, !PT ;  /* 0x000000ff07ff7812 */ /* 0x000fe200078ac0ff */
[----:B------:R-:W-:Y:S01]  /*1330*/  FMUL.FTZ R40, R40, UR15 ;  /* 0x0000000f28287c20 */ /* 0x000fe20008410000 */
        /* <DEDUP_REMOVED lines=8> */
[----:B------:R-:W-:Y:S02]  /*13c0*/  FSEL R58, R43, RZ, P4 ;  /* 0x000000ff2b3a7208 */ /* 0x000fe40002000000 */
[----:B------:R-:W-:Y:S02]  /*13d0*/  F2FP.BF16.F32.PACK_AB R44, R41, R44 ;  /* 0x0000002c292c723e */ /* 0x000fe400000010ff */
        /* <DEDUP_REMOVED lines=8> */
[----:B------:R-:W-:Y:S02]  /*1460*/  F2FP.BF16.F32.PACK_AB R43, R70, R43 ;  /* 0x0000002b462b723e */ /* 0x000fe400000010ff */
[----:B------:R-:W-:Y:S01]  /*1470*/  F2FP.BF16.F32.PACK_AB R40, R59, R40 ;  /* 0x000000283b28723e */ /* 0x000fe200000010ff */
[----:B------:R-:W-:Y:S06]  /*1480*/  BRA `(.L_x_1417) ;  /* 0x0000000800607947 */ /* 0x000fec0003800000 */
.L_x_1415:
[----:B------:R-:W-:-:S04]  /*1490*/  UISETP.NE.U32.AND UP0, UPT, UR4, URZ, UPT ;  /* 0x000000ff0400728c */ /* 0x000fc8000bf05070 */
[----:B------:R-:W-:-:S09]  /*14a0*/  UISETP.NE.AND.EX UP0, UPT, UR5, URZ, UPT, UP0 ;  /* 0x000000ff0500728c */ /* 0x000fd2000bf05300 */
[----:B------:R-:W-:Y:S05]  /*14b0*/  BRA.U UP0, `(.L_x_1418) ;  /* 0x0000000500247547 */ /* 0x000fea000b800000 */
[-C--:B0-----:R-:W-:Y:S01]  /*14c0*/  FFMA.FTZ R61, R3, R41.reuse, R40 ;  /* 0x00000029033d7223 */ /* 0x081fe20000010028 */
[----:B------:R-:W-:Y:S01]  /*14d0*/  PRMT R42, R12, 0x7632, R42 ;  /* 0x000076320c2a7816 */ /* 0x000fe2000000002a */
[-C--:B------:R-:W-:Y:S01]  /*14e0*/  FFMA.FTZ R70, R54, R41.reuse, R40 ;  /* 0x0000002936467223 */ /* 0x080fe20000010028 */
[----:B------:R-:W-:Y:S01]  /*14f0*/  SHF.L.U32 R77, R12, 0x10, RZ ;  /* 0x000000100c4d7819 */ /* 0x000fe200000006ff */
[----:B------:R-:W-:Y:S01]  /*1500*/  FADD.FTZ R61, R8, -R61 ;  /* 0x8000003d083d7221 */ /* 0x000fe20000010000 */
[----:B------:R-:W-:Y:S01]  /*1510*/  SHF.L.U32 R59, R42, 0x10, RZ ;  /* 0x000000102a3b7819 */ /* 0x000fe200000006ff */
[----:B------:R-:W-:Y:S01]  /*1520*/  FADD.FTZ R70, R63, -R70 ;  /* 0x800000463f467221 */ /* 0x000fe20000010000 */
[--C-:B------:R-:W-:Y:S01]  /*1530*/  FFMA.FTZ R73, R11, R41, R40.reuse ;  /* 0x000000290b497223 */ /* 0x100fe20000010028 */
[C---:B-----5:R-:W-:Y:S01]  /*1540*/  FFMA.FTZ R77, R58.reuse, R61, R77 ;  /* 0x0000003d3a4d7223 */ /* 0x060fe2000001004d */
[-CC-:B------:R-:W-:Y:S01]  /*1550*/  FFMA.FTZ R61, R9, R41.reuse, R40.reuse ;  /* 0x00000029093d7223 */ /* 0x180fe20000010028 */
[----:B------:R-:W-:Y:S01]  /*1560*/  FFMA.FTZ R59, R58, R70, R59 ;  /* 0x000000463a3b7223 */ /* 0x000fe2000001003b */
[----:B------:R-:W-:Y:S01]  /*1570*/  FADD.FTZ R70, R48, -R73 ;  /* 0x8000004930467221 */ /* 0x000fe20000010000 */
[C---:B------:R-:W-:Y:S01]  /*1580*/  SHF.L.U32 R73, R13.reuse, 0x10, RZ ;  /* 0x000000100d497819 */ /* 0x040fe200000006ff */
[----:B------:R-:W-:Y:S01]  /*1590*/  FADD.FTZ R42, R10, -R61 ;  /* 0x8000003d0a2a7221 */ /* 0x000fe20000010000 */
[----:B------:R-:W-:Y:S01]  /*15a0*/  SHF.L.U32 R61, R14, 0x10, RZ ;  /* 0x000000100e3d7819 */ /* 0x000fe200000006ff */
[-C--:B------:R-:W-:Y:S01]  /*15b0*/  FFMA.FTZ R72, R62, R41.reuse, R40 ;  /* 0x000000293e487223 */ /* 0x080fe20000010028 */
[----:B------:R-:W-:Y:S01]  /*15c0*/  PRMT R43, R13, 0x7632, R43 ;  /* 0x000076320d2b7816 */ /* 0x000fe2000000002b */
[----:B------:R-:W-:Y:S01]  /*15d0*/  FFMA.FTZ R73, R58, R42, R73 ;  /* 0x0000002a3a497223 */ /* 0x000fe20000010049 */
[----:B------:R-:W-:Y:S01]  /*15e0*/  PRMT R42, R14, 0x7632, R42 ;  /* 0x000076320e2a7816 */ /* 0x000fe2000000002a */
[----:B------:R-:W-:Y:S01]  /*15f0*/  FFMA.FTZ R61, R58, R70, R61 ;  /* 0x000000463a3d7223 */ /* 0x000fe2000001003d */
[-C--:B------:R-:W-:Y:S01]  /*1600*/  FFMA.FTZ R70, R64, R41.reuse, R40 ;  /* 0x0000002940467223 */ /* 0x080fe20000010028 */
[----:B------:R-:W-:Y:S01]  /*1610*/  SHF.L.U32 R43, R43, 0x10, RZ ;  /* 0x000000102b2b7819 */ /* 0x000fe200000006ff */
[----:B------:R-:W-:Y:S01]  /*1620*/  FADD.FTZ R72, R65, -R72 ;  /* 0x8000004841487221 */ /* 0x000fe20000010000 */
[----:B------:R-:W-:Y:S01]  /*1630*/  SHF.L.U32 R75, R42, 0x10, RZ ;  /* 0x000000102a4b7819 */ /* 0x000fe200000006ff */
[----:B------:R-:W-:Y:S01]  /*1640*/  FADD.FTZ R70, R67, -R70 ;  /* 0x8000004643467221 */ /* 0x000fe20000010000 */
[-CC-:B------:R-:W-:Y:S01]  /*1650*/  FFMA.FTZ R42, R49, R41.reuse, R40.reuse ;  /* 0x00000029312a7223 */ /* 0x180fe20000010028 */
[C---:B------:R-:W-:Y:S01]  /*1660*/  FFMA.FTZ R43, R58.reuse, R72, R43 ;  /* 0x000000483a2b7223 */ /* 0x040fe2000001002b */
[----:B------:R-:W-:Y:S01]  /*1670*/  LOP3.LUT P1, RZ, R7, 0xff, RZ, 0xc0, !PT ;  /* 0x000000ff07ff7812 */ /* 0x000fe2000782c0ff */
[----:B------:R-:W-:Y:S01]  /*1680*/  FFMA.FTZ R75, R58, R70, R75 ;  /* 0x000000463a4b7223 */ /* 0x000fe2000001004b */
[--C-:B------:R-:W-:Y:S01]  /*1690*/  FFMA.FTZ R70, R66, R41, R40.reuse ;  /* 0x0000002942467223 */ /* 0x100fe20000010028 */
[C---:B------:R-:W-:Y:S01]  /*16a0*/  PRMT R40, R15.reuse, 0x7632, R40 ;  /* 0x000076320f287816 */ /* 0x040fe20000000028 */
[----:B------:R-:W-:Y:S01]  /*16b0*/  FADD.FTZ R42, R50, -R42 ;  /* 0x8000002a322a7221 */ /* 0x000fe20000010000 */
[----:B------:R-:W-:Y:S01]  /*16c0*/  SHF.L.U32 R41, R15, 0x10, RZ ;  /* 0x000000100f297819 */ /* 0x000fe200000006ff */
[----:B------:R-:W-:Y:S01]  /*16d0*/  FADD.FTZ R70, R69, -R70 ;  /* 0x8000004645467221 */ /* 0x000fe20000010000 */
[----:B------:R-:W-:Y:S01]  /*16e0*/  SHF.L.U32 R40, R40, 0x10, RZ ;  /* 0x0000001028287819 */ /* 0x000fe200000006ff */
[----:B------:R-:W-:Y:S01]  /*16f0*/  FMUL.FTZ R59, R59, R60 ;  /* 0x0000003c3b3b7220 */ /* 0x000fe20000410000 */
[----:B------:R-:W-:Y:S01]  /*1700*/  LOP3.LUT P2, RZ, R0, 0xff, RZ, 0xc0, !PT ;  /* 0x000000ff00ff7812 */ /* 0x000fe2000784c0ff */
[C---:B------:R-:W-:Y:S01]  /*1710*/  FFMA.FTZ R41, R58.reuse, R42, R41 ;  /* 0x0000002a3a297223 */ /* 0x040fe20000010029 */
[----:B------:R-:W-:Y:S01]  /*1720*/  FMUL.FTZ R73, R73, R60 ;  /* 0x0000003c49497220 */ /* 0x000fe20000410000 */
[----:B------:R-:W-:Y:S01]  /*1730*/  FFMA.FTZ R40, R58, R70, R40 ;  /* 0x000000463a287223 */ /* 0x000fe20000010028 */
[-C--:B------:R-:W-:Y:S01]  /*1740*/  FMUL.FTZ R61, R61, R60.reuse ;  /* 0x0000003c3d3d7220 */ /* 0x080fe20000410000 */
[-C--:B------:R-:W-:Y:S01]  /*1750*/  FMUL.FTZ R41, R41, R60.reuse ;  /* 0x0000003c29297220 */ /* 0x080fe20000410000 */
[-C--:B------:R-:W-:Y:S01]  /*1760*/  FMUL.FTZ R75, R75, R60.reuse ;  /* 0x0000003c4b4b7220 */ /* 0x080fe20000410000 */
[-C--:B------:R-:W-:Y:S01]  /*1770*/  FMUL.FTZ R40, R40, R60.reuse ;  /* 0x0000003c28287220 */ /* 0x080fe20000410000 */
[----:B------:R-:W-:Y:S01]  /*1780*/  FMUL.FTZ R61, R61, UR15 ;  /* 0x0000000f3d3d7c20 */ /* 0x000fe20008410000 */
[----:B------:R-:W-:Y:S01]  /*1790*/  FMUL.FTZ R41, R41, UR15 ;  /* 0x0000000f29297c20 */ /* 0x000fe20008410000 */
[----:B------:R-:W-:Y:S01]  /*17a0*/  FMUL.FTZ R75, R75, UR15 ;  /* 0x0000000f4b4b7c20 */ /* 0x000fe20008410000 */
[----:B------:R-:W-:Y:S01]  /*17b0*/  FMUL.FTZ R58, R40, UR15 ;  /* 0x0000000f283a7c20 */ /* 0x000fe20008410000 */
[-C--:B------:R-:W-:Y:S01]  /*17c0*/  FMUL.FTZ R40, R77, R60.reuse ;  /* 0x0000003c4d287220 */ /* 0x080fe20000410000 */
[----:B------:R-:W-:Y:S01]  /*17d0*/  FMUL.FTZ R73, R73, UR15 ;  /* 0x0000000f49497c20 */ /* 0x000fe20008410000 */
[----:B------:R-:W-:Y:S01]  /*17e0*/  FSEL R42, R41, RZ, P1 ;  /* 0x000000ff292a7208 */ /* 0x000fe20000800000 */
[----:B------:R-:W-:Y:S01]  /*17f0*/  FMUL.FTZ R41, R43, R60 ;  /* 0x0000003c2b297220 */ /* 0x000fe20000410000 */
[----:B------:R-:W-:Y:S01]  /*1800*/  FSEL R77, R58, RZ, P2 ;  /* 0x000000ff3a4d7208 */ /* 0x000fe20001000000 */
[----:B------:R-:W-:Y:S01]  /*1810*/  FMUL.FTZ R40, R40, UR15 ;  /* 0x0000000f28287c20 */ /* 0x000fe20008410000 */
[----:B------:R-:W-:Y:S01]  /*1820*/  FMUL.FTZ R59, R59, UR15 ;  /* 0x0000000f3b3b7c20 */ /* 0x000fe20008410000 */
[----:B------:R-:W-:-:S02]  /*1830*/  LOP3.LUT P5, RZ, R57, 0xff, RZ, 0xc0, !PT ;  /* 0x000000ff39ff7812 */ /* 0x000fc400078ac0ff */
[----:B------:R-:W-:Y:S01]  /*1840*/  F2FP.BF16.F32.PACK_AB R43, R77, R42 ;  /* 0x0000002a4d2b723e */ /* 0x000fe200000010ff */
[----:B------:R-:W-:Y:S01]  /*1850*/  FMUL.FTZ R42, R41, UR15 ;  /* 0x0000000f292a7c20 */ /* 0x000fe20008410000 */
[----:B------:R-:W-:Y:S02]  /*1860*/  LOP3.LUT P6, RZ, R55, 0xff, RZ, 0xc0, !PT ;  /* 0x000000ff37ff7812 */ /* 0x000fe400078cc0ff */
[----:B------:R-:W-:Y:S02]  /*1870*/  LOP3.LUT P3, RZ, R52, 0xff, RZ, 0xc0, !PT ;  /* 0x000000ff34ff7812 */ /* 0x000fe4000786c0ff */
[----:B------:R-:W-:Y:S02]  /*1880*/  LOP3.LUT P4, RZ, R53, 0xff, RZ, 0xc0, !PT ;  /* 0x000000ff35ff7812 */ /* 0x000fe4000788c0ff */
[----:B------:R-:W-:Y:S02]  /*1890*/  LOP3.LUT P1, RZ, R56, 0xff, RZ, 0xc0, !PT ;  /* 0x000000ff38ff7812 */ /* 0x000fe4000782c0ff */
[----:B------:R-:W-:-:S02]  /*18a0*/  LOP3.LUT P2, RZ, R51, 0xff, RZ, 0xc0, !PT ;  /* 0x000000ff33ff7812 */ /* 0x000fc4000784c0ff */
[----:B------:R-:W-:Y:S02]  /*18b0*/  FSEL R61, R61, RZ, P5 ;  /* 0x000000ff3d3d7208 */ /* 0x000fe40002800000 */
[----:B------:R-:W-:Y:S02]  /*18c0*/  FSEL R60, R75, RZ, P6 ;  /* 0x000000ff4b3c7208 */ /* 0x000fe40003000000 */
        /* <DEDUP_REMOVED lines=8> */
.L_x_1418:
[----:B------:R-:W-:Y:S01]  /*1950*/  PRMT R42, R12, 0x7632, R42 ;  /* 0x000076320c2a7816 */ /* 0x000fe2000000002a */
[-CC-:B------:R-:W-:Y:S01]  /*1960*/  FFMA.FTZ R44, R54, R41.reuse, R40.reuse ;  /* 0x00000029362c7223 */ /* 0x180fe20000010028 */
[-CC-:B0-----:R-:W-:Y:S01]  /*1970*/  FFMA.FTZ R61, R3, R41.reuse, R40.reuse ;  /* 0x00000029033d7223 */ /* 0x181fe20000010028 */
[-C--:B------:R-:W-:Y:S01]  /*1980*/  FFMA.FTZ R59, R9, R41.reuse, R40 ;  /* 0x00000029093b7223 */ /* 0x080fe20000010028 */
[----:B------:R-:W-:Y:S01]  /*1990*/  SHF.L.U32 R73, R42, 0x10, RZ ;  /* 0x000000102a497819 */ /* 0x000fe200000006ff */
[----:B------:R-:W-:Y:S01]  /*19a0*/  FADD.FTZ R47, R63, -R44 ;  /* 0x8000002c3f2f7221 */ /* 0x000fe20000010000 */
[----:B------:R-:W-:Y:S01]  /*19b0*/  PRMT R42, R13, 0x7632, R42 ;  /* 0x000076320d2a7816 */ /* 0x000fe2000000002a */
[-CC-:B------:R-:W-:Y:S01]  /*19c0*/  FFMA.FTZ R46, R62, R41.reuse, R40.reuse ;  /* 0x000000293e2e7223 */ /* 0x180fe20000010028 */
[-CC-:B------:R-:W-:Y:S01]  /*19d0*/  FFMA.FTZ R43, R11, R41.reuse, R40.reuse ;  /* 0x000000290b2b7223 */ /* 0x180fe20000010028 */
[-CC-:B------:R-:W-:Y:S01]  /*19e0*/  FFMA.FTZ R70, R64, R41.reuse, R40.reuse ;  /* 0x0000002940467223 */ /* 0x180fe20000010028 */
[-C--:B------:R-:W-:Y:S01]  /*19f0*/  FFMA.FTZ R45, R49, R41.reuse, R40 ;  /* 0x00000029312d7223 */ /* 0x080fe20000010028 */
[----:B------:R-:W-:Y:S01]  /*1a00*/  PRMT R44, R14, 0x7632, R44 ;  /* 0x000076320e2c7816 */ /* 0x000fe2000000002c */
[----:B------:R-:W-:Y:S01]  /*1a10*/  FFMA.FTZ R40, R66, R41, R40 ;  /* 0x0000002942287223 */ /* 0x000fe20000010028 */
[----:B-----5:R-:W-:Y:S01]  /*1a20*/  FFMA.FTZ R41, R58, R47, R73 ;  /* 0x0000002f3a297223 */ /* 0x020fe20000010049 */
[----:B------:R-:W-:Y:S01]  /*1a30*/  SHF.L.U32 R73, R42, 0x10, RZ ;  /* 0x000000102a497819 */ /* 0x000fe200000006ff */
[----:B------:R-:W-:Y:S01]  /*1a40*/  FADD.FTZ R47, R65, -R46 ;  /* 0x8000002e412f7221 */ /* 0x000fe20000010000 */
[----:B------:R-:W-:Y:S01]  /*1a50*/  SHF.L.U32 R44, R44, 0x10, RZ ;  /* 0x000000102c2c7819 */ /* 0x000fe200000006ff */
[----:B------:R-:W-:Y:S01]  /*1a60*/  FADD.FTZ R75, R67, -R70 ;  /* 0x80000046434b7221 */ /* 0x000fe20000010000 */
[----:B------:R-:W-:Y:S01]  /*1a70*/  FADD.FTZ R61, R8, -R61 ;  /* 0x8000003d083d7221 */ /* 0x000fe20000010000 */
[C---:B------:R-:W-:Y:S01]  /*1a80*/  FFMA.FTZ R47, R58.reuse, R47, R73 ;  /* 0x0000002f3a2f7223 */ /* 0x040fe20000010049 */
[----:B------:R-:W-:Y:S01]  /*1a90*/  PRMT R46, R15, 0x7632, R46 ;  /* 0x000076320f2e7816 */ /* 0x000fe2000000002e */
[----:B------:R-:W-:Y:S01]  /*1aa0*/  FFMA.FTZ R73, R58, R75, R44 ;  /* 0x0000004b3a497223 */ /* 0x000fe2000001002c */
[----:B------:R-:W-:Y:S01]  /*1ab0*/  FADD.FTZ R75, R10, -R59 ;  /* 0x8000003b0a4b7221 */ /* 0x000fe20000010000 */
[----:B------:R-:W-:Y:S01]  /*1ac0*/  SHF.L.U32 R59, R12, 0x10, RZ ;  /* 0x000000100c3b7819 */ /* 0x000fe200000006ff */
[----:B------:R-:W-:Y:S01]  /*1ad0*/  FADD.FTZ R43, R48, -R43 ;  /* 0x8000002b302b7221 */ /* 0x000fe20000010000 */
[----:B------:R-:W-:-:S02]  /*1ae0*/  SHF.L.U32 R42, R13, 0x10, RZ ;  /* 0x000000100d2a7819 */ /* 0x000fc400000006ff */
[----:B------:R-:W-:Y:S01]  /*1af0*/  SHF.L.U32 R70, R46, 0x10, RZ ;  /* 0x000000102e467819 */ /* 0x000fe200000006ff */
[----:B------:R-:W-:Y:S01]  /*1b00*/  FFMA.FTZ R44, R58, R61, R59 ;  /* 0x0000003d3a2c7223 */ /* 0x000fe2000001003b */
[----:B------:R-:W-:Y:S01]  /*1b10*/  FADD.FTZ R59, R50, -R45 ;  /* 0x8000002d323b7221 */ /* 0x000fe20000010000 */
[----:B------:R-:W-:Y:S01]  /*1b20*/  SHF.L.U32 R45, R14, 0x10, RZ ;  /* 0x000000100e2d7819 */ /* 0x000fe200000006ff */
[----:B------:R-:W-:Y:S01]  /*1b30*/  FADD.FTZ R61, R69, -R40 ;  /* 0x80000028453d7221 */ /* 0x000fe20000010000 */
[----:B------:R-:W-:Y:S01]  /*1b40*/  SHF.L.U32 R46, R15, 0x10, RZ ;  /* 0x000000100f2e7819 */ /* 0x000fe200000006ff */
[C---:B------:R-:W-:Y:S01]  /*1b50*/  FFMA.FTZ R42, R58.reuse, R75, R42 ;  /* 0x0000004b3a2a7223 */ /* 0x040fe2000001002a */
[----:B------:R-:W-:Y:S01]  /*1b60*/  LOP3.LUT P1, RZ, R57, 0xff, RZ, 0xc0, !PT ;  /* 0x000000ff39ff7812 */ /* 0x000fe2000782c0ff */
[C---:B------:R-:W-:Y:S01]  /*1b70*/  FFMA.FTZ R43, R58.reuse, R43, R45 ;  /* 0x0000002b3a2b7223 */ /* 0x040fe2000001002d */
[C---:B------:R-:W-:Y:S01]  /*1b80*/  FFMA.FTZ R61, R58.reuse, R61, R70 ;  /* 0x0000003d3a3d7223 */ /* 0x040fe20000010046 */
[----:B------:R-:W-:Y:S01]  /*1b90*/  FFMA.FTZ R59, R58, R59, R46 ;  /* 0x0000003b3a3b7223 */ /* 0x000fe2000001002e */
[-C--:B------:R-:W-:Y:S01]  /*1ba0*/  FMUL.FTZ R40, R42, R60.reuse ;  /* 0x0000003c2a287220 */ /* 0x080fe20000410000 */
[-C--:B------:R-:W-:Y:S01]  /*1bb0*/  FMUL.FTZ R58, R43, R60.reuse ;  /* 0x0000003c2b3a7220 */ /* 0x080fe20000410000 */
[C---:B------:R-:W-:Y:S01]  /*1bc0*/  F2FP.BF16.F32.PACK_AB R46, R73.reuse, R43 ;  /* 0x0000002b492e723e */ /* 0x040fe200000010ff */
[----:B------:R-:W-:Y:S01]  /*1bd0*/  FMUL.FTZ R73, R73, R60 ;  /* 0x0000003c49497220 */ /* 0x000fe20000410000 */
[C---:B------:R-:W-:Y:S01]  /*1be0*/  F2FP.BF16.F32.PACK_AB R45, R47.reuse, R42 ;  /* 0x0000002a2f2d723e */ /* 0x040fe200000010ff */
[-C--:B------:R-:W-:Y:S01]  /*1bf0*/  FMUL.FTZ R43, R47, R60.reuse ;  /* 0x0000003c2f2b7220 */ /* 0x080fe20000410000 */
[----:B------:R-:W-:Y:S01]  /*1c00*/  FMUL.FTZ R42, R58, UR15 ;  /* 0x0000000f3a2a7c20 */ /* 0x000fe20008410000 */
[-C--:B------:R-:W-:Y:S01]  /*1c10*/  FMUL.FTZ R58, R59, R60.reuse ;  /* 0x0000003c3b3a7220 */ /* 0x080fe20000410000 */
[C---:B------:R-:W-:Y:S01]  /*1c20*/  F2FP.BF16.F32.PACK_AB R47, R61.reuse, R59 ;  /* 0x0000003b3d2f723e */ /* 0x040fe200000010ff */
[-C--:B------:R-:W-:Y:S01]  /*1c30*/  FMUL.FTZ R59, R61, R60.reuse ;  /* 0x0000003c3d3b7220 */ /* 0x080fe20000410000 */
[----:B------:R-:W-:Y:S01]  /*1c40*/  FMUL.FTZ R73, R73, UR15 ;  /* 0x0000000f49497c20 */ /* 0x000fe20008410000 */
        /* <DEDUP_REMOVED lines=17> */
[----:B------:R-:W-:Y:S02]  /*1d60*/  FSEL R58, R43, RZ, P4 ;  /* 0x000000ff2b3a7208 */ /* 0x000fe40002000000 */
[----:B------:R-:W-:Y:S02]  /*1d70*/  F2FP.BF16.F32.PACK_AB R44, R41, R44 ;  /* 0x0000002c292c723e */ /* 0x000fe400000010ff */
[----:B------:R-:W-:-:S02]  /*1d80*/  FSEL R43, R70, RZ, P5 ;  /* 0x000000ff462b7208 */ /* 0x000fc40002800000 */
        /* <DEDUP_REMOVED lines=8> */
.L_x_1417:
        /* <DEDUP_REMOVED lines=8> */
.L_x_1414:
[----:B------:R-:W-:Y:S05]  /*1e90*/  BSYNC.RECONVERGENT B1 ;  /* 0x0000000000017941 */ /* 0x000fea0003800200 */
.L_x_1413:
[----:B--2---:R-:W2:Y:S02]  /*1ea0*/  LDC.64 R40, c[0x0][0x380] ;  /* 0x0000e000ff287b82 */ /* 0x004ea40000000a00 */
[----:B--2---:R-:W-:-:S04]  /*1eb0*/  LEA R5, R40, R5, 0x2 ;  /* 0x0000000528057211 */ /* 0x004fc800078e10ff */
[----:B------:R-:W-:-:S13]  /*1ec0*/  ISETP.GE.AND P1, PT, R5, R41, PT ;  /* 0x000000290500720c */ /* 0x000fda0003f26270 */
[----:B------:R-:W-:Y:S05]  /*1ed0*/  @!P1 BRA `(.L_x_1419) ;  /* 0xffffffe000ec9947 */ /* 0x000fea000383ffff */
.L_x_1409:
[----:B------:R-:W-:Y:S05]  /*1ee0*/  BSYNC B0 ;  /* 0x0000000000007941 */ /* 0x000fea0003800000 */
.L_x_1408:
[----:B------:R-:W2:Y:S01]  /*1ef0*/  S2R R14, SR_TID.X ;  /* 0x00000000000e7919 */ /* 0x000ea20000002100 */
[----:B------:R-:W-:Y:S01]  /*1f00*/  MOV R2, 0x400 ;  /* 0x0000040000027802 */ /* 0x000fe20000000f00 */
[----:B------:R-:W-:Y:S05]  /*1f10*/  WARPSYNC.ALL ;  /* 0x0000000000007948 */ /* 0x000fea0003800000 */
[----:B------:R-:W3:Y:S01]  /*1f20*/  S2R R3, SR_CgaCtaId ;  /* 0x0000000000037919 */ /* 0x000ee20000008800 */
[----:B------:R-:W4:Y:S01]  /*1f30*/  LDCU.128 UR16, c[0x0][0x440] ;  /* 0x00008800ff1077ac */ /* 0x000f220008000c00 */
[----:B-----5:R-:W-:Y:S01]  /*1f40*/  IMAD R33, R68, UR7, RZ ;  /* 0x0000000744217c24 */ /* 0x020fe2000f8e02ff */
        /* <DEDUP_REMOVED lines=32> */
[----:B------:R-:W-:Y:S02]  /*2150*/  ISETP.GE.U32.AND P0, PT, R19, 0x80, PT ;  /* 0x000000801300780c */ /* 0x000fe40003f06070 */
[C---:B------:R-:W-:Y:S02]  /*2160*/  SHF.L.U32 R0, R14.reuse, 0x2, RZ ;  /* 0x000000020e007819 */ /* 0x040fe400000006ff */
[----:B------:R-:W-:Y:S02]  /*2170*/  SHF.L.U64.HI R14, R14, 0x2, R21 ;  /* 0x000000020e0e7819 */ /* 0x000fe40000010215 */
[C---:B------:R-:W-:Y:S01]  /*2180*/  IADD3 R12, P2, PT, R0.reuse, UR18, RZ ;  /* 0x00000012000c7c10 */ /* 0x040fe2000ff5e0ff */
[----:B------:R-:W0:Y:S01]  /*2190*/  LDS R8, [R3] ;  /* 0x0000000003087984 */ /* 0x000e220000000800 */
[----:B------:R-:W-:-:S02]  /*21a0*/  IADD3 R0, P3, PT, R0, UR16, RZ ;  /* 0x0000001000007c10 */ /* 0x000fc4000ff7e0ff */
[----:B------:R-:W-:Y:S01]  /*21b0*/  ISETP.GE.U32.AND P1, PT, R19, 0x100, PT ;  /* 0x000001001300780c */ /* 0x000fe20003f26070 */
[----:B------:R-:W1:Y:S01]  /*21c0*/  LDS R15, [R3+0x400] ;  /* 0x00040000030f7984 */ /* 0x000e620000000800 */
[----:B------:R-:W-:Y:S02]  /*21d0*/  IADD3.X R19, PT, PT, R14, UR19, RZ, P2, !PT ;  /* 0x000000130e137c10 */ /* 0x000fe400097fe4ff */
[----:B------:R-:W-:Y:S01]  /*21e0*/  @P0 MOV R2, R12 ;  /* 0x0000000c00020202 */ /* 0x000fe20000000f00 */
[----:B------:R-:W2:Y:S01]  /*21f0*/  LDS R27, [R3+0x800] ;  /* 0x00080000031b7984 */ /* 0x000ea20000000800 */
[----:B------:R-:W-:Y:S02]  /*2200*/  @P0 MOV R4, R0 ;  /* 0x0000000000040202 */ /* 0x000fe40000000f00 */
[----:B------:R-:W-:Y:S01]  /*2210*/  @P0 IADD3 R12, P2, PT, R12, 0x200, RZ ;  /* 0x000002000c0c0810 */ /* 0x000fe20007f5e0ff */
[----:B------:R-:W3:Y:S04]  /*2220*/  LDS R10, [R3+0x200] ;  /* 0x00020000030a7984 */ /* 0x000ee80000000800 */
[----:B------:R-:W4:Y:S04]  /*2230*/  LDS R31, [R3+0xc00] ;  /* 0x000c0000031f7984 */ /* 0x000f280000000800 */
[----:B------:R-:W4:Y:S04]  /*2240*/  LDS R25, [R3+0x600] ;  /* 0x0006000003197984 */ /* 0x000f280000000800 */
[----:B------:R-:W4:Y:S04]  /*2250*/  LDS R29, [R3+0xa00] ;  /* 0x000a0000031d7984 */ /* 0x000f280000000800 */
[----:B------:R0:W4:Y:S02]  /*2260*/  LDS R17, [R3+0xe00] ;  /* 0x000e000003117984 */ /* 0x0001240000000800 */
[----:B0-----:R-:W-:-:S02]  /*2270*/  @P0 MOV R3, R19 ;  /* 0x0000001300030202 */ /* 0x001fc40000000f00 */
[----:B------:R-:W-:Y:S01]  /*2280*/  @P0 IADD3.X R19, PT, PT, RZ, R19, RZ, P2, !PT ;  /* 0x00000013ff130210 */ /* 0x000fe200017fe4ff */
[----:B------:R-:W-:-:S04]  /*2290*/  FADD.FTZ R8, RZ, R8 ;  /* 0x00000008ff087221 */ /* 0x000fc80000010000 */
[----:B-1----:R-:W-:Y:S01]  /*22a0*/  FADD.FTZ R8, R8, R15 ;  /* 0x0000000f08087221 */ /* 0x002fe20000010000 */
[----:B------:R-:W-:Y:S02]  /*22b0*/  IADD3.X R15, PT, PT, R14, UR17, RZ, P3, !PT ;  /* 0x000000110e0f7c10 */ /* 0x000fe40009ffe4ff */
[----:B------:R-:W-:Y:S01]  /*22c0*/  @P0 IADD3 R0, P3, PT, R0, 0x200, RZ ;  /* 0x0000020000000810 */ /* 0x000fe20007f7e0ff */
[----:B--2---:R-:W-:Y:S01]  /*22d0*/  FADD.FTZ R8, R8, R27 ;  /* 0x0000001b08087221 */ /* 0x004fe20000010000 */
[-C--:B------:R-:W-:Y:S02]  /*22e0*/  @P0 MOV R5, R15.reuse ;  /* 0x0000000f00050202 */ /* 0x080fe40000000f00 */
        /* <DEDUP_REMOVED lines=16> */
.L_x_1412:
        /* <DEDUP_REMOVED lines=8> */
.L_x_1421:
[----:B------:R-:W-:Y:S05]  /*2470*/  BSYNC B1 ;  /* 0x0000000000017941 */ /* 0x000fea0003800000 */
.L_x_1420:
        /* <DEDUP_REMOVED lines=9> */
.L_x_1422:
[----:B------:R-:W-:Y:S01]  /*2510*/  HFMA2 R42, -RZ, RZ, 0, 1.1920928955078125e-07 ;  /* 0x00000002ff2a7431 */ /* 0x000fe200000001ff */
[----:B------:R-:W-:Y:S02]  /*2520*/  MOV R43, R72 ;  /* 0x00000048002b7202 */ /* 0x000fe40000000f00 */
[----:B------:R-:W-:-:S07]  /*2530*/  MOV R59, R77 ;  /* 0x0000004d003b7202 */ /* 0x000fce0000000f00 */
[----:B------:R-:W-:Y:S05]  /*2540*/  WARPSYNC.COLLECTIVE R40, `(.L_x_1423) ;  /* 0x0000000028087348 */ /* 0x000fea0003c00000 */
[----:B------:R0:W1:Y:S02]  /*2550*/  SHFL.BFLY P1, R77, R43, R42, R41 ;  /* 0x0c00002a2b4d7389 */ /* 0x0000640000020029 */
[----:B01----:R-:W-:Y:S05]  /*2560*/  ENDCOLLECTIVE ;  /* 0x000000000000791b */ /* 0x003fea0003800000 */
.L_x_1423:
[----:B------:R-:W-:-:S05]  /*2570*/  FADD.FTZ R59, R59, R70 ;  /* 0x000000463b3b7221 */ /* 0x000fca0000010000 */
[----:B------:R-:W-:Y:S02]  /*2580*/  MOV R43, R59 ;  /* 0x0000003b002b7202 */ /* 0x000fe40000000f00 */
[----:B------:R-:W-:-:S07]  /*2590*/  MOV R73, R77 ;  /* 0x0000004d00497202 */ /* 0x000fce0000000f00 */
[----:B------:R-:W-:Y:S05]  /*25a0*/  WARPSYNC.COLLECTIVE R40, `(.L_x_1424) ;  /* 0x0000000028087348 */ /* 0x000fea0003c00000 */
[----:B------:R0:W1:Y:S02]  /*25b0*/  SHFL.BFLY P1, R77, R43, R42, R41 ;  /* 0x0c00002a2b4d7389 */ /* 0x0000640000020029 */
[----:B01----:R-:W-:Y:S05]  /*25c0*/  ENDCOLLECTIVE ;  /* 0x000000000000791b */ /* 0x003fea0003800000 */
.L_x_1424:
[----:B------:R-:W-:Y:S01]  /*25d0*/  FADD.FTZ R73, R72, R73 ;  /* 0x0000004948497221 */ /* 0x000fe20000010000 */
[----:B------:R-:W-:-:S04]  /*25e0*/  HFMA2 R42, -RZ, RZ, 0, 2.384185791015625e-07 ;  /* 0x00000004ff2a7431 */ /* 0x000fc800000001ff */
[----:B------:R-:W-:Y:S02]  /*25f0*/  MOV R43, R73 ;  /* 0x00000049002b7202 */ /* 0x000fe40000000f00 */
[----:B------:R-:W-:-:S07]  /*2600*/  MOV R74, R77 ;  /* 0x0000004d004a7202 */ /* 0x000fce0000000f00 */
[----:B------:R-:W-:Y:S05]  /*2610*/  WARPSYNC.COLLECTIVE R40, `(.L_x_1425) ;  /* 0x0000000028087348 */ /* 0x000fea0003c00000 */
[----:B------:R0:W1:Y:S02]  /*2620*/  SHFL.BFLY P1, R77, R43, R42, R41 ;  /* 0x0c00002a2b4d7389 */ /* 0x0000640000020029 */
[----:B01----:R-:W-:Y:S05]  /*2630*/  ENDCOLLECTIVE ;  /* 0x000000000000791b */ /* 0x003fea0003800000 */
.L_x_1425:
[----:B------:R-:W-:-:S05]  /*2640*/  FADD.FTZ R74, R59, R74 ;  /* 0x0000004a3b4a7221 */ /* 0x000fca0000010000 */
[----:B------:R-:W-:Y:S02]  /*2650*/  MOV R43, R74 ;  /* 0x0000004a002b7202 */ /* 0x000fe40000000f00 */
[----:B------:R-:W-:-:S07]  /*2660*/  MOV R76, R77 ;  /* 0x0000004d004c7202 */ /* 0x000fce0000000f00 */
[----:B------:R-:W-:Y:S05]  /*2670*/  WARPSYNC.COLLECTIVE R40, `(.L_x_1426) ;  /* 0x0000000028087348 */ /* 0x000fea0003c00000 */
[----:B------:R0:W1:Y:S02]  /*2680*/  SHFL.BFLY P1, R77, R43, R42, R41 ;  /* 0x0c00002a2b4d7389 */ /* 0x0000640000020029 */
[----:B01----:R-:W-:Y:S05]  /*2690*/  ENDCOLLECTIVE ;  /* 0x000000000000791b */ /* 0x003fea0003800000 */
.L_x_1426:
[----:B------:R-:W-:Y:S01]  /*26a0*/  FADD.FTZ R76, R73, R76 ;  /* 0x0000004c494c7221 */ /* 0x000fe20000010000 */
[----:B------:R-:W-:-:S04]  /*26b0*/  HFMA2 R42, -RZ, RZ, 0, 4.76837158203125e-07 ;  /* 0x00000008ff2a7431 */ /* 0x000fc800000001ff */
[----:B------:R-:W-:Y:S02]  /*26c0*/  MOV R43, R76 ;  /* 0x0000004c002b7202 */ /* 0x000fe40000000f00 */
[----:B------:R-:W-:-:S07]  /*26d0*/  MOV R75, R77 ;  /* 0x0000004d004b7202 */ /* 0x000fce0000000f00 */
[----:B------:R-:W-:Y:S05]  /*26e0*/  WARPSYNC.COLLECTIVE R40, `(.L_x_1427) ;  /* 0x0000000028087348 */ /* 0x000fea0003c00000 */
[----:B------:R0:W1:Y:S02]  /*26f0*/  SHFL.BFLY P1, R77, R43, R42, R41 ;  /* 0x0c00002a2b4d7389 */ /* 0x0000640000020029 */
[----:B01----:R-:W-:Y:S05]  /*2700*/  ENDCOLLECTIVE ;  /* 0x000000000000791b */ /* 0x003fea0003800000 */
.L_x_1427:
[----:B------:R-:W-:-:S05]  /*2710*/  FADD.FTZ R75, R74, R75 ;  /* 0x0000004b4a4b7221 */ /* 0x000fca0000010000 */
[----:B------:R-:W-:Y:S02]  /*2720*/  MOV R43, R75 ;  /* 0x0000004b002b7202 */ /* 0x000fe40000000f00 */
[----:B------:R-:W-:-:S07]  /*2730*/  MOV R61, R77 ;  /* 0x0000004d003d7202 */ /* 0x000fce0000000f00 */
[----:B------:R-:W-:Y:S05]  /*2740*/  WARPSYNC.COLLECTIVE R40, `(.L_x_1428) ;  /* 0x0000000028087348 */ /* 0x000fea0003c00000 */
[----:B------:R0:W1:Y:S02]  /*2750*/  SHFL.BFLY P1, R77, R43, R42, R41 ;  /* 0x0c00002a2b4d7389 */ /* 0x0000640000020029 */
[----:B01----:R-:W-:Y:S05]  /*2760*/  ENDCOLLECTIVE ;  /* 0x000000000000791b */ /* 0x003fea0003800000 */
.L_x_1428:
[----:B------:R-:W-:Y:S01]  /*2770*/  FADD.FTZ R61, R76, R61 ;  /* 0x0000003d4c3d7221 */ /* 0x000fe20000010000 */
[----:B------:R-:W-:-:S04]  /*2780*/  HFMA2 R42, -RZ, RZ, 0, 9.5367431640625e-07 ;  /* 0x00000010ff2a7431 */ /* 0x000fc800000001ff */
[----:B------:R-:W-:Y:S02]  /*2790*/  MOV R43, R61 ;  /* 0x0000003d002b7202 */ /* 0x000fe40000000f00 */
[----:B------:R-:W-:-:S07]  /*27a0*/  MOV R70, R77 ;  /* 0x0000004d00467202 */ /* 0x000fce0000000f00 */
[----:B------:R-:W-:Y:S05]  /*27b0*/  WARPSYNC.COLLECTIVE R40, `(.L_x_1429) ;  /* 0x0000000028087348 */ /* 0x000fea0003c00000 */
[----:B------:R0:W1:Y:S02]  /*27c0*/  SHFL.BFLY P1, R77, R43, R42, R41 ;  /* 0x0c00002a2b4d7389 */ /* 0x0000640000020029 */
[----:B01----:R-:W-:Y:S05]  /*27d0*/  ENDCOLLECTIVE ;  /* 0x000000000000791b */ /* 0x003fea0003800000 */
.L_x_1429:
[----:B------:R-:W-:-:S05]  /*27e0*/  FADD.FTZ R70, R75, R70 ;  /* 0x000000464b467221 */ /* 0x000fca0000010000 */
[----:B------:R-:W-:Y:S02]  /*27f0*/  MOV R43, R70 ;  /* 0x00000046002b7202 */ /* 0x000fe40000000f00 */
[----:B------:R-:W-:-:S07]  /*2800*/  MOV R72, R77 ;  /* 0x0000004d00487202 */ /* 0x000fce0000000f00 */
[----:B------:R-:W-:Y:S05]  /*2810*/  WARPSYNC.COLLECTIVE R40, `(.L_x_1430) ;  /* 0x0000000028087348 */ /* 0x000fea0003c00000 */
[----:B------:R0:W1:Y:S02]  /*2820*/  SHFL.BFLY P1, R77, R43, R42, R41 ;  /* 0x0c00002a2b4d7389 */ /* 0x0000640000020029 */
[----:B01----:R-:W-:Y:S05]  /*2830*/  ENDCOLLECTIVE ;  /* 0x000000000000791b */ /* 0x003fea0003800000 */
.L_x_1430:
[----:B------:R-:W-:Y:S01]  /*2840*/  MOV R59, R77 ;  /* 0x0000004d003b7202 */ /* 0x000fe20000000f00 */
[----:B------:R-:W-:Y:S06]  /*2850*/  BRA `(.L_x_1431) ;  /* 0xffffffe000dc7947 */ /* 0x000fec000383ffff */
.L_x_1432:
        /* <DEDUP_REMOVED lines=10> */
.L_x_6384:


//--------------------- .text._ZN10layer_norm13ln_bwd_kernelINS_13Kernel_traitsIf13__nv_bfloat16S2_S2_fjLj256ELj1ELj4ELj1ELj16ENS_18Kernel_traits_baseILj256EfS2_S2_S2_fjLj128EEEEELb1ELb0ELb0ELb1EEEvNS_9BwdParamsE --------------------------
	.section	.text._ZN10layer_norm13ln_bwd_kernelINS_13Kernel_traitsIf13__nv_bfloat16S2_S2_fjLj256ELj1ELj4ELj1ELj16ENS_18Kernel_traits_baseILj256EfS2_S2_S2_fjLj128EEEEELb1ELb0ELb0ELb1EEEvNS_9BwdParamsE,"ax",@progbits
	.align	128
        .global         _ZN10layer_norm13ln_bwd_kernelINS_13Kernel_traitsIf13__nv_bfloat16S2_S2_fjLj256ELj1ELj4ELj1ELj16ENS_18Kernel_traits_baseILj256EfS2_S2_S2_fjLj128EEEEELb1ELb0ELb0ELb1EEEvNS_9BwdParamsE
        .type           _ZN10layer_norm13ln_bwd_kernelINS_13Kernel_traitsIf13__nv_bfloat16S2_S2_fjLj256ELj1ELj4ELj1ELj16ENS_18Kernel_traits_baseILj256EfS2_S2_S2_fjLj128EEEEELb1ELb0ELb0ELb1EEEvNS_9BwdParamsE,@function
        .size           _ZN10layer_norm13ln_bwd_kernelINS_13Kernel_traitsIf13__nv_bfloat16S2_S2_fjLj256ELj1ELj4ELj1ELj16ENS_18Kernel_traits_baseILj256EfS2_S2_S2_fjLj128EEEEELb1ELb0ELb0ELb1EEEvNS_9BwdParamsE,(.L_x_6385 - _ZN10layer_norm13ln_bwd_kernelINS_13Kernel_traitsIf13__nv_bfloat16S2_S2_fjLj256ELj1ELj4ELj1ELj16ENS_18Kernel_traits_baseILj256EfS2_S2_S2_fjLj128EEEEELb1ELb0ELb0ELb1EEEvNS_9BwdParamsE)
        .other          _ZN10layer_norm13ln_bwd_kernelINS_13Kernel_traitsIf13__nv_bfloat16S2_S2_fjLj256ELj1ELj4ELj1ELj16ENS_18Kernel_traits_baseILj256EfS2_S2_S2_fjLj128EEEEELb1ELb0ELb0ELb1EEEvNS_9BwdParamsE,@"STO_CUDA_ENTRY STV_DEFAULT"
_ZN10layer_norm13ln_bwd_kernelINS_13Kernel_traitsIf13__nv_bfloat16S2_S2_fjLj256ELj1ELj4ELj1ELj16ENS_18Kernel_traits_baseILj256EfS2_S2_S2_fjLj128EEEEELb1ELb0ELb0ELb1EEEvNS_9BwdParamsE:
.text._ZN10layer_norm13ln_bwd_kernelINS_13Kernel_traitsIf13__nv_bfloat16S2_S2_fjLj256ELj1ELj4ELj1ELj16ENS_18Kernel_traits_baseILj256EfS2_S2_S2_fjLj128EEEEELb1ELb0ELb0ELb1EEEvNS_9BwdParamsE:
        /* <DEDUP_REMOVED lines=27> */
[----:B------:R-:W2:Y:S01]  /*01b0*/  LDC.U8 R45, c[0x0][0x410] ;  /* 0x00010400ff2d7b82 */ /* 0x000ea20000000000 */
[----:B0-----:R-:W-:-:S05]  /*01c0*/  IMAD.WIDE.U32 R2, R5, 0x20, R2 ;  /* 0x0000002005027825 */ /* 0x001fca00078e0002 */
[----:B------:R0:W5:Y:S04]  /*01d0*/  LDG.E.128 R8, desc[UR8][R2.64] ;  /* 0x0000000802087981 */ /* 0x000168000c1e1d00 */
[----:B------:R0:W5:Y:S01]  /*01e0*/  LDG.E.128 R4, desc[UR8][R2.64+0x10] ;  /* 0x0000100802047981 */ /* 0x000162000c1e1d00 */
[----:B-1----:R-:W-:Y:S01]  /*01f0*/  ISETP.NE.U32.AND P0, PT, RZ, UR10, PT ;  /* 0x0000000aff007c0c */ /* 0x002fe2000bf05070 */
[----:B------:R-:W-:Y:S01]  /*0200*/  HFMA2 R47, -RZ, RZ, 0, 0 ;  /* 0x00000000ff2f7431 */ /* 0x000fe200000001ff */
[----:B------:R-:W-:Y:S01]  /*0210*/  BSSY B1, `(.L_x_1435) ;  /* 0x00001ca000017945 */ /* 0x000fe20003800000 */
[----:B------:R-:W-:Y:S02]  /*0220*/  CS2R R42, SRZ ;  /* 0x00000000002a7805 */ /* 0x000fe4000001ff00 */
[----:B------:R-:W-:-:S02]  /*0230*/  ISETP.NE.AND.EX P0, PT, RZ, UR11, PT, P0 ;  /* 0x0000000bff007c0c */ /* 0x000fc4000bf05300 */
[----:B------:R-:W-:Y:S02]  /*0240*/  CS2R R40, SRZ ;  /* 0x0000000000287805 */ /* 0x000fe4000001ff00 */
[----:B------:R-:W-:Y:S02]  /*0250*/  CS2R R38, SRZ ;  /* 0x0000000000267805 */ /* 0x000fe4000001ff00 */
[----:B------:R-:W-:Y:S02]  /*0260*/  CS2R R36, SRZ ;  /* 0x0000000000247805 */ /* 0x000fe4000001ff00 */
[----:B------:R-:W-:Y:S02]  /*0270*/  CS2R R34, SRZ ;  /* 0x0000000000227805 */ /* 0x000fe4000001ff00 */
[----:B------:R-:W-:Y:S02]  /*0280*/  CS2R R32, SRZ ;  /* 0x0000000000207805 */ /* 0x000fe4000001ff00 */
[----:B------:R-:W-:-:S02]  /*0290*/  CS2R R30, SRZ ;  /* 0x00000000001e7805 */ /* 0x000fc4000001ff00 */
[----:B0-2---:R-:W-:-:S07]  /*02a0*/  MOV R29, RZ ;  /* 0x000000ff001d7202 */ /* 0x005fce0000000f00 */
.L_x_1441:
[----:B------:R-:W-:Y:S01]  /*02b0*/  IMAD R0, R44, UR14, RZ ;  /* 0x0000000e2c007c24 */ /* 0x000fe2000f8e02ff */
[----:B0-----:R-:W0:Y:S01]  /*02c0*/  LDC.64 R20, c[0x0][0x3a8] ;  /* 0x0000ea00ff147b82 */ /* 0x001e220000000a00 */
[----:B------:R-:W-:-:S03]  /*02d0*/  LOP3.LUT R28, R46, 0x1f, RZ, 0xc0, !PT ;  /* 0x0000001f2e1c7812 */ /* 0x000fc600078ec0ff */
[----:B------:R-:W-:-:S04]  /*02e0*/  SHF.R.S32.HI R3, RZ, 0x1f, R0 ;  /* 0x0000001fff037819 */ /* 0x000fc80000011400 */
[----:B------:R-:W1:Y:S01]  /*02f0*/  LDC.64 R50, c[0x0][0x3c0] ;  /* 0x0000f000ff327b82 */ /* 0x000e620000000a00 */
[----:B------:R-:W-:-:S04]  /*0300*/  LEA.HI R3, R3, R0, RZ, 0x3 ;  /* 0x0000000003037211 */ /* 0x000fc800078f18ff */
[----:B------:R-:W-:-:S03]  /*0310*/  LEA.HI.SX32 R28, R3, R28, 0x1d ;  /* 0x0000001c031c7211 */ /* 0x000fc600078feaff */
[----:B------:R-:W2:Y:S08]  /*0320*/  LDC.64 R2, c[0x0][0x428] ;  /* 0x00010a00ff027b82 */ /* 0x000eb00000000a00 */
[----:B------:R-:W3:Y:S01]  /*0330*/  LDC.64 R52, c[0x0][0x3b0] ;  /* 0x0000ec00ff347b82 */ /* 0x000ee20000000a00 */
[----:B0-----:R-:W-:-:S06]  /*0340*/  IMAD.WIDE.U32 R20, R28, 0x10, R20 ;  /* 0x000000101c147825 */ /* 0x001fcc00078e0014 */
[----:B------:R-:W4:Y:S01]  /*0350*/  LDG.E.128 R20, desc[UR8][R20.64] ;  /* 0x0000000814147981 */ /* 0x000f22000c1e1d00 */
[----:B------:R-:W0:Y:S01]  /*0360*/  LDC.64 R48, c[0x0][0x3c8] ;  /* 0x0000f200ff307b82 */ /* 0x000e220000000a00 */
[----:B-1----:R-:W-:-:S05]  /*0370*/  IMAD.WIDE R50, R44, 0x4, R50 ;  /* 0x000000042c327825 */ /* 0x002fca00078e0232 */
[----:B------:R1:W4:Y:S02]  /*0380*/  LDG.E R60, desc[UR8][R50.64] ;  /* 0x00000008323c7981 */ /* 0x000324000c1e1900 */
[----:B------:R-:W1:Y:S01]  /*0390*/  @P0 LDC.64 R54, c[0x0][0x3e0] ;  /* 0x0000f800ff360b82 */ /* 0x000e620000000a00 */
[----:B--2---:R-:W-:-:S06]  /*03a0*/  IMAD.WIDE.U32 R24, R28, 0x10, R2 ;  /* 0x000000101c187825 */ /* 0x004fcc00078e0002 */
[----:B------:R-:W2:Y:S01]  /*03b0*/  LDG.E.128 R24, desc[UR8][R24.64] ;  /* 0x0000000818187981 */ /* 0x000ea2000c1e1d00 */
[----:B---3--:R-:W-:-:S06]  /*03c0*/  IMAD.WIDE.U32 R2, R28, 0x8, R52 ;  /* 0x000000081c027825 */ /* 0x008fcc00078e0034 */
[----:B------:R-:W3:Y:S01]  /*03d0*/  LDG.E.64 R2, desc[UR8][R2.64] ;  /* 0x0000000802027981 */ /* 0x000ee2000c1e1b00 */
[----:B0-----:R-:W-:-:S05]  /*03e0*/  IMAD.WIDE R52, R44, 0x4, R48 ;  /* 0x000000042c347825 */ /* 0x001fca00078e0230 */
[----:B------:R0:W3:Y:S01]  /*03f0*/  LDG.E R49, desc[UR8][R52.64] ;  /* 0x0000000834317981 */ /* 0x0000e2000c1e1900 */
[----:B-1----:R-:W-:-:S06]  /*0400*/  @P0 IMAD.WIDE R54, R44, 0x2, R54 ;  /* 0x000000022c360825 */ /* 0x002fcc00078e0236 */
[----:B------:R1:W3:Y:S01]  /*0410*/  @P0 LDG.E.U16 R54, desc[UR8][R54.64] ;  /* 0x0000000836360981 */ /* 0x0002e2000c1e1500 */
        /* <DEDUP_REMOVED lines=10> */
[C---:B----4-:R-:W-:Y:S02]  /*04c0*/  PRMT R0, R20.reuse, 0x7632, R0 ;  /* 0x0000763214007816 */ /* 0x050fe40000000000 */
[----:B------:R-:W-:Y:S02]  /*04d0*/  SHF.L.U32 R53, R20, 0x10, RZ ;  /* 0x0000001014357819 */ /* 0x000fe400000006ff */
[C---:B------:R-:W-:Y:S02]  /*04e0*/  PRMT R20, R21.reuse, 0x7632, R20 ;  /* 0x0000763215147816 */ /* 0x040fe40000000014 */
[----:B-1----:R-:W-:Y:S02]  /*04f0*/  SHF.L.U32 R55, R21, 0x10, RZ ;  /* 0x0000001015377819 */ /* 0x002fe400000006ff */
[----:B------:R-:W-:-:S02]  /*0500*/  FSEL R60, R60, RZ, !P2 ;  /* 0x000000ff3c3c7208 */ /* 0x000fc40005000000 */
[----:B------:R-:W-:Y:S02]  /*0510*/  PRMT R52, R22, 0x7632, R52 ;  /* 0x0000763216347816 */ /* 0x000fe40000000034 */
[C---:B------:R-:W-:Y:S02]  /*0520*/  SHF.L.U32 R59, R23.reuse, 0x10, RZ ;  /* 0x00000010173b7819 */ /* 0x040fe400000006ff */
[----:B------:R-:W-:Y:S02]  /*0530*/  SHF.L.U32 R21, R0, 0x10, RZ ;  /* 0x0000001000157819 */ /* 0x000fe400000006ff */
[----:B0-----:R-:W-:Y:S02]  /*0540*/  PRMT R50, R23, 0x7632, R50 ;  /* 0x0000763217327816 */ /* 0x001fe40000000032 */
[----:B------:R-:W-:Y:S01]  /*0550*/  SHF.L.U32 R51, R52, 0x10, RZ ;  /* 0x0000001034337819 */ /* 0x000fe200000006ff */
[----:B------:R-:W-:Y:S01]  /*0560*/  FADD.FTZ R52, -R60, R59 ;  /* 0x0000003b3c347221 */ /* 0x000fe20000010100 */
[----:B------:R-:W-:Y:S01]  /*0570*/  SHF.L.U32 R57, R22, 0x10, RZ ;  /* 0x0000001016397819 */ /* 0x000fe200000006ff */
[C---:B------:R-:W-:Y:S01]  /*0580*/  FADD.FTZ R22, -R60.reuse, R53 ;  /* 0x000000353c167221 */ /* 0x040fe20000010100 */
[----:B------:R-:W-:Y:S01]  /*0590*/  FADD.FTZ R64, -R60, R21 ;  /* 0x000000153c407221 */ /* 0x000fe20000010100 */
[----:B------:R-:W-:Y:S01]  /*05a0*/  SHF.L.U32 R53, R50, 0x10, RZ ;  /* 0x0000001032357819 */ /* 0x000fe200000006ff */
[----:B------:R-:W-:Y:S01]  /*05b0*/  FADD.FTZ R56, -R60, R55 ;  /* 0x000000373c387221 */ /* 0x000fe20000010100 */
[----:B--2---:R-:W-:-:S02]  /*05c0*/  PRMT R21, R24, 0x7632, R21 ;  /* 0x0000763218157816 */ /* 0x004fc40000000015 */
[----:B------:R-:W-:Y:S02]  /*05d0*/  PRMT R62, R27, 0x7632, R62 ;  /* 0x000076321b3e7816 */ /* 0x000fe4000000003e */
[----:B------:R-:W-:Y:S01]  /*05e0*/  PRMT R50, R25, 0x7632, R50 ;  /* 0x0000763219327816 */ /* 0x000fe20000000032 */
[----:B---3--:R-:W-:Y:S01]  /*05f0*/  FMUL.FTZ R52, R49, R52 ;  /* 0x0000003431347220 */ /* 0x008fe20000410000 */
[----:B------:R-:W-:Y:S01]  /*0600*/  SHF.L.U32 R27, R27, 0x10, RZ ;  /* 0x000000101b1b7819 */ /* 0x000fe200000006ff */
[----:B------:R-:W-:Y:S01]  /*0610*/  FMUL.FTZ R0, R49, R22 ;  /* 0x0000001631007220 */ /* 0x000fe20000410000 */
[----:B------:R-:W-:Y:S02]  /*0620*/  SHF.L.U32 R55, R24, 0x10, RZ ;  /* 0x0000001018377819 */ /* 0x000fe400000006ff */
[----:B------:R-:W-:Y:S02]  /*0630*/  SHF.L.U32 R23, R20, 0x10, RZ ;  /* 0x0000001014177819 */ /* 0x000fe400000006ff */
[----:B------:R-:W-:Y:S01]  /*0640*/  SHF.L.U32 R22, R21, 0x10, RZ ;  /* 0x0000001015167819 */ /* 0x000fe200000006ff */
[----:B------:R-:W-:Y:S01]  /*0650*/  FADD.FTZ R47, R27, R47 ;  /* 0x0000002f1b2f7221 */ /* 0x000fe20000010000 */
[----:B------:R-:W-:Y:S01]  /*0660*/  SHF.L.U32 R21, R50, 0x10, RZ ;  /* 0x0000001032157819 */ /* 0x000fe200000006ff */
[-C--:B------:R-:W-:Y:S01]  /*0670*/  FFMA.FTZ R35, R52, R27.reuse, R35 ;  /* 0x0000001b34237223 */ /* 0x080fe20000010023 */
[----:B------:R-:W-:Y:S01]  /*0680*/  FMUL.FTZ R50, R6, R27 ;  /* 0x0000001b06327220 */ /* 0x000fe20000410000 */
[----:B------:R-:W-:Y:S01]  /*0690*/  @P0 SHF.L.U32 R48, R54, 0x10, RZ ;  /* 0x0000001036300819 */ /* 0x000fe200000006ff */
[----:B------:R-:W-:Y:S01]  /*06a0*/  FADD.FTZ R37, R55, R37 ;  /* 0x0000002537257221 */ /* 0x000fe20000010000 */
[-C--:B------:R-:W-:Y:S01]  /*06b0*/  FFMA.FTZ R29, R0, R55.reuse, R29 ;  /* 0x00000037001d7223 */ /* 0x080fe2000001001d */
[----:B------:R-:W-:Y:S01]  /*06c0*/  FMUL.FTZ R27, R49, R64 ;  /* 0x00000040311b7220 */ /* 0x000fe20000410000 */
[C---:B------:R-:W-:Y:S01]  /*06d0*/  FADD.FTZ R54, -R60.reuse, R57 ;  /* 0x000000393c367221 */ /* 0x040fe20000010100 */
[C---:B------:R-:W-:Y:S01]  /*06e0*/  FADD.FTZ R20, -R60.reuse, R23 ;  /* 0x000000173c147221 */ /* 0x040fe20000010100 */
[----:B------:R-:W-:Y:S01]  /*06f0*/  FADD.FTZ R58, -R60, R51 ;  /* 0x000000333c3a7221 */ /* 0x000fe20000010100 */
[----:B------:R-:W-:Y:S01]  /*0700*/  FMUL.FTZ R55, R8, R55 ;  /* 0x0000003708377220 */ /* 0x000fe20000410000 */
[----:B------:R-:W-:Y:S01]  /*0710*/  FADD.FTZ R60, -R60, R53 ;  /* 0x000000353c3c7221 */ /* 0x000fe20000010100 */
[----:B------:R-:W-:Y:S01]  /*0720*/  SHF.L.U32 R53, R25, 0x10, RZ ;  /* 0x0000001019357819 */ /* 0x000fe200000006ff */
[----:B------:R-:W-:Y:S01]  /*0730*/  FMUL.FTZ R56, R49, R56 ;  /* 0x0000003831387220 */ /* 0x000fe20000410000 */
[----:B------:R-:W-:Y:S01]  /*0740*/  FADD.FTZ R38, R22, R38 ;  /* 0x0000002616267221 */ /* 0x000fe20000010000 */
[-C--:B------:R-:W-:Y:S01]  /*0750*/  FFMA.FTZ R30, R27, R22.reuse, R30 ;  /* 0x000000161b1e7223 */ /* 0x080fe2000001001e */
[----:B------:R-:W-:Y:S01]  /*0760*/  FMUL.FTZ R22, R9, R22 ;  /* 0x0000001609167220 */ /* 0x000fe20000410000 */
[----:B------:R-:W-:Y:S01]  /*0770*/  FADD.FTZ R59, RZ, R55 ;  /* 0x00000037ff3b7221 */ /* 0x000fe20000010000 */
[----:B------:R-:W-:Y:S01]  /*0780*/  MOV R23, R2 ;  /* 0x0000000200177202 */ /* 0x000fe20000000f00 */
[----:B------:R-:W-:Y:S01]  /*0790*/  FFMA.FTZ R64, R0, R55, RZ ;  /* 0x0000003700407223 */ /* 0x000fe200000100ff */
[----:B------:R-:W-:Y:S01]  /*07a0*/  FADD.FTZ R39, R53, R39 ;  /* 0x0000002735277221 */ /* 0x000fe20000010000 */
[----:B------:R-:W-:Y:S01]  /*07b0*/  FFMA.FTZ R31, R56, R53, R31 ;  /* 0x00000035381f7223 */ /* 0x000fe2000001001f */
[----:B------:R-:W-:Y:S01]  /*07c0*/  MOV R61, R3 ;  /* 0x00000003003d7202 */ /* 0x000fe20000000f00 */
[----:B------:R-:W-:Y:S01]  /*07d0*/  FMUL.FTZ R53, R10, R53 ;  /* 0x000000350a357220 */ /* 0x000fe20000410000 */
[----:B------:R-:W-:Y:S01]  /*07e0*/  FADD.FTZ R68, R59, R22 ;  /* 0x000000163b447221 */ /* 0x000fe20000010000 */
[C---:B------:R-:W-:Y:S01]  /*07f0*/  SHF.L.U32 R51, R26.reuse, 0x10, RZ ;  /* 0x000000101a337819 */ /* 0x040fe200000006ff */
[----:B------:R-:W-:Y:S01]  /*0800*/  FFMA.FTZ R59, R27, R22, R64 ;  /* 0x000000161b3b7223 */ /* 0x000fe20000010040 */
[----:B------:R-:W-:Y:S01]  /*0810*/  PRMT R67, R23, 0x7610, R67 ;  /* 0x0000761017437816 */ /* 0x000fe20000000043 */
[C---:B------:R-:W-:Y:S01]  /*0820*/  FMUL.FTZ R54, R49.reuse, R54 ;  /* 0x0000003631367220 */ /* 0x040fe20000410000 */
[----:B------:R-:W-:Y:S01]  /*0830*/  PRMT R57, R26, 0x7632, R57 ;  /* 0x000076321a397816 */ /* 0x000fe20000000039 */
[----:B------:R-:W-:Y:S01]  /*0840*/  FMUL.FTZ R23, R49, R20 ;  /* 0x0000001431177220 */ /* 0x000fe20000410000 */
[----:B------:R-:W-:Y:S01]  /*0850*/  PRMT R66, R61, 0x7610, R66 ;  /* 0x000076103d427816 */ /* 0x000fe20000000042 */
        /* <DEDUP_REMOVED lines=18> */
[----:B------:R-:W-:Y:S01]  /*0980*/  FADD.FTZ R61, R61, R58 ;  /* 0x0000003a3d3d7221 */ /* 0x000fe20000010000 */
[----:B------:R-:W-:Y:S01]  /*0990*/  FMUL.FTZ R57, R49, R60 ;  /* 0x0000003c31397220 */ /* 0x000fe20000410000 */
[----:B------:R-:W-:Y:S01]  /*09a0*/  FFMA.FTZ R59, R21, R58, R64 ;  /* 0x0000003a153b7223 */ /* 0x000fe20000010040 */
[----:B------:R-:W-:Y:S01]  /*09b0*/  FADD.FTZ R43, R62, R43 ;  /* 0x0000002b3e2b7221 */ /* 0x000fe20000010000 */
[----:B------:R-:W-:Y:S01]  /*09c0*/  FADD.FTZ R63, R61, R50 ;  /* 0x000000323d3f7221 */ /* 0x000fe20000010000 */
[-C--:B------:R-:W-:Y:S01]  /*09d0*/  FFMA.FTZ R36, R57, R62.reuse, R36 ;  /* 0x0000003e39247223 */ /* 0x080fe20000010024 */
[----:B------:R-:W-:Y:S01]  /*09e0*/  FMUL.FTZ R60, R7, R62 ;  /* 0x0000003e073c7220 */ /* 0x000fe20000410000 */
[----:B------:R-:W-:Y:S01]  /*09f0*/  SHF.R.U32.HI R61, RZ, 0x8, R3 ;  /* 0x00000008ff3d7819 */ /* 0x000fe20000011603 */
[----:B------:R-:W-:Y:S01]  /*0a00*/  FFMA.FTZ R62, R52, R50, R59 ;  /* 0x00000032343e7223 */ /* 0x000fe2000001003b */
[----:B------:R-:W-:Y:S01]  /*0a10*/  SHF.R.U32.HI R64, RZ, 0x10, R3 ;  /* 0x00000010ff407819 */ /* 0x000fe20000011603 */
[----:B------:R-:W-:Y:S01]  /*0a20*/  FADD.FTZ R63, R63, R60 ;  /* 0x0000003c3f3f7221 */ /* 0x000fe20000010000 */
[----:B------:R-:W-:Y:S01]  /*0a30*/  PRMT R59, R61, 0x7610, R59 ;  /* 0x000076103d3b7816 */ /* 0x000fe2000000003b */
[----:B------:R-:W-:Y:S01]  /*0a40*/  FFMA.FTZ R62, R57, R60, R62 ;  /* 0x0000003c393e7223 */ /* 0x000fe2000001003e */
[----:B------:R-:W-:-:S02]  /*0a50*/  SHF.R.U64 R26, R2, 0x8, R3 ;  /* 0x00000008021a7819 */ /* 0x000fc40000001203 */
[C-C-:B------:R-:W-:Y:S02]  /*0a60*/  SHF.R.U64 R25, R2.reuse, 0x10, R3.reuse ;  /* 0x0000001002197819 */ /* 0x140fe40000001203 */
[----:B------:R-:W-:Y:S02]  /*0a70*/  SHF.R.U64 R24, R2, 0x18, R3 ;  /* 0x0000001802187819 */ /* 0x000fe40000001203 */
        /* <DEDUP_REMOVED lines=20> */
.L_x_1453:
        /* <DEDUP_REMOVED lines=19> */
[----:B------:R-:W-:Y:S01]  /*0cf0*/  ISETP.GE.U32.AND P1, PT, R2, RZ, PT ;  /* 0x000000ff0200720c */ /* 0x000fe20003f26070 */
[----:B------:R-:W-:Y:S01]  /*0d00*/  FMUL.FTZ R55, R49, R56 ;  /* 0x0000003831377220 */ /* 0x000fe20000410000 */
[----:B------:R-:W-:Y:S01]  /*0d10*/  FADD.FTZ R22, R22, -R27 ;  /* 0x8000001b16167221 */ /* 0x000fe20000010000 */
[----:B------:R-:W-:Y:S01]  /*0d20*/  FADD.FTZ R20, R20, -R23 ;  /* 0x8000001714147221 */ /* 0x000fe20000010000 */
[----:B------:R-:W-:Y:S01]  /*0d30*/  FADD.FTZ R54, R51, -R54 ;  /* 0x8000003633367221 */ /* 0x000fe20000010000 */
[----:B------:R-:W-:Y:S01]  /*0d40*/  FADD.FTZ R58, R58, -R21 ;  /* 0x800000153a3a7221 */ /* 0x000fe20000010000 */
[----:B------:R-:W-:Y:S01]  /*0d50*/  FADD.FTZ R50, R50, -R65 ;  /* 0x8000004132327221 */ /* 0x000fe20000010000 */
[----:B------:R-:W-:Y:S01]  /*0d60*/  FMUL.FTZ R53, R49, R0 ;  /* 0x0000000031357220 */ /* 0x000fe20000410000 */
[----:B------:R-:W-:Y:S01]  /*0d70*/  FADD.FTZ R60, R60, -R57 ;  /* 0x800000393c3c7221 */ /* 0x000fe20000010000 */
[----:B------:R-:W-:Y:S01]  /*0d80*/  LOP3.LUT P5, RZ, R25, 0xff, RZ, 0xc0, !PT ;  /* 0x000000ff19ff7812 */ /* 0x000fe200078ac0ff */
[----:B------:R-:W-:Y:S01]  /*0d90*/  FMUL.FTZ R55, R55, R48 ;  /* 0x0000003037377220 */ /* 0x000fe20000410000 */
[----:B------:R-:W-:Y:S01]  /*0da0*/  ISETP.GE.U32.AND.EX P1, PT, R3, 0x1000000, PT, P1 ;  /* 0x010000000300780c */ /* 0x000fe20003f26110 */
[C---:B------:R-:W-:Y:S01]  /*0db0*/  FMUL.FTZ R3, R49.reuse, R22 ;  /* 0x0000001631037220 */ /* 0x040fe20000410000 */
[C---:B------:R-:W-:Y:S01]  /*0dc0*/  FMUL.FTZ R21, R49.reuse, R20 ;  /* 0x0000001431157220 */ /* 0x040fe20000410000 */
[C---:B------:R-:W-:Y:S01]  /*0dd0*/  FMUL.FTZ R23, R49.reuse, R54 ;  /* 0x0000003631177220 */ /* 0x040fe20000410000 */
[C---:B------:R-:W-:Y:S01]  /*0de0*/  FMUL.FTZ R25, R49.reuse, R58 ;  /* 0x0000003a31197220 */ /* 0x040fe20000410000 */
[----:B------:R-:W-:Y:S01]  /*0df0*/  FMUL.FTZ R27, R49, R50 ;  /* 0x00000032311b7220 */ /* 0x000fe20000410000 */
[----:B------:R-:W-:Y:S01]  /*0e00*/  FMUL.FTZ R53, R53, R48 ;  /* 0x0000003035357220 */ /* 0x000fe20000410000 */
[----:B------:R-:W-:Y:S01]  /*0e10*/  FMUL.FTZ R49, R49, R60 ;  /* 0x0000003c31317220 */ /* 0x000fe20000410000 */
[----:B------:R-:W-:Y:S01]  /*0e20*/  FMUL.FTZ R55, R55, UR16 ;  /* 0x0000001037377c20 */ /* 0x000fe20008410000 */
[-C--:B------:R-:W-:Y:S01]  /*0e30*/  FMUL.FTZ R23, R23, R48.reuse ;  /* 0x0000003017177220 */ /* 0x080fe20000410000 */
[----:B------:R-:W-:Y:S01]  /*0e40*/  FMUL.FTZ R0, R53, UR16 ;  /* 0x0000001035007c20 */ /* 0x000fe20008410000 */
[-C--:B------:R-:W-:Y:S01]  /*0e50*/  FMUL.FTZ R27, R27, R48.reuse ;  /* 0x000000301b1b7220 */ /* 0x080fe20000410000 */
[-C--:B------:R-:W-:Y:S01]  /*0e60*/  FMUL.FTZ R49, R49, R48.reuse ;  /* 0x0000003031317220 */ /* 0x080fe20000410000 */
[----:B------:R-:W-:Y:S01]  /*0e70*/  LOP3.LUT P4, RZ, R67, 0xff, RZ, 0xc0, !PT ;  /* 0x000000ff43ff7812 */ /* 0x000fe2000788c0ff */
[-C--:B------:R-:W-:Y:S01]  /*0e80*/  FMUL.FTZ R3, R3, R48.reuse ;  /* 0x0000003003037220 */ /* 0x080fe20000410000 */
[-C--:B------:R-:W-:Y:S01]  /*0e90*/  FMUL.FTZ R21, R21, R48.reuse ;  /* 0x0000003015157220 */ /* 0x080fe20000410000 */
[----:B------:R-:W-:Y:S01]  /*0ea0*/  FMUL.FTZ R25, R25, R48 ;  /* 0x0000003019197220 */ /* 0x000fe20000410000 */
[----:B------:R-:W-:Y:S01]  /*0eb0*/  FMUL.FTZ R23, R23, UR16 ;  /* 0x0000001017177c20 */ /* 0x000fe20008410000 */
        /* <DEDUP_REMOVED lines=18> */
[----:B------:R-:W-:Y:S02]  /*0fe0*/  F2FP.BF16.F32.PACK_AB R23, R20, R23 ;  /* 0x000000171417723e */ /* 0x000fe400000010ff */
[----:B------:R-:W-:Y:S02]  /*0ff0*/  F2FP.BF16.F32.PACK_AB R22, R25, R22 ;  /* 0x000000161916723e */ /* 0x000fe400000010ff */
[----:B------:R-:W-:Y:S02]  /*1000*/  F2FP.BF16.F32.PACK_AB R21, R21, R2 ;  /* 0x000000021515723e */ /* 0x000fe400000010ff */
[----:B------:R-:W-:Y:S01]  /*1010*/  F2FP.BF16.F32.PACK_AB R20, R3, R0 ;  /* 0x000000000314723e */ /* 0x000fe200000010ff */
[----:B------:R-:W-:Y:S06]  /*1020*/  BRA `(.L_x_1439) ;  /* 0x0000000c00707947 */ /* 0x000fec0003800000 */
.L_x_1438:
        /* <DEDUP_REMOVED lines=11> */
[----:B------:R-:W-:Y:S01]  /*10e0*/  ISETP.GE.U32.AND P1, PT, R2, RZ, PT ;  /* 0x000000ff0200720c */ /* 0x000fe20003f26070 */
[----:B------:R-:W-:Y:S01]  /*10f0*/  FMUL.FTZ R16, R17, R48 ;  /* 0x0000003011107220 */ /* 0x000fe20000410000 */
[----:B------:R-:W-:Y:S01]  /*1100*/  FADD.FTZ R54, R51, -R54 ;  /* 0x8000003633367221 */ /* 0x000fe20000010000 */
[----:B------:R-:W-:Y:S01]  /*1110*/  FADD.FTZ R58, R58, -R19 ;  /* 0x800000133a3a7221 */ /* 0x000fe20000010000 */
[----:B------:R-:W-:Y:S01]  /*1120*/  FADD.FTZ R50, R50, -R53 ;  /* 0x8000003532327221 */ /* 0x000fe20000010000 */
[----:B------:R-:W-:Y:S01]  /*1130*/  FMUL.FTZ R16, R16, UR16 ;  /* 0x0000001010107c20 */ /* 0x000fe20008410000 */
[----:B------:R-:W-:Y:S01]  /*1140*/  FADD.FTZ R60, R60, -R57 ;  /* 0x800000393c3c7221 */ /* 0x000fe20000010000 */
[----:B------:R-:W-:Y:S01]  /*1150*/  LOP3.LUT P5, RZ, R25, 0xff, RZ, 0xc0, !PT ;  /* 0x000000ff19ff7812 */ /* 0x000fe200078ac0ff */
[----:B------:R-:W-:Y:S01]  /*1160*/  FMUL.FTZ R21, R49, R0 ;  /* 0x0000000031157220 */ /* 0x000fe20000410000 */
[----:B------:R-:W-:Y:S01]  /*1170*/  FADD.FTZ R22, R22, -R27 ;  /* 0x8000001b16167221 */ /* 0x000fe20000010000 */
[----:B------:R-:W-:Y:S01]  /*1180*/  ISETP.GE.U32.AND.EX P1, PT, R3, 0x1000000, PT, P1 ;  /* 0x010000000300780c */ /* 0x000fe20003f26110 */
        /* <DEDUP_REMOVED lines=10> */
[-C--:B------:R-:W-:Y:S01]  /*1230*/  FMUL.FTZ R22, R3, R48.reuse ;  /* 0x0000003003167220 */ /* 0x080fe20000410000 */
[----:B------:R-:W-:Y:S01]  /*1240*/  F2FP.BF16.F32.PACK_AB R18, R58, R3 ;  /* 0x000000033a12723e */ /* 0x000fe200000010ff */
[----:B------:R-:W-:Y:S01]  /*1250*/  FMUL.FTZ R0, R0, UR16 ;  /* 0x0000001000007c20 */ /* 0x000fe20008410000 */
[----:B------:R-:W-:Y:S01]  /*1260*/  F2FP.BF16.F32.PACK_AB R19, R60, R19 ;  /* 0x000000133c13723e */ /* 0x000fe200000010ff */
[-C--:B------:R-:W-:Y:S01]  /*1270*/  FMUL.FTZ R58, R58, R48.reuse ;  /* 0x000000303a3a7220 */ /* 0x080fe20000410000 */
[-C--:B------:R-:W-:Y:S01]  /*1280*/  FMUL.FTZ R60, R60, R48.reuse ;  /* 0x000000303c3c7220 */ /* 0x080fe20000410000 */
[-C--:B------:R-:W-:Y:S01]  /*1290*/  FMUL.FTZ R3, R16, R48.reuse ;  /* 0x0000003010037220 */ /* 0x080fe20000410000 */
[----:B------:R-:W-:Y:S01]  /*12a0*/  LOP3.LUT P4, RZ, R67, 0xff, RZ, 0xc0, !PT ;  /* 0x000000ff43ff7812 */ /* 0x000fe2000788c0ff */
[----:B------:R-:W-:Y:S01]  /*12b0*/  FMUL.FTZ R48, R20, R48 ;  /* 0x0000003014307220 */ /* 0x000fe20000410000 */
[----:B------:R-:W-:Y:S01]  /*12c0*/  FMUL.FTZ R22, R22, UR16 ;  /* 0x0000001016167c20 */ /* 0x000fe20008410000 */
        /* <DEDUP_REMOVED lines=20> */
[----:B------:R-:W-:Y:S02]  /*1410*/  F2FP.BF16.F32.PACK_AB R22, R25, R22 ;  /* 0x000000161916723e */ /* 0x000fe400000010ff */
[----:B------:R-:W-:Y:S02]  /*1420*/  F2FP.BF16.F32.PACK_AB R21, R21, R2 ;  /* 0x000000021515723e */ /* 0x000fe400000010ff */
[----:B------:R-:W-:Y:S01]  /*1430*/  F2FP.BF16.F32.PACK_AB R20, R3, R0 ;  /* 0x000000000314723e */ /* 0x000fe200000010ff */
[----:B------:R-:W-:Y:S06]  /*1440*/  BRA `(.L_x_1439) ;  /* 0x0000000800687947 */ /* 0x000fec0003800000 */
.L_x_1437:
[----:B------:R-:W-:-:S04]  /*1450*/  UISETP.NE.U32.AND UP0, UPT, UR4, URZ, UPT ;  /* 0x000000ff0400728c */ /* 0x000fc8000bf05070 */
[----:B------:R-:W-:-:S09]  /*1460*/  UISETP.NE.AND.EX UP0, UPT, UR5, URZ, UPT, UP0 ;  /* 0x000000ff0500728c */ /* 0x000fd2000bf05300 */
[----:B------:R-:W-:Y:S05]  /*1470*/  BRA.U UP0, `(.L_x_1440) ;  /* 0x0000000500287547 */ /* 0x000fea000b800000 */
[-CC-:B------:R-:W-:Y:S01]  /*1480*/  FFMA.FTZ R0, R0, R62.reuse, R63.reuse ;  /* 0x0000003e00007223 */ /* 0x180fe2000001003f */
[----:B------:R-:W-:Y:S01]  /*1490*/  ISETP.GE.U32.AND P1, PT, R2, RZ, PT ;  /* 0x000000ff0200720c */ /* 0x000fe20003f26070 */
[-CC-:B------:R-:W-:Y:S01]  /*14a0*/  FFMA.FTZ R27, R27, R62.reuse, R63.reuse ;  /* 0x0000003e1b1b7223 */ /* 0x180fe2000001003f */
[C---:B-----5:R-:W-:Y:S01]  /*14b0*/  PRMT R2, R12.reuse, 0x7632, R2 ;  /* 0x000076320c027816 */ /* 0x060fe20000000002 */
[-CC-:B------:R-:W-:Y:S01]  /*14c0*/  FFMA.FTZ R65, R21, R62.reuse, R63.reuse ;  /* 0x0000003e15417223 */ /* 0x180fe2000001003f */
[-CC-:B------:R-:W-:Y:S01]  /*14d0*/  FFMA.FTZ R23, R23, R62.reuse, R63.reuse ;  /* 0x0000003e17177223 */ /* 0x180fe2000001003f */
[----:B------:R-:W-:Y:S01]  /*14e0*/  FADD.FTZ R21, R55, -R0 ;  /* 0x8000000037157221 */ /* 0x000fe20000010000 */
[----:B------:R-:W-:Y:S01]  /*14f0*/  SHF.L.U32 R0, R12, 0x10, RZ ;  /* 0x000000100c007819 */ /* 0x000fe200000006ff */
[-C--:B------:R-:W-:Y:S01]  /*1500*/  FFMA.FTZ R56, R56, R62.reuse, R63 ;  /* 0x0000003e38387223 */ /* 0x080fe2000001003f */
[----:B------:R-:W-:Y:S01]  /*1510*/  ISETP.GE.U32.AND.EX P1, PT, R3, 0x1000000, PT, P1 ;  /* 0x010000000300780c */ /* 0x000fe20003f26110 */
[----:B------:R-:W-:Y:S01]  /*1520*/  FADD.FTZ R3, R22, -R27 ;  /* 0x8000001b16037221 */ /* 0x000fe20000010000 */
[----:B------:R-:W-:Y:S01]  /*1530*/  SHF.L.U32 R2, R2, 0x10, RZ ;  /* 0x0000001002027819 */ /* 0x000fe200000006ff */
[----:B------:R-:W-:Y:S01]  /*1540*/  FFMA.FTZ R21, R49, R21, R0 ;  /* 0x0000001531157223 */ /* 0x000fe20000010000 */
[----:B------:R-:W-:Y:S01]  /*1550*/  LOP3.LUT P5, RZ, R25, 0xff, RZ, 0xc0, !PT ;  /* 0x000000ff19ff7812 */ /* 0x000fe200078ac0ff */
[----:B------:R-:W-:Y:S01]  /*1560*/  FADD.FTZ R25, R20, -R23 ;  /* 0x8000001714197221 */ /* 0x000fe20000010000 */
[----:B------:R-:W-:Y:S01]  /*1570*/  PRMT R20, R13, 0x7632, R20 ;  /* 0x000076320d147816 */ /* 0x000fe20000000014 */
[--C-:B------:R-:W-:Y:S01]  /*1580*/  FFMA.FTZ R3, R49, R3, R2.reuse ;  /* 0x0000000331037223 */ /* 0x100fe20000010002 */
[-CC-:B------:R-:W-:Y:S01]  /*1590*/  FFMA.FTZ R54, R54, R62.reuse, R63.reuse ;  /* 0x0000003e36367223 */ /* 0x180fe2000001003f */
[----:B------:R-:W-:Y:S01]  /*15a0*/  SHF.L.U32 R0, R13, 0x10, RZ ;  /* 0x000000100d007819 */ /* 0x000fe200000006ff */
[-C--:B------:R-:W-:Y:S01]  /*15b0*/  FFMA.FTZ R69, R52, R62.reuse, R63 ;  /* 0x0000003e34457223 */ /* 0x080fe2000001003f */
[----:B------:R-:W-:Y:S01]  /*15c0*/  PRMT R2, R14, 0x7632, R2 ;  /* 0x000076320e027816 */ /* 0x000fe20000000002 */
[----:B------:R-:W-:Y:S01]  /*15d0*/  FADD.FTZ R53, R53, -R56 ;  /* 0x8000003835357221 */ /* 0x000fe20000010000 */
[----:B------:R-:W-:Y:S01]  /*15e0*/  PRMT R23, R15, 0x7632, R23 ;  /* 0x000076320f177816 */ /* 0x000fe20000000017 */
[----:B------:R-:W-:Y:S01]  /*15f0*/  FFMA.FTZ R57, R57, R62, R63 ;  /* 0x0000003e39397223 */ /* 0x000fe2000001003f */
[----:B------:R-:W-:Y:S01]  /*1600*/  SHF.L.U32 R20, R20, 0x10, RZ ;  /* 0x0000001014147819 */ /* 0x000fe200000006ff */
[----:B------:R-:W-:Y:S01]  /*1610*/  FADD.FTZ R51, R51, -R54 ;  /* 0x8000003633337221 */ /* 0x000fe20000010000 */
[----:B------:R-:W-:Y:S01]  /*1620*/  LOP3.LUT P3, RZ, R24, 0xff, RZ, 0xc0, !PT ;  /* 0x000000ff18ff7812 */ /* 0x000fe2000786c0ff */
[----:B------:R-:W-:Y:S01]  /*1630*/  FFMA.FTZ R53, R49, R53, R0 ;  /* 0x0000003531357223 */ /* 0x000fe20000010000 */
[----:B------:R-:W-:Y:S01]  /*1640*/  SHF.L.U32 R22, R14, 0x10, RZ ;  /* 0x000000100e167819 */ /* 0x000fe200000006ff */
[----:B------:R-:W-:Y:S01]  /*1650*/  FADD.FTZ R27, R58, -R65 ;  /* 0x800000413a1b7221 */ /* 0x000fe20000010000 */
[----:B------:R-:W-:Y:S01]  /*1660*/  LOP3.LUT P2, RZ, R26, 0xff, RZ, 0xc0, !PT ;  /* 0x000000ff1aff7812 */ /* 0x000fe2000784c0ff */
[----:B------:R-:W-:Y:S01]  /*1670*/  FADD.FTZ R69, R50, -R69 ;  /* 0x8000004532457221 */ /* 0x000fe20000010000 */
[----:B------:R-:W-:Y:S01]  /*1680*/  SHF.L.U32 R2, R2, 0x10, RZ ;  /* 0x0000001002027819 */ /* 0x000fe200000006ff */
[----:B------:R-:W-:Y:S01]  /*1690*/  FADD.FTZ R57, R60, -R57 ;  /* 0x800000393c397221 */ /* 0x000fe20000010000 */
[----:B------:R-:W-:Y:S01]  /*16a0*/  SHF.L.U32 R24, R15, 0x10, RZ ;  /* 0x000000100f187819 */ /* 0x000fe200000006ff */
[-C--:B------:R-:W-:Y:S01]  /*16b0*/  FMUL.FTZ R21, R21, R48.reuse ;  /* 0x0000003015157220 */ /* 0x080fe20000410000 */
[----:B------:R-:W-:Y:S01]  /*16c0*/  SHF.L.U32 R26, R23, 0x10, RZ ;  /* 0x00000010171a7819 */ /* 0x000fe200000006ff */
[C---:B------:R-:W-:Y:S01]  /*16d0*/  FFMA.FTZ R23, R49.reuse, R25, R20 ;  /* 0x0000001931177223 */ /* 0x040fe20000010014 */
[----:B------:R-:W-:Y:S01]  /*16e0*/  FFMA.FTZ R25, R49, R51, R22 ;  /* 0x0000003331197223 */ /* 0x000fe20000010016 */
[-C--:B------:R-:W-:Y:S01]  /*16f0*/  FMUL.FTZ R53, R53, R48.reuse ;  /* 0x0000003035357220 */ /* 0x080fe20000410000 */
[C---:B------:R-:W-:Y:S01]  /*1700*/  FFMA.FTZ R27, R49.reuse, R27, R2 ;  /* 0x0000001b311b7223 */ /* 0x040fe20000010002 */
[C---:B------:R-:W-:Y:S01]  /*1710*/  FFMA.FTZ R51, R49.reuse, R69, R24 ;  /* 0x0000004531337223 */ /* 0x040fe20000010018 */
[----:B------:R-:W-:Y:S01]  /*1720*/  FFMA.FTZ R49, R49, R57, R26 ;  /* 0x0000003931317223 */ /* 0x000fe2000001001a */
[----:B------:R-:W-:Y:S01]  /*1730*/  FMUL.FTZ R0, R21, UR16 ;  /* 0x0000001015007c20 */ /* 0x000fe20008410000 */
[----:B------:R-:W-:Y:S01]  /*1740*/  FMUL.FTZ R21, R53, UR16 ;  /* 0x0000001035157c20 */ /* 0x000fe20008410000 */
[-C--:B------:R-:W-:Y:S01]  /*1750*/  FMUL.FTZ R51, R51, R48.reuse ;  /* 0x0000003033337220 */ /* 0x080fe20000410000 */
[-C--:B------:R-:W-:Y:S01]  /*1760*/  FMUL.FTZ R49, R49, R48.reuse ;  /* 0x0000003031317220 */ /* 0x080fe20000410000 */
[----:B------:R-:W-:Y:S01]  /*1770*/  LOP3.LUT P4, RZ, R67, 0xff, RZ, 0xc0, !PT ;  /* 0x000000ff43ff7812 */ /* 0x000fe2000788c0ff */
[-C--:B------:R-:W-:Y:S01]  /*1780*/  FMUL.FTZ R3, R3, R48.reuse ;  /* 0x0000003003037220 */ /* 0x080fe20000410000 */
[-C--:B------:R-:W-:Y:S01]  /*1790*/  FMUL.FTZ R23, R23, R48.reuse ;  /* 0x0000003017177220 */ /* 0x080fe20000410000 */
[-C--:B------:R-:W-:Y:S01]  /*17a0*/  FMUL.FTZ R25, R25, R48.reuse ;  /* 0x0000003019197220 */ /* 0x080fe20000410000 */
[----:B------:R-:W-:Y:S01]  /*17b0*/  FMUL.FTZ R27, R27, R48 ;  /* 0x000000301b1b7220 */ /* 0x000fe20000410000 */
[----:B------:R-:W-:Y:S01]  /*17c0*/  FSEL R21, R21, RZ, P5 ;  /* 0x000000ff15157208 */ /* 0x000fe20002800000 */
[----:B------:R-:W-:Y:S01]  /*17d0*/  FMUL.FTZ R51, R51, UR16 ;  /* 0x0000001033337c20 */ /* 0x000fe20008410000 */
[----:B------:R-:W-:Y:S01]  /*17e0*/  FMUL.FTZ R49, R49, UR16 ;  /* 0x0000001031317c20 */ /* 0x000fe20008410000 */
[----:B------:R-:W-:Y:S01]  /*17f0*/  FSEL R0, R0, RZ, P4 ;  /* 0x000000ff00007208 */ /* 0x000fe20002000000 */
[----:B------:R-:W-:Y:S01]  /*1800*/  FMUL.FTZ R3, R3, UR16 ;  /* 0x0000001003037c20 */ /* 0x000fe20008410000 */
[----:B------:R-:W-:Y:S01]  /*1810*/  LOP3.LUT P5, RZ, R61, 0xff, RZ, 0xc0, !PT ;  /* 0x000000ff3dff7812 */ /* 0x000fe200078ac0ff */
[----:B------:R-:W-:Y:S01]  /*1820*/  FMUL.FTZ R25, R25, UR16 ;  /* 0x0000001019197c20 */ /* 0x000fe20008410000 */
[----:B------:R-:W-:Y:S01]  /*1830*/  FMUL.FTZ R27, R27, UR16 ;  /* 0x000000101b1b7c20 */ /* 0x000fe20008410000 */
[----:B------:R-:W-:Y:S01]  /*1840*/  FMUL.FTZ R23, R23, UR16 ;  /* 0x0000001017177c20 */ /* 0x000fe20008410000 */
[----:B------:R-:W-:-:S02]  /*1850*/  LOP3.LUT P6, RZ, R66, 0xff, RZ, 0xc0, !PT ;  /* 0x000000ff42ff7812 */ /* 0x000fc400078cc0ff */
[----:B------:R-:W-:Y:S02]  /*1860*/  LOP3.LUT P4, RZ, R59, 0xff, RZ, 0xc0, !PT ;  /* 0x000000ff3bff7812 */ /* 0x000fe4000788c0ff */
[----:B------:R-:W-:Y:S02]  /*1870*/  FSEL R51, R51, RZ, P5 ;  /* 0x000000ff33337208 */ /* 0x000fe40002800000 */
[----:B------:R-:W-:Y:S02]  /*1880*/  FSEL R20, R49, RZ, P1 ;  /* 0x000000ff31147208 */ /* 0x000fe40000800000 */
[----:B------:R-:W-:Y:S02]  /*1890*/  FSEL R22, R25, RZ, P6 ;  /* 0x000000ff19167208 */ /* 0x000fe40003000000 */
[----:B------:R-:W-:Y:S02]  /*18a0*/  FSEL R27, R27, RZ, P4 ;  /* 0x000000ff1b1b7208 */ /* 0x000fe40002000000 */
[----:B------:R-:W-:-:S02]  /*18b0*/  FSEL R2, R23, RZ, P3 ;  /* 0x000000ff17027208 */ /* 0x000fc40001800000 */
[----:B------:R-:W-:Y:S02]  /*18c0*/  FSEL R3, R3, RZ, P2 ;  /* 0x000000ff03037208 */ /* 0x000fe40001000000 */
[----:B------:R-:W-:Y:S02]  /*18d0*/  F2FP.BF16.F32.PACK_AB R23, R20, R51 ;  /* 0x000000331417723e */ /* 0x000fe400000010ff */
[----:B------:R-:W-:Y:S02]  /*18e0*/  F2FP.BF16.F32.PACK_AB R22, R27, R22 ;  /* 0x000000161b16723e */ /* 0x000fe400000010ff */
[----:B------:R-:W-:Y:S02]  /*18f0*/  F2FP.BF16.F32.PACK_AB R21, R2, R21 ;  /* 0x000000150215723e */ /* 0x000fe400000010ff */
[----:B------:R-:W-:Y:S01]  /*1900*/  F2FP.BF16.F32.PACK_AB R20, R3, R0 ;  /* 0x000000000314723e */ /* 0x000fe200000010ff */
[----:B------:R-:W-:Y:S06]  /*1910*/  BRA `(.L_x_1439) ;  /* 0x0000000400347947 */ /* 0x000fec0003800000 */
.L_x_1440:
[-CC-:B------:R-:W-:Y:S01]  /*1920*/  FFMA.FTZ R0, R0, R62.reuse, R63.reuse ;  /* 0x0000003e00007223 */ /* 0x180fe2000001003f */
[----:B-----5:R-:W-:Y:S01]  /*1930*/  SHF.L.U32 R16, R12, 0x10, RZ ;  /* 0x000000100c107819 */ /* 0x020fe200000006ff */
[-CC-:B------:R-:W-:Y:S01]  /*1940*/  FFMA.FTZ R56, R56, R62.reuse, R63.reuse ;  /* 0x0000003e38387223 */ /* 0x180fe2000001003f */
[--C-:B------:R-:W-:Y:S01]  /*1950*/  FFMA.FTZ R19, R27, R62, R63.reuse ;  /* 0x0000003e1b137223 */ /* 0x100fe2000001003f */
[----:B------:R-:W-:Y:S01]  /*1960*/  FADD.FTZ R0, R55, -R0 ;  /* 0x8000000037007221 */ /* 0x000fe20000010000 */
[----:B------:R-:W-:Y:S01]  /*1970*/  LOP3.LUT P1, RZ, R67, 0xff, RZ, 0xc0, !PT ;  /* 0x000000ff43ff7812 */ /* 0x000fe2000782c0ff */
[----:B------:R-:W-:Y:S01]  /*1980*/  FADD.FTZ R56, R53, -R56 ;  /* 0x8000003835387221 */ /* 0x000fe20000010000 */
[----:B------:R-:W-:Y:S01]  /*1990*/  LOP3.LUT P5, RZ, R25, 0xff, RZ, 0xc0, !PT ;  /* 0x000000ff19ff7812 */ /* 0x000fe200078ac0ff */
[----:B------:R-:W-:Y:S01]  /*19a0*/  FFMA.FTZ R27, R49, R0, R16 ;  /* 0x00000000311b7223 */ /* 0x000fe20000010010 */
[----:B------:R-:W-:Y:S01]  /*19b0*/  SHF.L.U32 R0, R13, 0x10, RZ ;  /* 0x000000100d007819 */ /* 0x000fe200000006ff */
[-CC-:B------:R-:W-:Y:S01]  /*19c0*/  FFMA.FTZ R53, R21, R62.reuse, R63.reuse ;  /* 0x0000003e15357223 */ /* 0x180fe2000001003f */
[-CC-:B------:R-:W-:Y:S01]  /*19d0*/  FFMA.FTZ R23, R23, R62.reuse, R63.reuse ;  /* 0x0000003e17177223 */ /* 0x180fe2000001003f */
[----:B------:R-:W-:Y:S01]  /*19e0*/  FFMA.FTZ R54, R54, R62, R63 ;  /* 0x0000003e36367223 */ /* 0x000fe2000001003f */
[--C-:B------:R-:W-:Y:S01]  /*19f0*/  FADD.FTZ R22, R22, -R19.reuse ;  /* 0x8000001316167221 */ /* 0x100fe20000010000 */
[----:B------:R-:W-:Y:S01]  /*1a00*/  FFMA.FTZ R17, R49, R56, R0 ;  /* 0x0000003831117223 */ /* 0x000fe20000010000 */
[----:B------:R-:W-:Y:S01]  /*1a10*/  FMUL.FTZ R0, R27, R48 ;  /* 0x000000301b007220 */ /* 0x000fe20000410000 */
[----:B------:R-:W-:Y:S01]  /*1a20*/  PRMT R19, R15, 0x7632, R19 ;  /* 0x000076320f137816 */ /* 0x000fe20000000013 */
[--C-:B------:R-:W-:Y:S01]  /*1a30*/  FFMA.FTZ R55, R52, R62, R63.reuse ;  /* 0x0000003e34377223 */ /* 0x100fe2000001003f */
[----:B------:R-:W-:Y:S01]  /*1a40*/  FMUL.FTZ R16, R17, R48 ;  /* 0x0000003011107220 */ /* 0x000fe20000410000 */
[----:B------:R-:W-:Y:S01]  /*1a50*/  FMUL.FTZ R0, R0, UR16 ;  /* 0x0000001000007c20 */ /* 0x000fe20008410000 */
[----:B------:R-:W-:Y:S01]  /*1a60*/  FFMA.FTZ R57, R57, R62, R63 ;  /* 0x0000003e39397223 */ /* 0x000fe2000001003f */
[----:B------:R-:W-:Y:S01]  /*1a70*/  FADD.FTZ R20, R20, -R23 ;  /* 0x8000001714147221 */ /* 0x000fe20000010000 */
[----:B------:R-:W-:Y:S01]  /*1a80*/  FMUL.FTZ R16, R16, UR16 ;  /* 0x0000001010107c20 */ /* 0x000fe20008410000 */
[----:B------:R-:W-:Y:S01]  /*1a90*/  FADD.FTZ R54, R51, -R54 ;  /* 0x8000003633367221 */ /* 0x000fe20000010000 */
[----:B------:R-:W-:Y:S01]  /*1aa0*/  FSEL R0, R0, RZ, P1 ;  /* 0x000000ff00007208 */ /* 0x000fe20000800000 */
[----:B------:R-:W-:Y:S01]  /*1ab0*/  FADD.FTZ R58, R58, -R53 ;  /* 0x800000353a3a7221 */ /* 0x000fe20000010000 */
[----:B------:R-:W-:Y:S01]  /*1ac0*/  ISETP.GE.U32.AND P1, PT, R2, RZ, PT ;  /* 0x000000ff0200720c */ /* 0x000fe20003f26070 */
[----:B------:R-:W-:Y:S01]  /*1ad0*/  FADD.FTZ R50, R50, -R55 ;  /* 0x8000003732327221 */ /* 0x000fe20000010000 */
[----:B------:R-:W-:Y:S01]  /*1ae0*/  FSEL R21, R16, RZ, P5 ;  /* 0x000000ff10157208 */ /* 0x000fe20002800000 */
[----:B------:R-:W-:Y:S01]  /*1af0*/  FADD.FTZ R60, R60, -R57 ;  /* 0x800000393c3c7221 */ /* 0x000fe20000010000 */
[----:B------:R-:W-:-:S02]  /*1b00*/  PRMT R16, R14, 0x7632, R16 ;  /* 0x000076320e107816 */ /* 0x000fc40000000010 */
[----:B------:R-:W-:Y:S02]  /*1b10*/  PRMT R2, R12, 0x7632, R2 ;  /* 0x000076320c027816 */ /* 0x000fe40000000002 */
[----:B------:R-:W-:Y:S02]  /*1b20*/  ISETP.GE.U32.AND.EX P1, PT, R3, 0x1000000, PT, P1 ;  /* 0x010000000300780c */ /* 0x000fe40003f26110 */
[----:B------:R-:W-:Y:S02]  /*1b30*/  PRMT R3, R13, 0x7632, R3 ;  /* 0x000076320d037816 */ /* 0x000fe40000000003 */
[----:B------:R-:W-:Y:S02]  /*1b40*/  SHF.L.U32 R18, R14, 0x10, RZ ;  /* 0x000000100e127819 */ /* 0x000fe400000006ff */
[----:B------:R-:W-:Y:S02]  /*1b50*/  SHF.L.U32 R23, R16, 0x10, RZ ;  /* 0x0000001010177819 */ /* 0x000fe400000006ff */
[----:B------:R-:W-:-:S02]  /*1b60*/  SHF.L.U32 R25, R15, 0x10, RZ ;  /* 0x000000100f197819 */ /* 0x000fc400000006ff */
[----:B------:R-:W-:Y:S01]  /*1b70*/  SHF.L.U32 R51, R19, 0x10, RZ ;  /* 0x0000001013337819 */ /* 0x000fe200000006ff */
[C---:B------:R-:W-:Y:S01]  /*1b80*/  FFMA.FTZ R19, R49.reuse, R54, R18 ;  /* 0x0000003631137223 */ /* 0x040fe20000010012 */
        /* <DEDUP_REMOVED lines=10> */
[----:B------:R-:W-:Y:S01]  /*1c30*/  LOP3.LUT P3, RZ, R24, 0xff, RZ, 0xc0, !PT ;  /* 0x000000ff18ff7812 */ /* 0x000fe2000786c0ff */
        /* <DEDUP_REMOVED lines=25> */
[----:B------:R-:W-:Y:S02]  /*1dd0*/  F2FP.BF16.F32.PACK_AB R21, R48, R21 ;  /* 0x000000153015723e */ /* 0x000fe400000010ff */
[----:B------:R-:W-:-:S07]  /*1de0*/  F2FP.BF16.F32.PACK_AB R20, R3, R0 ;  /* 0x000000000314723e */ /* 0x000fce00000010ff */
.L_x_1439:
        /* <DEDUP_REMOVED lines=13> */
.L_x_1435:
        /* <DEDUP_REMOVED lines=10> */
[----:B-----5:R-:W-:Y:S02]  /*1f60*/  MOV R12, R33 ;  /* 0x00000021000c7202 */ /* 0x020fe40000000f00 */
[----:B------:R-:W-:-:S02]  /*1f70*/  MOV R13, R34 ;  /* 0x00000022000d7202 */ /* 0x000fc40000000f00 */
[----:B------:R-:W-:Y:S02]  /*1f80*/  MOV R14, R35 ;  /* 0x00000023000e7202 */ /* 0x000fe40000000f00 */
[----:B------:R-:W-:Y:S02]  /*1f90*/  MOV R42, R47 ;  /* 0x0000002f002a7202 */ /* 0x000fe40000000f00 */
[----:B------:R-:W-:-:S07]  /*1fa0*/  MOV R15, R36 ;  /* 0x00000024000f7202 */ /* 0x000fce0000000f00 */
.L_x_1434:
[----:B------:R-:W-:Y:S05]  /*1fb0*/  BSYNC B0 ;  /* 0x0000000000007941 */ /* 0x000fea0003800000 */
.L_x_1433:
[----:B0-----:R-:W0:Y:S01]  /*1fc0*/  S2R R3, SR_CgaCtaId ;  /* 0x0000000000037919 */ /* 0x001e220000008800 */
        /* <DEDUP_REMOVED lines=23> */
[----:B------:R0:W-:Y:S02]  /*2140*/  STS.128 [R0], R4 ;  /* 0x0000000400007388 */ /* 0x0001e40000000c00 */
[----:B--2---:R-:W-:Y:S02]  /*2150*/  FADD.FTZ R2, R2, R21 ;  /* 0x0000001502027221 */ /* 0x004fe40000010000 */
[----:B------:R2:W-:Y:S01]  /*2160*/  STS.128 [R0+0x10], R12 ;  /* 0x0000100c00007388 */ /* 0x0005e20000000c00 */
[----:B-1----:R-:W-:Y:S01]  /*2170*/  FADD.FTZ R16, R16, R23 ;  /* 0x0000001710107221 */ /* 0x002fe20000010000 */
[----:B------:R-:W-:Y:S01]  /*2180*/  BAR.SYNC.DEFER_BLOCKING 0x0 ;  /* 0x0000000000007b1d */ /* 0x000fe20000010000 */
[----:B------:R-:W-:Y:S02]  /*2190*/  FADD.FTZ R25, R2, R25 ;  /* 0x0000001902197221 */ /* 0x000fe40000010000 */
[----:B------:R-:W-:Y:S01]  /*21a0*/  FADD.FTZ R9, R16, R9 ;  /* 0x0000000910097221 */ /* 0x000fe20000010000 */
[----:B0-----:R-:W-:-:S05]  /*21b0*/  IMAD R5, R18, UR7, RZ ;  /* 0x0000000712057c24 */ /* 0x001fca000f8e02ff */
[----:B--2---:R-:W-:-:S04]  /*21c0*/  IADD3 R0, P0, PT, R5, R46, RZ ;  /* 0x0000002e05007210 */ /* 0x004fc80007f1e0ff */
        /* <DEDUP_REMOVED lines=28> */
.L_x_1436:
        /* <DEDUP_REMOVED lines=8> */
.L_x_1443:
[----:B------:R-:W-:Y:S05]  /*2410*/  BSYNC B2 ;  /* 0x0000000000027941 */ /* 0x000fea0003800000 */
.L_x_1442:
        /* <DEDUP_REMOVED lines=8> */
.L_x_1444:
[----:B------:R-:W-:Y:S01]  /*24a0*/  FADD.FTZ R64, R63, R64 ;  /* 0x000000403f407221 */ /* 0x000fe20000010000 */
[----:B------:R-:W-:-:S04]  /*24b0*/  HFMA2 R68, -RZ, RZ, 0, 1.1920928955078125e-07 ;  /* 0x00000002ff447431 */ /* 0x000fc800000001ff */
[----:B------:R-:W-:Y:S02]  /*24c0*/  MOV R77, R64 ;  /* 0x00000040004d7202 */ /* 0x000fe40000000f00 */
[----:B------:R-:W-:-:S07]  /*24d0*/  MOV R65, R76 ;  /* 0x0000004c00417202 */ /* 0x000fce0000000f00 */
[----:B------:R-:W-:Y:S05]  /*24e0*/  WARPSYNC.COLLECTIVE R70, `(.L_x_1445) ;  /* 0x0000000046087348 */ /* 0x000fea0003c00000 */
[----:B------:R0:W1:Y:S02]  /*24f0*/  SHFL.BFLY P3, R76, R77, R68, R69 ;  /* 0x0c0000444d4c7389 */ /* 0x0000640000060045 */
[----:B01----:R-:W-:Y:S05]  /*2500*/  ENDCOLLECTIVE ;  /* 0x000000000000791b */ /* 0x003fea0003800000 */
.L_x_1445:
[----:B------:R-:W-:-:S05]  /*2510*/  FADD.FTZ R71, R62, R65 ;  /* 0x000000413e477221 */ /* 0x000fca0000010000 */
[----:B------:R-:W-:Y:S02]  /*2520*/  MOV R77, R71 ;  /* 0x00000047004d7202 */ /* 0x000fe40000000f00 */
[----:B------:R-:W-:-:S07]  /*2530*/  MOV R65, R76 ;  /* 0x0000004c00417202 */ /* 0x000fce0000000f00 */
[----:B------:R-:W-:Y:S05]  /*2540*/  WARPSYNC.COLLECTIVE R70, `(.L_x_1446) ;  /* 0x0000000046087348 */ /* 0x000fea0003c00000 */
[----:B------:R0:W1:Y:S02]  /*2550*/  SHFL.BFLY P3, R76, R77, R68, R69 ;  /* 0x0c0000444d4c7389 */ /* 0x0000640000060045 */
[----:B01----:R-:W-:Y:S05]  /*2560*/  ENDCOLLECTIVE ;  /* 0x000000000000791b */ /* 0x003fea0003800000 */
.L_x_1446:
[----:B------:R-:W-:Y:S01]  /*2570*/  FADD.FTZ R73, R64, R65 ;  /* 0x0000004140497221 */ /* 0x000fe20000010000 */
[----:B------:R-:W-:-:S04]  /*2580*/  HFMA2 R68, -RZ, RZ, 0, 2.384185791015625e-07 ;  /* 0x00000004ff447431 */ /* 0x000fc800000001ff */
[----:B------:R-:W-:Y:S02]  /*2590*/  MOV R77, R73 ;  /* 0x00000049004d7202 */ /* 0x000fe40000000f00 */
[----:B------:R-:W-:-:S07]  /*25a0*/  MOV R72, R76 ;  /* 0x0000004c00487202 */ /* 0x000fce0000000f00 */
[----:B------:R-:W-:Y:S05]  /*25b0*/  WARPSYNC.COLLECTIVE R70, `(.L_x_1447) ;  /* 0x0000000046087348 */ /* 0x000fea0003c00000 */
[----:B------:R0:W1:Y:S02]  /*25c0*/  SHFL.BFLY P3, R76, R77, R68, R69 ;  /* 0x0c0000444d4c7389 */ /* 0x0000640000060045 */
[----:B01----:R-:W-:Y:S05]  /*25d0*/  ENDCOLLECTIVE ;  /* 0x000000000000791b */ /* 0x003fea0003800000 */
.L_x_1447:
[----:B------:R-:W-:-:S05]  /*25e0*/  FADD.FTZ R72, R71, R72 ;  /* 0x0000004847487221 */ /* 0x000fca0000010000 */
[----:B------:R-:W-:Y:S02]  /*25f0*/  MOV R77, R72 ;  /* 0x00000048004d7202 */ /* 0x000fe40000000f00 */
[----:B------:R-:W-:-:S07]  /*2600*/  MOV R74, R76 ;  /* 0x0000004c004a7202 */ /* 0x000fce0000000f00 */
[----:B------:R-:W-:Y:S05]  /*2610*/  WARPSYNC.COLLECTIVE R70, `(.L_x_1448) ;  /* 0x0000000046087348 */ /* 0x000fea0003c00000 */
[----:B------:R0:W1:Y:S02]  /*2620*/  SHFL.BFLY P3, R76, R77, R68, R69 ;  /* 0x0c0000444d4c7389 */ /* 0x0000640000060045 */
[----:B01----:R-:W-:Y:S05]  /*2630*/  ENDCOLLECTIVE ;  /* 0x000000000000791b */ /* 0x003fea0003800000 */
.L_x_1448:
[----:B------:R-:W-:Y:S01]  /*2640*/  FADD.FTZ R74, R73, R74 ;  /* 0x0000004a494a7221 */ /* 0x000fe20000010000 */
[----:B------:R-:W-:-:S04]  /*2650*/  HFMA2 R68, -RZ, RZ, 0, 4.76837158203125e-07 ;  /* 0x00000008ff447431 */ /* 0x000fc800000001ff */
[----:B------:R-:W-:Y:S02]  /*2660*/  MOV R77, R74 ;  /* 0x0000004a004d7202 */ /* 0x000fe40000000f00 */
[----:B------:R-:W-:-:S07]  /*2670*/  MOV R65, R76 ;  /* 0x0000004c00417202 */ /* 0x000fce0000000f00 */
[----:B------:R-:W-:Y:S05]  /*2680*/  WARPSYNC.COLLECTIVE R70, `(.L_x_1449) ;  /* 0x0000000046087348 */ /* 0x000fea0003c00000 */
[----:B------:R0:W1:Y:S02]  /*2690*/  SHFL.BFLY P3, R76, R77, R68, R69 ;  /* 0x0c0000444d4c7389 */ /* 0x0000640000060045 */
[----:B01----:R-:W-:Y:S05]  /*26a0*/  ENDCOLLECTIVE ;  /* 0x000000000000791b */ /* 0x003fea0003800000 */
.L_x_1449:
[----:B------:R-:W-:-:S05]  /*26b0*/  FADD.FTZ R75, R72, R65 ;  /* 0x00000041484b7221 */ /* 0x000fca0000010000 */
[----:B------:R-:W-:Y:S02]  /*26c0*/  MOV R77, R75 ;  /* 0x0000004b004d7202 */ /* 0x000fe40000000f00 */
[----:B------:R-:W-:-:S07]  /*26d0*/  MOV R63, R76 ;  /* 0x0000004c003f7202 */ /* 0x000fce0000000f00 */
[----:B------:R-:W-:Y:S05]  /*26e0*/  WARPSYNC.COLLECTIVE R70, `(.L_x_1450) ;  /* 0x0000000046087348 */ /* 0x000fea0003c00000 */
[----:B------:R0:W1:Y:S02]  /*26f0*/  SHFL.BFLY P3, R76, R77, R68, R69 ;  /* 0x0c0000444d4c7389 */ /* 0x0000640000060045 */
[----:B01----:R-:W-:Y:S05]  /*2700*/  ENDCOLLECTIVE ;  /* 0x000000000000791b */ /* 0x003fea0003800000 */
.L_x_1450:
[----:B------:R-:W-:Y:S01]  /*2710*/  FADD.FTZ R62, R74, R63 ;  /* 0x0000003f4a3e7221 */ /* 0x000fe20000010000 */
[----:B------:R-:W-:-:S04]  /*2720*/  HFMA2 R68, -RZ, RZ, 0, 9.5367431640625e-07 ;  /* 0x00000010ff447431 */ /* 0x000fc800000001ff */
[----:B------:R-:W-:Y:S01]  /*2730*/  MOV R77, R62 ;  /* 0x0000003e004d7202 */ /* 0x000fe20000000f00 */
[----:B------:R-:W-:-:S07]  /*2740*/  FADD.FTZ R63, R75, R76 ;  /* 0x0000004c4b3f7221 */ /* 0x000fce0000010000 */
[----:B------:R-:W-:Y:S05]  /*2750*/  WARPSYNC.COLLECTIVE R70, `(.L_x_1451) ;  /* 0x0000000046087348 */ /* 0x000fea0003c00000 */
[----:B------:R0:W1:Y:S02]  /*2760*/  SHFL.BFLY P3, R76, R77, R68, R69 ;  /* 0x0c0000444d4c7389 */ /* 0x0000640000060045 */
[----:B01----:R-:W-:Y:S05]  /*2770*/  ENDCOLLECTIVE ;  /* 0x000000000000791b */ /* 0x003fea0003800000 */
.L_x_1451:
[----:B------:R-:W-:Y:S02]  /*2780*/  MOV R77, R63 ;  /* 0x0000003f004d7202 */ /* 0x000fe40000000f00 */
[----:B------:R-:W-:-:S07]  /*2790*/  MOV R65, R76 ;  /* 0x0000004c00417202 */ /* 0x000fce0000000f00 */
[----:B------:R-:W-:Y:S05]  /*27a0*/  WARPSYNC.COLLECTIVE R70, `(.L_x_1452) ;  /* 0x0000000046087348 */ /* 0x000fea0003c00000 */
[----:B------:R0:W1:Y:S02]  /*27b0*/  SHFL.BFLY P3, R76, R77, R68, R69 ;  /* 0x0c0000444d4c7389 */ /* 0x0000640000060045 */
[----:B01----:R-:W-:Y:S05]  /*27c0*/  ENDCOLLECTIVE ;  /* 0x000000000000791b */ /* 0x003fea0003800000 */
.L_x_1452:
[----:B------:R-:W-:Y:S01]  /*27d0*/  MOV R64, R76 ;  /* 0x0000004c00407202 */ /* 0x000fe20000000f00 */
[----:B------:R-:W-:Y:S06]  /*27e0*/  BRA `(.L_x_1453) ;  /* 0xffffffe000f47947 */ /* 0x000fec000383ffff */
.L_x_1454:
        /* <DEDUP_REMOVED lines=9> */
.L_x_6385:


//--------------------- .text._ZN10layer_norm22ln_bwd_finalize_kernelINS_22Kernel_traits_finalizeILj256Ef13__nv_bfloat16S2_S2_fjLb0ELj1024ELj4ENS_18Kernel_traits_baseILj256EfS2_S2_S2_fjLj1024EEEEELb0ELb0EEEvNS_9BwdParamsE --------------------------
	.section	.text._ZN10layer_norm22ln_bwd_finalize_kernelINS_22Kernel_traits_finalizeILj256Ef13__nv_bfloat16S2_S2_fjLb0ELj1024ELj4ENS_18Kernel_traits_baseILj256EfS2_S2_S2_fjLj1024EEEEELb0ELb0EEEvNS_9BwdParamsE,"ax",@progbits
	.align	128
        .global         _ZN10layer_norm22ln_bwd_finalize_kernelINS_22Kernel_traits_finalizeILj256Ef13__nv_bfloat16S2_S2_fjLb0ELj1024ELj4ENS_18Kernel_traits_baseILj256EfS2_S2_S2_fjLj1024EEEEELb0ELb0EEEvNS_9BwdParamsE
        .type           _ZN10layer_norm22ln_bwd_finalize_kernelINS_22Kernel_traits_finalizeILj256Ef13__nv_bfloat16S2_S2_fjLb0ELj1024ELj4ENS_18Kernel_traits_baseILj256EfS2_S2_S2_fjLj1024EEEEELb0ELb0EEEvNS_9BwdParamsE,@function
        .size           _ZN10layer_norm22ln_bwd_finalize_kernelINS_22Kernel_traits_finalizeILj256Ef13__nv_bfloat16S2_S2_fjLb0ELj1024ELj4ENS_18Kernel_traits_baseILj256EfS2_S2_S2_fjLj1024EEEEELb0ELb0EEEvNS_9BwdParamsE,(.L_x_6386 - _ZN10layer_norm22ln_bwd_finalize_kernelINS_22Kernel_traits_finalizeILj256Ef13__nv_bfloat16S2_S2_fjLb0ELj1024ELj4ENS_18Kernel_traits_baseILj256EfS2_S2_S2_fjLj1024EEEEELb0ELb0EEEvNS_9BwdParamsE)
        .other          _ZN10layer_norm22ln_bwd_finalize_kernelINS_22Kernel_traits_finalizeILj256Ef13__nv_bfloat16S2_S2_fjLb0ELj1024ELj4ENS_18Kernel_traits_baseILj256EfS2_S2_S2_fjLj1024EEEEELb0ELb0EEEvNS_9BwdParamsE,@"STO_CUDA_ENTRY STV_DEFAULT"
_ZN10layer_norm22ln_bwd_finalize_kernelINS_22Kernel_traits_finalizeILj256Ef13__nv_bfloat16S2_S2_fjLb0ELj1024ELj4ENS_18Kernel_traits_baseILj256EfS2_S2_S2_fjLj1024EEEEELb0ELb0EEEvNS_9BwdParamsE:
.text._ZN10layer_norm22ln_bwd_finalize_kernelINS_22Kernel_traits_finalizeILj256Ef13__nv_bfloat16S2_S2_fjLb0ELj1024ELj4ENS_18Kernel_traits_baseILj256EfS2_S2_S2_fjLj1024EEEEELb0ELb0EEEvNS_9BwdParamsE:
        /* <DEDUP_REMOVED lines=13> */
[----:B------:R-:W-:Y:S02]  /*00d0*/  LOP3.LUT R57, R0, 0x1f, RZ, 0xc0, !PT ;  /* 0x0000001f00397812 */ /* 0x000fe400078ec0ff */
[----:B------:R-:W-:Y:S02]  /*00e0*/  MOV R2, RZ ;  /* 0x000000ff00027202 */ /* 0x000fe40000000f00 */
[----:B-1----:R-:W-:-:S04]  /*00f0*/  ISETP.GE.U32.AND P0, PT, R3, UR8, PT ;  /* 0x0000000803007c0c */ /* 0x002fc8000bf06070 */
[----:B0-----:R-:W-:-:S13]  /*0100*/  ISETP.GE.U32.OR P0, PT, R7, R54, P0 ;  /* 0x000000360700720c */ /* 0x001fda0000706470 */
        /* <DEDUP_REMOVED lines=12> */
[C---:B------:R-:W-:Y:S01]  /*01d0*/  LOP3.LUT R7, R3.reuse, 0x140, RZ, 0xfc, !PT ;  /* 0x0000014003077812 */ /* 0x040fe200078efcff */
[-CC-:B------:R-:W-:Y:S01]  /*01e0*/  IMAD R32, R32, R54.reuse, R5.reuse ;  /* 0x0000003620207224 */ /* 0x180fe200078e0205 */
[C---:B------:R-:W-:Y:S02]  /*01f0*/  LOP3.LUT R9, R3.reuse, 0x160, RZ, 0xfc, !PT ;  /* 0x0000016003097812 */ /* 0x040fe400078efcff */
[----:B------:R-:W-:Y:S01]  /*0200*/  LOP3.LUT R11, R3, 0x180, RZ, 0xfc, !PT ;  /* 0x00000180030b7812 */ /* 0x000fe200078efcff */
[-CC-:B------:R-:W-:Y:S01]  /*0210*/  IMAD R8, R7, R54.reuse, R5.reuse ;  /* 0x0000003607087224 */ /* 0x180fe200078e0205 */
[----:B------:R-:W-:Y:S01]  /*0220*/  LOP3.LUT R0, R3, 0x100, RZ, 0xfc, !PT ;  /* 0x0000010003007812 */ /* 0x000fe200078efcff */
[-CC-:B------:R-:W-:Y:S01]  /*0230*/  IMAD R10, R9, R54.reuse, R5.reuse ;  /* 0x00000036090a7224 */ /* 0x180fe200078e0205 */
[----:B------:R-:W-:Y:S01]  /*0240*/  LOP3.LUT R13, R3, 0x1a0, RZ, 0xfc, !PT ;  /* 0x000001a0030d7812 */ /* 0x000fe200078efcff */
[-CC-:B------:R-:W-:Y:S01]  /*0250*/  IMAD R12, R11, R54.reuse, R5.reuse ;  /* 0x000000360b0c7224 */ /* 0x180fe200078e0205 */
[C---:B------:R-:W-:Y:S01]  /*0260*/  LOP3.LUT R15, R3.reuse, 0x1c0, RZ, 0xfc, !PT ;  /* 0x000001c0030f7812 */ /* 0x040fe200078efcff */
[-CC-:B------:R-:W-:Y:S01]  /*0270*/  IMAD R4, R0, R54.reuse, R5.reuse ;  /* 0x0000003600047224 */ /* 0x180fe200078e0205 */
        /* <DEDUP_REMOVED lines=17> */
[--C-:B------:R-:W-:Y:S01]  /*0390*/  IMAD R28, R27, R54, R5.reuse ;  /* 0x000000361b1c7224 */ /* 0x100fe200078e0205 */
[----:B------:R-:W-:Y:S01]  /*03a0*/  IADD3 R7, PT, PT, R57, R8, RZ ;  /* 0x0000000839077210 */ /* 0x000fe20007ffe0ff */
[----:B------:R-:W-:-:S02]  /*03b0*/  IMAD R30, R29, R54, R5 ;  /* 0x000000361d1e7224 */ /* 0x000fc400078e0205 */
[----:B------:R-:W-:Y:S02]  /*03c0*/  HFMA2 R2, -RZ, RZ, 0, 0 ;  /* 0x00000000ff027431 */ /* 0x000fe400000001ff */
[----:B------:R-:W-:Y:S01]  /*03d0*/  IMAD R0, R3, R54, R5 ;  /* 0x0000003603007224 */ /* 0x000fe200078e0205 */
[C---:B------:R-:W-:Y:S02]  /*03e0*/  IADD3 R8, PT, PT, R57.reuse, R10, RZ ;  /* 0x0000000a39087210 */ /* 0x040fe40007ffe0ff */
[C---:B------:R-:W-:Y:S02]  /*03f0*/  IADD3 R9, PT, PT, R57.reuse, R12, RZ ;  /* 0x0000000c39097210 */ /* 0x040fe40007ffe0ff */
[C---:B------:R-:W-:Y:S02]  /*0400*/  IADD3 R17, PT, PT, R57.reuse, R4, RZ ;  /* 0x0000000439117210 */ /* 0x040fe40007ffe0ff */
[C---:B------:R-:W-:Y:S02]  /*0410*/  IADD3 R10, PT, PT, R57.reuse, R14, RZ ;  /* 0x0000000e390a7210 */ /* 0x040fe40007ffe0ff */
[----:B------:R-:W-:-:S02]  /*0420*/  IADD3 R11, PT, PT, R57, R16, RZ ;  /* 0x00000010390b7210 */ /* 0x000fc40007ffe0ff */
[C---:B------:R-:W-:Y:S02]  /*0430*/  IADD3 R12, PT, PT, R57.reuse, R18, RZ ;  /* 0x00000012390c7210 */ /* 0x040fe40007ffe0ff */
[C---:B------:R-:W-:Y:S02]  /*0440*/  IADD3 R5, PT, PT, R57.reuse, R32, RZ ;  /* 0x0000002039057210 */ /* 0x040fe40007ffe0ff */
[----:B------:R-:W-:Y:S02]  /*0450*/  IADD3 R0, PT, PT, R57, R0, RZ ;  /* 0x0000000039007210 */ /* 0x000fe40007ffe0ff */
[----:B------:R-:W-:Y:S02]  /*0460*/  IADD3 R19, PT, PT, -R19, RZ, RZ ;  /* 0x000000ff13137210 */ /* 0x000fe40007ffe1ff */
[C---:B------:R-:W-:Y:S02]  /*0470*/  IADD3 R6, PT, PT, R57.reuse, R6, RZ ;  /* 0x0000000639067210 */ /* 0x040fe40007ffe0ff */
[----:B------:R-:W-:-:S02]  /*0480*/  IADD3 R13, PT, PT, R57, R20, RZ ;  /* 0x00000014390d7210 */ /* 0x000fc40007ffe0ff */
[C---:B------:R-:W-:Y:S02]  /*0490*/  IADD3 R14, PT, PT, R57.reuse, R22, RZ ;  /* 0x00000016390e7210 */ /* 0x040fe40007ffe0ff */
[C---:B------:R-:W-:Y:S02]  /*04a0*/  IADD3 R15, PT, PT, R57.reuse, R24, RZ ;  /* 0x00000018390f7210 */ /* 0x040fe40007ffe0ff */
[C---:B------:R-:W-:Y:S02]  /*04b0*/  IADD3 R16, PT, PT, R57.reuse, R26, RZ ;  /* 0x0000001a39107210 */ /* 0x040fe40007ffe0ff */
[C---:B------:R-:W-:Y:S02]  /*04c0*/  IADD3 R4, PT, PT, R57.reuse, R28, RZ ;  /* 0x0000001c39047210 */ /* 0x040fe40007ffe0ff */
[----:B------:R-:W-:-:S07]  /*04d0*/  IADD3 R18, PT, PT, R57, R30, RZ ;  /* 0x0000001e39127210 */ /* 0x000fce0007ffe0ff */
.L_x_1459:
        /* <DEDUP_REMOVED lines=118> */
.L_x_1458:
[----:B------:R-:W-:Y:S05]  /*0c40*/  BSYNC.RECONVERGENT B1 ;  /* 0x0000000000017941 */ /* 0x000fea0003800200 */
.L_x_1457:
        /* <DEDUP_REMOVED lines=16> */
[----:B0-----:R-:W-:-:S04]  /*0d50*/  IMAD.WIDE.U32 R14, R9, 0x4, R6 ;  /* 0x00000004090e7825 */ /* 0x001fc800078e0006 */
[----:B------:R-:W-:Y:S01]  /*0d60*/  IMAD.WIDE.U32 R18, R21, 0x4, R6 ;  /* 0x0000000415127825 */ /* 0x000fe200078e0006 */
[----:B------:R0:W2:Y:S03]  /*0d70*/  LDG.E R10, desc[UR6][R14.64] ;  /* 0x000000060e0a7981 */ /* 0x0000a6000c1e1900 */
[--C-:B-1----:R-:W-:Y:S02]  /*0d80*/  IMAD.WIDE.U32 R16, R9, 0x4, R4.reuse ;  /* 0x0000000409107825 */ /* 0x102fe400078e0004 */
[----:B------:R1:W3:Y:S02]  /*0d90*/  LDG.E R9, desc[UR6][R18.64] ;  /* 0x0000000612097981 */ /* 0x0002e4000c1e1900 */
[----:B------:R-:W-:Y:S02]  /*0da0*/  IMAD.WIDE.U32 R20, R21, 0x4, R4 ;  /* 0x0000000415147825 */ /* 0x000fe400078e0004 */
[----:B------:R4:W5:Y:S02]  /*0db0*/  LDG.E R13, desc[UR6][R16.64] ;  /* 0x00000006100d7981 */ /* 0x000964000c1e1900 */
[----:B------:R-:W-:-:S02]  /*0dc0*/  IMAD.WIDE.U32 R22, R25, 0x4, R6 ;  /* 0x0000000419167825 */ /* 0x000fc400078e0006 */
[----:B------:R-:W5:Y:S02]  /*0dd0*/  LDG.E R32, desc[UR6][R20.64] ;  /* 0x0000000614207981 */ /* 0x000f64000c1e1900 */
[----:B------:R-:W-:Y:S01]  /*0de0*/  IMAD.WIDE.U32 R24, R25, 0x4, R4 ;  /* 0x0000000419187825 */ /* 0x000fe200078e0004 */
[CC--:B0-----:R-:W-:Y:S01]  /*0df0*/  LEA R15, R54.reuse, R35.reuse, 0x5 ;  /* 0x00000023360f7211 */ /* 0x0c1fe200078e28ff */
[----:B------:R0:W5:Y:S02]  /*0e00*/  LDG.E R12, desc[UR6][R22.64] ;  /* 0x00000006160c7981 */ /* 0x000164000c1e1900 */
[C---:B------:R-:W-:Y:S02]  /*0e10*/  IMAD.WIDE.U32 R26, R31.reuse, 0x4, R6 ;  /* 0x000000041f1a7825 */ /* 0x040fe400078e0006 */
[----:B------:R-:W5:Y:S02]  /*0e20*/  LDG.E R24, desc[UR6][R24.64] ;  /* 0x0000000618187981 */ /* 0x000f64000c1e1900 */
[--C-:B-1----:R-:W-:Y:S01]  /*0e30*/  IMAD.WIDE.U32 R18, R31, 0x4, R4.reuse ;  /* 0x000000041f127825 */ /* 0x102fe200078e0004 */
[----:B----4-:R-:W-:Y:S01]  /*0e40*/  LEA R17, R54, R35, 0x6 ;  /* 0x0000002336117211 */ /* 0x010fe200078e30ff */
[----:B------:R-:W4:Y:S02]  /*0e50*/  LDG.E R26, desc[UR6][R26.64] ;  /* 0x000000061a1a7981 */ /* 0x000f24000c1e1900 */
[----:B------:R-:W-:-:S02]  /*0e60*/  IMAD.WIDE.U32 R30, R35, 0x4, R4 ;  /* 0x00000004231e7825 */ /* 0x000fc400078e0004 */
[----:B------:R-:W4:Y:S02]  /*0e70*/  LDG.E R18, desc[UR6][R18.64] ;  /* 0x0000000612127981 */ /* 0x000f24000c1e1900 */
[--C-:B------:R-:W-:Y:S02]  /*0e80*/  IMAD.WIDE.U32 R28, R35, 0x4, R6.reuse ;  /* 0x00000004231c7825 */ /* 0x100fe400078e0006 */
[----:B------:R-:W4:Y:S02]  /*0e90*/  LDG.E R30, desc[UR6][R30.64] ;  /* 0x000000061e1e7981 */ /* 0x000f24000c1e1900 */
[C---:B0-----:R-:W-:Y:S02]  /*0ea0*/  IMAD.WIDE.U32 R22, R15.reuse, 0x4, R6 ;  /* 0x000000040f167825 */ /* 0x041fe400078e0006 */
[----:B------:R0:W4:Y:S02]  /*0eb0*/  LDG.E R11, desc[UR6][R28.64] ;  /* 0x000000061c0b7981 */ /* 0x000124000c1e1900 */
[----:B------:R-:W-:-:S02]  /*0ec0*/  IMAD.WIDE.U32 R20, R15, 0x4, R4 ;  /* 0x000000040f147825 */ /* 0x000fc400078e0004 */
[----:B------:R-:W4:Y:S02]  /*0ed0*/  LDG.E R22, desc[UR6][R22.64] ;  /* 0x0000000616167981 */ /* 0x000f24000c1e1900 */
[C---:B------:R-:W-:Y:S02]  /*0ee0*/  IMAD.WIDE.U32 R14, R17.reuse, 0x4, R6 ;  /* 0x00000004110e7825 */ /* 0x040fe400078e0006 */
[----:B------:R-:W4:Y:S01]  /*0ef0*/  LDG.E R20, desc[UR6][R20.64] ;  /* 0x0000000614147981 */ /* 0x000f22000c1e1900 */
[----:B0-----:R-:W-:Y:S01]  /*0f00*/  LEA R29, R54, R17, 0x5 ;  /* 0x00000011361d7211 */ /* 0x001fe200078e28ff */
[----:B------:R-:W-:Y:S02]  /*0f10*/  IMAD.WIDE.U32 R16, R17, 0x4, R4 ;  /* 0x0000000411107825 */ /* 0x000fe400078e0004 */
[----:B------:R-:W4:Y:S02]  /*0f20*/  LDG.E R14, desc[UR6][R14.64] ;  /* 0x000000060e0e7981 */ /* 0x000f24000c1e1900 */
[----:B------:R-:W-:-:S02]  /*0f30*/  IMAD.WIDE.U32 R6, R29, 0x4, R6 ;  /* 0x000000041d067825 */ /* 0x000fc400078e0006 */
[----:B------:R-:W4:Y:S02]  /*0f40*/  LDG.E R16, desc[UR6][R16.64] ;  /* 0x0000000610107981 */ /* 0x000f24000c1e1900 */
[----:B------:R-:W-:Y:S02]  /*0f50*/  IMAD.WIDE.U32 R4, R29, 0x4, R4 ;  /* 0x000000041d047825 */ /* 0x000fe400078e0004 */
[----:B------:R-:W4:Y:S04]  /*0f60*/  LDG.E R6, desc[UR6][R6.64] ;  /* 0x0000000606067981 */ /* 0x000f28000c1e1900 */
[----:B------:R-:W4:Y:S01]  /*0f70*/  LDG.E R4, desc[UR6][R4.64] ;  /* 0x0000000604047981 */ /* 0x000f22000c1e1900 */
[----:B------:R-:W-:Y:S01]  /*0f80*/  IADD3 R3, PT, PT, R3, 0x100, RZ ;  /* 0x0000010003037810 */ /* 0x000fe20007ffe0ff */
[----:B--2---:R-:W-:-:S04]  /*0f90*/  FADD.FTZ R10, R43, R10 ;  /* 0x0000000a2b0a7221 */ /* 0x004fc80000010000 */
[----:B---3--:R-:W-:Y:S01]  /*0fa0*/  FADD.FTZ R9, R10, R9 ;  /* 0x000000090a097221 */ /* 0x008fe20000010000 */
[----:B-----5:R-:W-:-:S04]  /*0fb0*/  FADD.FTZ R13, R2, R13 ;  /* 0x0000000d020d7221 */ /* 0x020fc80000010000 */
[----:B------:R-:W-:Y:S01]  /*0fc0*/  FADD.FTZ R13, R13, R32 ;  /* 0x000000200d0d7221 */ /* 0x000fe20000010000 */
[----:B------:R-:W-:-:S03]  /*0fd0*/  FADD.FTZ R9, R9, R12 ;  /* 0x0000000c09097221 */ /* 0x000fc60000010000 */
[----:B------:R-:W-:Y:S01]  /*0fe0*/  FADD.FTZ R13, R13, R24 ;  /* 0x000000180d0d7221 */ /* 0x000fe20000010000 */
[----:B----4-:R-:W-:-:S03]  /*0ff0*/  FADD.FTZ R26, R9, R26 ;  /* 0x0000001a091a7221 */ /* 0x010fc60000010000 */
[----:B------:R-:W-:-:S04]  /*1000*/  FADD.FTZ R13, R13, R18 ;  /* 0x000000120d0d7221 */ /* 0x000fc80000010000 */
[----:B------:R-:W-:Y:S01]  /*1010*/  FADD.FTZ R13, R13, R30 ;  /* 0x0000001e0d0d7221 */ /* 0x000fe20000010000 */
[----:B------:R-:W-:-:S04]  /*1020*/  FADD.FTZ R11, R26, R11 ;  /* 0x0000000b1a0b7221 */ /* 0x000fc80000010000 */
[----:B------:R-:W-:Y:S01]  /*1030*/  FADD.FTZ R11, R11, R22 ;  /* 0x000000160b0b7221 */ /* 0x000fe20000010000 */
[----:B------:R-:W-:-:S03]  /*1040*/  FADD.FTZ R13, R13, R20 ;  /* 0x000000140d0d7221 */ /* 0x000fc60000010000 */
[----:B------:R-:W-:Y:S01]  /*1050*/  FADD.FTZ R11, R11, R14 ;  /* 0x0000000e0b0b7221 */ /* 0x000fe20000010000 */
[----:B------:R-:W-:-:S03]  /*1060*/  FADD.FTZ R13, R13, R16 ;  /* 0x000000100d0d7221 */ /* 0x000fc60000010000 */
[----:B------:R-:W-:Y:S01]  /*1070*/  FADD.FTZ R43, R11, R6 ;  /* 0x000000060b2b7221 */ /* 0x000fe20000010000 */
[----:B------:R-:W-:-:S07]  /*1080*/  FADD.FTZ R2, R13, R4 ;  /* 0x000000040d027221 */ /* 0x000fce0000010000 */
.L_x_1461:
[----:B------:R-:W-:Y:S05]  /*1090*/  BSYNC.RECONVERGENT B1 ;  /* 0x0000000000017941 */ /* 0x000fea0003800200 */
.L_x_1460:
        /* <DEDUP_REMOVED lines=37> */
.L_x_1463:
[----:B------:R-:W-:Y:S05]  /*12f0*/  BSYNC.RECONVERGENT B1 ;  /* 0x0000000000017941 */ /* 0x000fea0003800200 */
.L_x_1462:
[----:B------:R-:W-:Y:S05]  /*1300*/  @!P1 BRA `(.L_x_1456) ;  /* 0x00000000003c9947 */ /* 0x000fea0003800000 */
[----:B------:R-:W0:Y:S01]  /*1310*/  LDC.64 R8, c[0x0][0x440] ;  /* 0x00011000ff087b82 */ /* 0x000e220000000a00 */
[----:B------:R-:W-:Y:S01]  /*1320*/  IMAD R0, R3, R54, R0 ;  /* 0x0000003603007224 */ /* 0x000fe200078e0200 */
[----:B------:R-:W-:-:S04]  /*1330*/  IADD3 R12, PT, PT, -R55, RZ, RZ ;  /* 0x000000ff370c7210 */ /* 0x000fc80007ffe1ff */
[----:B------:R-:W-:Y:S02]  /*1340*/  IADD3 R3, PT, PT, R57, R0, RZ ;  /* 0x0000000039037210 */ /* 0x000fe40007ffe0ff */
[----:B------:R-:W1:Y:S05]  /*1350*/  LDC.64 R10, c[0x0][0x448] ;  /* 0x00011200ff0a7b82 */ /* 0x000e6a0000000a00 */
.L_x_1464:
        /* <DEDUP_REMOVED lines=10> */
.L_x_1456:
[----:B------:R-:W-:Y:S05]  /*1400*/  BSYNC.RECONVERGENT B0 ;  /* 0x0000000000007941 */ /* 0x000fea0003800200 */
.L_x_1455:
[----:B------:R-:W0:Y:S01]  /*1410*/  S2R R3, SR_TID.X ;  /* 0x0000000000037919 */ /* 0x000e220000002100 */
[----:B------:R-:W1:Y:S01]  /*1420*/  S2UR UR5, SR_CgaCtaId ;  /* 0x00000000000579c3 */ /* 0x000e620000008800 */
[----:B------:R-:W-:Y:S01]  /*1430*/  UMOV UR4, 0x400 ;  /* 0x0000040000047882 */ /* 0x000fe20000000000 */
[C---:B------:R-:W-:Y:S02]  /*1440*/  SHF.L.U32 R5, R57.reuse, 0x7, RZ ;  /* 0x0000000739057819 */ /* 0x040fe400000006ff */
[----:B------:R-:W-:Y:S02]  /*1450*/  SHF.L.U32 R58, R58, 0x4, RZ ;  /* 0x000000043a3a7819 */ /* 0x000fe400000006ff */
[----:B------:R-:W-:Y:S02]  /*1460*/  ISETP.NE.AND P0, PT, R57, RZ, PT ;  /* 0x000000ff3900720c */ /* 0x000fe40003f05270 */
[----:B------:R-:W-:-:S04]  /*1470*/  LOP3.LUT R58, R58, 0x7ffffff0, RZ, 0xc0, !PT ;  /* 0x7ffffff03a3a7812 */ /* 0x000fc800078ec0ff */
[----:B------:R-:W-:Y:S01]  /*1480*/  IADD3 R11, PT, PT, R57, R58, RZ ;  /* 0x0000003a390b7210 */ /* 0x000fe20007ffe0ff */
[----:B-1----:R-:W-:Y:S01]  /*1490*/  ULEA UR4, UR5, UR4, 0x18 ;  /* 0x0000000405047291 */ /* 0x002fe2000f8ec0ff */
[----:B0-----:R-:W-:-:S04]  /*14a0*/  SHF.R.U32.HI R12, RZ, 0x5, R3 ;  /* 0x00000005ff0c7819 */ /* 0x001fc80000011603 */
[----:B------:R-:W-:-:S04]  /*14b0*/  LOP3.LUT R0, R12, 0x1f, R3, 0x78, !PT ;  /* 0x0000001f0c007812 */ /* 0x000fc800078e7803 */
[C---:B------:R-:W-:Y:S02]  /*14c0*/  LOP3.LUT R3, R0.reuse, 0x3e0, R3, 0xf8, !PT ;  /* 0x000003e000037812 */ /* 0x040fe400078ef803 */
[----:B------:R-:W-:Y:S02]  /*14d0*/  SHF.L.U32 R0, R0, 0x2, RZ ;  /* 0x0000000200007819 */ /* 0x000fe400000006ff */
[----:B------:R-:W-:Y:S02]  /*14e0*/  LEA R3, R3, UR4, 0x2 ;  /* 0x0000000403037c11 */ /* 0x000fe4000f8e10ff */
[----:B------:R-:W-:-:S03]  /*14f0*/  LOP3.LUT R0, R5, R0, RZ, 0xfc, !PT ;  /* 0x0000000005007212 */ /* 0x000fc600078efcff */
[----:B------:R-:W-:Y:S04]  /*1500*/  STS [R3], R2 ;  /* 0x0000000203007388 */ /* 0x000fe80000000800 */
        /* <DEDUP_REMOVED lines=35> */
[----:B0-----:R-:W0:Y:S04]  /*1740*/  LDC.64 R6, c[0x0][0x488] ;  /* 0x00012200ff067b82 */ /* 0x001e280000000a00 */
[----:B------:R-:W1:Y:S04]  /*1750*/  LDS.64 R4, [R57+0x2000] ;  /* 0x0020000039047984 */ /* 0x000e680000000a00 */
[----:B------:R-:W2:Y:S01]  /*1760*/  LDS.64 R2, [R57+0x2080] ;  /* 0x0020800039027984 */ /* 0x000ea20000000a00 */
[----:B------:R-:W3:Y:S01]  /*1770*/  LDC.64 R8, c[0x0][0x480] ;  /* 0x00012000ff087b82 */ /* 0x000ee20000000a00 */
[----:B0-----:R-:W-:-:S04]  /*1780*/  IMAD.WIDE.U32 R6, R11, 0x8, R6 ;  /* 0x000000080b067825 */ /* 0x001fc800078e0006 */
[----:B---3--:R-:W-:Y:S01]  /*1790*/  IMAD.WIDE.U32 R8, R11, 0x8, R8 ;  /* 0x000000080b087825 */ /* 0x008fe200078e0008 */
[----:B-1----:R-:W-:Y:S04]  /*17a0*/  STG.E.64 desc[UR6][R6.64], R4 ;  /* 0x0000000406007986 */ /* 0x002fe8000c101b06 */
[----:B--2---:R-:W-:Y:S01]  /*17b0*/  STG.E.64 desc[UR6][R8.64], R2 ;  /* 0x0000000208007986 */ /* 0x004fe2000c101b06 */
[----:B------:R-:W-:Y:S05]  /*17c0*/  EXIT ;  /* 0x000000000000794d */ /* 0x000fea0003800000 */
.L_x_1465:
        /* <DEDUP_REMOVED lines=11> */
.L_x_6386:


//--------------------- .text._ZN10layer_norm13ln_bwd_kernelINS_13Kernel_traitsIf13__nv_bfloat16S2_S2_fjLj256ELj1ELj4ELj1ELj16ENS_18Kernel_traits_baseILj256EfS2_S2_S2_fjLj128EEEEELb1ELb0ELb1ELb0EEEvNS_9BwdParamsE --------------------------
	.section	.text._ZN10layer_norm13ln_bwd_kernelINS_13Kernel_traitsIf13__nv_bfloat16S2_S2_fjLj256ELj1ELj4ELj1ELj16ENS_18Kernel_traits_baseILj256EfS2_S2_S2_fjLj128EEEEELb1ELb0ELb1ELb0EEEvNS_9BwdParamsE,"ax",@progbits
	.align	128
        .global         _ZN10layer_norm13ln_bwd_kernelINS_13Kernel_traitsIf13__nv_bfloat16S2_S2_fjLj256ELj1ELj4ELj1ELj16ENS_18Kernel_traits_baseILj256EfS2_S2_S2_fjLj128EEEEELb1ELb0ELb1ELb0EEEvNS_9BwdParamsE
        .type           _ZN10layer_norm13ln_bwd_kernelINS_13Kernel_traitsIf13__nv_bfloat16S2_S2_fjLj256ELj1ELj4ELj1ELj16ENS_18Kernel_traits_baseILj256EfS2_S2_S2_fjLj128EEEEELb1ELb0ELb1ELb0EEEvNS_9BwdParamsE,@function
        .size           _ZN10layer_norm13ln_bwd_kernelINS_13Kernel_traitsIf13__nv_bfloat16S2_S2_fjLj256ELj1ELj4ELj1ELj16ENS_18Kernel_traits_baseILj256EfS2_S2_S2_fjLj128EEEEELb1ELb0ELb1ELb0EEEvNS_9BwdParamsE,(.L_x_6387 - _ZN10layer_norm13ln_bwd_kernelINS_13Kernel_traitsIf13__nv_bfloat16S2_S2_fjLj256ELj1ELj4ELj1ELj16ENS_18Kernel_traits_baseILj256EfS2_S2_S2_fjLj128EEEEELb1ELb0ELb1ELb0EEEvNS_9BwdParamsE)
        .other          _ZN10layer_norm13ln_bwd_kernelINS_13Kernel_traitsIf13__nv_bfloat16S2_S2_fjLj256ELj1ELj4ELj1ELj16ENS_18Kernel_traits_baseILj256EfS2_S2_S2_fjLj128EEEEELb1ELb0ELb1ELb0EEEvNS_9BwdParamsE,@"STO_CUDA_ENTRY STV_DEFAULT"
_ZN10layer_norm13ln_bwd_kernelINS_13Kernel_traitsIf13__nv_bfloat16S2_S2_fjLj256ELj1ELj4ELj1ELj16ENS_18Kernel_traits_baseILj256EfS2_S2_S2_fjLj128EEEEELb1ELb0ELb1ELb0EEEvNS_9BwdParamsE:
.text._ZN10layer_norm13ln_bwd_kernelINS_13Kernel_traitsIf13__nv_bfloat16S2_S2_fjLj256ELj1ELj4ELj1ELj16ENS_18Kernel_traits_baseILj256EfS2_S2_S2_fjLj128EEEEELb1ELb0ELb1ELb0EEEvNS_9BwdParamsE:
        /* <DEDUP_REMOVED lines=19> */
[----:B------:R-:W-:Y:S01]  /*0130*/  SHF.R.U32.HI R74, RZ, 0x5, R74 ;  /* 0x00000005ff4a7819 */ /* 0x000fe2000001164a */
[----:B--2---:R-:W-:-:S06]  /*0140*/  USHF.L.U32 UR4, UR5, 0x2, URZ ;  /* 0x0000000205047899 */ /* 0x004fcc00080006ff */
[----:B------:R-:W-:Y:S01]  /*0150*/  LOP3.LUT R74, R74, UR4, RZ, 0xfc, !PT ;  /* 0x000000044a4a7c12 */ /* 0x000fe2000f8efcff */
[----:B---3--:R-:W-:-:S05]  /*0160*/  @P0 IMAD.WIDE.U32 R2, R76, 0x20, R2 ;  /* 0x000000204c020825 */ /* 0x008fca00078e0002 */
[----:B------:R2:W5:Y:S04]  /*0170*/  @P0 LDG.E.128 R40, desc[UR6][R2.64] ;  /* 0x0000000602280981 */ /* 0x000568000c1e1d00 */
[----:B------:R2:W5:Y:S01]  /*0180*/  @P0 LDG.E.128 R36, desc[UR6][R2.64+0x10] ;  /* 0x0000100602240981 */ /* 0x000562000c1e1d00 */
[----:B------:R-:W-:Y:S01]  /*0190*/  ISETP.GE.AND P0, PT, R74, UR8, PT ;  /* 0x000000084a007c0c */ /* 0x000fe2000bf06270 */
        /* <DEDUP_REMOVED lines=9> */
[----:B012-4-:R-:W-:Y:S06]  /*0230*/  @P0 BRA `(.L_x_1467) ;  /* 0x0000002800480947 */ /* 0x017fec0003800000 */
[----:B------:R-:W0:Y:S01]  /*0240*/  LDC.U8 R0, c[0x0][0x410] ;  /* 0x00010400ff007b82 */ /* 0x000e220000000000 */
[----:B------:R-:W-:-:S07]  /*0250*/  IMAD.MOV.U32 R32, RZ, RZ, RZ ;  /* 0x000000ffff207224 */ /* 0x000fce00078e00ff */
.L_x_1494:
[----:B-1----:R-:W1:Y:S08]  /*0260*/  LDC.64 R62, c[0x0][0x3f8] ;  /* 0x0000fe00ff3e7b82 */ /* 0x002e700000000a00 */
[----:B------:R-:W2:Y:S08]  /*0270*/  LDC.64 R64, c[0x0][0x3c8] ;  /* 0x0000f200ff407b82 */ /* 0x000eb00000000a00 */
[----:B------:R-:W3:Y:S01]  /*0280*/  LDC.64 R60, c[0x0][0x3f0] ;  /* 0x0000fc00ff3c7b82 */ /* 0x000ee20000000a00 */
[----:B-1----:R-:W-:-:S05]  /*0290*/  IMAD.WIDE R62, R74, 0x4, R62 ;  /* 0x000000044a3e7825 */ /* 0x002fca00078e023e */
[----:B------:R-:W4:Y:S01]  /*02a0*/  LDG.E R66, desc[UR6][R62.64] ;  /* 0x000000063e427981 */ /* 0x000f22000c1e1900 */
[----:B--2---:R-:W-:-:S06]  /*02b0*/  IMAD.WIDE R70, R74, 0x4, R64 ;  /* 0x000000044a467825 */ /* 0x004fcc00078e0240 */
[----:B-----5:R1:W5:Y:S01]  /*02c0*/  LDG.E R70, desc[UR6][R70.64] ;  /* 0x0000000646467981 */ /* 0x020362000c1e1900 */
[----:B---3--:R-:W-:Y:S02]  /*02d0*/  IMAD.WIDE R64, R74, 0x4, R60 ;  /* 0x000000044a407825 */ /* 0x008fe400078e023c */
[----:B------:R-:W2:Y:S04]  /*02e0*/  LDC.64 R60, c[0x0][0x3c0] ;  /* 0x0000f000ff3c7b82 */ /* 0x000ea80000000a00 */
        /* <DEDUP_REMOVED lines=10> */
[----:B------:R-:W-:Y:S02]  /*0390*/  @P1 SHF.R.S32.HI R68, RZ, 0x1f, R65 ;  /* 0x0000001fff441819 */ /* 0x000fe40000011441 */
[----:B------:R-:W-:Y:S02]  /*03a0*/  SHF.R.S32.HI R63, RZ, 0x1f, R62 ;  /* 0x0000001fff3f7819 */ /* 0x000fe4000001143e */
[----:B------:R-:W-:Y:S01]  /*03b0*/  @P1 LEA.HI R67, R68, R65, RZ, 0x3 ;  /* 0x0000004144431211 */ /* 0x000fe200078f18ff */
[----:B------:R-:W-:Y:S01]  /*03c0*/  IMAD.MOV.U32 R68, RZ, RZ, RZ ;  /* 0x000000ffff447224 */ /* 0x000fe200078e00ff */
[----:B------:R-:W-:Y:S02]  /*03d0*/  LEA.HI R65, R63, R62, RZ, 0x3 ;  /* 0x0000003e3f417211 */ /* 0x000fe400078f18ff */
[----:B------:R-:W-:Y:S02]  /*03e0*/  CS2R R62, SRZ ;  /* 0x00000000003e7805 */ /* 0x000fe4000001ff00 */
[-C--:B------:R-:W-:Y:S01]  /*03f0*/  @P1 LEA.HI.SX32 R69, R67, R76.reuse, 0x1d ;  /* 0x0000004c43451211 */ /* 0x080fe200078feaff */
[----:B------:R-:W-:Y:S01]  /*0400*/  IMAD.MOV.U32 R67, RZ, RZ, RZ ;  /* 0x000000ffff437224 */ /* 0x000fe200078e00ff */
[----:B------:R-:W-:Y:S01]  /*0410*/  LEA.HI.SX32 R65, R65, R76, 0x1d ;  /* 0x0000004c41417211 */ /* 0x000fe200078feaff */
[----:B------:R-:W-:Y:S01]  /*0420*/  @P1 IMAD.MOV.U32 R63, RZ, RZ, RZ ;  /* 0x000000ffff3f1224 */ /* 0x000fe200078e00ff */
[----:B------:R-:W-:Y:S01]  /*0430*/  @P1 MOV R62, R69 ;  /* 0x00000045003e1202 */ /* 0x000fe20000000f00 */
[----:B------:R-:W-:Y:S06]  /*0440*/  @!P3 BRA `(.L_x_1470) ;  /* 0x000000080060b947 */ /* 0x000fec0003800000 */
[----:B------:R-:W1:Y:S01]  /*0450*/  LDC.64 R4, c[0x0][0x3a8] ;  /* 0x0000ea00ff047b82 */ /* 0x000e620000000a00 */
[----:B------:R-:W-:Y:S02]  /*0460*/  VIADD R2, R66, 0xffffffff ;  /* 0xffffffff42027836 */ /* 0x000fe40000000000 */
[----:B------:R-:W-:-:S04]  /*0470*/  IMAD.WIDE R60, R74, 0x4, R60 ;  /* 0x000000044a3c7825 */ /* 0x000fc800078e023c */
[----:B------:R-:W-:Y:S01]  /*0480*/  IMAD R2, R2, R71, RZ ;  /* 0x0000004702027224 */ /* 0x000fe200078e02ff */
[----:B------:R-:W2:Y:S01]  /*0490*/  LDC.64 R8, c[0x0][0x428] ;  /* 0x00010a00ff087b82 */ /* 0x000ea20000000a00 */
[----:B------:R-:W3:Y:S03]  /*04a0*/  LDG.E R14, desc[UR6][R60.64] ;  /* 0x000000063c0e7981 */ /* 0x000ee6000c1e1900 */
[----:B------:R-:W-:-:S04]  /*04b0*/  SHF.R.S32.HI R3, RZ, 0x1f, R2 ;  /* 0x0000001fff037819 */ /* 0x000fc80000011402 */
[----:B------:R-:W-:Y:S01]  /*04c0*/  LEA.HI R3, R3, R2, RZ, 0x3 ;  /* 0x0000000203037211 */ /* 0x000fe200078f18ff */
[----:B-1----:R-:W-:-:S03]  /*04d0*/  IMAD.WIDE.U32 R4, R65, 0x10, R4 ;  /* 0x0000001041047825 */ /* 0x002fc600078e0004 */
[----:B------:R-:W-:-:S03]  /*04e0*/  LEA.HI.SX32 R3, R3, R76, 0x1d ;  /* 0x0000004c03037211 */ /* 0x000fc600078feaff */
[----:B------:R-:W4:Y:S01]  /*04f0*/  LDG.E.128 R4, desc[UR6][R4.64] ;  /* 0x0000000604047981 */ /* 0x000f22000c1e1d00 */
[----:B------:R-:W-:Y:S01]  /*0500*/  LEA R2, P0, R62, UR12, 0x3 ;  /* 0x0000000c3e027c11 */ /* 0x000fe2000f8018ff */
[----:B--2---:R-:W-:-:S03]  /*0510*/  IMAD.WIDE.U32 R8, R3, 0x10, R8 ;  /* 0x0000001003087825 */ /* 0x004fc600078e0008 */
[----:B------:R-:W-:-:S03]  /*0520*/  LEA.HI.X R3, R62, UR13, R63, 0x3, P0 ;  /* 0x0000000d3e037c11 */ /* 0x000fc600080f1c3f */
[----:B------:R-:W2:Y:S04]  /*0530*/  LDG.E.128 R8, desc[UR6][R8.64] ;  /* 0x0000000608087981 */ /* 0x000ea8000c1e1d00 */
[----:B------:R-:W2:Y:S01]  /*0540*/  LDG.E.64 R2, desc[UR6][R2.64] ;  /* 0x0000000602027981 */ /* 0x000ea2000c1e1b00 */
[----:B------:R-:W-:-:S04]  /*0550*/  ISETP.NE.U32.AND P0, PT, RZ, UR10, PT ;  /* 0x0000000aff007c0c */ /* 0x000fc8000bf05070 */
[----:B------:R-:W-:-:S13]  /*0560*/  ISETP.NE.AND.EX P0, PT, RZ, UR11, PT, P0 ;  /* 0x0000000bff007c0c */ /* 0x000fda000bf05300 */
[----:B------:R-:W1:Y:S02]  /*0570*/  @P0 LDC.64 R12, c[0x0][0x438] ;  /* 0x00010e00ff0c0b82 */ /* 0x000e640000000a00 */
[----:B-1----:R-:W-:-:S05]  /*0580*/  @P0 IMAD.WIDE.U32 R12, R65, 0x10, R12 ;  /* 0x00000010410c0825 */ /* 0x002fca00078e000c */
[----:B------:R1:W5:Y:S01]  /*0590*/  @P0 LDG.E.128 R16, desc[UR6][R12.64] ;  /* 0x000000060c100981 */ /* 0x000362000c1e1d00 */
[----:B0-----:R-:W-:-:S04]  /*05a0*/  ISETP.NE.AND P0, PT, R0, RZ, PT ;  /* 0x000000ff0000720c */ /* 0x001fc80003f05270 */
[----:B---3--:R-:W-:Y:S02]  /*05b0*/  FSEL R14, R14, RZ, !P0 ;  /* 0x000000ff0e0e7208 */ /* 0x008fe40004000000 */
[----:B----4-:R-:W-:Y:S01]  /*05c0*/  PRMT R15, R4, 0x7632, R15 ;  /* 0x00007632040f7816 */ /* 0x010fe2000000000f */
[C---:B------:R-:W-:Y:S01]  /*05d0*/  IMAD.U32 R55, R6.reuse, 0x10000, RZ ;  /* 0x0001000006377824 */ /* 0x040fe200078e00ff */
[----:B------:R-:W-:Y:S02]  /*05e0*/  PRMT R52, R6, 0x7632, R52 ;  /* 0x0000763206347816 */ /* 0x000fe40000000034 */
[----:B------:R-:W-:Y:S02]  /*05f0*/  PRMT R6, R7, 0x7632, R6 ;  /* 0x0000763207067816 */ /* 0x000fe40000000006 */
[----:B------:R-:W-:Y:S01]  /*0600*/  SHF.L.U32 R53, R4, 0x10, RZ ;  /* 0x0000001004357819 */ /* 0x000fe200000006ff */
[----:B------:R-:W-:Y:S01]  /*0610*/  IMAD.U32 R15, R15, 0x10000, RZ ;  /* 0x000100000f0f7824 */ /* 0x000fe200078e00ff */
[C---:B------:R-:W-:Y:S01]  /*0620*/  PRMT R4, R5.reuse, 0x7632, R4 ;  /* 0x0000763205047816 */ /* 0x040fe20000000004 */
[----:B------:R-:W-:-:S02]  /*0630*/  IMAD.U32 R5, R5, 0x10000, RZ ;  /* 0x0001000005057824 */ /* 0x000fc400078e00ff */
[----:B------:R-:W-:Y:S01]  /*0640*/  FADD.FTZ R67, -R14, R55 ;  /* 0x000000370e437221 */ /* 0x000fe20000010100 */
[----:B------:R-:W-:Y:S01]  /*0650*/  IMAD.U32 R55, R6, 0x10000, RZ ;  /* 0x0001000006377824 */ /* 0x000fe200078e00ff */
[----:B------:R-:W-:Y:S01]  /*0660*/  SHF.L.U32 R57, R7, 0x10, RZ ;  /* 0x0000001007397819 */ /* 0x000fe200000006ff */
[C---:B-1----:R-:W-:Y:S01]  /*0670*/  FADD.FTZ R13, -R14.reuse, R5 ;  /* 0x000000050e0d7221 */ /* 0x042fe20000010100 */
[----:B------:R-:W-:Y:S01]  /*0680*/  FADD.FTZ R61, -R14, R15 ;  /* 0x0000000f0e3d7221 */ /* 0x000fe20000010100 */
[----:B------:R-:W-:Y:S01]  /*0690*/  IMAD.U32 R5, R4, 0x10000, RZ ;  /* 0x0001000004057824 */ /* 0x000fe200078e00ff */
[----:B------:R-:W-:Y:S01]  /*06a0*/  SHF.L.U32 R7, R52, 0x10, RZ ;  /* 0x0000001034077819 */ /* 0x000fe200000006ff */
[----:B------:R-:W-:Y:S01]  /*06b0*/  FADD.FTZ R79, -R14, R55 ;  /* 0x000000370e4f7221 */ /* 0x000fe20000010100 */
[C---:B--2---:R-:W-:Y:S01]  /*06c0*/  PRMT R15, R8.reuse, 0x7632, R15 ;  /* 0x00007632080f7816 */ /* 0x044fe2000000000f */
[----:B------:R-:W-:Y:S02]  /*06d0*/  IMAD.U32 R55, R8, 0x10000, RZ ;  /* 0x0001000008377824 */ /* 0x000fe400078e00ff */
[C---:B------:R-:W-:Y:S01]  /*06e0*/  FADD.FTZ R53, -R14.reuse, R53 ;  /* 0x000000350e357221 */ /* 0x040fe20000010100 */
[C---:B------:R-:W-:Y:S01]  /*06f0*/  FADD.FTZ R65, -R14.reuse, R5 ;  /* 0x000000050e417221 */ /* 0x040fe20000010100 */
[----:B------:R-:W-:Y:S01]  /*0700*/  SHF.L.U32 R58, R15, 0x10, RZ ;  /* 0x000000100f3a7819 */ /* 0x000fe200000006ff */
[----:B------:R-:W-:Y:S01]  /*0710*/  FADD.FTZ R71, -R14, R7 ;  /* 0x000000070e477221 */ /* 0x000fe20000010100 */
[--C-:B------:R-:W-:Y:S01]  /*0720*/  SHF.R.U64 R4, R2, 0x8, R3.reuse ;  /* 0x0000000802047819 */ /* 0x100fe20000001203 */
[----:B------:R-:W-:Y:S01]  /*0730*/  FMUL.FTZ R8, R70, R61 ;  /* 0x0000003d46087220 */ /* 0x000fe20000410000 */
[--C-:B------:R-:W-:Y:S01]  /*0740*/  SHF.R.U64 R5, R2, 0x10, R3.reuse ;  /* 0x0000001002057819 */ /* 0x100fe20000001203 */
[----:B------:R-:W-:Y:S01]  /*0750*/  FMUL.FTZ R52, R40, R55 ;  /* 0x0000003728347220 */ /* 0x000fe20000410000 */
[----:B------:R-:W-:-:S02]  /*0760*/  SHF.R.U64 R6, R2, 0x18, R3 ;  /* 0x0000001802067819 */ /* 0x000fc40000001203 */
[----:B------:R-:W-:Y:S02]  /*0770*/  PRMT R73, R2, 0x7610, R73 ;  /* 0x0000761002497816 */ /* 0x000fe40000000049 */
[--C-:B------:R-:W-:Y:S02]  /*0780*/  SHF.R.U32.HI R7, RZ, 0x8, R3.reuse ;  /* 0x00000008ff077819 */ /* 0x100fe40000011603 */
[--C-:B------:R-:W-:Y:S02]  /*0790*/  SHF.R.U32.HI R59, RZ, 0x10, R3.reuse ;  /* 0x00000010ff3b7819 */ /* 0x100fe40000011603 */
[----:B------:R-:W-:Y:S02]  /*07a0*/  SHF.R.U32.HI R72, RZ, 0x18, R3 ;  /* 0x00000018ff487819 */ /* 0x000fe40000011603 */
[----:B------:R-:W-:Y:S01]  /*07b0*/  PRMT R2, R3, 0x7610, R2 ;  /* 0x0000761003027816 */ /* 0x000fe20000000002 */
[----:B------:R-:W-:Y:S01]  /*07c0*/  FMUL.FTZ R3, R70, R53 ;  /* 0x0000003546037220 */ /* 0x000fe20000410000 */
[C---:B------:R-:W-:Y:S01]  /*07d0*/  PRMT R54, R9.reuse, 0x7632, R54 ;  /* 0x0000763209367816 */ /* 0x040fe20000000036 */
[-C--:B------:R-:W-:Y:S01]  /*07e0*/  FFMA.FTZ R21, R8, R58.reuse, R21 ;  /* 0x0000003a08157223 */ /* 0x080fe20000010015 */
[----:B------:R-:W-:Y:S01]  /*07f0*/  SHF.L.U32 R63, R9, 0x10, RZ ;  /* 0x00000010093f7819 */ /* 0x000fe200000006ff */
[----:B------:R-:W-:Y:S01]  /*0800*/  FADD.FTZ R33, R33, R58 ;  /* 0x0000003a21217221 */ /* 0x000fe20000010000 */
[----:B------:R-:W-:Y:S01]  /*0810*/  FMUL.FTZ R15, R41, R58 ;  /* 0x0000003a290f7220 */ /* 0x000fe20000410000 */
[----:B------:R-:W-:Y:S01]  /*0820*/  FADD.FTZ R58, RZ, R52 ;  /* 0x00000034ff3a7221 */ /* 0x000fe20000010000 */
[----:B------:R-:W-:Y:S01]  /*0830*/  FFMA.FTZ R53, R3, R52, RZ ;  /* 0x0000003403357223 */ /* 0x000fe200000100ff */
[C---:B------:R-:W-:Y:S01]  /*0840*/  PRMT R56, R10.reuse, 0x7632, R56 ;  /* 0x000076320a387816 */ /* 0x040fe20000000038 */
[----:B------:R-:W-:-:S02]  /*0850*/  IMAD.U32 R69, R10, 0x10000, RZ ;  /* 0x000100000a457824 */ /* 0x000fc400078e00ff */
[----:B------:R-:W-:Y:S01]  /*0860*/  FMUL.FTZ R10, R70, R65 ;  /* 0x00000041460a7220 */ /* 0x000fe20000410000 */
[----:B------:R-:W-:Y:S01]  /*0870*/  FFMA.FTZ R20, R3, R55, R20 ;  /* 0x0000003703147223 */ /* 0x000fe20000010014 */
[----:B------:R-:W-:Y:S01]  /*0880*/  FADD.FTZ R32, R32, R55 ;  /* 0x0000003720207221 */ /* 0x000fe20000010000 */
[----:B------:R-:W-:Y:S02]  /*0890*/  IMAD.U32 R60, R54, 0x10000, RZ ;  /* 0x00010000363c7824 */ /* 0x000fe400078e00ff */
[----:B------:R-:W-:Y:S01]  /*08a0*/  FMUL.FTZ R54, R42, R63 ;  /* 0x0000003f2a367220 */ /* 0x000fe20000410000 */
[----:B------:R-:W-:Y:S01]  /*08b0*/  FADD.FTZ R55, R58, R15 ;  /* 0x0000000f3a377221 */ /* 0x000fe20000010000 */
[----:B------:R-:W-:Y:S01]  /*08c0*/  FMUL.FTZ R9, R70, R13 ;  /* 0x0000000d46097220 */ /* 0x000fe20000410000 */
[----:B------:R-:W-:Y:S01]  /*08d0*/  FFMA.FTZ R58, R8, R15, R53 ;  /* 0x0000000f083a7223 */ /* 0x000fe20000010035 */
[-C--:B------:R-:W-:Y:S01]  /*08e0*/  FFMA.FTZ R23, R10, R60.reuse, R23 ;  /* 0x0000003c0a177223 */ /* 0x080fe20000010017 */
[----:B------:R-:W-:Y:S01]  /*08f0*/  FADD.FTZ R35, R35, R60 ;  /* 0x0000003c23237221 */ /* 0x000fe20000010000 */
[----:B------:R-:W-:Y:S01]  /*0900*/  FMUL.FTZ R53, R43, R60 ;  /* 0x0000003c2b357220 */ /* 0x000fe20000410000 */
[----:B------:R-:W-:Y:S01]  /*0910*/  FADD.FTZ R60, R55, R54 ;  /* 0x00000036373c7221 */ /* 0x000fe20000010000 */
[----:B------:R-:W-:Y:S01]  /*0920*/  FFMA.FTZ R55, R9, R54, R58 ;  /* 0x0000003609377223 */ /* 0x000fe2000001003a */
[----:B------:R-:W-:Y:S01]  /*0930*/  FADD.FTZ R77, -R14, R57 ;  /* 0x000000390e4d7221 */ /* 0x000fe20000010100 */
[----:B------:R-:W-:Y:S01]  /*0940*/  SHF.L.U32 R62, R56, 0x10, RZ ;  /* 0x00000010383e7819 */ /* 0x000fe200000006ff */
[C---:B------:R-:W-:Y:S01]  /*0950*/  IMAD.U32 R57, R11.reuse, 0x10000, RZ ;  /* 0x000100000b397824 */ /* 0x040fe200078e00ff */
[----:B------:R-:W-:Y:S01]  /*0960*/  PRMT R68, R11, 0x7632, R68 ;  /* 0x000076320b447816 */ /* 0x000fe20000000044 */
[----:B------:R-:W-:Y:S01]  /*0970*/  FMUL.FTZ R56, R36, R69 ;  /* 0x0000004524387220 */ /* 0x000fe20000410000 */
[----:B------:R-:W-:Y:S01]  /*0980*/  FADD.FTZ R61, R60, R53 ;  /* 0x000000353c3d7221 */ /* 0x000fe20000010000 */
[----:B------:R-:W-:Y:S01]  /*0990*/  FMUL.FTZ R11, R70, R67 ;  /* 0x00000043460b7220 */ /* 0x000fe20000410000 */
[----:B------:R-:W-:Y:S01]  /*09a0*/  FFMA.FTZ R58, R10, R53, R55 ;  /* 0x000000350a3a7223 */ /* 0x000fe20000010037 */
[----:B------:R-:W-:Y:S01]  /*09b0*/  FMUL.FTZ R55, R37, R62 ;  /* 0x0000003e25377220 */ /* 0x000fe20000410000 */
[----:B------:R-:W-:Y:S01]  /*09c0*/  FADD.FTZ R60, R61, R56 ;  /* 0x000000383d3c7221 */ /* 0x000fe20000010000 */
[----:B------:R-:W-:Y:S01]  /*09d0*/  FMUL.FTZ R12, R70, R71 ;  /* 0x00000047460c7220 */ /* 0x000fe20000410000 */
[----:B------:R-:W-:Y:S01]  /*09e0*/  FFMA.FTZ R61, R11, R56, R58 ;  /* 0x000000380b3d7223 */ /* 0x000fe2000001003a */
[----:B------:R-:W-:Y:S01]  /*09f0*/  FFMA.FTZ R22, R9, R63, R22 ;  /* 0x0000003f09167223 */ /* 0x000fe20000010016 */
[----:B------:R-:W-:Y:S01]  /*0a00*/  FADD.FTZ R34, R34, R63 ;  /* 0x0000003f22227221 */ /* 0x000fe20000010000 */
[----:B------:R-:W-:Y:S01]  /*0a10*/  FMUL.FTZ R13, R70, R77 ;  /* 0x0000004d460d7220 */ /* 0x000fe20000410000 */
[----:B------:R-:W-:Y:S01]  /*0a20*/  FADD.FTZ R63, R60, R55 ;  /* 0x000000373c3f7221 */ /* 0x000fe20000010000 */
[----:B------:R-:W-:-:S02]  /*0a30*/  IMAD.U32 R68, R68, 0x10000, RZ ;  /* 0x0001000044447824 */ /* 0x000fc400078e00ff */
[----:B------:R-:W-:Y:S01]  /*0a40*/  FMUL.FTZ R58, R38, R57 ;  /* 0x00000039263a7220 */ /* 0x000fe20000410000 */
[----:B------:R-:W-:Y:S01]  /*0a50*/  FFMA.FTZ R60, R12, R55, R61 ;  /* 0x000000370c3c7223 */ /* 0x000fe2000001003d */
[----:B------:R-:W-:Y:S01]  /*0a60*/  FMUL.FTZ R14, R70, R79 ;  /* 0x0000004f460e7220 */ /* 0x000fe20000410000 */
[----:B------:R-:W-:Y:S01]  /*0a70*/  FFMA.FTZ R26, R13, R57, R26 ;  /* 0x000000390d1a7223 */ /* 0x000fe2000001001a */
[----:B------:R-:W-:Y:S01]  /*0a80*/  FADD.FTZ R30, R30, R57 ;  /* 0x000000391e1e7221 */ /* 0x000fe20000010000 */
[----:B------:R-:W-:Y:S01]  /*0a90*/  FFMA.FTZ R25, R12, R62, R25 ;  /* 0x0000003e0c197223 */ /* 0x000fe20000010019 */
[----:B------:R-:W-:Y:S01]  /*0aa0*/  FADD.FTZ R29, R29, R62 ;  /* 0x0000003e1d1d7221 */ /* 0x000fe20000010000 */
[----:B------:R-:W-:Y:S01]  /*0ab0*/  FMUL.FTZ R57, R39, R68 ;  /* 0x0000004427397220 */ /* 0x000fe20000410000 */
[----:B------:R-:W-:Y:S01]  /*0ac0*/  FADD.FTZ R62, R63, R58 ;  /* 0x0000003a3f3e7221 */ /* 0x000fe20000010000 */
[----:B------:R-:W-:Y:S01]  /*0ad0*/  FFMA.FTZ R61, R13, R58, R60 ;  /* 0x0000003a0d3d7223 */ /* 0x000fe2000001003c */
[----:B------:R-:W-:Y:S01]  /*0ae0*/  FFMA.FTZ R27, R14, R68, R27 ;  /* 0x000000440e1b7223 */ /* 0x000fe2000001001b */
[----:B------:R-:W-:Y:S01]  /*0af0*/  FADD.FTZ R31, R31, R68 ;  /* 0x000000441f1f7221 */ /* 0x000fe20000010000 */
[----:B------:R-:W-:Y:S01]  /*0b00*/  FFMA.FTZ R24, R11, R69, R24 ;  /* 0x000000450b187223 */ /* 0x000fe20000010018 */
[----:B------:R-:W-:Y:S01]  /*0b10*/  FADD.FTZ R28, R28, R69 ;  /* 0x000000451c1c7221 */ /* 0x000fe20000010000 */
[----:B------:R-:W-:Y:S01]  /*0b20*/  FADD.FTZ R67, R62, R57 ;  /* 0x000000393e437221 */ /* 0x000fe20000010000 */
[----:B------:R-:W-:Y:S01]  /*0b30*/  FFMA.FTZ R68, R14, R57, R61 ;  /* 0x000000390e447223 */ /* 0x000fe2000001003d */
[----:B------:R-:W-:Y:S06]  /*0b40*/  BRA `(.L_x_1470) ;  /* 0x0000000000a07947 */ /* 0x000fec0003800000 */
.L_x_1469:
        /* <DEDUP_REMOVED lines=19> */
[----:B------:R-:W1:Y:S08]  /*0c80*/  @P0 LDC R59, c[0x0][0x388] ;  /* 0x0000e200ff3b0b82 */ /* 0x000e700000000800 */
[----:B------:R-:W3:Y:S01]  /*0c90*/  @P0 LDC.64 R6, c[0x0][0x438] ;  /* 0x00010e00ff060b82 */ /* 0x000ee20000000a00 */
[----:B-1----:R-:W-:-:S05]  /*0ca0*/  @P0 IMAD R59, R74, R59, RZ ;  /* 0x0000003b4a3b0224 */ /* 0x002fca00078e02ff */
[----:B------:R-:W-:-:S04]  /*0cb0*/  @P0 SHF.R.S32.HI R2, RZ, 0x1f, R59 ;  /* 0x0000001fff020819 */ /* 0x000fc8000001143b */
[----:B------:R-:W-:-:S04]  /*0cc0*/  @P0 LEA.HI R59, R2, R59, RZ, 0x3 ;  /* 0x0000003b023b0211 */ /* 0x000fc800078f18ff */
[----:B------:R-:W-:-:S05]  /*0cd0*/  @P0 LEA.HI.SX32 R59, R59, R76, 0x1d ;  /* 0x0000004c3b3b0211 */ /* 0x000fca00078feaff */
[----:B---3--:R-:W-:-:S04]  /*0ce0*/  @P0 IMAD.WIDE.U32 R6, R59, 0x10, R6 ;  /* 0x000000103b060825 */ /* 0x008fc800078e0006 */
[----:B------:R-:W-:Y:S01]  /*0cf0*/  IMAD.MOV.U32 R68, RZ, RZ, RZ ;  /* 0x000000ffff447224 */ /* 0x000fe200078e00ff */
[----:B------:R1:W5:Y:S01]  /*0d00*/  @P0 LDG.E.128 R16, desc[UR6][R6.64] ;  /* 0x0000000606100981 */ /* 0x000362000c1e1d00 */
[C-C-:B--2---:R-:W-:Y:S02]  /*0d10*/  SHF.R.U64 R63, R4.reuse, 0x8, R5.reuse ;  /* 0x00000008043f7819 */ /* 0x144fe40000001205 */
[C-C-:B------:R-:W-:Y:S02]  /*0d20*/  SHF.R.U64 R62, R4.reuse, 0x10, R5.reuse ;  /* 0x00000010043e7819 */ /* 0x140fe40000001205 */
[C-C-:B------:R-:W-:Y:S02]  /*0d30*/  SHF.R.U64 R61, R4.reuse, 0x18, R5.reuse ;  /* 0x00000018043d7819 */ /* 0x140fe40000001205 */
[----:B------:R-:W-:Y:S02]  /*0d40*/  SHF.R.U32.HI R60, RZ, 0x8, R5 ;  /* 0x00000008ff3c7819 */ /* 0x000fe40000011605 */
[----:B------:R-:W-:-:S02]  /*0d50*/  PRMT R73, R4, 0x7610, R73 ;  /* 0x0000761004497816 */ /* 0x000fc40000000049 */
[--C-:B------:R-:W-:Y:S02]  /*0d60*/  SHF.R.U32.HI R59, RZ, 0x10, R5.reuse ;  /* 0x00000010ff3b7819 */ /* 0x100fe40000011605 */
[--C-:B------:R-:W-:Y:S02]  /*0d70*/  SHF.R.U32.HI R72, RZ, 0x18, R5.reuse ;  /* 0x00000018ff487819 */ /* 0x100fe40000011605 */
[----:B------:R-:W-:Y:S02]  /*0d80*/  PRMT R2, R5, 0x7610, R2 ;  /* 0x0000761005027816 */ /* 0x000fe40000000002 */
[----:B------:R-:W-:Y:S02]  /*0d90*/  PRMT R4, R63, 0x7610, R4 ;  /* 0x000076103f047816 */ /* 0x000fe40000000004 */
[----:B------:R-:W-:Y:S02]  /*0da0*/  PRMT R5, R62, 0x7610, R5 ;  /* 0x000076103e057816 */ /* 0x000fe40000000005 */
[----:B-1----:R-:W-:-:S02]  /*0db0*/  PRMT R6, R61, 0x7610, R6 ;  /* 0x000076103d067816 */ /* 0x002fc40000000006 */
[----:B------:R-:W-:-:S07]  /*0dc0*/  PRMT R7, R60, 0x7610, R7 ;  /* 0x000076103c077816 */ /* 0x000fce0000000007 */
.L_x_1470:
[----:B------:R-:W-:Y:S05]  /*0dd0*/  BSYNC.RECONVERGENT B1 ;  /* 0x0000000000017941 */ /* 0x000fea0003800200 */
.L_x_1468:
        /* <DEDUP_REMOVED lines=20> */
.L_x_1506:
[----:B------:R-:W-:Y:S05]  /*0f20*/  @!P3 BRA.U `(.L_x_1472) ;  /* 0x0000001900fcb947 */ /* 0x000fea0003800000 */
[----:B------:R-:W4:Y:S01]  /*0f30*/  @P1 LDC R63, c[0x0][0x388] ;  /* 0x0000e200ff3f1b82 */ /* 0x000f220000000800 */
[----:B------:R-:W-:Y:S01]  /*0f40*/  @P1 IADD3 R64, PT, PT, R64, -0x1, RZ ;  /* 0xffffffff40401810 */ /* 0x000fe20007ffe0ff */
[----:B------:R-:W-:Y:S01]  /*0f50*/  BSSY.RECONVERGENT B2, `(.L_x_1472) ;  /* 0x00001bc000027945 */ /* 0x000fe20003800200 */
[----:B------:R-:W-:Y:S01]  /*0f60*/  CS2R R80, SRZ ;  /* 0x0000000000507805 */ /* 0x000fe2000001ff00 */
[----:B--2---:R-:W-:Y:S01]  /*0f70*/  FADD.FTZ R60, R67, R60 ;  /* 0x0000003c433c7221 */ /* 0x004fe20000010000 */
[----:B---3--:R-:W-:Y:S01]  /*0f80*/  FADD.FTZ R61, R68, R61 ;  /* 0x0000003d443d7221 */ /* 0x008fe20000010000 */
[----:B------:R-:W-:Y:S01]  /*0f90*/  @P1 MOV R81, RZ ;  /* 0x000000ff00511202 */ /* 0x000fe20000000f00 */
[----:B----4-:R-:W-:-:S05]  /*0fa0*/  @P1 IMAD R63, R64, R63, RZ ;  /* 0x0000003f403f1224 */ /* 0x010fca00078e02ff */
[----:B------:R-:W-:-:S04]  /*0fb0*/  @P1 SHF.R.S32.HI R62, RZ, 0x1f, R63 ;  /* 0x0000001fff3e1819 */ /* 0x000fc8000001143f */
[----:B------:R-:W-:-:S04]  /*0fc0*/  @P1 LEA.HI R63, R62, R63, RZ, 0x3 ;  /* 0x0000003f3e3f1211 */ /* 0x000fc800078f18ff */
[----:B------:R-:W-:-:S05]  /*0fd0*/  @P1 LEA.HI.SX32 R63, R63, R76, 0x1d ;  /* 0x0000004c3f3f1211 */ /* 0x000fca00078feaff */
[----:B------:R-:W-:Y:S01]  /*0fe0*/  @P1 IMAD.MOV.U32 R80, RZ, RZ, R63 ;  /* 0x000000ffff501224 */ /* 0x000fe200078e003f */
[----:B------:R-:W-:Y:S06]  /*0ff0*/  @!P3 BRA `(.L_x_1473) ;  /* 0x0000001800c4b947 */ /* 0x000fec0003800000 */
[----:B------:R-:W-:Y:S01]  /*1000*/  UISETP.NE.U32.AND UP0, UPT, UR10, URZ, UPT ;  /* 0x000000ff0a00728c */ /* 0x000fe2000bf05070 */
[----:B------:R-:W-:Y:S01]  /*1010*/  FMUL.FTZ R82, R60, UR9 ;  /* 0x000000093c527c20 */ /* 0x000fe20008410000 */
[----:B0-----:R-:W-:Y:S01]  /*1020*/  ISETP.NE.AND P0, PT, R0, RZ, PT ;  /* 0x000000ff0000720c */ /* 0x001fe20003f05270 */
[----:B------:R-:W-:Y:S01]  /*1030*/  BSSY.RECONVERGENT B1, `(.L_x_1474) ;  /* 0x000019f000017945 */ /* 0x000fe20003800200 */
[----:B------:R-:W-:Y:S01]  /*1040*/  UISETP.NE.AND.EX UP0, UPT, UR11, URZ, UPT, UP0 ;  /* 0x000000ff0b00728c */ /* 0x000fe2000bf05300 */
[----:B------:R-:W-:Y:S01]  /*1050*/  FMUL.FTZ R71, R61, UR9 ;  /* 0x000000093d477c20 */ /* 0x000fe20008410000 */
[----:B-----5:R-:W-:Y:S02]  /*1060*/  PRMT R79, R19, 0x7632, R79 ;  /* 0x00007632134f7816 */ /* 0x020fe4000000004f */
[----:B------:R-:W-:Y:S02]  /*1070*/  PRMT R87, R18, 0x7632, R87 ;  /* 0x0000763212577816 */ /* 0x000fe40000000057 */
[----:B------:R-:W-:-:S02]  /*1080*/  PRMT R64, R17, 0x7632, R64 ;  /* 0x0000763211407816 */ /* 0x000fc40000000040 */
[----:B------:R-:W-:Y:S01]  /*1090*/  FSEL R82, R82, RZ, !P0 ;  /* 0x000000ff52527208 */ /* 0x000fe20004000000 */
        /* <DEDUP_REMOVED lines=19> */
.L_x_1478:
[----:B------:R-:W-:Y:S05]  /*11d0*/  BSYNC.RECONVERGENT B3 ;  /* 0x0000000000037941 */ /* 0x000fea0003800200 */
.L_x_1477:
        /* <DEDUP_REMOVED lines=13> */
.L_x_1480:
[----:B------:R-:W-:Y:S05]  /*12b0*/  BSYNC.RECONVERGENT B3 ;  /* 0x0000000000037941 */ /* 0x000fea0003800200 */
.L_x_1479:
        /* <DEDUP_REMOVED lines=13> */
.L_x_1482:
[----:B------:R-:W-:Y:S05]  /*1390*/  BSYNC.RECONVERGENT B3 ;  /* 0x0000000000037941 */ /* 0x000fea0003800200 */
.L_x_1481:
        /* <DEDUP_REMOVED lines=13> */
.L_x_1484:
[----:B------:R-:W-:Y:S05]  /*1470*/  BSYNC.RECONVERGENT B3 ;  /* 0x0000000000037941 */ /* 0x000fea0003800200 */
.L_x_1483:
        /* <DEDUP_REMOVED lines=13> */
.L_x_1486:
[----:B------:R-:W-:Y:S05]  /*1550*/  BSYNC.RECONVERGENT B3 ;  /* 0x0000000000037941 */ /* 0x000fea0003800200 */
.L_x_1485:
        /* <DEDUP_REMOVED lines=13> */
.L_x_1488:
[----:B------:R-:W-:Y:S05]  /*1630*/  BSYNC.RECONVERGENT B3 ;  /* 0x0000000000037941 */ /* 0x000fea0003800200 */
.L_x_1487:
        /* <DEDUP_REMOVED lines=13> */
.L_x_1490:
[----:B------:R-:W-:Y:S05]  /*1710*/  BSYNC.RECONVERGENT B3 ;  /* 0x0000000000037941 */ /* 0x000fea0003800200 */
.L_x_1489:
        /* <DEDUP_REMOVED lines=13> */
.L_x_1476:
[----:B------:R-:W-:Y:S01]  /*17f0*/  ISETP.GT.AND P0, PT, R66, RZ, PT ;  /* 0x000000ff4200720c */ /* 0x000fe20003f04270 */
[-CC-:B------:R-:W-:Y:S01]  /*1800*/  FFMA.FTZ R51, R3, R71.reuse, R82.reuse ;  /* 0x0000004703337223 */ /* 0x180fe20000010052 */
[----:B-1----:R-:W0:Y:S01]  /*1810*/  @P1 LDC.64 R66, c[0x0][0x408] ;  /* 0x00010200ff421b82 */ /* 0x002e220000000a00 */
[-CC-:B------:R-:W-:Y:S01]  /*1820*/  FFMA.FTZ R68, R10, R71.reuse, R82.reuse ;  /* 0x000000470a447223 */ /* 0x180fe20000010052 */
[-CC-:B------:R-:W-:Y:S01]  /*1830*/  FFMA.FTZ R79, R9, R71.reuse, R82.reuse ;  /* 0x00000047094f7223 */ /* 0x180fe20000010052 */
[----:B------:R-:W-:Y:S01]  /*1840*/  FADD.FTZ R51, R52, -R51 ;  /* 0x8000003334337221 */ /* 0x000fe20000010000 */
[-C--:B------:R-:W-:Y:S01]  /*1850*/  FFMA.FTZ R85, R11, R71.reuse, R82 ;  /* 0x000000470b557223 */ /* 0x080fe20000010052 */
[----:B------:R-:W-:Y:S01]  /*1860*/  FADD.FTZ R83, R53, -R68 ;  /* 0x8000004435537221 */ /* 0x000fe20000010000 */
[--C-:B------:R-:W-:Y:S01]  /*1870*/  FFMA.FTZ R50, R8, R71, R82.reuse ;  /* 0x0000004708327223 */ /* 0x100fe20000010052 */
[----:B------:R-:W-:Y:S01]  /*1880*/  FMUL.FTZ R51, R70, R51 ;  /* 0x0000003346337220 */ /* 0x000fe20000410000 */
[----:B------:R-:W1:Y:S01]  /*1890*/  @P1 LDC.64 R60, c[0x0][0x408] ;  /* 0x00010200ff3c1b82 */ /* 0x000e620000000a00 */
[-CC-:B------:R-:W-:Y:S01]  /*18a0*/  FFMA.FTZ R84, R12, R71.reuse, R82.reuse ;  /* 0x000000470c547223 */ /* 0x180fe20000010052 */
[-CC-:B------:R-:W-:Y:S01]  /*18b0*/  FFMA.FTZ R87, R13, R71.reuse, R82.reuse ;  /* 0x000000470d577223 */ /* 0x180fe20000010052 */
[----:B------:R-:W-:Y:S01]  /*18c0*/  FFMA.FTZ R82, R14, R71, R82 ;  /* 0x000000470e527223 */ /* 0x000fe20000010052 */
[----:B------:R-:W-:Y:S01]  /*18d0*/  FSEL R68, R51, RZ, P0 ;  /* 0x000000ff33447208 */ /* 0x000fe20000000000 */
[----:B------:R-:W-:Y:S01]  /*18e0*/  FADD.FTZ R71, R54, -R79 ;  /* 0x8000004f36477221 */ /* 0x000fe20000010000 */
[----:B------:R-:W-:Y:S01]  /*18f0*/  FADD.FTZ R79, R56, -R85 ;  /* 0x80000055384f7221 */ /* 0x000fe20000010000 */
[----:B------:R-:W-:Y:S01]  /*1900*/  FADD.FTZ R85, R55, -R84 ;  /* 0x8000005437557221 */ /* 0x000fe20000010000 */
[----:B------:R-:W2:Y:S01]  /*1910*/  @P1 LDC.64 R62, c[0x0][0x408] ;  /* 0x00010200ff3e1b82 */ /* 0x000ea20000000a00 */
[C---:B------:R-:W-:Y:S01]  /*1920*/  FMUL.FTZ R84, R70.reuse, R71 ;  /* 0x0000004746547220 */ /* 0x040fe20000410000 */
[C---:B------:R-:W-:Y:S01]  /*1930*/  FMUL.FTZ R71, R70.reuse, R79 ;  /* 0x0000004f46477220 */ /* 0x040fe20000410000 */
[C---:B------:R-:W-:Y:S01]  /*1940*/  FMUL.FTZ R79, R70.reuse, R85 ;  /* 0x00000055464f7220 */ /* 0x040fe20000410000 */
[----:B------:R-:W-:Y:S01]  /*1950*/  FADD.FTZ R69, R15, -R50 ;  /* 0x800000320f457221 */ /* 0x000fe20000010000 */
[----:B------:R-:W-:Y:S01]  /*1960*/  FADD.FTZ R89, R57, -R82 ;  /* 0x8000005239597221 */ /* 0x000fe20000010000 */
[----:B------:R-:W-:Y:S01]  /*1970*/  FMUL.FTZ R83, R70, R83 ;  /* 0x0000005346537220 */ /* 0x000fe20000410000 */
[----:B------:R-:W-:Y:S01]  /*1980*/  FSEL R84, R84, RZ, P0 ;  /* 0x000000ff54547208 */ /* 0x000fe20000000000 */
[----:B------:R-:W3:Y:S01]  /*1990*/  @P1 LDC.64 R64, c[0x0][0x408] ;  /* 0x00010200ff401b82 */ /* 0x000ee20000000a00 */
[----:B0-----:R-:W-:Y:S01]  /*19a0*/  @P1 FMUL.FTZ R67, R68, R67 ;  /* 0x0000004344431220 */ /* 0x001fe20000410000 */
[----:B------:R-:W-:Y:S01]  /*19b0*/  FMUL.FTZ R82, R70, R69 ;  /* 0x0000004546527220 */ /* 0x000fe20000410000 */
[----:B------:R-:W-:Y:S01]  /*19c0*/  FSEL R83, R83, RZ, P0 ;  /* 0x000000ff53537208 */ /* 0x000fe20000000000 */
[----:B------:R-:W-:Y:S01]  /*19d0*/  FADD.FTZ R87, R58, -R87 ;  /* 0x800000573a577221 */ /* 0x000fe20000010000 */
[----:B------:R-:W-:Y:S01]  /*19e0*/  @P1 FMUL.FTZ R85, R67, R66 ;  /* 0x0000004243551220 */ /* 0x000fe20000410000 */
[----:B------:R-:W-:-:S02]  /*19f0*/  FSEL R79, R79, RZ, P0 ;  /* 0x000000ff4f4f7208 */ /* 0x000fc40000000000 */
[----:B------:R-:W0:Y:S01]  /*1a00*/  @P1 LDC.64 R48, c[0x0][0x408] ;  /* 0x00010200ff301b82 */ /* 0x000e220000000a00 */
[----:B------:R-:W-:Y:S01]  /*1a10*/  FSEL R82, R82, RZ, P0 ;  /* 0x000000ff52527208 */ /* 0x000fe20000000000 */
[----:B-1----:R-:W-:Y:S01]  /*1a20*/  @P1 FMUL.FTZ R61, R84, R61 ;  /* 0x0000003d543d1220 */ /* 0x002fe20000410000 */
[----:B------:R-:W-:Y:S01]  /*1a30*/  FMUL.FTZ R69, R70, R87 ;  /* 0x0000005746457220 */ /* 0x000fe20000410000 */
[----:B------:R-:W-:Y:S01]  /*1a40*/  @P1 LOP3.LUT P3, RZ, R4, 0xff, RZ, 0xc0, !PT ;  /* 0x000000ff04ff1812 */ /* 0x000fe2000786c0ff */
[----:B------:R-:W-:Y:S01]  /*1a50*/  FMUL.FTZ R70, R70, R89 ;  /* 0x0000005946467220 */ /* 0x000fe20000410000 */
[----:B------:R-:W-:Y:S01]  /*1a60*/  @P1 FMUL.FTZ R61, R61, R60 ;  /* 0x0000003c3d3d1220 */ /* 0x000fe20000410000 */
[----:B------:R-:W-:Y:S01]  /*1a70*/  FSEL R60, R71, RZ, P0 ;  /* 0x000000ff473c7208 */ /* 0x000fe20000000000 */
[----:B------:R-:W1:Y:S01]  /*1a80*/  @P1 LDC.64 R50, c[0x0][0x408] ;  /* 0x00010200ff321b82 */ /* 0x000e620000000a00 */
[----:B--2---:R-:W-:Y:S01]  /*1a90*/  @P1 FMUL.FTZ R63, R83, R63 ;  /* 0x0000003f533f1220 */ /* 0x004fe20000410000 */
[----:B------:R-:W-:-:S02]  /*1aa0*/  @P1 LOP3.LUT P2, RZ, R73, 0xff, RZ, 0xc0, !PT ;  /* 0x000000ff49ff1812 */ /* 0x000fc4000784c0ff */
[----:B------:R-:W-:Y:S01]  /*1ab0*/  @P1 LOP3.LUT P4, RZ, R5, 0xff, RZ, 0xc0, !PT ;  /* 0x000000ff05ff1812 */ /* 0x000fe2000788c0ff */
[----:B------:R-:W-:Y:S01]  /*1ac0*/  @P1 FMUL.FTZ R63, R63, R62 ;  /* 0x0000003e3f3f1220 */ /* 0x000fe20000410000 */
[----:B------:R-:W-:Y:S02]  /*1ad0*/  FSEL R62, R69, RZ, P0 ;  /* 0x000000ff453e7208 */ /* 0x000fe40000000000 */
[----:B------:R-:W2:Y:S01]  /*1ae0*/  @P1 LDC.64 R66, c[0x0][0x408] ;  /* 0x00010200ff421b82 */ /* 0x000ea20000000a00 */
[----:B---3--:R-:W-:Y:S01]  /*1af0*/  @P1 FMUL.FTZ R65, R82, R65 ;  /* 0x0000004152411220 */ /* 0x008fe20000410000 */
[----:B------:R-:W-:Y:S02]  /*1b00*/  @P1 FSEL R85, R85, RZ, P2 ;  /* 0x000000ff55551208 */ /* 0x000fe40001000000 */
[----:B------:R-:W-:Y:S01]  /*1b10*/  @P1 FSEL R61, R61, RZ, P4 ;  /* 0x000000ff3d3d1208 */ /* 0x000fe20002000000 */
[----:B------:R-:W-:Y:S01]  /*1b20*/  @P1 FMUL.FTZ R64, R65, R64 ;  /* 0x0000004041401220 */ /* 0x000fe20000410000 */
[----:B------:R-:W-:Y:S01]  /*1b30*/  @P1 LOP3.LUT P2, RZ, R6, 0xff, RZ, 0xc0, !PT ;  /* 0x000000ff06ff1812 */ /* 0x000fe2000784c0ff */
[----:B0-----:R-:W-:Y:S01]  /*1b40*/  @P1 FMUL.FTZ R49, R60, R49 ;  /* 0x000000313c311220 */ /* 0x001fe20000410000 */
[----:B------:R-:W-:-:S02]  /*1b50*/  @P1 LOP3.LUT P4, RZ, R7, 0xff, RZ, 0xc0, !PT ;  /* 0x000000ff07ff1812 */ /* 0x000fc4000788c0ff */
[----:B------:R-:W-:Y:S01]  /*1b60*/  @P1 FSEL R64, R64, RZ, P3 ;  /* 0x000000ff40401208 */ /* 0x000fe20001800000 */
[----:B------:R-:W-:Y:S01]  /*1b70*/  @P1 FMUL.FTZ R48, R49, R48 ;  /* 0x0000003031301220 */ /* 0x000fe20000410000 */
[----:B------:R-:W-:Y:S02]  /*1b80*/  @P1 LOP3.LUT P3, RZ, R2, 0xff, RZ, 0xc0, !PT ;  /* 0x000000ff02ff1812 */ /* 0x000fe4000786c0ff */
[----:B------:R-:W-:Y:S01]  /*1b90*/  @P1 LOP3.LUT P5, RZ, R59, 0xff, RZ, 0xc0, !PT ;  /* 0x000000ff3bff1812 */ /* 0x000fe200078ac0ff */
[----:B-1----:R-:W-:Y:S01]  /*1ba0*/  @P1 FMUL.FTZ R51, R79, R51 ;  /* 0x000000334f331220 */ /* 0x002fe20000410000 */
[----:B------:R-:W-:Y:S02]  /*1bb0*/  @P1 FSEL R48, R48, RZ, P3 ;  /* 0x000000ff30301208 */ /* 0x000fe40001800000 */
[----:B------:R-:W-:Y:S01]  /*1bc0*/  @P1 F2FP.BF16.F32.PACK_AB R85, RZ, R85 ;  /* 0x00000055ff55123e */ /* 0x000fe200000010ff */
[----:B------:R-:W-:Y:S01]  /*1bd0*/  @P1 FMUL.FTZ R50, R51, R50 ;  /* 0x0000003233321220 */ /* 0x000fe20000410000 */
[----:B------:R-:W-:-:S02]  /*1be0*/  @P1 F2FP.BF16.F32.PACK_AB R61, RZ, R61 ;  /* 0x0000003dff3d123e */ /* 0x000fc400000010ff */
[----:B------:R-:W-:Y:S01]  /*1bf0*/  @P1 FSEL R63, R63, RZ, P2 ;  /* 0x000000ff3f3f1208 */ /* 0x000fe20001000000 */
[----:B--2---:R-:W-:Y:S01]  /*1c00*/  @P1 FMUL.FTZ R67, R62, R67 ;  /* 0x000000433e431220 */ /* 0x004fe20000410000 */
[----:B------:R-:W-:Y:S02]  /*1c10*/  @P1 FSEL R50, R50, RZ, P4 ;  /* 0x000000ff32321208 */ /* 0x000fe40002000000 */
[----:B------:R-:W-:Y:S01]  /*1c20*/  @P1 F2FP.BF16.F32.PACK_AB R51, RZ, R48 ;  /* 0x00000030ff33123e */ /* 0x000fe200000010ff */
[----:B------:R-:W-:Y:S01]  /*1c30*/  @P1 FMUL.FTZ R66, R67, R66 ;  /* 0x0000004243421220 */ /* 0x000fe20000410000 */
[----:B------:R-:W-:Y:S02]  /*1c40*/  @P1 F2FP.BF16.F32.PACK_AB R64, RZ, R64 ;  /* 0x00000040ff40123e */ /* 0x000fe400000010ff */
[----:B------:R-:W-:Y:S02]  /*1c50*/  @P1 F2FP.BF16.F32.PACK_AB R63, RZ, R63 ;  /* 0x0000003fff3f123e */ /* 0x000fe400000010ff */
[----:B------:R-:W-:-:S02]  /*1c60*/  @P1 FSEL R66, R66, RZ, P5 ;  /* 0x000000ff42421208 */ /* 0x000fc40002800000 */
[----:B------:R-:W-:Y:S02]  /*1c70*/  @P1 F2FP.BF16.F32.PACK_AB R65, RZ, R50 ;  /* 0x00000032ff41123e */ /* 0x000fe400000010ff */
[----:B------:R-:W-:Y:S02]  /*1c80*/  @P1 F2FP.BF16.F32.PACK_AB R66, RZ, R66 ;  /* 0x00000042ff42123e */ /* 0x000fe400000010ff */
[----:B------:R-:W-:Y:S02]  /*1c90*/  @P1 PRMT R44, R85, 0x7610, R44 ;  /* 0x00007610552c1816 */ /* 0x000fe4000000002c */
[----:B------:R-:W-:Y:S02]  /*1ca0*/  FSEL R67, R70, RZ, P0 ;  /* 0x000000ff46437208 */ /* 0x000fe40000000000 */
[----:B------:R-:W-:Y:S02]  /*1cb0*/  @P1 PRMT R45, R61, 0x7610, R45 ;  /* 0x000076103d2d1816 */ /* 0x000fe4000000002d */
[----:B------:R-:W-:-:S02]  /*1cc0*/  @P1 PRMT R46, R51, 0x7610, R46 ;  /* 0x00007610332e1816 */ /* 0x000fc4000000002e */
[----:B------:R-:W-:Y:S02]  /*1cd0*/  F2FP.BF16.F32.PACK_AB R48, R82, R68 ;  /* 0x000000445230723e */ /* 0x000fe400000010ff */
[----:B------:R-:W-:Y:S02]  /*1ce0*/  F2FP.BF16.F32.PACK_AB R49, R83, R84 ;  /* 0x000000545331723e */ /* 0x000fe400000010ff */
[----:B------:R-:W-:Y:S02]  /*1cf0*/  F2FP.BF16.F32.PACK_AB R50, R79, R60 ;  /* 0x0000003c4f32723e */ /* 0x000fe400000010ff */
[----:B------:R-:W-:Y:S02]  /*1d00*/  @P1 PRMT R44, R44, 0x5410, R64 ;  /* 0x000054102c2c1816 */ /* 0x000fe40000000040 */
[----:B------:R-:W-:Y:S02]  /*1d10*/  @P1 PRMT R45, R45, 0x5410, R63 ;  /* 0x000054102d2d1816 */ /* 0x000fe4000000003f */
[----:B------:R-:W-:-:S02]  /*1d20*/  F2FP.BF16.F32.PACK_AB R51, R67, R62 ;  /* 0x0000003e4333723e */ /* 0x000fc400000010ff */
[----:B------:R-:W-:Y:S02]  /*1d30*/  @P1 PRMT R46, R46, 0x5410, R65 ;  /* 0x000054102e2e1816 */ /* 0x000fe40000000041 */
[----:B------:R-:W-:Y:S01]  /*1d40*/  @P1 PRMT R47, R66, 0x7610, R47 ;  /* 0x00007610422f1816 */ /* 0x000fe2000000002f */
        /* <DEDUP_REMOVED lines=8> */
.L_x_1475:
[----:B------:R-:W-:Y:S01]  /*1dd0*/  IMAD.U32 R78, RZ, RZ, UR22 ;  /* 0x00000016ff4e7e24 */ /* 0x000fe2000f8e00ff */
[----:B------:R-:W-:-:S04]  /*1de0*/  MOV R77, UR23 ;  /* 0x00000017004d7c02 */ /* 0x000fc80008000f00 */
        /* <DEDUP_REMOVED lines=10> */
[----:B------:R-:W-:Y:S01]  /*1e90*/  @P1 LOP3.LUT P4, RZ, R7, 0xff, RZ, 0xc0, !PT ;  /* 0x000000ff07ff1812 */ /* 0x000fe2000788c0ff */
[----:B------:R-:W2:Y:S01]  /*1ea0*/  @P1 LDC.64 R60, c[0x0][0x408] ;  /* 0x00010200ff3c1b82 */ /* 0x000ea20000000a00 */
[----:B------:R-:W-:-:S03]  /*1eb0*/  @P1 LOP3.LUT P5, RZ, R59, 0xff, RZ, 0xc0, !PT ;  /* 0x000000ff3bff1812 */ /* 0x000fc600078ac0ff */
[-C--:B------:R-:W-:Y:S01]  /*1ec0*/  @P0 FFMA.FTZ R66, R10, R71.reuse, R82 ;  /* 0x000000470a420223 */ /* 0x080fe20000010052 */
[----:B------:R-:W-:Y:S01]  /*1ed0*/  @!P0 PRMT R84, R17, 0x7632, R84 ;  /* 0x0000763211548816 */ /* 0x000fe20000000054 */
[----:B------:R-:W-:Y:S01]  /*1ee0*/  @P0 IMAD.U32 R65, R64, 0x10000, RZ ;  /* 0x0001000040410824 */ /* 0x000fe200078e00ff */
[----:B------:R-:W-:Y:S01]  /*1ef0*/  PRMT R64, R16, 0x7632, R64 ;  /* 0x0000763210407816 */ /* 0x000fe20000000040 */
[----:B------:R-:W-:Y:S01]  /*1f00*/  @P0 FADD.FTZ R66, R53, -R66 ;  /* 0x8000004235420221 */ /* 0x000fe20000010000 */
[----:B------:R-:W-:Y:S01]  /*1f10*/  @!P0 SHF.L.U32 R84, R84, 0x10, RZ ;  /* 0x0000001054548819 */ /* 0x000fe200000006ff */
[-CC-:B-1----:R-:W-:Y:S01]  /*1f20*/  @P0 FFMA.FTZ R67, R3, R71.reuse, R82.reuse ;  /* 0x0000004703430223 */ /* 0x182fe20000010052 */
[----:B------:R-:W-:Y:S01]  /*1f30*/  SHF.L.U32 R64, R64, 0x10, RZ ;  /* 0x0000001040407819 */ /* 0x000fe200000006ff */
[----:B------:R-:W-:Y:S01]  /*1f40*/  @P0 FFMA.FTZ R84, R70, R66, R65 ;  /* 0x0000004246540223 */ /* 0x000fe20000010041 */
[----:B------:R-:W-:Y:S01]  /*1f50*/  @P0 FFMA.FTZ R66, R8, R71, R82 ;  /* 0x0000004708420223 */ /* 0x000fe20000010052 */
[----:B------:R-:W-:-:S02]  /*1f60*/  IMAD.U32 R65, R16, 0x10000, RZ ;  /* 0x0001000010417824 */ /* 0x000fc400078e00ff */
[----:B------:R-:W-:Y:S01]  /*1f70*/  @P0 FADD.FTZ R67, R52, -R67 ;  /* 0x8000004334430221 */ /* 0x000fe20000010000 */
[----:B------:R-:W-:Y:S01]  /*1f80*/  @P0 FFMA.FTZ R89, R13, R71, R82 ;  /* 0x000000470d590223 */ /* 0x000fe20000010052 */
[----:B------:R-:W-:Y:S02]  /*1f90*/  @P0 FADD.FTZ R69, R15, -R66 ;  /* 0x800000420f450221 */ /* 0x000fe40000010000 */
[C---:B------:R-:W-:Y:S01]  /*1fa0*/  @P0 FFMA.FTZ R65, R70.reuse, R67, R65 ;  /* 0x0000004346410223 */ /* 0x040fe20000010041 */
[----:B------:R-:W-:Y:S01]  /*1fb0*/  @P0 FFMA.FTZ R67, R9, R71, R82 ;  /* 0x0000004709430223 */ /* 0x000fe20000010052 */
[----:B------:R-:W-:Y:S01]  /*1fc0*/  @P0 FFMA.FTZ R64, R70, R69, R64 ;  /* 0x0000004546400223 */ /* 0x000fe20000010040 */
[--C-:B------:R-:W-:Y:S01]  /*1fd0*/  @P0 FFMA.FTZ R69, R11, R71, R82.reuse ;  /* 0x000000470b450223 */ /* 0x100fe20000010052 */
[----:B------:R-:W-:Y:S01]  /*1fe0*/  @P0 FADD.FTZ R90, R58, -R89 ;  /* 0x800000593a5a0221 */ /* 0x000fe20000010000 */
[----:B--2---:R-:W-:Y:S01]  /*1ff0*/  @P1 FMUL.FTZ R61, R65, R61 ;  /* 0x0000003d413d1220 */ /* 0x004fe20000410000 */
[----:B0-----:R-:W-:Y:S01]  /*2000*/  @P1 FMUL.FTZ R63, R64, R63 ;  /* 0x0000003f403f1220 */ /* 0x001fe20000410000 */
[----:B------:R-:W-:Y:S01]  /*2010*/  @P0 FADD.FTZ R66, R56, -R69 ;  /* 0x8000004538420221 */ /* 0x000fe20000010000 */
[----:B------:R-:W-:Y:S01]  /*2020*/  @P0 FADD.FTZ R67, R54, -R67 ;  /* 0x8000004336430221 */ /* 0x000fe20000010000 */
[----:B------:R-:W-:Y:S01]  /*2030*/  @P1 FMUL.FTZ R64, R61, R60 ;  /* 0x0000003c3d401220 */ /* 0x000fe20000410000 */
[----:B------:R-:W-:Y:S01]  /*2040*/  @P1 FMUL.FTZ R65, R63, R62 ;  /* 0x0000003e3f411220 */ /* 0x000fe20000410000 */
[----:B------:R-:W-:Y:S01]  /*2050*/  @P0 FFMA.FTZ R85, R70, R66, R85 ;  /* 0x0000004246550223 */ /* 0x000fe20000010055 */
[----:B------:R-:W-:Y:S01]  /*2060*/  @P0 FFMA.FTZ R66, R12, R71, R82 ;  /* 0x000000470c420223 */ /* 0x000fe20000010052 */
[----:B------:R-:W0:Y:S01]  /*2070*/  @P1 LDC.64 R60, c[0x0][0x408] ;  /* 0x00010200ff3c1b82 */ /* 0x000e220000000a00 */
[----:B------:R-:W-:Y:S01]  /*2080*/  @P1 FSEL R86, R64, RZ, P2 ;  /* 0x000000ff40561208 */ /* 0x000fe20001000000 */
[----:B------:R-:W-:Y:S01]  /*2090*/  @P0 FFMA.FTZ R83, R70, R67, R83 ;  /* 0x0000004346530223 */ /* 0x000fe20000010053 */
[----:B------:R-:W-:Y:S01]  /*20a0*/  @P1 FSEL R65, R65, RZ, P3 ;  /* 0x000000ff41411208 */ /* 0x000fe20001800000 */
[----:B------:R-:W-:Y:S01]  /*20b0*/  @P0 FADD.FTZ R66, R55, -R66 ;  /* 0x8000004237420221 */ /* 0x000fe20000010000 */
[----:B------:R-:W-:-:S02]  /*20c0*/  SHF.L.U32 R89, R19, 0x10, RZ ;  /* 0x0000001013597819 */ /* 0x000fc400000006ff */
[----:B------:R-:W-:Y:S01]  /*20d0*/  @P1 F2FP.BF16.F32.PACK_AB R88, RZ, R65 ;  /* 0x00000041ff58123e */ /* 0x000fe200000010ff */
[C---:B------:R-:W-:Y:S01]  /*20e0*/  @P0 FFMA.FTZ R87, R70.reuse, R66, R87 ;  /* 0x0000004246570223 */ /* 0x040fe20000010057 */
[----:B------:R-:W1:Y:S01]  /*20f0*/  @P1 LDC.64 R64, c[0x0][0x408] ;  /* 0x00010200ff401b82 */ /* 0x000e620000000a00 */
[----:B------:R-:W-:Y:S01]  /*2100*/  @P0 FFMA.FTZ R89, R70, R90, R89 ;  /* 0x0000005a46590223 */ /* 0x000fe20000010059 */
[----:B------:R-:W-:Y:S02]  /*2110*/  @P1 LOP3.LUT P2, RZ, R5, 0xff, RZ, 0xc0, !PT ;  /* 0x000000ff05ff1812 */ /* 0x000fe4000784c0ff */
[----:B------:R-:W-:Y:S02]  /*2120*/  @P1 LOP3.LUT P3, RZ, R2, 0xff, RZ, 0xc0, !PT ;  /* 0x000000ff02ff1812 */ /* 0x000fe4000786c0ff */
[----:B------:R-:W-:Y:S02]  /*2130*/  @P1 F2FP.BF16.F32.PACK_AB R86, RZ, R86 ;  /* 0x00000056ff56123e */ /* 0x000fe400000010ff */
[----:B------:R-:W2:Y:S02]  /*2140*/  @P1 LDC.64 R62, c[0x0][0x408] ;  /* 0x00010200ff3e1b82 */ /* 0x000ea40000000a00 */
[----:B------:R-:W-:-:S04]  /*2150*/  @P1 PRMT R44, R86, 0x7610, R44 ;  /* 0x00007610562c1816 */ /* 0x000fc8000000002c */
[----:B------:R-:W-:Y:S01]  /*2160*/  @P1 PRMT R44, R44, 0x5410, R88 ;  /* 0x000054102c2c1816 */ /* 0x000fe20000000058 */
[----:B0-----:R-:W-:Y:S01]  /*2170*/  @P1 FMUL.FTZ R61, R83, R61 ;  /* 0x0000003d533d1220 */ /* 0x001fe20000410000 */
[----:B------:R-:W0:Y:S03]  /*2180*/  @P1 LDC.64 R66, c[0x0][0x408] ;  /* 0x00010200ff421b82 */ /* 0x000e260000000a00 */
[----:B------:R-:W-:-:S05]  /*2190*/  @P1 FMUL.FTZ R60, R61, R60 ;  /* 0x0000003c3d3c1220 */ /* 0x000fca0000410000 */
[----:B------:R-:W3:Y:S01]  /*21a0*/  @P1 LDC.64 R68, c[0x0][0x408] ;  /* 0x00010200ff441b82 */ /* 0x000ee20000000a00 */
[----:B-1----:R-:W-:Y:S01]  /*21b0*/  @P1 FMUL.FTZ R65, R85, R65 ;  /* 0x0000004155411220 */ /* 0x002fe20000410000 */
[----:B------:R-:W-:Y:S02]  /*21c0*/  @P1 FSEL R60, R60, RZ, P2 ;  /* 0x000000ff3c3c1208 */ /* 0x000fe40001000000 */
[----:B------:R-:W-:Y:S01]  /*21d0*/  @P1 LOP3.LUT P2, RZ, R6, 0xff, RZ, 0xc0, !PT ;  /* 0x000000ff06ff1812 */ /* 0x000fe2000784c0ff */
[----:B------:R-:W-:Y:S01]  /*21e0*/  @P1 FMUL.FTZ R64, R65, R64 ;  /* 0x0000004041401220 */ /* 0x000fe20000410000 */
[----:B------:R-:W-:Y:S01]  /*21f0*/  @P1 F2FP.BF16.F32.PACK_AB R60, RZ, R60 ;  /* 0x0000003cff3c123e */ /* 0x000fe200000010ff */
[----:B--2---:R-:W-:-:S03]  /*2200*/  @P1 FMUL.FTZ R63, R84, R63 ;  /* 0x0000003f543f1220 */ /* 0x004fc60000410000 */
[----:B------:R-:W-:Y:S01]  /*2210*/  @P1 FSEL R64, R64, RZ, P3 ;  /* 0x000000ff40401208 */ /* 0x000fe20001800000 */
[----:B------:R-:W-:Y:S01]  /*2220*/  @P1 FMUL.FTZ R62, R63, R62 ;  /* 0x0000003e3f3e1220 */ /* 0x000fe20000410000 */
[----:B------:R-:W-:Y:S02]  /*2230*/  @P1 PRMT R45, R60, 0x7610, R45 ;  /* 0x000076103c2d1816 */ /* 0x000fe4000000002d */
[----:B------:R-:W-:Y:S01]  /*2240*/  @P1 F2FP.BF16.F32.PACK_AB R64, RZ, R64 ;  /* 0x00000040ff40123e */ /* 0x000fe200000010ff */
[----:B0-----:R-:W-:Y:S01]  /*2250*/  @P1 FMUL.FTZ R67, R87, R67 ;  /* 0x0000004357431220 */ /* 0x001fe20000410000 */
[----:B------:R-:W-:Y:S02]  /*2260*/  @P1 FSEL R62, R62, RZ, P2 ;  /* 0x000000ff3e3e1208 */ /* 0x000fe40001000000 */
[----:B------:R-:W-:Y:S01]  /*2270*/  @P1 PRMT R46, R64, 0x7610, R46 ;  /* 0x00007610402e1816 */ /* 0x000fe2000000002e */
[----:B------:R-:W-:Y:S01]  /*2280*/  @P1 FMUL.FTZ R66, R67, R66 ;  /* 0x0000004243421220 */ /* 0x000fe20000410000 */
[----:B------:R-:W-:Y:S01]  /*2290*/  @P1 F2FP.BF16.F32.PACK_AB R62, RZ, R62 ;  /* 0x0000003eff3e123e */ /* 0x000fe200000010ff */
[----:B---3--:R-:W-:-:S03]  /*22a0*/  @P1 FMUL.FTZ R69, R89, R69 ;  /* 0x0000004559451220 */ /* 0x008fc60000410000 */
[----:B------:R-:W-:Y:S02]  /*22b0*/  @P1 FSEL R66, R66, RZ, P4 ;  /* 0x000000ff42421208 */ /* 0x000fe40002000000 */
[----:B------:R-:W-:Y:S01]  /*22c0*/  @P1 PRMT R45, R45, 0x5410, R62 ;  /* 0x000054102d2d1816 */ /* 0x000fe2000000003e */
[----:B------:R-:W-:Y:S01]  /*22d0*/  @P1 FMUL.FTZ R68, R69, R68 ;  /* 0x0000004445441220 */ /* 0x000fe20000410000 */
[----:B------:R-:W-:-:S04]  /*22e0*/  @P1 F2FP.BF16.F32.PACK_AB R66, RZ, R66 ;  /* 0x00000042ff42123e */ /* 0x000fc800000010ff */
[----:B------:R-:W-:Y:S02]  /*22f0*/  @P1 FSEL R68, R68, RZ, P5 ;  /* 0x000000ff44441208 */ /* 0x000fe40002800000 */
[----:B------:R-:W-:Y:S02]  /*2300*/  @P1 PRMT R46, R46, 0x5410, R66 ;  /* 0x000054102e2e1816 */ /* 0x000fe40000000042 */
[----:B------:R-:W-:-:S04]  /*2310*/  @P1 F2FP.BF16.F32.PACK_AB R68, RZ, R68 ;  /* 0x00000044ff44123e */ /* 0x000fc800000010ff */
[----:B------:R-:W-:Y:S01]  /*2320*/  @P1 PRMT R47, R68, 0x7610, R47 ;  /* 0x00007610442f1816 */ /* 0x000fe2000000002f */
[----:B------:R-:W-:Y:S06]  /*2330*/  @!P1 BRA `(.L_x_1491) ;  /* 0x0000000400b89947 */ /* 0x000fec0003800000 */
[----:B------:R-:W-:Y:S01]  /*2340*/  @P0 FFMA.FTZ R82, R14, R71, R82 ;  /* 0x000000470e520223 */ /* 0x000fe20000010052 */
[----:B------:R-:W-:Y:S01]  /*2350*/  @!P0 PRMT R60, R19, 0x7632, R60 ;  /* 0x00007632133c8816 */ /* 0x000fe2000000003c */
[----:B------:R-:W-:Y:S02]  /*2360*/  @P0 IMAD.U32 R79, R79, 0x10000, RZ ;  /* 0x000100004f4f0824 */ /* 0x000fe400078e00ff */
[----:B------:R-:W-:Y:S01]  /*2370*/  @P0 FADD.FTZ R82, R57, -R82 ;  /* 0x8000005239520221 */ /* 0x000fe20000010000 */
[----:B------:R-:W-:-:S03]  /*2380*/  @!P0 SHF.L.U32 R60, R60, 0x10, RZ ;  /* 0x000000103c3c8819 */ /* 0x000fc600000006ff */
        /* <DEDUP_REMOVED lines=8> */
.L_x_1492:
[----:B------:R-:W-:Y:S01]  /*2410*/  ISETP.GT.AND P0, PT, R66, RZ, PT ;  /* 0x000000ff4200720c */ /* 0x000fe20003f04270 */
[----:B------:R-:W-:Y:S01]  /*2420*/  @P2 FFMA.FTZ R49, R3, R71, R82 ;  /* 0x0000004703312223 */ /* 0x000fe20000010052 */
[C---:B------:R-:W-:Y:S01]  /*2430*/  IMAD.U32 R85, R16.reuse, 0x10000, RZ ;  /* 0x0001000010557824 */ /* 0x040fe200078e00ff */
[----:B------:R-:W-:Y:S01]  /*2440*/  PRMT R89, R16, 0x7632, R89 ;  /* 0x0000763210597816 */ /* 0x000fe20000000059 */
[----:B------:R-:W-:Y:S02]  /*2450*/  IMAD.U32 R84, R18, 0x10000, RZ ;  /* 0x0001000012547824 */ /* 0x000fe400078e00ff */
[----:B------:R-:W-:Y:S01]  /*2460*/  @P2 FADD.FTZ R49, R52, -R49 ;  /* 0x8000003134312221 */ /* 0x000fe20000010000 */
[----:B------:R-:W-:Y:S01]  /*2470*/  PRMT R86, R17, 0x7632, R86 ;  /* 0x0000763211567816 */ /* 0x000fe20000000056 */
[----:B-1----:R-:W0:Y:S01]  /*2480*/  @P1 LDC.64 R68, c[0x0][0x408] ;  /* 0x00010200ff441b82 */ /* 0x002e220000000a00 */
[----:B------:R-:W-:Y:S01]  /*2490*/  SHF.L.U32 R89, R89, 0x10, RZ ;  /* 0x0000001059597819 */ /* 0x000fe200000006ff */
[----:B------:R-:W-:Y:S01]  /*24a0*/  @P2 FFMA.FTZ R85, R70, R49, R85 ;  /* 0x0000003146552223 */ /* 0x000fe20000010055 */
[----:B------:R-:W-:Y:S01]  /*24b0*/  PRMT R83, R18, 0x7632, R83 ;  /* 0x0000763212537816 */ /* 0x000fe20000000053 */
[----:B------:R-:W-:Y:S01]  /*24c0*/  IMAD.U32 R86, R86, 0x10000, RZ ;  /* 0x0001000056567824 */ /* 0x000fe200078e00ff */
[----:B------:R-:W-:Y:S01]  /*24d0*/  SHF.L.U32 R87, R17, 0x10, RZ ;  /* 0x0000001011577819 */ /* 0x000fe200000006ff */
[-CC-:B------:R-:W-:Y:S01]  /*24e0*/  @P0 FFMA.FTZ R48, R8, R71.reuse, R82.reuse ;  /* 0x0000004708300223 */ /* 0x180fe20000010052 */
[-CC-:B------:R-:W-:Y:S01]  /*24f0*/  @P0 FFMA.FTZ R60, R10, R71.reuse, R82.reuse ;  /* 0x000000470a3c0223 */ /* 0x180fe20000010052 */
[-CC-:B------:R-:W-:Y:S01]  /*2500*/  @P0 FFMA.FTZ R61, R11, R71.reuse, R82.reuse ;  /* 0x000000470b3d0223 */ /* 0x180fe20000010052 */
[-CC-:B------:R-:W-:Y:S01]  /*2510*/  @P0 FFMA.FTZ R51, R9, R71.reuse, R82.reuse ;  /* 0x0000004709330223 */ /* 0x180fe20000010052 */
[-CC-:B------:R-:W-:Y:S01]  /*2520*/  @P0 FFMA.FTZ R62, R12, R71.reuse, R82.reuse ;  /* 0x000000470c3e0223 */ /* 0x180fe20000010052 */
[-C--:B------:R-:W-:Y:S01]  /*2530*/  @P0 FFMA.FTZ R63, R13, R71.reuse, R82 ;  /* 0x000000470d3f0223 */ /* 0x080fe20000010052 */
[----:B------:R-:W-:Y:S01]  /*2540*/  @P0 FADD.FTZ R48, R15, -R48 ;  /* 0x800000300f300221 */ /* 0x000fe20000010000 */
[----:B------:R-:W-:Y:S01]  /*2550*/  @P0 FADD.FTZ R49, R53, -R60 ;  /* 0x8000003c35310221 */ /* 0x000fe20000010000 */
[----:B------:R-:W-:Y:S01]  /*2560*/  @P0 FADD.FTZ R61, R56, -R61 ;  /* 0x8000003d383d0221 */ /* 0x000fe20000010000 */
[----:B------:R-:W-:Y:S01]  /*2570*/  @P0 FFMA.FTZ R64, R14, R71, R82 ;  /* 0x000000470e400223 */ /* 0x000fe20000010052 */
[----:B------:R-:W-:Y:S01]  /*2580*/  @P0 FADD.FTZ R50, R54, -R51 ;  /* 0x8000003336320221 */ /* 0x000fe20000010000 */
[----:B------:R-:W-:Y:S01]  /*2590*/  SHF.L.U32 R82, R19, 0x10, RZ ;  /* 0x0000001013527819 */ /* 0x000fe200000006ff */
[----:B------:R-:W-:Y:S01]  /*25a0*/  @P0 FADD.FTZ R62, R55, -R62 ;  /* 0x8000003e373e0221 */ /* 0x000fe20000010000 */
[----:B------:R-:W-:Y:S01]  /*25b0*/  @P0 FADD.FTZ R63, R58, -R63 ;  /* 0x8000003f3a3f0221 */ /* 0x000fe20000010000 */
[C---:B------:R-:W-:Y:S01]  /*25c0*/  @P0 FFMA.FTZ R89, R70.reuse, R48, R89 ;  /* 0x0000003046590223 */ /* 0x040fe20000010059 */
[C---:B------:R-:W-:Y:S01]  /*25d0*/  @P0 FFMA.FTZ R86, R70.reuse, R49, R86 ;  /* 0x0000003146560223 */ /* 0x040fe20000010056 */
[C---:B------:R-:W-:Y:S01]  /*25e0*/  @P0 FFMA.FTZ R84, R70.reuse, R61, R84 ;  /* 0x0000003d46540223 */ /* 0x040fe20000010054 */
[----:B------:R-:W-:Y:S01]  /*25f0*/  PRMT R79, R19, 0x7632, R79 ;  /* 0x00007632134f7816 */ /* 0x000fe2000000004f */
[----:B------:R-:W-:Y:S01]  /*2600*/  IMAD.U32 R83, R83, 0x10000, RZ ;  /* 0x0001000053537824 */ /* 0x000fe200078e00ff */
[----:B------:R-:W1:Y:S01]  /*2610*/  @P1 LDC.64 R48, c[0x0][0x408] ;  /* 0x00010200ff301b82 */ /* 0x000e620000000a00 */
[C---:B------:R-:W-:Y:S01]  /*2620*/  @P0 FFMA.FTZ R87, R70.reuse, R50, R87 ;  /* 0x0000003246570223 */ /* 0x040fe20000010057 */
[C---:B------:R-:W-:Y:S01]  /*2630*/  @P0 FFMA.FTZ R82, R70.reuse, R63, R82 ;  /* 0x0000003f46520223 */ /* 0x040fe20000010052 */
[----:B------:R-:W-:Y:S01]  /*2640*/  @P0 FFMA.FTZ R83, R70, R62, R83 ;  /* 0x0000003e46530223 */ /* 0x000fe20000010053 */
[----:B------:R-:W-:Y:S01]  /*2650*/  SHF.L.U32 R79, R79, 0x10, RZ ;  /* 0x000000104f4f7819 */ /* 0x000fe200000006ff */
[----:B------:R-:W-:Y:S01]  /*2660*/  @P0 FADD.FTZ R66, R57, -R64 ;  /* 0x8000004039420221 */ /* 0x000fe20000010000 */
[----:B0-----:R-:W-:Y:S01]  /*2670*/  @P1 FMUL.FTZ R69, R82, R69 ;  /* 0x0000004552451220 */ /* 0x001fe20000410000 */
[----:B------:R-:W-:Y:S01]  /*2680*/  @P1 LOP3.LUT P3, RZ, R5, 0xff, RZ, 0xc0, !PT ;  /* 0x000000ff05ff1812 */ /* 0x000fe2000786c0ff */
[----:B------:R-:W0:Y:S01]  /*2690*/  @P1 LDC.64 R60, c[0x0][0x408] ;  /* 0x00010200ff3c1b82 */ /* 0x000e220000000a00 */
[----:B------:R-:W-:Y:S01]  /*26a0*/  @P0 FFMA.FTZ R79, R70, R66, R79 ;  /* 0x00000042464f0223 */ /* 0x000fe2000001004f */
[----:B------:R-:W-:Y:S01]  /*26b0*/  @P1 LOP3.LUT P0, RZ, R73, 0xff, RZ, 0xc0, !PT ;  /* 0x000000ff49ff1812 */ /* 0x000fe2000780c0ff */
[----:B------:R-:W-:Y:S01]  /*26c0*/  @P1 FMUL.FTZ R68, R69, R68 ;  /* 0x0000004445441220 */ /* 0x000fe20000410000 */
[----:B------:R-:W-:-:S02]  /*26d0*/  @P1 LOP3.LUT P2, RZ, R4, 0xff, RZ, 0xc0, !PT ;  /* 0x000000ff04ff1812 */ /* 0x000fc4000784c0ff */
[----:B------:R-:W-:Y:S02]  /*26e0*/  @P1 LOP3.LUT P4, RZ, R6, 0xff, RZ, 0xc0, !PT ;  /* 0x000000ff06ff1812 */ /* 0x000fe4000788c0ff */
[----:B------:R-:W2:Y:S08]  /*26f0*/  @P1 LDC.64 R50, c[0x0][0x408] ;  /* 0x00010200ff321b82 */ /* 0x000eb00000000a00 */
[----:B------:R-:W3:Y:S01]  /*2700*/  @P1 LDC.64 R62, c[0x0][0x408] ;  /* 0x00010200ff3e1b82 */ /* 0x000ee20000000a00 */
[----:B-1----:R-:W-:-:S04]  /*2710*/  @P1 FMUL.FTZ R49, R85, R49 ;  /* 0x0000003155311220 */ /* 0x002fc80000410000 */
[----:B------:R-:W-:-:S03]  /*2720*/  @P1 FMUL.FTZ R48, R49, R48 ;  /* 0x0000003031301220 */ /* 0x000fc60000410000 */
[----:B------:R-:W1:Y:S01]  /*2730*/  @P1 LDC.64 R64, c[0x0][0x408] ;  /* 0x00010200ff401b82 */ /* 0x000e620000000a00 */
[----:B0-----:R-:W-:Y:S01]  /*2740*/  @P1 FMUL.FTZ R61, R87, R61 ;  /* 0x0000003d573d1220 */ /* 0x001fe20000410000 */
[----:B------:R-:W-:Y:S02]  /*2750*/  @P1 FSEL R48, R48, RZ, P0 ;  /* 0x000000ff30301208 */ /* 0x000fe40000000000 */
[----:B------:R-:W-:Y:S01]  /*2760*/  @P1 LOP3.LUT P0, RZ, R2, 0xff, RZ, 0xc0, !PT ;  /* 0x000000ff02ff1812 */ /* 0x000fe2000780c0ff */
[----:B------:R-:W-:-:S03]  /*2770*/  @P1 FMUL.FTZ R60, R61, R60 ;  /* 0x0000003c3d3c1220 */ /* 0x000fc60000410000 */
[----:B------:R-:W0:Y:S01]  /*2780*/  @P1 LDC.64 R66, c[0x0][0x408] ;  /* 0x00010200ff421b82 */ /* 0x000e220000000a00 */
[----:B--2---:R-:W-:Y:S01]  /*2790*/  @P1 FMUL.FTZ R51, R89, R51 ;  /* 0x0000003359331220 */ /* 0x004fe20000410000 */
[----:B------:R-:W-:Y:S02]  /*27a0*/  @P1 FSEL R49, R60, RZ, P3 ;  /* 0x000000ff3c311208 */ /* 0x000fe40001800000 */
[----:B------:R-:W-:Y:S01]  /*27b0*/  @P1 LOP3.LUT P3, RZ, R59, 0xff, RZ, 0xc0, !PT ;  /* 0x000000ff3bff1812 */ /* 0x000fe2000786c0ff */
[----:B------:R-:W-:Y:S01]  /*27c0*/  @P1 FMUL.FTZ R50, R51, R50 ;  /* 0x0000003233321220 */ /* 0x000fe20000410000 */
[----:B------:R-:W-:Y:S02]  /*27d0*/  @P1 F2FP.BF16.F32.PACK_AB R60, RZ, R48 ;  /* 0x00000030ff3c123e */ /* 0x000fe400000010ff */
[----:B------:R-:W2:Y:S01]  /*27e0*/  @P1 LDC.64 R70, c[0x0][0x408] ;  /* 0x00010200ff461b82 */ /* 0x000ea20000000a00 */
[----:B---3--:R-:W-:Y:S01]  /*27f0*/  @P1 FMUL.FTZ R63, R86, R63 ;  /* 0x0000003f563f1220 */ /* 0x008fe20000410000 */
[----:B------:R-:W-:-:S02]  /*2800*/  @P1 FSEL R61, R50, RZ, P2 ;  /* 0x000000ff323d1208 */ /* 0x000fc40001000000 */
[----:B------:R-:W-:Y:S01]  /*2810*/  @P1 LOP3.LUT P2, RZ, R7, 0xff, RZ, 0xc0, !PT ;  /* 0x000000ff07ff1812 */ /* 0x000fe2000784c0ff */
[----:B------:R-:W-:Y:S01]  /*2820*/  @P1 FMUL.FTZ R62, R63, R62 ;  /* 0x0000003e3f3e1220 */ /* 0x000fe20000410000 */
[----:B------:R-:W-:Y:S01]  /*2830*/  @P1 FSEL R68, R68, RZ, P3 ;  /* 0x000000ff44441208 */ /* 0x000fe20001800000 */
[----:B-1----:R-:W-:Y:S01]  /*2840*/  @P1 FMUL.FTZ R65, R84, R65 ;  /* 0x0000004154411220 */ /* 0x002fe20000410000 */
[----:B------:R-:W-:Y:S02]  /*2850*/  @P1 F2FP.BF16.F32.PACK_AB R61, RZ, R61 ;  /* 0x0000003dff3d123e */ /* 0x000fe400000010ff */
[----:B------:R-:W-:Y:S01]  /*2860*/  @P1 FSEL R50, R62, RZ, P4 ;  /* 0x000000ff3e321208 */ /* 0x000fe20002000000 */
[----:B------:R-:W-:Y:S01]  /*2870*/  @P1 FMUL.FTZ R64, R65, R64 ;  /* 0x0000004041401220 */ /* 0x000fe20000410000 */
[----:B------:R-:W-:Y:S02]  /*2880*/  @P1 LOP3.LUT P4, RZ, R72, 0xff, RZ, 0xc0, !PT ;  /* 0x000000ff48ff1812 */ /* 0x000fe4000788c0ff */
[----:B------:R-:W-:Y:S01]  /*2890*/  @P1 F2FP.BF16.F32.PACK_AB R62, RZ, R49 ;  /* 0x00000031ff3e123e */ /* 0x000fe200000010ff */
[----:B0-----:R-:W-:Y:S01]  /*28a0*/  @P1 FMUL.FTZ R67, R83, R67 ;  /* 0x0000004353431220 */ /* 0x001fe20000410000 */
[----:B------:R-:W-:-:S02]  /*28b0*/  @P1 FSEL R64, R64, RZ, P0 ;  /* 0x000000ff40401208 */ /* 0x000fc40000000000 */
[----:B------:R-:W-:Y:S01]  /*28c0*/  @P1 F2FP.BF16.F32.PACK_AB R68, RZ, R68 ;  /* 0x00000044ff44123e */ /* 0x000fe200000010ff */
[----:B------:R-:W-:Y:S01]  /*28d0*/  @P1 FMUL.FTZ R66, R67, R66 ;  /* 0x0000004243421220 */ /* 0x000fe20000410000 */
[----:B------:R-:W-:Y:S02]  /*28e0*/  @P1 F2FP.BF16.F32.PACK_AB R64, RZ, R64 ;  /* 0x00000040ff40123e */ /* 0x000fe400000010ff */
[----:B------:R-:W-:Y:S01]  /*28f0*/  @P1 F2FP.BF16.F32.PACK_AB R63, RZ, R50 ;  /* 0x00000032ff3f123e */ /* 0x000fe200000010ff */
[----:B--2---:R-:W-:Y:S01]  /*2900*/  @P1 FMUL.FTZ R71, R79, R71 ;  /* 0x000000474f471220 */ /* 0x004fe20000410000 */
[----:B------:R-:W-:Y:S02]  /*2910*/  @P1 FSEL R66, R66, RZ, P2 ;  /* 0x000000ff42421208 */ /* 0x000fe40001000000 */
[----:B------:R-:W-:Y:S01]  /*2920*/  @P1 PRMT R44, R60, 0x7610, R44 ;  /* 0x000076103c2c1816 */ /* 0x000fe2000000002c */
[----:B------:R-:W-:Y:S01]  /*2930*/  @P1 FMUL.FTZ R70, R71, R70 ;  /* 0x0000004647461220 */ /* 0x000fe20000410000 */
[----:B------:R-:W-:-:S02]  /*2940*/  @P1 F2FP.BF16.F32.PACK_AB R66, RZ, R66 ;  /* 0x00000042ff42123e */ /* 0x000fc400000010ff */
[----:B------:R-:W-:Y:S02]  /*2950*/  @P1 PRMT R45, R62, 0x7610, R45 ;  /* 0x000076103e2d1816 */ /* 0x000fe4000000002d */
[----:B------:R-:W-:Y:S02]  /*2960*/  @P1 FSEL R70, R70, RZ, P4 ;  /* 0x000000ff46461208 */ /* 0x000fe40002000000 */
[----:B------:R-:W-:Y:S02]  /*2970*/  @P1 PRMT R46, R64, 0x7610, R46 ;  /* 0x00007610402e1816 */ /* 0x000fe4000000002e */
[----:B------:R-:W-:Y:S02]  /*2980*/  @P1 F2FP.BF16.F32.PACK_AB R70, RZ, R70 ;  /* 0x00000046ff46123e */ /* 0x000fe400000010ff */
[----:B------:R-:W-:Y:S02]  /*2990*/  @P1 PRMT R47, R68, 0x7610, R47 ;  /* 0x00007610442f1816 */ /* 0x000fe4000000002f */
[----:B------:R-:W-:-:S02]  /*29a0*/  F2FP.BF16.F32.PACK_AB R48, R89, R85 ;  /* 0x000000555930723e */ /* 0x000fc400000010ff */
[----:B------:R-:W-:Y:S02]  /*29b0*/  F2FP.BF16.F32.PACK_AB R49, R86, R87 ;  /* 0x000000575631723e */ /* 0x000fe400000010ff */
[----:B------:R-:W-:Y:S02]  /*29c0*/  F2FP.BF16.F32.PACK_AB R50, R83, R84 ;  /* 0x000000545332723e */ /* 0x000fe400000010ff */
[----:B------:R-:W-:Y:S02]  /*29d0*/  F2FP.BF16.F32.PACK_AB R51, R79, R82 ;  /* 0x000000524f33723e */ /* 0x000fe400000010ff */
[----:B------:R-:W-:Y:S02]  /*29e0*/  @P1 PRMT R44, R44, 0x5410, R61 ;  /* 0x000054102c2c1816 */ /* 0x000fe4000000003d */
[----:B------:R-:W-:Y:S02]  /*29f0*/  @P1 PRMT R45, R45, 0x5410, R63 ;  /* 0x000054102d2d1816 */ /* 0x000fe4000000003f */
[----:B------:R-:W-:-:S02]  /*2a00*/  @P1 PRMT R46, R46, 0x5410, R66 ;  /* 0x000054102e2e1816 */ /* 0x000fc40000000042 */
[----:B------:R-:W-:-:S07]  /*2a10*/  @P1 PRMT R47, R47, 0x5410, R70 ;  /* 0x000054102f2f1816 */ /* 0x000fce0000000046 */
.L_x_1491:
[----:B------:R-:W-:Y:S05]  /*2a20*/  BSYNC.RECONVERGENT B1 ;  /* 0x0000000000017941 */ /* 0x000fea0003800200 */
.L_x_1474:
        /* <DEDUP_REMOVED lines=13> */
.L_x_1493:
[----:B------:R2:W-:Y:S02]  /*2b00*/  @P1 STG.E.128 desc[UR6][R62.64], R44 ;  /* 0x0000002c3e001986 */ /* 0x0005e4000c101d06 */
.L_x_1473:
[----:B------:R-:W-:Y:S05]  /*2b10*/  BSYNC.RECONVERGENT B2 ;  /* 0x0000000000027941 */ /* 0x000fea0003800200 */
.L_x_1472:
[----:B0-23--:R-:W0:Y:S02]  /*2b20*/  LDC.64 R60, c[0x0][0x380] ;  /* 0x0000e000ff3c7b82 */ /* 0x00de240000000a00 */
[----:B0-----:R-:W-:-:S05]  /*2b30*/  IMAD R74, R60, 0x4, R74 ;  /* 0x000000043c4a7824 */ /* 0x001fca00078e024a */
[----:B------:R-:W-:-:S13]  /*2b40*/  ISETP.GE.AND P0, PT, R74, R61, PT ;  /* 0x0000003d4a00720c */ /* 0x000fda0003f06270 */
[----:B------:R-:W-:Y:S05]  /*2b50*/  @!P0 BRA `(.L_x_1494) ;  /* 0xffffffd400c08947 */ /* 0x000fea000383ffff */
.L_x_1467:
[----:B------:R-:W-:Y:S05]  /*2b60*/  BSYNC B0 ;  /* 0x0000000000007941 */ /* 0x000fea0003800000 */
.L_x_1466:
[----:B------:R-:W0:Y:S01]  /*2b70*/  S2R R10, SR_TID.X ;  /* 0x00000000000a7919 */ /* 0x000e220000002100 */
[----:B------:R-:W-:Y:S01]  /*2b80*/  MOV R2, 0x400 ;  /* 0x0000040000027802 */ /* 0x000fe20000000f00 */
[----:B------:R-:W-:Y:S05]  /*2b90*/  WARPSYNC.ALL ;  /* 0x0000000000007948 */ /* 0x000fea0003800000 */
[----:B------:R-:W2:Y:S01]  /*2ba0*/  S2R R3, SR_CgaCtaId ;  /* 0x0000000000037919 */ /* 0x000ea20000008800 */
[----:B------:R-:W3:Y:S01]  /*2bb0*/  LDCU.128 UR16, c[0x0][0x440] ;  /* 0x00008800ff1077ac */ /* 0x000ee20008000c00 */
[----:B0-----:R-:W-:-:S04]  /*2bc0*/  LOP3.LUT R0, R10, 0x60, RZ, 0xc0, !PT ;  /* 0x000000600a007812 */ /* 0x001fc800078ec0ff */
[----:B------:R-:W-:Y:S02]  /*2bd0*/  LOP3.LUT R0, R0, 0x1f, R10, 0xf8, !PT ;  /* 0x0000001f00007812 */ /* 0x000fe400078ef80a */
[----:B--2---:R-:W-:-:S04]  /*2be0*/  LEA R3, R3, R2, 0x18 ;  /* 0x0000000203037211 */ /* 0x004fc800078ec0ff */
[----:B------:R-:W-:Y:S01]  /*2bf0*/  LEA R0, R0, R3, 0x5 ;  /* 0x0000000300007211 */ /* 0x000fe200078e28ff */
[----:B------:R-:W-:-:S04]  /*2c00*/  IMAD R3, R10, 0x4, R3 ;  /* 0x000000040a037824 */ /* 0x000fc800078e0203 */
[----:B------:R0:W-:Y:S04]  /*2c10*/  STS.128 [R0], R32 ;  /* 0x0000002000007388 */ /* 0x0001e80000000c00 */
[----:B------:R-:W-:Y:S01]  /*2c20*/  STS.128 [R0+0x10], R28 ;  /* 0x0000101c00007388 */ /* 0x000fe20000000c00 */
[----:B------:R-:W-:Y:S08]  /*2c30*/  BAR.SYNC.DEFER_BLOCKING 0x0 ;  /* 0x0000000000007b1d */ /* 0x000ff00000010000 */
[----:B0-----:R-:W0:Y:S01]  /*2c40*/  LDC R35, c[0x0][0x388] ;  /* 0x0000e200ff237b82 */ /* 0x001e220000000800 */
[----:B------:R-:W2:Y:S04]  /*2c50*/  LDS R2, [R3] ;  /* 0x0000000003027984 */ /* 0x000ea80000000800 */
[----:B------:R-:W4:Y:S04]  /*2c60*/  LDS R4, [R3+0x200] ;  /* 0x0002000003047984 */ /* 0x000f280000000800 */
[----:B------:R-:W1:Y:S04]  /*2c70*/  LDS R5, [R3+0x400] ;  /* 0x0004000003057984 */ /* 0x000e680000000800 */
[----:B------:R-:W3:Y:S04]  /*2c80*/  LDS R7, [R3+0x600] ;  /* 0x0006000003077984 */ /* 0x000ee80000000800 */
[----:B------:R-:W0:Y:S04]  /*2c90*/  LDS R9, [R3+0x800] ;  /* 0x0008000003097984 */ /* 0x000e280000000800 */
[----:B------:R-:W0:Y:S04]  /*2ca0*/  LDS R11, [R3+0xa00] ;  /* 0x000a0000030b7984 */ /* 0x000e280000000800 */
[----:B------:R-:W0:Y:S04]  /*2cb0*/  LDS R13, [R3+0xc00] ;  /* 0x000c0000030d7984 */ /* 0x000e280000000800 */
[----:B------:R-:W0:Y:S01]  /*2cc0*/  LDS R15, [R3+0xe00] ;  /* 0x000e0000030f7984 */ /* 0x000e220000000800 */
[----:B------:R-:W-:Y:S01]  /*2cd0*/  BAR.SYNC.DEFER_BLOCKING 0x0 ;  /* 0x0000000000007b1d */ /* 0x000fe20000010000 */
[----:B--2---:R-:W-:Y:S01]  /*2ce0*/  FADD.FTZ R2, RZ, R2 ;  /* 0x00000002ff027221 */ /* 0x004fe20000010000 */
[----:B----4-:R-:W-:-:S03]  /*2cf0*/  FADD.FTZ R4, RZ, R4 ;  /* 0x00000004ff047221 */ /* 0x010fc60000010000 */
[----:B-1----:R-:W-:Y:S01]  /*2d00*/  FADD.FTZ R2, R2, R5 ;  /* 0x0000000502027221 */ /* 0x002fe20000010000 */
[----:B---3--:R-:W-:Y:S01]  /*2d10*/  FADD.FTZ R4, R4, R7 ;  /* 0x0000000704047221 */ /* 0x008fe20000010000 */
[----:B------:R1:W-:Y:S02]  /*2d20*/  STS.128 [R0], R20 ;  /* 0x0000001400007388 */ /* 0x0003e40000000c00 */
[----:B0-----:R-:W-:Y:S02]  /*2d30*/  FADD.FTZ R2, R2, R9 ;  /* 0x0000000902027221 */ /* 0x001fe40000010000 */
[----:B------:R0:W-:Y:S01]  /*2d40*/  STS.128 [R0+0x10], R24 ;  /* 0x0000101800007388 */ /* 0x0001e20000000c00 */
[----:B------:R-:W-:Y:S01]  /*2d50*/  FADD.FTZ R4, R4, R11 ;  /* 0x0000000b04047221 */ /* 0x000fe20000010000 */
[----:B------:R-:W-:Y:S01]  /*2d60*/  BAR.SYNC.DEFER_BLOCKING 0x0 ;  /* 0x0000000000007b1d */ /* 0x000fe20000010000 */
[----:B------:R-:W-:Y:S02]  /*2d70*/  FADD.FTZ R13, R2, R13 ;  /* 0x0000000d020d7221 */ /* 0x000fe40000010000 */
[----:B------:R-:W-:Y:S01]  /*2d80*/  FADD.FTZ R15, R4, R15 ;  /* 0x0000000f040f7221 */ /* 0x000fe20000010000 */
[----:B-1----:R-:W-:Y:S01]  /*2d90*/  IMAD R23, R35, UR5, RZ ;  /* 0x0000000523177c24 */ /* 0x002fe2000f8e02ff */
[----:B0-----:R-:W-:-:S04]  /*2da0*/  LOP3.LUT R0, R10, 0x7f, RZ, 0x3c, !PT ;  /* 0x0000007f0a007812 */ /* 0x001fc800078e3cff */
[----:B------:R-:W-:Y:S02]  /*2db0*/  IADD3 R10, P0, PT, R23, R10, RZ ;  /* 0x0000000a170a7210 */ /* 0x000fe40007f1e0ff */
[----:B------:R-:W-:Y:S02]  /*2dc0*/  IADD3 R0, PT, PT, R0, R35, RZ ;  /* 0x0000002300007210 */ /* 0x000fe40007ffe0ff */
[----:B------:R-:W-:-:S04]  /*2dd0*/  SHF.L.U32 R7, R10, 0x2, RZ ;  /* 0x000000020a077819 */ /* 0x000fc800000006ff */
[C---:B------:R-:W-:Y:S01]  /*2de0*/  IADD3 R9, P1, PT, R7.reuse, UR18, RZ ;  /* 0x0000001207097c10 */ /* 0x040fe2000ff3e0ff */
[----:B------:R-:W0:Y:S01]  /*2df0*/  LDS R6, [R3] ;  /* 0x0000000003067984 */ /* 0x000e220000000800 */
[----:B------:R-:W-:-:S03]  /*2e00*/  IADD3 R7, P2, PT, R7, UR16, RZ ;  /* 0x0000001007077c10 */ /* 0x000fc6000ff5e0ff */
[----:B-----5:R-:W1:Y:S04]  /*2e10*/  LDS R17, [R3+0x400] ;  /* 0x0004000003117984 */ /* 0x020e680000000800 */
        /* <DEDUP_REMOVED lines=38> */
.L_x_1471:
[----:B------:R-:W-:Y:S01]  /*3080*/  HFMA2 R77, -RZ, RZ, 0, 5.9604644775390625e-08 ;  /* 0x00000001ff4d7431 */ /* 0x000fe200000001ff */
[----:B------:R-:W-:Y:S01]  /*3090*/  BSSY B1, `(.L_x_1495) ;  /* 0x0000007000017945 */ /* 0x000fe20003800000 */
[----:B------:R-:W-:Y:S01]  /*30a0*/  IMAD.MOV.U32 R80, RZ, RZ, R67 ;  /* 0x000000ffff507224 */ /* 0x000fe200078e0043 */
[----:B------:R-:W-:Y:S01]  /*30b0*/  MOV R69, 0xffffffff ;  /* 0xffffffff00457802 */ /* 0x000fe20000000f00 */
[----:B------:R-:W-:-:S07]  /*30c0*/  IMAD.MOV.U32 R82, RZ, RZ, 0x1f ;  /* 0x0000001fff527424 */ /* 0x000fce00078e00ff */
[----:B0----5:R-:W-:Y:S05]  /*30d0*/  WARPSYNC.COLLECTIVE R69, `(.L_x_1496) ;  /* 0x0000000045087348 */ /* 0x021fea0003c00000 */
[----:B------:R1:W2:Y:S02]  /*30e0*/  SHFL.BFLY P0, R71, R80, R77, R82 ;  /* 0x0c00004d50477389 */ /* 0x0002a40000000052 */
[----:B012--5:R-:W-:Y:S05]  /*30f0*/  ENDCOLLECTIVE ;  /* 0x000000000000791b */ /* 0x027fea0003800000 */
.L_x_1496:
[----:B------:R-:W-:Y:S05]  /*3100*/  BSYNC B1 ;  /* 0x0000000000017941 */ /* 0x000fea0003800000 */
.L_x_1495:
[----:B------:R-:W-:Y:S01]  /*3110*/  HFMA2 R82, -RZ, RZ, 0, 1.847743988037109375e-06 ;  /* 0x0000001fff527431 */ /* 0x000fe200000001ff */
[----:B------:R-:W-:Y:S01]  /*3120*/  MOV R80, R68 ;  /* 0x0000004400507202 */ /* 0x000fe20000000f00 */
[----:B------:R-:W-:Y:S02]  /*3130*/  IMAD.MOV.U32 R77, RZ, RZ, 0x1 ;  /* 0x00000001ff4d7424 */ /* 0x000fe400078e00ff */
[----:B------:R-:W-:Y:S02]  /*3140*/  IMAD.MOV.U32 R69, RZ, RZ, -0x1 ;  /* 0xffffffffff457424 */ /* 0x000fe400078e00ff */
[----:B------:R-:W-:-:S07]  /*3150*/  IMAD.MOV.U32 R60, RZ, RZ, R71 ;  /* 0x000000ffff3c7224 */ /* 0x000fce00078e0047 */
[----:B------:R-:W-:Y:S05]  /*3160*/  WARPSYNC.COLLECTIVE R69, `(.L_x_1497) ;  /* 0x0000000045087348 */ /* 0x000fea0003c00000 */
[----:B------:R0:W1:Y:S02]  /*3170*/  SHFL.BFLY P0, R71, R80, R77, R82 ;  /* 0x0c00004d50477389 */ /* 0x0000640000000052 */
[----:B01----:R-:W-:Y:S05]  /*3180*/  ENDCOLLECTIVE ;  /* 0x000000000000791b */ /* 0x003fea0003800000 */
.L_x_1497:
[----:B------:R-:W-:Y:S01]  /*3190*/  FADD.FTZ R60, R60, R67 ;  /* 0x000000433c3c7221 */ /* 0x000fe20000010000 */
[----:B------:R-:W-:-:S03]  /*31a0*/  HFMA2 R77, -RZ, RZ, 0, 1.1920928955078125e-07 ;  /* 0x00000002ff4d7431 */ /* 0x000fc600000001ff */
[----:B------:R-:W-:Y:S01]  /*31b0*/  IMAD.MOV.U32 R80, RZ, RZ, R60 ;  /* 0x000000ffff507224 */ /* 0x000fe200078e003c */
[----:B------:R-:W-:-:S07]  /*31c0*/  MOV R61, R71 ;  /* 0x00000047003d7202 */ /* 0x000fce0000000f00 */
[----:B------:R-:W-:Y:S05]  /*31d0*/  WARPSYNC.COLLECTIVE R69, `(.L_x_1498) ;  /* 0x0000000045087348 */ /* 0x000fea0003c00000 */
[----:B------:R0:W1:Y:S02]  /*31e0*/  SHFL.BFLY P0, R71, R80, R77, R82 ;  /* 0x0c00004d50477389 */ /* 0x0000640000000052 */
[----:B01----:R-:W-:Y:S05]  /*31f0*/  ENDCOLLECTIVE ;  /* 0x000000000000791b */ /* 0x003fea0003800000 */
.L_x_1498:
[----:B------:R-:W-:-:S05]  /*3200*/  FADD.FTZ R61, R61, R68 ;  /* 0x000000443d3d7221 */ /* 0x000fca0000010000 */
[----:B------:R-:W-:Y:S01]  /*3210*/  MOV R80, R61 ;  /* 0x0000003d00507202 */ /* 0x000fe20000000f00 */
[----:B------:R-:W-:-:S07]  /*3220*/  IMAD.MOV.U32 R63, RZ, RZ, R71 ;  /* 0x000000ffff3f7224 */ /* 0x000fce00078e0047 */
[----:B------:R-:W-:Y:S05]  /*3230*/  WARPSYNC.COLLECTIVE R69, `(.L_x_1499) ;  /* 0x0000000045087348 */ /* 0x000fea0003c00000 */
[----:B------:R0:W1:Y:S02]  /*3240*/  SHFL.BFLY P0, R71, R80, R77, R82 ;  /* 0x0c00004d50477389 */ /* 0x0000640000000052 */
[----:B01----:R-:W-:Y:S05]  /*3250*/  ENDCOLLECTIVE ;  /* 0x000000000000791b */ /* 0x003fea0003800000 */
.L_x_1499:
[----:B------:R-:W-:-:S05]  /*3260*/  FADD.FTZ R63, R60, R63 ;  /* 0x0000003f3c3f7221 */ /* 0x000fca0000010000 */
[----:B------:R-:W-:Y:S01]  /*3270*/  MOV R80, R63 ;  /* 0x0000003f00507202 */ /* 0x000fe20000000f00 */
[----:B------:R-:W-:Y:S02]  /*3280*/  IMAD.MOV.U32 R77, RZ, RZ, 0x4 ;  /* 0x00000004ff4d7424 */ /* 0x000fe400078e00ff */
[----:B------:R-:W-:-:S07]  /*3290*/  IMAD.MOV.U32 R62, RZ, RZ, R71 ;  /* 0x000000ffff3e7224 */ /* 0x000fce00078e0047 */
[----:B------:R-:W-:Y:S05]  /*32a0*/  WARPSYNC.COLLECTIVE R69, `(.L_x_1500) ;  /* 0x0000000045087348 */ /* 0x000fea0003c00000 */
[----:B------:R0:W1:Y:S02]  /*32b0*/  SHFL.BFLY P0, R71, R80, R77, R82 ;  /* 0x0c00004d50477389 */ /* 0x0000640000000052 */
[----:B01----:R-:W-:Y:S05]  /*32c0*/  ENDCOLLECTIVE ;  /* 0x000000000000791b */ /* 0x003fea0003800000 */
.L_x_1500:
[----:B------:R-:W-:-:S04]  /*32d0*/  FADD.FTZ R62, R61, R62 ;  /* 0x0000003e3d3e7221 */ /* 0x000fc80000010000 */
[----:B------:R-:W-:Y:S01]  /*32e0*/  IMAD.MOV.U32 R80, RZ, RZ, R62 ;  /* 0x000000ffff507224 */ /* 0x000fe200078e003e */
[----:B------:R-:W-:-:S07]  /*32f0*/  MOV R78, R71 ;  /* 0x00000047004e7202 */ /* 0x000fce0000000f00 */
[----:B------:R-:W-:Y:S05]  /*3300*/  WARPSYNC.COLLECTIVE R69, `(.L_x_1501) ;  /* 0x0000000045087348 */ /* 0x000fea0003c00000 */
[----:B------:R0:W1:Y:S02]  /*3310*/  SHFL.BFLY P0, R71, R80, R77, R82 ;  /* 0x0c00004d50477389 */ /* 0x0000640000000052 */
[----:B01----:R-:W-:Y:S05]  /*3320*/  ENDCOLLECTIVE ;  /* 0x000000000000791b */ /* 0x003fea0003800000 */
.L_x_1501:
[----:B------:R-:W-:Y:S01]  /*3330*/  FADD.FTZ R78, R63, R78 ;  /* 0x0000004e3f4e7221 */ /* 0x000fe20000010000 */
[----:B------:R-:W-:-:S03]  /*3340*/  HFMA2 R77, -RZ, RZ, 0, 4.76837158203125e-07 ;  /* 0x00000008ff4d7431 */ /* 0x000fc600000001ff */
[----:B------:R-:W-:Y:S01]  /*3350*/  IMAD.MOV.U32 R80, RZ, RZ, R78 ;  /* 0x000000ffff507224 */ /* 0x000fe200078e004e */
[----:B------:R-:W-:-:S07]  /*3360*/  MOV R65, R71 ;  /* 0x0000004700417202 */ /* 0x000fce0000000f00 */
[----:B------:R-:W-:Y:S05]  /*3370*/  WARPSYNC.COLLECTIVE R69, `(.L_x_1502) ;  /* 0x0000000045087348 */ /* 0x000fea0003c00000 */
[----:B------:R0:W1:Y:S02]  /*3380*/  SHFL.BFLY P0, R71, R80, R77, R82 ;  /* 0x0c00004d50477389 */ /* 0x0000640000000052 */
[----:B01----:R-:W-:Y:S05]  /*3390*/  ENDCOLLECTIVE ;  /* 0x000000000000791b */ /* 0x003fea0003800000 */
.L_x_1502:
[----:B------:R-:W-:-:S05]  /*33a0*/  FADD.FTZ R65, R62, R65 ;  /* 0x000000413e417221 */ /* 0x000fca0000010000 */
[----:B------:R-:W-:Y:S01]  /*33b0*/  MOV R80, R65 ;  /* 0x0000004100507202 */ /* 0x000fe20000000f00 */
[----:B------:R-:W-:-:S07]  /*33c0*/  IMAD.MOV.U32 R67, RZ, RZ, R71 ;  /* 0x000000ffff437224 */ /* 0x000fce00078e0047 */
[----:B------:R-:W-:Y:S05]  /*33d0*/  WARPSYNC.COLLECTIVE R69, `(.L_x_1503) ;  /* 0x0000000045087348 */ /* 0x000fea0003c00000 */
[----:B------:R0:W1:Y:S02]  /*33e0*/  SHFL.BFLY P0, R71, R80, R77, R82 ;  /* 0x0c00004d50477389 */ /* 0x0000640000000052 */
[----:B01----:R-:W-:Y:S05]  /*33f0*/  ENDCOLLECTIVE ;  /* 0x000000000000791b */ /* 0x003fea0003800000 */
.L_x_1503:
[----:B------:R-:W-:-:S05]  /*3400*/  FADD.FTZ R67, R78, R67 ;  /* 0x000000434e437221 */ /* 0x000fca0000010000 */
[----:B------:R-:W-:Y:S01]  /*3410*/  MOV R80, R67 ;  /* 0x0000004300507202 */ /* 0x000fe20000000f00 */
[----:B------:R-:W-:Y:S02]  /*3420*/  IMAD.MOV.U32 R77, RZ, RZ, 0x10 ;  /* 0x00000010ff4d7424 */ /* 0x000fe400078e00ff */
[----:B------:R-:W-:-:S07]  /*3430*/  IMAD.MOV.U32 R68, RZ, RZ, R71 ;  /* 0x000000ffff447224 */ /* 0x000fce00078e0047 */
[----:B------:R-:W-:Y:S05]  /*3440*/  WARPSYNC.COLLECTIVE R69, `(.L_x_1504) ;  /* 0x0000000045087348 */ /* 0x000fea0003c00000 */
[----:B------:R0:W1:Y:S02]  /*3450*/  SHFL.BFLY P0, R71, R80, R77, R82 ;  /* 0x0c00004d50477389 */ /* 0x0000640000000052 */
[----:B01----:R-:W-:Y:S05]  /*3460*/  ENDCOLLECTIVE ;  /* 0x000000000000791b */ /* 0x003fea0003800000 */
.L_x_1504:
[----:B------:R-:W-:-:S04]  /*3470*/  FADD.FTZ R68, R65, R68 ;  /* 0x0000004441447221 */ /* 0x000fc80000010000 */
[----:B------:R-:W-:Y:S01]  /*3480*/  IMAD.MOV.U32 R80, RZ, RZ, R68 ;  /* 0x000000ffff507224 */ /* 0x000fe200078e0044 */
[----:B------:R-:W-:-:S07]  /*3490*/  MOV R60, R71 ;  /* 0x00000047003c7202 */ /* 0x000fce0000000f00 */
[----:B------:R-:W-:Y:S05]  /*34a0*/  WARPSYNC.COLLECTIVE R69, `(.L_x_1505) ;  /* 0x0000000045087348 */ /* 0x000fea0003c00000 */
[----:B------:R0:W1:Y:S02]  /*34b0*/  SHFL.BFLY P0, R71, R80, R77, R82 ;  /* 0x0c00004d50477389 */ /* 0x0000640000000052 */
[----:B01----:R-:W-:Y:S05]  /*34c0*/  ENDCOLLECTIVE ;  /* 0x000000000000791b */ /* 0x003fea0003800000 */
.L_x_1505:
[----:B------:R-:W-:Y:S01]  /*34d0*/  MOV R61, R71 ;  /* 0x00000047003d7202 */ /* 0x000fe20000000f00 */
[----:B------:R-:W-:Y:S06]  /*34e0*/  BRA `(.L_x_1506) ;  /* 0xffffffd8008c7947 */ /* 0x000fec000383ffff */
.L_x_1507:
        /* <DEDUP_REMOVED lines=9> */
.L_x_6387:


//--------------------- .text._ZN10layer_norm22ln_bwd_finalize_kernelINS_22Kernel_traits_finalizeILj256Ef13__nv_bfloat16S2_S2_fjLb0ELj1024ELj4ENS_18Kernel_traits_baseILj256EfS2_S2_S2_fjLj1024EEEEELb0ELb1EEEvNS_9BwdParamsE --------------------------
	.section	.text._ZN10layer_norm22ln_bwd_finalize_kernelINS_22Kernel_traits_finalizeILj256Ef13__nv_bfloat16S2_S2_fjLb0ELj1024ELj4ENS_18Kernel_traits_baseILj256EfS2_S2_S2_fjLj1024EEEEELb0ELb1EEEvNS_9BwdParamsE,"ax",@progbits
	.align	128
        .global         _ZN10layer_norm22ln_bwd_finalize_kernelINS_22Kernel_traits_finalizeILj256Ef13__nv_bfloat16S2_S2_fjLb0ELj1024ELj4ENS_18Kernel_traits_baseILj256EfS2_S2_S2_fjLj1024EEEEELb0ELb1EEEvNS_9BwdParamsE
        .type           _ZN10layer_norm22ln_bwd_finalize_kernelINS_22Kernel_traits_finalizeILj256Ef13__nv_bfloat16S2_S2_fjLb0ELj1024ELj4ENS_18Kernel_traits_baseILj256EfS2_S2_S2_fjLj1024EEEEELb0ELb1EEEvNS_9BwdParamsE,@function
        .size           _ZN10layer_norm22ln_bwd_finalize_kernelINS_22Kernel_traits_finalizeILj256Ef13__nv_bfloat16S2_S2_fjLb0ELj1024ELj4ENS_18Kernel_traits_baseILj256EfS2_S2_S2_fjLj1024EEEEELb0ELb1EEEvNS_9BwdParamsE,(.L_x_6388 - _ZN10layer_norm22ln_bwd_finalize_kernelINS_22Kernel_traits_finalizeILj256Ef13__nv_bfloat16S2_S2_fjLb0ELj1024ELj4ENS_18Kernel_traits_baseILj256EfS2_S2_S2_fjLj1024EEEEELb0ELb1EEEvNS_9BwdParamsE)
        .other          _ZN10layer_norm22ln_bwd_finalize_kernelINS_22Kernel_traits_finalizeILj256Ef13__nv_bfloat16S2_S2_fjLb0ELj1024ELj4ENS_18Kernel_traits_baseILj256EfS2_S2_S2_fjLj1024EEEEELb0ELb1EEEvNS_9BwdParamsE,@"STO_CUDA_ENTRY STV_DEFAULT"
_ZN10layer_norm22ln_bwd_finalize_kernelINS_22Kernel_traits_finalizeILj256Ef13__nv_bfloat16S2_S2_fjLb0ELj1024ELj4ENS_18Kernel_traits_baseILj256EfS2_S2_S2_fjLj1024EEEEELb0ELb1EEEvNS_9BwdParamsE:
.text._ZN10layer_norm22ln_bwd_finalize_kernelINS_22Kernel_traits_finalizeILj256Ef13__nv_bfloat16S2_S2_fjLb0ELj1024ELj4ENS_18Kernel_traits_baseILj256EfS2_S2_S2_fjLj1024EEEEELb0ELb1EEEvNS_9BwdParamsE:
        /* <DEDUP_REMOVED lines=28> */
[C---:B------:R-:W-:Y:S02]  /*01c0*/  LOP3.LUT R7, R3.reuse, 0x160, RZ, 0xfc, !PT ;  /* 0x0000016003077812 */ /* 0x040fe400078efcff */
        /* <DEDUP_REMOVED lines=10> */
[----:B------:R-:W-:Y:S01]  /*0270*/  LOP3.LUT R21, R3, 0xe0, RZ, 0xfc, !PT ;  /* 0x000000e003157812 */ /* 0x000fe200078efcff */
[-CC-:B0-----:R-:W-:Y:S01]  /*0280*/  IMAD R8, R7, R55.reuse, R0.reuse ;  /* 0x0000003707087224 */ /* 0x181fe200078e0200 */
[----:B------:R-:W-:Y:S01]  /*0290*/  LOP3.LUT R23, R3, 0x40, RZ, 0xfc, !PT ;  /* 0x0000004003177812 */ /* 0x000fe200078efcff */
[-CC-:B------:R-:W-:Y:S01]  /*02a0*/  IMAD R10, R9, R55.reuse, R0.reuse ;  /* 0x00000037090a7224 */ /* 0x180fe200078e0200 */
[----:B------:R-:W-:Y:S01]  /*02b0*/  LOP3.LUT R25, R3, 0x60, RZ, 0xfc, !PT ;  /* 0x0000006003197812 */ /* 0x000fe200078efcff */
[-CC-:B------:R-:W-:Y:S01]  /*02c0*/  IMAD R34, R34, R55.reuse, R0.reuse ;  /* 0x0000003722227224 */ /* 0x180fe200078e0200 */
[----:B------:R-:W-:Y:S01]  /*02d0*/  LOP3.LUT R27, R54, 0xffffff0, RZ, 0xc0, !PT ;  /* 0x0ffffff0361b7812 */ /* 0x000fe200078ec0ff */
[-CC-:B------:R-:W-:Y:S01]  /*02e0*/  IMAD R16, R2, R55.reuse, R0.reuse ;  /* 0x0000003702107224 */ /* 0x180fe200078e0200 */
[----:B------:R-:W-:Y:S01]  /*02f0*/  IADD3 R7, PT, PT, R57, R8, RZ ;  /* 0x0000000839077210 */ /* 0x000fe20007ffe0ff */
[----:B------:R-:W-:-:S02]  /*0300*/  IMAD R4, R4, R55, R0 ;  /* 0x0000003704047224 */ /* 0x000fc400078e0200 */
[----:B------:R-:W-:Y:S02]  /*0310*/  HFMA2 R2, -RZ, RZ, 0, 0 ;  /* 0x00000000ff027431 */ /* 0x000fe400000001ff */
        /* <DEDUP_REMOVED lines=19> */
[----:B------:R-:W-:Y:S01]  /*0450*/  IADD3 R18, PT, PT, R57, R22, RZ ;  /* 0x0000001639127210 */ /* 0x000fe20007ffe0ff */
[----:B------:R-:W-:Y:S01]  /*0460*/  IMAD R0, R3, R55, R0 ;  /* 0x0000003703007224 */ /* 0x000fe200078e0200 */
[----:B------:R-:W-:-:S02]  /*0470*/  IADD3 R13, PT, PT, R57, R24, RZ ;  /* 0x00000018390d7210 */ /* 0x000fc40007ffe0ff */
[C---:B------:R-:W-:Y:S02]  /*0480*/  IADD3 R14, PT, PT, R57.reuse, R26, RZ ;  /* 0x0000001a390e7210 */ /* 0x040fe40007ffe0ff */
[C---:B------:R-:W-:Y:S02]  /*0490*/  IADD3 R15, PT, PT, R57.reuse, R28, RZ ;  /* 0x0000001c390f7210 */ /* 0x040fe40007ffe0ff */
[C---:B------:R-:W-:Y:S02]  /*04a0*/  IADD3 R4, PT, PT, R57.reuse, R30, RZ ;  /* 0x0000001e39047210 */ /* 0x040fe40007ffe0ff */
[C---:B------:R-:W-:Y:S02]  /*04b0*/  IADD3 R17, PT, PT, R57.reuse, R32, RZ ;  /* 0x0000002039117210 */ /* 0x040fe40007ffe0ff */
[----:B------:R-:W-:-:S07]  /*04c0*/  IADD3 R0, PT, PT, R57, R0, RZ ;  /* 0x0000000039007210 */ /* 0x000fce0007ffe0ff */
.L_x_1512:
        /* <DEDUP_REMOVED lines=118> */
.L_x_1511:
[----:B------:R-:W-:Y:S05]  /*0c30*/  BSYNC.RECONVERGENT B1 ;  /* 0x0000000000017941 */ /* 0x000fea0003800200 */
.L_x_1510:
        /* <DEDUP_REMOVED lines=17> */
[----:B------:R-:W-:Y:S01]  /*0d50*/  IMAD.WIDE.U32 R18, R21, 0x4, R6 ;  /* 0x0000000415127825 */ /* 0x000fe200078e0006 */
[----:B------:R0:W3:Y:S03]  /*0d60*/  LDG.E R10, desc[UR6][R14.64] ;  /* 0x000000060e0a7981 */ /* 0x0000e6000c1e1900 */
[--C-:B--2---:R-:W-:Y:S01]  /*0d70*/  IMAD.WIDE.U32 R16, R9, 0x4, R4.reuse ;  /* 0x0000000409107825 */ /* 0x104fe200078e0004 */
[----:B------:R-:W-:Y:S01]  /*0d80*/  LEA R31, R32, R25, 0x5 ;  /* 0x00000019201f7211 */ /* 0x000fe200078e28ff */
[----:B------:R1:W2:Y:S02]  /*0d90*/  LDG.E R9, desc[UR6][R18.64] ;  /* 0x0000000612097981 */ /* 0x0002a4000c1e1900 */
[----:B------:R-:W-:Y:S02]  /*0da0*/  IMAD.WIDE.U32 R20, R21, 0x4, R4 ;  /* 0x0000000415147825 */ /* 0x000fe400078e0004 */
[----:B------:R4:W5:Y:S02]  /*0db0*/  LDG.E R13, desc[UR6][R16.64] ;  /* 0x00000006100d7981 */ /* 0x000964000c1e1900 */
[----:B------:R-:W-:-:S02]  /*0dc0*/  IMAD.WIDE.U32 R22, R25, 0x4, R6 ;  /* 0x0000000419167825 */ /* 0x000fc400078e0006 */
[----:B------:R-:W5:Y:S02]  /*0dd0*/  LDG.E R28, desc[UR6][R20.64] ;  /* 0x00000006141c7981 */ /* 0x000f64000c1e1900 */
[----:B------:R-:W-:Y:S02]  /*0de0*/  IMAD.WIDE.U32 R24, R25, 0x4, R4 ;  /* 0x0000000419187825 */ /* 0x000fe400078e0004 */
[----:B------:R4:W5:Y:S02]  /*0df0*/  LDG.E R12, desc[UR6][R22.64] ;  /* 0x00000006160c7981 */ /* 0x000964000c1e1900 */
[C---:B0-----:R-:W-:Y:S02]  /*0e00*/  IMAD.WIDE.U32 R14, R31.reuse, 0x4, R6 ;  /* 0x000000041f0e7825 */ /* 0x041fe400078e0006 */
[----:B------:R0:W5:Y:S02]  /*0e10*/  LDG.E R30, desc[UR6][R24.64] ;  /* 0x00000006181e7981 */ /* 0x000164000c1e1900 */
[--C-:B-1----:R-:W-:Y:S01]  /*0e20*/  IMAD.WIDE.U32 R18, R31, 0x4, R4.reuse ;  /* 0x000000041f127825 */ /* 0x102fe200078e0004 */
[----:B------:R-:W-:Y:S01]  /*0e30*/  LEA R31, R32, R33, 0x5 ;  /* 0x00000021201f7211 */ /* 0x000fe200078e28ff */
[----:B------:R-:W5:Y:S02]  /*0e40*/  LDG.E R14, desc[UR6][R14.64] ;  /* 0x000000060e0e7981 */ /* 0x000f64000c1e1900 */
[----:B----4-:R-:W-:-:S02]  /*0e50*/  IMAD.WIDE.U32 R16, R33, 0x4, R4 ;  /* 0x0000000421107825 */ /* 0x010fc400078e0004 */
[----:B------:R-:W4:Y:S02]  /*0e60*/  LDG.E R18, desc[UR6][R18.64] ;  /* 0x0000000612127981 */ /* 0x000f24000c1e1900 */
[--C-:B------:R-:W-:Y:S01]  /*0e70*/  IMAD.WIDE.U32 R26, R33, 0x4, R6.reuse ;  /* 0x00000004211a7825 */ /* 0x100fe200078e0006 */
[C---:B------:R-:W-:Y:S01]  /*0e80*/  LEA R33, R32.reuse, R33, 0x6 ;  /* 0x0000002120217211 */ /* 0x040fe200078e30ff */
[----:B------:R-:W4:Y:S02]  /*0e90*/  LDG.E R16, desc[UR6][R16.64] ;  /* 0x0000000610107981 */ /* 0x000f24000c1e1900 */
[C---:B------:R-:W-:Y:S02]  /*0ea0*/  IMAD.WIDE.U32 R22, R31.reuse, 0x4, R6 ;  /* 0x000000041f167825 */ /* 0x040fe400078e0006 */
[----:B------:R1:W4:Y:S02]  /*0eb0*/  LDG.E R11, desc[UR6][R26.64] ;  /* 0x000000061a0b7981 */ /* 0x000324000c1e1900 */
[--C-:B------:R-:W-:Y:S01]  /*0ec0*/  IMAD.WIDE.U32 R20, R31, 0x4, R4.reuse ;  /* 0x000000041f147825 */ /* 0x100fe200078e0004 */
[----:B------:R-:W-:Y:S01]  /*0ed0*/  LEA R31, R32, R33, 0x5 ;  /* 0x00000021201f7211 */ /* 0x000fe200078e28ff */
[----:B------:R-:W4:Y:S02]  /*0ee0*/  LDG.E R22, desc[UR6][R22.64] ;  /* 0x0000000616167981 */ /* 0x000f24000c1e1900 */
[----:B0-----:R-:W-:-:S02]  /*0ef0*/  IMAD.WIDE.U32 R24, R33, 0x4, R4 ;  /* 0x0000000421187825 */ /* 0x001fc400078e0004 */
[----:B------:R-:W4:Y:S02]  /*0f00*/  LDG.E R20, desc[UR6][R20.64] ;  /* 0x0000000614147981 */ /* 0x000f24000c1e1900 */
[--C-:B-1----:R-:W-:Y:S02]  /*0f10*/  IMAD.WIDE.U32 R26, R33, 0x4, R6.reuse ;  /* 0x00000004211a7825 */ /* 0x102fe400078e0006 */
[----:B------:R-:W4:Y:S02]  /*0f20*/  LDG.E R24, desc[UR6][R24.64] ;  /* 0x0000000618187981 */ /* 0x000f24000c1e1900 */
[C---:B------:R-:W-:Y:S02]  /*0f30*/  IMAD.WIDE.U32 R6, R31.reuse, 0x4, R6 ;  /* 0x000000041f067825 */ /* 0x040fe400078e0006 */
[----:B------:R-:W4:Y:S02]  /*0f40*/  LDG.E R26, desc[UR6][R26.64] ;  /* 0x000000061a1a7981 */ /* 0x000f24000c1e1900 */
[----:B------:R-:W-:-:S02]  /*0f50*/  IMAD.WIDE.U32 R4, R31, 0x4, R4 ;  /* 0x000000041f047825 */ /* 0x000fc400078e0004 */
[----:B------:R-:W4:Y:S04]  /*0f60*/  LDG.E R6, desc[UR6][R6.64] ;  /* 0x0000000606067981 */ /* 0x000f28000c1e1900 */
[----:B------:R-:W4:Y:S01]  /*0f70*/  LDG.E R4, desc[UR6][R4.64] ;  /* 0x0000000604047981 */ /* 0x000f22000c1e1900 */
[----:B------:R-:W-:Y:S01]  /*0f80*/  IADD3 R3, PT, PT, R3, 0x100, RZ ;  /* 0x0000010003037810 */ /* 0x000fe20007ffe0ff */
[----:B---3--:R-:W-:-:S04]  /*0f90*/  FADD.FTZ R10, R43, R10 ;  /* 0x0000000a2b0a7221 */ /* 0x008fc80000010000 */
[----:B--2---:R-:W-:Y:S01]  /*0fa0*/  FADD.FTZ R9, R10, R9 ;  /* 0x000000090a097221 */ /* 0x004fe20000010000 */
[----:B-----5:R-:W-:-:S04]  /*0fb0*/  FADD.FTZ R13, R2, R13 ;  /* 0x0000000d020d7221 */ /* 0x020fc80000010000 */
[----:B------:R-:W-:Y:S01]  /*0fc0*/  FADD.FTZ R13, R13, R28 ;  /* 0x0000001c0d0d7221 */ /* 0x000fe20000010000 */
[----:B------:R-:W-:-:S03]  /*0fd0*/  FADD.FTZ R9, R9, R12 ;  /* 0x0000000c09097221 */ /* 0x000fc60000010000 */
[----:B------:R-:W-:Y:S01]  /*0fe0*/  FADD.FTZ R13, R13, R30 ;  /* 0x0000001e0d0d7221 */ /* 0x000fe20000010000 */
[----:B------:R-:W-:-:S03]  /*0ff0*/  FADD.FTZ R14, R9, R14 ;  /* 0x0000000e090e7221 */ /* 0x000fc60000010000 */
[----:B----4-:R-:W-:-:S04]  /*1000*/  FADD.FTZ R13, R13, R18 ;  /* 0x000000120d0d7221 */ /* 0x010fc80000010000 */
        /* <DEDUP_REMOVED lines=8> */
.L_x_1514:
[----:B------:R-:W-:Y:S05]  /*1090*/  BSYNC.RECONVERGENT B1 ;  /* 0x0000000000017941 */ /* 0x000fea0003800200 */
.L_x_1513:
        /* <DEDUP_REMOVED lines=38> */
.L_x_1516:
[----:B------:R-:W-:Y:S05]  /*1300*/  BSYNC.RECONVERGENT B1 ;  /* 0x0000000000017941 */ /* 0x000fea0003800200 */
.L_x_1515:
[----:B------:R-:W-:Y:S05]  /*1310*/  @!P1 BRA `(.L_x_1509) ;  /* 0x0000000000409947 */ /* 0x000fea0003800000 */
[----:B------:R-:W0:Y:S01]  /*1320*/  LDC R14, c[0x0][0x388] ;  /* 0x0000e200ff0e7b82 */ /* 0x000e220000000800 */
[----:B------:R-:W-:-:S07]  /*1330*/  IADD3 R12, PT, PT, -R54, RZ, RZ ;  /* 0x000000ff360c7210 */ /* 0x000fce0007ffe1ff */
[----:B------:R-:W1:Y:S08]  /*1340*/  LDC.64 R8, c[0x0][0x440] ;  /* 0x00011000ff087b82 */ /* 0x000e700000000a00 */
[----:B------:R-:W2:Y:S01]  /*1350*/  LDC.64 R10, c[0x0][0x448] ;  /* 0x00011200ff0a7b82 */ /* 0x000ea20000000a00 */
[----:B0-----:R-:W-:-:S05]  /*1360*/  IMAD R0, R3, R14, R0 ;  /* 0x0000000e03007224 */ /* 0x001fca00078e0200 */
[----:B------:R-:W-:-:S07]  /*1370*/  IADD3 R3, PT, PT, R57, R0, RZ ;  /* 0x0000000039037210 */ /* 0x000fce0007ffe0ff */
.L_x_1517:
        /* <DEDUP_REMOVED lines=10> */
.L_x_1509:
[----:B------:R-:W-:Y:S05]  /*1420*/  BSYNC.RECONVERGENT B0 ;  /* 0x0000000000007941 */ /* 0x000fea0003800200 */
.L_x_1508:
[----:B------:R-:W0:Y:S01]  /*1430*/  S2R R3, SR_TID.X ;  /* 0x0000000000037919 */ /* 0x000e220000002100 */
[----:B------:R-:W1:Y:S01]  /*1440*/  S2UR UR5, SR_CgaCtaId ;  /* 0x00000000000579c3 */ /* 0x000e620000008800 */
[----:B------:R-:W-:Y:S01]  /*1450*/  UMOV UR4, 0x400 ;  /* 0x0000040000047882 */ /* 0x000fe20000000000 */
[C---:B------:R-:W-:Y:S02]  /*1460*/  SHF.L.U32 R5, R57.reuse, 0x7, RZ ;  /* 0x0000000739057819 */ /* 0x040fe400000006ff */
[C---:B------:R-:W-:Y:S02]  /*1470*/  ISETP.NE.AND P1, PT, R57.reuse, RZ, PT ;  /* 0x000000ff3900720c */ /* 0x040fe40003f25270 */
[----:B------:R-:W-:Y:S01]  /*1480*/  ISETP.GT.U32.AND P0, PT, R57, 0xf, PT ;  /* 0x0000000f3900780c */ /* 0x000fe20003f04070 */
[----:B-1----:R-:W-:Y:S01]  /*1490*/  ULEA UR4, UR5, UR4, 0x18 ;  /* 0x0000000405047291 */ /* 0x002fe2000f8ec0ff */
[----:B0-----:R-:W-:-:S04]  /*14a0*/  SHF.R.U32.HI R12, RZ, 0x5, R3 ;  /* 0x00000005ff0c7819 */ /* 0x001fc80000011603 */
[C-C-:B------:R-:W-:Y:S02]  /*14b0*/  LOP3.LUT R0, R12.reuse, 0x1f, R3.reuse, 0x78, !PT ;  /* 0x0000001f0c007812 */ /* 0x140fe400078e7803 */
[----:B------:R-:W-:Y:S02]  /*14c0*/  ISETP.NE.OR P0, PT, R12, 0x1f, P0 ;  /* 0x0000001f0c00780c */ /* 0x000fe40000705670 */
        /* <DEDUP_REMOVED lines=44> */
[----:B-1----:R-:W-:Y:S04]  /*1790*/  STG.E.64 desc[UR6][R6.64], R4 ;  /* 0x0000000406007986 */ /* 0x002fe8000c101b06 */
[----:B--2---:R-:W-:Y:S01]  /*17a0*/  STG.E.64 desc[UR6][R8.64], R2 ;  /* 0x0000000208007986 */ /* 0x004fe2000c101b06 */
[----:B------:R-:W-:Y:S05]  /*17b0*/  EXIT ;  /* 0x000000000000794d */ /* 0x000fea0003800000 */
.L_x_1518:
        /* <DEDUP_REMOVED lines=12> */
.L_x_6388:


//--------------------- .text._ZN10layer_norm13ln_bwd_kernelINS_13Kernel_traitsIf13__nv_bfloat16S2_S2_fjLj256ELj1ELj4ELj1ELj16ENS_18Kernel_traits_baseILj256EfS2_S2_S2_fjLj128EEEEELb1ELb0ELb1ELb1EEEvNS_9BwdParamsE --------------------------
	.section	.text._ZN10layer_norm13ln_bwd_kernelINS_13Kernel_traitsIf13__nv_bfloat16S2_S2_fjLj256ELj1ELj4ELj1ELj16ENS_18Kernel_traits_baseILj256EfS2_S2_S2_fjLj128EEEEELb1ELb0ELb1ELb1EEEvNS_9BwdParamsE,"ax",@progbits
	.align	128
        .global         _ZN10layer_norm13ln_bwd_kernelINS_13Kernel_traitsIf13__nv_bfloat16S2_S2_fjLj256ELj1ELj4ELj1ELj16ENS_18Kernel_traits_baseILj256EfS2_S2_S2_fjLj128EEEEELb1ELb0ELb1ELb1EEEvNS_9BwdParamsE
        .type           _ZN10layer_norm13ln_bwd_kernelINS_13Kernel_traitsIf13__nv_bfloat16S2_S2_fjLj256ELj1ELj4ELj1ELj16ENS_18Kernel_traits_baseILj256EfS2_S2_S2_fjLj128EEEEELb1ELb0ELb1ELb1EEEvNS_9BwdParamsE,@function
        .size           _ZN10layer_norm13ln_bwd_kernelINS_13Kernel_traitsIf13__nv_bfloat16S2_S2_fjLj256ELj1ELj4ELj1ELj16ENS_18Kernel_traits_baseILj256EfS2_S2_S2_fjLj128EEEEELb1ELb0ELb1ELb1EEEvNS_9BwdParamsE,(.L_x_6389 - _ZN10layer_norm13ln_bwd_kernelINS_13Kernel_traitsIf13__nv_bfloat16S2_S2_fjLj256ELj1ELj4ELj1ELj16ENS_18Kernel_traits_baseILj256EfS2_S2_S2_fjLj128EEEEELb1ELb0ELb1ELb1EEEvNS_9BwdParamsE)
        .other          _ZN10layer_norm13ln_bwd_kernelINS_13Kernel_traitsIf13__nv_bfloat16S2_S2_fjLj256ELj1ELj4ELj1ELj16ENS_18Kernel_traits_baseILj256EfS2_S2_S2_fjLj128EEEEELb1ELb0ELb1ELb1EEEvNS_9BwdParamsE,@"STO_CUDA_ENTRY STV_DEFAULT"
_ZN10layer_norm13ln_bwd_kernelINS_13Kernel_traitsIf13__nv_bfloat16S2_S2_fjLj256ELj1ELj4ELj1ELj16ENS_18Kernel_traits_baseILj256EfS2_S2_S2_fjLj128EEEEELb1ELb0ELb1ELb1EEEvNS_9BwdParamsE:
.text._ZN10layer_norm13ln_bwd_kernelINS_13Kernel_traitsIf13__nv_bfloat16S2_S2_fjLj256ELj1ELj4ELj1ELj16ENS_18Kernel_traits_baseILj256EfS2_S2_S2_fjLj128EEEEELb1ELb0ELb1ELb1EEEvNS_9BwdParamsE:
        /* <DEDUP_REMOVED lines=28> */
[----:B0-----:R-:W-:-:S05]  /*01c0*/  IMAD.WIDE.U32 R6, R0, 0x20, R6 ;  /* 0x0000002000067825 */ /* 0x001fca00078e0006 */
[----:B------:R0:W5:Y:S04]  /*01d0*/  LDG.E.128 R20, desc[UR6][R6.64] ;  /* 0x0000000606147981 */ /* 0x000168000c1e1d00 */
[----:B------:R0:W5:Y:S01]  /*01e0*/  LDG.E.128 R16, desc[UR6][R6.64+0x10] ;  /* 0x0000100606107981 */ /* 0x000162000c1e1d00 */
[----:B-1----:R-:W-:-:S07]  /*01f0*/  HFMA2 R39, -RZ, RZ, 0, 0 ;  /* 0x00000000ff277431 */ /* 0x002fce00000001ff */
.L_x_1544:
        /* <DEDUP_REMOVED lines=11> */
[----:B----4-:R-:W-:-:S13]  /*02b0*/  ISETP.GE.AND P2, PT, R56, 0x1, PT ;  /* 0x000000013800780c */ /* 0x010fda0003f46270 */
[----:B-12---:R-:W-:Y:S05]  /*02c0*/  @!P2 BRA `(.L_x_1522) ;  /* 0x0000000400dca947 */ /* 0x006fea0003800000 */
[----:B------:R-:W1:Y:S01]  /*02d0*/  LDC.64 R8, c[0x0][0x3a8] ;  /* 0x0000ea00ff087b82 */ /* 0x000e620000000a00 */
[----:B------:R-:W-:Y:S02]  /*02e0*/  IMAD R3, R4, UR9, RZ ;  /* 0x0000000904037c24 */ /* 0x000fe4000f8e02ff */
[----:B------:R-:W-:Y:S02]  /*02f0*/  VIADD R5, R56, 0xffffffff ;  /* 0xffffffff38057836 */ /* 0x000fe40000000000 */
[----:B------:R-:W-:Y:S01]  /*0300*/  IMAD.WIDE R58, R4, 0x4, R58 ;  /* 0x00000004043a7825 */ /* 0x000fe200078e023a */
[----:B0-----:R-:W-:Y:S02]  /*0310*/  SHF.R.S32.HI R6, RZ, 0x1f, R3 ;  /* 0x0000001fff067819 */ /* 0x001fe40000011403 */
[----:B------:R-:W0:Y:S02]  /*0320*/  LDC.64 R48, c[0x0][0x428] ;  /* 0x00010a00ff307b82 */ /* 0x000e240000000a00 */
[----:B------:R-:W-:Y:S01]  /*0330*/  LEA.HI R3, R6, R3, RZ, 0x3 ;  /* 0x0000000306037211 */ /* 0x000fe200078f18ff */
[----:B------:R-:W-:Y:S01]  /*0340*/  IMAD R6, R5, UR9, RZ ;  /* 0x0000000905067c24 */ /* 0x000fe2000f8e02ff */
[----:B-----5:R-:W-:Y:S01]  /*0350*/  ISETP.GE.AND P1, PT, R55, 0x1, PT ;  /* 0x000000013700780c */ /* 0x020fe20003f26270 */
[----:B------:R2:W3:Y:S01]  /*0360*/  LDG.E R5, desc[UR6][R58.64] ;  /* 0x000000063a057981 */ /* 0x0004e2000c1e1900 */
[----:B------:R-:W-:-:S02]  /*0370*/  LEA.HI.SX32 R3, R3, R0, 0x1d ;  /* 0x0000000003037211 */ /* 0x000fc400078feaff */
[----:B------:R-:W-:-:S04]  /*0380*/  SHF.R.S32.HI R7, RZ, 0x1f, R6 ;  /* 0x0000001fff077819 */ /* 0x000fc80000011406 */
[----:B------:R-:W-:Y:S01]  /*0390*/  LEA.HI R7, R7, R6, RZ, 0x3 ;  /* 0x0000000607077211 */ /* 0x000fe200078f18ff */
[----:B-1----:R-:W-:-:S03]  /*03a0*/  IMAD.WIDE.U32 R8, R3, 0x10, R8 ;  /* 0x0000001003087825 */ /* 0x002fc600078e0008 */
[----:B------:R-:W-:-:S03]  /*03b0*/  LEA.HI.SX32 R7, R7, R0, 0x1d ;  /* 0x0000000007077211 */ /* 0x000fc600078feaff */
[----:B------:R-:W4:Y:S02]  /*03c0*/  LDG.E.128 R8, desc[UR6][R8.64] ;  /* 0x0000000608087981 */ /* 0x000f24000c1e1d00 */
[----:B0-----:R-:W-:Y:S01]  /*03d0*/  IMAD.WIDE.U32 R48, R7, 0x10, R48 ;  /* 0x0000001007307825 */ /* 0x001fe200078e0030 */
[----:B------:R-:W-:-:S05]  /*03e0*/  @P1 IADD3 R52, PT, PT, R55, -0x1, RZ ;  /* 0xffffffff37341810 */ /* 0x000fca0007ffe0ff */
[----:B------:R-:W4:Y:S01]  /*03f0*/  LDG.E.128 R48, desc[UR6][R48.64] ;  /* 0x0000000630307981 */ /* 0x000f22000c1e1d00 */
[----:B------:R-:W-:-:S05]  /*0400*/  @P1 IMAD R52, R52, UR9, RZ ;  /* 0x0000000934341c24 */ /* 0x000fca000f8e02ff */
[----:B------:R-:W-:-:S04]  /*0410*/  @P1 SHF.R.S32.HI R53, RZ, 0x1f, R52 ;  /* 0x0000001fff351819 */ /* 0x000fc80000011434 */
[----:B------:R-:W-:Y:S02]  /*0420*/  @P1 LEA.HI R53, R53, R52, RZ, 0x3 ;  /* 0x0000003435351211 */ /* 0x000fe400078f18ff */
[----:B--2---:R-:W-:Y:S02]  /*0430*/  CS2R R58, SRZ ;  /* 0x00000000003a7805 */ /* 0x004fe4000001ff00 */
[----:B------:R-:W-:-:S05]  /*0440*/  @P1 LEA.HI.SX32 R53, R53, R0, 0x1d ;  /* 0x0000000035351211 */ /* 0x000fca00078feaff */
[----:B------:R-:W-:Y:S01]  /*0450*/  @P1 IMAD.MOV.U32 R58, RZ, RZ, R53 ;  /* 0x000000ffff3a1224 */ /* 0x000fe200078e0035 */
[----:B------:R-:W-:-:S04]  /*0460*/  @P1 MOV R59, RZ ;  /* 0x000000ff003b1202 */ /* 0x000fc80000000f00 */
[----:B------:R-:W-:-:S04]  /*0470*/  LEA R76, P3, R58, UR10, 0x3 ;  /* 0x0000000a3a4c7c11 */ /* 0x000fc8000f8618ff */
[----:B------:R-:W-:-:S06]  /*0480*/  LEA.HI.X R77, R58, UR11, R59, 0x3, P3 ;  /* 0x0000000b3a4d7c11 */ /* 0x000fcc00098f1c3b */
[----:B------:R-:W5:Y:S01]  /*0490*/  LDG.E.64 R76, desc[UR6][R76.64] ;  /* 0x000000064c4c7981 */ /* 0x000f62000c1e1b00 */
[----:B------:R-:W-:Y:S01]  /*04a0*/  MOV R63, UR20 ;  /* 0x00000014003f7c02 */ /* 0x000fe20008000f00 */
[----:B------:R-:W-:-:S03]  /*04b0*/  IMAD.U32 R57, RZ, RZ, UR21 ;  /* 0x00000015ff397e24 */ /* 0x000fc6000f8e00ff */
[----:B------:R-:W-:-:S04]  /*04c0*/  ISETP.NE.U32.AND P0, PT, R63, RZ, PT ;  /* 0x000000ff3f00720c */ /* 0x000fc80003f05070 */
[----:B------:R-:W-:-:S13]  /*04d0*/  ISETP.NE.AND.EX P0, PT, R57, RZ, PT, P0 ;  /* 0x000000ff3900720c */ /* 0x000fda0003f05300 */
[----:B------:R-:W0:Y:S02]  /*04e0*/  @P0 LDC.64 R6, c[0x0][0x438] ;  /* 0x00010e00ff060b82 */ /* 0x000e240000000a00 */
[----:B0-----:R-:W-:-:S05]  /*04f0*/  @P0 IMAD.WIDE.U32 R6, R3, 0x10, R6 ;  /* 0x0000001003060825 */ /* 0x001fca00078e0006 */
[----:B------:R0:W5:Y:S01]  /*0500*/  @P0 LDG.E.128 R12, desc[UR6][R6.64] ;  /* 0x00000006060c0981 */ /* 0x000162000c1e1d00 */
[----:B------:R-:W-:-:S04]  /*0510*/  ISETP.NE.AND P0, PT, R2, RZ, PT ;  /* 0x000000ff0200720c */ /* 0x000fc80003f05270 */
[----:B---3--:R-:W-:Y:S02]  /*0520*/  FSEL R5, R5, RZ, !P0 ;  /* 0x000000ff05057208 */ /* 0x008fe40004000000 */
[C---:B----4-:R-:W-:Y:S02]  /*0530*/  PRMT R53, R9.reuse, 0x7632, R53 ;  /* 0x0000763209357816 */ /* 0x050fe40000000035 */
[C---:B------:R-:W-:Y:S01]  /*0540*/  PRMT R52, R8.reuse, 0x7632, R52 ;  /* 0x0000763208347816 */ /* 0x040fe20000000034 */
[----:B------:R-:W-:Y:S01]  /*0550*/  IMAD.U32 R8, R8, 0x10000, RZ ;  /* 0x0001000008087824 */ /* 0x000fe200078e00ff */
[----:B------:R-:W-:Y:S02]  /*0560*/  SHF.L.U32 R54, R9, 0x10, RZ ;  /* 0x0000001009367819 */ /* 0x000fe400000006ff */
[----:B------:R-:W-:Y:S02]  /*0570*/  PRMT R9, R10, 0x7632, R9 ;  /* 0x000076320a097816 */ /* 0x000fe40000000009 */
[----:B0-----:R-:W-:-:S02]  /*0580*/  SHF.L.U32 R6, R53, 0x10, RZ ;  /* 0x0000001035067819 */ /* 0x001fc400000006ff */
[----:B------:R-:W-:Y:S01]  /*0590*/  PRMT R58, R11, 0x7632, R58 ;  /* 0x000076320b3a7816 */ /* 0x000fe2000000003a */
[C---:B------:R-:W-:Y:S01]  /*05a0*/  FADD.FTZ R3, -R5.reuse, R8 ;  /* 0x0000000805037221 */ /* 0x040fe20000010100 */
[----:B------:R-:W-:Y:S02]  /*05b0*/  IMAD.U32 R10, R10, 0x10000, RZ ;  /* 0x000100000a0a7824 */ /* 0x000fe400078e00ff */
[--C-:B------:R-:W-:Y:S01]  /*05c0*/  FADD.FTZ R65, -R5, R6.reuse ;  /* 0x0000000605417221 */ /* 0x100fe20000010100 */
[----:B------:R-:W-:Y:S01]  /*05d0*/  IMAD.U32 R8, R9, 0x10000, RZ ;  /* 0x0001000009087824 */ /* 0x000fe200078e00ff */
[----:B------:R-:W-:Y:S01]  /*05e0*/  SHF.L.U32 R60, R11, 0x10, RZ ;  /* 0x000000100b3c7819 */ /* 0x000fe200000006ff */
[----:B------:R-:W-:Y:S01]  /*05f0*/  IMAD.U32 R52, R52, 0x10000, RZ ;  /* 0x0001000034347824 */ /* 0x000fe200078e00ff */
[----:B------:R-:W-:Y:S02]  /*0600*/  SHF.L.U32 R58, R58, 0x10, RZ ;  /* 0x000000103a3a7819 */ /* 0x000fe400000006ff */
[C---:B------:R-:W-:Y:S01]  /*0610*/  PRMT R6, R48.reuse, 0x7632, R6 ;  /* 0x0000763230067816 */ /* 0x040fe20000000006 */
[----:B------:R-:W-:Y:S01]  /*0620*/  FADD.FTZ R7, -R5, R54 ;  /* 0x0000003605077221 */ /* 0x000fe20000010100 */
[----:B------:R-:W-:-:S02]  /*0630*/  IMAD.U32 R67, R48, 0x10000, RZ ;  /* 0x0001000030437824 */ /* 0x000fc400078e00ff */
[C---:B------:R-:W-:Y:S01]  /*0640*/  FADD.FTZ R69, -R5.reuse, R10 ;  /* 0x0000000a05457221 */ /* 0x040fe20000010100 */
[C---:B------:R-:W-:Y:S01]  /*0650*/  FADD.FTZ R59, -R5.reuse, R8 ;  /* 0x00000008053b7221 */ /* 0x040fe20000010100 */
[----:B------:R-:W-:Y:S01]  /*0660*/  FADD.FTZ R11, -R5, R52 ;  /* 0x00000034050b7221 */ /* 0x000fe20000010100 */
[----:B------:R-:W-:Y:S01]  /*0670*/  PRMT R8, R49, 0x7632, R8 ;  /* 0x0000763231087816 */ /* 0x000fe20000000008 */
[C---:B------:R-:W-:Y:S01]  /*0680*/  IMAD.U32 R71, R50.reuse, 0x10000, RZ ;  /* 0x0001000032477824 */ /* 0x040fe200078e00ff */
[----:B------:R-:W-:Y:S01]  /*0690*/  PRMT R10, R50, 0x7632, R10 ;  /* 0x00007632320a7816 */ /* 0x000fe2000000000a */
[C---:B------:R-:W-:Y:S01]  /*06a0*/  FADD.FTZ R9, -R5.reuse, R60 ;  /* 0x0000003c05097221 */ /* 0x040fe20000010100 */
[----:B------:R-:W-:Y:S01]  /*06b0*/  FADD.FTZ R53, -R5, R58 ;  /* 0x0000003a05357221 */ /* 0x000fe20000010100 */
[----:B------:R-:W-:Y:S01]  /*06c0*/  SHF.L.U32 R49, R49, 0x10, RZ ;  /* 0x0000001031317819 */ /* 0x000fe200000006ff */
[----:B------:R-:W-:Y:S02]  /*06d0*/  IMAD.U32 R50, R6, 0x10000, RZ ;  /* 0x0001000006327824 */ /* 0x000fe400078e00ff */
[----:B------:R-:W-:Y:S01]  /*06e0*/  FMUL.FTZ R5, R66, R7 ;  /* 0x0000000742057220 */ /* 0x000fe20000410000 */
[----:B------:R-:W-:Y:S01]  /*06f0*/  FMUL.FTZ R6, R20, R67 ;  /* 0x0000004314067220 */ /* 0x000fe20000410000 */
[C---:B------:R-:W-:Y:S01]  /*0700*/  FMUL.FTZ R3, R66.reuse, R3 ;  /* 0x0000000342037220 */ /* 0x040fe20000410000 */
[----:B------:R-:W-:Y:S01]  /*0710*/  FMUL.FTZ R48, R66, R11 ;  /* 0x0000000b42307220 */ /* 0x000fe20000410000 */
[----:B------:R-:W-:Y:S01]  /*0720*/  SHF.L.U32 R54, R8, 0x10, RZ ;  /* 0x0000001008367819 */ /* 0x000fe200000006ff */
[----:B------:R-:W-:Y:S01]  /*0730*/  FADD.FTZ R34, R34, R49 ;  /* 0x0000003122227221 */ /* 0x000fe20000010000 */
[-C--:B------:R-:W-:Y:S01]  /*0740*/  FFMA.FTZ R26, R5, R49.reuse, R26 ;  /* 0x00000031051a7223 */ /* 0x080fe2000001001a */
[----:B------:R-:W-:Y:S01]  /*0750*/  FMUL.FTZ R8, R22, R49 ;  /* 0x0000003116087220 */ /* 0x000fe20000410000 */
[----:B------:R-:W-:Y:S01]  /*0760*/  FMUL.FTZ R11, R21, R50 ;  /* 0x00000032150b7220 */ /* 0x000fe20000410000 */
[----:B------:R-:W-:Y:S01]  /*0770*/  FADD.FTZ R52, RZ, R6 ;  /* 0x00000006ff347221 */ /* 0x000fe20000010000 */
[----:B------:R-:W-:Y:S01]  /*0780*/  FFMA.FTZ R49, R3, R6, RZ ;  /* 0x0000000603317223 */ /* 0x000fe200000100ff */
[----:B------:R-:W-:Y:S01]  /*0790*/  FADD.FTZ R33, R33, R50 ;  /* 0x0000003221217221 */ /* 0x000fe20000010000 */
[----:B------:R-:W-:Y:S01]  /*07a0*/  FFMA.FTZ R25, R48, R50, R25 ;  /* 0x0000003230197223 */ /* 0x000fe20000010019 */
[C---:B------:R-:W-:Y:S01]  /*07b0*/  PRMT R58, R51.reuse, 0x7632, R58 ;  /* 0x00007632333a7816 */ /* 0x040fe2000000003a */
        /* <DEDUP_REMOVED lines=9> */
[----:B------:R-:W-:-:S02]  /*0850*/  IMAD.U32 R60, R10, 0x10000, RZ ;  /* 0x000100000a3c7824 */ /* 0x000fc400078e00ff */
[----:B------:R-:W-:Y:S01]  /*0860*/  FMUL.FTZ R52, R66, R59 ;  /* 0x0000003b42347220 */ /* 0x000fe20000410000 */
[----:B------:R-:W-:Y:S01]  /*0870*/  FMUL.FTZ R10, R16, R71 ;  /* 0x00000047100a7220 */ /* 0x000fe20000410000 */
[----:B------:R-:W-:Y:S01]  /*0880*/  FADD.FTZ R59, R54, R49 ;  /* 0x00000031363b7221 */ /* 0x000fe20000010000 */
[----:B------:R-:W-:Y:S01]  /*0890*/  FMUL.FTZ R7, R66, R69 ;  /* 0x0000004542077220 */ /* 0x000fe20000410000 */
[----:B------:R-:W-:Y:S01]  /*08a0*/  FFMA.FTZ R54, R50, R49, R51 ;  /* 0x0000003132367223 */ /* 0x000fe20000010033 */
        /* <DEDUP_REMOVED lines=20> */
[----:B------:R-:W-:Y:S01]  /*09f0*/  FFMA.FTZ R28, R7, R71, R28 ;  /* 0x00000047071c7223 */ /* 0x000fe2000001001c */
[----:B------:R-:W-:Y:S01]  /*0a00*/  FADD.FTZ R39, R39, R58 ;  /* 0x0000003a27277221 */ /* 0x000fe20000010000 */
[C---:B------:R-:W-:Y:S01]  /*0a10*/  FFMA.FTZ R31, R62.reuse, R58, R31 ;  /* 0x0000003a3e1f7223 */ /* 0x040fe2000001001f */
[----:B------:R-:W-:Y:S01]  /*0a20*/  FFMA.FTZ R64, R62, R53, R60 ;  /* 0x000000353e407223 */ /* 0x000fe2000001003c */
[----:B------:R-:W-:Y:S06]  /*0a30*/  BRA `(.L_x_1523) ;  /* 0x00000000006c7947 */ /* 0x000fec0003800000 */
.L_x_1522:
[----:B------:R-:W-:Y:S01]  /*0a40*/  IMAD.U32 R63, RZ, RZ, UR20 ;  /* 0x00000014ff3f7e24 */ /* 0x000fe2000f8e00ff */
[----:B-----5:R-:W-:Y:S02]  /*0a50*/  ISETP.GE.AND P1, PT, R55, 0x1, PT ;  /* 0x000000013700780c */ /* 0x020fe40003f26270 */
[----:B------:R-:W-:Y:S02]  /*0a60*/  MOV R57, UR21 ;  /* 0x0000001500397c02 */ /* 0x000fe40008000f00 */
[----:B------:R-:W-:-:S04]  /*0a70*/  ISETP.NE.U32.AND P0, PT, R63, RZ, PT ;  /* 0x000000ff3f00720c */ /* 0x000fc80003f05070 */
[----:B------:R-:W-:-:S05]  /*0a80*/  ISETP.NE.AND.EX P0, PT, R57, RZ, PT, P0 ;  /* 0x000000ff3900720c */ /* 0x000fca0003f05300 */
[----:B------:R-:W1:Y:S01]  /*0a90*/  @P1 LDC R61, c[0x0][0x388] ;  /* 0x0000e200ff3d1b82 */ /* 0x000e620000000800 */
[----:B------:R-:W-:-:S07]  /*0aa0*/  @P1 VIADD R60, R55, 0xffffffff ;  /* 0xffffffff373c1836 */ /* 0x000fce0000000000 */
[----:B------:R-:W2:Y:S08]  /*0ab0*/  @P0 LDC R65, c[0x0][0x388] ;  /* 0x0000e200ff410b82 */ /* 0x000eb00000000800 */
[----:B------:R-:W3:Y:S01]  /*0ac0*/  @P0 LDC.64 R58, c[0x0][0x438] ;  /* 0x00010e00ff3a0b82 */ /* 0x000ee20000000a00 */
[----:B-1----:R-:W-:-:S05]  /*0ad0*/  @P1 IMAD R60, R60, R61, RZ ;  /* 0x0000003d3c3c1224 */ /* 0x002fca00078e02ff */
[----:B------:R-:W-:Y:S01]  /*0ae0*/  @P1 SHF.R.S32.HI R61, RZ, 0x1f, R60 ;  /* 0x0000001fff3d1819 */ /* 0x000fe2000001143c */
[----:B--2---:R-:W-:-:S03]  /*0af0*/  @P0 IMAD R64, R4, R65, RZ ;  /* 0x0000004104400224 */ /* 0x004fc600078e02ff */
[----:B------:R-:W-:Y:S02]  /*0b00*/  @P1 LEA.HI R65, R61, R60, RZ, 0x3 ;  /* 0x0000003c3d411211 */ /* 0x000fe400078f18ff */
[----:B------:R-:W-:Y:S02]  /*0b10*/  CS2R R60, SRZ ;  /* 0x00000000003c7805 */ /* 0x000fe4000001ff00 */
[----:B------:R-:W-:Y:S01]  /*0b20*/  @P1 IMAD.MOV.U32 R61, RZ, RZ, RZ ;  /* 0x000000ffff3d1224 */ /* 0x000fe200078e00ff */
[----:B------:R-:W-:Y:S02]  /*0b30*/  @P0 SHF.R.S32.HI R67, RZ, 0x1f, R64 ;  /* 0x0000001fff430819 */ /* 0x000fe40000011440 */
[----:B------:R-:W-:Y:S02]  /*0b40*/  @P1 LEA.HI.SX32 R65, R65, R0, 0x1d ;  /* 0x0000000041411211 */ /* 0x000fe400078feaff */
[----:B------:R-:W-:Y:S02]  /*0b50*/  @P0 LEA.HI R67, R67, R64, RZ, 0x3 ;  /* 0x0000004043430211 */ /* 0x000fe400078f18ff */
[----:B------:R-:W-:-:S02]  /*0b60*/  @P1 MOV R60, R65 ;  /* 0x00000041003c1202 */ /* 0x000fc40000000f00 */
        /* <DEDUP_REMOVED lines=8> */
.L_x_1523:
[----:B------:R-:W-:Y:S05]  /*0bf0*/  BSYNC.RECONVERGENT B1 ;  /* 0x0000000000017941 */ /* 0x000fea0003800200 */
.L_x_1521:
[--C-:B-1---5:R-:W-:Y:S01]  /*0c00*/  IMAD.MOV.U32 R59, RZ, RZ, R77.reuse ;  /* 0x000000ffff3b7224 */ /* 0x122fe200078e004d */
[----:B------:R-:W-:Y:S01]  /*0c10*/  MOV R58, R76 ;  /* 0x0000004c003a7202 */ /* 0x000fe20000000f00 */
[----:B------:R-:W-:Y:S01]  /*0c20*/  UMOV UR4, 0xffffffff ;  /* 0xffffffff00047882 */ /* 0x000fe20000000000 */
[----:B------:R-:W-:Y:S02]  /*0c30*/  SHF.R.U64 R60, R76, 0x10, R77 ;  /* 0x000000104c3c7819 */ /* 0x000fe4000000124d */
[----:B------:R-:W-:Y:S02]  /*0c40*/  PRMT R67, R59, 0x7610, R67 ;  /* 0x000076103b437816 */ /* 0x000fe40000000043 */
[----:B------:R-:W-:Y:S02]  /*0c50*/  PRMT R74, R58, 0x7610, R74 ;  /* 0x000076103a4a7816 */ /* 0x000fe4000000004a */
[----:B------:R-:W-:Y:S02]  /*0c60*/  PRMT R59, R60, 0x7610, R59 ;  /* 0x000076103c3b7816 */ /* 0x000fe4000000003b */
[----:B------:R-:W-:-:S02]  /*0c70*/  SHF.R.U64 R70, R76, 0x8, R77 ;  /* 0x000000084c467819 */ /* 0x000fc4000000124d */
[--C-:B------:R-:W-:Y:S02]  /*0c80*/  SHF.R.U64 R58, R76, 0x18, R77.reuse ;  /* 0x000000184c3a7819 */ /* 0x100fe4000000124d */
[--C-:B------:R-:W-:Y:S02]  /*0c90*/  SHF.R.U32.HI R61, RZ, 0x8, R77.reuse ;  /* 0x00000008ff3d7819 */ /* 0x100fe4000001164d */
[----:B------:R-:W-:Y:S01]  /*0ca0*/  SHF.R.U32.HI R60, RZ, 0x10, R77 ;  /* 0x00000010ff3c7819 */ /* 0x000fe2000001164d */
[----:B------:R-:W-:Y:S06]  /*0cb0*/  BRA.DIV UR4, `(.L_x_1524) ;  /* 0x00000022045c7947 */ /* 0x000fec000b800000 */
[----:B------:R-:W1:Y:S04]  /*0cc0*/  SHFL.BFLY PT, R71, R69, 0x1, 0x1f ;  /* 0x0c201f0045477f89 */ /* 0x000e6800000e0000 */
[----:B------:R-:W2:Y:S01]  /*0cd0*/  SHFL.BFLY PT, R73, R64, 0x1, 0x1f ;  /* 0x0c201f0040497f89 */ /* 0x000ea200000e0000 */
[--C-:B-1----:R-:W-:Y:S01]  /*0ce0*/  FADD.FTZ R65, R71, R69.reuse ;  /* 0x0000004547417221 */ /* 0x102fe20000010000 */
[----:B------:R-:W-:Y:S01]  /*0cf0*/  PRMT R69, R14, 0x7632, R69 ;  /* 0x000076320e457816 */ /* 0x000fe20000000045 */
[----:B--2---:R-:W-:-:S03]  /*0d00*/  FADD.FTZ R73, R73, R64 ;  /* 0x0000004049497221 */ /* 0x004fc60000010000 */
        /* <DEDUP_REMOVED lines=11> */
[--C-:B-1----:R-:W-:Y:S01]  /*0dc0*/  FADD.FTZ R64, R64, R71.reuse ;  /* 0x0000004740407221 */ /* 0x102fe20000010000 */
[----:B------:R-:W-:Y:S01]  /*0dd0*/  PRMT R71, R12, 0x7632, R71 ;  /* 0x000076320c477816 */ /* 0x000fe20000000047 */
[----:B--2---:R-:W-:-:S03]  /*0de0*/  FADD.FTZ R65, R65, R73 ;  /* 0x0000004941417221 */ /* 0x004fc60000010000 */
[----:B------:R1:W2:Y:S04]  /*0df0*/  SHFL.BFLY PT, R73, R64, 0x10, 0x1f ;  /* 0x0e001f0040497f89 */ /* 0x0002a800000e0000 */
[----:B------:R1:W3:Y:S02]  /*0e00*/  SHFL.BFLY PT, R72, R65, 0x10, 0x1f ;  /* 0x0e001f0041487f89 */ /* 0x0002e400000e0000 */
.L_x_1556:
[----:B--2---:R-:W-:Y:S01]  /*0e10*/  FADD.FTZ R73, R64, R73 ;  /* 0x0000004940497221 */ /* 0x004fe20000010000 */
[----:B------:R-:W-:Y:S01]  /*0e20*/  @P1 IADD3 R55, PT, PT, R55, -0x1, RZ ;  /* 0xffffffff37371810 */ /* 0x000fe20007ffe0ff */
[----:B-1----:R-:W1:Y:S01]  /*0e30*/  @P1 LDC R64, c[0x0][0x388] ;  /* 0x0000e200ff401b82 */ /* 0x002e620000000800 */
[----:B------:R-:W-:Y:S01]  /*0e40*/  ISETP.NE.U32.AND P0, PT, R63, RZ, PT ;  /* 0x000000ff3f00720c */ /* 0x000fe20003f05070 */
[----:B---3--:R-:W-:Y:S01]  /*0e50*/  FADD.FTZ R65, R65, R72 ;  /* 0x0000004841417221 */ /* 0x008fe20000010000 */
[----:B------:R-:W-:Y:S01]  /*0e60*/  ISETP.NE.AND P3, PT, R2, RZ, PT ;  /* 0x000000ff0200720c */ /* 0x000fe20003f65270 */
[----:B------:R-:W-:Y:S01]  /*0e70*/  BSSY.RECONVERGENT B1, `(.L_x_1525) ;  /* 0x00001a8000017945 */ /* 0x000fe20003800200 */
[----:B------:R-:W-:Y:S01]  /*0e80*/  ISETP.NE.AND.EX P0, PT, R57, RZ, PT, P0 ;  /* 0x000000ff3900720c */ /* 0x000fe20003f05300 */
[----:B------:R-:W-:Y:S01]  /*0e90*/  FMUL.FTZ R65, R65, UR12 ;  /* 0x0000000c41417c20 */ /* 0x000fe20008410000 */
[----:B-1----:R-:W-:-:S05]  /*0ea0*/  @P1 IMAD R55, R55, R64, RZ ;  /* 0x0000004037371224 */ /* 0x002fca00078e02ff */
[----:B------:R-:W-:-:S04]  /*0eb0*/  @P1 SHF.R.S32.HI R64, RZ, 0x1f, R55 ;  /* 0x0000001fff401819 */ /* 0x000fc80000011437 */
[----:B------:R-:W-:Y:S01]  /*0ec0*/  @P1 LEA.HI R55, R64, R55, RZ, 0x3 ;  /* 0x0000003740371211 */ /* 0x000fe200078f18ff */
[----:B------:R-:W-:Y:S01]  /*0ed0*/  FMUL.FTZ R64, R73, UR12 ;  /* 0x0000000c49407c20 */ /* 0x000fe20008410000 */
[----:B------:R-:W-:Y:S02]  /*0ee0*/  CS2R R72, SRZ ;  /* 0x0000000000487805 */ /* 0x000fe4000001ff00 */
[----:B------:R-:W-:Y:S02]  /*0ef0*/  @P1 LEA.HI.SX32 R55, R55, R0, 0x1d ;  /* 0x0000000037371211 */ /* 0x000fe400078feaff */
[----:B------:R-:W-:Y:S02]  /*0f00*/  @P1 MOV R73, RZ ;  /* 0x000000ff00491202 */ /* 0x000fe40000000f00 */
[----:B------:R-:W-:Y:S01]  /*0f10*/  FSEL R64, R64, RZ, !P3 ;  /* 0x000000ff40407208 */ /* 0x000fe20005800000 */
[----:B------:R-:W-:Y:S01]  /*0f20*/  @P1 IMAD.MOV.U32 R72, RZ, RZ, R55 ;  /* 0x000000ffff481224 */ /* 0x000fe200078e0037 */
[----:B------:R-:W-:Y:S06]  /*0f30*/  @P0 BRA `(.L_x_1526) ;  /* 0x0000000c00500947 */ /* 0x000fec0003800000 */
        /* <DEDUP_REMOVED lines=18> */
.L_x_1529:
[----:B------:R-:W-:Y:S05]  /*1060*/  BSYNC.RECONVERGENT B2 ;  /* 0x0000000000027941 */ /* 0x000fea0003800200 */
.L_x_1528:
        /* <DEDUP_REMOVED lines=13> */
.L_x_1531:
[----:B------:R-:W-:Y:S05]  /*1140*/  BSYNC.RECONVERGENT B2 ;  /* 0x0000000000027941 */ /* 0x000fea0003800200 */
.L_x_1530:
        /* <DEDUP_REMOVED lines=13> */
.L_x_1533:
[----:B------:R-:W-:Y:S05]  /*1220*/  BSYNC.RECONVERGENT B2 ;  /* 0x0000000000027941 */ /* 0x000fea0003800200 */
.L_x_1532:
        /* <DEDUP_REMOVED lines=13> */
.L_x_1535:
[----:B------:R-:W-:Y:S05]  /*1300*/  BSYNC.RECONVERGENT B2 ;  /* 0x0000000000027941 */ /* 0x000fea0003800200 */
.L_x_1534:
        /* <DEDUP_REMOVED lines=13> */
.L_x_1537:
[----:B------:R-:W-:Y:S05]  /*13e0*/  BSYNC.RECONVERGENT B2 ;  /* 0x0000000000027941 */ /* 0x000fea0003800200 */
.L_x_1536:
        /* <DEDUP_REMOVED lines=13> */
.L_x_1539:
[----:B------:R-:W-:Y:S05]  /*14c0*/  BSYNC.RECONVERGENT B2 ;  /* 0x0000000000027941 */ /* 0x000fea0003800200 */
.L_x_1538:
        /* <DEDUP_REMOVED lines=13> */
.L_x_1541:
[----:B------:R-:W-:Y:S05]  /*15a0*/  BSYNC.RECONVERGENT B2 ;  /* 0x0000000000027941 */ /* 0x000fea0003800200 */
.L_x_1540:
        /* <DEDUP_REMOVED lines=14> */
.L_x_1527:
[----:B------:R-:W1:Y:S01]  /*1690*/  @P1 LDC.64 R44, c[0x0][0x408] ;  /* 0x00010200ff2c1b82 */ /* 0x000e620000000a00 */
[----:B------:R-:W-:Y:S01]  /*16a0*/  @P1 LOP3.LUT P3, RZ, R59, 0xff, RZ, 0xc0, !PT ;  /* 0x000000ff3bff1812 */ /* 0x000fe2000786c0ff */
[-CC-:B------:R-:W-:Y:S01]  /*16b0*/  FFMA.FTZ R59, R3, R65.reuse, R64.reuse ;  /* 0x00000041033b7223 */ /* 0x180fe20000010040 */
[----:B------:R-:W-:Y:S01]  /*16c0*/  ISETP.GT.AND P0, PT, R56, RZ, PT ;  /* 0x000000ff3800720c */ /* 0x000fe20003f04270 */
[-CC-:B------:R-:W-:Y:S01]  /*16d0*/  FFMA.FTZ R69, R5, R65.reuse, R64.reuse ;  /* 0x0000004105457223 */ /* 0x180fe20000010040 */
[----:B------:R-:W-:Y:S01]  /*16e0*/  @P1 LOP3.LUT P4, RZ, R58, 0xff, RZ, 0xc0, !PT ;  /* 0x000000ff3aff1812 */ /* 0x000fe2000788c0ff */
[----:B------:R-:W-:Y:S01]  /*16f0*/  FFMA.FTZ R58, R48, R65, R64 ;  /* 0x00000041303a7223 */ /* 0x000fe20000010040 */
[----:B------:R-:W-:Y:S01]  /*1700*/  FADD.FTZ R59, R6, -R59 ;  /* 0x8000003b063b7221 */ /* 0x000fe20000010000 */
[----:B------:R-:W2:Y:S01]  /*1710*/  @P1 LDC.64 R46, c[0x0][0x408] ;  /* 0x00010200ff2e1b82 */ /* 0x000ea20000000a00 */
[----:B------:R-:W-:Y:S01]  /*1720*/  @P1 LOP3.LUT P5, RZ, R67, 0xff, RZ, 0xc0, !PT ;  /* 0x000000ff43ff1812 */ /* 0x000fe200078ac0ff */
[----:B------:R-:W-:Y:S01]  /*1730*/  FADD.FTZ R67, R11, -R58 ;  /* 0x8000003a0b437221 */ /* 0x000fe20000010000 */
[----:B------:R-:W-:Y:S01]  /*1740*/  FMUL.FTZ R59, R66, R59 ;  /* 0x0000003b423b7220 */ /* 0x000fe20000410000 */
[----:B------:R-:W-:Y:S01]  /*1750*/  FADD.FTZ R69, R8, -R69 ;  /* 0x8000004508457221 */ /* 0x000fe20000010000 */
[----:B------:R-:W-:Y:S01]  /*1760*/  @P1 LOP3.LUT P2, RZ, R70, 0xff, RZ, 0xc0, !PT ;  /* 0x000000ff46ff1812 */ /* 0x000fe2000784c0ff */
[C---:B------:R-:W-:Y:S01]  /*1770*/  FMUL.FTZ R67, R66.reuse, R67 ;  /* 0x0000004342437220 */ /* 0x040fe20000410000 */
[--C-:B------:R-:W-:Y:S01]  /*1780*/  FFMA.FTZ R71, R7, R65, R64.reuse ;  /* 0x0000004107477223 */ /* 0x100fe20000010040 */
[----:B------:R-:W3:Y:S01]  /*1790*/  @P1 LDC.64 R56, c[0x0][0x408] ;  /* 0x00010200ff381b82 */ /* 0x000ee20000000a00 */
[----:B------:R-:W-:Y:S01]  /*17a0*/  FSEL R59, R59, RZ, P0 ;  /* 0x000000ff3b3b7208 */ /* 0x000fe20000000000 */
[----:B------:R-:W-:Y:S01]  /*17b0*/  FMUL.FTZ R58, R66, R69 ;  /* 0x00000045423a7220 */ /* 0x000fe20000410000 */
[----:B------:R-:W-:Y:S01]  /*17c0*/  FSEL R68, R67, RZ, P0 ;  /* 0x000000ff43447208 */ /* 0x000fe20000000000 */
[----:B------:R-:W-:Y:S01]  /*17d0*/  FADD.FTZ R71, R10, -R71 ;  /* 0x800000470a477221 */ /* 0x000fe20000010000 */
[----:B------:R-:W-:Y:S01]  /*17e0*/  @P1 LOP3.LUT P6, RZ, R74, 0xff, RZ, 0xc0, !PT ;  /* 0x000000ff4aff1812 */ /* 0x000fe200078cc0ff */
[----:B------:R-:W-:Y:S01]  /*17f0*/  FFMA.FTZ R75, R9, R65, R64 ;  /* 0x00000041094b7223 */ /* 0x000fe20000010040 */
[----:B------:R-:W-:Y:S01]  /*1800*/  FSEL R58, R58, RZ, P0 ;  /* 0x000000ff3a3a7208 */ /* 0x000fe20000000000 */
[----:B-1----:R-:W-:-:S02]  /*1810*/  @P1 FMUL.FTZ R45, R59, R45 ;  /* 0x0000002d3b2d1220 */ /* 0x002fc40000410000 */
[----:B------:R-:W-:Y:S02]  /*1820*/  FADD.FTZ R75, R54, -R75 ;  /* 0x8000004b364b7221 */ /* 0x000fe40000010000 */
[----:B------:R-:W-:Y:S02]  /*1830*/  @P1 FMUL.FTZ R69, R45, R44 ;  /* 0x0000002c2d451220 */ /* 0x000fe40000410000 */
[----:B------:R-:W1:Y:S01]  /*1840*/  @P1 LDC.64 R44, c[0x0][0x408] ;  /* 0x00010200ff2c1b82 */ /* 0x000e620000000a00 */
[----:B--2---:R-:W-:Y:S02]  /*1850*/  @P1 FMUL.FTZ R47, R68, R47 ;  /* 0x0000002f442f1220 */ /* 0x004fe40000410000 */
[----:B------:R-:W-:Y:S02]  /*1860*/  @P1 FSEL R69, R69, RZ, P6 ;  /* 0x000000ff45451208 */ /* 0x000fe40003000000 */
[----:B------:R-:W-:Y:S01]  /*1870*/  @P1 LOP3.LUT P6, RZ, R61, 0xff, RZ, 0xc0, !PT ;  /* 0x000000ff3dff1812 */ /* 0x000fe200078cc0ff */
[----:B------:R-:W-:Y:S01]  /*1880*/  @P1 FMUL.FTZ R70, R47, R46 ;  /* 0x0000002e2f461220 */ /* 0x000fe20000410000 */
[----:B------:R-:W-:Y:S01]  /*1890*/  @P1 F2FP.BF16.F32.PACK_AB R69, RZ, R69 ;  /* 0x00000045ff45123e */ /* 0x000fe200000010ff */
[----:B------:R-:W2:Y:S01]  /*18a0*/  @P1 LDC.64 R46, c[0x0][0x408] ;  /* 0x00010200ff2e1b82 */ /* 0x000ea20000000a00 */
[----:B---3--:R-:W-:-:S02]  /*18b0*/  @P1 FMUL.FTZ R57, R58, R57 ;  /* 0x000000393a391220 */ /* 0x008fc40000410000 */
[----:B------:R-:W-:Y:S02]  /*18c0*/  @P1 FSEL R70, R70, RZ, P2 ;  /* 0x000000ff46461208 */ /* 0x000fe40001000000 */
[----:B------:R-:W-:Y:S01]  /*18d0*/  @P1 LOP3.LUT P2, RZ, R60, 0xff, RZ, 0xc0, !PT ;  /* 0x000000ff3cff1812 */ /* 0x000fe2000784c0ff */
[----:B------:R-:W-:Y:S01]  /*18e0*/  @P1 FMUL.FTZ R67, R57, R56 ;  /* 0x0000003839431220 */ /* 0x000fe20000410000 */
[----:B------:R-:W-:Y:S01]  /*18f0*/  FFMA.FTZ R56, R50, R65, R64 ;  /* 0x0000004132387223 */ /* 0x000fe20000010040 */
[C---:B------:R-:W-:Y:S01]  /*1900*/  FMUL.FTZ R60, R66.reuse, R75 ;  /* 0x0000004b423c7220 */ /* 0x040fe20000410000 */
[----:B------:R-:W-:Y:S02]  /*1910*/  @P1 F2FP.BF16.F32.PACK_AB R70, RZ, R70 ;  /* 0x00000046ff46123e */ /* 0x000fe400000010ff */
[----:B------:R-:W-:Y:S01]  /*1920*/  FADD.FTZ R57, R49, -R56 ;  /* 0x8000003831397221 */ /* 0x000fe20000010000 */
[----:B------:R-:W-:Y:S01]  /*1930*/  FMUL.FTZ R56, R66, R71 ;  /* 0x0000004742387220 */ /* 0x000fe20000410000 */
[----:B------:R-:W-:-:S02]  /*1940*/  FSEL R60, R60, RZ, P0 ;  /* 0x000000ff3c3c7208 */ /* 0x000fc40000000000 */
[----:B------:R-:W-:Y:S01]  /*1950*/  FMUL.FTZ R57, R66, R57 ;  /* 0x0000003942397220 */ /* 0x000fe20000410000 */
[----:B------:R-:W-:Y:S02]  /*1960*/  @P1 FSEL R67, R67, RZ, P3 ;  /* 0x000000ff43431208 */ /* 0x000fe40001800000 */
[----:B------:R-:W-:Y:S02]  /*1970*/  FSEL R56, R56, RZ, P0 ;  /* 0x000000ff38387208 */ /* 0x000fe40000000000 */
[----:B------:R-:W-:Y:S02]  /*1980*/  FSEL R57, R57, RZ, P0 ;  /* 0x000000ff39397208 */ /* 0x000fe40000000000 */
[----:B------:R-:W-:Y:S01]  /*1990*/  @P1 PRMT R40, R69, 0x7610, R40 ;  /* 0x0000761045281816 */ /* 0x000fe20000000028 */
[----:B--2---:R-:W-:Y:S02]  /*19a0*/  @P1 FMUL.FTZ R61, R56, R47 ;  /* 0x0000002f383d1220 */ /* 0x004fe40000410000 */
[----:B-1----:R-:W-:Y:S01]  /*19b0*/  @P1 FMUL.FTZ R45, R57, R45 ;  /* 0x0000002d392d1220 */ /* 0x002fe20000410000 */
[----:B------:R-:W-:Y:S01]  /*19c0*/  @P1 PRMT R40, R40, 0x5410, R70 ;  /* 0x0000541028281816 */ /* 0x000fe20000000046 */
[----:B------:R-:W-:-:S02]  /*19d0*/  @P1 FMUL.FTZ R61, R61, R46 ;  /* 0x0000002e3d3d1220 */ /* 0x000fc40000410000 */
[----:B------:R-:W-:Y:S01]  /*19e0*/  @P1 FMUL.FTZ R47, R45, R44 ;  /* 0x0000002c2d2f1220 */ /* 0x000fe20000410000 */
[-CC-:B------:R-:W-:Y:S01]  /*19f0*/  FFMA.FTZ R46, R52, R65.reuse, R64.reuse ;  /* 0x00000041342e7223 */ /* 0x180fe20000010040 */
[----:B------:R-:W1:Y:S01]  /*1a00*/  @P1 LDC.64 R44, c[0x0][0x408] ;  /* 0x00010200ff2c1b82 */ /* 0x000e620000000a00 */
[----:B------:R-:W-:Y:S02]  /*1a10*/  FFMA.FTZ R64, R62, R65, R64 ;  /* 0x000000413e407223 */ /* 0x000fe40000010040 */
[----:B------:R-:W-:Y:S02]  /*1a20*/  FADD.FTZ R71, R51, -R46 ;  /* 0x8000002e33477221 */ /* 0x000fe40000010000 */
[----:B------:R-:W-:Y:S01]  /*1a30*/  FADD.FTZ R65, R53, -R64 ;  /* 0x8000004035417221 */ /* 0x000fe20000010000 */
[----:B------:R-:W-:Y:S01]  /*1a40*/  @P1 FSEL R64, R47, RZ, P4 ;  /* 0x000000ff2f401208 */ /* 0x000fe20002000000 */
[C---:B------:R-:W-:Y:S01]  /*1a50*/  FMUL.FTZ R46, R66.reuse, R71 ;  /* 0x00000047422e7220 */ /* 0x040fe20000410000 */
[----:B------:R-:W-:Y:S01]  /*1a60*/  @P1 F2FP.BF16.F32.PACK_AB R47, RZ, R67 ;  /* 0x00000043ff2f123e */ /* 0x000fe200000010ff */
[----:B------:R-:W-:Y:S01]  /*1a70*/  FMUL.FTZ R66, R66, R65 ;  /* 0x0000004142427220 */ /* 0x000fe20000410000 */
[----:B------:R-:W-:-:S02]  /*1a80*/  @P1 FSEL R65, R61, RZ, P5 ;  /* 0x000000ff3d411208 */ /* 0x000fc40002800000 */
[----:B------:R-:W-:Y:S02]  /*1a90*/  FSEL R46, R46, RZ, P0 ;  /* 0x000000ff2e2e7208 */ /* 0x000fe40000000000 */
[----:B------:R-:W-:Y:S02]  /*1aa0*/  @P1 F2FP.BF16.F32.PACK_AB R65, RZ, R65 ;  /* 0x00000041ff41123e */ /* 0x000fe400000010ff */
[----:B------:R-:W-:Y:S02]  /*1ab0*/  @P1 F2FP.BF16.F32.PACK_AB R64, RZ, R64 ;  /* 0x00000040ff40123e */ /* 0x000fe400000010ff */
[----:B------:R-:W-:Y:S02]  /*1ac0*/  @P1 PRMT R41, R47, 0x7610, R41 ;  /* 0x000076102f291816 */ /* 0x000fe40000000029 */
[----:B------:R-:W-:Y:S02]  /*1ad0*/  @P1 PRMT R42, R65, 0x7610, R42 ;  /* 0x00007610412a1816 */ /* 0x000fe4000000002a */
[----:B------:R-:W-:Y:S01]  /*1ae0*/  @P1 PRMT R41, R41, 0x5410, R64 ;  /* 0x0000541029291816 */ /* 0x000fe20000000040 */
[C---:B-1----:R-:W-:Y:S01]  /*1af0*/  @P1 FMUL.FTZ R45, R46.reuse, R45 ;  /* 0x0000002d2e2d1220 */ /* 0x042fe20000410000 */
[----:B------:R-:W-:-:S03]  /*1b00*/  F2FP.BF16.F32.PACK_AB R46, R46, R56 ;  /* 0x000000382e2e723e */ /* 0x000fc600000010ff */
[----:B------:R-:W-:Y:S02]  /*1b10*/  @P1 FMUL.FTZ R71, R45, R44 ;  /* 0x0000002c2d471220 */ /* 0x000fe40000410000 */
[----:B------:R-:W1:Y:S03]  /*1b20*/  @P1 LDC.64 R44, c[0x0][0x408] ;  /* 0x00010200ff2c1b82 */ /* 0x000e660000000a00 */
[----:B------:R-:W-:-:S04]  /*1b30*/  @P1 FSEL R61, R71, RZ, P6 ;  /* 0x000000ff473d1208 */ /* 0x000fc80003000000 */
[----:B------:R-:W-:-:S04]  /*1b40*/  @P1 F2FP.BF16.F32.PACK_AB R61, RZ, R61 ;  /* 0x0000003dff3d123e */ /* 0x000fc800000010ff */
[----:B------:R-:W-:Y:S01]  /*1b50*/  @P1 PRMT R42, R42, 0x5410, R61 ;  /* 0x000054102a2a1816 */ /* 0x000fe2000000003d */
[----:B-1----:R-:W-:-:S04]  /*1b60*/  @P1 FMUL.FTZ R45, R60, R45 ;  /* 0x0000002d3c2d1220 */ /* 0x002fc80000410000 */
[----:B------:R-:W-:-:S05]  /*1b70*/  @P1 FMUL.FTZ R44, R45, R44 ;  /* 0x0000002c2d2c1220 */ /* 0x000fca0000410000 */
[----:B------:R-:W-:Y:S02]  /*1b80*/  @P1 FSEL R45, R44, RZ, P2 ;  /* 0x000000ff2c2d1208 */ /* 0x000fe40001000000 */
[----:B------:R-:W-:Y:S02]  /*1b90*/  F2FP.BF16.F32.PACK_AB R44, R68, R59 ;  /* 0x0000003b442c723e */ /* 0x000fe400000010ff */
[----:B------:R-:W-:Y:S02]  /*1ba0*/  @P1 F2FP.BF16.F32.PACK_AB R59, RZ, R45 ;  /* 0x0000002dff3b123e */ /* 0x000fe400000010ff */
[----:B------:R-:W-:Y:S02]  /*1bb0*/  F2FP.BF16.F32.PACK_AB R45, R57, R58 ;  /* 0x0000003a392d723e */ /* 0x000fe400000010ff */
[----:B------:R-:W-:Y:S02]  /*1bc0*/  FSEL R57, R66, RZ, P0 ;  /* 0x000000ff42397208 */ /* 0x000fe40000000000 */
[----:B------:R-:W-:-:S02]  /*1bd0*/  @P1 PRMT R43, R59, 0x7610, R43 ;  /* 0x000076103b2b1816 */ /* 0x000fc4000000002b */
[----:B------:R-:W-:Y:S01]  /*1be0*/  F2FP.BF16.F32.PACK_AB R47, R57, R60 ;  /* 0x0000003c392f723e */ /* 0x000fe200000010ff */
        /* <DEDUP_REMOVED lines=9> */
.L_x_1526:
[----:B------:R-:W-:Y:S01]  /*1c80*/  IMAD.U32 R63, RZ, RZ, UR22 ;  /* 0x00000016ff3f7e24 */ /* 0x000fe2000f8e00ff */
[----:B------:R-:W-:-:S04]  /*1c90*/  MOV R55, UR23 ;  /* 0x0000001700377c02 */ /* 0x000fc80008000f00 */
[----:B------:R-:W-:-:S04]  /*1ca0*/  ISETP.NE.U32.AND P0, PT, R63, RZ, PT ;  /* 0x000000ff3f00720c */ /* 0x000fc80003f05070 */
[----:B------:R-:W-:-:S13]  /*1cb0*/  ISETP.NE.AND.EX P0, PT, R55, RZ, PT, P0 ;  /* 0x000000ff3700720c */ /* 0x000fda0003f05300 */
[----:B------:R-:W-:Y:S05]  /*1cc0*/  @P0 BRA `(.L_x_1543) ;  /* 0x0000000400800947 */ /* 0x000fea0003800000 */
[----:B------:R-:W-:Y:S01]  /*1cd0*/  ISETP.GT.AND P0, PT, R56, RZ, PT ;  /* 0x000000ff3800720c */ /* 0x000fe20003f04270 */
[----:B------:R-:W-:Y:S01]  /*1ce0*/  IMAD.U32 R69, R12, 0x10000, RZ ;  /* 0x000100000c457824 */ /* 0x000fe200078e00ff */
[----:B------:R-:W-:Y:S02]  /*1cf0*/  @P1 LOP3.LUT P5, RZ, R70, 0xff, RZ, 0xc0, !PT ;  /* 0x000000ff46ff1812 */ /* 0x000fe400078ac0ff */
[----:B------:R-:W-:Y:S02]  /*1d00*/  @P1 LOP3.LUT P4, RZ, R74, 0xff, RZ, 0xc0, !PT ;  /* 0x000000ff4aff1812 */ /* 0x000fe4000788c0ff */
[----:B------:R-:W-:Y:S02]  /*1d10*/  @P1 LOP3.LUT P3, RZ, R58, 0xff, RZ, 0xc0, !PT ;  /* 0x000000ff3aff1812 */ /* 0x000fe4000786c0ff */
[----:B------:R-:W-:Y:S02]  /*1d20*/  @P1 LOP3.LUT P2, RZ, R59, 0xff, RZ, 0xc0, !PT ;  /* 0x000000ff3bff1812 */ /* 0x000fe4000784c0ff */
[----:B------:R-:W-:-:S03]  /*1d30*/  @P1 LOP3.LUT P6, RZ, R60, 0xff, RZ, 0xc0, !PT ;  /* 0x000000ff3cff1812 */ /* 0x000fc600078cc0ff */
[-CC-:B------:R-:W-:Y:S01]  /*1d40*/  @P0 FFMA.FTZ R57, R3, R65.reuse, R64.reuse ;  /* 0x0000004103390223 */ /* 0x180fe20000010040 */
[----:B------:R-:W-:Y:S01]  /*1d50*/  @P0 FFMA.FTZ R74, R48, R65, R64 ;  /* 0x00000041304a0223 */ /* 0x000fe20000010040 */
[----:B------:R-:W-:Y:S02]  /*1d60*/  @P0 SHF.L.U32 R71, R71, 0x10, RZ ;  /* 0x0000001047470819 */ /* 0x000fe400000006ff */
[----:B------:R-:W-:Y:S01]  /*1d70*/  @P0 FADD.FTZ R57, R6, -R57 ;  /* 0x8000003906390221 */ /* 0x000fe20000010000 */
[----:B------:R-:W-:-:S03]  /*1d80*/  @P0 FADD.FTZ R74, R11, -R74 ;  /* 0x8000004a0b4a0221 */ /* 0x000fc60000010000 */
[----:B------:R-:W-:Y:S02]  /*1d90*/  @P0 FFMA.FTZ R69, R66, R57, R69 ;  /* 0x0000003942450223 */ /* 0x000fe40000010045 */
[----:B------:R-:W1:Y:S02]  /*1da0*/  @P1 LDC.64 R56, c[0x0][0x408] ;  /* 0x00010200ff381b82 */ /* 0x000e640000000a00 */
[----:B-1----:R-:W-:Y:S01]  /*1db0*/  @P1 FMUL.FTZ R57, R69, R57 ;  /* 0x0000003945391220 */ /* 0x002fe20000410000 */
[----:B------:R-:W-:-:S03]  /*1dc0*/  SHF.L.U32 R69, R13, 0x10, RZ ;  /* 0x000000100d457819 */ /* 0x000fc600000006ff */
[----:B------:R-:W-:Y:S01]  /*1dd0*/  @P1 FMUL.FTZ R68, R57, R56 ;  /* 0x0000003839441220 */ /* 0x000fe20000410000 */
[----:B------:R-:W-:-:S04]  /*1de0*/  @!P0 PRMT R56, R12, 0x7632, R56 ;  /* 0x000076320c388816 */ /* 0x000fc80000000038 */
[----:B------:R-:W-:Y:S01]  /*1df0*/  @P1 FSEL R68, R68, RZ, P4 ;  /* 0x000000ff44441208 */ /* 0x000fe20002000000 */
[----:B------:R-:W-:Y:S02]  /*1e00*/  @!P0 IMAD.U32 R70, R56, 0x10000, RZ ;  /* 0x0001000038468824 */ /* 0x000fe400078e00ff */
[--C-:B------:R-:W-:Y:S01]  /*1e10*/  @P0 FFMA.FTZ R70, R66, R74, R71.reuse ;  /* 0x0000004a42460223 */ /* 0x100fe20000010047 */
[----:B------:R-:W1:Y:S01]  /*1e20*/  @P1 LDC.64 R56, c[0x0][0x408] ;  /* 0x00010200ff381b82 */ /* 0x000e620000000a00 */
[----:B------:R-:W-:Y:S02]  /*1e30*/  @P1 LOP3.LUT P4, RZ, R67, 0xff, RZ, 0xc0, !PT ;  /* 0x000000ff43ff1812 */ /* 0x000fe4000788c0ff */
[----:B------:R-:W-:Y:S02]  /*1e40*/  @P1 F2FP.BF16.F32.PACK_AB R68, RZ, R68 ;  /* 0x00000044ff44123e */ /* 0x000fe400000010ff */
[----:B------:R-:W-:Y:S02]  /*1e50*/  PRMT R71, R13, 0x7632, R71 ;  /* 0x000076320d477816 */ /* 0x000fe40000000047 */
[----:B------:R-:W-:Y:S01]  /*1e60*/  @P1 PRMT R40, R68, 0x7610, R40 ;  /* 0x0000761044281816 */ /* 0x000fe20000000028 */
[----:B------:R-:W-:-:S02]  /*1e70*/  @P0 FFMA.FTZ R68, R52, R65, R64 ;  /* 0x0000004134440223 */ /* 0x000fc40000010040 */
[----:B------:R-:W-:Y:S02]  /*1e80*/  IMAD.U32 R71, R71, 0x10000, RZ ;  /* 0x0001000047477824 */ /* 0x000fe400078e00ff */
[----:B------:R-:W-:Y:S01]  /*1e90*/  @P0 FADD.FTZ R68, R51, -R68 ;  /* 0x8000004433440221 */ /* 0x000fe20000010000 */
[----:B-1----:R-:W-:Y:S01]  /*1ea0*/  @P1 FMUL.FTZ R57, R70, R57 ;  /* 0x0000003946391220 */ /* 0x002fe20000410000 */
[----:B------:R-:W-:-:S03]  /*1eb0*/  @P0 FFMA.FTZ R70, R50, R65, R64 ;  /* 0x0000004132460223 */ /* 0x000fc60000010040 */
[----:B------:R-:W-:Y:S01]  /*1ec0*/  @P1 FMUL.FTZ R56, R57, R56 ;  /* 0x0000003839381220 */ /* 0x000fe20000410000 */
[----:B------:R-:W-:Y:S01]  /*1ed0*/  @P0 FFMA.FTZ R57, R5, R65, R64 ;  /* 0x0000004105390223 */ /* 0x000fe20000010040 */
[----:B------:R-:W-:-:S03]  /*1ee0*/  @P0 FADD.FTZ R70, R49, -R70 ;  /* 0x8000004631460221 */ /* 0x000fc60000010000 */
[----:B------:R-:W-:Y:S01]  /*1ef0*/  @P0 FADD.FTZ R57, R8, -R57 ;  /* 0x8000003908390221 */ /* 0x000fe20000010000 */
[----:B------:R-:W-:Y:S01]  /*1f00*/  @P1 FSEL R56, R56, RZ, P5 ;  /* 0x000000ff38381208 */ /* 0x000fe20002800000 */
[C---:B------:R-:W-:Y:S01]  /*1f10*/  @P0 FFMA.FTZ R71, R66.reuse, R70, R71 ;  /* 0x0000004642470223 */ /* 0x040fe20000010047 */
[----:B------:R-:W-:Y:S01]  /*1f20*/  @P1 LOP3.LUT P5, RZ, R61, 0xff, RZ, 0xc0, !PT ;  /* 0x000000ff3dff1812 */ /* 0x000fe200078ac0ff */
[----:B------:R-:W-:Y:S01]  /*1f30*/  @P0 FFMA.FTZ R69, R66, R57, R69 ;  /* 0x0000003942450223 */ /* 0x000fe20000010045 */
[----:B------:R-:W-:Y:S01]  /*1f40*/  @P1 F2FP.BF16.F32.PACK_AB R58, RZ, R56 ;  /* 0x00000038ff3a123e */ /* 0x000fe200000010ff */
[----:B------:R-:W-:Y:S01]  /*1f50*/  @P0 FFMA.FTZ R61, R7, R65, R64 ;  /* 0x00000041073d0223 */ /* 0x000fe20000010040 */
[----:B------:R-:W1:Y:S02]  /*1f60*/  @P1 LDC.64 R56, c[0x0][0x408] ;  /* 0x00010200ff381b82 */ /* 0x000e640000000a00 */
[----:B------:R-:W-:Y:S01]  /*1f70*/  @P1 PRMT R40, R40, 0x5410, R58 ;  /* 0x0000541028281816 */ /* 0x000fe2000000003a */
[----:B------:R-:W-:Y:S01]  /*1f80*/  @P0 FADD.FTZ R67, R10, -R61 ;  /* 0x8000003d0a430221 */ /* 0x000fe20000010000 */
[----:B------:R-:W-:-:S04]  /*1f90*/  SHF.L.U32 R61, R14, 0x10, RZ ;  /* 0x000000100e3d7819 */ /* 0x000fc800000006ff */
[----:B------:R-:W2:Y:S01]  /*1fa0*/  @P1 LDC.64 R58, c[0x0][0x408] ;  /* 0x00010200ff3a1b82 */ /* 0x000ea20000000a00 */
[----:B------:R-:W-:Y:S01]  /*1fb0*/  @P0 FFMA.FTZ R61, R66, R67, R61 ;  /* 0x00000043423d0223 */ /* 0x000fe2000001003d */
[----:B-1----:R-:W-:Y:S01]  /*1fc0*/  @P1 FMUL.FTZ R57, R69, R57 ;  /* 0x0000003945391220 */ /* 0x002fe20000410000 */
[----:B------:R-:W-:-:S03]  /*1fd0*/  PRMT R69, R14, 0x7632, R69 ;  /* 0x000076320e457816 */ /* 0x000fc60000000045 */
[----:B------:R-:W-:Y:S02]  /*1fe0*/  @P1 FMUL.FTZ R67, R57, R56 ;  /* 0x0000003839431220 */ /* 0x000fe40000410000 */
[----:B------:R-:W1:Y:S01]  /*1ff0*/  @P1 LDC.64 R56, c[0x0][0x408] ;  /* 0x00010200ff381b82 */ /* 0x000e620000000a00 */
[----:B------:R-:W-:Y:S02]  /*2000*/  IMAD.U32 R69, R69, 0x10000, RZ ;  /* 0x0001000045457824 */ /* 0x000fe400078e00ff */
[----:B--2---:R-:W-:Y:S01]  /*2010*/  @P1 FMUL.FTZ R59, R71, R59 ;  /* 0x0000003b473b1220 */ /* 0x004fe20000410000 */
[----:B------:R-:W-:Y:S01]  /*2020*/  SHF.L.U32 R71, R15, 0x10, RZ ;  /* 0x000000100f477819 */ /* 0x000fe200000006ff */
[----:B------:R-:W-:Y:S02]  /*2030*/  @P0 FFMA.FTZ R69, R66, R68, R69 ;  /* 0x0000004442450223 */ /* 0x000fe40000010045 */
[----:B------:R-:W-:Y:S01]  /*2040*/  @P1 FMUL.FTZ R68, R59, R58 ;  /* 0x0000003a3b441220 */ /* 0x000fe20000410000 */
[----:B------:R-:W-:Y:S01]  /*2050*/  @P1 FSEL R67, R67, RZ, P2 ;  /* 0x000000ff43431208 */ /* 0x000fe20001000000 */
[----:B------:R-:W2:Y:S03]  /*2060*/  @P1 LDC.64 R58, c[0x0][0x408] ;  /* 0x00010200ff3a1b82 */ /* 0x000ea60000000a00 */
[----:B------:R-:W-:-:S02]  /*2070*/  @P1 FSEL R68, R68, RZ, P3 ;  /* 0x000000ff44441208 */ /* 0x000fc40001800000 */
[----:B------:R-:W-:Y:S02]  /*2080*/  @P1 F2FP.BF16.F32.PACK_AB R67, RZ, R67 ;  /* 0x00000043ff43123e */ /* 0x000fe400000010ff */
[----:B------:R-:W-:Y:S02]  /*2090*/  @P1 F2FP.BF16.F32.PACK_AB R68, RZ, R68 ;  /* 0x00000044ff44123e */ /* 0x000fe400000010ff */
[----:B------:R-:W-:-:S04]  /*20a0*/  @P1 PRMT R41, R67, 0x7610, R41 ;  /* 0x0000761043291816 */ /* 0x000fc80000000029 */
[----:B------:R-:W-:Y:S01]  /*20b0*/  @P1 PRMT R41, R41, 0x5410, R68 ;  /* 0x0000541029291816 */ /* 0x000fe20000000044 */
[----:B-1----:R-:W-:Y:S01]  /*20c0*/  @P1 FMUL.FTZ R57, R61, R57 ;  /* 0x000000393d391220 */ /* 0x002fe20000410000 */
[----:B------:R-:W-:-:S03]  /*20d0*/  @P0 FFMA.FTZ R61, R9, R65, R64 ;  /* 0x00000041093d0223 */ /* 0x000fc60000010040 */
[----:B------:R-:W-:Y:S01]  /*20e0*/  @P1 FMUL.FTZ R56, R57, R56 ;  /* 0x0000003839381220 */ /* 0x000fe20000410000 */
[----:B------:R-:W-:Y:S01]  /*20f0*/  @P0 FADD.FTZ R61, R54, -R61 ;  /* 0x8000003d363d0221 */ /* 0x000fe20000010000 */
[----:B--2---:R-:W-:-:S03]  /*2100*/  @P1 FMUL.FTZ R59, R69, R59 ;  /* 0x0000003b453b1220 */ /* 0x004fc60000410000 */
[----:B------:R-:W-:Y:S01]  /*2110*/  @P0 FFMA.FTZ R71, R66, R61, R71 ;  /* 0x0000003d42470223 */ /* 0x000fe20000010047 */
[----:B------:R-:W-:Y:S01]  /*2120*/  @P1 FSEL R56, R56, RZ, P4 ;  /* 0x000000ff38381208 */ /* 0x000fe20002000000 */
[----:B------:R-:W1:Y:S01]  /*2130*/  @P1 LDC.64 R60, c[0x0][0x408] ;  /* 0x00010200ff3c1b82 */ /* 0x000e620000000a00 */
[----:B------:R-:W-:Y:S02]  /*2140*/  @P1 FMUL.FTZ R58, R59, R58 ;  /* 0x0000003a3b3a1220 */ /* 0x000fe40000410000 */
[----:B------:R-:W-:-:S03]  /*2150*/  @P1 F2FP.BF16.F32.PACK_AB R56, RZ, R56 ;  /* 0x00000038ff38123e */ /* 0x000fc600000010ff */
[----:B------:R-:W-:Y:S02]  /*2160*/  @P1 FSEL R58, R58, RZ, P5 ;  /* 0x000000ff3a3a1208 */ /* 0x000fe40002800000 */
[----:B------:R-:W-:Y:S02]  /*2170*/  @P1 PRMT R42, R56, 0x7610, R42 ;  /* 0x00007610382a1816 */ /* 0x000fe4000000002a */
[----:B------:R-:W-:-:S04]  /*2180*/  @P1 F2FP.BF16.F32.PACK_AB R58, RZ, R58 ;  /* 0x0000003aff3a123e */ /* 0x000fc800000010ff */
[----:B------:R-:W-:Y:S01]  /*2190*/  @P1 PRMT R42, R42, 0x5410, R58 ;  /* 0x000054102a2a1816 */ /* 0x000fe2000000003a */
[----:B-1----:R-:W-:-:S04]  /*21a0*/  @P1 FMUL.FTZ R61, R71, R61 ;  /* 0x0000003d473d1220 */ /* 0x002fc80000410000 */
        /* <DEDUP_REMOVED lines=18> */
.L_x_1543:
[----:B------:R-:W-:Y:S01]  /*22d0*/  ISETP.GT.AND P3, PT, R56, RZ, PT ;  /* 0x000000ff3800720c */ /* 0x000fe20003f64270 */
[----:B------:R-:W-:Y:S01]  /*22e0*/  @P2 FFMA.FTZ R45, R3, R65, R64 ;  /* 0x00000041032d2223 */ /* 0x000fe20000010040 */
[----:B------:R-:W-:Y:S01]  /*22f0*/  @P1 LOP3.LUT P0, RZ, R59, 0xff, RZ, 0xc0, !PT ;  /* 0x000000ff3bff1812 */ /* 0x000fe2000780c0ff */
[----:B------:R-:W-:Y:S01]  /*2300*/  IMAD.U32 R59, R12, 0x10000, RZ ;  /* 0x000100000c3b7824 */ /* 0x000fe200078e00ff */
[----:B------:R-:W-:Y:S01]  /*2310*/  @P1 LOP3.LUT P4, RZ, R70, 0xff, RZ, 0xc0, !PT ;  /* 0x000000ff46ff1812 */ /* 0x000fe2000788c0ff */
[----:B------:R-:W-:Y:S01]  /*2320*/  @P2 FADD.FTZ R45, R6, -R45 ;  /* 0x8000002d062d2221 */ /* 0x000fe20000010000 */
[----:B------:R-:W-:Y:S01]  /*2330*/  PRMT R56, R12, 0x7632, R56 ;  /* 0x000076320c387816 */ /* 0x000fe20000000038 */
[----:B------:R-:W1:Y:S01]  /*2340*/  @P1 LDC.64 R46, c[0x0][0x408] ;  /* 0x00010200ff2e1b82 */ /* 0x000e620000000a00 */
[----:B------:R-:W-:Y:S01]  /*2350*/  PRMT R71, R13, 0x7632, R71 ;  /* 0x000076320d477816 */ /* 0x000fe20000000047 */
[----:B------:R-:W-:Y:S01]  /*2360*/  @P2 FFMA.FTZ R59, R66, R45, R59 ;  /* 0x0000002d423b2223 */ /* 0x000fe2000001003b */
[----:B------:R-:W-:Y:S01]  /*2370*/  SHF.L.U32 R56, R56, 0x10, RZ ;  /* 0x0000001038387819 */ /* 0x000fe200000006ff */
[----:B------:R-:W-:Y:S01]  /*2380*/  IMAD.U32 R69, R69, 0x10000, RZ ;  /* 0x0001000045457824 */ /* 0x000fe200078e00ff */
[----:B------:R-:W-:Y:S01]  /*2390*/  @P1 LOP3.LUT P5, RZ, R74, 0xff, RZ, 0xc0, !PT ;  /* 0x000000ff4aff1812 */ /* 0x000fe200078ac0ff */
[-CC-:B------:R-:W-:Y:S01]  /*23a0*/  @P3 FFMA.FTZ R44, R48, R65.reuse, R64.reuse ;  /* 0x00000041302c3223 */ /* 0x180fe20000010040 */
[----:B------:R-:W-:Y:S01]  /*23b0*/  @P3 FFMA.FTZ R45, R5, R65, R64 ;  /* 0x00000041052d3223 */ /* 0x000fe20000010040 */
[----:B------:R-:W-:Y:S01]  /*23c0*/  IMAD.U32 R71, R71, 0x10000, RZ ;  /* 0x0001000047477824 */ /* 0x000fe200078e00ff */
[----:B------:R-:W-:Y:S01]  /*23d0*/  @P1 LOP3.LUT P2, RZ, R67, 0xff, RZ, 0xc0, !PT ;  /* 0x000000ff43ff1812 */ /* 0x000fe2000784c0ff */
[----:B------:R-:W-:Y:S01]  /*23e0*/  @P3 FADD.FTZ R57, R11, -R44 ;  /* 0x8000002c0b393221 */ /* 0x000fe20000010000 */
[----:B------:R-:W-:Y:S01]  /*23f0*/  @P3 FADD.FTZ R70, R8, -R45 ;  /* 0x8000002d08463221 */ /* 0x000fe20000010000 */
[----:B------:R-:W-:Y:S01]  /*2400*/  SHF.L.U32 R67, R14, 0x10, RZ ;  /* 0x000000100e437819 */ /* 0x000fe200000006ff */
[----:B------:R-:W2:Y:S01]  /*2410*/  @P1 LDC.64 R44, c[0x0][0x408] ;  /* 0x00010200ff2c1b82 */ /* 0x000ea20000000a00 */
[----:B------:R-:W-:Y:S01]  /*2420*/  @P3 FFMA.FTZ R56, R66, R57, R56 ;  /* 0x0000003942383223 */ /* 0x000fe20000010038 */
[----:B------:R-:W-:Y:S01]  /*2430*/  SHF.L.U32 R57, R13, 0x10, RZ ;  /* 0x000000100d397819 */ /* 0x000fe200000006ff */
[----:B------:R-:W-:Y:S01]  /*2440*/  @!P3 IMAD.U32 R68, R68, 0x10000, RZ ;  /* 0x000100004444b824 */ /* 0x000fe200078e00ff */
[----:B------:R-:W-:-:S03]  /*2450*/  @P1 LOP3.LUT P6, RZ, R58, 0xff, RZ, 0xc0, !PT ;  /* 0x000000ff3aff1812 */ /* 0x000fc600078cc0ff */
[----:B------:R-:W-:Y:S01]  /*2460*/  @P3 FFMA.FTZ R57, R66, R70, R57 ;  /* 0x0000004642393223 */ /* 0x000fe20000010039 */
[----:B-1----:R-:W-:-:S04]  /*2470*/  @P1 FMUL.FTZ R47, R59, R47 ;  /* 0x0000002f3b2f1220 */ /* 0x002fc80000410000 */
[----:B------:R-:W-:Y:S02]  /*2480*/  @P1 FMUL.FTZ R70, R47, R46 ;  /* 0x0000002e2f461220 */ /* 0x000fe40000410000 */
[----:B------:R-:W1:Y:S03]  /*2490*/  @P1 LDC.64 R46, c[0x0][0x408] ;  /* 0x00010200ff2e1b82 */ /* 0x000e660000000a00 */
[----:B------:R-:W-:Y:S02]  /*24a0*/  @P1 FSEL R70, R70, RZ, P5 ;  /* 0x000000ff46461208 */ /* 0x000fe40002800000 */
[----:B------:R-:W-:Y:S01]  /*24b0*/  @P1 LOP3.LUT P5, RZ, R61, 0xff, RZ, 0xc0, !PT ;  /* 0x000000ff3dff1812 */ /* 0x000fe200078ac0ff */
[----:B--2---:R-:W-:Y:S01]  /*24c0*/  @P1 FMUL.FTZ R45, R56, R45 ;  /* 0x0000002d382d1220 */ /* 0x004fe20000410000 */
[----:B------:R-:W-:Y:S02]  /*24d0*/  SHF.L.U32 R61, R15, 0x10, RZ ;  /* 0x000000100f3d7819 */ /* 0x000fe400000006ff */
[----:B------:R-:W-:Y:S01]  /*24e0*/  @P1 F2FP.BF16.F32.PACK_AB R70, RZ, R70 ;  /* 0x00000046ff46123e */ /* 0x000fe200000010ff */
[----:B------:R-:W-:Y:S01]  /*24f0*/  @P1 FMUL.FTZ R75, R45, R44 ;  /* 0x0000002c2d4b1220 */ /* 0x000fe20000410000 */
[----:B------:R-:W-:-:S02]  /*2500*/  @P3 FFMA.FTZ R44, R50, R65, R64 ;  /* 0x00000041322c3223 */ /* 0x000fc40000010040 */
[----:B------:R-:W-:Y:S02]  /*2510*/  @P1 PRMT R40, R70, 0x7610, R40 ;  /* 0x0000761046281816 */ /* 0x000fe40000000028 */
[----:B------:R-:W-:Y:S01]  /*2520*/  @P3 FADD.FTZ R44, R49, -R44 ;  /* 0x8000002c312c3221 */ /* 0x000fe20000010000 */
[----:B------:R-:W-:Y:S02]  /*2530*/  @P1 FSEL R75, R75, RZ, P4 ;  /* 0x000000ff4b4b1208 */ /* 0x000fe40002000000 */
[----:B------:R-:W-:Y:S01]  /*2540*/  @P1 LOP3.LUT P4, RZ, R60, 0xff, RZ, 0xc0, !PT ;  /* 0x000000ff3cff1812 */ /* 0x000fe2000788c0ff */
[----:B------:R-:W-:Y:S01]  /*2550*/  @P3 FFMA.FTZ R71, R66, R44, R71 ;  /* 0x0000002c42473223 */ /* 0x000fe20000010047 */
[----:B------:R-:W-:Y:S01]  /*2560*/  @P1 F2FP.BF16.F32.PACK_AB R75, RZ, R75 ;  /* 0x0000004bff4b123e */ /* 0x000fe200000010ff */
[----:B------:R-:W2:Y:S01]  /*2570*/  @P1 LDC.64 R44, c[0x0][0x408] ;  /* 0x00010200ff2c1b82 */ /* 0x000ea20000000a00 */
[----:B-1----:R-:W-:Y:S02]  /*2580*/  @P1 FMUL.FTZ R47, R57, R47 ;  /* 0x0000002f392f1220 */ /* 0x002fe40000410000 */
[----:B------:R-:W-:-:S02]  /*2590*/  @P1 PRMT R40, R40, 0x5410, R75 ;  /* 0x0000541028281816 */ /* 0x000fc4000000004b */
[----:B------:R-:W-:Y:S01]  /*25a0*/  @P1 FMUL.FTZ R58, R47, R46 ;  /* 0x0000002e2f3a1220 */ /* 0x000fe20000410000 */
[----:B------:R-:W-:-:S04]  /*25b0*/  @P3 FFMA.FTZ R46, R52, R65, R64 ;  /* 0x00000041342e3223 */ /* 0x000fc80000010040 */
[----:B------:R-:W-:Y:S01]  /*25c0*/  @P3 FADD.FTZ R46, R51, -R46 ;  /* 0x8000002e332e3221 */ /* 0x000fe20000010000 */
[----:B------:R-:W-:-:S03]  /*25d0*/  @P1 FSEL R58, R58, RZ, P0 ;  /* 0x000000ff3a3a1208 */ /* 0x000fc60000000000 */
[----:B------:R-:W-:Y:S01]  /*25e0*/  @P3 FFMA.FTZ R69, R66, R46, R69 ;  /* 0x0000002e42453223 */ /* 0x000fe20000010045 */
[----:B------:R-:W-:-:S04]  /*25f0*/  @P1 F2FP.BF16.F32.PACK_AB R58, RZ, R58 ;  /* 0x0000003aff3a123e */ /* 0x000fc800000010ff */
[----:B------:R-:W-:Y:S01]  /*2600*/  @P1 PRMT R41, R58, 0x7610, R41 ;  /* 0x000076103a291816 */ /* 0x000fe20000000029 */
[----:B--2---:R-:W-:-:S04]  /*2610*/  @P1 FMUL.FTZ R45, R71, R45 ;  /* 0x0000002d472d1220 */ /* 0x004fc80000410000 */
[----:B------:R-:W-:Y:S01]  /*2620*/  @P1 FMUL.FTZ R74, R45, R44 ;  /* 0x0000002c2d4a1220 */ /* 0x000fe20000410000 */
[----:B------:R-:W-:-:S04]  /*2630*/  @P3 FFMA.FTZ R45, R7, R65, R64 ;  /* 0x00000041072d3223 */ /* 0x000fc80000010040 */
[----:B------:R-:W-:-:S04]  /*2640*/  @P3 FADD.FTZ R45, R10, -R45 ;  /* 0x8000002d0a2d3221 */ /* 0x000fc80000010000 */
[----:B------:R-:W-:Y:S02]  /*2650*/  @P3 FFMA.FTZ R67, R66, R45, R67 ;  /* 0x0000002d42433223 */ /* 0x000fe40000010043 */
[----:B------:R-:W1:Y:S02]  /*2660*/  @P1 LDC.64 R44, c[0x0][0x408] ;  /* 0x00010200ff2c1b82 */ /* 0x000e640000000a00 */
[----:B-1----:R-:W-:-:S04]  /*2670*/  @P1 FMUL.FTZ R45, R67, R45 ;  /* 0x0000002d432d1220 */ /* 0x002fc80000410000 */
[----:B------:R-:W-:Y:S01]  /*2680*/  @P1 FMUL.FTZ R60, R45, R44 ;  /* 0x0000002c2d3c1220 */ /* 0x000fe20000410000 */
[-CC-:B------:R-:W-:Y:S01]  /*2690*/  @P3 FFMA.FTZ R45, R9, R65.reuse, R64.reuse ;  /* 0x00000041092d3223 */ /* 0x180fe20000010040 */
[----:B------:R-:W-:Y:S01]  /*26a0*/  @P3 FFMA.FTZ R64, R62, R65, R64 ;  /* 0x000000413e403223 */ /* 0x000fe20000010040 */
[----:B------:R-:W-:Y:S02]  /*26b0*/  @P1 FSEL R65, R74, RZ, P6 ;  /* 0x000000ff4a411208 */ /* 0x000fe40003000000 */
[----:B------:R-:W-:Y:S01]  /*26c0*/  @P3 FADD.FTZ R46, R54, -R45 ;  /* 0x8000002d362e3221 */ /* 0x000fe20000010000 */
[----:B------:R-:W-:Y:S01]  /*26d0*/  @P3 FADD.FTZ R64, R53, -R64 ;  /* 0x8000004035403221 */ /* 0x000fe20000010000 */
[----:B------:R-:W1:Y:S01]  /*26e0*/  @P1 LDC.64 R44, c[0x0][0x408] ;  /* 0x00010200ff2c1b82 */ /* 0x000e620000000a00 */
[----:B------:R-:W-:Y:S01]  /*26f0*/  @P1 FSEL R60, R60, RZ, P2 ;  /* 0x000000ff3c3c1208 */ /* 0x000fe20001000000 */
[----:B------:R-:W-:Y:S01]  /*2700*/  @P3 FFMA.FTZ R61, R66, R46, R61 ;  /* 0x0000002e423d3223 */ /* 0x000fe2000001003d */
[----:B------:R-:W-:-:S02]  /*2710*/  @P3 PRMT R46, R15, 0x7632, R46 ;  /* 0x000076320f2e3816 */ /* 0x000fc4000000002e */
[----:B------:R-:W-:Y:S02]  /*2720*/  @P1 F2FP.BF16.F32.PACK_AB R60, RZ, R60 ;  /* 0x0000003cff3c123e */ /* 0x000fe400000010ff */
[----:B------:R-:W-:Y:S02]  /*2730*/  @P3 SHF.L.U32 R47, R46, 0x10, RZ ;  /* 0x000000102e2f3819 */ /* 0x000fe400000006ff */
[----:B------:R-:W-:Y:S02]  /*2740*/  @P1 F2FP.BF16.F32.PACK_AB R65, RZ, R65 ;  /* 0x00000041ff41123e */ /* 0x000fe400000010ff */
[----:B------:R-:W-:Y:S01]  /*2750*/  @P1 PRMT R42, R60, 0x7610, R42 ;  /* 0x000076103c2a1816 */ /* 0x000fe2000000002a */
[----:B------:R-:W-:Y:S01]  /*2760*/  @P3 FFMA.FTZ R68, R66, R64, R47 ;  /* 0x0000004042443223 */ /* 0x000fe2000001002f */
[----:B------:R-:W-:Y:S01]  /*2770*/  @P1 ISETP.GE.U32.AND P3, PT, R76, RZ, PT ;  /* 0x000000ff4c00120c */ /* 0x000fe20003f66070 */
[----:B------:R-:W2:Y:S01]  /*2780*/  @P1 LDC.64 R46, c[0x0][0x408] ;  /* 0x00010200ff2e1b82 */ /* 0x000ea20000000a00 */
[----:B------:R-:W-:-:S02]  /*2790*/  @P1 PRMT R41, R41, 0x5410, R65 ;  /* 0x0000541029291816 */ /* 0x000fc40000000041 */
[----:B------:R-:W-:Y:S01]  /*27a0*/  @P1 ISETP.GE.U32.AND.EX P3, PT, R77, 0x1000000, PT, P3 ;  /* 0x010000004d00180c */ /* 0x000fe20003f66130 */
[----:B-1----:R-:W-:-:S04]  /*27b0*/  @P1 FMUL.FTZ R45, R69, R45 ;  /* 0x0000002d452d1220 */ /* 0x002fc80000410000 */
[----:B------:R-:W-:Y:S02]  /*27c0*/  @P1 FMUL.FTZ R64, R45, R44 ;  /* 0x0000002c2d401220 */ /* 0x000fe40000410000 */
[----:B------:R-:W1:Y:S03]  /*27d0*/  @P1 LDC.64 R44, c[0x0][0x408] ;  /* 0x00010200ff2c1b82 */ /* 0x000e660000000a00 */
[----:B------:R-:W-:-:S04]  /*27e0*/  @P1 FSEL R64, R64, RZ, P5 ;  /* 0x000000ff40401208 */ /* 0x000fc80002800000 */
[----:B------:R-:W-:Y:S01]  /*27f0*/  @P1 F2FP.BF16.F32.PACK_AB R64, RZ, R64 ;  /* 0x00000040ff40123e */ /* 0x000fe200000010ff */
[----:B--2---:R-:W-:-:S03]  /*2800*/  @P1 FMUL.FTZ R47, R68, R47 ;  /* 0x0000002f442f1220 */ /* 0x004fc60000410000 */
[----:B------:R-:W-:Y:S01]  /*2810*/  @P1 PRMT R42, R42, 0x5410, R64 ;  /* 0x000054102a2a1816 */ /* 0x000fe20000000040 */
[----:B------:R-:W-:Y:S01]  /*2820*/  @P1 FMUL.FTZ R46, R47, R46 ;  /* 0x0000002e2f2e1220 */ /* 0x000fe20000410000 */
[----:B------:R-:W-:-:S04]  /*2830*/  F2FP.BF16.F32.PACK_AB R47, R68, R61 ;  /* 0x0000003d442f723e */ /* 0x000fc800000010ff */
[----:B------:R-:W-:-:S04]  /*2840*/  @P1 FSEL R46, R46, RZ, P3 ;  /* 0x000000ff2e2e1208 */ /* 0x000fc80001800000 */
[----:B------:R-:W-:Y:S02]  /*2850*/  @P1 F2FP.BF16.F32.PACK_AB R74, RZ, R46 ;  /* 0x0000002eff4a123e */ /* 0x000fe400000010ff */
[----:B------:R-:W-:Y:S01]  /*2860*/  F2FP.BF16.F32.PACK_AB R46, R69, R67 ;  /* 0x00000043452e723e */ /* 0x000fe200000010ff */
[----:B-1----:R-:W-:-:S04]  /*2870*/  @P1 FMUL.FTZ R45, R61, R45 ;  /* 0x0000002d3d2d1220 */ /* 0x002fc80000410000 */
[----:B------:R-:W-:Y:S01]  /*2880*/  @P1 FMUL.FTZ R44, R45, R44 ;  /* 0x0000002c2d2c1220 */ /* 0x000fe20000410000 */
[----:B------:R-:W-:-:S04]  /*2890*/  F2FP.BF16.F32.PACK_AB R45, R71, R57 ;  /* 0x00000039472d723e */ /* 0x000fc800000010ff */
[----:B------:R-:W-:-:S04]  /*28a0*/  @P1 FSEL R44, R44, RZ, P4 ;  /* 0x000000ff2c2c1208 */ /* 0x000fc80002000000 */
[----:B------:R-:W-:Y:S02]  /*28b0*/  @P1 F2FP.BF16.F32.PACK_AB R66, RZ, R44 ;  /* 0x0000002cff42123e */ /* 0x000fe400000010ff */
[----:B------:R-:W-:Y:S02]  /*28c0*/  F2FP.BF16.F32.PACK_AB R44, R56, R59 ;  /* 0x0000003b382c723e */ /* 0x000fe400000010ff */
[----:B------:R-:W-:-:S04]  /*28d0*/  @P1 PRMT R43, R66, 0x7610, R43 ;  /* 0x00007610422b1816 */ /* 0x000fc8000000002b */
[----:B------:R-:W-:-:S07]  /*28e0*/  @P1 PRMT R43, R43, 0x5410, R74 ;  /* 0x000054102b2b1816 */ /* 0x000fce000000004a */
.L_x_1542:
[----:B------:R-:W-:Y:S05]  /*28f0*/  BSYNC.RECONVERGENT B1 ;  /* 0x0000000000017941 */ /* 0x000fea0003800200 */
.L_x_1525:
[----:B------:R-:W-:Y:S01]  /*2900*/  ISETP.NE.U32.AND P0, PT, R63, RZ, PT ;  /* 0x000000ff3f00720c */ /* 0x000fe20003f05070 */
[----:B------:R-:W1:Y:S03]  /*2910*/  @P1 LDC.64 R56, c[0x0][0x468] ;  /* 0x00011a00ff381b82 */ /* 0x000e660000000a00 */
[----:B------:R-:W-:-:S05]  /*2920*/  ISETP.NE.AND.EX P0, PT, R55, RZ, PT, P0 ;  /* 0x000000ff3700720c */ /* 0x000fca0003f05300 */
[----:B------:R-:W2:Y:S08]  /*2930*/  LDC.64 R58, c[0x0][0x380] ;  /* 0x0000e000ff3a7b82 */ /* 0x000eb00000000a00 */
[----:B------:R-:W3:Y:S08]  /*2940*/  @P0 LDC R55, c[0x0][0x388] ;  /* 0x0000e200ff370b82 */ /* 0x000ef00000000800 */
[----:B------:R-:W4:Y:S01]  /*2950*/  @P0 LDC.64 R60, c[0x0][0x478] ;  /* 0x00011e00ff3c0b82 */ /* 0x000f220000000a00 */
[----:B-1----:R-:W-:-:S04]  /*2960*/  @P1 LEA R56, P2, R72, R56, 0x4 ;  /* 0x0000003848381211 */ /* 0x002fc800078420ff */
[----:B------:R-:W-:Y:S01]  /*2970*/  @P1 LEA.HI.X R57, R72, R57, R73, 0x4, P2 ;  /* 0x0000003948391211 */ /* 0x000fe200010f2449 */
[----:B---3--:R-:W-:Y:S02]  /*2980*/  @P0 IMAD R55, R4, R55, RZ ;  /* 0x0000003704370224 */ /* 0x008fe400078e02ff */
[----:B--2---:R-:W-:-:S03]  /*2990*/  IMAD R4, R58, 0x4, R4 ;  /* 0x000000043a047824 */ /* 0x004fc600078e0204 */
[----:B------:R-:W-:-:S04]  /*29a0*/  @P0 SHF.R.S32.HI R64, RZ, 0x1f, R55 ;  /* 0x0000001fff400819 */ /* 0x000fc80000011437 */
[----:B------:R-:W-:-:S04]  /*29b0*/  @P0 LEA.HI R55, R64, R55, RZ, 0x3 ;  /* 0x0000003740370211 */ /* 0x000fc800078f18ff */
[----:B------:R-:W-:-:S05]  /*29c0*/  @P0 LEA.HI.SX32 R55, R55, R0, 0x1d ;  /* 0x0000000037370211 */ /* 0x000fca00078feaff */
[----:B----4-:R-:W-:-:S05]  /*29d0*/  @P0 IMAD.WIDE.U32 R60, R55, 0x10, R60 ;  /* 0x00000010373c0825 */ /* 0x010fca00078e003c */
[----:B------:R1:W-:Y:S01]  /*29e0*/  @P0 STG.E.128 desc[UR6][R60.64], R44 ;  /* 0x0000002c3c000986 */ /* 0x0003e2000c101d06 */
[----:B------:R-:W-:-:S03]  /*29f0*/  ISETP.GE.AND P0, PT, R4, R59, PT ;  /* 0x0000003b0400720c */ /* 0x000fc60003f06270 */
[----:B------:R1:W-:Y:S10]  /*2a00*/  @P1 STG.E.128 desc[UR6][R56.64], R40 ;  /* 0x0000002838001986 */ /* 0x0003f4000c101d06 */
[----:B------:R-:W-:Y:S05]  /*2a10*/  @!P0 BRA `(.L_x_1544) ;  /* 0xffffffd400f88947 */ /* 0x000fea000383ffff */
.L_x_1520:
[----:B------:R-:W-:Y:S05]  /*2a20*/  BSYNC B0 ;  /* 0x0000000000007941 */ /* 0x000fea0003800000 */
.L_x_1519:
[----:B------:R-:W2:Y:S01]  /*2a30*/  S2R R14, SR_TID.X ;  /* 0x00000000000e7919 */ /* 0x000ea20000002100 */
[----:B------:R-:W-:Y:S01]  /*2a40*/  MOV R2, 0x400 ;  /* 0x0000040000027802 */ /* 0x000fe20000000f00 */
[----:B------:R-:W-:Y:S05]  /*2a50*/  WARPSYNC.ALL ;  /* 0x0000000000007948 */ /* 0x000fea0003800000 */
[----:B------:R-:W3:Y:S01]  /*2a60*/  S2R R3, SR_CgaCtaId ;  /* 0x0000000000037919 */ /* 0x000ee20000008800 */
[----:B------:R-:W4:Y:S01]  /*2a70*/  LDC R12, c[0x0][0x388] ;  /* 0x0000e200ff0c7b82 */ /* 0x000f220000000800 */
[----:B------:R-:W5:Y:S01]  /*2a80*/  LDCU.128 UR16, c[0x0][0x440] ;  /* 0x00008800ff1077ac */ /* 0x000f620008000c00 */
[----:B--2---:R-:W-:-:S04]  /*2a90*/  LOP3.LUT R0, R14, 0x60, RZ, 0xc0, !PT ;  /* 0x000000600e007812 */ /* 0x004fc800078ec0ff */
[----:B------:R-:W-:Y:S02]  /*2aa0*/  LOP3.LUT R0, R0, 0x1f, R14, 0xf8, !PT ;  /* 0x0000001f00007812 */ /* 0x000fe400078ef80e */
[----:B---3--:R-:W-:-:S04]  /*2ab0*/  LEA R3, R3, R2, 0x18 ;  /* 0x0000000203037211 */ /* 0x008fc800078ec0ff */
[----:B------:R-:W-:Y:S01]  /*2ac0*/  LEA R0, R0, R3, 0x5 ;  /* 0x0000000300007211 */ /* 0x000fe200078e28ff */
[----:B------:R-:W-:-:S04]  /*2ad0*/  IMAD R3, R14, 0x4, R3 ;  /* 0x000000040e037824 */ /* 0x000fc800078e0203 */
[----:B------:R-:W-:Y:S04]  /*2ae0*/  STS.128 [R0], R32 ;  /* 0x0000002000007388 */ /* 0x000fe80000000c00 */
[----:B------:R-:W-:Y:S01]  /*2af0*/  STS.128 [R0+0x10], R36 ;  /* 0x0000102400007388 */ /* 0x000fe20000000c00 */
[----:B------:R-:W-:Y:S06]  /*2b00*/  BAR.SYNC.DEFER_BLOCKING 0x0 ;  /* 0x0000000000007b1d */ /* 0x000fec0000010000 */
[----:B------:R-:W2:Y:S04]  /*2b10*/  LDS R2, [R3] ;  /* 0x0000000003027984 */ /* 0x000ea80000000800 */
[----:B------:R-:W3:Y:S04]  /*2b20*/  LDS R4, [R3+0x200] ;  /* 0x0002000003047984 */ /* 0x000ee80000000800 */
[----:B------:R-:W1:Y:S04]  /*2b30*/  LDS R5, [R3+0x400] ;  /* 0x0004000003057984 */ /* 0x000e680000000800 */
[----:B0-----:R-:W0:Y:S04]  /*2b40*/  LDS R7, [R3+0x600] ;  /* 0x0006000003077984 */ /* 0x001e280000000800 */
[----:B------:R-:W5:Y:S04]  /*2b50*/  LDS R9, [R3+0x800] ;  /* 0x0008000003097984 */ /* 0x000f680000000800 */
[----:B------:R-:W5:Y:S04]  /*2b60*/  LDS R11, [R3+0xa00] ;  /* 0x000a0000030b7984 */ /* 0x000f680000000800 */
[----:B------:R-:W5:Y:S04]  /*2b70*/  LDS R13, [R3+0xc00] ;  /* 0x000c0000030d7984 */ /* 0x000f680000000800 */
[----:B------:R-:W5:Y:S01]  /*2b80*/  LDS R6, [R3+0xe00] ;  /* 0x000e000003067984 */ /* 0x000f620000000800 */
[----:B------:R-:W-:Y:S01]  /*2b90*/  BAR.SYNC.DEFER_BLOCKING 0x0 ;  /* 0x0000000000007b1d */ /* 0x000fe20000010000 */
[----:B--2---:R-:W-:Y:S01]  /*2ba0*/  FADD.FTZ R2, RZ, R2 ;  /* 0x00000002ff027221 */ /* 0x004fe20000010000 */
[----:B---3--:R-:W-:-:S03]  /*2bb0*/  FADD.FTZ R4, RZ, R4 ;  /* 0x00000004ff047221 */ /* 0x008fc60000010000 */
[----:B-1----:R-:W-:Y:S01]  /*2bc0*/  FADD.FTZ R2, R2, R5 ;  /* 0x0000000502027221 */ /* 0x002fe20000010000 */
[----:B----4-:R-:W-:Y:S02]  /*2bd0*/  IMAD R5, R12, UR5, RZ ;  /* 0x000000050c057c24 */ /* 0x010fe4000f8e02ff */
[----:B0-----:R-:W-:Y:S01]  /*2be0*/  FADD.FTZ R4, R4, R7 ;  /* 0x0000000704047221 */ /* 0x001fe20000010000 */
[----:B------:R-:W-:Y:S01]  /*2bf0*/  STS.128 [R0], R24 ;  /* 0x0000001800007388 */ /* 0x000fe20000000c00 */
[----:B-----5:R-:W-:-:S03]  /*2c00*/  FADD.FTZ R2, R2, R9 ;  /* 0x0000000902027221 */ /* 0x020fc60000010000 */
[----:B------:R0:W-:Y:S01]  /*2c10*/  STS.128 [R0+0x10], R28 ;  /* 0x0000101c00007388 */ /* 0x0001e20000000c00 */
[----:B------:R-:W-:Y:S01]  /*2c20*/  FADD.FTZ R11, R4, R11 ;  /* 0x0000000b040b7221 */ /* 0x000fe20000010000 */
[----:B------:R-:W-:Y:S01]  /*2c30*/  BAR.SYNC.DEFER_BLOCKING 0x0 ;  /* 0x0000000000007b1d */ /* 0x000fe20000010000 */
[----:B------:R-:W-:Y:S02]  /*2c40*/  FADD.FTZ R13, R2, R13 ;  /* 0x0000000d020d7221 */ /* 0x000fe40000010000 */
[----:B------:R-:W-:Y:S01]  /*2c50*/  FADD.FTZ R11, R11, R6 ;  /* 0x000000060b0b7221 */ /* 0x000fe20000010000 */
[----:B0-----:R-:W-:-:S05]  /*2c60*/  IADD3 R0, P0, PT, R5, R14, RZ ;  /* 0x0000000e05007210 */ /* 0x001fca0007f1e0ff */
[----:B------:R-:W-:Y:S01]  /*2c70*/  IMAD.SHL.U32 R4, R0, 0x4, RZ ;  /* 0x0000000400047824 */ /* 0x000fe200078e00ff */
        /* <DEDUP_REMOVED lines=27> */
.L_x_1524:
[----:B------:R-:W-:Y:S01]  /*2e30*/  HFMA2 R68, -RZ, RZ, 0, 5.9604644775390625e-08 ;  /* 0x00000001ff447431 */ /* 0x000fe200000001ff */
[----:B------:R-:W-:Y:S01]  /*2e40*/  BSSY B1, `(.L_x_1545) ;  /* 0x0000006000017945 */ /* 0x000fe20003800000 */
[----:B------:R-:W-:Y:S01]  /*2e50*/  IMAD.MOV.U32 R75, RZ, RZ, 0x1f ;  /* 0x0000001fff4b7424 */ /* 0x000fe200078e00ff */
[----:B------:R-:W-:-:S07]  /*2e60*/  MOV R72, 0xffffffff ;  /* 0xffffffff00487802 */ /* 0x000fce0000000f00 */
[----:B0-----:R-:W-:Y:S05]  /*2e70*/  WARPSYNC.COLLECTIVE R72, `(.L_x_1546) ;  /* 0x0000000048087348 */ /* 0x001fea0003c00000 */
[----:B------:R1:W2:Y:S02]  /*2e80*/  SHFL.BFLY P0, R71, R69, R68, R75 ;  /* 0x0c00004445477389 */ /* 0x0002a4000000004b */
[----:B012---:R-:W-:Y:S05]  /*2e90*/  ENDCOLLECTIVE ;  /* 0x000000000000791b */ /* 0x007fea0003800000 */
.L_x_1546:
[----:B------:R-:W-:Y:S05]  /*2ea0*/  BSYNC B1 ;  /* 0x0000000000017941 */ /* 0x000fea0003800000 */
.L_x_1545:
[----:B------:R-:W-:Y:S02]  /*2eb0*/  HFMA2 R68, -RZ, RZ, 0, 5.9604644775390625e-08 ;  /* 0x00000001ff447431 */ /* 0x000fe400000001ff */
[----:B------:R-:W-:Y:S01]  /*2ec0*/  FADD.FTZ R65, R71, R69 ;  /* 0x0000004547417221 */ /* 0x000fe20000010000 */
[----:B------:R-:W-:Y:S01]  /*2ed0*/  IMAD.MOV.U32 R69, RZ, RZ, R64 ;  /* 0x000000ffff457224 */ /* 0x000fe200078e0040 */
[----:B------:R-:W-:Y:S01]  /*2ee0*/  MOV R72, 0xffffffff ;  /* 0xffffffff00487802 */ /* 0x000fe20000000f00 */
[----:B------:R-:W-:-:S07]  /*2ef0*/  IMAD.MOV.U32 R75, RZ, RZ, 0x1f ;  /* 0x0000001fff4b7424 */ /* 0x000fce00078e00ff */
[----:B------:R-:W-:Y:S05]  /*2f00*/  WARPSYNC.COLLECTIVE R72, `(.L_x_1547) ;  /* 0x0000000048087348 */ /* 0x000fea0003c00000 */
[----:B------:R0:W1:Y:S02]  /*2f10*/  SHFL.BFLY P0, R71, R69, R68, R75 ;  /* 0x0c00004445477389 */ /* 0x000064000000004b */
[----:B01----:R-:W-:Y:S05]  /*2f20*/  ENDCOLLECTIVE ;  /* 0x000000000000791b */ /* 0x003fea0003800000 */
.L_x_1547:
[----:B------:R-:W-:Y:S01]  /*2f30*/  MOV R69, R65 ;  /* 0x0000004100457202 */ /* 0x000fe20000000f00 */
[----:B------:R-:W-:Y:S02]  /*2f40*/  IMAD.MOV.U32 R68, RZ, RZ, 0x2 ;  /* 0x00000002ff447424 */ /* 0x000fe400078e00ff */
[----:B------:R-:W-:-:S07]  /*2f50*/  IMAD.MOV.U32 R73, RZ, RZ, R71 ;  /* 0x000000ffff497224 */ /* 0x000fce00078e0047 */
[----:B------:R-:W-:Y:S05]  /*2f60*/  WARPSYNC.COLLECTIVE R72, `(.L_x_1548) ;  /* 0x0000000048087348 */ /* 0x000fea0003c00000 */
[----:B------:R0:W1:Y:S02]  /*2f70*/  SHFL.BFLY P0, R71, R69, R68, R75 ;  /* 0x0c00004445477389 */ /* 0x000064000000004b */
[----:B01----:R-:W-:Y:S05]  /*2f80*/  ENDCOLLECTIVE ;  /* 0x000000000000791b */ /* 0x003fea0003800000 */
.L_x_1548:
[----:B------:R-:W-:-:S05]  /*2f90*/  FADD.FTZ R73, R73, R64 ;  /* 0x0000004049497221 */ /* 0x000fca0000010000 */
[----:B------:R-:W-:Y:S01]  /*2fa0*/  MOV R69, R73 ;  /* 0x0000004900457202 */ /* 0x000fe20000000f00 */
[----:B------:R-:W-:-:S07]  /*2fb0*/  FADD.FTZ R65, R65, R71 ;  /* 0x0000004741417221 */ /* 0x000fce0000010000 */
[----:B------:R-:W-:Y:S05]  /*2fc0*/  WARPSYNC.COLLECTIVE R72, `(.L_x_1549) ;  /* 0x0000000048087348 */ /* 0x000fea0003c00000 */
[----:B------:R0:W1:Y:S02]  /*2fd0*/  SHFL.BFLY P0, R71, R69, R68, R75 ;  /* 0x0c00004445477389 */ /* 0x000064000000004b */
[----:B01----:R-:W-:Y:S05]  /*2fe0*/  ENDCOLLECTIVE ;  /* 0x000000000000791b */ /* 0x003fea0003800000 */
.L_x_1549:
[----:B------:R-:W-:Y:S01]  /*2ff0*/  MOV R69, R65 ;  /* 0x0000004100457202 */ /* 0x000fe20000000f00 */
[----:B------:R-:W-:Y:S02]  /*3000*/  IMAD.MOV.U32 R68, RZ, RZ, 0x4 ;  /* 0x00000004ff447424 */ /* 0x000fe400078e00ff */
[----:B------:R-:W-:-:S07]  /*3010*/  IMAD.MOV.U32 R64, RZ, RZ, R71 ;  /* 0x000000ffff407224 */ /* 0x000fce00078e0047 */
[----:B------:R-:W-:Y:S05]  /*3020*/  WARPSYNC.COLLECTIVE R72, `(.L_x_1550) ;  /* 0x0000000048087348 */ /* 0x000fea0003c00000 */
[----:B------:R0:W1:Y:S02]  /*3030*/  SHFL.BFLY P0, R71, R69, R68, R75 ;  /* 0x0c00004445477389 */ /* 0x000064000000004b */
[----:B01----:R-:W-:Y:S05]  /*3040*/  ENDCOLLECTIVE ;  /* 0x000000000000791b */ /* 0x003fea0003800000 */
.L_x_1550:
[----:B------:R-:W-:-:S05]  /*3050*/  FADD.FTZ R73, R73, R64 ;  /* 0x0000004049497221 */ /* 0x000fca0000010000 */
[----:B------:R-:W-:Y:S01]  /*3060*/  MOV R69, R73 ;  /* 0x0000004900457202 */ /* 0x000fe20000000f00 */
[----:B------:R-:W-:-:S07]  /*3070*/  FADD.FTZ R64, R65, R71 ;  /* 0x0000004741407221 */ /* 0x000fce0000010000 */
[----:B------:R-:W-:Y:S05]  /*3080*/  WARPSYNC.COLLECTIVE R72, `(.L_x_1551) ;  /* 0x0000000048087348 */ /* 0x000fea0003c00000 */
[----:B------:R0:W1:Y:S02]  /*3090*/  SHFL.BFLY P0, R71, R69, R68, R75 ;  /* 0x0c00004445477389 */ /* 0x000064000000004b */
[----:B01----:R-:W-:Y:S05]  /*30a0*/  ENDCOLLECTIVE ;  /* 0x000000000000791b */ /* 0x003fea0003800000 */
.L_x_1551:
[----:B------:R-:W-:Y:S01]  /*30b0*/  MOV R69, R64 ;  /* 0x0000004000457202 */ /* 0x000fe20000000f00 */
[----:B------:R-:W-:-:S04]  /*30c0*/  IMAD.MOV.U32 R68, RZ, RZ, R71 ;  /* 0x000000ffff447224 */ /* 0x000fc800078e0047 */
[----:B------:R-:W-:Y:S01]  /*30d0*/  FADD.FTZ R65, R73, R68 ;  /* 0x0000004449417221 */ /* 0x000fe20000010000 */
[----:B------:R-:W-:-:S07]  /*30e0*/  IMAD.MOV.U32 R68, RZ, RZ, 0x8 ;  /* 0x00000008ff447424 */ /* 0x000fce00078e00ff */
[----:B------:R-:W-:Y:S05]  /*30f0*/  WARPSYNC.COLLECTIVE R72, `(.L_x_1552) ;  /* 0x0000000048087348 */ /* 0x000fea0003c00000 */
[----:B------:R0:W1:Y:S02]  /*3100*/  SHFL.BFLY P0, R71, R69, R68, R75 ;  /* 0x0c00004445477389 */ /* 0x000064000000004b */
[----:B01----:R-:W-:Y:S05]  /*3110*/  ENDCOLLECTIVE ;  /* 0x000000000000791b */ /* 0x003fea0003800000 */
.L_x_1552:
[----:B------:R-:W-:Y:S01]  /*3120*/  MOV R69, R65 ;  /* 0x0000004100457202 */ /* 0x000fe20000000f00 */
[----:B------:R-:W-:-:S07]  /*3130*/  FADD.FTZ R64, R64, R71 ;  /* 0x0000004740407221 */ /* 0x000fce0000010000 */
[----:B------:R-:W-:Y:S05]  /*3140*/  WARPSYNC.COLLECTIVE R72, `(.L_x_1553) ;  /* 0x0000000048087348 */ /* 0x000fea0003c00000 */
[----:B------:R0:W1:Y:S02]  /*3150*/  SHFL.BFLY P0, R71, R69, R68, R75 ;  /* 0x0c00004445477389 */ /* 0x000064000000004b */
[----:B01----:R-:W-:Y:S05]  /*3160*/  ENDCOLLECTIVE ;  /* 0x000000000000791b */ /* 0x003fea0003800000 */
.L_x_1553:
[----:B------:R-:W-:Y:S01]  /*3170*/  HFMA2 R68, -RZ, RZ, 0, 9.5367431640625e-07 ;  /* 0x00000010ff447431 */ /* 0x000fe200000001ff */
[----:B------:R-:W-:Y:S01]  /*3180*/  MOV R69, R64 ;  /* 0x0000004000457202 */ /* 0x000fe20000000f00 */
[----:B------:R-:W-:-:S07]  /*3190*/  IMAD.MOV.U32 R73, RZ, RZ, R71 ;  /* 0x000000ffff497224 */ /* 0x000fce00078e0047 */
[----:B------:R-:W-:Y:S05]  /*31a0*/  WARPSYNC.COLLECTIVE R72, `(.L_x_1554) ;  /* 0x0000000048087348 */ /* 0x000fea0003c00000 */
[----:B------:R0:W1:Y:S02]  /*31b0*/  SHFL.BFLY P0, R71, R69, R68, R75 ;  /* 0x0c00004445477389 */ /* 0x000064000000004b */
[----:B01----:R-:W-:Y:S05]  /*31c0*/  ENDCOLLECTIVE ;  /* 0x000000000000791b */ /* 0x003fea0003800000 */
.L_x_1554:
[----:B------:R-:W-:-:S05]  /*31d0*/  FADD.FTZ R65, R65, R73 ;  /* 0x0000004941417221 */ /* 0x000fca0000010000 */
[----:B------:R-:W-:Y:S01]  /*31e0*/  MOV R69, R65 ;  /* 0x0000004100457202 */ /* 0x000fe20000000f00 */
[----:B------:R-:W-:-:S07]  /*31f0*/  IMAD.MOV.U32 R73, RZ, RZ, R71 ;  /* 0x000000ffff497224 */ /* 0x000fce00078e0047 */
[----:B------:R-:W-:Y:S05]  /*3200*/  WARPSYNC.COLLECTIVE R72, `(.L_x_1555) ;  /* 0x0000000048087348 */ /* 0x000fea0003c00000 */
[----:B------:R0:W1:Y:S02]  /*3210*/  SHFL.BFLY P0, R71, R69, R68, R75 ;  /* 0x0c00004445477389 */ /* 0x000064000000004b */
[----:B01----:R-:W-:Y:S05]  /*3220*/  ENDCOLLECTIVE ;  /* 0x000000000000791b */ /* 0x003fea0003800000 */
.L_x_1555:
[----:B------:R-:W-:Y:S02]  /*3230*/  PRMT R68, R15, 0x7632, R68 ;  /* 0x000076320f447816 */ /* 0x000fe40000000044 */
[----:B------:R-:W-:Y:S02]  /*3240*/  PRMT R69, R14, 0x7632, R69 ;  /* 0x000076320e457816 */ /* 0x000fe40000000045 */
[----:B------:R-:W-:Y:S02]  /*3250*/  MOV R72, R71 ;  /* 0x0000004700487202 */ /* 0x000fe40000000f00 */
[----:B------:R-:W-:Y:S01]  /*3260*/  PRMT R71, R12, 0x7632, R71 ;  /* 0x000076320c477816 */ /* 0x000fe20000000047 */
[----:B------:R-:W-:Y:S06]  /*3270*/  BRA `(.L_x_1556) ;  /* 0xffffffd800e47947 */ /* 0x000fec000383ffff */
.L_x_1557:
        /* <DEDUP_REMOVED lines=16> */
.L_x_6389:


//--------------------- .text._ZN10layer_norm13ln_bwd_kernelINS_13Kernel_traitsIf13__nv_bfloat16S2_S2_fjLj256ELj1ELj4ELj1ELj16ENS_18Kernel_traits_baseILj256EfS2_S2_S2_fjLj128EEEEELb1ELb1ELb0ELb0EEEvNS_9BwdParamsE --------------------------
	.section	.text._ZN10layer_norm13ln_bwd_kernelINS_13Kernel_traitsIf13__nv_bfloat16S2_S2_fjLj256ELj1ELj4ELj1ELj16ENS_18Kernel_traits_baseILj256EfS2_S2_S2_fjLj128EEEEELb1ELb1ELb0ELb0EEEvNS_9BwdParamsE,"ax",@progbits
	.align	128
        .global         _ZN10layer_norm13ln_bwd_kernelINS_13Kernel_traitsIf13__nv_bfloat16S2_S2_fjLj256ELj1ELj4ELj1ELj16ENS_18Kernel_traits_baseILj256EfS2_S2_S2_fjLj128EEEEELb1ELb1ELb0ELb0EEEvNS_9BwdParamsE
        .type           _ZN10layer_norm13ln_bwd_kernelINS_13Kernel_traitsIf13__nv_bfloat16S2_S2_fjLj256ELj1ELj4ELj1ELj16ENS_18Kernel_traits_baseILj256EfS2_S2_S2_fjLj128EEEEELb1ELb1ELb0ELb0EEEvNS_9BwdParamsE,@function
        .size           _ZN10layer_norm13ln_bwd_kernelINS_13Kernel_traitsIf13__nv_bfloat16S2_S2_fjLj256ELj1ELj4ELj1ELj16ENS_18Kernel_traits_baseILj256EfS2_S2_S2_fjLj128EEEEELb1ELb1ELb0ELb0EEEvNS_9BwdParamsE,(.L_x_6390 - _ZN10layer_norm13ln_bwd_kernelINS_13Kernel_traitsIf13__nv_bfloat16S2_S2_fjLj256ELj1ELj4ELj1ELj16ENS_18Kernel_traits_baseILj256EfS2_S2_S2_fjLj128EEEEELb1ELb1ELb0ELb0EEEvNS_9BwdParamsE)
        .other          _ZN10layer_norm13ln_bwd_kernelINS_13Kernel_traitsIf13__nv_bfloat16S2_S2_fjLj256ELj1ELj4ELj1ELj16ENS_18Kernel_traits_baseILj256EfS2_S2_S2_fjLj128EEEEELb1ELb1ELb0ELb0EEEvNS_9BwdParamsE,@"STO_CUDA_ENTRY STV_DEFAULT"
_ZN10layer_norm13ln_bwd_kernelINS_13Kernel_traitsIf13__nv_bfloat16S2_S2_fjLj256ELj1ELj4ELj1ELj16ENS_18Kernel_traits_baseILj256EfS2_S2_S2_fjLj128EEEEELb1ELb1ELb0ELb0EEEvNS_9BwdParamsE:
.text._ZN10layer_norm13ln_bwd_kernelINS_13Kernel_traitsIf13__nv_bfloat16S2_S2_fjLj256ELj1ELj4ELj1ELj16ENS_18Kernel_traits_baseILj256EfS2_S2_S2_fjLj128EEEEELb1ELb1ELb0ELb0EEEvNS_9BwdParamsE:
        /* <DEDUP_REMOVED lines=22> */
[----:B--2---:R-:W-:-:S05]  /*0160*/  @P0 IMAD.WIDE.U32 R2, R5, 0x20, R2 ;  /* 0x0000002005020825 */ /* 0x004fca00078e0002 */
[----:B---3--:R-:W5:Y:S01]  /*0170*/  @P0 LDG.E.128 R12, desc[UR8][R2.64] ;  /* 0x00000008020c0981 */ /* 0x008f62000c1e1d00 */
[----:B----4-:R-:W-:-:S03]  /*0180*/  @P0 IMAD.WIDE.U32 R8, R5, 0x20, R8 ;  /* 0x0000002005080825 */ /* 0x010fc600078e0008 */
[----:B------:R2:W5:Y:S04]  /*0190*/  @P0 LDG.E.128 R16, desc[UR8][R2.64+0x10] ;  /* 0x0000100802100981 */ /* 0x000568000c1e1d00 */
[----:B------:R3:W5:Y:S04]  /*01a0*/  @P0 LDG.E.128 R20, desc[UR8][R8.64] ;  /* 0x0000000808140981 */ /* 0x000768000c1e1d00 */
[----:B------:R3:W5:Y:S01]  /*01b0*/  @P0 LDG.E.128 R24, desc[UR8][R8.64+0x10] ;  /* 0x0000100808180981 */ /* 0x000762000c1e1d00 */
[----:B--2---:R-:W-:-:S04]  /*01c0*/  SHF.R.U32.HI R2, RZ, 0x5, R6 ;  /* 0x00000005ff027819 */ /* 0x004fc80000011606 */
        /* <DEDUP_REMOVED lines=19> */
[----:B------:R-:W-:-:S13]  /*0300*/  ISETP.NE.AND.EX P0, PT, RZ, UR11, PT, P0 ;  /* 0x0000000bff007c0c */ /* 0x000fda000bf05300 */
.L_x_1569:
[----:B0-----:R-:W0:Y:S08]  /*0310*/  @P0 LDC.64 R6, c[0x0][0x3e0] ;  /* 0x0000f800ff060b82 */ /* 0x001e300000000a00 */
[----:B------:R-:W2:Y:S08]  /*0320*/  LDC.64 R8, c[0x0][0x3c8] ;  /* 0x0000f200ff087b82 */ /* 0x000eb00000000a00 */
[----:B------:R-:W3:Y:S01]  /*0330*/  LDC.64 R56, c[0x0][0x3c0] ;  /* 0x0000f000ff387b82 */ /* 0x000ee20000000a00 */
[----:B0-----:R-:W-:-:S06]  /*0340*/  @P0 IMAD.WIDE R58, R2, 0x2, R6 ;  /* 0x00000002023a0825 */ /* 0x001fcc00078e0206 */
[----:B------:R0:W4:Y:S01]  /*0350*/  @P0 LDG.E.U16 R58, desc[UR8][R58.64] ;  /* 0x000000083a3a0981 */ /* 0x000122000c1e1500 */
[----:B--2---:R-:W-:-:S05]  /*0360*/  IMAD.WIDE R86, R2, 0x4, R8 ;  /* 0x0000000402567825 */ /* 0x004fca00078e0208 */
[----:B-----5:R2:W5:Y:S01]  /*0370*/  LDG.E R9, desc[UR8][R86.64] ;  /* 0x0000000856097981 */ /* 0x020562000c1e1900 */
[----:B------:R-:W-:Y:S01]  /*0380*/  MOV R7, UR20 ;  /* 0x0000001400077c02 */ /* 0x000fe20008000f00 */
[----:B------:R-:W-:Y:S01]  /*0390*/  BSSY.RECONVERGENT B1, `(.L_x_1560) ;  /* 0x0000076000017945 */ /* 0x000fe20003800200 */
[----:B------:R-:W-:Y:S02]  /*03a0*/  ISETP.GE.U32.AND P2, PT, R4, 0x20, PT ;  /* 0x000000200400780c */ /* 0x000fe40003f46070 */
[----:B------:R-:W-:Y:S01]  /*03b0*/  MOV R8, 0x3f800000 ;  /* 0x3f80000000087802 */ /* 0x000fe20000000f00 */
[----:B------:R-:W-:Y:S01]  /*03c0*/  IMAD R6, R2, R7, RZ ;  /* 0x0000000702067224 */ /* 0x000fe200078e02ff */
[----:B0-----:R-:W-:Y:S02]  /*03d0*/  MOV R59, RZ ;  /* 0x000000ff003b7202 */ /* 0x001fe40000000f00 */
[----:B------:R-:W-:Y:S02]  /*03e0*/  MOV R84, RZ ;  /* 0x000000ff00547202 */ /* 0x000fe40000000f00 */
[----:B------:R-:W-:-:S04]  /*03f0*/  SHF.R.S32.HI R89, RZ, 0x1f, R6 ;  /* 0x0000001fff597819 */ /* 0x000fc80000011406 */
[----:B------:R-:W-:-:S04]  /*0400*/  LEA.HI R6, R89, R6, RZ, 0x3 ;  /* 0x0000000659067211 */ /* 0x000fc800078f18ff */
[----:B------:R-:W-:Y:S02]  /*0410*/  LEA.HI.SX32 R6, R6, R5, 0x1d ;  /* 0x0000000506067211 */ /* 0x000fe400078feaff */
[----:B----4-:R-:W-:Y:S01]  /*0420*/  @P0 SHF.L.U32 R8, R58, 0x10, RZ ;  /* 0x000000103a080819 */ /* 0x010fe200000006ff */
[----:B--23--:R-:W-:Y:S06]  /*0430*/  @!P2 BRA `(.L_x_1561) ;  /* 0x0000000400aca947 */ /* 0x00cfec0003800000 */
        /* <DEDUP_REMOVED lines=20> */
[C---:B------:R-:W-:Y:S02]  /*0580*/  PRMT R56, R57.reuse, 0x7632, R56 ;  /* 0x0000763239387816 */ /* 0x040fe40000000038 */
[----:B------:R-:W-:Y:S02]  /*0590*/  SHF.L.U32 R57, R57, 0x10, RZ ;  /* 0x0000001039397819 */ /* 0x000fe400000006ff */
[----:B------:R-:W-:-:S02]  /*05a0*/  PRMT R72, R58, 0x7632, R72 ;  /* 0x000076323a487816 */ /* 0x000fc40000000048 */
[C---:B------:R-:W-:Y:S01]  /*05b0*/  PRMT R74, R59.reuse, 0x7632, R74 ;  /* 0x000076323b4a7816 */ /* 0x040fe2000000004a */
[C---:B------:R-:W-:Y:S01]  /*05c0*/  FADD.FTZ R80, -R10.reuse, R11 ;  /* 0x0000000b0a507221 */ /* 0x040fe20000010100 */
[----:B------:R-:W-:Y:S01]  /*05d0*/  SHF.L.U32 R59, R59, 0x10, RZ ;  /* 0x000000103b3b7819 */ /* 0x000fe200000006ff */
[----:B------:R-:W-:Y:S01]  /*05e0*/  FADD.FTZ R78, -R10, R57 ;  /* 0x000000390a4e7221 */ /* 0x000fe20000010100 */
[----:B------:R-:W-:Y:S02]  /*05f0*/  SHF.L.U32 R3, R3, 0x10, RZ ;  /* 0x0000001003037819 */ /* 0x000fe400000006ff */
[----:B------:R-:W-:Y:S02]  /*0600*/  SHF.L.U32 R73, R58, 0x10, RZ ;  /* 0x000000103a497819 */ /* 0x000fe400000006ff */
[----:B------:R-:W-:Y:S02]  /*0610*/  SHF.L.U32 R11, R56, 0x10, RZ ;  /* 0x00000010380b7819 */ /* 0x000fe400000006ff */
[----:B------:R-:W-:-:S02]  /*0620*/  SHF.L.U32 R57, R72, 0x10, RZ ;  /* 0x0000001048397819 */ /* 0x000fc400000006ff */
[----:B0-----:R-:W-:Y:S01]  /*0630*/  SHF.L.U32 R71, R74, 0x10, RZ ;  /* 0x000000104a477819 */ /* 0x001fe200000006ff */
[----:B------:R-:W-:Y:S01]  /*0640*/  FADD.FTZ R74, -R10, R59 ;  /* 0x0000003b0a4a7221 */ /* 0x000fe20000010100 */
[----:B---3--:R-:W-:Y:S01]  /*0650*/  PRMT R84, R64, 0x7632, R84 ;  /* 0x0000763240547816 */ /* 0x008fe20000000054 */
[----:B------:R-:W-:Y:S01]  /*0660*/  FADD.FTZ R76, -R10, R3 ;  /* 0x000000030a4c7221 */ /* 0x000fe20000010100 */
[----:B------:R-:W-:Y:S01]  /*0670*/  SHF.L.U32 R59, R64, 0x10, RZ ;  /* 0x00000010403b7819 */ /* 0x000fe200000006ff */
[C---:B------:R-:W-:Y:S01]  /*0680*/  FADD.FTZ R58, -R10.reuse, R73 ;  /* 0x000000490a3a7221 */ /* 0x040fe20000010100 */
[C---:B------:R-:W-:Y:S01]  /*0690*/  FADD.FTZ R72, -R10.reuse, R11 ;  /* 0x0000000b0a487221 */ /* 0x040fe20000010100 */
[C---:B------:R-:W-:Y:S01]  /*06a0*/  FADD.FTZ R70, -R10.reuse, R57 ;  /* 0x000000390a467221 */ /* 0x040fe20000010100 */
[--C-:B------:R-:W-:Y:S01]  /*06b0*/  FADD.FTZ R10, -R10, R71.reuse ;  /* 0x000000470a0a7221 */ /* 0x100fe20000010100 */
[----:B------:R-:W-:Y:S01]  /*06c0*/  PRMT R71, R66, 0x7632, R71 ;  /* 0x0000763242477816 */ /* 0x000fe20000000047 */
[C---:B-----5:R-:W-:Y:S01]  /*06d0*/  FMUL.FTZ R76, R9.reuse, R76 ;  /* 0x0000004c094c7220 */ /* 0x060fe20000410000 */
[----:B------:R-:W-:Y:S01]  /*06e0*/  SHF.L.U32 R84, R84, 0x10, RZ ;  /* 0x0000001054547819 */ /* 0x000fe200000006ff */
[-C--:B------:R-:W-:Y:S01]  /*06f0*/  FMUL.FTZ R82, R12, R59.reuse ;  /* 0x0000003b0c527220 */ /* 0x080fe20000410000 */
[----:B----4-:R-:W-:Y:S01]  /*0700*/  SHF.R.U64 R57, R68, 0x18, R69 ;  /* 0x0000001844397819 */ /* 0x010fe20000001245 */
[C---:B------:R-:W-:Y:S01]  /*0710*/  FMUL.FTZ R3, R9.reuse, R80 ;  /* 0x0000005009037220 */ /* 0x040fe20000410000 */
[----:B------:R-:W-:Y:S01]  /*0720*/  FMUL.FTZ R83, R9, R58 ;  /* 0x0000003a09537220 */ /* 0x000fe20000410000 */
[----:B------:R-:W-:Y:S01]  /*0730*/  SHF.L.U32 R58, R71, 0x10, RZ ;  /* 0x00000010473a7819 */ /* 0x000fe200000006ff */
[----:B------:R-:W-:Y:S01]  /*0740*/  FMUL.FTZ R81, R9, R74 ;  /* 0x0000004a09517220 */ /* 0x000fe20000410000 */
[----:B------:R-:W-:Y:S01]  /*0750*/  PRMT R64, R65, 0x7632, R64 ;  /* 0x0000763241407816 */ /* 0x000fe20000000040 */
[----:B------:R-:W-:Y:S01]  /*0760*/  FADD.FTZ R33, R33, R84 ;  /* 0x0000005421217221 */ /* 0x000fe20000010000 */
[-C--:B------:R-:W-:Y:S01]  /*0770*/  FFMA.FTZ R41, R76, R84.reuse, R41 ;  /* 0x000000544c297223 */ /* 0x080fe20000010029 */
[----:B------:R-:W-:Y:S01]  /*0780*/  FMUL.FTZ R71, R13, R84 ;  /* 0x000000540d477220 */ /* 0x000fe20000410000 */
[----:B------:R-:W-:Y:S01]  /*0790*/  SHF.L.U32 R65, R65, 0x10, RZ ;  /* 0x0000001041417819 */ /* 0x000fe200000006ff */
[----:B------:R-:W-:Y:S01]  /*07a0*/  FADD.FTZ R84, RZ, R82 ;  /* 0x00000052ff547221 */ /* 0x000fe20000010000 */
[----:B------:R-:W-:Y:S01]  /*07b0*/  PRMT R74, R57, 0x7610, R74 ;  /* 0x00007610394a7816 */ /* 0x000fe2000000004a */
[----:B------:R-:W-:Y:S01]  /*07c0*/  FFMA.FTZ R57, R3, R82, RZ ;  /* 0x0000005203397223 */ /* 0x000fe200000100ff */
[----:B------:R-:W-:Y:S01]  /*07d0*/  PRMT R75, R67, 0x7632, R75 ;  /* 0x00007632434b7816 */ /* 0x000fe2000000004b */
[----:B------:R-:W-:Y:S01]  /*07e0*/  FADD.FTZ R32, R32, R59 ;  /* 0x0000003b20207221 */ /* 0x000fe20000010000 */
[----:B------:R-:W-:Y:S01]  /*07f0*/  SHF.L.U32 R79, R66, 0x10, RZ ;  /* 0x00000010424f7819 */ /* 0x000fe200000006ff */
[----:B------:R-:W-:Y:S01]  /*0800*/  FFMA.FTZ R40, R3, R59, R40 ;  /* 0x0000003b03287223 */ /* 0x000fe20000010028 */
[----:B------:R-:W-:Y:S01]  /*0810*/  SHF.L.U32 R67, R67, 0x10, RZ ;  /* 0x0000001043437819 */ /* 0x000fe200000006ff */
[C---:B------:R-:W-:Y:S01]  /*0820*/  FMUL.FTZ R72, R9.reuse, R72 ;  /* 0x0000004809487220 */ /* 0x040fe20000410000 */
[----:B------:R-:W-:Y:S01]  /*0830*/  SHF.L.U32 R66, R64, 0x10, RZ ;  /* 0x0000001040427819 */ /* 0x000fe200000006ff */
[----:B------:R-:W-:Y:S01]  /*0840*/  FADD.FTZ R59, R84, R71 ;  /* 0x00000047543b7221 */ /* 0x000fe20000010000 */
[----:B------:R-:W-:Y:S01]  /*0850*/  FMUL.FTZ R85, R9, R78 ;  /* 0x0000004e09557220 */ /* 0x000fe20000410000 */
[----:B------:R-:W-:Y:S01]  /*0860*/  FMUL.FTZ R80, R14, R65 ;  /* 0x000000410e507220 */ /* 0x000fe20000410000 */
[----:B------:R-:W-:Y:S01]  /*0870*/  FFMA.FTZ R84, R76, R71, R57 ;  /* 0x000000474c547223 */ /* 0x000fe20000010039 */
[----:B------:R-:W-:Y:S01]  /*0880*/  FADD.FTZ R30, R30, R67 ;  /* 0x000000431e1e7221 */ /* 0x000fe20000010000 */
[-C--:B------:R-:W-:Y:S01]  /*0890*/  FFMA.FTZ R38, R81, R67.reuse, R38 ;  /* 0x0000004351267223 */ /* 0x080fe20000010026 */
        /* <DEDUP_REMOVED lines=23> */
[----:B------:R-:W-:Y:S01]  /*0a10*/  SHF.R.U64 R86, R68, 0x10, R69 ;  /* 0x0000001044567819 */ /* 0x000fe20000001245 */
[----:B------:R-:W-:Y:S01]  /*0a20*/  FADD.FTZ R31, R31, R64 ;  /* 0x000000401f1f7221 */ /* 0x000fe20000010000 */
[-C--:B------:R-:W-:Y:S01]  /*0a30*/  FFMA.FTZ R39, R66, R64.reuse, R39 ;  /* 0x0000004042277223 */ /* 0x080fe20000010027 */
[--C-:B------:R-:W-:Y:S01]  /*0a40*/  SHF.R.U32.HI R56, RZ, 0x18, R69.reuse ;  /* 0x00000018ff387819 */ /* 0x100fe20000011645 */
[----:B------:R-:W-:Y:S01]  /*0a50*/  FMUL.FTZ R64, R19, R64 ;  /* 0x0000004013407220 */ /* 0x000fe20000410000 */
[----:B------:R-:W-:Y:S01]  /*0a60*/  FADD.FTZ R59, R59, R78 ;  /* 0x0000004e3b3b7221 */ /* 0x000fe20000010000 */
[----:B------:R-:W-:Y:S01]  /*0a70*/  FFMA.FTZ R57, R81, R78, R10 ;  /* 0x0000004e51397223 */ /* 0x000fe2000001000a */
[----:B------:R-:W-:-:S02]  /*0a80*/  SHF.R.U64 R77, R68, 0x8, R69 ;  /* 0x00000008444d7819 */ /* 0x000fc40000001245 */
[--C-:B------:R-:W-:Y:S01]  /*0a90*/  SHF.R.U32.HI R73, RZ, 0x8, R69.reuse ;  /* 0x00000008ff497819 */ /* 0x100fe20000011645 */
[----:B------:R-:W-:Y:S01]  /*0aa0*/  FADD.FTZ R59, R59, R64 ;  /* 0x000000403b3b7221 */ /* 0x000fe20000010000 */
[----:B------:R-:W-:Y:S01]  /*0ab0*/  SHF.R.U32.HI R11, RZ, 0x10, R69 ;  /* 0x00000010ff0b7819 */ /* 0x000fe20000011645 */
[----:B------:R-:W-:Y:S01]  /*0ac0*/  FFMA.FTZ R84, R66, R64, R57 ;  /* 0x0000004042547223 */ /* 0x000fe20000010039 */
[----:B------:R-:W-:Y:S02]  /*0ad0*/  PRMT R75, R86, 0x7610, R75 ;  /* 0x00007610564b7816 */ /* 0x000fe4000000004b */
[----:B------:R-:W-:-:S07]  /*0ae0*/  PRMT R10, R56, 0x7610, R10 ;  /* 0x00007610380a7816 */ /* 0x000fce000000000a */
.L_x_1561:
[----:B------:R-:W-:Y:S05]  /*0af0*/  BSYNC.RECONVERGENT B1 ;  /* 0x0000000000017941 */ /* 0x000fea0003800200 */
.L_x_1560:
        /* <DEDUP_REMOVED lines=20> */
.L_x_1583:
        /* <DEDUP_REMOVED lines=17> */
[----:B------:R-:W-:Y:S01]  /*0d50*/  FFMA.FTZ R87, R3, R89, R86 ;  /* 0x0000005903577223 */ /* 0x000fe20000010056 */
[----:B------:R-:W-:Y:S01]  /*0d60*/  LOP3.LUT P4, RZ, R68, 0xff, RZ, 0xc0, !PT ;  /* 0x000000ff44ff7812 */ /* 0x000fe2000788c0ff */
[----:B------:R-:W-:Y:S01]  /*0d70*/  HFMA2 R91, -RZ, RZ, 0, 0 ;  /* 0x00000000ff5b7431 */ /* 0x000fe200000001ff */
[----:B------:R-:W-:Y:S01]  /*0d80*/  LOP3.LUT P1, RZ, R77, 0xff, RZ, 0xc0, !PT ;  /* 0x000000ff4dff7812 */ /* 0x000fe2000782c0ff */
[----:B0-----:R-:W-:Y:S01]  /*0d90*/  FADD.FTZ R84, R82, -R87 ;  /* 0x8000005752547221 */ /* 0x001fe20000010000 */
[----:B------:R-:W-:Y:S01]  /*0da0*/  LOP3.LUT P3, RZ, R75, 0xff, RZ, 0xc0, !PT ;  /* 0x000000ff4bff7812 */ /* 0x000fe2000786c0ff */
[----:B------:R-:W-:Y:S01]  /*0db0*/  HFMA2 R93, -RZ, RZ, 0, 0 ;  /* 0x00000000ff5d7431 */ /* 0x000fe200000001ff */
[----:B------:R-:W-:Y:S01]  /*0dc0*/  LOP3.LUT P2, RZ, R74, 0xff, RZ, 0xc0, !PT ;  /* 0x000000ff4aff7812 */ /* 0x000fe2000784c0ff */
[----:B-----5:R-:W-:Y:S01]  /*0dd0*/  FMUL.FTZ R87, R9, R84 ;  /* 0x0000005409577220 */ /* 0x020fe20000410000 */
[----:B------:R-:W-:Y:S02]  /*0de0*/  LOP3.LUT P6, RZ, R69, 0xff, RZ, 0xc0, !PT ;  /* 0x000000ff45ff7812 */ /* 0x000fe400078cc0ff */
[----:B------:R-:W-:Y:S01]  /*0df0*/  LOP3.LUT P5, RZ, R73, 0xff, RZ, 0xc0, !PT ;  /* 0x000000ff49ff7812 */ /* 0x000fe200078ac0ff */
[----:B------:R-:W-:-:S02]  /*0e00*/  FMUL.FTZ R87, R87, R8 ;  /* 0x0000000857577220 */ /* 0x000fc40000410000 */
[----:B------:R-:W-:Y:S02]  /*0e10*/  @P4 SHF.L.U32 R84, R56, 0x10, RZ ;  /* 0x0000001038544819 */ /* 0x000fe400000006ff */
[----:B------:R-:W-:-:S04]  /*0e20*/  FMUL.FTZ R87, R87, UR15 ;  /* 0x0000000f57577c20 */ /* 0x000fc80008410000 */
[----:B------:R-:W-:Y:S01]  /*0e30*/  @P4 FMUL.FTZ R91, R87, R84 ;  /* 0x00000054575b4220 */ /* 0x000fe20000410000 */
[----:B------:R-:W-:Y:S01]  /*0e40*/  FFMA.FTZ R84, R76, R89, R86 ;  /* 0x000000594c547223 */ /* 0x000fe20000010056 */
[----:B------:R-:W-:Y:S02]  /*0e50*/  FMUL.FTZ R87, R20, R87 ;  /* 0x0000005714577220 */ /* 0x000fe40000410000 */
[----:B------:R-:W-:Y:S01]  /*0e60*/  FADD.FTZ R52, R52, R91 ;  /* 0x0000005b34347221 */ /* 0x000fe20000010000 */
[----:B------:R-:W-:Y:S02]  /*0e70*/  FADD.FTZ R84, R71, -R84 ;  /* 0x8000005447547221 */ /* 0x000fe40000010000 */
[----:B------:R-:W-:Y:S02]  /*0e80*/  FSEL R87, R87, RZ, P4 ;  /* 0x000000ff57577208 */ /* 0x000fe40002000000 */
[----:B------:R-:W-:Y:S01]  /*0e90*/  FMUL.FTZ R91, R9, R84 ;  /* 0x00000054095b7220 */ /* 0x000fe20000410000 */
[----:B------:R-:W-:-:S03]  /*0ea0*/  @P1 PRMT R84, R56, 0x7632, R84 ;  /* 0x0000763238541816 */ /* 0x000fc60000000054 */
[----:B------:R-:W-:Y:S01]  /*0eb0*/  FMUL.FTZ R56, R91, R8 ;  /* 0x000000085b387220 */ /* 0x000fe20000410000 */
[----:B------:R-:W-:Y:S02]  /*0ec0*/  @P1 SHF.L.U32 R91, R84, 0x10, RZ ;  /* 0x00000010545b1819 */ /* 0x000fe400000006ff */
[----:B------:R-:W-:Y:S01]  /*0ed0*/  MOV R84, RZ ;  /* 0x000000ff00547202 */ /* 0x000fe20000000f00 */
[----:B------:R-:W-:-:S04]  /*0ee0*/  FMUL.FTZ R56, R56, UR15 ;  /* 0x0000000f38387c20 */ /* 0x000fc80008410000 */
[----:B------:R-:W-:Y:S01]  /*0ef0*/  @P1 FMUL.FTZ R84, R56, R91 ;  /* 0x0000005b38541220 */ /* 0x000fe20000410000 */
[----:B------:R-:W-:Y:S01]  /*0f00*/  FFMA.FTZ R91, R85, R89, R86 ;  /* 0x00000059555b7223 */ /* 0x000fe20000010056 */
[----:B------:R-:W-:Y:S02]  /*0f10*/  FMUL.FTZ R56, R21, R56 ;  /* 0x0000003815387220 */ /* 0x000fe40000410000 */
[----:B------:R-:W-:Y:S01]  /*0f20*/  FADD.FTZ R53, R53, R84 ;  /* 0x0000005435357221 */ /* 0x000fe20000010000 */
[----:B------:R-:W-:Y:S01]  /*0f30*/  FADD.FTZ R88, R80, -R91 ;  /* 0x8000005b50587221 */ /* 0x000fe20000010000 */
[C---:B------:R-:W-:Y:S02]  /*0f40*/  @P3 SHF.L.U32 R84, R57.reuse, 0x10, RZ ;  /* 0x0000001039543819 */ /* 0x040fe400000006ff */
[----:B------:R-:W-:Y:S01]  /*0f50*/  @P2 PRMT R57, R57, 0x7632, R57 ;  /* 0x0000763239392816 */ /* 0x000fe20000000039 */
[----:B------:R-:W-:Y:S01]  /*0f60*/  FMUL.FTZ R91, R9, R88 ;  /* 0x00000058095b7220 */ /* 0x000fe20000410000 */
[----:B------:R-:W-:-:S02]  /*0f70*/  MOV R88, RZ ;  /* 0x000000ff00587202 */ /* 0x000fc40000000f00 */
[----:B------:R-:W-:Y:S01]  /*0f80*/  @P2 SHF.L.U32 R57, R57, 0x10, RZ ;  /* 0x0000001039392819 */ /* 0x000fe200000006ff */
[----:B------:R-:W-:Y:S01]  /*0f90*/  FMUL.FTZ R91, R91, R8 ;  /* 0x000000085b5b7220 */ /* 0x000fe20000410000 */
[----:B------:R-:W-:-:S03]  /*0fa0*/  FSEL R56, R56, RZ, P1 ;  /* 0x000000ff38387208 */ /* 0x000fc60000800000 */
[----:B------:R-:W-:Y:S01]  /*0fb0*/  FMUL.FTZ R91, R91, UR15 ;  /* 0x0000000f5b5b7c20 */ /* 0x000fe20008410000 */
[----:B------:R-:W-:-:S03]  /*0fc0*/  F2FP.BF16.F32.PACK_AB R56, R56, R87 ;  /* 0x000000573838723e */ /* 0x000fc600000010ff */
[----:B------:R-:W-:Y:S01]  /*0fd0*/  @P3 FMUL.FTZ R93, R91, R84 ;  /* 0x000000545b5d3220 */ /* 0x000fe20000410000 */
[----:B------:R-:W-:Y:S01]  /*0fe0*/  FFMA.FTZ R84, R72, R89, R86 ;  /* 0x0000005948547223 */ /* 0x000fe20000010056 */
[----:B------:R-:W-:Y:S02]  /*0ff0*/  FMUL.FTZ R91, R22, R91 ;  /* 0x0000005b165b7220 */ /* 0x000fe40000410000 */
[----:B------:R-:W-:Y:S01]  /*1000*/  FADD.FTZ R54, R54, R93 ;  /* 0x0000005d36367221 */ /* 0x000fe20000010000 */
[----:B------:R-:W-:-:S04]  /*1010*/  FADD.FTZ R84, R67, -R84 ;  /* 0x8000005443547221 */ /* 0x000fc80000010000 */
[----:B------:R-:W-:-:S04]  /*1020*/  FMUL.FTZ R93, R9, R84 ;  /* 0x00000054095d7220 */ /* 0x000fc80000410000 */
[----:B------:R-:W-:Y:S01]  /*1030*/  FMUL.FTZ R84, R93, R8 ;  /* 0x000000085d547220 */ /* 0x000fe20000410000 */
[----:B------:R-:W-:-:S03]  /*1040*/  HFMA2 R93, -RZ, RZ, 0, 0 ;  /* 0x00000000ff5d7431 */ /* 0x000fc600000001ff */
[----:B------:R-:W-:-:S04]  /*1050*/  FMUL.FTZ R84, R84, UR15 ;  /* 0x0000000f54547c20 */ /* 0x000fc80008410000 */
[----:B------:R-:W-:Y:S01]  /*1060*/  @P2 FMUL.FTZ R88, R84, R57 ;  /* 0x0000003954582220 */ /* 0x000fe20000410000 */
[----:B------:R-:W-:-:S03]  /*1070*/  FMUL.FTZ R84, R23, R84 ;  /* 0x0000005417547220 */ /* 0x000fc60000410000 */
[----:B------:R-:W-:Y:S01]  /*1080*/  FADD.FTZ R55, R55, R88 ;  /* 0x0000005837377221 */ /* 0x000fe20000010000 */
[----:B------:R-:W-:Y:S01]  /*1090*/  FFMA.FTZ R88, R83, R89, R86 ;  /* 0x0000005953587223 */ /* 0x000fe20000010056 */
[----:B------:R-:W-:-:S03]  /*10a0*/  FSEL R84, R84, RZ, P2 ;  /* 0x000000ff54547208 */ /* 0x000fc60001000000 */
[----:B------:R-:W-:-:S04]  /*10b0*/  FADD.FTZ R88, R79, -R88 ;  /* 0x800000584f587221 */ /* 0x000fc80000010000 */
[----:B------:R-:W-:Y:S01]  /*10c0*/  FMUL.FTZ R57, R9, R88 ;  /* 0x0000005809397220 */ /* 0x000fe20000410000 */
[----:B------:R-:W-:-:S03]  /*10d0*/  @P6 SHF.L.U32 R88, R58, 0x10, RZ ;  /* 0x000000103a586819 */ /* 0x000fc600000006ff */
[----:B------:R-:W-:-:S04]  /*10e0*/  FMUL.FTZ R57, R57, R8 ;  /* 0x0000000839397220 */ /* 0x000fc80000410000 */
        /* <DEDUP_REMOVED lines=8> */
[----:B------:R-:W-:-:S02]  /*1170*/  @P5 PRMT R88, R58, 0x7632, R88 ;  /* 0x000076323a585816 */ /* 0x000fc40000000058 */
[----:B------:R-:W-:Y:S01]  /*1180*/  LOP3.LUT P6, RZ, R11, 0xff, RZ, 0xc0, !PT ;  /* 0x000000ff0bff7812 */ /* 0x000fe200078cc0ff */
[----:B------:R-:W-:Y:S01]  /*1190*/  FMUL.FTZ R58, R93, R8 ;  /* 0x000000085d3a7220 */ /* 0x000fe20000410000 */
[----:B------:R-:W-:Y:S02]  /*11a0*/  @P5 SHF.L.U32 R93, R88, 0x10, RZ ;  /* 0x00000010585d5819 */ /* 0x000fe400000006ff */
[----:B------:R-:W-:Y:S01]  /*11b0*/  MOV R88, RZ ;  /* 0x000000ff00587202 */ /* 0x000fe20000000f00 */
[----:B------:R-:W-:-:S04]  /*11c0*/  FMUL.FTZ R58, R58, UR15 ;  /* 0x0000000f3a3a7c20 */ /* 0x000fc80008410000 */
[----:B------:R-:W-:Y:S01]  /*11d0*/  @P5 FMUL.FTZ R88, R58, R93 ;  /* 0x0000005d3a585220 */ /* 0x000fe20000410000 */
[-CC-:B------:R-:W-:Y:S01]  /*11e0*/  FFMA.FTZ R93, R81, R89.reuse, R86.reuse ;  /* 0x00000059515d7223 */ /* 0x180fe20000010056 */
[----:B------:R-:W-:Y:S01]  /*11f0*/  FFMA.FTZ R89, R66, R89, R86 ;  /* 0x0000005942597223 */ /* 0x000fe20000010056 */
[----:B------:R-:W-:Y:S01]  /*1200*/  FMUL.FTZ R58, R25, R58 ;  /* 0x0000003a193a7220 */ /* 0x000fe20000410000 */
[----:B------:R-:W-:Y:S01]  /*1210*/  FADD.FTZ R49, R49, R88 ;  /* 0x0000005831317221 */ /* 0x000fe20000010000 */
[----:B------:R-:W-:-:S03]  /*1220*/  FADD.FTZ R88, R78, -R93 ;  /* 0x8000005d4e587221 */ /* 0x000fc60000010000 */
[----:B------:R-:W-:Y:S01]  /*1230*/  FSEL R58, R58, RZ, P5 ;  /* 0x000000ff3a3a7208 */ /* 0x000fe20002800000 */
[----:B------:R-:W-:Y:S01]  /*1240*/  FMUL.FTZ R93, R9, R88 ;  /* 0x00000058095d7220 */ /* 0x000fe20000410000 */
[----:B------:R-:W-:Y:S02]  /*1250*/  @P6 SHF.L.U32 R88, R59, 0x10, RZ ;  /* 0x000000103b586819 */ /* 0x000fe400000006ff */
[----:B------:R-:W-:Y:S01]  /*1260*/  F2FP.BF16.F32.PACK_AB R58, R58, R57 ;  /* 0x000000393a3a723e */ /* 0x000fe200000010ff */
[----:B------:R-:W-:Y:S01]  /*1270*/  FMUL.FTZ R93, R93, R8 ;  /* 0x000000085d5d7220 */ /* 0x000fe20000410000 */
[----:B------:R-:W-:-:S03]  /*1280*/  FSEL R57, R91, RZ, P3 ;  /* 0x000000ff5b397208 */ /* 0x000fc60001800000 */
[----:B------:R-:W-:Y:S01]  /*1290*/  FMUL.FTZ R90, R93, UR15 ;  /* 0x0000000f5d5a7c20 */ /* 0x000fe20008410000 */
[----:B------:R-:W-:Y:S01]  /*12a0*/  HFMA2 R93, -RZ, RZ, 0, 0 ;  /* 0x00000000ff5d7431 */ /* 0x000fe200000001ff */
[----:B------:R-:W-:Y:S02]  /*12b0*/  F2FP.BF16.F32.PACK_AB R57, R84, R57 ;  /* 0x000000395439723e */ /* 0x000fe400000010ff */
[----:B------:R-:W-:Y:S01]  /*12c0*/  @P6 FMUL.FTZ R93, R90, R88 ;  /* 0x000000585a5d6220 */ /* 0x000fe20000410000 */
[----:B------:R-:W-:-:S03]  /*12d0*/  FMUL.FTZ R88, R26, R90 ;  /* 0x0000005a1a587220 */ /* 0x000fc60000410000 */
[----:B------:R-:W-:Y:S02]  /*12e0*/  FADD.FTZ R50, R50, R93 ;  /* 0x0000005d32327221 */ /* 0x000fe40000010000 */
[----:B------:R-:W-:Y:S01]  /*12f0*/  FSEL R86, R88, RZ, P6 ;  /* 0x000000ff58567208 */ /* 0x000fe20003000000 */
[----:B------:R-:W-:Y:S01]  /*1300*/  FADD.FTZ R88, R64, -R89 ;  /* 0x8000005940587221 */ /* 0x000fe20000010000 */
[----:B------:R-:W-:-:S03]  /*1310*/  LOP3.LUT P6, RZ, R10, 0xff, RZ, 0xc0, !PT ;  /* 0x000000ff0aff7812 */ /* 0x000fc600078cc0ff */
[----:B------:R-:W-:-:S04]  /*1320*/  FMUL.FTZ R9, R9, R88 ;  /* 0x0000005809097220 */ /* 0x000fc80000410000 */
[----:B------:R-:W-:Y:S01]  /*1330*/  FMUL.FTZ R9, R9, R8 ;  /* 0x0000000809097220 */ /* 0x000fe20000410000 */
[----:B------:R-:W-:-:S03]  /*1340*/  MOV R8, RZ ;  /* 0x000000ff00087202 */ /* 0x000fc60000000f00 */
[----:B------:R-:W-:Y:S02]  /*1350*/  FMUL.FTZ R88, R9, UR15 ;  /* 0x0000000f09587c20 */ /* 0x000fe40008410000 */
[----:B------:R-:W-:Y:S02]  /*1360*/  @P6 PRMT R59, R59, 0x7632, R59 ;  /* 0x000076323b3b6816 */ /* 0x000fe4000000003b */
[----:B------:R-:W-:Y:S02]  /*1370*/  FMUL.FTZ R9, R27, R88 ;  /* 0x000000581b097220 */ /* 0x000fe40000410000 */
[----:B------:R-:W-:-:S03]  /*1380*/  @P6 SHF.L.U32 R59, R59, 0x10, RZ ;  /* 0x000000103b3b6819 */ /* 0x000fc600000006ff */
[----:B------:R-:W-:Y:S02]  /*1390*/  FSEL R9, R9, RZ, P6 ;  /* 0x000000ff09097208 */ /* 0x000fe40003000000 */
[----:B------:R-:W-:Y:S02]  /*13a0*/  @P6 FMUL.FTZ R8, R88, R59 ;  /* 0x0000003b58086220 */ /* 0x000fe40000410000 */
[----:B------:R-:W-:Y:S02]  /*13b0*/  F2FP.BF16.F32.PACK_AB R59, R9, R86 ;  /* 0x00000056093b723e */ /* 0x000fe400000010ff */
[----:B------:R-:W-:Y:S01]  /*13c0*/  FADD.FTZ R51, R51, R8 ;  /* 0x0000000833337221 */ /* 0x000fe20000010000 */
[----:B------:R-:W-:Y:S06]  /*13d0*/  BRA `(.L_x_1567) ;  /* 0x0000001400747947 */ /* 0x000fec0003800000 */
.L_x_1566:
[----:B------:R-:W-:Y:S01]  /*13e0*/  LOP3.LUT P3, RZ, R75, 0xff, RZ, 0xc0, !PT ;  /* 0x000000ff4bff7812 */ /* 0x000fe2000786c0ff */
[-CC-:B------:R-:W-:Y:S01]  /*13f0*/  FFMA.FTZ R61, R85, R89.reuse, R86.reuse ;  /* 0x00000059553d7223 */ /* 0x180fe20000010056 */
[----:B------:R-:W-:Y:S01]  /*1400*/  LOP3.LUT P2, RZ, R74, 0xff, RZ, 0xc0, !PT ;  /* 0x000000ff4aff7812 */ /* 0x000fe2000784c0ff */
[-CC-:B------:R-:W-:Y:S01]  /*1410*/  FFMA.FTZ R62, R72, R89.reuse, R86.reuse ;  /* 0x00000059483e7223 */ /* 0x180fe20000010056 */
[----:B------:R-:W-:Y:S02]  /*1420*/  HFMA2 R63, -RZ, RZ, 0, 0 ;  /* 0x00000000ff3f7431 */ /* 0x000fe400000001ff */
[----:B------:R-:W-:Y:S01]  /*1430*/  FADD.FTZ R60, R80, -R61 ;  /* 0x8000003d503c7221 */ /* 0x000fe20000010000 */
[----:B------:R-:W-:Y:S01]  /*1440*/  FFMA.FTZ R88, R83, R89, R86 ;  /* 0x0000005953587223 */ /* 0x000fe20000010056 */
[----:B0-----:R-:W-:Y:S01]  /*1450*/  FADD.FTZ R84, R67, -R62 ;  /* 0x8000003e43547221 */ /* 0x001fe20000010000 */
[----:B------:R-:W-:Y:S01]  /*1460*/  LOP3.LUT P1, RZ, R69, 0xff, RZ, 0xc0, !PT ;  /* 0x000000ff45ff7812 */ /* 0x000fe2000782c0ff */
[----:B-----5:R-:W-:Y:S01]  /*1470*/  FMUL.FTZ R60, R9, R60 ;  /* 0x0000003c093c7220 */ /* 0x020fe20000410000 */
[----:B------:R-:W-:Y:S01]  /*1480*/  FADD.FTZ R88, R79, -R88 ;  /* 0x800000584f587221 */ /* 0x000fe20000010000 */
[----:B------:R-:W-:Y:S01]  /*1490*/  FMUL.FTZ R61, R9, R84 ;  /* 0x00000054093d7220 */ /* 0x000fe20000410000 */
[----:B------:R-:W-:-:S02]  /*14a0*/  HFMA2 R91, -RZ, RZ, 0, 0 ;  /* 0x00000000ff5b7431 */ /* 0x000fc400000001ff */
[-C--:B------:R-:W-:Y:S01]  /*14b0*/  FMUL.FTZ R87, R60, R8.reuse ;  /* 0x000000083c577220 */ /* 0x080fe20000410000 */
[----:B------:R-:W-:Y:S01]  /*14c0*/  @P3 SHF.L.U32 R62, R57, 0x10, RZ ;  /* 0x00000010393e3819 */ /* 0x000fe200000006ff */
[----:B------:R-:W-:Y:S01]  /*14d0*/  FMUL.FTZ R84, R61, R8 ;  /* 0x000000083d547220 */ /* 0x000fe20000410000 */
[----:B------:R-:W-:Y:S01]  /*14e0*/  @P2 PRMT R57, R57, 0x7632, R57 ;  /* 0x0000763239392816 */ /* 0x000fe20000000039 */
[----:B------:R-:W-:Y:S01]  /*14f0*/  FMUL.FTZ R87, R87, UR15 ;  /* 0x0000000f57577c20 */ /* 0x000fe20008410000 */
[----:B------:R-:W-:Y:S01]  /*1500*/  LOP3.LUT P4, RZ, R73, 0xff, RZ, 0xc0, !PT ;  /* 0x000000ff49ff7812 */ /* 0x000fe2000788c0ff */
[----:B------:R-:W-:Y:S01]  /*1510*/  FMUL.FTZ R84, R84, UR15 ;  /* 0x0000000f54547c20 */ /* 0x000fe20008410000 */
[----:B------:R-:W-:Y:S01]  /*1520*/  @P2 SHF.L.U32 R57, R57, 0x10, RZ ;  /* 0x0000001039392819 */ /* 0x000fe200000006ff */
[-C--:B------:R-:W-:Y:S01]  /*1530*/  @P3 FMUL.FTZ R63, R62, R87.reuse ;  /* 0x000000573e3f3220 */ /* 0x080fe20000410000 */
[----:B------:R-:W-:Y:S01]  /*1540*/  MOV R62, RZ ;  /* 0x000000ff003e7202 */ /* 0x000fe20000000f00 */
[----:B------:R-:W-:Y:S01]  /*1550*/  FMUL.FTZ R87, R22, R87 ;  /* 0x0000005716577220 */ /* 0x000fe20000410000 */
[----:B------:R-:W-:Y:S01]  /*1560*/  LOP3.LUT P6, RZ, R11, 0xff, RZ, 0xc0, !PT ;  /* 0x000000ff0bff7812 */ /* 0x000fe200078cc0ff */
[----:B------:R-:W-:Y:S01]  /*1570*/  @P2 FMUL.FTZ R62, R57, R84 ;  /* 0x00000054393e2220 */ /* 0x000fe20000410000 */
[----:B------:R-:W-:Y:S01]  /*1580*/  FMUL.FTZ R57, R9, R88 ;  /* 0x0000005809397220 */ /* 0x000fe20000410000 */
[----:B------:R-:W-:Y:S01]  /*1590*/  FADD.FTZ R54, R54, R63 ;  /* 0x0000003f36367221 */ /* 0x000fe20000010000 */
[----:B------:R-:W-:Y:S01]  /*15a0*/  LOP3.LUT P5, RZ, R10, 0xff, RZ, 0xc0, !PT ;  /* 0x000000ff0aff7812 */ /* 0x000fe200078ac0ff */
[----:B------:R-:W-:Y:S01]  /*15b0*/  FADD.FTZ R55, R55, R62 ;  /* 0x0000003e37377221 */ /* 0x000fe20000010000 */
[----:B------:R-:W-:Y:S01]  /*15c0*/  FMUL.FTZ R63, R57, R8 ;  /* 0x00000008393f7220 */ /* 0x000fe20000410000 */
[C---:B------:R-:W-:Y:S01]  /*15d0*/  @P1 SHF.L.U32 R62, R58.reuse, 0x10, RZ ;  /* 0x000000103a3e1819 */ /* 0x040fe200000006ff */
[----:B------:R-:W-:Y:S01]  /*15e0*/  FMUL.FTZ R84, R23, R84 ;  /* 0x0000005417547220 */ /* 0x000fe20000410000 */
[----:B------:R-:W-:Y:S01]  /*15f0*/  @P4 PRMT R88, R58, 0x7632, R88 ;  /* 0x000076323a584816 */ /* 0x000fe20000000058 */
[----:B------:R-:W-:Y:S01]  /*1600*/  FMUL.FTZ R63, R63, UR15 ;  /* 0x0000000f3f3f7c20 */ /* 0x000fe20008410000 */
[----:B------:R-:W-:-:S02]  /*1610*/  MOV R92, RZ ;  /* 0x000000ff005c7202 */ /* 0x000fc40000000f00 */
[----:B------:R-:W-:Y:S01]  /*1620*/  @P6 SHF.L.U32 R90, R59, 0x10, RZ ;  /* 0x000000103b5a6819 */ /* 0x000fe200000006ff */
[----:B------:R-:W-:Y:S01]  /*1630*/  @P1 FMUL.FTZ R91, R62, R63 ;  /* 0x0000003f3e5b1220 */ /* 0x000fe20000410000 */
[----:B------:R-:W-:Y:S01]  /*1640*/  FFMA.FTZ R62, R70, R89, R86 ;  /* 0x00000059463e7223 */ /* 0x000fe20000010056 */
[----:B------:R-:W-:Y:S02]  /*1650*/  FSEL R84, R84, RZ, P2 ;  /* 0x000000ff54547208 */ /* 0x000fe40001000000 */
[----:B------:R-:W-:Y:S01]  /*1660*/  FADD.FTZ R48, R48, R91 ;  /* 0x0000005b30307221 */ /* 0x000fe20000010000 */
[----:B------:R-:W-:Y:S01]  /*1670*/  FADD.FTZ R62, R65, -R62 ;  /* 0x8000003e413e7221 */ /* 0x000fe20000010000 */
[----:B------:R-:W-:Y:S02]  /*1680*/  @P4 SHF.L.U32 R91, R88, 0x10, RZ ;  /* 0x00000010585b4819 */ /* 0x000fe400000006ff */
[----:B------:R-:W-:Y:S01]  /*1690*/  MOV R88, RZ ;  /* 0x000000ff00587202 */ /* 0x000fe20000000f00 */
[----:B------:R-:W-:Y:S01]  /*16a0*/  FMUL.FTZ R62, R9, R62 ;  /* 0x0000003e093e7220 */ /* 0x000fe20000410000 */
[----:B------:R-:W-:-:S02]  /*16b0*/  @P5 PRMT R59, R59, 0x7632, R59 ;  /* 0x000076323b3b5816 */ /* 0x000fc4000000003b */
[----:B------:R-:W-:Y:S01]  /*16c0*/  F2FP.BF16.F32.PACK_AB R61, R61, R60 ;  /* 0x0000003c3d3d723e */ /* 0x000fe200000010ff */
[C---:B------:R-:W-:Y:S01]  /*16d0*/  FMUL.FTZ R58, R62.reuse, R8 ;  /* 0x000000083e3a7220 */ /* 0x040fe20000410000 */
[----:B------:R-:W-:Y:S02]  /*16e0*/  @P5 SHF.L.U32 R59, R59, 0x10, RZ ;  /* 0x000000103b3b5819 */ /* 0x000fe400000006ff */
[----:B------:R-:W-:Y:S01]  /*16f0*/  F2FP.BF16.F32.PACK_AB R62, R62, R57 ;  /* 0x000000393e3e723e */ /* 0x000fe200000010ff */
[----:B------:R-:W-:-:S04]  /*1700*/  FMUL.FTZ R58, R58, UR15 ;  /* 0x0000000f3a3a7c20 */ /* 0x000fc80008410000 */
[-C--:B------:R-:W-:Y:S01]  /*1710*/  @P4 FMUL.FTZ R88, R91, R58.reuse ;  /* 0x0000003a5b584220 */ /* 0x080fe20000410000 */
[----:B------:R-:W-:Y:S01]  /*1720*/  FFMA.FTZ R91, R81, R89, R86 ;  /* 0x00000059515b7223 */ /* 0x000fe20000010056 */
[----:B------:R-:W-:Y:S02]  /*1730*/  FMUL.FTZ R58, R25, R58 ;  /* 0x0000003a193a7220 */ /* 0x000fe40000410000 */
[----:B------:R-:W-:Y:S01]  /*1740*/  FADD.FTZ R49, R49, R88 ;  /* 0x0000005831317221 */ /* 0x000fe20000010000 */
[----:B------:R-:W-:Y:S02]  /*1750*/  FADD.FTZ R88, R78, -R91 ;  /* 0x8000005b4e587221 */ /* 0x000fe40000010000 */
[----:B------:R-:W-:Y:S02]  /*1760*/  FSEL R57, R58, RZ, P4 ;  /* 0x000000ff3a397208 */ /* 0x000fe40002000000 */
[----:B------:R-:W-:Y:S01]  /*1770*/  FMUL.FTZ R93, R9, R88 ;  /* 0x00000058095d7220 */ /* 0x000fe20000410000 */
[----:B------:R-:W-:-:S03]  /*1780*/  HFMA2 R88, -RZ, RZ, 0, 0 ;  /* 0x00000000ff587431 */ /* 0x000fc600000001ff */
[----:B------:R-:W-:-:S04]  /*1790*/  FMUL.FTZ R91, R93, R8 ;  /* 0x000000085d5b7220 */ /* 0x000fc80000410000 */
[----:B------:R-:W-:-:S04]  /*17a0*/  FMUL.FTZ R91, R91, UR15 ;  /* 0x0000000f5b5b7c20 */ /* 0x000fc80008410000 */
[----:B------:R-:W-:Y:S01]  /*17b0*/  @P6 FMUL.FTZ R88, R90, R91 ;  /* 0x0000005b5a586220 */ /* 0x000fe20000410000 */
[----:B------:R-:W-:Y:S01]  /*17c0*/  FFMA.FTZ R90, R76, R89, R86 ;  /* 0x000000594c5a7223 */ /* 0x000fe20000010056 */
[----:B------:R-:W-:Y:S02]  /*17d0*/  FMUL.FTZ R91, R26, R91 ;  /* 0x0000005b1a5b7220 */ /* 0x000fe40000410000 */
[----:B------:R-:W-:Y:S01]  /*17e0*/  FADD.FTZ R50, R50, R88 ;  /* 0x0000005832327221 */ /* 0x000fe20000010000 */
[-CC-:B------:R-:W-:Y:S01]  /*17f0*/  FFMA.FTZ R88, R3, R89.reuse, R86.reuse ;  /* 0x0000005903587223 */ /* 0x180fe20000010056 */
[----:B------:R-:W-:Y:S01]  /*1800*/  FFMA.FTZ R89, R66, R89, R86 ;  /* 0x0000005942597223 */ /* 0x000fe20000010056 */
[----:B------:R-:W-:Y:S02]  /*1810*/  FADD.FTZ R90, R71, -R90 ;  /* 0x8000005a475a7221 */ /* 0x000fe40000010000 */
[----:B------:R-:W-:Y:S01]  /*1820*/  FADD.FTZ R86, R82, -R88 ;  /* 0x8000005852567221 */ /* 0x000fe20000010000 */
[----:B------:R-:W-:Y:S01]  /*1830*/  FADD.FTZ R88, R64, -R89 ;  /* 0x8000005940587221 */ /* 0x000fe20000010000 */
[----:B------:R-:W-:-:S02]  /*1840*/  FMUL.FTZ R89, R9, R90 ;  /* 0x0000005a09597220 */ /* 0x000fc40000410000 */
[C---:B------:R-:W-:Y:S01]  /*1850*/  FMUL.FTZ R86, R9.reuse, R86 ;  /* 0x0000005609567220 */ /* 0x040fe20000410000 */
[----:B------:R-:W-:Y:S01]  /*1860*/  FMUL.FTZ R9, R9, R88 ;  /* 0x0000005809097220 */ /* 0x000fe20000410000 */
[----:B------:R-:W-:-:S03]  /*1870*/  FMUL.FTZ R88, R24, R63 ;  /* 0x0000003f18587220 */ /* 0x000fc60000410000 */
[CC--:B------:R-:W-:Y:S01]  /*1880*/  FMUL.FTZ R90, R9.reuse, R8.reuse ;  /* 0x00000008095a7220 */ /* 0x0c0fe20000410000 */
[----:B------:R-:W-:Y:S01]  /*1890*/  F2FP.BF16.F32.PACK_AB R63, R9, R93 ;  /* 0x0000005d093f723e */ /* 0x000fe200000010ff */
[-C--:B------:R-:W-:Y:S01]  /*18a0*/  FMUL.FTZ R9, R86, R8.reuse ;  /* 0x0000000856097220 */ /* 0x080fe20000410000 */
[----:B------:R-:W-:Y:S01]  /*18b0*/  FSEL R88, R88, RZ, P1 ;  /* 0x000000ff58587208 */ /* 0x000fe20000800000 */
[----:B------:R-:W-:Y:S01]  /*18c0*/  FMUL.FTZ R90, R90, UR15 ;  /* 0x0000000f5a5a7c20 */ /* 0x000fe20008410000 */
[----:B------:R-:W-:Y:S01]  /*18d0*/  LOP3.LUT P1, RZ, R68, 0xff, RZ, 0xc0, !PT ;  /* 0x000000ff44ff7812 */ /* 0x000fe2000782c0ff */
[----:B------:R-:W-:Y:S01]  /*18e0*/  FMUL.FTZ R9, R9, UR15 ;  /* 0x0000000f09097c20 */ /* 0x000fe20008410000 */
[----:B------:R-:W-:Y:S01]  /*18f0*/  FMUL.FTZ R8, R89, R8 ;  /* 0x0000000859087220 */ /* 0x000fe20000410000 */
[-C--:B------:R-:W-:Y:S01]  /*1900*/  @P5 FMUL.FTZ R92, R59, R90.reuse ;  /* 0x0000005a3b5c5220 */ /* 0x080fe20000410000 */
[----:B------:R-:W-:Y:S02]  /*1910*/  HFMA2 R59, -RZ, RZ, 0, 0 ;  /* 0x00000000ff3b7431 */ /* 0x000fe400000001ff */
[----:B------:R-:W-:Y:S01]  /*1920*/  FMUL.FTZ R90, R27, R90 ;  /* 0x0000005a1b5a7220 */ /* 0x000fe20000410000 */
[----:B------:R-:W-:Y:S01]  /*1930*/  FMUL.FTZ R8, R8, UR15 ;  /* 0x0000000f08087c20 */ /* 0x000fe20008410000 */
[----:B------:R-:W-:Y:S01]  /*1940*/  FADD.FTZ R51, R51, R92 ;  /* 0x0000005c33337221 */ /* 0x000fe20000010000 */
[----:B------:R-:W-:-:S02]  /*1950*/  F2FP.BF16.F32.PACK_AB R58, R57, R88 ;  /* 0x00000058393a723e */ /* 0x000fc400000010ff */
[----:B------:R-:W-:Y:S02]  /*1960*/  FSEL R90, R90, RZ, P5 ;  /* 0x000000ff5a5a7208 */ /* 0x000fe40002800000 */
[----:B------:R-:W-:Y:S02]  /*1970*/  FSEL R57, R87, RZ, P3 ;  /* 0x000000ff57397208 */ /* 0x000fe40001800000 */
[----:B------:R-:W-:Y:S02]  /*1980*/  @P1 SHF.L.U32 R92, R56, 0x10, RZ ;  /* 0x00000010385c1819 */ /* 0x000fe400000006ff */
[----:B------:R-:W-:Y:S02]  /*1990*/  F2FP.BF16.F32.PACK_AB R60, R89, R86 ;  /* 0x00000056593c723e */ /* 0x000fe400000010ff */
[----:B------:R-:W-:Y:S01]  /*19a0*/  F2FP.BF16.F32.PACK_AB R57, R84, R57 ;  /* 0x000000395439723e */ /* 0x000fe200000010ff */
[-C--:B------:R-:W-:Y:S01]  /*19b0*/  @P1 FMUL.FTZ R59, R92, R9.reuse ;  /* 0x000000095c3b1220 */ /* 0x080fe20000410000 */
[----:B------:R-:W-:-:S03]  /*19c0*/  FMUL.FTZ R9, R20, R9 ;  /* 0x0000000914097220 */ /* 0x000fc60000410000 */
[----:B------:R-:W-:Y:S01]  /*19d0*/  FADD.FTZ R52, R52, R59 ;  /* 0x0000003b34347221 */ /* 0x000fe20000010000 */
[----:B------:R-:W-:Y:S02]  /*19e0*/  FSEL R59, R91, RZ, P6 ;  /* 0x000000ff5b3b7208 */ /* 0x000fe40003000000 */
[----:B------:R-:W-:Y:S02]  /*19f0*/  LOP3.LUT P6, RZ, R77, 0xff, RZ, 0xc0, !PT ;  /* 0x000000ff4dff7812 */ /* 0x000fe400078cc0ff */
[----:B------:R-:W-:Y:S02]  /*1a00*/  FSEL R9, R9, RZ, P1 ;  /* 0x000000ff09097208 */ /* 0x000fe40000800000 */
[----:B------:R-:W-:-:S09]  /*1a10*/  F2FP.BF16.F32.PACK_AB R59, R90, R59 ;  /* 0x0000003b5a3b723e */ /* 0x000fd200000010ff */
[----:B------:R-:W-:-:S04]  /*1a20*/  @P6 PRMT R56, R56, 0x7632, R56 ;  /* 0x0000763238386816 */ /* 0x000fc80000000038 */
[----:B------:R-:W-:Y:S02]  /*1a30*/  @P6 SHF.L.U32 R91, R56, 0x10, RZ ;  /* 0x00000010385b6819 */ /* 0x000fe400000006ff */
[----:B------:R-:W-:-:S03]  /*1a40*/  MOV R56, RZ ;  /* 0x000000ff00387202 */ /* 0x000fc60000000f00 */
[-C--:B------:R-:W-:Y:S01]  /*1a50*/  @P6 FMUL.FTZ R56, R91, R8.reuse ;  /* 0x000000085b386220 */ /* 0x080fe20000410000 */
[----:B------:R-:W-:-:S03]  /*1a60*/  FMUL.FTZ R8, R21, R8 ;  /* 0x0000000815087220 */ /* 0x000fc60000410000 */
[----:B------:R-:W-:Y:S02]  /*1a70*/  FADD.FTZ R53, R53, R56 ;  /* 0x0000003835357221 */ /* 0x000fe40000010000 */
[----:B------:R-:W-:-:S04]  /*1a80*/  FSEL R8, R8, RZ, P6 ;  /* 0x000000ff08087208 */ /* 0x000fc80003000000 */
[----:B------:R-:W-:Y:S01]  /*1a90*/  F2FP.BF16.F32.PACK_AB R56, R8, R9 ;  /* 0x000000090838723e */ /* 0x000fe200000010ff */
[----:B------:R-:W-:Y:S06]  /*1aa0*/  BRA `(.L_x_1567) ;  /* 0x0000000c00c07947 */ /* 0x000fec0003800000 */
.L_x_1565:
[----:B------:R-:W-:-:S04]  /*1ab0*/  UISETP.NE.U32.AND UP0, UPT, UR4, URZ, UPT ;  /* 0x000000ff0400728c */ /* 0x000fc8000bf05070 */
[----:B------:R-:W-:-:S09]  /*1ac0*/  UISETP.NE.AND.EX UP0, UPT, UR5, URZ, UPT, UP0 ;  /* 0x000000ff0500728c */ /* 0x000fd2000bf05300 */
[----:B------:R-:W-:Y:S05]  /*1ad0*/  BRA.U UP0, `(.L_x_1568) ;  /* 0x0000000500d47547 */ /* 0x000fea000b800000 */
[-CC-:B------:R-:W-:Y:S01]  /*1ae0*/  FFMA.FTZ R87, R3, R89.reuse, R86.reuse ;  /* 0x0000005903577223 */ /* 0x180fe20000010056 */
[----:B------:R-:W-:Y:S01]  /*1af0*/  LOP3.LUT P4, RZ, R68, 0xff, RZ, 0xc0, !PT ;  /* 0x000000ff44ff7812 */ /* 0x000fe2000788c0ff */
[----:B------:R-:W-:Y:S01]  /*1b00*/  HFMA2 R91, -RZ, RZ, 0, 0 ;  /* 0x00000000ff5b7431 */ /* 0x000fe200000001ff */
[----:B0-----:R-:W-:Y:S01]  /*1b10*/  SHF.L.U32 R84, R44, 0x10, RZ ;  /* 0x000000102c547819 */ /* 0x001fe200000006ff */
[----:B------:R-:W-:Y:S01]  /*1b20*/  FADD.FTZ R87, R82, -R87 ;  /* 0x8000005752577221 */ /* 0x000fe20000010000 */
[----:B------:R-:W-:Y:S01]  /*1b30*/  LOP3.LUT P1, RZ, R77, 0xff, RZ, 0xc0, !PT ;  /* 0x000000ff4dff7812 */ /* 0x000fe2000782c0ff */
[----:B------:R-:W-:Y:S01]  /*1b40*/  FFMA.FTZ R88, R76, R89, R86 ;  /* 0x000000594c587223 */ /* 0x000fe20000010056 */
[----:B------:R-:W-:Y:S01]  /*1b50*/  LOP3.LUT P3, RZ, R75, 0xff, RZ, 0xc0, !PT ;  /* 0x000000ff4bff7812 */ /* 0x000fe2000786c0ff */
[----:B-----5:R-:W-:Y:S01]  /*1b60*/  FFMA.FTZ R87, R9, R87, R84 ;  /* 0x0000005709577223 */ /* 0x020fe20000010054 */
[----:B------:R-:W-:Y:S02]  /*1b70*/  HFMA2 R93, -RZ, RZ, 0, 0 ;  /* 0x00000000ff5d7431 */ /* 0x000fe400000001ff */
[----:B------:R-:W-:Y:S01]  /*1b80*/  FADD.FTZ R88, R71, -R88 ;  /* 0x8000005847587221 */ /* 0x000fe20000010000 */
[----:B------:R-:W-:Y:S01]  /*1b90*/  LOP3.LUT P2, RZ, R74, 0xff, RZ, 0xc0, !PT ;  /* 0x000000ff4aff7812 */ /* 0x000fe2000784c0ff */
[----:B------:R-:W-:Y:S01]  /*1ba0*/  FMUL.FTZ R87, R87, R8 ;  /* 0x0000000857577220 */ /* 0x000fe20000410000 */
[----:B------:R-:W-:Y:S01]  /*1bb0*/  LOP3.LUT P6, RZ, R69, 0xff, RZ, 0xc0, !PT ;  /* 0x000000ff45ff7812 */ /* 0x000fe200078cc0ff */
[----:B------:R-:W-:Y:S01]  /*1bc0*/  FFMA.FTZ R90, R70, R89, R86 ;  /* 0x00000059465a7223 */ /* 0x000fe20000010056 */
[----:B------:R-:W-:Y:S01]  /*1bd0*/  @P4 SHF.L.U32 R84, R56, 0x10, RZ ;  /* 0x0000001038544819 */ /* 0x000fe200000006ff */
[----:B------:R-:W-:Y:S01]  /*1be0*/  FMUL.FTZ R87, R87, UR15 ;  /* 0x0000000f57577c20 */ /* 0x000fe20008410000 */
[----:B------:R-:W-:Y:S01]  /*1bf0*/  PRMT R56, R44, 0x7632, R56 ;  /* 0x000076322c387816 */ /* 0x000fe20000000038 */
[----:B------:R-:W-:Y:S01]  /*1c00*/  FADD.FTZ R90, R65, -R90 ;  /* 0x8000005a415a7221 */ /* 0x000fe20000010000 */
[----:B------:R-:W-:Y:S01]  /*1c10*/  LOP3.LUT P5, RZ, R73, 0xff, RZ, 0xc0, !PT ;  /* 0x000000ff49ff7812 */ /* 0x000fe200078ac0ff */
[-C--:B------:R-:W-:Y:S01]  /*1c20*/  @P4 FMUL.FTZ R91, R84, R87.reuse ;  /* 0x00000057545b4220 */ /* 0x080fe20000410000 */
[----:B------:R-:W-:Y:S01]  /*1c30*/  SHF.L.U32 R84, R56, 0x10, RZ ;  /* 0x0000001038547819 */ /* 0x000fe200000006ff */
[----:B------:R-:W-:-:S02]  /*1c40*/  FMUL.FTZ R87, R20, R87 ;  /* 0x0000005714577220 */ /* 0x000fc40000410000 */
[----:B------:R-:W-:Y:S02]  /*1c50*/  FADD.FTZ R52, R52, R91 ;  /* 0x0000005b34347221 */ /* 0x000fe40000010000 */
[--C-:B------:R-:W-:Y:S01]  /*1c60*/  FFMA.FTZ R91, R9, R88, R84.reuse ;  /* 0x00000058095b7223 */ /* 0x100fe20000010054 */
[----:B------:R-:W-:Y:S01]  /*1c70*/  @P1 PRMT R84, R56, 0x7632, R84 ;  /* 0x0000763238541816 */ /* 0x000fe20000000054 */
[----:B------:R-:W-:Y:S01]  /*1c80*/  FFMA.FTZ R88, R72, R89, R86 ;  /* 0x0000005948587223 */ /* 0x000fe20000010056 */
[----:B------:R-:W-:Y:S01]  /*1c90*/  FSEL R87, R87, RZ, P4 ;  /* 0x000000ff57577208 */ /* 0x000fe20002000000 */
[----:B------:R-:W-:Y:S01]  /*1ca0*/  FMUL.FTZ R56, R91, R8 ;  /* 0x000000085b387220 */ /* 0x000fe20000410000 */
[----:B------:R-:W-:Y:S01]  /*1cb0*/  @P1 SHF.L.U32 R91, R84, 0x10, RZ ;  /* 0x00000010545b1819 */ /* 0x000fe200000006ff */
[----:B------:R-:W-:Y:S01]  /*1cc0*/  FADD.FTZ R88, R67, -R88 ;  /* 0x8000005843587221 */ /* 0x000fe20000010000 */
[----:B------:R-:W-:Y:S01]  /*1cd0*/  MOV R84, RZ ;  /* 0x000000ff00547202 */ /* 0x000fe20000000f00 */
[----:B------:R-:W-:-:S04]  /*1ce0*/  FMUL.FTZ R56, R56, UR15 ;  /* 0x0000000f38387c20 */ /* 0x000fc80008410000 */
[-C--:B------:R-:W-:Y:S01]  /*1cf0*/  @P1 FMUL.FTZ R84, R91, R56.reuse ;  /* 0x000000385b541220 */ /* 0x080fe20000410000 */
[----:B------:R-:W-:Y:S01]  /*1d00*/  FFMA.FTZ R91, R85, R89, R86 ;  /* 0x00000059555b7223 */ /* 0x000fe20000010056 */
[----:B------:R-:W-:Y:S02]  /*1d10*/  FMUL.FTZ R56, R21, R56 ;  /* 0x0000003815387220 */ /* 0x000fe40000410000 */
[----:B------:R-:W-:Y:S01]  /*1d20*/  FADD.FTZ R53, R53, R84 ;  /* 0x0000005435357221 */ /* 0x000fe20000010000 */
[----:B------:R-:W-:Y:S01]  /*1d30*/  SHF.L.U32 R84, R45, 0x10, RZ ;  /* 0x000000102d547819 */ /* 0x000fe200000006ff */
[----:B------:R-:W-:Y:S01]  /*1d40*/  FADD.FTZ R91, R80, -R91 ;  /* 0x8000005b505b7221 */ /* 0x000fe20000010000 */
[----:B------:R-:W-:-:S03]  /*1d50*/  FSEL R56, R56, RZ, P1 ;  /* 0x000000ff38387208 */ /* 0x000fc60000800000 */
[----:B------:R-:W-:Y:S01]  /*1d60*/  FFMA.FTZ R91, R9, R91, R84 ;  /* 0x0000005b095b7223 */ /* 0x000fe20000010054 */
[----:B------:R-:W-:Y:S02]  /*1d70*/  @P3 SHF.L.U32 R84, R57, 0x10, RZ ;  /* 0x0000001039543819 */ /* 0x000fe400000006ff */
[----:B------:R-:W-:Y:S01]  /*1d80*/  PRMT R57, R45, 0x7632, R57 ;  /* 0x000076322d397816 */ /* 0x000fe20000000039 */
[----:B------:R-:W-:Y:S01]  /*1d90*/  FMUL.FTZ R91, R91, R8 ;  /* 0x000000085b5b7220 */ /* 0x000fe20000410000 */
[----:B------:R-:W-:-:S03]  /*1da0*/  F2FP.BF16.F32.PACK_AB R56, R56, R87 ;  /* 0x000000573838723e */ /* 0x000fc600000010ff */
[----:B------:R-:W-:-:S04]  /*1db0*/  FMUL.FTZ R91, R91, UR15 ;  /* 0x0000000f5b5b7c20 */ /* 0x000fc80008410000 */
[-C--:B------:R-:W-:Y:S01]  /*1dc0*/  @P3 FMUL.FTZ R93, R84, R91.reuse ;  /* 0x0000005b545d3220 */ /* 0x080fe20000410000 */
[C---:B------:R-:W-:Y:S01]  /*1dd0*/  SHF.L.U32 R84, R57.reuse, 0x10, RZ ;  /* 0x0000001039547819 */ /* 0x040fe200000006ff */
[----:B------:R-:W-:Y:S01]  /*1de0*/  FMUL.FTZ R91, R22, R91 ;  /* 0x0000005b165b7220 */ /* 0x000fe20000410000 */
[----:B------:R-:W-:Y:S01]  /*1df0*/  @P2 PRMT R57, R57, 0x7632, R57 ;  /* 0x0000763239392816 */ /* 0x000fe20000000039 */
[----:B------:R-:W-:Y:S02]  /*1e00*/  FADD.FTZ R54, R54, R93 ;  /* 0x0000005d36367221 */ /* 0x000fe40000010000 */
[----:B------:R-:W-:Y:S01]  /*1e10*/  FFMA.FTZ R93, R9, R88, R84 ;  /* 0x00000058095d7223 */ /* 0x000fe20000010054 */
[----:B------:R-:W-:Y:S02]  /*1e20*/  @P2 SHF.L.U32 R57, R57, 0x10, RZ ;  /* 0x0000001039392819 */ /* 0x000fe400000006ff */
[----:B------:R-:W-:Y:S01]  /*1e30*/  MOV R88, RZ ;  /* 0x000000ff00587202 */ /* 0x000fe20000000f00 */
[----:B------:R-:W-:Y:S01]  /*1e40*/  FMUL.FTZ R84, R93, R8 ;  /* 0x000000085d547220 */ /* 0x000fe20000410000 */
[----:B------:R-:W-:-:S03]  /*1e50*/  HFMA2 R93, -RZ, RZ, 0, 0 ;  /* 0x00000000ff5d7431 */ /* 0x000fc600000001ff */
[----:B------:R-:W-:-:S04]  /*1e60*/  FMUL.FTZ R84, R84, UR15 ;  /* 0x0000000f54547c20 */ /* 0x000fc80008410000 */
[-C--:B------:R-:W-:Y:S01]  /*1e70*/  @P2 FMUL.FTZ R88, R57, R84.reuse ;  /* 0x0000005439582220 */ /* 0x080fe20000410000 */
[----:B------:R-:W-:-:S03]  /*1e80*/  FMUL.FTZ R84, R23, R84 ;  /* 0x0000005417547220 */ /* 0x000fc60000410000 */
[----:B------:R-:W-:Y:S01]  /*1e90*/  FADD.FTZ R55, R55, R88 ;  /* 0x0000005837377221 */ /* 0x000fe20000010000 */
[----:B------:R-:W-:Y:S01]  /*1ea0*/  FFMA.FTZ R88, R83, R89, R86 ;  /* 0x0000005953587223 */ /* 0x000fe20000010056 */
[----:B------:R-:W-:-:S03]  /*1eb0*/  FSEL R84, R84, RZ, P2 ;  /* 0x000000ff54547208 */ /* 0x000fc60001000000 */
[----:B------:R-:W-:Y:S01]  /*1ec0*/  FADD.FTZ R57, R79, -R88 ;  /* 0x800000584f397221 */ /* 0x000fe20000010000 */
[----:B------:R-:W-:-:S05]  /*1ed0*/  SHF.L.U32 R88, R46, 0x10, RZ ;  /* 0x000000102e587819 */ /* 0x000fca00000006ff */
[----:B------:R-:W-:Y:S01]  /*1ee0*/  FFMA.FTZ R57, R9, R57, R88 ;  /* 0x0000003909397223 */ /* 0x000fe20000010058 */
[----:B------:R-:W-:Y:S02]  /*1ef0*/  @P6 SHF.L.U32 R88, R58, 0x10, RZ ;  /* 0x000000103a586819 */ /* 0x000fe400000006ff */
[----:B------:R-:W-:Y:S01]  /*1f00*/  PRMT R58, R46, 0x7632, R58 ;  /* 0x000076322e3a7816 */ /* 0x000fe2000000003a */
[----:B------:R-:W-:-:S04]  /*1f10*/  FMUL.FTZ R57, R57, R8 ;  /* 0x0000000839397220 */ /* 0x000fc80000410000 */
[----:B------:R-:W-:-:S04]  /*1f20*/  FMUL.FTZ R57, R57, UR15 ;  /* 0x0000000f39397c20 */ /* 0x000fc80008410000 */
[-C--:B------:R-:W-:Y:S01]  /*1f30*/  @P6 FMUL.FTZ R93, R88, R57.reuse ;  /* 0x00000039585d6220 */ /* 0x080fe20000410000 */
[----:B------:R-:W-:Y:S01]  /*1f40*/  SHF.L.U32 R88, R58, 0x10, RZ ;  /* 0x000000103a587819 */ /* 0x000fe200000006ff */
[----:B------:R-:W-:Y:S02]  /*1f50*/  FMUL.FTZ R57, R24, R57 ;  /* 0x0000003918397220 */ /* 0x000fe40000410000 */
[----:B------:R-:W-:Y:S02]  /*1f60*/  FADD.FTZ R48, R48, R93 ;  /* 0x0000005d30307221 */ /* 0x000fe40000010000 */
[--C-:B------:R-:W-:Y:S01]  /*1f70*/  FFMA.FTZ R93, R9, R90, R88.reuse ;  /* 0x0000005a095d7223 */ /* 0x100fe20000010058 */
[----:B------:R-:W-:Y:S02]  /*1f80*/  @P5 PRMT R88, R58, 0x7632, R88 ;  /* 0x000076323a585816 */ /* 0x000fe40000000058 */
[----:B------:R-:W-:Y:S01]  /*1f90*/  FSEL R57, R57, RZ, P6 ;  /* 0x000000ff39397208 */ /* 0x000fe20003000000 */
[----:B------:R-:W-:Y:S01]  /*1fa0*/  FMUL.FTZ R58, R93, R8 ;  /* 0x000000085d3a7220 */ /* 0x000fe20000410000 */
[----:B------:R-:W-:-:S02]  /*1fb0*/  @P5 SHF.L.U32 R93, R88, 0x10, RZ ;  /* 0x00000010585d5819 */ /* 0x000fc400000006ff */
[----:B------:R-:W-:Y:S01]  /*1fc0*/  LOP3.LUT P6, RZ, R11, 0xff, RZ, 0xc0, !PT ;  /* 0x000000ff0bff7812 */ /* 0x000fe200078cc0ff */
[----:B------:R-:W-:Y:S01]  /*1fd0*/  FMUL.FTZ R58, R58, UR15 ;  /* 0x0000000f3a3a7c20 */ /* 0x000fe20008410000 */
[----:B------:R-:W-:-:S03]  /*1fe0*/  MOV R88, RZ ;  /* 0x000000ff00587202 */ /* 0x000fc60000000f00 */
[-C--:B------:R-:W-:Y:S01]  /*1ff0*/  @P5 FMUL.FTZ R88, R93, R58.reuse ;  /* 0x0000003a5d585220 */ /* 0x080fe20000410000 */
[-CC-:B------:R-:W-:Y:S01]  /*2000*/  FFMA.FTZ R93, R81, R89.reuse, R86.reuse ;  /* 0x00000059515d7223 */ /* 0x180fe20000010056 */
[----:B------:R-:W-:Y:S01]  /*2010*/  FFMA.FTZ R89, R66, R89, R86 ;  /* 0x0000005942597223 */ /* 0x000fe20000010056 */
[----:B------:R-:W-:Y:S01]  /*2020*/  FMUL.FTZ R58, R25, R58 ;  /* 0x0000003a193a7220 */ /* 0x000fe20000410000 */
[----:B------:R-:W-:Y:S01]  /*2030*/  FADD.FTZ R49, R49, R88 ;  /* 0x0000005831317221 */ /* 0x000fe20000010000 */
[----:B------:R-:W-:Y:S01]  /*2040*/  SHF.L.U32 R88, R47, 0x10, RZ ;  /* 0x000000102f587819 */ /* 0x000fe200000006ff */
[----:B------:R-:W-:Y:S01]  /*2050*/  FADD.FTZ R93, R78, -R93 ;  /* 0x8000005d4e5d7221 */ /* 0x000fe20000010000 */
[----:B------:R-:W-:Y:S01]  /*2060*/  FADD.FTZ R89, R64, -R89 ;  /* 0x8000005940597221 */ /* 0x000fe20000010000 */
[----:B------:R-:W-:Y:S02]  /*2070*/  @P6 SHF.L.U32 R90, R59, 0x10, RZ ;  /* 0x000000103b5a6819 */ /* 0x000fe400000006ff */
[----:B------:R-:W-:Y:S01]  /*2080*/  FFMA.FTZ R93, R9, R93, R88 ;  /* 0x0000005d095d7223 */ /* 0x000fe20000010058 */
[----:B------:R-:W-:Y:S01]  /*2090*/  PRMT R59, R47, 0x7632, R59 ;  /* 0x000076322f3b7816 */ /* 0x000fe2000000003b */
[----:B------:R-:W-:Y:S01]  /*20a0*/  HFMA2 R88, -RZ, RZ, 0, 0 ;  /* 0x00000000ff587431 */ /* 0x000fe200000001ff */
[----:B------:R-:W-:Y:S01]  /*20b0*/  FSEL R58, R58, RZ, P5 ;  /* 0x000000ff3a3a7208 */ /* 0x000fe20002800000 */
[----:B------:R-:W-:Y:S01]  /*20c0*/  FMUL.FTZ R93, R93, R8 ;  /* 0x000000085d5d7220 */ /* 0x000fe20000410000 */
[----:B------:R-:W-:-:S02]  /*20d0*/  SHF.L.U32 R86, R59, 0x10, RZ ;  /* 0x000000103b567819 */ /* 0x000fc400000006ff */
[----:B------:R-:W-:Y:S01]  /*20e0*/  F2FP.BF16.F32.PACK_AB R58, R58, R57 ;  /* 0x000000393a3a723e */ /* 0x000fe200000010ff */
[----:B------:R-:W-:Y:S01]  /*20f0*/  FMUL.FTZ R93, R93, UR15 ;  /* 0x0000000f5d5d7c20 */ /* 0x000fe20008410000 */
[----:B------:R-:W-:Y:S01]  /*2100*/  FSEL R57, R91, RZ, P3 ;  /* 0x000000ff5b397208 */ /* 0x000fe20001800000 */
[----:B------:R-:W-:Y:S02]  /*2110*/  FFMA.FTZ R89, R9, R89, R86 ;  /* 0x0000005909597223 */ /* 0x000fe40000010056 */
[-C--:B------:R-:W-:Y:S01]  /*2120*/  FMUL.FTZ R9, R26, R93.reuse ;  /* 0x0000005d1a097220 */ /* 0x080fe20000410000 */
[----:B------:R-:W-:Y:S01]  /*2130*/  @P6 FMUL.FTZ R88, R90, R93 ;  /* 0x0000005d5a586220 */ /* 0x000fe20000410000 */
[----:B------:R-:W-:Y:S01]  /*2140*/  FMUL.FTZ R89, R89, R8 ;  /* 0x0000000859597220 */ /* 0x000fe20000410000 */
[----:B------:R-:W-:Y:S02]  /*2150*/  MOV R8, RZ ;  /* 0x000000ff00087202 */ /* 0x000fe40000000f00 */
[----:B------:R-:W-:Y:S01]  /*2160*/  FSEL R9, R9, RZ, P6 ;  /* 0x000000ff09097208 */ /* 0x000fe20003000000 */
[----:B------:R-:W-:Y:S01]  /*2170*/  FMUL.FTZ R86, R89, UR15 ;  /* 0x0000000f59567c20 */ /* 0x000fe20008410000 */
[----:B------:R-:W-:Y:S01]  /*2180*/  LOP3.LUT P6, RZ, R10, 0xff, RZ, 0xc0, !PT ;  /* 0x000000ff0aff7812 */ /* 0x000fe200078cc0ff */
[----:B------:R-:W-:Y:S01]  /*2190*/  FADD.FTZ R50, R50, R88 ;  /* 0x0000005832327221 */ /* 0x000fe20000010000 */
[----:B------:R-:W-:-:S11]  /*21a0*/  F2FP.BF16.F32.PACK_AB R57, R84, R57 ;  /* 0x000000395439723e */ /* 0x000fd600000010ff */
[----:B------:R-:W-:-:S04]  /*21b0*/  @P6 PRMT R59, R59, 0x7632, R59 ;  /* 0x000076323b3b6816 */ /* 0x000fc8000000003b */
[----:B------:R-:W-:-:S05]  /*21c0*/  @P6 SHF.L.U32 R59, R59, 0x10, RZ ;  /* 0x000000103b3b6819 */ /* 0x000fca00000006ff */
[-C--:B------:R-:W-:Y:S01]  /*21d0*/  @P6 FMUL.FTZ R8, R59, R86.reuse ;  /* 0x000000563b086220 */ /* 0x080fe20000410000 */
[----:B------:R-:W-:-:S03]  /*21e0*/  FMUL.FTZ R59, R27, R86 ;  /* 0x000000561b3b7220 */ /* 0x000fc60000410000 */
[----:B------:R-:W-:Y:S02]  /*21f0*/  FADD.FTZ R51, R51, R8 ;  /* 0x0000000833337221 */ /* 0x000fe40000010000 */
[----:B------:R-:W-:-:S04]  /*2200*/  FSEL R8, R59, RZ, P6 ;  /* 0x000000ff3b087208 */ /* 0x000fc80003000000 */
[----:B------:R-:W-:Y:S01]  /*2210*/  F2FP.BF16.F32.PACK_AB R59, R8, R9 ;  /* 0x00000009083b723e */ /* 0x000fe200000010ff */
[----:B------:R-:W-:Y:S06]  /*2220*/  BRA `(.L_x_1567) ;  /* 0x0000000400e07947 */ /* 0x000fec0003800000 */
.L_x_1568:
[-CC-:B------:R-:W-:Y:S01]  /*2230*/  FFMA.FTZ R61, R85, R89.reuse, R86.reuse ;  /* 0x00000059553d7223 */ /* 0x180fe20000010056 */
[----:B------:R-:W-:Y:S01]  /*2240*/  LOP3.LUT P3, RZ, R75, 0xff, RZ, 0xc0, !PT ;  /* 0x000000ff4bff7812 */ /* 0x000fe2000786c0ff */
[-C--:B0-----:R-:W-:Y:S01]  /*2250*/  FFMA.FTZ R84, R72, R89.reuse, R86 ;  /* 0x0000005948547223 */ /* 0x081fe20000010056 */
[----:B------:R-:W-:Y:S01]  /*2260*/  LOP3.LUT P2, RZ, R74, 0xff, RZ, 0xc0, !PT ;  /* 0x000000ff4aff7812 */ /* 0x000fe2000784c0ff */
[--C-:B------:R-:W-:Y:S01]  /*2270*/  FADD.FTZ R60, R80, -R61.reuse ;  /* 0x8000003d503c7221 */ /* 0x100fe20000010000 */
[----:B------:R-:W-:Y:S01]  /*2280*/  PRMT R61, R45, 0x7632, R61 ;  /* 0x000076322d3d7816 */ /* 0x000fe2000000003d */
[----:B------:R-:W-:Y:S01]  /*2290*/  FADD.FTZ R84, R67, -R84 ;  /* 0x8000005443547221 */ /* 0x000fe20000010000 */
[----:B------:R-:W-:Y:S01]  /*22a0*/  SHF.L.U32 R62, R45, 0x10, RZ ;  /* 0x000000102d3e7819 */ /* 0x000fe200000006ff */
[----:B------:R-:W-:Y:S01]  /*22b0*/  HFMA2 R63, -RZ, RZ, 0, 0 ;  /* 0x00000000ff3f7431 */ /* 0x000fe200000001ff */
[----:B------:R-:W-:Y:S01]  /*22c0*/  SHF.L.U32 R61, R61, 0x10, RZ ;  /* 0x000000103d3d7819 */ /* 0x000fe200000006ff */
[----:B------:R-:W-:Y:S01]  /*22d0*/  FFMA.FTZ R88, R83, R89, R86 ;  /* 0x0000005953587223 */ /* 0x000fe20000010056 */
[----:B------:R-:W-:Y:S01]  /*22e0*/  LOP3.LUT P1, RZ, R69, 0xff, RZ, 0xc0, !PT ;  /* 0x000000ff45ff7812 */ /* 0x000fe2000782c0ff */
[C---:B-----5:R-:W-:Y:S01]  /*22f0*/  FFMA.FTZ R60, R9.reuse, R60, R62 ;  /* 0x0000003c093c7223 */ /* 0x060fe2000001003e */
[----:B------:R-:W-:Y:S01]  /*2300*/  SHF.L.U32 R90, R46, 0x10, RZ ;  /* 0x000000102e5a7819 */ /* 0x000fe200000006ff */
[----:B------:R-:W-:Y:S01]  /*2310*/  FFMA.FTZ R61, R9, R84, R61 ;  /* 0x00000054093d7223 */ /* 0x000fe2000001003d */
[C---:B------:R-:W-:Y:S01]  /*2320*/  @P3 SHF.L.U32 R62, R57.reuse, 0x10, RZ ;  /* 0x00000010393e3819 */ /* 0x040fe200000006ff */
[-C--:B------:R-:W-:Y:S01]  /*2330*/  FMUL.FTZ R87, R60, R8.reuse ;  /* 0x000000083c577220 */ /* 0x080fe20000410000 */
[----:B------:R-:W-:Y:S01]  /*2340*/  @P2 PRMT R57, R57, 0x7632, R57 ;  /* 0x0000763239392816 */ /* 0x000fe20000000039 */
[----:B------:R-:W-:Y:S01]  /*2350*/  FMUL.FTZ R84, R61, R8 ;  /* 0x000000083d547220 */ /* 0x000fe20000410000 */
[----:B------:R-:W-:Y:S01]  /*2360*/  FADD.FTZ R88, R79, -R88 ;  /* 0x800000584f587221 */ /* 0x000fe20000010000 */
[----:B------:R-:W-:Y:S01]  /*2370*/  FMUL.FTZ R87, R87, UR15 ;  /* 0x0000000f57577c20 */ /* 0x000fe20008410000 */
[----:B------:R-:W-:Y:S01]  /*2380*/  @P2 SHF.L.U32 R57, R57, 0x10, RZ ;  /* 0x0000001039392819 */ /* 0x000fe200000006ff */
[----:B------:R-:W-:Y:S01]  /*2390*/  FMUL.FTZ R84, R84, UR15 ;  /* 0x0000000f54547c20 */ /* 0x000fe20008410000 */
[----:B------:R-:W-:-:S02]  /*23a0*/  HFMA2 R91, -RZ, RZ, 0, 0 ;  /* 0x00000000ff5b7431 */ /* 0x000fc400000001ff */
[-C--:B------:R-:W-:Y:S01]  /*23b0*/  @P3 FMUL.FTZ R63, R62, R87.reuse ;  /* 0x000000573e3f3220 */ /* 0x080fe20000410000 */
[----:B------:R-:W-:Y:S01]  /*23c0*/  MOV R62, RZ ;  /* 0x000000ff003e7202 */ /* 0x000fe20000000f00 */
[----:B------:R-:W-:Y:S01]  /*23d0*/  @P2 FMUL.FTZ R62, R57, R84 ;  /* 0x00000054393e2220 */ /* 0x000fe20000410000 */
[----:B------:R-:W-:Y:S01]  /*23e0*/  FFMA.FTZ R57, R9, R88, R90 ;  /* 0x0000005809397223 */ /* 0x000fe2000001005a */
[----:B------:R-:W-:Y:S01]  /*23f0*/  FADD.FTZ R54, R54, R63 ;  /* 0x0000003f36367221 */ /* 0x000fe20000010000 */
[----:B------:R-:W-:Y:S01]  /*2400*/  LOP3.LUT P4, RZ, R73, 0xff, RZ, 0xc0, !PT ;  /* 0x000000ff49ff7812 */ /* 0x000fe2000788c0ff */
[----:B------:R-:W-:Y:S01]  /*2410*/  FADD.FTZ R55, R55, R62 ;  /* 0x0000003e37377221 */ /* 0x000fe20000010000 */
[----:B------:R-:W-:Y:S01]  /*2420*/  FMUL.FTZ R63, R57, R8 ;  /* 0x00000008393f7220 */ /* 0x000fe20000410000 */
[----:B------:R-:W-:Y:S01]  /*2430*/  @P1 SHF.L.U32 R62, R58, 0x10, RZ ;  /* 0x000000103a3e1819 */ /* 0x000fe200000006ff */
[----:B------:R-:W-:Y:S01]  /*2440*/  FMUL.FTZ R87, R22, R87 ;  /* 0x0000005716577220 */ /* 0x000fe20000410000 */
[----:B------:R-:W-:Y:S01]  /*2450*/  PRMT R58, R46, 0x7632, R58 ;  /* 0x000076322e3a7816 */ /* 0x000fe2000000003a */
[----:B------:R-:W-:Y:S01]  /*2460*/  FMUL.FTZ R63, R63, UR15 ;  /* 0x0000000f3f3f7c20 */ /* 0x000fe20008410000 */
[----:B------:R-:W-:Y:S01]  /*2470*/  LOP3.LUT P6, RZ, R11, 0xff, RZ, 0xc0, !PT ;  /* 0x000000ff0bff7812 */ /* 0x000fe200078cc0ff */
[----:B------:R-:W-:Y:S01]  /*2480*/  FMUL.FTZ R84, R23, R84 ;  /* 0x0000005417547220 */ /* 0x000fe20000410000 */
[----:B------:R-:W-:Y:S01]  /*2490*/  SHF.L.U32 R88, R58, 0x10, RZ ;  /* 0x000000103a587819 */ /* 0x000fe200000006ff */
[----:B------:R-:W-:Y:S01]  /*24a0*/  @P1 FMUL.FTZ R91, R62, R63 ;  /* 0x0000003f3e5b1220 */ /* 0x000fe20000410000 */
[----:B------:R-:W-:Y:S01]  /*24b0*/  FFMA.FTZ R62, R70, R89, R86 ;  /* 0x00000059463e7223 */ /* 0x000fe20000010056 */
[----:B------:R-:W-:-:S02]  /*24c0*/  SHF.L.U32 R90, R47, 0x10, RZ ;  /* 0x000000102f5a7819 */ /* 0x000fc400000006ff */
[----:B------:R-:W-:Y:S01]  /*24d0*/  FADD.FTZ R48, R48, R91 ;  /* 0x0000005b30307221 */ /* 0x000fe20000010000 */
[----:B------:R-:W-:Y:S01]  /*24e0*/  FADD.FTZ R62, R65, -R62 ;  /* 0x8000003e413e7221 */ /* 0x000fe20000010000 */
[----:B------:R-:W-:Y:S02]  /*24f0*/  SHF.L.U32 R92, R44, 0x10, RZ ;  /* 0x000000102c5c7819 */ /* 0x000fe400000006ff */
[----:B------:R-:W-:Y:S01]  /*2500*/  LOP3.LUT P5, RZ, R10, 0xff, RZ, 0xc0, !PT ;  /* 0x000000ff0aff7812 */ /* 0x000fe200078ac0ff */
[--C-:B------:R-:W-:Y:S01]  /*2510*/  FFMA.FTZ R62, R9, R62, R88.reuse ;  /* 0x0000003e093e7223 */ /* 0x100fe20000010058 */
[----:B------:R-:W-:Y:S02]  /*2520*/  @P4 PRMT R88, R58, 0x7632, R88 ;  /* 0x000076323a584816 */ /* 0x000fe40000000058 */
[----:B------:R-:W-:Y:S01]  /*2530*/  FSEL R84, R84, RZ, P2 ;  /* 0x000000ff54547208 */ /* 0x000fe20001000000 */
[----:B------:R-:W-:Y:S01]  /*2540*/  FMUL.FTZ R58, R62, R8 ;  /* 0x000000083e3a7220 */ /* 0x000fe20000410000 */
[----:B------:R-:W-:-:S02]  /*2550*/  @P4 SHF.L.U32 R91, R88, 0x10, RZ ;  /* 0x00000010585b4819 */ /* 0x000fc400000006ff */
[----:B------:R-:W-:Y:S01]  /*2560*/  MOV R88, RZ ;  /* 0x000000ff00587202 */ /* 0x000fe20000000f00 */
[----:B------:R-:W-:Y:S01]  /*2570*/  FMUL.FTZ R58, R58, UR15 ;  /* 0x0000000f3a3a7c20 */ /* 0x000fe20008410000 */
[----:B------:R-:W-:Y:S02]  /*2580*/  F2FP.BF16.F32.PACK_AB R62, R62, R57 ;  /* 0x000000393e3e723e */ /* 0x000fe400000010ff */
[----:B------:R-:W-:Y:S01]  /*2590*/  F2FP.BF16.F32.PACK_AB R61, R61, R60 ;  /* 0x0000003c3d3d723e */ /* 0x000fe200000010ff */
[-C--:B------:R-:W-:Y:S01]  /*25a0*/  @P4 FMUL.FTZ R88, R91, R58.reuse ;  /* 0x0000003a5b584220 */ /* 0x080fe20000410000 */
[----:B------:R-:W-:Y:S01]  /*25b0*/  FFMA.FTZ R91, R81, R89, R86 ;  /* 0x00000059515b7223 */ /* 0x000fe20000010056 */
[----:B------:R-:W-:Y:S02]  /*25c0*/  FMUL.FTZ R58, R25, R58 ;  /* 0x0000003a193a7220 */ /* 0x000fe40000410000 */
[----:B------:R-:W-:Y:S01]  /*25d0*/  FADD.FTZ R49, R49, R88 ;  /* 0x0000005831317221 */ /* 0x000fe20000010000 */
[----:B------:R-:W-:Y:S01]  /*25e0*/  FADD.FTZ R88, R78, -R91 ;  /* 0x8000005b4e587221 */ /* 0x000fe20000010000 */
[----:B------:R-:W-:Y:S01]  /*25f0*/  HFMA2 R91, -RZ, RZ, 0, 0 ;  /* 0x00000000ff5b7431 */ /* 0x000fe200000001ff */
[----:B------:R-:W-:-:S02]  /*2600*/  FSEL R57, R58, RZ, P4 ;  /* 0x000000ff3a397208 */ /* 0x000fc40002000000 */
[----:B------:R-:W-:Y:S01]  /*2610*/  FFMA.FTZ R88, R9, R88, R90 ;  /* 0x0000005809587223 */ /* 0x000fe2000001005a */
[----:B------:R-:W-:Y:S02]  /*2620*/  @P6 SHF.L.U32 R90, R59, 0x10, RZ ;  /* 0x000000103b5a6819 */ /* 0x000fe400000006ff */
[----:B------:R-:W-:Y:S01]  /*2630*/  PRMT R59, R44, 0x7632, R59 ;  /* 0x000076322c3b7816 */ /* 0x000fe2000000003b */
[----:B------:R-:W-:-:S04]  /*2640*/  FMUL.FTZ R93, R88, R8 ;  /* 0x00000008585d7220 */ /* 0x000fc80000410000 */
[----:B------:R-:W-:-:S04]  /*2650*/  FMUL.FTZ R93, R93, UR15 ;  /* 0x0000000f5d5d7c20 */ /* 0x000fc80008410000 */
[-C--:B------:R-:W-:Y:S01]  /*2660*/  @P6 FMUL.FTZ R91, R90, R93.reuse ;  /* 0x0000005d5a5b6220 */ /* 0x080fe20000410000 */
[----:B------:R-:W-:-:S03]  /*2670*/  FMUL.FTZ R93, R26, R93 ;  /* 0x0000005d1a5d7220 */ /* 0x000fc60000410000 */
[----:B------:R-:W-:Y:S01]  /*2680*/  FADD.FTZ R50, R50, R91 ;  /* 0x0000005b32327221 */ /* 0x000fe20000010000 */
[----:B------:R-:W-:-:S04]  /*2690*/  FFMA.FTZ R91, R3, R89, R86 ;  /* 0x00000059035b7223 */ /* 0x000fc80000010056 */
[----:B------:R-:W-:-:S04]  /*26a0*/  FADD.FTZ R90, R82, -R91 ;  /* 0x8000005b525a7221 */ /* 0x000fc80000010000 */
[----:B------:R-:W-:Y:S01]  /*26b0*/  FFMA.FTZ R91, R9, R90, R92 ;  /* 0x0000005a095b7223 */ /* 0x000fe2000001005c */
[-CC-:B------:R-:W-:Y:S01]  /*26c0*/  FFMA.FTZ R90, R76, R89.reuse, R86.reuse ;  /* 0x000000594c5a7223 */ /* 0x180fe20000010056 */
[----:B------:R-:W-:Y:S01]  /*26d0*/  FFMA.FTZ R89, R66, R89, R86 ;  /* 0x0000005942597223 */ /* 0x000fe20000010056 */
[----:B------:R-:W-:Y:S02]  /*26e0*/  SHF.L.U32 R92, R59, 0x10, RZ ;  /* 0x000000103b5c7819 */ /* 0x000fe400000006ff */
[----:B------:R-:W-:Y:S01]  /*26f0*/  FADD.FTZ R86, R71, -R90 ;  /* 0x8000005a47567221 */ /* 0x000fe20000010000 */
[----:B------:R-:W-:Y:S01]  /*2700*/  PRMT R59, R47, 0x7632, R59 ;  /* 0x000076322f3b7816 */ /* 0x000fe2000000003b */
[----:B------:R-:W-:Y:S02]  /*2710*/  FADD.FTZ R90, R64, -R89 ;  /* 0x80000059405a7221 */ /* 0x000fe40000010000 */
[----:B------:R-:W-:Y:S01]  /*2720*/  FFMA.FTZ R86, R9, R86, R92 ;  /* 0x0000005609567223 */ /* 0x000fe2000001005c */
[----:B------:R-:W-:-:S02]  /*2730*/  SHF.L.U32 R92, R59, 0x10, RZ ;  /* 0x000000103b5c7819 */ /* 0x000fc400000006ff */
[----:B------:R-:W-:Y:S02]  /*2740*/  @P5 PRMT R59, R59, 0x7632, R59 ;  /* 0x000076323b3b5816 */ /* 0x000fe4000000003b */
[----:B------:R-:W-:Y:S01]  /*2750*/  F2FP.BF16.F32.PACK_AB R60, R86, R91 ;  /* 0x0000005b563c723e */ /* 0x000fe200000010ff */
[----:B------:R-:W-:Y:S01]  /*2760*/  FFMA.FTZ R9, R9, R90, R92 ;  /* 0x0000005a09097223 */ /* 0x000fe2000001005c */
[----:B------:R-:W-:Y:S02]  /*2770*/  @P5 SHF.L.U32 R59, R59, 0x10, RZ ;  /* 0x000000103b3b5819 */ /* 0x000fe400000006ff */
[----:B------:R-:W-:Y:S01]  /*2780*/  MOV R92, RZ ;  /* 0x000000ff005c7202 */ /* 0x000fe20000000f00 */
[----:B------:R-:W-:-:S04]  /*2790*/  FMUL.FTZ R90, R9, R8 ;  /* 0x00000008095a7220 */ /* 0x000fc80000410000 */
[----:B------:R-:W-:-:S04]  /*27a0*/  FMUL.FTZ R90, R90, UR15 ;  /* 0x0000000f5a5a7c20 */ /* 0x000fc80008410000 */
[----:B------:R-:W-:Y:S01]  /*27b0*/  @P5 FMUL.FTZ R92, R59, R90 ;  /* 0x0000005a3b5c5220 */ /* 0x000fe20000410000 */
[----:B------:R-:W-:Y:S01]  /*27c0*/  FMUL.FTZ R59, R24, R63 ;  /* 0x0000003f183b7220 */ /* 0x000fe20000410000 */
[----:B------:R-:W-:Y:S01]  /*27d0*/  F2FP.BF16.F32.PACK_AB R63, R9, R88 ;  /* 0x00000058093f723e */ /* 0x000fe200000010ff */
[-C--:B------:R-:W-:Y:S01]  /*27e0*/  FMUL.FTZ R9, R91, R8.reuse ;  /* 0x000000085b097220 */ /* 0x080fe20000410000 */
[----:B------:R-:W-:Y:S01]  /*27f0*/  FADD.FTZ R51, R51, R92 ;  /* 0x0000005c33337221 */ /* 0x000fe20000010000 */
[----:B------:R-:W-:Y:S01]  /*2800*/  FMUL.FTZ R8, R86, R8 ;  /* 0x0000000856087220 */ /* 0x000fe20000410000 */
[----:B------:R-:W-:Y:S01]  /*2810*/  FSEL R88, R59, RZ, P1 ;  /* 0x000000ff3b587208 */ /* 0x000fe20000800000 */
[----:B------:R-:W-:Y:S01]  /*2820*/  HFMA2 R59, -RZ, RZ, 0, 0 ;  /* 0x00000000ff3b7431 */ /* 0x000fe200000001ff */
[----:B------:R-:W-:Y:S01]  /*2830*/  LOP3.LUT P1, RZ, R68, 0xff, RZ, 0xc0, !PT ;  /* 0x000000ff44ff7812 */ /* 0x000fe2000782c0ff */
[----:B------:R-:W-:Y:S01]  /*2840*/  FMUL.FTZ R9, R9, UR15 ;  /* 0x0000000f09097c20 */ /* 0x000fe20008410000 */
[----:B------:R-:W-:Y:S01]  /*2850*/  FMUL.FTZ R8, R8, UR15 ;  /* 0x0000000f08087c20 */ /* 0x000fe20008410000 */
[----:B------:R-:W-:Y:S01]  /*2860*/  FMUL.FTZ R90, R27, R90 ;  /* 0x0000005a1b5a7220 */ /* 0x000fe20000410000 */
[----:B------:R-:W-:-:S02]  /*2870*/  F2FP.BF16.F32.PACK_AB R58, R57, R88 ;  /* 0x00000058393a723e */ /* 0x000fc400000010ff */
[----:B------:R-:W-:Y:S02]  /*2880*/  FSEL R57, R87, RZ, P3 ;  /* 0x000000ff57397208 */ /* 0x000fe40001800000 */
[----:B------:R-:W-:Y:S02]  /*2890*/  FSEL R90, R90, RZ, P5 ;  /* 0x000000ff5a5a7208 */ /* 0x000fe40002800000 */
[----:B------:R-:W-:-:S03]  /*28a0*/  F2FP.BF16.F32.PACK_AB R57, R84, R57 ;  /* 0x000000395439723e */ /* 0x000fc600000010ff */
[----:B------:R-:W-:-:S05]  /*28b0*/  @P1 SHF.L.U32 R92, R56, 0x10, RZ ;  /* 0x00000010385c1819 */ /* 0x000fca00000006ff */
        /* <DEDUP_REMOVED lines=14> */
[----:B------:R-:W-:-:S07]  /*29a0*/  F2FP.BF16.F32.PACK_AB R56, R8, R9 ;  /* 0x000000090838723e */ /* 0x000fce00000010ff */
.L_x_1567:
        /* <DEDUP_REMOVED lines=8> */
.L_x_1564:
[----:B------:R-:W-:Y:S05]  /*2a30*/  BSYNC.RECONVERGENT B1 ;  /* 0x0000000000017941 */ /* 0x000fea0003800200 */
.L_x_1563:
[----:B--2--5:R-:W2:Y:S02]  /*2a40*/  LDC.64 R8, c[0x0][0x380] ;  /* 0x0000e000ff087b82 */ /* 0x024ea40000000a00 */
[----:B--2---:R-:W-:-:S04]  /*2a50*/  LEA R2, R8, R2, 0x2 ;  /* 0x0000000208027211 */ /* 0x004fc800078e10ff */
[----:B------:R-:W-:-:S13]  /*2a60*/  ISETP.GE.AND P1, PT, R2, R9, PT ;  /* 0x000000090200720c */ /* 0x000fda0003f26270 */
[----:B------:R-:W-:Y:S05]  /*2a70*/  @!P1 BRA `(.L_x_1569) ;  /* 0xffffffd800249947 */ /* 0x000fea000383ffff */
.L_x_1559:
[----:B------:R-:W-:Y:S05]  /*2a80*/  BSYNC B0 ;  /* 0x0000000000007941 */ /* 0x000fea0003800000 */
.L_x_1558:
[----:B-----5:R-:W1:Y:S01]  /*2a90*/  S2R R16, SR_TID.X ;  /* 0x0000000000107919 */ /* 0x020e620000002100 */
        /* <DEDUP_REMOVED lines=38> */
[----:B------:R-:W-:Y:S01]  /*2d00*/  SHF.L.U64.HI R18, R14, 0x2, R43 ;  /* 0x000000020e127819 */ /* 0x000fe2000001022b */
        /* <DEDUP_REMOVED lines=21> */
[----:B------:R-:W-:Y:S02]  /*2e60*/  SHF.L.U32 R7, R14, 0x2, RZ ;  /* 0x000000020e077819 */ /* 0x000fe400000006ff */
[C---:B------:R-:W-:Y:S02]  /*2e70*/  ISETP.GE.U32.AND P1, PT, R0.reuse, 0x80, PT ;  /* 0x000000800000780c */ /* 0x040fe40003f26070 */
[C---:B------:R-:W-:Y:S01]  /*2e80*/  IADD3 R16, P2, PT, R7.reuse, UR18, RZ ;  /* 0x0000001207107c10 */ /* 0x040fe2000ff5e0ff */
        /* <DEDUP_REMOVED lines=36> */
.L_x_1571:
[----:B------:R-:W-:Y:S05]  /*30d0*/  BSYNC.RECONVERGENT B0 ;  /* 0x0000000000007941 */ /* 0x000fea0003800200 */
.L_x_1570:
        /* <DEDUP_REMOVED lines=11> */
.L_x_1562:
[----:B------:R-:W-:Y:S01]  /*3190*/  HFMA2 R58, -RZ, RZ, 0, 5.9604644775390625e-08 ;  /* 0x00000001ff3a7431 */ /* 0x000fe200000001ff */
[----:B------:R-:W-:Y:S01]  /*31a0*/  BSSY B1, `(.L_x_1572) ;  /* 0x0000006000017945 */ /* 0x000fe20003800000 */
[----:B------:R-:W-:Y:S02]  /*31b0*/  MOV R57, 0x1f ;  /* 0x0000001f00397802 */ /* 0x000fe40000000f00 */
[----:B------:R-:W-:-:S07]  /*31c0*/  MOV R56, 0xffffffff ;  /* 0xffffffff00387802 */ /* 0x000fce0000000f00 */
[----:B-1---5:R-:W-:Y:S05]  /*31d0*/  WARPSYNC.COLLECTIVE R56, `(.L_x_1573) ;  /* 0x0000000038087348 */ /* 0x022fea0003c00000 */
[----:B------:R0:W2:Y:S02]  /*31e0*/  SHFL.BFLY P1, R92, R59, R58, R57 ;  /* 0x0c00003a3b5c7389 */ /* 0x0000a40000020039 */
[----:B012--5:R-:W-:Y:S05]  /*31f0*/  ENDCOLLECTIVE ;  /* 0x000000000000791b */ /* 0x027fea0003800000 */
.L_x_1573:
[----:B------:R-:W-:Y:S05]  /*3200*/  BSYNC B1 ;  /* 0x0000000000017941 */ /* 0x000fea0003800000 */
.L_x_1572:
        /* <DEDUP_REMOVED lines=9> */
.L_x_1574:
[----:B------:R-:W-:Y:S01]  /*32a0*/  HFMA2 R58, -RZ, RZ, 0, 1.1920928955078125e-07 ;  /* 0x00000002ff3a7431 */ /* 0x000fe200000001ff */
[----:B------:R-:W-:Y:S02]  /*32b0*/  MOV R59, R86 ;  /* 0x00000056003b7202 */ /* 0x000fe40000000f00 */
[----:B------:R-:W-:-:S07]  /*32c0*/  MOV R87, R92 ;  /* 0x0000005c00577202 */ /* 0x000fce0000000f00 */
[----:B------:R-:W-:Y:S05]  /*32d0*/  WARPSYNC.COLLECTIVE R56, `(.L_x_1575) ;  /* 0x0000000038087348 */ /* 0x000fea0003c00000 */
[----:B------:R0:W1:Y:S02]  /*32e0*/  SHFL.BFLY P1, R92, R59, R58, R57 ;  /* 0x0c00003a3b5c7389 */ /* 0x0000640000020039 */
[----:B01----:R-:W-:Y:S05]  /*32f0*/  ENDCOLLECTIVE ;  /* 0x000000000000791b */ /* 0x003fea0003800000 */
.L_x_1575:
[----:B------:R-:W-:-:S05]  /*3300*/  FADD.FTZ R87, R87, R84 ;  /* 0x0000005457577221 */ /* 0x000fca0000010000 */
[----:B------:R-:W-:Y:S02]  /*3310*/  MOV R59, R87 ;  /* 0x00000057003b7202 */ /* 0x000fe40000000f00 */
[----:B------:R-:W-:-:S07]  /*3320*/  MOV R89, R92 ;  /* 0x0000005c00597202 */ /* 0x000fce0000000f00 */
[----:B------:R-:W-:Y:S05]  /*3330*/  WARPSYNC.COLLECTIVE R56, `(.L_x_1576) ;  /* 0x0000000038087348 */ /* 0x000fea0003c00000 */
[----:B------:R0:W1:Y:S02]  /*3340*/  SHFL.BFLY P1, R92, R59, R58, R57 ;  /* 0x0c00003a3b5c7389 */ /* 0x0000640000020039 */
[----:B01----:R-:W-:Y:S05]  /*3350*/  ENDCOLLECTIVE ;  /* 0x000000000000791b */ /* 0x003fea0003800000 */
.L_x_1576:
[----:B------:R-:W-:Y:S01]  /*3360*/  FADD.FTZ R89, R86, R89 ;  /* 0x0000005956597221 */ /* 0x000fe20000010000 */
[----:B------:R-:W-:-:S04]  /*3370*/  HFMA2 R58, -RZ, RZ, 0, 2.384185791015625e-07 ;  /* 0x00000004ff3a7431 */ /* 0x000fc800000001ff */
[----:B------:R-:W-:Y:S02]  /*3380*/  MOV R59, R89 ;  /* 0x00000059003b7202 */ /* 0x000fe40000000f00 */
[----:B------:R-:W-:-:S07]  /*3390*/  MOV R88, R92 ;  /* 0x0000005c00587202 */ /* 0x000fce0000000f00 */
[----:B------:R-:W-:Y:S05]  /*33a0*/  WARPSYNC.COLLECTIVE R56, `(.L_x_1577) ;  /* 0x0000000038087348 */ /* 0x000fea0003c00000 */
[----:B------:R0:W1:Y:S02]  /*33b0*/  SHFL.BFLY P1, R92, R59, R58, R57 ;  /* 0x0c00003a3b5c7389 */ /* 0x0000640000020039 */
[----:B01----:R-:W-:Y:S05]  /*33c0*/  ENDCOLLECTIVE ;  /* 0x000000000000791b */ /* 0x003fea0003800000 */
.L_x_1577:
[----:B------:R-:W-:-:S05]  /*33d0*/  FADD.FTZ R88, R87, R88 ;  /* 0x0000005857587221 */ /* 0x000fca0000010000 */
[----:B------:R-:W-:Y:S02]  /*33e0*/  MOV R59, R88 ;  /* 0x00000058003b7202 */ /* 0x000fe40000000f00 */
[----:B------:R-:W-:-:S07]  /*33f0*/  MOV R90, R92 ;  /* 0x0000005c005a7202 */ /* 0x000fce0000000f00 */
[----:B------:R-:W-:Y:S05]  /*3400*/  WARPSYNC.COLLECTIVE R56, `(.L_x_1578) ;  /* 0x0000000038087348 */ /* 0x000fea0003c00000 */
[----:B------:R0:W1:Y:S02]  /*3410*/  SHFL.BFLY P1, R92, R59, R58, R57 ;  /* 0x0c00003a3b5c7389 */ /* 0x0000640000020039 */
[----:B01----:R-:W-:Y:S05]  /*3420*/  ENDCOLLECTIVE ;  /* 0x000000000000791b */ /* 0x003fea0003800000 */
.L_x_1578:
[----:B------:R-:W-:Y:S01]  /*3430*/  FADD.FTZ R90, R89, R90 ;  /* 0x0000005a595a7221 */ /* 0x000fe20000010000 */
[----:B------:R-:W-:-:S04]  /*3440*/  HFMA2 R58, -RZ, RZ, 0, 4.76837158203125e-07 ;  /* 0x00000008ff3a7431 */ /* 0x000fc800000001ff */
[----:B------:R-:W-:Y:S02]  /*3450*/  MOV R59, R90 ;  /* 0x0000005a003b7202 */ /* 0x000fe40000000f00 */
[----:B------:R-:W-:-:S07]  /*3460*/  MOV R91, R92 ;  /* 0x0000005c005b7202 */ /* 0x000fce0000000f00 */
[----:B------:R-:W-:Y:S05]  /*3470*/  WARPSYNC.COLLECTIVE R56, `(.L_x_1579) ;  /* 0x0000000038087348 */ /* 0x000fea0003c00000 */
[----:B------:R0:W1:Y:S02]  /*3480*/  SHFL.BFLY P1, R92, R59, R58, R57 ;  /* 0x0c00003a3b5c7389 */ /* 0x0000640000020039 */
[----:B01----:R-:W-:Y:S05]  /*3490*/  ENDCOLLECTIVE ;  /* 0x000000000000791b */ /* 0x003fea0003800000 */
.L_x_1579:
[----:B------:R-:W-:-:S05]  /*34a0*/  FADD.FTZ R91, R88, R91 ;  /* 0x0000005b585b7221 */ /* 0x000fca0000010000 */
[----:B------:R-:W-:Y:S02]  /*34b0*/  MOV R59, R91 ;  /* 0x0000005b003b7202 */ /* 0x000fe40000000f00 */
[----:B------:R-:W-:-:S07]  /*34c0*/  MOV R93, R92 ;  /* 0x0000005c005d7202 */ /* 0x000fce0000000f00 */
[----:B------:R-:W-:Y:S05]  /*34d0*/  WARPSYNC.COLLECTIVE R56, `(.L_x_1580) ;  /* 0x0000000038087348 */ /* 0x000fea0003c00000 */
[----:B------:R0:W1:Y:S02]  /*34e0*/  SHFL.BFLY P1, R92, R59, R58, R57 ;  /* 0x0c00003a3b5c7389 */ /* 0x0000640000020039 */
[----:B01----:R-:W-:Y:S05]  /*34f0*/  ENDCOLLECTIVE ;  /* 0x000000000000791b */ /* 0x003fea0003800000 */
.L_x_1580:
[----:B------:R-:W-:Y:S01]  /*3500*/  FADD.FTZ R93, R90, R93 ;  /* 0x0000005d5a5d7221 */ /* 0x000fe20000010000 */
[----:B------:R-:W-:-:S04]  /*3510*/  HFMA2 R58, -RZ, RZ, 0, 9.5367431640625e-07 ;  /* 0x00000010ff3a7431 */ /* 0x000fc800000001ff */
[----:B------:R-:W-:Y:S02]  /*3520*/  MOV R59, R93 ;  /* 0x0000005d003b7202 */ /* 0x000fe40000000f00 */
[----:B------:R-:W-:-:S07]  /*3530*/  MOV R84, R92 ;  /* 0x0000005c00547202 */ /* 0x000fce0000000f00 */
[----:B------:R-:W-:Y:S05]  /*3540*/  WARPSYNC.COLLECTIVE R56, `(.L_x_1581) ;  /* 0x0000000038087348 */ /* 0x000fea0003c00000 */
[----:B------:R0:W1:Y:S02]  /*3550*/  SHFL.BFLY P1, R92, R59, R58, R57 ;  /* 0x0c00003a3b5c7389 */ /* 0x0000640000020039 */
[----:B01----:R-:W-:Y:S05]  /*3560*/  ENDCOLLECTIVE ;  /* 0x000000000000791b */ /* 0x003fea0003800000 */
.L_x_1581:
[----:B------:R-:W-:-:S05]  /*3570*/  FADD.FTZ R84, R91, R84 ;  /* 0x000000545b547221 */ /* 0x000fca0000010000 */
[----:B------:R-:W-:Y:S02]  /*3580*/  MOV R59, R84 ;  /* 0x00000054003b7202 */ /* 0x000fe40000000f00 */
[----:B------:R-:W-:-:S07]  /*3590*/  MOV R86, R92 ;  /* 0x0000005c00567202 */ /* 0x000fce0000000f00 */
[----:B------:R-:W-:Y:S05]  /*35a0*/  WARPSYNC.COLLECTIVE R56, `(.L_x_1582) ;  /* 0x0000000038087348 */ /* 0x000fea0003c00000 */
[----:B------:R0:W1:Y:S02]  /*35b0*/  SHFL.BFLY P1, R92, R59, R58, R57 ;  /* 0x0c00003a3b5c7389 */ /* 0x0000640000020039 */
[----:B01----:R-:W-:Y:S05]  /*35c0*/  ENDCOLLECTIVE ;  /* 0x000000000000791b */ /* 0x003fea0003800000 */
.L_x_1582:
[----:B------:R-:W-:Y:S01]  /*35d0*/  MOV R87, R92 ;  /* 0x0000005c00577202 */ /* 0x000fe20000000f00 */
[----:B------:R-:W-:Y:S06]  /*35e0*/  BRA `(.L_x_1583) ;  /* 0xffffffd400947947 */ /* 0x000fec000383ffff */
.L_x_1584:
        /* <DEDUP_REMOVED lines=9> */
.L_x_6390:


//--------------------- .text._ZN10layer_norm13ln_bwd_kernelINS_13Kernel_traitsIf13__nv_bfloat16S2_S2_fjLj256ELj1ELj4ELj1ELj16ENS_18Kernel_traits_baseILj256EfS2_S2_S2_fjLj128EEEEELb1ELb1ELb0ELb1EEEvNS_9BwdParamsE --------------------------
	.section	.text._ZN10layer_norm13ln_bwd_kernelINS_13Kernel_traitsIf13__nv_bfloat16S2_S2_fjLj256ELj1ELj4ELj1ELj16ENS_18Kernel_traits_baseILj256EfS2_S2_S2_fjLj128EEEEELb1ELb1ELb0ELb1EEEvNS_9BwdParamsE,"ax",@progbits
	.align	128
        .global         _ZN10layer_norm13ln_bwd_kernelINS_13Kernel_traitsIf13__nv_bfloat16S2_S2_fjLj256ELj1ELj4ELj1ELj16ENS_18Kernel_traits_baseILj256EfS2_S2_S2_fjLj128EEEEELb1ELb1ELb0ELb1EEEvNS_9BwdParamsE
        .type           _ZN10layer_norm13ln_bwd_kernelINS_13Kernel_traitsIf13__nv_bfloat16S2_S2_fjLj256ELj1ELj4ELj1ELj16ENS_18Kernel_traits_baseILj256EfS2_S2_S2_fjLj128EEEEELb1ELb1ELb0ELb1EEEvNS_9BwdParamsE,@function
        .size           _ZN10layer_norm13ln_bwd_kernelINS_13Kernel_traitsIf13__nv_bfloat16S2_S2_fjLj256ELj1ELj4ELj1ELj16ENS_18Kernel_traits_baseILj256EfS2_S2_S2_fjLj128EEEEELb1ELb1ELb0ELb1EEEvNS_9BwdParamsE,(.L_x_6391 - _ZN10layer_norm13ln_bwd_kernelINS_13Kernel_traitsIf13__nv_bfloat16S2_S2_fjLj256ELj1ELj4ELj1ELj16ENS_18Kernel_traits_baseILj256EfS2_S2_S2_fjLj128EEEEELb1ELb1ELb0ELb1EEEvNS_9BwdParamsE)
        .other          _ZN10layer_norm13ln_bwd_kernelINS_13Kernel_traitsIf13__nv_bfloat16S2_S2_fjLj256ELj1ELj4ELj1ELj16ENS_18Kernel_traits_baseILj256EfS2_S2_S2_fjLj128EEEEELb1ELb1ELb0ELb1EEEvNS_9BwdParamsE,@"STO_CUDA_ENTRY STV_DEFAULT"
_ZN10layer_norm13ln_bwd_kernelINS_13Kernel_traitsIf13__nv_bfloat16S2_S2_fjLj256ELj1ELj4ELj1ELj16ENS_18Kernel_traits_baseILj256EfS2_S2_S2_fjLj128EEEEELb1ELb1ELb0ELb1EEEvNS_9BwdParamsE:
.text._ZN10layer_norm13ln_bwd_kernelINS_13Kernel_traitsIf13__nv_bfloat16S2_S2_fjLj256ELj1ELj4ELj1ELj16ENS_18Kernel_traits_baseILj256EfS2_S2_S2_fjLj128EEEEELb1ELb1ELb0ELb1EEEvNS_9BwdParamsE:
        /* <DEDUP_REMOVED lines=29> */
[----:B------:R-:W1:Y:S01]  /*01d0*/  LDCU.64 UR10, c[0x0][0x3e0] ;  /* 0x00007c00ff0a77ac */ /* 0x000e620008000a00 */
[----:B------:R-:W-:-:S06]  /*01e0*/  LOP3.LUT R7, R50, 0x1f, RZ, 0xc0, !PT ;  /* 0x0000001f32077812 */ /* 0x000fcc00078ec0ff */
[----:B------:R-:W2:Y:S08]  /*01f0*/  LDC.64 R4, c[0x0][0x3e8] ;  /* 0x0000fa00ff047b82 */ /* 0x000eb00000000a00 */
[----:B------:R-:W3:Y:S01]  /*0200*/  LDC.U8 R60, c[0x0][0x410] ;  /* 0x00010400ff3c7b82 */ /* 0x000ee20000000000 */
[----:B------:R-:W-:Y:S01]  /*0210*/  HFMA2 R51, -RZ, RZ, 0, 0 ;  /* 0x00000000ff337431 */ /* 0x000fe200000001ff */
[----:B-1----:R-:W-:Y:S01]  /*0220*/  ISETP.NE.U32.AND P0, PT, RZ, UR10, PT ;  /* 0x0000000aff007c0c */ /* 0x002fe2000bf05070 */
[----:B------:R-:W-:Y:S01]  /*0230*/  BSSY B1, `(.L_x_1587) ;  /* 0x0000269000017945 */ /* 0x000fe20003800000 */
[----:B0-----:R-:W-:-:S02]  /*0240*/  IMAD.WIDE.U32 R2, R7, 0x20, R2 ;  /* 0x0000002007027825 */ /* 0x001fc400078e0002 */
[----:B------:R-:W-:Y:S02]  /*0250*/  ISETP.NE.AND.EX P0, PT, RZ, UR11, PT, P0 ;  /* 0x0000000bff007c0c */ /* 0x000fe4000bf05300 */
[----:B------:R-:W-:Y:S02]  /*0260*/  CS2R R48, SRZ ;  /* 0x0000000000307805 */ /* 0x000fe4000001ff00 */
[----:B------:R-:W-:Y:S02]  /*0270*/  CS2R R14, SRZ ;  /* 0x00000000000e7805 */ /* 0x000fe4000001ff00 */
[----:B------:R-:W-:Y:S01]  /*0280*/  CS2R R12, SRZ ;  /* 0x00000000000c7805 */ /* 0x000fe2000001ff00 */
[----:B------:R-:W5:Y:S01]  /*0290*/  LDG.E.128 R20, desc[UR8][R2.64] ;  /* 0x0000000802147981 */ /* 0x000f62000c1e1d00 */
[----:B--2---:R-:W-:-:S03]  /*02a0*/  IMAD.WIDE.U32 R4, R7, 0x20, R4 ;  /* 0x0000002007047825 */ /* 0x004fc600078e0004 */
[----:B------:R0:W5:Y:S01]  /*02b0*/  LDG.E.128 R24, desc[UR8][R2.64+0x10] ;  /* 0x0000100802187981 */ /* 0x000162000c1e1d00 */
[----:B------:R-:W-:Y:S02]  /*02c0*/  CS2R R10, SRZ ;  /* 0x00000000000a7805 */ /* 0x000fe4000001ff00 */
[----:B------:R-:W-:Y:S02]  /*02d0*/  CS2R R8, SRZ ;  /* 0x0000000000087805 */ /* 0x000fe4000001ff00 */
[----:B------:R-:W-:Y:S01]  /*02e0*/  CS2R R6, SRZ ;  /* 0x0000000000067805 */ /* 0x000fe2000001ff00 */
[----:B------:R-:W5:Y:S01]  /*02f0*/  LDG.E.128 R28, desc[UR8][R4.64+0x10] ;  /* 0x00001008041c7981 */ /* 0x000f62000c1e1d00 */
[----:B------:R-:W-:Y:S02]  /*0300*/  CS2R R52, SRZ ;  /* 0x0000000000347805 */ /* 0x000fe4000001ff00 */
[----:B------:R-:W-:Y:S02]  /*0310*/  CS2R R54, SRZ ;  /* 0x0000000000367805 */ /* 0x000fe4000001ff00 */
[----:B------:R-:W-:Y:S01]  /*0320*/  CS2R R56, SRZ ;  /* 0x0000000000387805 */ /* 0x000fe2000001ff00 */
[----:B------:R1:W5:Y:S01]  /*0330*/  LDG.E.128 R32, desc[UR8][R4.64] ;  /* 0x0000000804207981 */ /* 0x000362000c1e1d00 */
[----:B------:R-:W-:-:S02]  /*0340*/  MOV R59, RZ ;  /* 0x000000ff003b7202 */ /* 0x000fc40000000f00 */
[----:B0-----:R-:W-:Y:S02]  /*0350*/  CS2R R2, SRZ ;  /* 0x0000000000027805 */ /* 0x001fe4000001ff00 */
[----:B-1-3--:R-:W-:-:S07]  /*0360*/  CS2R R4, SRZ ;  /* 0x0000000000047805 */ /* 0x00afce000001ff00 */
.L_x_1593:
        /* <DEDUP_REMOVED lines=12> */
[----:B-1----:R-:W-:-:S06]  /*0430*/  IMAD.WIDE.U32 R40, R58, 0x10, R40 ;  /* 0x000000103a287825 */ /* 0x002fcc00078e0028 */
[----:B------:R-:W4:Y:S01]  /*0440*/  LDG.E.128 R40, desc[UR8][R40.64] ;  /* 0x0000000828287981 */ /* 0x000f22000c1e1d00 */
[----:B------:R-:W1:Y:S01]  /*0450*/  LDC.64 R64, c[0x0][0x3b0] ;  /* 0x0000ec00ff407b82 */ /* 0x000e620000000a00 */
[----:B--2---:R-:W-:-:S06]  /*0460*/  @P0 IMAD.WIDE R70, R61, 0x2, R46 ;  /* 0x000000023d460825 */ /* 0x004fcc00078e022e */
[----:B------:R-:W2:Y:S01]  /*0470*/  @P0 LDG.E.U16 R70, desc[UR8][R70.64] ;  /* 0x0000000846460981 */ /* 0x000ea2000c1e1500 */
        /* <DEDUP_REMOVED lines=15> */
[----:B------:R-:W-:Y:S02]  /*0570*/  ISETP.NE.AND.EX P1, PT, RZ, UR13, PT, P1 ;  /* 0x0000000dff007c0c */ /* 0x000fe4000bf25310 */
[----:B----4-:R-:W-:Y:S02]  /*0580*/  FSEL R80, R68, RZ, !P2 ;  /* 0x000000ff44507208 */ /* 0x010fe40005000000 */
[C---:B------:R-:W-:Y:S02]  /*0590*/  PRMT R68, R40.reuse, 0x7632, R68 ;  /* 0x0000763228447816 */ /* 0x040fe40000000044 */
[----:B0-----:R-:W-:Y:S02]  /*05a0*/  SHF.L.U32 R67, R40, 0x10, RZ ;  /* 0x0000001028437819 */ /* 0x001fe400000006ff */
[----:B------:R-:W-:Y:S02]  /*05b0*/  PRMT R40, R41, 0x7632, R40 ;  /* 0x0000763229287816 */ /* 0x000fe40000000028 */
[----:B------:R-:W-:-:S02]  /*05c0*/  PRMT R66, R42, 0x7632, R66 ;  /* 0x000076322a427816 */ /* 0x000fc40000000042 */
[----:B------:R-:W-:Y:S02]  /*05d0*/  SHF.L.U32 R71, R42, 0x10, RZ ;  /* 0x000000102a477819 */ /* 0x000fe400000006ff */
[----:B------:R-:W-:Y:S01]  /*05e0*/  PRMT R42, R43, 0x7632, R42 ;  /* 0x000076322b2a7816 */ /* 0x000fe2000000002a */
[----:B------:R-:W-:Y:S01]  /*05f0*/  FADD.FTZ R0, -R80, R67 ;  /* 0x0000004350007221 */ /* 0x000fe20000010100 */
[----:B------:R-:W-:Y:S02]  /*0600*/  SHF.L.U32 R69, R41, 0x10, RZ ;  /* 0x0000001029457819 */ /* 0x000fe400000006ff */
[----:B------:R-:W-:Y:S02]  /*0610*/  SHF.L.U32 R73, R43, 0x10, RZ ;  /* 0x000000102b497819 */ /* 0x000fe400000006ff */
[----:B------:R-:W-:Y:S02]  /*0620*/  SHF.L.U32 R41, R68, 0x10, RZ ;  /* 0x0000001044297819 */ /* 0x000fe400000006ff */
[----:B------:R-:W-:-:S02]  /*0630*/  SHF.L.U32 R43, R40, 0x10, RZ ;  /* 0x00000010282b7819 */ /* 0x000fc400000006ff */
[----:B-1----:R-:W-:Y:S02]  /*0640*/  SHF.L.U32 R65, R66, 0x10, RZ ;  /* 0x0000001042417819 */ /* 0x002fe400000006ff */
[----:B------:R-:W-:Y:S01]  /*0650*/  SHF.L.U32 R67, R42, 0x10, RZ ;  /* 0x000000102a437819 */ /* 0x000fe200000006ff */
[----:B------:R-:W-:Y:S01]  /*0660*/  FADD.FTZ R76, -R80, R69 ;  /* 0x00000045504c7221 */ /* 0x000fe20000010100 */
[----:B--2---:R-:W-:Y:S01]  /*0670*/  @P0 SHF.L.U32 R62, R70, 0x10, RZ ;  /* 0x00000010463e0819 */ /* 0x004fe200000006ff */
[C---:B------:R-:W-:Y:S01]  /*0680*/  FADD.FTZ R72, -R80.reuse, R71 ;  /* 0x0000004750487221 */ /* 0x040fe20000010100 */
[C---:B------:R-:W-:Y:S01]  /*0690*/  FADD.FTZ R40, -R80.reuse, R73 ;  /* 0x0000004950287221 */ /* 0x040fe20000010100 */
[C---:B------:R-:W-:Y:S01]  /*06a0*/  FADD.FTZ R70, -R80.reuse, R41 ;  /* 0x0000002950467221 */ /* 0x040fe20000010100 */
[C---:B------:R-:W-:Y:S01]  /*06b0*/  FADD.FTZ R42, -R80.reuse, R43 ;  /* 0x0000002b502a7221 */ /* 0x040fe20000010100 */
[----:B------:R-:W-:Y:S01]  /*06c0*/  FADD.FTZ R78, -R80, R65 ;  /* 0x00000041504e7221 */ /* 0x000fe20000010100 */
[----:B---3--:R-:W-:Y:S01]  /*06d0*/  PRMT R74, R44, 0x7632, R74 ;  /* 0x000076322c4a7816 */ /* 0x008fe2000000004a */
[----:B------:R-:W-:Y:S01]  /*06e0*/  FADD.FTZ R80, -R80, R67 ;  /* 0x0000004350507221 */ /* 0x000fe20000010100 */
[----:B------:R-:W-:Y:S01]  /*06f0*/  SHF.L.U32 R44, R44, 0x10, RZ ;  /* 0x000000102c2c7819 */ /* 0x000fe200000006ff */
[----:B------:R-:W-:Y:S01]  /*0700*/  FMUL.FTZ R0, R63, R0 ;  /* 0x000000003f007220 */ /* 0x000fe20000410000 */
[----:B------:R-:W-:-:S02]  /*0710*/  PRMT R65, R45, 0x7632, R65 ;  /* 0x000076322d417816 */ /* 0x000fc40000000041 */
[----:B------:R-:W-:Y:S01]  /*0720*/  SHF.L.U32 R67, R45, 0x10, RZ ;  /* 0x000000102d437819 */ /* 0x000fe200000006ff */
[----:B------:R-:W-:Y:S01]  /*0730*/  FMUL.FTZ R45, R63, R76 ;  /* 0x0000004c3f2d7220 */ /* 0x000fe20000410000 */
[C---:B------:R-:W-:Y:S01]  /*0740*/  PRMT R64, R47.reuse, 0x7632, R64 ;  /* 0x000076322f407816 */ /* 0x040fe20000000040 */
[----:B------:R-:W-:Y:S01]  /*0750*/  FADD.FTZ R57, R44, R57 ;  /* 0x000000392c397221 */ /* 0x000fe20000010000 */
[----:B------:R-:W-:Y:S01]  /*0760*/  SHF.L.U32 R71, R47, 0x10, RZ ;  /* 0x000000102f477819 */ /* 0x000fe200000006ff */
[-C--:B------:R-:W-:Y:S01]  /*0770*/  FFMA.FTZ R59, R0, R44.reuse, R59 ;  /* 0x0000002c003b7223 */ /* 0x080fe2000001003b */
[----:B------:R-:W-:Y:S01]  /*0780*/  FMUL.FTZ R47, R20, R44 ;  /* 0x0000002c142f7220 */ /* 0x000fe20000410000 */
[----:B------:R-:W-:Y:S01]  /*0790*/  FADD.FTZ R53, R67, R53 ;  /* 0x0000003543357221 */ /* 0x000fe20000010000 */
        /* <DEDUP_REMOVED lines=9> */
[----:B------:R-:W-:Y:S01]  /*0830*/  FMUL.FTZ R71, R63, R70 ;  /* 0x000000463f477220 */ /* 0x000fe20000410000 */
[----:B------:R-:W-:-:S02]  /*0840*/  SHF.L.U32 R73, R46, 0x10, RZ ;  /* 0x000000102e497819 */ /* 0x000fc400000006ff */
[----:B------:R-:W-:Y:S01]  /*0850*/  SHF.L.U32 R76, R65, 0x10, RZ ;  /* 0x00000010414c7819 */ /* 0x000fe200000006ff */
[----:B------:R-:W-:Y:S01]  /*0860*/  FMUL.FTZ R65, R63, R72 ;  /* 0x000000483f417220 */ /* 0x000fe20000410000 */
[----:B------:R-:W-:Y:S01]  /*0870*/  PRMT R72, R41, 0x7610, R72 ;  /* 0x0000761029487816 */ /* 0x000fe20000000048 */
[----:B------:R-:W-:Y:S01]  /*0880*/  FADD.FTZ R55, R74, R55 ;  /* 0x000000374a377221 */ /* 0x000fe20000010000 */
[-C--:B------:R-:W-:Y:S01]  /*0890*/  FFMA.FTZ R56, R71, R74.reuse, R56 ;  /* 0x0000004a47387223 */ /* 0x080fe20000010038 */
[----:B------:R-:W-:Y:S01]  /*08a0*/  FMUL.FTZ R74, R21, R74 ;  /* 0x0000004a154a7220 */ /* 0x000fe20000410000 */
[----:B------:R-:W-:Y:S01]  /*08b0*/  FADD.FTZ R41, RZ, R47 ;  /* 0x0000002fff297221 */ /* 0x000fe20000010000 */
[----:B------:R-:W-:Y:S01]  /*08c0*/  PRMT R82, R46, 0x7632, R82 ;  /* 0x000076322e527816 */ /* 0x000fe20000000052 */
[----:B------:R-:W-:Y:S01]  /*08d0*/  FFMA.FTZ R84, R0, R47, RZ ;  /* 0x0000002f00547223 */ /* 0x000fe200000100ff */
        /* <DEDUP_REMOVED lines=11> */
[----:B------:R-:W-:-:S02]  /*0990*/  SHF.L.U32 R82, R82, 0x10, RZ ;  /* 0x0000001052527819 */ /* 0x000fc400000006ff */
[----:B------:R-:W-:Y:S01]  /*09a0*/  FADD.FTZ R41, R41, R76 ;  /* 0x0000004c29297221 */ /* 0x000fe20000010000 */
[----:B------:R-:W-:Y:S01]  /*09b0*/  FFMA.FTZ R84, R73, R76, R84 ;  /* 0x0000004c49547223 */ /* 0x000fe20000010054 */
[----:B------:R-:W-:Y:S01]  /*09c0*/  SHF.R.U64 R43, R86, 0x18, R87 ;  /* 0x00000018562b7819 */ /* 0x000fe20000001257 */
[----:B------:R-:W-:Y:S01]  /*09d0*/  FMUL.FTZ R75, R25, R82 ;  /* 0x00000052194b7220 */ /* 0x000fe20000410000 */
[----:B------:R-:W-:Y:S01]  /*09e0*/  FADD.FTZ R42, R41, R46 ;  /* 0x0000002e292a7221 */ /* 0x000fe20000010000 */
[----:B------:R-:W-:Y:S01]  /*09f0*/  FMUL.FTZ R78, R63, R78 ;  /* 0x0000004e3f4e7220 */ /* 0x000fe20000410000 */
        /* <DEDUP_REMOVED lines=12> */
[----:B------:R-:W-:Y:S01]  /*0ac0*/  MOV R66, R86 ;  /* 0x0000005600427202 */ /* 0x000fe20000000f00 */
[----:B------:R-:W-:Y:S01]  /*0ad0*/  FADD.FTZ R43, R40, R77 ;  /* 0x0000004d282b7221 */ /* 0x000fe20000010000 */
[----:B------:R-:W-:Y:S01]  /*0ae0*/  SHF.R.U64 R68, R86, 0x8, R87 ;  /* 0x0000000856447819 */ /* 0x000fe20000001257 */
[----:B------:R-:W-:Y:S01]  /*0af0*/  FFMA.FTZ R82, R80, R77, R41 ;  /* 0x0000004d50527223 */ /* 0x000fe20000010029 */
[----:B------:R-:W-:-:S02]  /*0b00*/  SHF.R.U64 R69, R86, 0x10, R87 ;  /* 0x0000001056457819 */ /* 0x000fc40000001257 */
        /* <DEDUP_REMOVED lines=21> */
.L_x_1605:
        /* <DEDUP_REMOVED lines=14> */
[----:B------:R-:W-:Y:S01]  /*0d40*/  LOP3.LUT P1, RZ, R66, 0xff, RZ, 0xc0, !PT ;  /* 0x000000ff42ff7812 */ /* 0x000fe2000782c0ff */
[-C--:B------:R-:W-:Y:S01]  /*0d50*/  FFMA.FTZ R45, R65, R83.reuse, R82 ;  /* 0x00000053412d7223 */ /* 0x080fe20000010052 */
[----:B------:R-:W-:Y:S01]  /*0d60*/  FADD.FTZ R0, R47, -R0 ;  /* 0x800000002f007221 */ /* 0x000fe20000010000 */
[----:B------:R-:W-:Y:S01]  /*0d70*/  FADD.FTZ R44, R44, -R89 ;  /* 0x800000592c2c7221 */ /* 0x000fe20000010000 */
[----:B------:R-:W-:Y:S01]  /*0d80*/  LOP3.LUT P5, RZ, R69, 0xff, RZ, 0xc0, !PT ;  /* 0x000000ff45ff7812 */ /* 0x000fe200078ac0ff */
[----:B------:R-:W-:Y:S01]  /*0d90*/  FFMA.FTZ R85, R67, R83, R82 ;  /* 0x0000005343557223 */ /* 0x000fe20000010052 */
[C---:B------:R-:W-:Y:S01]  /*0da0*/  FMUL.FTZ R47, R63.reuse, R0 ;  /* 0x000000003f2f7220 */ /* 0x040fe20000410000 */
[----:B------:R-:W-:Y:S01]  /*0db0*/  FMUL.FTZ R65, R63, R44 ;  /* 0x0000002c3f417220 */ /* 0x000fe20000410000 */
[----:B------:R-:W-:Y:S01]  /*0dc0*/  LOP3.LUT P2, RZ, R68, 0xff, RZ, 0xc0, !PT ;  /* 0x000000ff44ff7812 */ /* 0x000fe2000784c0ff */
[----:B------:R-:W-:-:S02]  /*0dd0*/  HFMA2 R67, -RZ, RZ, 0, 0 ;  /* 0x00000000ff437431 */ /* 0x000fc400000001ff */
[-C--:B------:R-:W-:Y:S01]  /*0de0*/  FMUL.FTZ R47, R47, R62.reuse ;  /* 0x0000003e2f2f7220 */ /* 0x080fe20000410000 */
[----:B------:R-:W-:Y:S01]  /*0df0*/  FMUL.FTZ R65, R65, R62 ;  /* 0x0000003e41417220 */ /* 0x000fe20000410000 */
[----:B------:R-:W-:Y:S01]  /*0e00*/  LOP3.LUT P3, RZ, R70, 0xff, RZ, 0xc0, !PT ;  /* 0x000000ff46ff7812 */ /* 0x000fe2000786c0ff */
[-CC-:B------:R-:W-:Y:S01]  /*0e10*/  FFMA.FTZ R73, R73, R83.reuse, R82.reuse ;  /* 0x0000005349497223 */ /* 0x180fe20000010052 */
[----:B------:R-:W-:Y:S01]  /*0e20*/  FMUL.FTZ R69, R47, UR16 ;  /* 0x000000102f457c20 */ /* 0x000fe20008410000 */
[----:B------:R-:W-:Y:S01]  /*0e30*/  FMUL.FTZ R68, R65, UR16 ;  /* 0x0000001041447c20 */ /* 0x000fe20008410000 */
[----:B-----5:R-:W-:Y:S01]  /*0e40*/  @P1 SHF.L.U32 R0, R40, 0x10, RZ ;  /* 0x0000001028001819 */ /* 0x020fe200000006ff */
[--C-:B------:R-:W-:Y:S01]  /*0e50*/  FFMA.FTZ R71, R71, R83, R82.reuse ;  /* 0x0000005347477223 */ /* 0x100fe20000010052 */
[----:B------:R-:W-:Y:S01]  /*0e60*/  FMUL.FTZ R44, R32, R69 ;  /* 0x00000045202c7220 */ /* 0x000fe20000410000 */
[----:B------:R-:W-:Y:S01]  /*0e70*/  @P5 SHF.L.U32 R47, R41, 0x10, RZ ;  /* 0x00000010292f5819 */ /* 0x000fe200000006ff */
[----:B------:R-:W-:Y:S01]  /*0e80*/  FMUL.FTZ R66, R34, R68 ;  /* 0x0000004422427220 */ /* 0x000fe20000410000 */
[----:B------:R-:W-:Y:S01]  /*0e90*/  @P1 FMUL.FTZ R67, R69, R0 ;  /* 0x0000000045431220 */ /* 0x000fe20000410000 */
[----:B------:R-:W-:Y:S01]  /*0ea0*/  MOV R65, RZ ;  /* 0x000000ff00417202 */ /* 0x000fe20000000f00 */
[----:B------:R-:W-:Y:S01]  /*0eb0*/  FADD.FTZ R76, R76, -R73 ;  /* 0x800000494c4c7221 */ /* 0x000fe20000010000 */
[----:B------:R-:W-:Y:S01]  /*0ec0*/  FSEL R44, R44, RZ, P1 ;  /* 0x000000ff2c2c7208 */ /* 0x000fe20000800000 */
[----:B------:R-:W-:Y:S01]  /*0ed0*/  @P5 FMUL.FTZ R65, R68, R47 ;  /* 0x0000002f44415220 */ /* 0x000fe20000410000 */
[----:B------:R-:W-:Y:S01]  /*0ee0*/  ISETP.GE.U32.AND P1, PT, R86, RZ, PT ;  /* 0x000000ff5600720c */ /* 0x000fe20003f26070 */
[-CC-:B------:R-:W-:Y:S01]  /*0ef0*/  FFMA.FTZ R80, R80, R83.reuse, R82.reuse ;  /* 0x0000005350507223 */ /* 0x180fe20000010052 */
[----:B------:R-:W-:Y:S01]  /*0f00*/  FSEL R47, R66, RZ, P5 ;  /* 0x000000ff422f7208 */ /* 0x000fe20002800000 */
[----:B------:R-:W-:Y:S01]  /*0f10*/  FFMA.FTZ R78, R78, R83, R82 ;  /* 0x000000534e4e7223 */ /* 0x000fe20000010052 */
[----:B------:R-:W-:Y:S01]  /*0f20*/  LOP3.LUT P5, RZ, R81, 0xff, RZ, 0xc0, !PT ;  /* 0x000000ff51ff7812 */ /* 0x000fe200078ac0ff */
[----:B------:R-:W-:Y:S01]  /*0f30*/  FADD.FTZ R74, R74, -R71 ;  /* 0x800000474a4a7221 */ /* 0x000fe20000010000 */
[----:B------:R-:W-:Y:S01]  /*0f40*/  LOP3.LUT P6, RZ, R72, 0xff, RZ, 0xc0, !PT ;  /* 0x000000ff48ff7812 */ /* 0x000fe200078cc0ff */
[----:B------:R-:W-:Y:S01]  /*0f50*/  FMUL.FTZ R69, R63, R76 ;  /* 0x0000004c3f457220 */ /* 0x000fe20000410000 */
[----:B------:R-:W-:Y:S01]  /*0f60*/  LOP3.LUT P4, RZ, R79, 0xff, RZ, 0xc0, !PT ;  /* 0x000000ff4fff7812 */ /* 0x000fe2000788c0ff */
[----:B------:R-:W-:Y:S01]  /*0f70*/  FADD.FTZ R46, R46, -R45 ;  /* 0x8000002d2e2e7221 */ /* 0x000fe20000010000 */
[----:B------:R-:W-:Y:S01]  /*0f80*/  ISETP.GE.U32.AND.EX P1, PT, R87, 0x1000000, PT, P1 ;  /* 0x010000005700780c */ /* 0x000fe20003f26110 */
[----:B------:R-:W-:Y:S01]  /*0f90*/  FADD.FTZ R64, R64, -R85 ;  /* 0x8000005540407221 */ /* 0x000fe20000010000 */
[----:B------:R-:W-:Y:S01]  /*0fa0*/  FADD.FTZ R80, R77, -R80 ;  /* 0x800000504d507221 */ /* 0x000fe20000010000 */
[----:B------:R-:W-:Y:S01]  /*0fb0*/  FADD.FTZ R78, R75, -R78 ;  /* 0x8000004e4b4e7221 */ /* 0x000fe20000010000 */
[----:B------:R-:W-:Y:S01]  /*0fc0*/  FMUL.FTZ R45, R63, R74 ;  /* 0x0000004a3f2d7220 */ /* 0x000fe20000410000 */
[----:B------:R-:W-:Y:S01]  /*0fd0*/  @P3 PRMT R41, R41, 0x7632, R41 ;  /* 0x0000763229293816 */ /* 0x000fe20000000029 */
[----:B------:R-:W-:Y:S01]  /*0fe0*/  FMUL.FTZ R69, R69, R62 ;  /* 0x0000003e45457220 */ /* 0x000fe20000410000 */
[C---:B------:R-:W-:Y:S01]  /*0ff0*/  FMUL.FTZ R71, R63.reuse, R46 ;  /* 0x0000002e3f477220 */ /* 0x040fe20000410000 */
[C---:B------:R-:W-:Y:S01]  /*1000*/  FMUL.FTZ R75, R63.reuse, R64 ;  /* 0x000000403f4b7220 */ /* 0x040fe20000410000 */
[C---:B------:R-:W-:Y:S01]  /*1010*/  FMUL.FTZ R77, R63.reuse, R80 ;  /* 0x000000503f4d7220 */ /* 0x040fe20000410000 */
[----:B------:R-:W-:Y:S01]  /*1020*/  FMUL.FTZ R73, R63, R78 ;  /* 0x0000004e3f497220 */ /* 0x000fe20000410000 */
[----:B------:R-:W-:Y:S01]  /*1030*/  @P2 PRMT R40, R40, 0x7632, R40 ;  /* 0x0000763228282816 */ /* 0x000fe20000000028 */
[-C--:B------:R-:W-:Y:S01]  /*1040*/  FMUL.FTZ R45, R45, R62.reuse ;  /* 0x0000003e2d2d7220 */ /* 0x080fe20000410000 */
[----:B------:R-:W-:Y:S01]  /*1050*/  @P5 SHF.L.U32 R70, R43, 0x10, RZ ;  /* 0x000000102b465819 */ /* 0x000fe200000006ff */
[----:B------:R-:W-:Y:S01]  /*1060*/  FMUL.FTZ R72, R69, UR16 ;  /* 0x0000001045487c20 */ /* 0x000fe20008410000 */
[----:B------:R-:W-:Y:S01]  /*1070*/  @P3 SHF.L.U32 R41, R41, 0x10, RZ ;  /* 0x0000001029293819 */ /* 0x000fe200000006ff */
[----:B------:R-:W-:Y:S01]  /*1080*/  HFMA2 R64, -RZ, RZ, 0, 0 ;  /* 0x00000000ff407431 */ /* 0x000fe200000001ff */
[C---:B------:R-:W-:Y:S01]  /*1090*/  @P6 SHF.L.U32 R46, R42.reuse, 0x10, RZ ;  /* 0x000000102a2e6819 */ /* 0x040fe200000006ff */
[-C--:B------:R-:W-:Y:S01]  /*10a0*/  FMUL.FTZ R75, R75, R62.reuse ;  /* 0x0000003e4b4b7220 */ /* 0x080fe20000410000 */
[----:B------:R-:W-:Y:S01]  /*10b0*/  @P4 PRMT R63, R42, 0x7632, R63 ;  /* 0x000076322a3f4816 */ /* 0x000fe2000000003f */
[-C--:B------:R-:W-:Y:S01]  /*10c0*/  FMUL.FTZ R42, R71, R62.reuse ;  /* 0x0000003e472a7220 */ /* 0x080fe20000410000 */
[----:B------:R-:W-:Y:S01]  /*10d0*/  @P1 PRMT R43, R43, 0x7632, R43 ;  /* 0x000076322b2b1816 */ /* 0x000fe2000000002b */
[-C--:B------:R-:W-:Y:S01]  /*10e0*/  FMUL.FTZ R77, R77, R62.reuse ;  /* 0x0000003e4d4d7220 */ /* 0x080fe20000410000 */
[----:B------:R-:W-:Y:S01]  /*10f0*/  @P2 SHF.L.U32 R40, R40, 0x10, RZ ;  /* 0x0000001028282819 */ /* 0x000fe200000006ff */
[----:B------:R-:W-:Y:S01]  /*1100*/  FMUL.FTZ R73, R73, R62 ;  /* 0x0000003e49497220 */ /* 0x000fe20000410000 */
[----:B------:R-:W-:Y:S01]  /*1110*/  MOV R0, RZ ;  /* 0x000000ff00007202 */ /* 0x000fe20000000f00 */
[----:B------:R-:W-:Y:S01]  /*1120*/  FMUL.FTZ R45, R45, UR16 ;  /* 0x000000102d2d7c20 */ /* 0x000fe20008410000 */
[----:B------:R-:W-:-:S02]  /*1130*/  HFMA2 R71, -RZ, RZ, 0, 0 ;  /* 0x00000000ff477431 */ /* 0x000fc400000001ff */
[----:B------:R-:W-:Y:S01]  /*1140*/  @P3 FMUL.FTZ R0, R72, R41 ;  /* 0x0000002948003220 */ /* 0x000fe20000410000 */
[----:B------:R-:W-:Y:S01]  /*1150*/  @P1 SHF.L.U32 R43, R43, 0x10, RZ ;  /* 0x000000102b2b1819 */ /* 0x000fe200000006ff */
[----:B------:R-:W-:Y:S01]  /*1160*/  FMUL.FTZ R41, R42, UR16 ;  /* 0x000000102a297c20 */ /* 0x000fe20008410000 */
[----:B------:R-:W-:Y:S01]  /*1170*/  FMUL.FTZ R75, R75, UR16 ;  /* 0x000000104b4b7c20 */ /* 0x000fe20008410000 */
[----:B------:R-:W-:Y:S01]  /*1180*/  FMUL.FTZ R74, R77, UR16 ;  /* 0x000000104d4a7c20 */ /* 0x000fe20008410000 */
[----:B------:R-:W-:Y:S01]  /*1190*/  FMUL.FTZ R62, R73, UR16 ;  /* 0x00000010493e7c20 */ /* 0x000fe20008410000 */
[----:B------:R-:W-:Y:S01]  /*11a0*/  @P2 FMUL.FTZ R64, R45, R40 ;  /* 0x000000282d402220 */ /* 0x000fe20000410000 */
[----:B------:R-:W-:Y:S01]  /*11b0*/  MOV R66, RZ ;  /* 0x000000ff00427202 */ /* 0x000fe20000000f00 */
[----:B------:R-:W-:Y:S01]  /*11c0*/  FMUL.FTZ R40, R33, R45 ;  /* 0x0000002d21287220 */ /* 0x000fe20000410000 */
[----:B------:R-:W-:Y:S01]  /*11d0*/  @P4 SHF.L.U32 R63, R63, 0x10, RZ ;  /* 0x000000103f3f4819 */ /* 0x000fe200000006ff */
[----:B------:R-:W-:Y:S01]  /*11e0*/  @P6 FMUL.FTZ R71, R41, R46 ;  /* 0x0000002e29476220 */ /* 0x000fe20000410000 */
[----:B------:R-:W-:Y:S01]  /*11f0*/  @P1 FMUL.FTZ R66, R74, R43 ;  /* 0x0000002b4a421220 */ /* 0x000fe20000410000 */
[----:B------:R-:W-:Y:S01]  /*1200*/  FMUL.FTZ R42, R28, R41 ;  /* 0x000000291c2a7220 */ /* 0x000fe20000410000 */
[----:B------:R-:W-:Y:S01]  /*1210*/  FMUL.FTZ R45, R30, R75 ;  /* 0x0000004b1e2d7220 */ /* 0x000fe20000410000 */
[----:B------:R-:W-:Y:S01]  /*1220*/  FMUL.FTZ R46, R31, R74 ;  /* 0x0000004a1f2e7220 */ /* 0x000fe20000410000 */
[----:B------:R-:W-:Y:S01]  /*1230*/  FMUL.FTZ R43, R29, R62 ;  /* 0x0000003e1d2b7220 */ /* 0x000fe20000410000 */
[----:B------:R-:W-:Y:S01]  /*1240*/  FMUL.FTZ R41, R35, R72 ;  /* 0x0000004823297220 */ /* 0x000fe20000410000 */
[----:B------:R-:W-:-:S02]  /*1250*/  CS2R R68, SRZ ;  /* 0x0000000000447805 */ /* 0x000fc4000001ff00 */
[----:B------:R-:W-:Y:S01]  /*1260*/  FSEL R73, R45, RZ, P5 ;  /* 0x000000ff2d497208 */ /* 0x000fe20002800000 */
[----:B------:R-:W-:Y:S01]  /*1270*/  @P4 FMUL.FTZ R68, R62, R63 ;  /* 0x0000003f3e444220 */ /* 0x000fe20000410000 */
[----:B------:R-:W-:Y:S01]  /*1280*/  FSEL R42, R42, RZ, P6 ;  /* 0x000000ff2a2a7208 */ /* 0x000fe20003000000 */
[----:B------:R-:W-:Y:S01]  /*1290*/  @P5 FMUL.FTZ R69, R75, R70 ;  /* 0x000000464b455220 */ /* 0x000fe20000410000 */
[----:B------:R-:W-:Y:S02]  /*12a0*/  FSEL R46, R46, RZ, P1 ;  /* 0x000000ff2e2e7208 */ /* 0x000fe40000800000 */
[----:B------:R-:W-:Y:S02]  /*12b0*/  FSEL R63, R43, RZ, P4 ;  /* 0x000000ff2b3f7208 */ /* 0x000fe40002000000 */
[----:B------:R-:W-:Y:S02]  /*12c0*/  FSEL R62, R41, RZ, P3 ;  /* 0x000000ff293e7208 */ /* 0x000fe40001800000 */
[----:B------:R-:W-:-:S02]  /*12d0*/  FSEL R45, R40, RZ, P2 ;  /* 0x000000ff282d7208 */ /* 0x000fc40001000000 */
[----:B------:R-:W-:Y:S02]  /*12e0*/  F2FP.BF16.F32.PACK_AB R43, R46, R73 ;  /* 0x000000492e2b723e */ /* 0x000fe400000010ff */
[----:B------:R-:W-:Y:S02]  /*12f0*/  F2FP.BF16.F32.PACK_AB R42, R63, R42 ;  /* 0x0000002a3f2a723e */ /* 0x000fe400000010ff */
[----:B------:R-:W-:Y:S02]  /*1300*/  F2FP.BF16.F32.PACK_AB R41, R62, R47 ;  /* 0x0000002f3e29723e */ /* 0x000fe400000010ff */
[----:B------:R-:W-:Y:S01]  /*1310*/  F2FP.BF16.F32.PACK_AB R40, R45, R44 ;  /* 0x0000002c2d28723e */ /* 0x000fe200000010ff */
[----:B------:R-:W-:Y:S06]  /*1320*/  BRA `(.L_x_1591) ;  /* 0x0000001400147947 */ /* 0x000fec0003800000 */
.L_x_1590:
[-CC-:B------:R-:W-:Y:S01]  /*1330*/  FFMA.FTZ R0, R0, R83.reuse, R82.reuse ;  /* 0x0000005300007223 */ /* 0x180fe20000010052 */
[-CC-:B------:R-:W-:Y:S01]  /*1340*/  FFMA.FTZ R45, R45, R83.reuse, R82.reuse ;  /* 0x000000532d2d7223 */ /* 0x180fe20000010052 */
[----:B------:R-:W-:Y:S01]  /*1350*/  LOP3.LUT P1, RZ, R66, 0xff, RZ, 0xc0, !PT ;  /* 0x000000ff42ff7812 */ /* 0x000fe2000782c0ff */
[-C--:B------:R-:W-:Y:S01]  /*1360*/  FFMA.FTZ R85, R67, R83.reuse, R82 ;  /* 0x0000005343557223 */ /* 0x080fe20000010052 */
[----:B------:R-:W-:Y:S01]  /*1370*/  FADD.FTZ R0, R47, -R0 ;  /* 0x800000002f007221 */ /* 0x000fe20000010000 */
[----:B------:R-:W-:Y:S01]  /*1380*/  FADD.FTZ R44, R44, -R45 ;  /* 0x8000002d2c2c7221 */ /* 0x000fe20000010000 */
[----:B------:R-:W-:Y:S01]  /*1390*/  LOP3.LUT P5, RZ, R69, 0xff, RZ, 0xc0, !PT ;  /* 0x000000ff45ff7812 */ /* 0x000fe200078ac0ff */
[----:B------:R-:W-:Y:S02]  /*13a0*/  HFMA2 R67, -RZ, RZ, 0, 0 ;  /* 0x00000000ff437431 */ /* 0x000fe400000001ff */
[C---:B------:R-:W-:Y:S01]  /*13b0*/  FMUL.FTZ R45, R63.reuse, R0 ;  /* 0x000000003f2d7220 */ /* 0x040fe20000410000 */
[----:B------:R-:W-:Y:S01]  /*13c0*/  FMUL.FTZ R37, R63, R44 ;  /* 0x0000002c3f257220 */ /* 0x000fe20000410000 */
[----:B------:R-:W-:Y:S01]  /*13d0*/  LOP3.LUT P4, RZ, R79, 0xff, RZ, 0xc0, !PT ;  /* 0x000000ff4fff7812 */ /* 0x000fe2000788c0ff */
[-CC-:B------:R-:W-:Y:S01]  /*13e0*/  FFMA.FTZ R71, R71, R83.reuse, R82.reuse ;  /* 0x0000005347477223 */ /* 0x180fe20000010052 */
[-C--:B------:R-:W-:Y:S01]  /*13f0*/  FMUL.FTZ R0, R45, R62.reuse ;  /* 0x0000003e2d007220 */ /* 0x080fe20000410000 */
[----:B------:R-:W-:Y:S01]  /*1400*/  FMUL.FTZ R36, R37, R62 ;  /* 0x0000003e25247220 */ /* 0x000fe20000410000 */
[----:B------:R-:W-:Y:S01]  /*1410*/  LOP3.LUT P2, RZ, R68, 0xff, RZ, 0xc0, !PT ;  /* 0x000000ff44ff7812 */ /* 0x000fe2000784c0ff */
[--C-:B------:R-:W-:Y:S01]  /*1420*/  FFMA.FTZ R73, R73, R83, R82.reuse ;  /* 0x0000005349497223 */ /* 0x100fe20000010052 */
[----:B------:R-:W-:Y:S01]  /*1430*/  FMUL.FTZ R69, R0, UR16 ;  /* 0x0000001000457c20 */ /* 0x000fe20008410000 */
[----:B-----5:R-:W-:Y:S01]  /*1440*/  @P1 SHF.L.U32 R0, R40, 0x10, RZ ;  /* 0x0000001028001819 */ /* 0x020fe200000006ff */
[----:B------:R-:W-:Y:S01]  /*1450*/  FMUL.FTZ R79, R36, UR16 ;  /* 0x00000010244f7c20 */ /* 0x000fe20008410000 */
[----:B------:R-:W-:Y:S01]  /*1460*/  @P5 SHF.L.U32 R36, R41, 0x10, RZ ;  /* 0x0000001029245819 */ /* 0x000fe200000006ff */
[----:B------:R-:W-:Y:S01]  /*1470*/  FMUL.FTZ R44, R32, R69 ;  /* 0x00000045202c7220 */ /* 0x000fe20000410000 */
[----:B------:R-:W-:Y:S01]  /*1480*/  LOP3.LUT P3, RZ, R70, 0xff, RZ, 0xc0, !PT ;  /* 0x000000ff46ff7812 */ /* 0x000fe2000786c0ff */
[----:B------:R-:W-:Y:S01]  /*1490*/  FMUL.FTZ R47, R34, R79 ;  /* 0x0000004f222f7220 */ /* 0x000fe20000410000 */
[----:B------:R-:W-:Y:S01]  /*14a0*/  LOP3.LUT P6, RZ, R72, 0xff, RZ, 0xc0, !PT ;  /* 0x000000ff48ff7812 */ /* 0x000fe200078cc0ff */
[----:B------:R-:W-:Y:S01]  /*14b0*/  @P1 FMUL.FTZ R67, R0, R69 ;  /* 0x0000004500431220 */ /* 0x000fe20000410000 */
[----:B------:R-:W-:Y:S01]  /*14c0*/  FSEL R44, R44, RZ, P1 ;  /* 0x000000ff2c2c7208 */ /* 0x000fe20000800000 */
[-CC-:B------:R-:W-:Y:S01]  /*14d0*/  FFMA.FTZ R39, R65, R83.reuse, R82.reuse ;  /* 0x0000005341277223 */ /* 0x180fe20000010052 */
[----:B------:R-:W-:Y:S01]  /*14e0*/  ISETP.GE.U32.AND P1, PT, R86, RZ, PT ;  /* 0x000000ff5600720c */ /* 0x000fe20003f26070 */
[-CC-:B------:R-:W-:Y:S01]  /*14f0*/  FFMA.FTZ R78, R78, R83.reuse, R82.reuse ;  /* 0x000000534e4e7223 */ /* 0x180fe20000010052 */
[----:B------:R-:W-:Y:S01]  /*1500*/  FFMA.FTZ R80, R80, R83, R82 ;  /* 0x0000005350507223 */ /* 0x000fe20000010052 */
[----:B------:R-:W-:Y:S01]  /*1510*/  MOV R65, RZ ;  /* 0x000000ff00417202 */ /* 0x000fe20000000f00 */
[----:B------:R-:W-:Y:S01]  /*1520*/  @P5 FMUL.FTZ R65, R36, R79 ;  /* 0x0000004f24415220 */ /* 0x000fe20000410000 */
[----:B------:R-:W-:Y:S01]  /*1530*/  FSEL R47, R47, RZ, P5 ;  /* 0x000000ff2f2f7208 */ /* 0x000fe20002800000 */
[----:B------:R-:W-:Y:S01]  /*1540*/  FADD.FTZ R36, R74, -R71 ;  /* 0x800000474a247221 */ /* 0x000fe20000010000 */
[----:B------:R-:W-:Y:S01]  /*1550*/  LOP3.LUT P5, RZ, R81, 0xff, RZ, 0xc0, !PT ;  /* 0x000000ff51ff7812 */ /* 0x000fe200078ac0ff */
[----:B------:R-:W-:Y:S01]  /*1560*/  FADD.FTZ R76, R76, -R73 ;  /* 0x800000494c4c7221 */ /* 0x000fe20000010000 */
[----:B------:R-:W-:Y:S01]  /*1570*/  ISETP.GE.U32.AND.EX P1, PT, R87, 0x1000000, PT, P1 ;  /* 0x010000005700780c */ /* 0x000fe20003f26110 */
        /* <DEDUP_REMOVED lines=9> */
[----:B------:R-:W-:Y:S01]  /*1610*/  FMUL.FTZ R80, R63, R80 ;  /* 0x000000503f507220 */ /* 0x000fe20000410000 */
[----:B------:R-:W-:Y:S01]  /*1620*/  @P2 PRMT R63, R40, 0x7632, R63 ;  /* 0x00007632283f2816 */ /* 0x000fe2000000003f */
[-C--:B------:R-:W-:Y:S01]  /*1630*/  FMUL.FTZ R40, R36, R62.reuse ;  /* 0x0000003e24287220 */ /* 0x080fe20000410000 */
[----:B------:R-:W-:Y:S01]  /*1640*/  @P3 PRMT R66, R41, 0x7632, R66 ;  /* 0x0000763229423816 */ /* 0x000fe20000000042 */
[-C--:B------:R-:W-:Y:S01]  /*1650*/  FMUL.FTZ R41, R46, R62.reuse ;  /* 0x0000003e2e297220 */ /* 0x080fe20000410000 */
[C---:B------:R-:W-:Y:S01]  /*1660*/  @P6 SHF.L.U32 R74, R42.reuse, 0x10, RZ ;  /* 0x000000102a4a6819 */ /* 0x040fe200000006ff */
[----:B------:R-:W-:Y:S01]  /*1670*/  HFMA2 R64, -RZ, RZ, 0, 0 ;  /* 0x00000000ff407431 */ /* 0x000fe200000001ff */
[----:B------:R-:W-:Y:S01]  /*1680*/  @P4 PRMT R42, R42, 0x7632, R42 ;  /* 0x000076322a2a4816 */ /* 0x000fe2000000002a */
[----:B------:R-:W-:Y:S01]  /*1690*/  FMUL.FTZ R70, R40, UR16 ;  /* 0x0000001028467c20 */ /* 0x000fe20008410000 */
[----:B------:R-:W-:Y:S01]  /*16a0*/  @P2 SHF.L.U32 R63, R63, 0x10, RZ ;  /* 0x000000103f3f2819 */ /* 0x000fe200000006ff */
[----:B------:R-:W-:Y:S01]  /*16b0*/  FMUL.FTZ R40, R41, UR16 ;  /* 0x0000001029287c20 */ /* 0x000fe20008410000 */
[----:B------:R-:W-:Y:S01]  /*16c0*/  @P5 SHF.L.U32 R76, R43, 0x10, RZ ;  /* 0x000000102b4c5819 */ /* 0x000fe200000006ff */
[-C--:B------:R-:W-:Y:S01]  /*16d0*/  FMUL.FTZ R41, R73, R62.reuse ;  /* 0x0000003e49297220 */ /* 0x080fe20000410000 */
[----:B------:R-:W-:Y:S01]  /*16e0*/  @P1 PRMT R72, R43, 0x7632, R72 ;  /* 0x000076322b481816 */ /* 0x000fe20000000048 */
[-C--:B------:R-:W-:Y:S01]  /*16f0*/  FMUL.FTZ R43, R39, R62.reuse ;  /* 0x0000003e272b7220 */ /* 0x080fe20000410000 */
[----:B------:R-:W-:Y:S01]  /*1700*/  @P4 SHF.L.U32 R75, R42, 0x10, RZ ;  /* 0x000000102a4b4819 */ /* 0x000fe200000006ff */
[-C--:B------:R-:W-:Y:S01]  /*1710*/  FMUL.FTZ R42, R38, R62.reuse ;  /* 0x0000003e262a7220 */ /* 0x080fe20000410000 */
[----:B------:R-:W-:Y:S01]  /*1720*/  @P3 SHF.L.U32 R69, R66, 0x10, RZ ;  /* 0x0000001042453819 */ /* 0x000fe200000006ff */
[----:B------:R-:W-:Y:S01]  /*1730*/  FMUL.FTZ R62, R80, R62 ;  /* 0x0000003e503e7220 */ /* 0x000fe20000410000 */
[----:B------:R-:W-:Y:S01]  /*1740*/  MOV R0, RZ ;  /* 0x000000ff00007202 */ /* 0x000fe20000000f00 */
[----:B------:R-:W-:Y:S01]  /*1750*/  @P2 FMUL.FTZ R64, R63, R70 ;  /* 0x000000463f402220 */ /* 0x000fe20000410000 */
[----:B------:R-:W-:Y:S01]  /*1760*/  @P1 SHF.L.U32 R77, R72, 0x10, RZ ;  /* 0x00000010484d1819 */ /* 0x000fe200000006ff */
[----:B------:R-:W-:Y:S01]  /*1770*/  FMUL.FTZ R43, R43, UR16 ;  /* 0x000000102b2b7c20 */ /* 0x000fe20008410000 */
[-C--:B------:R-:W-:Y:S01]  /*1780*/  @P3 FMUL.FTZ R0, R69, R40.reuse ;  /* 0x0000002845003220 */ /* 0x080fe20000410000 */
[----:B------:R-:W-:Y:S01]  /*1790*/  FMUL.FTZ R63, R41, UR16 ;  /* 0x00000010293f7c20 */ /* 0x000fe20008410000 */
[----:B------:R-:W-:Y:S01]  /*17a0*/  FMUL.FTZ R72, R42, UR16 ;  /* 0x000000102a487c20 */ /* 0x000fe20008410000 */
[----:B------:R-:W-:Y:S01]  /*17b0*/  FMUL.FTZ R62, R62, UR16 ;  /* 0x000000103e3e7c20 */ /* 0x000fe20008410000 */
[----:B------:R-:W-:Y:S01]  /*17c0*/  CS2R R68, SRZ ;  /* 0x0000000000447805 */ /* 0x000fe2000001ff00 */
[----:B------:R-:W-:Y:S01]  /*17d0*/  HFMA2 R71, -RZ, RZ, 0, 0 ;  /* 0x00000000ff477431 */ /* 0x000fe200000001ff */
[----:B------:R-:W-:Y:S01]  /*17e0*/  F2FP.BF16.F32.PACK_AB R36, R36, R45 ;  /* 0x0000002d2424723e */ /* 0x000fe200000010ff */
[----:B------:R-:W-:Y:S01]  /*17f0*/  @P5 FMUL.FTZ R69, R76, R43 ;  /* 0x0000002b4c455220 */ /* 0x000fe20000410000 */
[----:B------:R-:W-:Y:S01]  /*1800*/  F2FP.BF16.F32.PACK_AB R37, R46, R37 ;  /* 0x000000252e25723e */ /* 0x000fe200000010ff */
[----:B------:R-:W-:Y:S01]  /*1810*/  FMUL.FTZ R45, R30, R43 ;  /* 0x0000002b1e2d7220 */ /* 0x000fe20000410000 */
[----:B------:R-:W-:Y:S01]  /*1820*/  FMUL.FTZ R40, R35, R40 ;  /* 0x0000002823287220 */ /* 0x000fe20000410000 */
[----:B------:R-:W-:Y:S01]  /*1830*/  FMUL.FTZ R41, R33, R70 ;  /* 0x0000004621297220 */ /* 0x000fe20000410000 */
[----:B------:R-:W-:Y:S01]  /*1840*/  FMUL.FTZ R42, R28, R63 ;  /* 0x0000003f1c2a7220 */ /* 0x000fe20000410000 */
[----:B------:R-:W-:Y:S01]  /*1850*/  FMUL.FTZ R46, R31, R62 ;  /* 0x0000003e1f2e7220 */ /* 0x000fe20000410000 */
[-C--:B------:R-:W-:Y:S01]  /*1860*/  FMUL.FTZ R43, R29, R72.reuse ;  /* 0x000000481d2b7220 */ /* 0x080fe20000410000 */
[----:B------:R-:W-:Y:S01]  /*1870*/  F2FP.BF16.F32.PACK_AB R38, R38, R73 ;  /* 0x000000492626723e */ /* 0x000fe200000010ff */
[----:B------:R-:W-:Y:S01]  /*1880*/  @P6 FMUL.FTZ R71, R74, R63 ;  /* 0x0000003f4a476220 */ /* 0x000fe20000410000 */
[----:B------:R-:W-:Y:S01]  /*1890*/  FSEL R73, R45, RZ, P5 ;  /* 0x000000ff2d497208 */ /* 0x000fe20002800000 */
[----:B------:R-:W-:Y:S01]  /*18a0*/  @P4 FMUL.FTZ R68, R75, R72 ;  /* 0x000000484b444220 */ /* 0x000fe20000410000 */
[----:B------:R-:W-:-:S02]  /*18b0*/  FSEL R40, R40, RZ, P3 ;  /* 0x000000ff28287208 */ /* 0x000fc40001800000 */
[----:B------:R-:W-:Y:S02]  /*18c0*/  FSEL R42, R42, RZ, P6 ;  /* 0x000000ff2a2a7208 */ /* 0x000fe40003000000 */
[----:B------:R-:W-:Y:S02]  /*18d0*/  FSEL R46, R46, RZ, P1 ;  /* 0x000000ff2e2e7208 */ /* 0x000fe40000800000 */
[----:B------:R-:W-:Y:S02]  /*18e0*/  FSEL R63, R43, RZ, P4 ;  /* 0x000000ff2b3f7208 */ /* 0x000fe40002000000 */
[----:B------:R-:W-:Y:S02]  /*18f0*/  FSEL R45, R41, RZ, P2 ;  /* 0x000000ff292d7208 */ /* 0x000fe40001000000 */
[----:B------:R-:W-:Y:S01]  /*1900*/  MOV R66, RZ ;  /* 0x000000ff00427202 */ /* 0x000fe20000000f00 */
[----:B------:R-:W-:Y:S01]  /*1910*/  @P1 FMUL.FTZ R66, R77, R62 ;  /* 0x0000003e4d421220 */ /* 0x000fe20000410000 */
[----:B------:R-:W-:-:S02]  /*1920*/  F2FP.BF16.F32.PACK_AB R41, R40, R47 ;  /* 0x0000002f2829723e */ /* 0x000fc400000010ff */
[----:B------:R-:W-:Y:S02]  /*1930*/  F2FP.BF16.F32.PACK_AB R39, R80, R39 ;  /* 0x000000275027723e */ /* 0x000fe400000010ff */
[----:B------:R-:W-:Y:S02]  /*1940*/  F2FP.BF16.F32.PACK_AB R43, R46, R73 ;  /* 0x000000492e2b723e */ /* 0x000fe400000010ff */
[----:B------:R-:W-:Y:S02]  /*1950*/  F2FP.BF16.F32.PACK_AB R42, R63, R42 ;  /* 0x0000002a3f2a723e */ /* 0x000fe400000010ff */
[----:B------:R-:W-:Y:S01]  /*1960*/  F2FP.BF16.F32.PACK_AB R40, R45, R44 ;  /* 0x0000002c2d28723e */ /* 0x000fe200000010ff */
[----:B------:R-:W-:Y:S06]  /*1970*/  BRA `(.L_x_1591) ;  /* 0x0000000c00807947 */ /* 0x000fec0003800000 */
.L_x_1589:
[----:B------:R-:W-:-:S04]  /*1980*/  UISETP.NE.U32.AND UP0, UPT, UR4, URZ, UPT ;  /* 0x000000ff0400728c */ /* 0x000fc8000bf05070 */
[----:B------:R-:W-:-:S09]  /*1990*/  UISETP.NE.AND.EX UP0, UPT, UR5, URZ, UPT, UP0 ;  /* 0x000000ff0500728c */ /* 0x000fd2000bf05300 */
[----:B------:R-:W-:Y:S05]  /*19a0*/  BRA.U UP0, `(.L_x_1592) ;  /* 0x0000000500b47547 */ /* 0x000fea000b800000 */
[-CC-:B------:R-:W-:Y:S01]  /*19b0*/  FFMA.FTZ R84, R0, R83.reuse, R82.reuse ;  /* 0x0000005300547223 */ /* 0x180fe20000010052 */
[----:B------:R-:W-:Y:S01]  /*19c0*/  LOP3.LUT P1, RZ, R66, 0xff, RZ, 0xc0, !PT ;  /* 0x000000ff42ff7812 */ /* 0x000fe2000782c0ff */
[-C--:B------:R-:W-:Y:S01]  /*19d0*/  FFMA.FTZ R89, R45, R83.reuse, R82 ;  /* 0x000000532d597223 */ /* 0x080fe20000010052 */
[----:B-----5:R-:W-:Y:S01]  /*19e0*/  SHF.L.U32 R0, R16, 0x10, RZ ;  /* 0x0000001010007819 */ /* 0x020fe200000006ff */
[----:B------:R-:W-:Y:S01]  /*19f0*/  FADD.FTZ R47, R47, -R84 ;  /* 0x800000542f2f7221 */ /* 0x000fe20000010000 */
[----:B------:R-:W-:Y:S01]  /*1a00*/  FFMA.FTZ R45, R65, R83, R82 ;  /* 0x00000053412d7223 */ /* 0x000fe20000010052 */
[----:B------:R-:W-:Y:S01]  /*1a10*/  SHF.L.U32 R66, R17, 0x10, RZ ;  /* 0x0000001011427819 */ /* 0x000fe200000006ff */
[----:B------:R-:W-:Y:S01]  /*1a20*/  FADD.FTZ R65, R44, -R89 ;  /* 0x800000592c417221 */ /* 0x000fe20000010000 */
[----:B------:R-:W-:Y:S01]  /*1a30*/  FFMA.FTZ R47, R63, R47, R0 ;  /* 0x0000002f3f2f7223 */ /* 0x000fe20000010000 */
[----:B------:R-:W-:Y:S01]  /*1a40*/  LOP3.LUT P5, RZ, R69, 0xff, RZ, 0xc0, !PT ;  /* 0x000000ff45ff7812 */ /* 0x000fe200078ac0ff */
[----:B------:R-:W-:Y:S01]  /*1a50*/  FFMA.FTZ R85, R67, R83, R82 ;  /* 0x0000005343557223 */ /* 0x000fe20000010052 */
[----:B------:R-:W-:Y:S01]  /*1a60*/  FFMA.FTZ R65, R63, R65, R66 ;  /* 0x000000413f417223 */ /* 0x000fe20000010042 */
[-C--:B------:R-:W-:Y:S01]  /*1a70*/  FMUL.FTZ R47, R47, R62.reuse ;  /* 0x0000003e2f2f7220 */ /* 0x080fe20000410000 */
[----:B------:R-:W-:Y:S01]  /*1a80*/  HFMA2 R67, -RZ, RZ, 0, 0 ;  /* 0x00000000ff437431 */ /* 0x000fe200000001ff */
[----:B------:R-:W-:Y:S01]  /*1a90*/  @P1 SHF.L.U32 R0, R40, 0x10, RZ ;  /* 0x0000001028001819 */ /* 0x000fe200000006ff */
[-C--:B------:R-:W-:Y:S01]  /*1aa0*/  FMUL.FTZ R65, R65, R62.reuse ;  /* 0x0000003e41417220 */ /* 0x080fe20000410000 */
[----:B------:R-:W-:Y:S01]  /*1ab0*/  FMUL.FTZ R69, R47, UR16 ;  /* 0x000000102f457c20 */ /* 0x000fe20008410000 */
[----:B------:R-:W-:Y:S01]  /*1ac0*/  LOP3.LUT P4, RZ, R79, 0xff, RZ, 0xc0, !PT ;  /* 0x000000ff4fff7812 */ /* 0x000fe2000788c0ff */
[----:B------:R-:W-:Y:S01]  /*1ad0*/  FFMA.FTZ R71, R71, R83, R82 ;  /* 0x0000005347477223 */ /* 0x000fe20000010052 */
[----:B------:R-:W-:Y:S01]  /*1ae0*/  FMUL.FTZ R79, R65, UR16 ;  /* 0x00000010414f7c20 */ /* 0x000fe20008410000 */
[-C--:B------:R-:W-:Y:S01]  /*1af0*/  FMUL.FTZ R44, R32, R69.reuse ;  /* 0x00000045202c7220 */ /* 0x080fe20000410000 */
[----:B------:R-:W-:Y:S01]  /*1b00*/  @P1 FMUL.FTZ R67, R0, R69 ;  /* 0x0000004500431220 */ /* 0x000fe20000410000 */
[----:B------:R-:W-:Y:S01]  /*1b10*/  PRMT R0, R16, 0x7632, R0 ;  /* 0x0000763210007816 */ /* 0x000fe20000000000 */
[----:B------:R-:W-:Y:S01]  /*1b20*/  FMUL.FTZ R47, R34, R79 ;  /* 0x0000004f222f7220 */ /* 0x000fe20000410000 */
[----:B------:R-:W-:Y:S01]  /*1b30*/  @P5 SHF.L.U32 R66, R41, 0x10, RZ ;  /* 0x0000001029425819 */ /* 0x000fe200000006ff */
[-CC-:B------:R-:W-:Y:S01]  /*1b40*/  FFMA.FTZ R73, R73, R83.reuse, R82.reuse ;  /* 0x0000005349497223 */ /* 0x180fe20000010052 */
[----:B------:R-:W-:Y:S01]  /*1b50*/  FSEL R44, R44, RZ, P1 ;  /* 0x000000ff2c2c7208 */ /* 0x000fe20000800000 */
[----:B------:R-:W-:Y:S01]  /*1b60*/  FADD.FTZ R71, R74, -R71 ;  /* 0x800000474a477221 */ /* 0x000fe20000010000 */
[----:B------:R-:W-:Y:S01]  /*1b70*/  ISETP.GE.U32.AND P1, PT, R86, RZ, PT ;  /* 0x000000ff5600720c */ /* 0x000fe20003f26070 */
[----:B------:R-:W-:Y:S01]  /*1b80*/  FADD.FTZ R69, R76, -R73 ;  /* 0x800000494c457221 */ /* 0x000fe20000010000 */
[----:B------:R-:W-:Y:S01]  /*1b90*/  SHF.L.U32 R0, R0, 0x10, RZ ;  /* 0x0000001000007819 */ /* 0x000fe200000006ff */
[----:B------:R-:W-:Y:S01]  /*1ba0*/  FADD.FTZ R73, R46, -R45 ;  /* 0x8000002d2e497221 */ /* 0x000fe20000010000 */
[----:B------:R-:W-:Y:S01]  /*1bb0*/  LOP3.LUT P3, RZ, R70, 0xff, RZ, 0xc0, !PT ;  /* 0x000000ff46ff7812 */ /* 0x000fe2000786c0ff */
[----:B------:R-:W-:Y:S01]  /*1bc0*/  FFMA.FTZ R78, R78, R83, R82 ;  /* 0x000000534e4e7223 */ /* 0x000fe20000010052 */
[----:B------:R-:W-:Y:S01]  /*1bd0*/  LOP3.LUT P2, RZ, R68, 0xff, RZ, 0xc0, !PT ;  /* 0x000000ff44ff7812 */ /* 0x000fe2000784c0ff */
[----:B------:R-:W-:Y:S01]  /*1be0*/  FFMA.FTZ R45, R63, R71, R0 ;  /* 0x000000473f2d7223 */ /* 0x000fe20000010000 */
[----:B------:R-:W-:Y:S01]  /*1bf0*/  MOV R65, RZ ;  /* 0x000000ff00417202 */ /* 0x000fe20000000f00 */
[----:B------:R-:W-:Y:S01]  /*1c00*/  @P5 FMUL.FTZ R65, R66, R79 ;  /* 0x0000004f42415220 */ /* 0x000fe20000410000 */
[----:B------:R-:W-:Y:S01]  /*1c10*/  PRMT R40, R17, 0x7632, R40 ;  /* 0x0000763211287816 */ /* 0x000fe20000000028 */
[----:B------:R-:W-:Y:S01]  /*1c20*/  FFMA.FTZ R80, R80, R83, R82 ;  /* 0x0000005350507223 */ /* 0x000fe20000010052 */
[----:B------:R-:W-:Y:S01]  /*1c30*/  FSEL R47, R47, RZ, P5 ;  /* 0x000000ff2f2f7208 */ /* 0x000fe20002800000 */
[----:B------:R-:W-:Y:S01]  /*1c40*/  FADD.FTZ R85, R64, -R85 ;  /* 0x8000005540557221 */ /* 0x000fe20000010000 */
[----:B------:R-:W-:Y:S01]  /*1c50*/  LOP3.LUT P5, RZ, R81, 0xff, RZ, 0xc0, !PT ;  /* 0x000000ff51ff7812 */ /* 0x000fe200078ac0ff */
[----:B------:R-:W-:Y:S01]  /*1c60*/  FADD.FTZ R75, R75, -R78 ;  /* 0x8000004e4b4b7221 */ /* 0x000fe20000010000 */
[----:B------:R-:W-:Y:S01]  /*1c70*/  ISETP.GE.U32.AND.EX P1, PT, R87, 0x1000000, PT, P1 ;  /* 0x010000005700780c */ /* 0x000fe20003f26110 */
[----:B------:R-:W-:Y:S01]  /*1c80*/  FADD.FTZ R77, R77, -R80 ;  /* 0x800000504d4d7221 */ /* 0x000fe20000010000 */
[----:B------:R-:W-:Y:S01]  /*1c90*/  PRMT R41, R18, 0x7632, R41 ;  /* 0x0000763212297816 */ /* 0x000fe20000000029 */
[----:B------:R-:W-:Y:S01]  /*1ca0*/  FMUL.FTZ R45, R45, R62 ;  /* 0x0000003e2d2d7220 */ /* 0x000fe20000410000 */
[----:B------:R-:W-:-:S02]  /*1cb0*/  LOP3.LUT P6, RZ, R72, 0xff, RZ, 0xc0, !PT ;  /* 0x000000ff48ff7812 */ /* 0x000fc400078cc0ff */
[----:B------:R-:W-:Y:S02]  /*1cc0*/  SHF.L.U32 R0, R40, 0x10, RZ ;  /* 0x0000001028007819 */ /* 0x000fe400000006ff */
[----:B------:R-:W-:Y:S02]  /*1cd0*/  PRMT R68, R19, 0x7632, R68 ;  /* 0x0000763213447816 */ /* 0x000fe40000000044 */
[----:B------:R-:W-:Y:S01]  /*1ce0*/  SHF.L.U32 R46, R18, 0x10, RZ ;  /* 0x00000010122e7819 */ /* 0x000fe200000006ff */
[----:B------:R-:W-:Y:S01]  /*1cf0*/  FFMA.FTZ R69, R63, R69, R0 ;  /* 0x000000453f457223 */ /* 0x000fe20000010000 */
[----:B------:R-:W-:Y:S02]  /*1d00*/  SHF.L.U32 R64, R41, 0x10, RZ ;  /* 0x0000001029407819 */ /* 0x000fe400000006ff */
[----:B------:R-:W-:Y:S01]  /*1d10*/  SHF.L.U32 R66, R19, 0x10, RZ ;  /* 0x0000001013427819 */ /* 0x000fe200000006ff */
[C---:B------:R-:W-:Y:S01]  /*1d20*/  FFMA.FTZ R71, R63.reuse, R73, R46 ;  /* 0x000000493f477223 */ /* 0x040fe2000001002e */
[----:B------:R-:W-:Y:S01]  /*1d30*/  SHF.L.U32 R68, R68, 0x10, RZ ;  /* 0x0000001044447819 */ /* 0x000fe200000006ff */
[----:B------:R-:W-:Y:S01]  /*1d40*/  FFMA.FTZ R73, R63, R75, R64 ;  /* 0x0000004b3f497223 */ /* 0x000fe20000010040 */
[----:B------:R-:W-:Y:S01]  /*1d50*/  @P3 PRMT R46, R41, 0x7632, R46 ;  /* 0x00007632292e3816 */ /* 0x000fe2000000002e */
[----:B------:R-:W-:Y:S01]  /*1d60*/  FFMA.FTZ R75, R63, R85, R66 ;  /* 0x000000553f4b7223 */ /* 0x000fe20000010042 */
[----:B------:R-:W-:Y:S01]  /*1d70*/  @P2 PRMT R40, R40, 0x7632, R40 ;  /* 0x0000763228282816 */ /* 0x000fe20000000028 */
[-C--:B------:R-:W-:Y:S01]  /*1d80*/  FMUL.FTZ R69, R69, R62.reuse ;  /* 0x0000003e45457220 */ /* 0x080fe20000410000 */
[----:B------:R-:W-:Y:S01]  /*1d90*/  FFMA.FTZ R63, R63, R77, R68 ;  /* 0x0000004d3f3f7223 */ /* 0x000fe20000010044 */
[C---:B------:R-:W-:Y:S01]  /*1da0*/  @P5 SHF.L.U32 R76, R43.reuse, 0x10, RZ ;  /* 0x000000102b4c5819 */ /* 0x040fe200000006ff */
[----:B------:R-:W-:Y:S01]  /*1db0*/  HFMA2 R64, -RZ, RZ, 0, 0 ;  /* 0x00000000ff407431 */ /* 0x000fe200000001ff */
[----:B------:R-:W-:Y:S01]  /*1dc0*/  @P1 PRMT R77, R43, 0x7632, R77 ;  /* 0x000076322b4d1816 */ /* 0x000fe2000000004d */
[----:B------:R-:W-:Y:S01]  /*1dd0*/  FMUL.FTZ R70, R69, UR16 ;  /* 0x0000001045467c20 */ /* 0x000fe20008410000 */
[----:B------:R-:W-:Y:S01]  /*1de0*/  @P3 SHF.L.U32 R43, R46, 0x10, RZ ;  /* 0x000000102e2b3819 */ /* 0x000fe200000006ff */
[-C--:B------:R-:W-:Y:S01]  /*1df0*/  FMUL.FTZ R73, R73, R62.reuse ;  /* 0x0000003e49497220 */ /* 0x080fe20000410000 */
[C---:B------:R-:W-:Y:S01]  /*1e00*/  @P6 SHF.L.U32 R72, R42.reuse, 0x10, RZ ;  /* 0x000000102a486819 */ /* 0x040fe200000006ff */
[-C--:B------:R-:W-:Y:S01]  /*1e10*/  FMUL.FTZ R75, R75, R62.reuse ;  /* 0x0000003e4b4b7220 */ /* 0x080fe20000410000 */
[----:B------:R-:W-:Y:S01]  /*1e20*/  @P4 PRMT R74, R42, 0x7632, R74 ;  /* 0x000076322a4a4816 */ /* 0x000fe2000000004a */
[----:B------:R-:W-:Y:S01]  /*1e30*/  FMUL.FTZ R42, R45, UR16 ;  /* 0x000000102d2a7c20 */ /* 0x000fe20008410000 */
[----:B------:R-:W-:Y:S01]  /*1e40*/  @P2 SHF.L.U32 R41, R40, 0x10, RZ ;  /* 0x0000001028292819 */ /* 0x000fe200000006ff */
[-C--:B------:R-:W-:Y:S01]  /*1e50*/  FMUL.FTZ R40, R71, R62.reuse ;  /* 0x0000003e47287220 */ /* 0x080fe20000410000 */
[----:B------:R-:W-:Y:S01]  /*1e60*/  FMUL.FTZ R63, R63, R62 ;  /* 0x0000003e3f3f7220 */ /* 0x000fe20000410000 */
[----:B------:R-:W-:Y:S01]  /*1e70*/  MOV R0, RZ ;  /* 0x000000ff00007202 */ /* 0x000fe20000000f00 */
[----:B------:R-:W-:Y:S01]  /*1e80*/  @P3 FMUL.FTZ R0, R43, R70 ;  /* 0x000000462b003220 */ /* 0x000fe20000410000 */
[----:B------:R-:W-:-:S02]  /*1e90*/  HFMA2 R71, -RZ, RZ, 0, 0 ;  /* 0x00000000ff477431 */ /* 0x000fc400000001ff */
[-C--:B------:R-:W-:Y:S01]  /*1ea0*/  @P2 FMUL.FTZ R64, R41, R42.reuse ;  /* 0x0000002a29402220 */ /* 0x080fe20000410000 */
[----:B------:R-:W-:Y:S01]  /*1eb0*/  @P4 SHF.L.U32 R43, R74, 0x10, RZ ;  /* 0x000000104a2b4819 */ /* 0x000fe200000006ff */
[----:B------:R-:W-:Y:S01]  /*1ec0*/  FMUL.FTZ R41, R40, UR16 ;  /* 0x0000001028297c20 */ /* 0x000fe20008410000 */
[----:B------:R-:W-:Y:S01]  /*1ed0*/  @P1 SHF.L.U32 R77, R77, 0x10, RZ ;  /* 0x000000104d4d1819 */ /* 0x000fe200000006ff */
[----:B------:R-:W-:Y:S01]  /*1ee0*/  FMUL.FTZ R62, R73, UR16 ;  /* 0x00000010493e7c20 */ /* 0x000fe20008410000 */
[----:B------:R-:W-:Y:S01]  /*1ef0*/  FMUL.FTZ R75, R75, UR16 ;  /* 0x000000104b4b7c20 */ /* 0x000fe20008410000 */
[----:B------:R-:W-:Y:S01]  /*1f00*/  FMUL.FTZ R46, R63, UR16 ;  /* 0x000000103f2e7c20 */ /* 0x000fe20008410000 */
[----:B------:R-:W-:Y:S02]  /*1f10*/  CS2R R68, SRZ ;  /* 0x0000000000447805 */ /* 0x000fe4000001ff00 */
[----:B------:R-:W-:Y:S01]  /*1f20*/  MOV R66, RZ ;  /* 0x000000ff00427202 */ /* 0x000fe20000000f00 */
[----:B------:R-:W-:Y:S01]  /*1f30*/  FMUL.FTZ R40, R33, R42 ;  /* 0x0000002a21287220 */ /* 0x000fe20000410000 */
[-C--:B------:R-:W-:Y:S01]  /*1f40*/  @P6 FMUL.FTZ R71, R72, R41.reuse ;  /* 0x0000002948476220 */ /* 0x080fe20000410000 */
[----:B------:R-:W-:Y:S01]  /*1f50*/  @P4 FMUL.FTZ R68, R43, R62 ;  /* 0x0000003e2b444220 */ /* 0x000fe20000410000 */
[-C--:B------:R-:W-:Y:S01]  /*1f60*/  @P1 FMUL.FTZ R66, R77, R46.reuse ;  /* 0x0000002e4d421220 */ /* 0x080fe20000410000 */
[----:B------:R-:W-:Y:S01]  /*1f70*/  FMUL.FTZ R42, R28, R41 ;  /* 0x000000291c2a7220 */ /* 0x000fe20000410000 */
[-C--:B------:R-:W-:Y:S01]  /*1f80*/  FMUL.FTZ R45, R30, R75.reuse ;  /* 0x0000004b1e2d7220 */ /* 0x080fe20000410000 */
[----:B------:R-:W-:Y:S01]  /*1f90*/  FMUL.FTZ R46, R31, R46 ;  /* 0x0000002e1f2e7220 */ /* 0x000fe20000410000 */
[----:B------:R-:W-:Y:S01]  /*1fa0*/  FMUL.FTZ R43, R29, R62 ;  /* 0x0000003e1d2b7220 */ /* 0x000fe20000410000 */
[----:B------:R-:W-:Y:S01]  /*1fb0*/  FMUL.FTZ R41, R35, R70 ;  /* 0x0000004623297220 */ /* 0x000fe20000410000 */
[----:B------:R-:W-:Y:S01]  /*1fc0*/  FSEL R42, R42, RZ, P6 ;  /* 0x000000ff2a2a7208 */ /* 0x000fe20003000000 */
[----:B------:R-:W-:Y:S01]  /*1fd0*/  @P5 FMUL.FTZ R69, R76, R75 ;  /* 0x0000004b4c455220 */ /* 0x000fe20000410000 */
        /* <DEDUP_REMOVED lines=8> */
[----:B------:R-:W-:Y:S01]  /*2060*/  F2FP.BF16.F32.PACK_AB R40, R45, R44 ;  /* 0x0000002c2d28723e */ /* 0x000fe200000010ff */
[----:B------:R-:W-:Y:S06]  /*2070*/  BRA `(.L_x_1591) ;  /* 0x0000000400c07947 */ /* 0x000fec0003800000 */
.L_x_1592:
[-CC-:B------:R-:W-:Y:S01]  /*2080*/  FFMA.FTZ R0, R0, R83.reuse, R82.reuse ;  /* 0x0000005300007223 */ /* 0x180fe20000010052 */
[-CC-:B------:R-:W-:Y:S01]  /*2090*/  FFMA.FTZ R45, R45, R83.reuse, R82.reuse ;  /* 0x000000532d2d7223 */ /* 0x180fe20000010052 */
[----:B-----5:R-:W-:Y:S01]  /*20a0*/  SHF.L.U32 R36, R16, 0x10, RZ ;  /* 0x0000001010247819 */ /* 0x020fe200000006ff */
[-C--:B------:R-:W-:Y:S01]  /*20b0*/  FFMA.FTZ R85, R67, R83.reuse, R82 ;  /* 0x0000005343557223 */ /* 0x080fe20000010052 */
[----:B------:R-:W-:Y:S01]  /*20c0*/  LOP3.LUT P1, RZ, R66, 0xff, RZ, 0xc0, !PT ;  /* 0x000000ff42ff7812 */ /* 0x000fe2000782c0ff */
[----:B------:R-:W-:Y:S01]  /*20d0*/  FADD.FTZ R0, R47, -R0 ;  /* 0x800000002f007221 */ /* 0x000fe20000010000 */
[----:B------:R-:W-:Y:S01]  /*20e0*/  FADD.FTZ R44, R44, -R45 ;  /* 0x8000002d2c2c7221 */ /* 0x000fe20000010000 */
[----:B------:R-:W-:Y:S01]  /*20f0*/  SHF.L.U32 R37, R17, 0x10, RZ ;  /* 0x0000001011257819 */ /* 0x000fe200000006ff */
[----:B------:R-:W-:Y:S02]  /*2100*/  HFMA2 R67, -RZ, RZ, 0, 0 ;  /* 0x00000000ff437431 */ /* 0x000fe400000001ff */
[----:B------:R-:W-:Y:S01]  /*2110*/  FFMA.FTZ R45, R63, R0, R36 ;  /* 0x000000003f2d7223 */ /* 0x000fe20000010024 */
[----:B------:R-:W-:Y:S01]  /*2120*/  LOP3.LUT P5, RZ, R69, 0xff, RZ, 0xc0, !PT ;  /* 0x000000ff45ff7812 */ /* 0x000fe200078ac0ff */
[-CC-:B------:R-:W-:Y:S01]  /*2130*/  FFMA.FTZ R71, R71, R83.reuse, R82.reuse ;  /* 0x0000005347477223 */ /* 0x180fe20000010052 */
[----:B------:R-:W-:Y:S01]  /*2140*/  FFMA.FTZ R37, R63, R44, R37 ;  /* 0x0000002c3f257223 */ /* 0x000fe20000010025 */
[-C--:B------:R-:W-:Y:S01]  /*2150*/  FMUL.FTZ R0, R45, R62.reuse ;  /* 0x0000003e2d007220 */ /* 0x080fe20000410000 */
[----:B------:R-:W-:Y:S01]  /*2160*/  LOP3.LUT P4, RZ, R79, 0xff, RZ, 0xc0, !PT ;  /* 0x000000ff4fff7812 */ /* 0x000fe2000788c0ff */
[-CC-:B------:R-:W-:Y:S01]  /*2170*/  FFMA.FTZ R39, R65, R83.reuse, R82.reuse ;  /* 0x0000005341277223 */ /* 0x180fe20000010052 */
[----:B------:R-:W-:Y:S01]  /*2180*/  FMUL.FTZ R36, R37, R62 ;  /* 0x0000003e25247220 */ /* 0x000fe20000410000 */
[----:B------:R-:W-:Y:S01]  /*2190*/  FMUL.FTZ R69, R0, UR16 ;  /* 0x0000001000457c20 */ /* 0x000fe20008410000 */
[----:B------:R-:W-:Y:S01]  /*21a0*/  @P1 SHF.L.U32 R0, R40, 0x10, RZ ;  /* 0x0000001028001819 */ /* 0x000fe200000006ff */
[----:B------:R-:W-:Y:S01]  /*21b0*/  FFMA.FTZ R73, R73, R83, R82 ;  /* 0x0000005349497223 */ /* 0x000fe20000010052 */
[----:B------:R-:W-:Y:S01]  /*21c0*/  FMUL.FTZ R79, R36, UR16 ;  /* 0x00000010244f7c20 */ /* 0x000fe20008410000 */
[----:B------:R-:W-:Y:S01]  /*21d0*/  MOV R65, RZ ;  /* 0x000000ff00417202 */ /* 0x000fe20000000f00 */
[-C--:B------:R-:W-:Y:S01]  /*21e0*/  FMUL.FTZ R44, R32, R69.reuse ;  /* 0x00000045202c7220 */ /* 0x080fe20000410000 */
[----:B------:R-:W-:Y:S01]  /*21f0*/  @P5 SHF.L.U32 R36, R41, 0x10, RZ ;  /* 0x0000001029245819 */ /* 0x000fe200000006ff */
[----:B------:R-:W-:Y:S01]  /*2200*/  @P1 FMUL.FTZ R67, R0, R69 ;  /* 0x0000004500431220 */ /* 0x000fe20000410000 */
[----:B------:R-:W-:Y:S01]  /*2210*/  PRMT R0, R16, 0x7632, R0 ;  /* 0x0000763210007816 */ /* 0x000fe20000000000 */
[-C--:B------:R-:W-:Y:S01]  /*2220*/  FMUL.FTZ R47, R34, R79.reuse ;  /* 0x0000004f222f7220 */ /* 0x080fe20000410000 */
[----:B------:R-:W-:Y:S01]  /*2230*/  LOP3.LUT P2, RZ, R68, 0xff, RZ, 0xc0, !PT ;  /* 0x000000ff44ff7812 */ /* 0x000fe2000784c0ff */
[----:B------:R-:W-:Y:S01]  /*2240*/  @P5 FMUL.FTZ R65, R36, R79 ;  /* 0x0000004f24415220 */ /* 0x000fe20000410000 */
[----:B------:R-:W-:Y:S01]  /*2250*/  SHF.L.U32 R0, R0, 0x10, RZ ;  /* 0x0000001000007819 */ /* 0x000fe200000006ff */
[----:B------:R-:W-:Y:S01]  /*2260*/  FADD.FTZ R36, R74, -R71 ;  /* 0x800000474a247221 */ /* 0x000fe20000010000 */
[----:B------:R-:W-:Y:S01]  /*2270*/  LOP3.LUT P3, RZ, R70, 0xff, RZ, 0xc0, !PT ;  /* 0x000000ff46ff7812 */ /* 0x000fe2000786c0ff */
[-C--:B------:R-:W-:Y:S01]  /*2280*/  FFMA.FTZ R78, R78, R83.reuse, R82 ;  /* 0x000000534e4e7223 */ /* 0x080fe20000010052 */
[----:B------:R-:W-:Y:S01]  /*2290*/  LOP3.LUT P6, RZ, R72, 0xff, RZ, 0xc0, !PT ;  /* 0x000000ff48ff7812 */ /* 0x000fe200078cc0ff */
[----:B------:R-:W-:Y:S01]  /*22a0*/  FFMA.FTZ R36, R63, R36, R0 ;  /* 0x000000243f247223 */ /* 0x000fe20000010000 */
[----:B------:R-:W-:Y:S01]  /*22b0*/  FSEL R44, R44, RZ, P1 ;  /* 0x000000ff2c2c7208 */ /* 0x000fe20000800000 */
[----:B------:R-:W-:Y:S01]  /*22c0*/  FFMA.FTZ R80, R80, R83, R82 ;  /* 0x0000005350507223 */ /* 0x000fe20000010052 */
[----:B------:R-:W-:Y:S01]  /*22d0*/  PRMT R38, R17, 0x7632, R38 ;  /* 0x0000763211267816 */ /* 0x000fe20000000026 */
[----:B------:R-:W-:Y:S01]  /*22e0*/  FADD.FTZ R66, R46, -R39 ;  /* 0x800000272e427221 */ /* 0x000fe20000010000 */
[----:B------:R-:W-:Y:S01]  /*22f0*/  ISETP.GE.U32.AND P1, PT, R86, RZ, PT ;  /* 0x000000ff5600720c */ /* 0x000fe20003f26070 */
[----:B------:R-:W-:Y:S01]  /*2300*/  FADD.FTZ R76, R76, -R73 ;  /* 0x800000494c4c7221 */ /* 0x000fe20000010000 */
[----:B------:R-:W-:Y:S01]  /*2310*/  PRMT R0, R18, 0x7632, R0 ;  /* 0x0000763212007816 */ /* 0x000fe20000000000 */
[----:B------:R-:W-:Y:S01]  /*2320*/  FADD.FTZ R78, R75, -R78 ;  /* 0x8000004e4b4e7221 */ /* 0x000fe20000010000 */
[----:B------:R-:W-:Y:S01]  /*2330*/  PRMT R40, R19, 0x7632, R40 ;  /* 0x0000763213287816 */ /* 0x000fe20000000028 */
[----:B------:R-:W-:Y:S01]  /*2340*/  FADD.FTZ R64, R64, -R85 ;  /* 0x8000005540407221 */ /* 0x000fe20000010000 */
[----:B------:R-:W-:Y:S01]  /*2350*/  FSEL R47, R47, RZ, P5 ;  /* 0x000000ff2f2f7208 */ /* 0x000fe20002800000 */
[----:B------:R-:W-:Y:S01]  /*2360*/  FADD.FTZ R80, R77, -R80 ;  /* 0x800000504d507221 */ /* 0x000fe20000010000 */
[----:B------:R-:W-:-:S02]  /*2370*/  SHF.L.U32 R38, R38, 0x10, RZ ;  /* 0x0000001026267819 */ /* 0x000fc400000006ff */
[----:B------:R-:W-:Y:S02]  /*2380*/  LOP3.LUT P5, RZ, R81, 0xff, RZ, 0xc0, !PT ;  /* 0x000000ff51ff7812 */ /* 0x000fe400078ac0ff */
[----:B------:R-:W-:Y:S01]  /*2390*/  ISETP.GE.U32.AND.EX P1, PT, R87, 0x1000000, PT, P1 ;  /* 0x010000005700780c */ /* 0x000fe20003f26110 */
[----:B------:R-:W-:Y:S01]  /*23a0*/  FFMA.FTZ R46, R63, R76, R38 ;  /* 0x0000004c3f2e7223 */ /* 0x000fe20000010026 */
[----:B------:R-:W-:Y:S02]  /*23b0*/  SHF.L.U32 R39, R0, 0x10, RZ ;  /* 0x0000001000277819 */ /* 0x000fe400000006ff */
[----:B------:R-:W-:Y:S02]  /*23c0*/  SHF.L.U32 R73, R18, 0x10, RZ ;  /* 0x0000001012497819 */ /* 0x000fe400000006ff */
[----:B------:R-:W-:Y:S01]  /*23d0*/  SHF.L.U32 R69, R19, 0x10, RZ ;  /* 0x0000001013457819 */ /* 0x000fe200000006ff */
[C---:B------:R-:W-:Y:S01]  /*23e0*/  FFMA.FTZ R38, R63.reuse, R78, R39 ;  /* 0x0000004e3f267223 */ /* 0x040fe20000010027 */
[----:B------:R-:W-:Y:S01]  /*23f0*/  SHF.L.U32 R71, R40, 0x10, RZ ;  /* 0x0000001028477819 */ /* 0x000fe200000006ff */
[----:B------:R-:W-:Y:S01]  /*2400*/  FFMA.FTZ R73, R63, R66, R73 ;  /* 0x000000423f497223 */ /* 0x000fe20000010049 */
[----:B------:R-:W-:Y:S01]  /*2410*/  @P3 PRMT R66, R41, 0x7632, R66 ;  /* 0x0000763229423816 */ /* 0x000fe20000000042 */
[C---:B------:R-:W-:Y:S01]  /*2420*/  FFMA.FTZ R39, R63.reuse, R64, R69 ;  /* 0x000000403f277223 */ /* 0x040fe20000010045 */
[----:B------:R-:W-:Y:S01]  /*2430*/  @P6 SHF.L.U32 R74, R42, 0x10, RZ ;  /* 0x000000102a4a6819 */ /* 0x000fe200000006ff */
[----:B------:R-:W-:Y:S01]  /*2440*/  FFMA.FTZ R80, R63, R80, R71 ;  /* 0x000000503f507223 */ /* 0x000fe20000010047 */
[----:B------:R-:W-:Y:S01]  /*2450*/  @P2 PRMT R63, R40, 0x7632, R63 ;  /* 0x00007632283f2816 */ /* 0x000fe2000000003f */
[-C--:B------:R-:W-:Y:S01]  /*2460*/  FMUL.FTZ R40, R36, R62.reuse ;  /* 0x0000003e24287220 */ /* 0x080fe20000410000 */
[----:B------:R-:W-:Y:S01]  /*2470*/  @P4 PRMT R42, R42, 0x7632, R42 ;  /* 0x000076322a2a4816 */ /* 0x000fe2000000002a */
[----:B------:R-:W-:Y:S01]  /*2480*/  FMUL.FTZ R41, R46, R62 ;  /* 0x0000003e2e297220 */ /* 0x000fe20000410000 */
[----:B------:R-:W-:-:S02]  /*2490*/  HFMA2 R64, -RZ, RZ, 0, 0 ;  /* 0x00000000ff407431 */ /* 0x000fc400000001ff */
        /* <DEDUP_REMOVED lines=45> */
[----:B------:R-:W-:-:S07]  /*2770*/  F2FP.BF16.F32.PACK_AB R40, R45, R44 ;  /* 0x0000002c2d28723e */ /* 0x000fce00000010ff */
.L_x_1591:
        /* <DEDUP_REMOVED lines=21> */
.L_x_1587:
        /* <DEDUP_REMOVED lines=24> */
.L_x_1586:
[----:B------:R-:W-:Y:S05]  /*2a50*/  BSYNC B0 ;  /* 0x0000000000007941 */ /* 0x000fea0003800000 */
.L_x_1585:
        /* <DEDUP_REMOVED lines=9> */
[----:B------:R1:W-:Y:S01]  /*2af0*/  STS.128 [R0+0x10], R24 ;  /* 0x0000101800007388 */ /* 0x0003e20000000c00 */
[----:B------:R-:W-:Y:S08]  /*2b00*/  BAR.SYNC.DEFER_BLOCKING 0x0 ;  /* 0x0000000000007b1d */ /* 0x000ff00000010000 */
[----:B-1----:R-:W1:Y:S01]  /*2b10*/  LDC R24, c[0x0][0x388] ;  /* 0x0000e200ff187b82 */ /* 0x002e620000000800 */
[----:B------:R-:W4:Y:S04]  /*2b20*/  LDS R2, [R3] ;  /* 0x0000000003027984 */ /* 0x000f280000000800 */
[----:B------:R-:W5:Y:S04]  /*2b30*/  LDS R9, [R3+0x400] ;  /* 0x0004000003097984 */ /* 0x000f680000000800 */
[----:B------:R-:W2:Y:S04]  /*2b40*/  LDS R8, [R3+0x200] ;  /* 0x0002000003087984 */ /* 0x000ea80000000800 */
[----:B------:R-:W3:Y:S04]  /*2b50*/  LDS R11, [R3+0x600] ;  /* 0x00060000030b7984 */ /* 0x000ee80000000800 */
[----:B------:R-:W1:Y:S04]  /*2b60*/  LDS R33, [R3+0x800] ;  /* 0x0008000003217984 */ /* 0x000e680000000800 */
[----:B------:R-:W1:Y:S04]  /*2b70*/  LDS R35, [R3+0xa00] ;  /* 0x000a000003237984 */ /* 0x000e680000000800 */
[----:B0-----:R-:W0:Y:S04]  /*2b80*/  LDS R37, [R3+0xc00] ;  /* 0x000c000003257984 */ /* 0x001e280000000800 */
[----:B------:R-:W0:Y:S01]  /*2b90*/  LDS R21, [R3+0xe00] ;  /* 0x000e000003157984 */ /* 0x000e220000000800 */
[----:B------:R-:W-:Y:S01]  /*2ba0*/  BAR.SYNC.DEFER_BLOCKING 0x0 ;  /* 0x0000000000007b1d */ /* 0x000fe20000010000 */
[----:B----4-:R-:W-:-:S04]  /*2bb0*/  FADD.FTZ R2, RZ, R2 ;  /* 0x00000002ff027221 */ /* 0x010fc80000010000 */
[----:B-----5:R-:W-:Y:S01]  /*2bc0*/  FADD.FTZ R2, R2, R9 ;  /* 0x0000000902027221 */ /* 0x020fe20000010000 */
[----:B--2---:R-:W-:-:S04]  /*2bd0*/  FADD.FTZ R8, RZ, R8 ;  /* 0x00000008ff087221 */ /* 0x004fc80000010000 */
[----:B---3--:R-:W-:Y:S01]  /*2be0*/  FADD.FTZ R8, R8, R11 ;  /* 0x0000000b08087221 */ /* 0x008fe20000010000 */
[----:B------:R-:W-:Y:S01]  /*2bf0*/  STS.128 [R0], R16 ;  /* 0x0000001000007388 */ /* 0x000fe20000000c00 */
[----:B-1----:R-:W-:-:S03]  /*2c00*/  FADD.FTZ R2, R2, R33 ;  /* 0x0000002102027221 */ /* 0x002fc60000010000 */
[----:B------:R-:W-:Y:S01]  /*2c10*/  STS.128 [R0+0x10], R28 ;  /* 0x0000101c00007388 */ /* 0x000fe20000000c00 */
[----:B------:R-:W-:Y:S01]  /*2c20*/  FADD.FTZ R8, R8, R35 ;  /* 0x0000002308087221 */ /* 0x000fe20000010000 */
[----:B------:R-:W-:Y:S01]  /*2c30*/  BAR.SYNC.DEFER_BLOCKING 0x0 ;  /* 0x0000000000007b1d */ /* 0x000fe20000010000 */
[----:B0-----:R-:W-:Y:S02]  /*2c40*/  FADD.FTZ R37, R2, R37 ;  /* 0x0000002502257221 */ /* 0x001fe40000010000 */
        /* <DEDUP_REMOVED lines=55> */
.L_x_1588:
        /* <DEDUP_REMOVED lines=8> */
.L_x_1595:
[----:B------:R-:W-:Y:S05]  /*3040*/  BSYNC B2 ;  /* 0x0000000000027941 */ /* 0x000fea0003800000 */
.L_x_1594:
        /* <DEDUP_REMOVED lines=9> */
.L_x_1596:
[----:B------:R-:W-:Y:S01]  /*30e0*/  HFMA2 R40, -RZ, RZ, 0, 1.1920928955078125e-07 ;  /* 0x00000002ff287431 */ /* 0x000fe200000001ff */
[----:B------:R-:W-:Y:S02]  /*30f0*/  MOV R91, R84 ;  /* 0x00000054005b7202 */ /* 0x000fe40000000f00 */
[----:B------:R-:W-:-:S07]  /*3100*/  MOV R83, R92 ;  /* 0x0000005c00537202 */ /* 0x000fce0000000f00 */
[----:B------:R-:W-:Y:S05]  /*3110*/  WARPSYNC.COLLECTIVE R42, `(.L_x_1597) ;  /* 0x000000002a087348 */ /* 0x000fea0003c00000 */
[----:B------:R0:W1:Y:S02]  /*3120*/  SHFL.BFLY P3, R92, R91, R40, R41 ;  /* 0x0c0000285b5c7389 */ /* 0x0000640000060029 */
[----:B01----:R-:W-:Y:S05]  /*3130*/  ENDCOLLECTIVE ;  /* 0x000000000000791b */ /* 0x003fea0003800000 */
.L_x_1597:
[----:B------:R-:W-:-:S05]  /*3140*/  FADD.FTZ R85, R82, R83 ;  /* 0x0000005352557221 */ /* 0x000fca0000010000 */
[----:B------:R-:W-:Y:S02]  /*3150*/  MOV R91, R85 ;  /* 0x00000055005b7202 */ /* 0x000fe40000000f00 */
[----:B------:R-:W-:-:S07]  /*3160*/  MOV R83, R92 ;  /* 0x0000005c00537202 */ /* 0x000fce0000000f00 */
[----:B------:R-:W-:Y:S05]  /*3170*/  WARPSYNC.COLLECTIVE R42, `(.L_x_1598) ;  /* 0x000000002a087348 */ /* 0x000fea0003c00000 */
[----:B------:R0:W1:Y:S02]  /*3180*/  SHFL.BFLY P3, R92, R91, R40, R41 ;  /* 0x0c0000285b5c7389 */ /* 0x0000640000060029 */
[----:B01----:R-:W-:Y:S05]  /*3190*/  ENDCOLLECTIVE ;  /* 0x000000000000791b */ /* 0x003fea0003800000 */
.L_x_1598:
[----:B------:R-:W-:Y:S01]  /*31a0*/  FADD.FTZ R89, R84, R83 ;  /* 0x0000005354597221 */ /* 0x000fe20000010000 */
[----:B------:R-:W-:-:S04]  /*31b0*/  HFMA2 R40, -RZ, RZ, 0, 2.384185791015625e-07 ;  /* 0x00000004ff287431 */ /* 0x000fc800000001ff */
[----:B------:R-:W-:Y:S02]  /*31c0*/  MOV R91, R89 ;  /* 0x00000059005b7202 */ /* 0x000fe40000000f00 */
[----:B------:R-:W-:-:S07]  /*31d0*/  MOV R88, R92 ;  /* 0x0000005c00587202 */ /* 0x000fce0000000f00 */
[----:B------:R-:W-:Y:S05]  /*31e0*/  WARPSYNC.COLLECTIVE R42, `(.L_x_1599) ;  /* 0x000000002a087348 */ /* 0x000fea0003c00000 */
[----:B------:R0:W1:Y:S02]  /*31f0*/  SHFL.BFLY P3, R92, R91, R40, R41 ;  /* 0x0c0000285b5c7389 */ /* 0x0000640000060029 */
[----:B01----:R-:W-:Y:S05]  /*3200*/  ENDCOLLECTIVE ;  /* 0x000000000000791b */ /* 0x003fea0003800000 */
.L_x_1599:
[----:B------:R-:W-:-:S05]  /*3210*/  FADD.FTZ R88, R85, R88 ;  /* 0x0000005855587221 */ /* 0x000fca0000010000 */
[----:B------:R-:W-:Y:S02]  /*3220*/  MOV R91, R88 ;  /* 0x00000058005b7202 */ /* 0x000fe40000000f00 */
[----:B------:R-:W-:-:S07]  /*3230*/  MOV R90, R92 ;  /* 0x0000005c005a7202 */ /* 0x000fce0000000f00 */
[----:B------:R-:W-:Y:S05]  /*3240*/  WARPSYNC.COLLECTIVE R42, `(.L_x_1600) ;  /* 0x000000002a087348 */ /* 0x000fea0003c00000 */
[----:B------:R0:W1:Y:S02]  /*3250*/  SHFL.BFLY P3, R92, R91, R40, R41 ;  /* 0x0c0000285b5c7389 */ /* 0x0000640000060029 */
[----:B01----:R-:W-:Y:S05]  /*3260*/  ENDCOLLECTIVE ;  /* 0x000000000000791b */ /* 0x003fea0003800000 */
.L_x_1600:
[----:B------:R-:W-:Y:S01]  /*3270*/  FADD.FTZ R90, R89, R90 ;  /* 0x0000005a595a7221 */ /* 0x000fe20000010000 */
[----:B------:R-:W-:-:S04]  /*3280*/  HFMA2 R40, -RZ, RZ, 0, 4.76837158203125e-07 ;  /* 0x00000008ff287431 */ /* 0x000fc800000001ff */
[----:B------:R-:W-:Y:S02]  /*3290*/  MOV R91, R90 ;  /* 0x0000005a005b7202 */ /* 0x000fe40000000f00 */
[----:B------:R-:W-:-:S07]  /*32a0*/  MOV R83, R92 ;  /* 0x0000005c00537202 */ /* 0x000fce0000000f00 */
[----:B------:R-:W-:Y:S05]  /*32b0*/  WARPSYNC.COLLECTIVE R42, `(.L_x_1601) ;  /* 0x000000002a087348 */ /* 0x000fea0003c00000 */
[----:B------:R0:W1:Y:S02]  /*32c0*/  SHFL.BFLY P3, R92, R91, R40, R41 ;  /* 0x0c0000285b5c7389 */ /* 0x0000640000060029 */
[----:B01----:R-:W-:Y:S05]  /*32d0*/  ENDCOLLECTIVE ;  /* 0x000000000000791b */ /* 0x003fea0003800000 */
.L_x_1601:
[----:B------:R-:W-:-:S05]  /*32e0*/  FADD.FTZ R43, R88, R83 ;  /* 0x00000053582b7221 */ /* 0x000fca0000010000 */
[----:B------:R-:W-:Y:S02]  /*32f0*/  MOV R91, R43 ;  /* 0x0000002b005b7202 */ /* 0x000fe40000000f00 */
[----:B------:R-:W-:-:S07]  /*3300*/  MOV R83, R92 ;  /* 0x0000005c00537202 */ /* 0x000fce0000000f00 */
[----:B------:R-:W-:Y:S05]  /*3310*/  WARPSYNC.COLLECTIVE R42, `(.L_x_1602) ;  /* 0x000000002a087348 */ /* 0x000fea0003c00000 */
[----:B------:R0:W1:Y:S02]  /*3320*/  SHFL.BFLY P3, R92, R91, R40, R41 ;  /* 0x0c0000285b5c7389 */ /* 0x0000640000060029 */
[----:B01----:R-:W-:Y:S05]  /*3330*/  ENDCOLLECTIVE ;  /* 0x000000000000791b */ /* 0x003fea0003800000 */
.L_x_1602:
[----:B------:R-:W-:Y:S01]  /*3340*/  FADD.FTZ R82, R90, R83 ;  /* 0x000000535a527221 */ /* 0x000fe20000010000 */
[----:B------:R-:W-:-:S04]  /*3350*/  HFMA2 R40, -RZ, RZ, 0, 9.5367431640625e-07 ;  /* 0x00000010ff287431 */ /* 0x000fc800000001ff */
[----:B------:R-:W-:Y:S01]  /*3360*/  MOV R91, R82 ;  /* 0x00000052005b7202 */ /* 0x000fe20000000f00 */
[----:B------:R-:W-:-:S07]  /*3370*/  FADD.FTZ R83, R43, R92 ;  /* 0x0000005c2b537221 */ /* 0x000fce0000010000 */
[----:B------:R-:W-:Y:S05]  /*3380*/  WARPSYNC.COLLECTIVE R42, `(.L_x_1603) ;  /* 0x000000002a087348 */ /* 0x000fea0003c00000 */
[----:B------:R0:W1:Y:S02]  /*3390*/  SHFL.BFLY P3, R92, R91, R40, R41 ;  /* 0x0c0000285b5c7389 */ /* 0x0000640000060029 */
[----:B01----:R-:W-:Y:S05]  /*33a0*/  ENDCOLLECTIVE ;  /* 0x000000000000791b */ /* 0x003fea0003800000 */
.L_x_1603:
[----:B------:R-:W-:Y:S02]  /*33b0*/  MOV R91, R83 ;  /* 0x00000053005b7202 */ /* 0x000fe40000000f00 */
[----:B------:R-:W-:-:S07]  /*33c0*/  MOV R85, R92 ;  /* 0x0000005c00557202 */ /* 0x000fce0000000f00 */
[----:B------:R-:W-:Y:S05]  /*33d0*/  WARPSYNC.COLLECTIVE R42, `(.L_x_1604) ;  /* 0x000000002a087348 */ /* 0x000fea0003c00000 */
[----:B------:R0:W1:Y:S02]  /*33e0*/  SHFL.BFLY P3, R92, R91, R40, R41 ;  /* 0x0c0000285b5c7389 */ /* 0x0000640000060029 */
[----:B01----:R-:W-:Y:S05]  /*33f0*/  ENDCOLLECTIVE ;  /* 0x000000000000791b */ /* 0x003fea0003800000 */
.L_x_1604:
[----:B------:R-:W-:Y:S01]  /*3400*/  MOV R84, R92 ;  /* 0x0000005c00547202 */ /* 0x000fe20000000f00 */
[----:B------:R-:W-:Y:S06]  /*3410*/  BRA `(.L_x_1605) ;  /* 0xffffffd800107947 */ /* 0x000fec000383ffff */
.L_x_1606:
        /* <DEDUP_REMOVED lines=14> */
.L_x_6391:


//--------------------- .text._ZN10layer_norm22ln_bwd_finalize_kernelINS_22Kernel_traits_finalizeILj256Ef13__nv_bfloat16S2_S2_fjLb1ELj1024ELj4ENS_18Kernel_traits_baseILj256EfS2_S2_S2_fjLj1024EEEEELb1ELb0EEEvNS_9BwdParamsE --------------------------
	.section	.text._ZN10layer_norm22ln_bwd_finalize_kernelINS_22Kernel_traits_finalizeILj256Ef13__nv_bfloat16S2_S2_fjLb1ELj1024ELj4ENS_18Kernel_traits_baseILj256EfS2_S2_S2_fjLj1024EEEEELb1ELb0EEEvNS_9BwdParamsE,"ax",@progbits
	.align	128
        .global         _ZN10layer_norm22ln_bwd_finalize_kernelINS_22Kernel_traits_finalizeILj256Ef13__nv_bfloat16S2_S2_fjLb1ELj1024ELj4ENS_18Kernel_traits_baseILj256EfS2_S2_S2_fjLj1024EEEEELb1ELb0EEEvNS_9BwdParamsE
        .type           _ZN10layer_norm22ln_bwd_finalize_kernelINS_22Kernel_traits_finalizeILj256Ef13__nv_bfloat16S2_S2_fjLb1ELj1024ELj4ENS_18Kernel_traits_baseILj256EfS2_S2_S2_fjLj1024EEEEELb1ELb0EEEvNS_9BwdParamsE,@function
        .size           _ZN10layer_norm22ln_bwd_finalize_kernelINS_22Kernel_traits_finalizeILj256Ef13__nv_bfloat16S2_S2_fjLb1ELj1024ELj4ENS_18Kernel_traits_baseILj256EfS2_S2_S2_fjLj1024EEEEELb1ELb0EEEvNS_9BwdParamsE,(.L_x_6392 - _ZN10layer_norm22ln_bwd_finalize_kernelINS_22Kernel_traits_finalizeILj256Ef13__nv_bfloat16S2_S2_fjLb1ELj1024ELj4ENS_18Kernel_traits_baseILj256EfS2_S2_S2_fjLj1024EEEEELb1ELb0EEEvNS_9BwdParamsE)
        .other          _ZN10layer_norm22ln_bwd_finalize_kernelINS_22Kernel_traits_finalizeILj256Ef13__nv_bfloat16S2_S2_fjLb1ELj1024ELj4ENS_18Kernel_traits_baseILj256EfS2_S2_S2_fjLj1024EEEEELb1ELb0EEEvNS_9BwdParamsE,@"STO_CUDA_ENTRY STV_DEFAULT"
_ZN10layer_norm22ln_bwd_finalize_kernelINS_22Kernel_traits_finalizeILj256Ef13__nv_bfloat16S2_S2_fjLb1ELj1024ELj4ENS_18Kernel_traits_baseILj256EfS2_S2_S2_fjLj1024EEEEELb1ELb0EEEvNS_9BwdParamsE:
.text._ZN10layer_norm22ln_bwd_finalize_kernelINS_22Kernel_traits_finalizeILj256Ef13__nv_bfloat16S2_S2_fjLb1ELj1024ELj4ENS_18Kernel_traits_baseILj256EfS2_S2_S2_fjLj1024EEEEELb1ELb0EEEvNS_9BwdParamsE:
        /* <DEDUP_REMOVED lines=23> */
[----:B------:R-:W-:Y:S02]  /*0170*/  MOV R18, RZ ;  /* 0x000000ff00127202 */ /* 0x000fe40000000f00 */
[----:B------:R-:W-:Y:S02]  /*0180*/  IADD3 R9, PT, PT, R9, R8, RZ ;  /* 0x0000000809097210 */ /* 0x000fe40007ffe0ff */
[----:B------:R-:W-:-:S02]  /*0190*/  MOV R8, R5 ;  /* 0x0000000500087202 */ /* 0x000fc40000000f00 */
[C---:B------:R-:W-:Y:S02]  /*01a0*/  ISETP.GE.U32.AND P0, PT, R9.reuse, 0xe0, PT ;  /* 0x000000e00900780c */ /* 0x040fe40003f06070 */
[----:B------:R-:W-:Y:S02]  /*01b0*/  MOV R28, RZ ;  /* 0x000000ff001c7202 */ /* 0x000fe40000000f00 */
[----:B------:R-:W-:Y:S02]  /*01c0*/  MOV R7, RZ ;  /* 0x000000ff00077202 */ /* 0x000fe40000000f00 */
[----:B------:R-:W-:-:S07]  /*01d0*/  LEA.HI R10, R9, 0x1, RZ, 0x1b ;  /* 0x00000001090a7811 */ /* 0x000fce00078fd8ff */
[----:B------:R-:W-:Y:S05]  /*01e0*/  @!P0 BRA `(.L_x_1610) ;  /* 0x0000000400c48947 */ /* 0x000fea0003800000 */
        /* <DEDUP_REMOVED lines=13> */
[----:B------:R-:W-:Y:S01]  /*02c0*/  IADD3 R22, PT, PT, R6, R13, RZ ;  /* 0x0000000d06167210 */ /* 0x000fe20007ffe0ff */
        /* <DEDUP_REMOVED lines=11> */
[----:B------:R-:W-:-:S07]  /*0380*/  IADD3 R24, PT, PT, R6, R15, RZ ;  /* 0x0000000f06187210 */ /* 0x000fce0007ffe0ff */
.L_x_1611:
[----:B------:R-:W0:Y:S02]  /*0390*/  LDC.64 R14, c[0x0][0x440] ;  /* 0x00011000ff0e7b82 */ /* 0x000e240000000a00 */
[----:B0-----:R-:W-:-:S04]  /*03a0*/  IMAD.WIDE.U32 R20, R11, 0x4, R14 ;  /* 0x000000040b147825 */ /* 0x001fc800078e000e */
[--C-:B------:R-:W-:Y:S02]  /*03b0*/  IMAD.WIDE.U32 R16, R23, 0x4, R14.reuse ;  /* 0x0000000417107825 */ /* 0x100fe400078e000e */
[----:B------:R-:W2:Y:S04]  /*03c0*/  LDG.E R20, desc[UR6][R20.64] ;  /* 0x0000000614147981 */ /* 0x000ea8000c1e1900 */
[----:B------:R0:W3:Y:S02]  /*03d0*/  LDG.E R12, desc[UR6][R16.64] ;  /* 0x00000006100c7981 */ /* 0x0000e4000c1e1900 */
[----:B0-----:R-:W-:-:S05]  /*03e0*/  IMAD.WIDE.U32 R16, R13, 0x4, R14 ;  /* 0x000000040d107825 */ /* 0x001fca00078e000e */
[----:B------:R0:W4:Y:S02]  /*03f0*/  LDG.E R19, desc[UR6][R16.64] ;  /* 0x0000000610137981 */ /* 0x000124000c1e1900 */
[----:B0-----:R-:W-:-:S04]  /*0400*/  IMAD.WIDE.U32 R16, R22, 0x4, R14 ;  /* 0x0000000416107825 */ /* 0x001fc800078e000e */
[----:B--2---:R-:W-:Y:S01]  /*0410*/  FADD.FTZ R7, R20, R7 ;  /* 0x0000000714077221 */ /* 0x004fe20000010000 */
[----:B------:R-:W-:-:S04]  /*0420*/  IMAD.WIDE.U32 R20, R24, 0x4, R14 ;  /* 0x0000000418147825 */ /* 0x000fc800078e000e */
[----:B---3--:R-:W-:Y:S02]  /*0430*/  FADD.FTZ R7, R7, R12 ;  /* 0x0000000c07077221 */ /* 0x008fe40000010000 */
[----:B------:R0:W2:Y:S02]  /*0440*/  LDG.E R12, desc[UR6][R20.64] ;  /* 0x00000006140c7981 */ /* 0x0000a4000c1e1900 */
[----:B----4-:R-:W-:Y:S02]  /*0450*/  FADD.FTZ R7, R7, R19 ;  /* 0x0000001307077221 */ /* 0x010fe40000010000 */
[----:B------:R1:W3:Y:S01]  /*0460*/  LDG.E R19, desc[UR6][R16.64] ;  /* 0x0000000610137981 */ /* 0x0002e2000c1e1900 */
[----:B0-----:R-:W-:-:S04]  /*0470*/  IMAD.WIDE.U32 R20, R25, 0x4, R14 ;  /* 0x0000000419147825 */ /* 0x001fc800078e000e */
[----:B-1----:R-:W-:-:S04]  /*0480*/  IMAD.WIDE.U32 R16, R27, 0x4, R14 ;  /* 0x000000041b107825 */ /* 0x002fc800078e000e */
[----:B--2---:R-:W-:Y:S02]  /*0490*/  FADD.FTZ R7, R7, R12 ;  /* 0x0000000c07077221 */ /* 0x004fe40000010000 */
[----:B------:R-:W2:Y:S02]  /*04a0*/  LDG.E R12, desc[UR6][R20.64] ;  /* 0x00000006140c7981 */ /* 0x000ea4000c1e1900 */
[----:B---3--:R-:W-:Y:S02]  /*04b0*/  FADD.FTZ R19, R7, R19 ;  /* 0x0000001307137221 */ /* 0x008fe40000010000 */
[----:B------:R0:W3:Y:S02]  /*04c0*/  LDG.E R7, desc[UR6][R16.64] ;  /* 0x0000000610077981 */ /* 0x0000e4000c1e1900 */
[----:B0-----:R-:W0:Y:S01]  /*04d0*/  LDC.64 R16, c[0x0][0x448] ;  /* 0x00011200ff107b82 */ /* 0x001e220000000a00 */
[----:B------:R-:W-:-:S04]  /*04e0*/  IMAD.WIDE.U32 R20, R29, 0x4, R14 ;  /* 0x000000041d147825 */ /* 0x000fc800078e000e */
[----:B0-----:R-:W-:-:S06]  /*04f0*/  IMAD.WIDE.U32 R14, R11, 0x4, R16 ;  /* 0x000000040b0e7825 */ /* 0x001fcc00078e0010 */
[----:B------:R-:W4:Y:S01]  /*0500*/  LDG.E R15, desc[UR6][R14.64] ;  /* 0x000000060e0f7981 */ /* 0x000f22000c1e1900 */
[----:B--2---:R-:W-:-:S03]  /*0510*/  FADD.FTZ R19, R19, R12 ;  /* 0x0000000c13137221 */ /* 0x004fc60000010000 */
[----:B------:R0:W2:Y:S02]  /*0520*/  LDG.E R12, desc[UR6][R20.64] ;  /* 0x00000006140c7981 */ /* 0x0000a4000c1e1900 */
[----:B0-----:R-:W-:-:S04]  /*0530*/  IMAD.WIDE.U32 R20, R23, 0x4, R16 ;  /* 0x0000000417147825 */ /* 0x001fc800078e0010 */
[----:B---3--:R-:W-:Y:S02]  /*0540*/  FADD.FTZ R7, R19, R7 ;  /* 0x0000000713077221 */ /* 0x008fe40000010000 */
[----:B------:R-:W3:Y:S01]  /*0550*/  LDG.E R19, desc[UR6][R20.64] ;  /* 0x0000000614137981 */ /* 0x000ee2000c1e1900 */
[----:B----4-:R-:W-:Y:S01]  /*0560*/  FADD.FTZ R28, R15, R28 ;  /* 0x0000001c0f1c7221 */ /* 0x010fe20000010000 */
[----:B------:R-:W-:-:S04]  /*0570*/  IMAD.WIDE.U32 R14, R13, 0x4, R16 ;  /* 0x000000040d0e7825 */ /* 0x000fc800078e0010 */
[----:B---3--:R-:W-:Y:S02]  /*0580*/  FADD.FTZ R19, R28, R19 ;  /* 0x000000131c137221 */ /* 0x008fe40000010000 */
[----:B------:R-:W3:Y:S01]  /*0590*/  LDG.E R28, desc[UR6][R14.64] ;  /* 0x000000060e1c7981 */ /* 0x000ee2000c1e1900 */
        /* <DEDUP_REMOVED lines=8> */
[----:B------:R0:W3:Y:S01]  /*0620*/  LDG.E R19, desc[UR6][R20.64] ;  /* 0x0000000614137981 */ /* 0x0000e2000c1e1900 */
[----:B------:R-:W-:-:S04]  /*0630*/  IMAD.WIDE.U32 R14, R27, 0x4, R16 ;  /* 0x000000041b0e7825 */ /* 0x000fc800078e0010 */
[----:B0-----:R-:W-:-:S04]  /*0640*/  IMAD.WIDE.U32 R20, R29, 0x4, R16 ;  /* 0x000000041d147825 */ /* 0x001fc800078e0010 */
[----:B---3--:R-:W-:Y:S02]  /*0650*/  FADD.FTZ R28, R28, R19 ;  /* 0x000000131c1c7221 */ /* 0x008fe40000010000 */
[----:B------:R0:W3:Y:S02]  /*0660*/  LDG.E R19, desc[UR6][R14.64] ;  /* 0x000000060e137981 */ /* 0x0000e4000c1e1900 */
[----:B0-----:R-:W0:Y:S02]  /*0670*/  LDC.64 R14, c[0x0][0x460] ;  /* 0x00011800ff0e7b82 */ /* 0x001e240000000a00 */
[----:B0-----:R-:W-:-:S06]  /*0680*/  IMAD.WIDE.U32 R16, R11, 0x4, R14 ;  /* 0x000000040b107825 */ /* 0x001fcc00078e000e */
[----:B------:R-:W4:Y:S01]  /*0690*/  LDG.E R17, desc[UR6][R16.64] ;  /* 0x0000000610117981 */ /* 0x000f22000c1e1900 */
[----:B---3--:R-:W-:Y:S01]  /*06a0*/  FADD.FTZ R28, R28, R19 ;  /* 0x000000131c1c7221 */ /* 0x008fe20000010000 */
[----:B----4-:R-:W-:Y:S01]  /*06b0*/  FADD.FTZ R17, R17, R18 ;  /* 0x0000001211117221 */ /* 0x010fe20000010000 */
[----:B------:R-:W-:-:S06]  /*06c0*/  IMAD.WIDE.U32 R18, R23, 0x4, R14 ;  /* 0x0000000417127825 */ /* 0x000fcc00078e000e */
[----:B------:R-:W3:Y:S01]  /*06d0*/  LDG.E R18, desc[UR6][R18.64] ;  /* 0x0000000612127981 */ /* 0x000ee2000c1e1900 */
[----:B--2---:R-:W-:-:S03]  /*06e0*/  FADD.FTZ R7, R7, R12 ;  /* 0x0000000c07077221 */ /* 0x004fc60000010000 */
[----:B------:R0:W2:Y:S02]  /*06f0*/  LDG.E R12, desc[UR6][R20.64] ;  /* 0x00000006140c7981 */ /* 0x0000a4000c1e1900 */
[----:B0-----:R-:W-:-:S06]  /*0700*/  IMAD.WIDE.U32 R20, R13, 0x4, R14 ;  /* 0x000000040d147825 */ /* 0x001fcc00078e000e */
[----:B------:R-:W4:Y:S01]  /*0710*/  LDG.E R20, desc[UR6][R20.64] ;  /* 0x0000000614147981 */ /* 0x000f22000c1e1900 */
[----:B---3--:R-:W-:Y:S01]  /*0720*/  FADD.FTZ R17, R17, R18 ;  /* 0x0000001211117221 */ /* 0x008fe20000010000 */
[----:B------:R-:W-:-:S06]  /*0730*/  IMAD.WIDE.U32 R18, R24, 0x4, R14 ;  /* 0x0000000418127825 */ /* 0x000fcc00078e000e */
[----:B------:R-:W3:Y:S01]  /*0740*/  LDG.E R18, desc[UR6][R18.64] ;  /* 0x0000000612127981 */ /* 0x000ee2000c1e1900 */
[----:B----4-:R-:W-:-:S04]  /*0750*/  FADD.FTZ R17, R17, R20 ;  /* 0x0000001411117221 */ /* 0x010fc80000010000 */
[----:B---3--:R-:W-:Y:S01]  /*0760*/  FADD.FTZ R20, R17, R18 ;  /* 0x0000001211147221 */ /* 0x008fe20000010000 */
[----:B------:R-:W-:-:S06]  /*0770*/  IMAD.WIDE.U32 R16, R22, 0x4, R14 ;  /* 0x0000000416107825 */ /* 0x000fcc00078e000e */
[----:B------:R-:W3:Y:S01]  /*0780*/  LDG.E R17, desc[UR6][R16.64] ;  /* 0x0000000610117981 */ /* 0x000ee2000c1e1900 */
[----:B------:R-:W-:-:S06]  /*0790*/  IMAD.WIDE.U32 R18, R25, 0x4, R14 ;  /* 0x0000000419127825 */ /* 0x000fcc00078e000e */
[----:B------:R-:W4:Y:S01]  /*07a0*/  LDG.E R19, desc[UR6][R18.64] ;  /* 0x0000000612137981 */ /* 0x000f22000c1e1900 */
[----:B------:R-:W-:Y:S01]  /*07b0*/  IADD3 R26, PT, PT, R26, 0x8, RZ ;  /* 0x000000081a1a7810 */ /* 0x000fe20007ffe0ff */
[----:B---3--:R-:W-:Y:S01]  /*07c0*/  FADD.FTZ R16, R20, R17 ;  /* 0x0000001114107221 */ /* 0x008fe20000010000 */
[----:B------:R-:W-:-:S04]  /*07d0*/  IMAD.WIDE.U32 R20, R27, 0x4, R14 ;  /* 0x000000041b147825 */ /* 0x000fc800078e000e */
[----:B------:R-:W-:Y:S02]  /*07e0*/  IMAD.WIDE.U32 R14, R29, 0x4, R14 ;  /* 0x000000041d0e7825 */ /* 0x000fe400078e000e */
[----:B------:R-:W3:Y:S04]  /*07f0*/  LDG.E R21, desc[UR6][R20.64] ;  /* 0x0000000614157981 */ /* 0x000ee8000c1e1900 */
[----:B------:R-:W5:Y:S01]  /*0800*/  LDG.E R15, desc[UR6][R14.64] ;  /* 0x000000060e0f7981 */ /* 0x000f62000c1e1900 */
[----:B------:R-:W-:Y:S01]  /*0810*/  ISETP.NE.AND P0, PT, R26, RZ, PT ;  /* 0x000000ff1a00720c */ /* 0x000fe20003f05270 */
[----:B----4-:R-:W-:Y:S01]  /*0820*/  FADD.FTZ R16, R16, R19 ;  /* 0x0000001310107221 */ /* 0x010fe20000010000 */
[----:B--2---:R-:W-:Y:S01]  /*0830*/  FADD.FTZ R28, R28, R12 ;  /* 0x0000000c1c1c7221 */ /* 0x004fe20000010000 */
[----:B------:R-:W-:-:S02]  /*0840*/  IADD3 R8, PT, PT, R8, 0x100, RZ ;  /* 0x0000010008087810 */ /* 0x000fc40007ffe0ff */
[C---:B------:R-:W-:Y:S02]  /*0850*/  LEA R11, R4.reuse, R11, 0x8 ;  /* 0x0000000b040b7211 */ /* 0x040fe400078e40ff */
[C---:B------:R-:W-:Y:S02]  /*0860*/  LEA R23, R4.reuse, R23, 0x8 ;  /* 0x0000001704177211 */ /* 0x040fe400078e40ff */
[C---:B------:R-:W-:Y:S02]  /*0870*/  LEA R13, R4.reuse, R13, 0x8 ;  /* 0x0000000d040d7211 */ /* 0x040fe400078e40ff */
[C---:B------:R-:W-:Y:S02]  /*0880*/  LEA R24, R4.reuse, R24, 0x8 ;  /* 0x0000001804187211 */ /* 0x040fe400078e40ff */
[C---:B------:R-:W-:Y:S02]  /*0890*/  LEA R22, R4.reuse, R22, 0x8 ;  /* 0x0000001604167211 */ /* 0x040fe400078e40ff */
[----:B------:R-:W-:-:S02]  /*08a0*/  LEA R25, R4, R25, 0x8 ;  /* 0x0000001904197211 */ /* 0x000fc400078e40ff */
[C---:B------:R-:W-:Y:S02]  /*08b0*/  LEA R27, R4.reuse, R27, 0x8 ;  /* 0x0000001b041b7211 */ /* 0x040fe400078e40ff */
[----:B------:R-:W-:Y:S01]  /*08c0*/  LEA R29, R4, R29, 0x8 ;  /* 0x0000001d041d7211 */ /* 0x000fe200078e40ff */
[----:B---3--:R-:W-:-:S04]  /*08d0*/  FADD.FTZ R16, R16, R21 ;  /* 0x0000001510107221 */ /* 0x008fc80000010000 */
[----:B-----5:R-:W-:Y:S01]  /*08e0*/  FADD.FTZ R18, R16, R15 ;  /* 0x0000000f10127221 */ /* 0x020fe20000010000 */
[----:B------:R-:W-:Y:S06]  /*08f0*/  @P0 BRA `(.L_x_1611) ;  /* 0xfffffff800a40947 */ /* 0x000fec000383ffff */
.L_x_1610:
[----:B------:R-:W-:Y:S05]  /*0900*/  BSYNC.RECONVERGENT B1 ;  /* 0x0000000000017941 */ /* 0x000fea0003800200 */
.L_x_1609:
        /* <DEDUP_REMOVED lines=15> */
[----:B------:R0:W2:Y:S02]  /*0a00*/  LDG.E R26, desc[UR6][R26.64] ;  /* 0x000000061a1a7981 */ /* 0x0000a4000c1e1900 */
[CC--:B0-----:R-:W-:Y:S02]  /*0a10*/  LEA R27, R4.reuse, R19.reuse, 0x5 ;  /* 0x00000013041b7211 */ /* 0x0c1fe400078e28ff */
[----:B------:R-:W-:-:S03]  /*0a20*/  LEA R19, R4, R19, 0x6 ;  /* 0x0000001304137211 */ /* 0x000fc600078e30ff */
[----:B------:R-:W-:-:S05]  /*0a30*/  IMAD.WIDE.U32 R24, R27, 0x4, R10 ;  /* 0x000000041b187825 */ /* 0x000fca00078e000a */
[----:B------:R0:W5:Y:S02]  /*0a40*/  LDG.E R16, desc[UR6][R24.64] ;  /* 0x0000000618107981 */ /* 0x000164000c1e1900 */
[----:B0-----:R-:W-:-:S04]  /*0a50*/  IMAD.WIDE.U32 R24, R27, 0x4, R14 ;  /* 0x000000041b187825 */ /* 0x001fc800078e000e */
[----:B---3--:R-:W-:Y:S01]  /*0a60*/  FADD.FTZ R28, R28, R21 ;  /* 0x000000151c1c7221 */ /* 0x008fe20000010000 */
[----:B------:R-:W-:-:S06]  /*0a70*/  IMAD.WIDE.U32 R20, R19, 0x4, R10 ;  /* 0x0000000413147825 */ /* 0x000fcc00078e000a */
[----:B------:R-:W3:Y:S04]  /*0a80*/  LDG.E R20, desc[UR6][R20.64] ;  /* 0x0000000614147981 */ /* 0x000ee8000c1e1900 */
[----:B------:R4:W3:Y:S01]  /*0a90*/  LDG.E R21, desc[UR6][R24.64] ;  /* 0x0000000618157981 */ /* 0x0008e2000c1e1900 */
[----:B--2---:R-:W-:Y:S01]  /*0aa0*/  FADD.FTZ R7, R7, R26 ;  /* 0x0000001a07077221 */ /* 0x004fe20000010000 */
[----:B------:R-:W-:-:S04]  /*0ab0*/  IMAD.WIDE.U32 R26, R27, 0x4, R12 ;  /* 0x000000041b1a7825 */ /* 0x000fc800078e000c */
[----:B----4-:R-:W-:Y:S01]  /*0ac0*/  FADD.FTZ R24, R18, R23 ;  /* 0x0000001712187221 */ /* 0x010fe20000010000 */
[----:B------:R-:W-:Y:S01]  /*0ad0*/  IMAD.WIDE.U32 R22, R19, 0x4, R14 ;  /* 0x0000000413167825 */ /* 0x000fe200078e000e */
[----:B------:R-:W-:-:S03]  /*0ae0*/  LEA R25, R4, R19, 0x5 ;  /* 0x0000001304197211 */ /* 0x000fc600078e28ff */
[----:B------:R-:W-:Y:S02]  /*0af0*/  IMAD.WIDE.U32 R18, R19, 0x4, R12 ;  /* 0x0000000413127825 */ /* 0x000fe400078e000c */
[----:B------:R-:W2:Y:S02]  /*0b00*/  LDG.E R22, desc[UR6][R22.64] ;  /* 0x0000000616167981 */ /* 0x000ea4000c1e1900 */
[C---:B------:R-:W-:Y:S02]  /*0b10*/  IMAD.WIDE.U32 R10, R25.reuse, 0x4, R10 ;  /* 0x00000004190a7825 */ /* 0x040fe400078e000a */
[----:B------:R-:W4:Y:S02]  /*0b20*/  LDG.E R18, desc[UR6][R18.64] ;  /* 0x0000000612127981 */ /* 0x000f24000c1e1900 */
[C---:B------:R-:W-:Y:S02]  /*0b30*/  IMAD.WIDE.U32 R14, R25.reuse, 0x4, R14 ;  /* 0x00000004190e7825 */ /* 0x040fe400078e000e */
[----:B------:R-:W4:Y:S02]  /*0b40*/  LDG.E R10, desc[UR6][R10.64] ;  /* 0x000000060a0a7981 */ /* 0x000f24000c1e1900 */
[----:B------:R-:W-:-:S02]  /*0b50*/  IMAD.WIDE.U32 R12, R25, 0x4, R12 ;  /* 0x00000004190c7825 */ /* 0x000fc400078e000c */
[----:B------:R-:W4:Y:S04]  /*0b60*/  LDG.E R23, desc[UR6][R26.64] ;  /* 0x000000061a177981 */ /* 0x000f28000c1e1900 */
[----:B------:R-:W4:Y:S04]  /*0b70*/  LDG.E R14, desc[UR6][R14.64] ;  /* 0x000000060e0e7981 */ /* 0x000f28000c1e1900 */
[----:B------:R-:W4:Y:S01]  /*0b80*/  LDG.E R12, desc[UR6][R12.64] ;  /* 0x000000060c0c7981 */ /* 0x000f22000c1e1900 */
[----:B-----5:R-:W-:Y:S01]  /*0b90*/  FADD.FTZ R7, R7, R16 ;  /* 0x0000001007077221 */ /* 0x020fe20000010000 */
[----:B------:R-:W-:-:S03]  /*0ba0*/  IADD3 R8, PT, PT, R8, 0x80, RZ ;  /* 0x0000008008087810 */ /* 0x000fc60007ffe0ff */
[----:B---3--:R-:W-:Y:S01]  /*0bb0*/  FADD.FTZ R7, R7, R20 ;  /* 0x0000001407077221 */ /* 0x008fe20000010000 */
[----:B------:R-:W-:-:S04]  /*0bc0*/  FADD.FTZ R21, R28, R21 ;  /* 0x000000151c157221 */ /* 0x000fc80000010000 */
[----:B--2---:R-:W-:Y:S01]  /*0bd0*/  FADD.FTZ R21, R21, R22 ;  /* 0x0000001615157221 */ /* 0x004fe20000010000 */
[----:B----4-:R-:W-:-:S04]  /*0be0*/  FADD.FTZ R23, R24, R23 ;  /* 0x0000001718177221 */ /* 0x010fc80000010000 */
[----:B------:R-:W-:Y:S01]  /*0bf0*/  FADD.FTZ R23, R23, R18 ;  /* 0x0000001217177221 */ /* 0x000fe20000010000 */
[----:B------:R-:W-:Y:S01]  /*0c00*/  FADD.FTZ R7, R7, R10 ;  /* 0x0000000a07077221 */ /* 0x000fe20000010000 */
[----:B------:R-:W-:Y:S02]  /*0c10*/  FADD.FTZ R28, R21, R14 ;  /* 0x0000000e151c7221 */ /* 0x000fe40000010000 */
[----:B------:R-:W-:-:S07]  /*0c20*/  FADD.FTZ R18, R23, R12 ;  /* 0x0000000c17127221 */ /* 0x000fce0000010000 */
.L_x_1613:
[----:B------:R-:W-:Y:S05]  /*0c30*/  BSYNC.RECONVERGENT B1 ;  /* 0x0000000000017941 */ /* 0x000fea0003800200 */
.L_x_1612:
        /* <DEDUP_REMOVED lines=29> */
.L_x_1615:
[----:B------:R-:W-:Y:S05]  /*0e10*/  BSYNC.RECONVERGENT B1 ;  /* 0x0000000000017941 */ /* 0x000fea0003800200 */
.L_x_1614:
        /* <DEDUP_REMOVED lines=14> */
.L_x_1608:
[----:B------:R-:W-:Y:S05]  /*0f00*/  BSYNC.RECONVERGENT B0 ;  /* 0x0000000000007941 */ /* 0x000fea0003800200 */
.L_x_1607:
        /* <DEDUP_REMOVED lines=30> */
[----:B--2---:R-:W-:-:S03]  /*10f0*/  FADD.FTZ R16, R15, R16 ;  /* 0x000000100f107221 */ /* 0x004fc60000010000 */
[----:B------:R-:W1:Y:S01]  /*1100*/  SHFL.BFLY PT, R3, R12, 0x4, 0x1f ;  /* 0x0c801f000c037f89 */ /* 0x000e6200000e0000 */
[----:B------:R-:W-:-:S03]  /*1110*/  LOP3.LUT R15, R0, 0x7ffffff0, RZ, 0xc0, !PT ;  /* 0x7ffffff0000f7812 */ /* 0x000fc600078ec0ff */
[----:B------:R-:W2:Y:S01]  /*1120*/  SHFL.BFLY PT, R9, R16, 0x4, 0x1f ;  /* 0x0c801f0010097f89 */ /* 0x000ea200000e0000 */
[----:B------:R-:W-:Y:S01]  /*1130*/  IADD3 R0, PT, PT, R6, R15, RZ ;  /* 0x0000000f06007210 */ /* 0x000fe20007ffe0ff */
        /* <DEDUP_REMOVED lines=8> */
[----:B------:R-:W-:Y:S01]  /*11c0*/  SHF.L.U32 R3, R0, 0x1, RZ ;  /* 0x0000000100037819 */ /* 0x000fe200000006ff */
[----:B--2---:R-:W-:-:S03]  /*11d0*/  FADD.FTZ R12, R11, R10 ;  /* 0x0000000a0b0c7221 */ /* 0x004fc60000010000 */
[----:B------:R-:W0:Y:S01]  /*11e0*/  SHFL.BFLY PT, R7, R2, 0x10, 0x1f ;  /* 0x0e001f0002077f89 */ /* 0x000e2200000e0000 */
[----:B------:R-:W-:Y:S02]  /*11f0*/  ISETP.GE.U32.AND P1, PT, R3, R4, PT ;  /* 0x000000040300720c */ /* 0x000fe40003f26070 */
[----:B------:R-:W-:Y:S01]  /*1200*/  @!P0 LEA R4, R5, UR4, 0x2 ;  /* 0x0000000405048c11 */ /* 0x000fe2000f8e10ff */
        /* <DEDUP_REMOVED lines=23> */
[----:B0-----:R-:W-:Y:S04]  /*1380*/  STG.E.64 desc[UR6][R8.64], R6 ;  /* 0x0000000608007986 */ /* 0x001fe8000c101b06 */
[----:B--2---:R-:W-:Y:S04]  /*1390*/  STG.E.64 desc[UR6][R10.64], R4 ;  /* 0x000000040a007986 */ /* 0x004fe8000c101b06 */
[----:B----4-:R-:W-:Y:S01]  /*13a0*/  STG.E.64 desc[UR6][R12.64], R2 ;  /* 0x000000020c007986 */ /* 0x010fe2000c101b06 */
[----:B------:R-:W-:Y:S05]  /*13b0*/  EXIT ;  /* 0x000000000000794d */ /* 0x000fea0003800000 */
.L_x_1616:
        /* <DEDUP_REMOVED lines=12> */
.L_x_6392:


//--------------------- .text._ZN10layer_norm13ln_bwd_kernelINS_13Kernel_traitsIf13__nv_bfloat16S2_S2_fjLj256ELj1ELj4ELj1ELj16ENS_18Kernel_traits_baseILj256EfS2_S2_S2_fjLj128EEEEELb1ELb1ELb1ELb0EEEvNS_9BwdParamsE --------------------------
	.section	.text._ZN10layer_norm13ln_bwd_kernelINS_13Kernel_traitsIf13__nv_bfloat16S2_S2_fjLj256ELj1ELj4ELj1ELj16ENS_18Kernel_traits_baseILj256EfS2_S2_S2_fjLj128EEEEELb1ELb1ELb1ELb0EEEvNS_9BwdParamsE,"ax",@progbits
	.align	128
        .global         _ZN10layer_norm13ln_bwd_kernelINS_13Kernel_traitsIf13__nv_bfloat16S2_S2_fjLj256ELj1ELj4ELj1ELj16ENS_18Kernel_traits_baseILj256EfS2_S2_S2_fjLj128EEEEELb1ELb1ELb1ELb0EEEvNS_9BwdParamsE
        .type           _ZN10layer_norm13ln_bwd_kernelINS_13Kernel_traitsIf13__nv_bfloat16S2_S2_fjLj256ELj1ELj4ELj1ELj16ENS_18Kernel_traits_baseILj256EfS2_S2_S2_fjLj128EEEEELb1ELb1ELb1ELb0EEEvNS_9BwdParamsE,@function
        .size           _ZN10layer_norm13ln_bwd_kernelINS_13Kernel_traitsIf13__nv_bfloat16S2_S2_fjLj256ELj1ELj4ELj1ELj16ENS_18Kernel_traits_baseILj256EfS2_S2_S2_fjLj128EEEEELb1ELb1ELb1ELb0EEEvNS_9BwdParamsE,(.L_x_6393 - _ZN10layer_norm13ln_bwd_kernelINS_13Kernel_traitsIf13__nv_bfloat16S2_S2_fjLj256ELj1ELj4ELj1ELj16ENS_18Kernel_traits_baseILj256EfS2_S2_S2_fjLj128EEEEELb1ELb1ELb1ELb0EEEvNS_9BwdParamsE)
        .other          _ZN10layer_norm13ln_bwd_kernelINS_13Kernel_traitsIf13__nv_bfloat16S2_S2_fjLj256ELj1ELj4ELj1ELj16ENS_18Kernel_traits_baseILj256EfS2_S2_S2_fjLj128EEEEELb1ELb1ELb1ELb0EEEvNS_9BwdParamsE,@"STO_CUDA_ENTRY STV_DEFAULT"
_ZN10layer_norm13ln_bwd_kernelINS_13Kernel_traitsIf13__nv_bfloat16S2_S2_fjLj256ELj1ELj4ELj1ELj16ENS_18Kernel_traits_baseILj256EfS2_S2_S2_fjLj128EEEEELb1ELb1ELb1ELb0EEEvNS_9BwdParamsE:
.text._ZN10layer_norm13ln_bwd_kernelINS_13Kernel_traitsIf13__nv_bfloat16S2_S2_fjLj256ELj1ELj4ELj1ELj16ENS_18Kernel_traits_baseILj256EfS2_S2_S2_fjLj128EEEEELb1ELb1ELb1ELb0EEEvNS_9BwdParamsE:
        /* <DEDUP_REMOVED lines=22> */
[----:B------:R-:W5:Y:S01]  /*0160*/  @P0 LDG.E.128 R44, desc[UR6][R2.64] ;  /* 0x00000006022c0981 */ /* 0x000f62000c1e1d00 */
[----:B-1----:R-:W-:-:S03]  /*0170*/  @P0 IMAD.WIDE.U32 R4, R0, 0x20, R4 ;  /* 0x0000002000040825 */ /* 0x002fc600078e0004 */
[----:B------:R1:W5:Y:S04]  /*0180*/  @P0 LDG.E.128 R40, desc[UR6][R2.64+0x10] ;  /* 0x0000100602280981 */ /* 0x000368000c1e1d00 */
[----:B------:R2:W5:Y:S04]  /*0190*/  @P0 LDG.E.128 R36, desc[UR6][R4.64] ;  /* 0x0000000604240981 */ /* 0x000568000c1e1d00 */
[----:B------:R2:W5:Y:S01]  /*01a0*/  @P0 LDG.E.128 R32, desc[UR6][R4.64+0x10] ;  /* 0x0000100604200981 */ /* 0x000562000c1e1d00 */
[----:B-1----:R-:W-:-:S04]  /*01b0*/  SHF.R.U32.HI R2, RZ, 0x5, R6 ;  /* 0x00000005ff027819 */ /* 0x002fc80000011606 */
        /* <DEDUP_REMOVED lines=17> */
[----:B------:R-:W-:-:S07]  /*02d0*/  IMAD.MOV.U32 R28, RZ, RZ, RZ ;  /* 0x000000ffff1c7224 */ /* 0x000fce00078e00ff */
.L_x_1672:
[----:B------:R-:W1:Y:S08]  /*02e0*/  LDC.64 R94, c[0x0][0x3f8] ;  /* 0x0000fe00ff5e7b82 */ /* 0x000e700000000a00 */
[----:B0-2---:R-:W2:Y:S08]  /*02f0*/  LDC.64 R88, c[0x0][0x3c8] ;  /* 0x0000f200ff587b82 */ /* 0x005eb00000000a00 */
        /* <DEDUP_REMOVED lines=12> */
[----:B-----5:R-:W-:Y:S01]  /*03c0*/  ISETP.GE.AND P1, PT, R87, 0x1, PT ;  /* 0x000000015700780c */ /* 0x020fe20003f26270 */
[----:B------:R-:W-:Y:S01]  /*03d0*/  HFMA2 R94, -RZ, RZ, 0, 0 ;  /* 0x00000000ff5e7431 */ /* 0x000fe200000001ff */
[----:B------:R-:W-:Y:S01]  /*03e0*/  ISETP.GE.U32.AND P3, PT, R91, 0x20, PT ;  /* 0x000000205b00780c */ /* 0x000fe20003f66070 */
[----:B------:R-:W-:-:S10]  /*03f0*/  IMAD.MOV.U32 R92, RZ, RZ, RZ ;  /* 0x000000ffff5c7224 */ /* 0x000fd400078e00ff */
[----:B------:R-:W-:-:S05]  /*0400*/  @P1 IADD3 R88, PT, PT, R87, -0x1, RZ ;  /* 0xffffffff57581810 */ /* 0x000fca0007ffe0ff */
[-C--:B-1----:R-:W-:Y:S02]  /*0410*/  @P1 IMAD R90, R88, R99.reuse, RZ ;  /* 0x00000063585a1224 */ /* 0x082fe400078e02ff */
[----:B------:R-:W-:-:S03]  /*0420*/  IMAD R88, R2, R99, RZ ;  /* 0x0000006302587224 */ /* 0x000fc600078e02ff */
[----:B------:R-:W-:Y:S02]  /*0430*/  @P1 SHF.R.S32.HI R95, RZ, 0x1f, R90 ;  /* 0x0000001fff5f1819 */ /* 0x000fe4000001145a */
[----:B------:R-:W-:Y:S02]  /*0440*/  SHF.R.S32.HI R89, RZ, 0x1f, R88 ;  /* 0x0000001fff597819 */ /* 0x000fe40000011458 */
[----:B------:R-:W-:Y:S02]  /*0450*/  @P1 LEA.HI R97, R95, R90, RZ, 0x3 ;  /* 0x0000005a5f611211 */ /* 0x000fe400078f18ff */
[----:B------:R-:W-:Y:S02]  /*0460*/  LEA.HI R95, R89, R88, RZ, 0x3 ;  /* 0x00000058595f7211 */ /* 0x000fe400078f18ff */
[----:B------:R-:W-:Y:S02]  /*0470*/  CS2R R88, SRZ ;  /* 0x0000000000587805 */ /* 0x000fe4000001ff00 */
[----:B------:R-:W-:-:S02]  /*0480*/  @P1 LEA.HI.SX32 R97, R97, R0, 0x1d ;  /* 0x0000000061611211 */ /* 0x000fc400078feaff */
[----:B------:R-:W-:Y:S02]  /*0490*/  LEA.HI.SX32 R90, R95, R0, 0x1d ;  /* 0x000000005f5a7211 */ /* 0x000fe400078feaff */
[----:B------:R-:W-:Y:S01]  /*04a0*/  @P1 MOV R89, RZ ;  /* 0x000000ff00591202 */ /* 0x000fe20000000f00 */
[----:B------:R-:W-:Y:S01]  /*04b0*/  @P1 IMAD.MOV.U32 R88, RZ, RZ, R97 ;  /* 0x000000ffff581224 */ /* 0x000fe200078e0061 */
[----:B------:R-:W-:Y:S06]  /*04c0*/  @!P3 BRA `(.L_x_1621) ;  /* 0x000000080054b947 */ /* 0x000fec0003800000 */
[----:B------:R-:W1:Y:S01]  /*04d0*/  LDC.64 R58, c[0x0][0x3a8] ;  /* 0x0000ea00ff3a7b82 */ /* 0x000e620000000a00 */
[----:B------:R-:W-:Y:S02]  /*04e0*/  VIADD R3, R85, 0xffffffff ;  /* 0xffffffff55037836 */ /* 0x000fe40000000000 */
[----:B------:R-:W-:-:S04]  /*04f0*/  IMAD.WIDE R64, R2, 0x4, R56 ;  /* 0x0000000402407825 */ /* 0x000fc800078e0238 */
[----:B------:R-:W-:Y:S01]  /*0500*/  IMAD R3, R3, R99, RZ ;  /* 0x0000006303037224 */ /* 0x000fe200078e02ff */
[----:B------:R-:W2:Y:S01]  /*0510*/  LDC.64 R60, c[0x0][0x428] ;  /* 0x00010a00ff3c7b82 */ /* 0x000ea20000000a00 */
[----:B------:R3:W4:Y:S03]  /*0520*/  LDG.E R66, desc[UR6][R64.64] ;  /* 0x0000000640427981 */ /* 0x000726000c1e1900 */
[----:B------:R-:W-:-:S04]  /*0530*/  SHF.R.S32.HI R62, RZ, 0x1f, R3 ;  /* 0x0000001fff3e7819 */ /* 0x000fc80000011403 */
[----:B------:R-:W-:-:S04]  /*0540*/  LEA.HI R3, R62, R3, RZ, 0x3 ;  /* 0x000000033e037211 */ /* 0x000fc800078f18ff */
[----:B------:R-:W-:Y:S01]  /*0550*/  LEA.HI.SX32 R3, R3, R0, 0x1d ;  /* 0x0000000003037211 */ /* 0x000fe200078feaff */
[----:B-1----:R-:W-:-:S06]  /*0560*/  IMAD.WIDE.U32 R56, R90, 0x10, R58 ;  /* 0x000000105a387825 */ /* 0x002fcc00078e003a */
[----:B------:R-:W4:Y:S01]  /*0570*/  LDG.E.128 R56, desc[UR6][R56.64] ;  /* 0x0000000638387981 */ /* 0x000f22000c1e1d00 */
[----:B--2---:R-:W-:Y:S01]  /*0580*/  IMAD.WIDE.U32 R60, R3, 0x10, R60 ;  /* 0x00000010033c7825 */ /* 0x004fe200078e003c */
[----:B------:R-:W-:-:S05]  /*0590*/  LEA R74, P0, R88, UR10, 0x3 ;  /* 0x0000000a584a7c11 */ /* 0x000fca000f8018ff */
[----:B------:R-:W2:Y:S01]  /*05a0*/  LDG.E.128 R60, desc[UR6][R60.64] ;  /* 0x000000063c3c7981 */ /* 0x000ea2000c1e1d00 */
[----:B------:R-:W-:-:S06]  /*05b0*/  LEA.HI.X R75, R88, UR11, R89, 0x3, P0 ;  /* 0x0000000b584b7c11 */ /* 0x000fcc00080f1c59 */
[----:B------:R-:W2:Y:S01]  /*05c0*/  LDG.E.64 R74, desc[UR6][R74.64] ;  /* 0x000000064a4a7981 */ /* 0x000ea2000c1e1b00 */
[----:B------:R-:W-:-:S04]  /*05d0*/  ISETP.NE.U32.AND P0, PT, RZ, UR8, PT ;  /* 0x00000008ff007c0c */ /* 0x000fc8000bf05070 */
[----:B------:R-:W-:-:S13]  /*05e0*/  ISETP.NE.AND.EX P0, PT, RZ, UR9, PT, P0 ;  /* 0x00000009ff007c0c */ /* 0x000fda000bf05300 */
[----:B---3--:R-:W1:Y:S02]  /*05f0*/  @P0 LDC.64 R64, c[0x0][0x438] ;  /* 0x00010e00ff400b82 */ /* 0x008e640000000a00 */
[----:B-1----:R-:W-:-:S05]  /*0600*/  @P0 IMAD.WIDE.U32 R64, R90, 0x10, R64 ;  /* 0x000000105a400825 */ /* 0x002fca00078e0040 */
[----:B------:R1:W5:Y:S01]  /*0610*/  @P0 LDG.E.128 R4, desc[UR6][R64.64] ;  /* 0x0000000640040981 */ /* 0x000362000c1e1d00 */
[----:B0-----:R-:W-:-:S04]  /*0620*/  ISETP.NE.AND P0, PT, R93, RZ, PT ;  /* 0x000000ff5d00720c */ /* 0x001fc80003f05270 */
[----:B----4-:R-:W-:Y:S02]  /*0630*/  FSEL R3, R66, RZ, !P0 ;  /* 0x000000ff42037208 */ /* 0x010fe40004000000 */
[----:B------:R-:W-:Y:S01]  /*0640*/  PRMT R66, R56, 0x7632, R66 ;  /* 0x0000763238427816 */ /* 0x000fe20000000042 */
[C---:B------:R-:W-:Y:S01]  /*0650*/  IMAD.U32 R68, R57.reuse, 0x10000, RZ ;  /* 0x0001000039447824 */ /* 0x040fe200078e00ff */
[----:B------:R-:W-:Y:S02]  /*0660*/  PRMT R67, R57, 0x7632, R67 ;  /* 0x0000763239437816 */ /* 0x000fe40000000043 */
[----:B------:R-:W-:Y:S02]  /*0670*/  PRMT R57, R58, 0x7632, R57 ;  /* 0x000076323a397816 */ /* 0x000fe40000000039 */
[----:B------:R-:W-:Y:S02]  /*0680*/  PRMT R69, R59, 0x7632, R69 ;  /* 0x000076323b457816 */ /* 0x000fe40000000045 */
[----:B------:R-:W-:-:S02]  /*0690*/  SHF.L.U32 R56, R56, 0x10, RZ ;  /* 0x0000001038387819 */ /* 0x000fc400000006ff */
[----:B------:R-:W-:Y:S01]  /*06a0*/  SHF.L.U32 R66, R66, 0x10, RZ ;  /* 0x0000001042427819 */ /* 0x000fe200000006ff */
[----:B------:R-:W-:Y:S01]  /*06b0*/  IMAD.U32 R80, R59, 0x10000, RZ ;  /* 0x000100003b507824 */ /* 0x000fe200078e00ff */
[----:B------:R-:W-:Y:S01]  /*06c0*/  SHF.L.U32 R70, R58, 0x10, RZ ;  /* 0x000000103a467819 */ /* 0x000fe200000006ff */
[----:B------:R-:W-:Y:S01]  /*06d0*/  IMAD.U32 R58, R67, 0x10000, RZ ;  /* 0x00010000433a7824 */ /* 0x000fe200078e00ff */
[----:B------:R-:W-:Y:S01]  /*06e0*/  SHF.L.U32 R72, R57, 0x10, RZ ;  /* 0x0000001039487819 */ /* 0x000fe200000006ff */
[----:B------:R-:W-:Y:S02]  /*06f0*/  IMAD.U32 R82, R69, 0x10000, RZ ;  /* 0x0001000045527824 */ /* 0x000fe400078e00ff */
[C---:B------:R-:W-:Y:S01]  /*0700*/  FADD.FTZ R56, -R3.reuse, R56 ;  /* 0x0000003803387221 */ /* 0x040fe20000010100 */
[C---:B--2---:R-:W-:Y:S01]  /*0710*/  PRMT R57, R60.reuse, 0x7632, R57 ;  /* 0x000076323c397816 */ /* 0x044fe20000000039 */
[C---:B------:R-:W-:Y:S01]  /*0720*/  FADD.FTZ R68, -R3.reuse, R68 ;  /* 0x0000004403447221 */ /* 0x040fe20000010100 */
[C---:B------:R-:W-:Y:S01]  /*0730*/  FADD.FTZ R66, -R3.reuse, R66 ;  /* 0x0000004203427221 */ /* 0x040fe20000010100 */
[----:B-1----:R-:W-:Y:S01]  /*0740*/  SHF.L.U32 R65, R60, 0x10, RZ ;  /* 0x000000103c417819 */ /* 0x002fe200000006ff */
[C---:B------:R-:W-:Y:S01]  /*0750*/  FADD.FTZ R70, -R3.reuse, R70 ;  /* 0x0000004603467221 */ /* 0x040fe20000010100 */
[C---:B------:R-:W-:Y:S01]  /*0760*/  FADD.FTZ R88, -R3.reuse, R80 ;  /* 0x0000005003587221 */ /* 0x040fe20000010100 */
[C---:B------:R-:W-:Y:S01]  /*0770*/  FADD.FTZ R64, -R3.reuse, R58 ;  /* 0x0000003a03407221 */ /* 0x040fe20000010100 */
[C---:B------:R-:W-:Y:S01]  /*0780*/  FADD.FTZ R72, -R3.reuse, R72 ;  /* 0x0000004803487221 */ /* 0x040fe20000010100 */
[----:B------:R-:W-:Y:S01]  /*0790*/  FADD.FTZ R92, -R3, R82 ;  /* 0x00000052035c7221 */ /* 0x000fe20000010100 */
[----:B------:R-:W-:Y:S01]  /*07a0*/  FMUL.FTZ R3, R73, R56 ;  /* 0x0000003849037220 */ /* 0x000fe20000410000 */
[----:B------:R-:W-:Y:S01]  /*07b0*/  SHF.L.U32 R56, R57, 0x10, RZ ;  /* 0x0000001039387819 */ /* 0x000fe200000006ff */
[C---:B------:R-:W-:Y:S01]  /*07c0*/  FMUL.FTZ R59, R73.reuse, R68 ;  /* 0x00000044493b7220 */ /* 0x040fe20000410000 */
[----:B------:R-:W-:Y:S01]  /*07d0*/  FMUL.FTZ R60, R73, R66 ;  /* 0x00000042493c7220 */ /* 0x000fe20000410000 */
[-C--:B------:R-:W-:Y:S01]  /*07e0*/  FMUL.FTZ R68, R44, R65.reuse ;  /* 0x000000412c447220 */ /* 0x080fe20000410000 */
[----:B------:R-:W-:Y:S01]  /*07f0*/  FFMA.FTZ R8, R3, R65, R8 ;  /* 0x0000004103087223 */ /* 0x000fe20000010008 */
[----:B------:R-:W-:Y:S01]  /*0800*/  FADD.FTZ R28, R28, R65 ;  /* 0x000000411c1c7221 */ /* 0x000fe20000010000 */
[C---:B------:R-:W-:Y:S01]  /*0810*/  PRMT R67, R61.reuse, 0x7632, R67 ;  /* 0x000076323d437816 */ /* 0x040fe20000000043 */
[----:B------:R-:W-:-:S02]  /*0820*/  IMAD.U32 R69, R61, 0x10000, RZ ;  /* 0x000100003d457824 */ /* 0x000fc400078e00ff */
[-C--:B------:R-:W-:Y:S01]  /*0830*/  FFMA.FTZ R9, R60, R56.reuse, R9 ;  /* 0x000000383c097223 */ /* 0x080fe20000010009 */
[----:B------:R-:W-:Y:S01]  /*0840*/  FADD.FTZ R29, R29, R56 ;  /* 0x000000381d1d7221 */ /* 0x000fe20000010000 */
[----:B------:R-:W-:Y:S01]  /*0850*/  FMUL.FTZ R65, R45, R56 ;  /* 0x000000382d417220 */ /* 0x000fe20000410000 */
[----:B------:R-:W-:Y:S01]  /*0860*/  FADD.FTZ R56, RZ, R68 ;  /* 0x00000044ff387221 */ /* 0x000fe20000010000 */
[----:B------:R-:W-:Y:S01]  /*0870*/  FFMA.FTZ R57, R3, R68, RZ ;  /* 0x0000004403397223 */ /* 0x000fe200000100ff */
[----:B------:R-:W-:Y:S01]  /*0880*/  FMUL.FTZ R61, R73, R70 ;  /* 0x00000046493d7220 */ /* 0x000fe20000410000 */
[C---:B------:R-:W-:Y:S01]  /*0890*/  PRMT R71, R62.reuse, 0x7632, R71 ;  /* 0x000076323e477816 */ /* 0x040fe20000000047 */
[-C--:B------:R-:W-:Y:S01]  /*08a0*/  FFMA.FTZ R10, R59, R69.reuse, R10 ;  /* 0x000000453b0a7223 */ /* 0x080fe2000001000a */
[----:B------:R-:W-:Y:S01]  /*08b0*/  SHF.L.U32 R89, R62, 0x10, RZ ;  /* 0x000000103e597819 */ /* 0x000fe200000006ff */
[----:B------:R-:W-:Y:S01]  /*08c0*/  FADD.FTZ R30, R30, R69 ;  /* 0x000000451e1e7221 */ /* 0x000fe20000010000 */
[--C-:B------:R-:W-:Y:S01]  /*08d0*/  SHF.R.U64 R80, R74, 0x8, R75.reuse ;  /* 0x000000084a507819 */ /* 0x100fe2000000124b */
[----:B------:R-:W-:Y:S01]  /*08e0*/  FMUL.FTZ R70, R46, R69 ;  /* 0x000000452e467220 */ /* 0x000fe20000410000 */
[C-C-:B------:R-:W-:Y:S01]  /*08f0*/  SHF.R.U64 R81, R74.reuse, 0x10, R75.reuse ;  /* 0x000000104a517819 */ /* 0x140fe2000000124b */
[----:B------:R-:W-:Y:S01]  /*0900*/  FMUL.FTZ R62, R73, R64 ;  /* 0x00000040493e7220 */ /* 0x000fe20000410000 */
[----:B------:R-:W-:Y:S01]  /*0910*/  SHF.R.U64 R82, R74, 0x18, R75 ;  /* 0x000000184a527819 */ /* 0x000fe2000000124b */
[----:B------:R-:W-:Y:S01]  /*0920*/  FADD.FTZ R69, R56, R65 ;  /* 0x0000004138457221 */ /* 0x000fe20000010000 */
[----:B------:R-:W-:Y:S01]  /*0930*/  PRMT R58, R74, 0x7610, R58 ;  /* 0x000076104a3a7816 */ /* 0x000fe2000000003a */
[----:B------:R-:W-:-:S02]  /*0940*/  IMAD.U32 R74, R67, 0x10000, RZ ;  /* 0x00010000434a7824 */ /* 0x000fc400078e00ff */
[----:B------:R-:W-:Y:S01]  /*0950*/  FFMA.FTZ R56, R60, R65, R57 ;  /* 0x000000413c387223 */ /* 0x000fe20000010039 */
[C---:B------:R-:W-:Y:S01]  /*0960*/  PRMT R90, R63.reuse, 0x7632, R90 ;  /* 0x000076323f5a7816 */ /* 0x040fe2000000005a */
[----:B------:R-:W-:Y:S02]  /*0970*/  IMAD.U32 R95, R63, 0x10000, RZ ;  /* 0x000100003f5f7824 */ /* 0x000fe400078e00ff */
[-C--:B------:R-:W-:Y:S01]  /*0980*/  FFMA.FTZ R11, R62, R74.reuse, R11 ;  /* 0x0000004a3e0b7223 */ /* 0x080fe2000001000b */
[----:B------:R-:W-:Y:S01]  /*0990*/  FADD.FTZ R31, R31, R74 ;  /* 0x0000004a1f1f7221 */ /* 0x000fe20000010000 */
[----:B------:R-:W-:Y:S01]  /*09a0*/  FMUL.FTZ R67, R47, R74 ;  /* 0x0000004a2f437220 */ /* 0x000fe20000410000 */
[----:B------:R-:W-:Y:S01]  /*09b0*/  FADD.FTZ R74, R69, R70 ;  /* 0x00000046454a7221 */ /* 0x000fe20000010000 */
[----:B------:R-:W-:Y:S01]  /*09c0*/  FFMA.FTZ R57, R59, R70, R56 ;  /* 0x000000463b397223 */ /* 0x000fe20000010038 */
[----:B------:R-:W-:Y:S01]  /*09d0*/  FMUL.FTZ R63, R73, R88 ;  /* 0x00000058493f7220 */ /* 0x000fe20000410000 */
[----:B------:R-:W-:Y:S01]  /*09e0*/  SHF.L.U32 R88, R71, 0x10, RZ ;  /* 0x0000001047587819 */ /* 0x000fe200000006ff */
[----:B------:R-:W-:Y:S01]  /*09f0*/  FMUL.FTZ R64, R73, R72 ;  /* 0x0000004849407220 */ /* 0x000fe20000410000 */
[----:B------:R-:W-:Y:S01]  /*0a00*/  FMUL.FTZ R72, R40, R89 ;  /* 0x0000005928487220 */ /* 0x000fe20000410000 */
[----:B------:R-:W-:Y:S01]  /*0a10*/  FADD.FTZ R71, R74, R67 ;  /* 0x000000434a477221 */ /* 0x000fe20000010000 */
[----:B------:R-:W-:Y:S01]  /*0a20*/  FFMA.FTZ R56, R62, R67, R57 ;  /* 0x000000433e387223 */ /* 0x000fe20000010039 */
[-C--:B------:R-:W-:Y:S01]  /*0a30*/  FFMA.FTZ R13, R64, R88.reuse, R13 ;  /* 0x00000058400d7223 */ /* 0x080fe2000001000d */
[----:B------:R-:W-:Y:S01]  /*0a40*/  FADD.FTZ R25, R25, R88 ;  /* 0x0000005819197221 */ /* 0x000fe20000010000 */
[----:B------:R-:W-:Y:S01]  /*0a50*/  FMUL.FTZ R69, R41, R88 ;  /* 0x0000005829457220 */ /* 0x000fe20000410000 */
[----:B------:R-:W-:Y:S01]  /*0a60*/  FADD.FTZ R88, R71, R72 ;  /* 0x0000004847587221 */ /* 0x000fe20000010000 */
[C---:B------:R-:W-:Y:S01]  /*0a70*/  FFMA.FTZ R57, R61.reuse, R72, R56 ;  /* 0x000000483d397223 */ /* 0x040fe20000010038 */
[----:B------:R-:W-:Y:S01]  /*0a80*/  FFMA.FTZ R12, R61, R89, R12 ;  /* 0x000000593d0c7223 */ /* 0x000fe2000001000c */
[----:B------:R-:W-:Y:S01]  /*0a90*/  FADD.FTZ R24, R24, R89 ;  /* 0x0000005918187221 */ /* 0x000fe20000010000 */
[----:B------:R-:W-:-:S02]  /*0aa0*/  IMAD.U32 R90, R90, 0x10000, RZ ;  /* 0x000100005a5a7824 */ /* 0x000fc400078e00ff */
[----:B------:R-:W-:Y:S01]  /*0ab0*/  FMUL.FTZ R74, R42, R95 ;  /* 0x0000005f2a4a7220 */ /* 0x000fe20000410000 */
[----:B------:R-:W-:Y:S01]  /*0ac0*/  FADD.FTZ R89, R88, R69 ;  /* 0x0000004558597221 */ /* 0x000fe20000010000 */
[----:B------:R-:W-:Y:S01]  /*0ad0*/  FFMA.FTZ R56, R64, R69, R57 ;  /* 0x0000004540387223 */ /* 0x000fe20000010039 */
[----:B------:R-:W-:Y:S01]  /*0ae0*/  FMUL.FTZ R66, R73, R92 ;  /* 0x0000005c49427220 */ /* 0x000fe20000410000 */
[----:B------:R-:W-:Y:S01]  /*0af0*/  FMUL.FTZ R71, R43, R90 ;  /* 0x0000005a2b477220 */ /* 0x000fe20000410000 */
[----:B------:R-:W-:Y:S01]  /*0b00*/  FADD.FTZ R92, R89, R74 ;  /* 0x0000004a595c7221 */ /* 0x000fe20000010000 */
[C---:B------:R-:W-:Y:S01]  /*0b10*/  FFMA.FTZ R57, R63.reuse, R74, R56 ;  /* 0x0000004a3f397223 */ /* 0x040fe20000010038 */
[--C-:B------:R-:W-:Y:S01]  /*0b20*/  SHF.R.U32.HI R83, RZ, 0x8, R75.reuse ;  /* 0x00000008ff537819 */ /* 0x100fe2000001164b */
[----:B------:R-:W-:Y:S01]  /*0b30*/  FFMA.FTZ R14, R63, R95, R14 ;  /* 0x0000005f3f0e7223 */ /* 0x000fe2000001000e */
[----:B------:R-:W-:Y:S01]  /*0b40*/  SHF.R.U32.HI R84, RZ, 0x10, R75 ;  /* 0x00000010ff547819 */ /* 0x000fe2000001164b */
[----:B------:R-:W-:Y:S01]  /*0b50*/  FADD.FTZ R26, R26, R95 ;  /* 0x0000005f1a1a7221 */ /* 0x000fe20000010000 */
[----:B------:R-:W-:Y:S01]  /*0b60*/  SHF.R.U32.HI R86, RZ, 0x18, R75 ;  /* 0x00000018ff567819 */ /* 0x000fe2000001164b */
[----:B------:R-:W-:Y:S01]  /*0b70*/  FFMA.FTZ R15, R66, R90, R15 ;  /* 0x0000005a420f7223 */ /* 0x000fe2000001000f */
[----:B------:R-:W-:Y:S01]  /*0b80*/  FADD.FTZ R27, R27, R90 ;  /* 0x0000005a1b1b7221 */ /* 0x000fe20000010000 */
[----:B------:R-:W-:Y:S01]  /*0b90*/  FADD.FTZ R92, R92, R71 ;  /* 0x000000475c5c7221 */ /* 0x000fe20000010000 */
[----:B------:R-:W-:Y:S01]  /*0ba0*/  FFMA.FTZ R94, R66, R71, R57 ;  /* 0x00000047425e7223 */ /* 0x000fe20000010039 */
[----:B------:R-:W-:Y:S06]  /*0bb0*/  BRA `(.L_x_1621) ;  /* 0x0000000000987947 */ /* 0x000fec0003800000 */
.L_x_1620:
[----:B-----5:R-:W-:Y:S02]  /*0bc0*/  ISETP.GE.AND P1, PT, R87, 0x1, PT ;  /* 0x000000015700780c */ /* 0x020fe40003f26270 */
[----:B------:R-:W-:Y:S02]  /*0bd0*/  CS2R R88, SRZ ;  /* 0x0000000000587805 */ /* 0x000fe4000001ff00 */
[----:B------:R-:W-:Y:S01]  /*0be0*/  ISETP.GE.U32.AND P3, PT, R91, 0x20, PT ;  /* 0x000000205b00780c */ /* 0x000fe20003f66070 */
[----:B------:R-:W-:Y:S02]  /*0bf0*/  HFMA2 R94, -RZ, RZ, 0, 0 ;  /* 0x00000000ff5e7431 */ /* 0x000fe400000001ff */
[----:B------:R-:W-:-:S06]  /*0c00*/  IMAD.MOV.U32 R92, RZ, RZ, RZ ;  /* 0x000000ffff5c7224 */ /* 0x000fcc00078e00ff */
[----:B------:R-:W1:Y:S01]  /*0c10*/  @P1 LDC R57, c[0x0][0x388] ;  /* 0x0000e200ff391b82 */ /* 0x000e620000000800 */
[----:B------:R-:W-:Y:S02]  /*0c20*/  @P1 IADD3 R56, PT, PT, R87, -0x1, RZ ;  /* 0xffffffff57381810 */ /* 0x000fe40007ffe0ff */
[----:B------:R-:W-:-:S03]  /*0c30*/  @P1 MOV R89, RZ ;  /* 0x000000ff00591202 */ /* 0x000fc60000000f00 */
[----:B-1----:R-:W-:-:S05]  /*0c40*/  @P1 IMAD R56, R56, R57, RZ ;  /* 0x0000003938381224 */ /* 0x002fca00078e02ff */
[----:B------:R-:W-:-:S04]  /*0c50*/  @P1 SHF.R.S32.HI R57, RZ, 0x1f, R56 ;  /* 0x0000001fff391819 */ /* 0x000fc80000011438 */
[----:B------:R-:W-:-:S04]  /*0c60*/  @P1 LEA.HI R57, R57, R56, RZ, 0x3 ;  /* 0x0000003839391211 */ /* 0x000fc800078f18ff */
        /* <DEDUP_REMOVED lines=18> */
[--C-:B------:R-:W-:Y:S02]  /*0d90*/  SHF.R.U32.HI R88, RZ, 0x8, R57.reuse ;  /* 0x00000008ff587819 */ /* 0x100fe40000011639 */
[C-C-:B------:R-:W-:Y:S02]  /*0da0*/  SHF.R.U64 R80, R56.reuse, 0x8, R57.reuse ;  /* 0x0000000838507819 */ /* 0x140fe40000001239 */
[C---:B------:R-:W-:Y:S02]  /*0db0*/  SHF.R.U64 R81, R56.reuse, 0x10, R57 ;  /* 0x0000001038517819 */ /* 0x040fe40000001239 */
[----:B------:R-:W-:-:S02]  /*0dc0*/  PRMT R58, R56, 0x7610, R58 ;  /* 0x00007610383a7816 */ /* 0x000fc4000000003a */
[--C-:B------:R-:W-:Y:S02]  /*0dd0*/  SHF.R.U32.HI R84, RZ, 0x10, R57.reuse ;  /* 0x00000010ff547819 */ /* 0x100fe40000011639 */
[----:B------:R-:W-:Y:S02]  /*0de0*/  SHF.R.U32.HI R86, RZ, 0x18, R57 ;  /* 0x00000018ff567819 */ /* 0x000fe40000011639 */
[----:B------:R-:W-:Y:S02]  /*0df0*/  PRMT R75, R57, 0x7610, R75 ;  /* 0x00007610394b7816 */ /* 0x000fe4000000004b */
[----:B-1----:R-:W-:Y:S02]  /*0e00*/  PRMT R82, R89, 0x7610, R82 ;  /* 0x0000761059527816 */ /* 0x002fe40000000052 */
[----:B------:R-:W-:-:S07]  /*0e10*/  PRMT R83, R88, 0x7610, R83 ;  /* 0x0000761058537816 */ /* 0x000fce0000000053 */
.L_x_1621:
[----:B------:R-:W-:Y:S05]  /*0e20*/  BSYNC.RECONVERGENT B1 ;  /* 0x0000000000017941 */ /* 0x000fea0003800200 */
.L_x_1619:
        /* <DEDUP_REMOVED lines=20> */
.L_x_1686:
[----:B------:R-:W-:Y:S05]  /*0f70*/  @!P3 BRA.U `(.L_x_1623) ;  /* 0x00000021004cb947 */ /* 0x000fea0003800000 */
[----:B------:R-:W4:Y:S01]  /*0f80*/  @P1 LDC R56, c[0x0][0x388] ;  /* 0x0000e200ff381b82 */ /* 0x000f220000000800 */
[----:B------:R-:W-:Y:S01]  /*0f90*/  @P1 IADD3 R87, PT, PT, R87, -0x1, RZ ;  /* 0xffffffff57571810 */ /* 0x000fe20007ffe0ff */
[----:B------:R-:W-:Y:S01]  /*0fa0*/  BSSY.RECONVERGENT B2, `(.L_x_1623) ;  /* 0x0000210000027945 */ /* 0x000fe20003800200 */
[----:B-12---:R-:W-:-:S03]  /*0fb0*/  FADD.FTZ R90, R90, R89 ;  /* 0x000000595a5a7221 */ /* 0x006fc60000010000 */
[----:B----4-:R-:W-:-:S05]  /*0fc0*/  @P1 IMAD R56, R87, R56, RZ ;  /* 0x0000003857381224 */ /* 0x010fca00078e02ff */
[----:B------:R-:W-:-:S04]  /*0fd0*/  @P1 SHF.R.S32.HI R57, RZ, 0x1f, R56 ;  /* 0x0000001fff391819 */ /* 0x000fc80000011438 */
[----:B------:R-:W-:Y:S02]  /*0fe0*/  @P1 LEA.HI R87, R57, R56, RZ, 0x3 ;  /* 0x0000003839571211 */ /* 0x000fe400078f18ff */
[----:B------:R-:W-:Y:S02]  /*0ff0*/  CS2R R56, SRZ ;  /* 0x0000000000387805 */ /* 0x000fe4000001ff00 */
[----:B------:R-:W-:Y:S02]  /*1000*/  @P1 MOV R57, RZ ;  /* 0x000000ff00391202 */ /* 0x000fe40000000f00 */
[----:B------:R-:W-:Y:S01]  /*1010*/  @P1 LEA.HI.SX32 R88, R87, R0, 0x1d ;  /* 0x0000000057581211 */ /* 0x000fe200078feaff */
[----:B---3--:R-:W-:-:S04]  /*1020*/  FADD.FTZ R87, R92, R99 ;  /* 0x000000635c577221 */ /* 0x008fc80000010000 */
        /* <DEDUP_REMOVED lines=22> */
[----:B------:R-:W-:Y:S02]  /*1190*/  ISETP.GT.AND P0, PT, R85, RZ, PT ;  /* 0x000000ff5500720c */ /* 0x000fe40003f04270 */
[----:B------:R-:W-:Y:S01]  /*11a0*/  LOP3.LUT P2, RZ, R58, 0xff, RZ, 0xc0, !PT ;  /* 0x000000ff3aff7812 */ /* 0x000fe2000784c0ff */
[----:B------:R-:W-:Y:S01]  /*11b0*/  FADD.FTZ R90, R68, -R89 ;  /* 0x80000059445a7221 */ /* 0x000fe20000010000 */
[----:B------:R-:W-:-:S03]  /*11c0*/  IMAD.MOV.U32 R89, RZ, RZ, RZ ;  /* 0x000000ffff597224 */ /* 0x000fc600078e00ff */
[----:B------:R-:W-:-:S05]  /*11d0*/  FMUL.FTZ R90, R73, R90 ;  /* 0x0000005a495a7220 */ /* 0x000fca0000410000 */
[----:B------:R-:W-:-:S05]  /*11e0*/  FSEL R90, R90, RZ, P0 ;  /* 0x000000ff5a5a7208 */ /* 0x000fca0000000000 */
[----:B------:R-:W-:-:S04]  /*11f0*/  FMUL.FTZ R90, R90, UR15 ;  /* 0x0000000f5a5a7c20 */ /* 0x000fc80008410000 */
[----:B------:R-:W-:Y:S01]  /*1200*/  FMUL.FTZ R99, R90, UR14 ;  /* 0x0000000e5a637c20 */ /* 0x000fe20008410000 */
[----:B-----5:R-:W-:-:S03]  /*1210*/  @P2 SHF.L.U32 R90, R76, 0x10, RZ ;  /* 0x000000104c5a2819 */ /* 0x020fc600000006ff */
[----:B------:R-:W-:Y:S02]  /*1220*/  FMUL.FTZ R92, R36, R99 ;  /* 0x00000063245c7220 */ /* 0x000fe40000410000 */
[----:B------:R-:W-:-:S03]  /*1230*/  @P2 FMUL.FTZ R89, R99, R90 ;  /* 0x0000005a63592220 */ /* 0x000fc60000410000 */
[----:B------:R-:W-:Y:S01]  /*1240*/  FSEL R92, R92, RZ, P2 ;  /* 0x000000ff5c5c7208 */ /* 0x000fe20001000000 */
[----:B------:R-:W-:-:S03]  /*1250*/  FADD.FTZ R20, R20, R89 ;  /* 0x0000005914147221 */ /* 0x000fc60000010000 */
[----:B------:R-:W-:-:S04]  /*1260*/  F2FP.BF16.F32.PACK_AB R92, RZ, R92 ;  /* 0x0000005cff5c723e */ /* 0x000fc800000010ff */
[----:B------:R-:W-:-:S07]  /*1270*/  PRMT R48, R92, 0x7610, R48 ;  /* 0x000076105c307816 */ /* 0x000fce0000000030 */
.L_x_1629:
[----:B------:R-:W-:Y:S05]  /*1280*/  BSYNC.RECONVERGENT B3 ;  /* 0x0000000000037941 */ /* 0x000fea0003800200 */
.L_x_1628:
[----:B------:R-:W-:Y:S04]  /*1290*/  BSSY.RECONVERGENT B3, `(.L_x_1630) ;  /* 0x0000013000037945 */ /* 0x000fe80003800200 */
[----:B------:R-:W-:Y:S05]  /*12a0*/  @!P1 BRA `(.L_x_1631) ;  /* 0x0000000000449947 */ /* 0x000fea0003800000 */
[----:B------:R-:W-:Y:S01]  /*12b0*/  FFMA.FTZ R90, R60, R87, R88 ;  /* 0x000000573c5a7223 */ /* 0x000fe20000010058 */
[----:B------:R-:W-:Y:S02]  /*12c0*/  ISETP.GT.AND P2, PT, R85, RZ, PT ;  /* 0x000000ff5500720c */ /* 0x000fe40003f44270 */
[----:B------:R-:W-:Y:S01]  /*12d0*/  LOP3.LUT P0, RZ, R80, 0xff, RZ, 0xc0, !PT ;  /* 0x000000ff50ff7812 */ /* 0x000fe2000780c0ff */
[----:B------:R-:W-:-:S04]  /*12e0*/  FADD.FTZ R90, R65, -R90 ;  /* 0x8000005a415a7221 */ /* 0x000fc80000010000 */
[----:B------:R-:W-:-:S05]  /*12f0*/  FMUL.FTZ R90, R73, R90 ;  /* 0x0000005a495a7220 */ /* 0x000fca0000410000 */
[----:B------:R-:W-:-:S03]  /*1300*/  FSEL R90, R90, RZ, P2 ;  /* 0x000000ff5a5a7208 */ /* 0x000fc60001000000 */
[----:B-----5:R-:W-:Y:S02]  /*1310*/  @P0 PRMT R89, R76, 0x7632, R89 ;  /* 0x000076324c590816 */ /* 0x020fe40000000059 */
[----:B------:R-:W-:Y:S02]  /*1320*/  FMUL.FTZ R90, R90, UR15 ;  /* 0x0000000f5a5a7c20 */ /* 0x000fe40008410000 */
[----:B------:R-:W-:Y:S02]  /*1330*/  @P0 SHF.L.U32 R89, R89, 0x10, RZ ;  /* 0x0000001059590819 */ /* 0x000fe400000006ff */
[----:B------:R-:W-:Y:S01]  /*1340*/  FMUL.FTZ R94, R90, UR14 ;  /* 0x0000000e5a5e7c20 */ /* 0x000fe20008410000 */
[----:B------:R-:W-:-:S03]  /*1350*/  IMAD.MOV.U32 R90, RZ, RZ, RZ ;  /* 0x000000ffff5a7224 */ /* 0x000fc600078e00ff */
[----:B------:R-:W-:Y:S01]  /*1360*/  FMUL.FTZ R92, R37, R94 ;  /* 0x0000005e255c7220 */ /* 0x000fe20000410000 */
[----:B------:R-:W-:-:S04]  /*1370*/  @P0 FMUL.FTZ R90, R94, R89 ;  /* 0x000000595e5a0220 */ /* 0x000fc80000410000 */
[----:B------:R-:W-:Y:S01]  /*1380*/  FSEL R92, R92, RZ, P0 ;  /* 0x000000ff5c5c7208 */ /* 0x000fe20000000000 */
[----:B------:R-:W-:-:S03]  /*1390*/  FADD.FTZ R21, R21, R90 ;  /* 0x0000005a15157221 */ /* 0x000fc60000010000 */
[----:B------:R-:W-:-:S04]  /*13a0*/  F2FP.BF16.F32.PACK_AB R92, RZ, R92 ;  /* 0x0000005cff5c723e */ /* 0x000fc800000010ff */
[----:B------:R-:W-:-:S07]  /*13b0*/  PRMT R48, R48, 0x5410, R92 ;  /* 0x0000541030307816 */ /* 0x000fce000000005c */
.L_x_1631:
[----:B------:R-:W-:Y:S05]  /*13c0*/  BSYNC.RECONVERGENT B3 ;  /* 0x0000000000037941 */ /* 0x000fea0003800200 */
.L_x_1630:
[----:B------:R-:W-:Y:S04]  /*13d0*/  BSSY.RECONVERGENT B3, `(.L_x_1632) ;  /* 0x0000012000037945 */ /* 0x000fe80003800200 */
[----:B------:R-:W-:Y:S05]  /*13e0*/  @!P1 BRA `(.L_x_1633) ;  /* 0x0000000000409947 */ /* 0x000fea0003800000 */
[----:B------:R-:W-:Y:S01]  /*13f0*/  FFMA.FTZ R89, R59, R87, R88 ;  /* 0x000000573b597223 */ /* 0x000fe20000010058 */
[----:B------:R-:W-:Y:S02]  /*1400*/  ISETP.GT.AND P2, PT, R85, RZ, PT ;  /* 0x000000ff5500720c */ /* 0x000fe40003f44270 */
[----:B------:R-:W-:Y:S01]  /*1410*/  LOP3.LUT P0, RZ, R81, 0xff, RZ, 0xc0, !PT ;  /* 0x000000ff51ff7812 */ /* 0x000fe2000780c0ff */
[----:B------:R-:W-:Y:S01]  /*1420*/  FADD.FTZ R90, R70, -R89 ;  /* 0x80000059465a7221 */ /* 0x000fe20000010000 */
[----:B------:R-:W-:-:S03]  /*1430*/  HFMA2 R89, -RZ, RZ, 0, 0 ;  /* 0x00000000ff597431 */ /* 0x000fc600000001ff */
[----:B------:R-:W-:-:S05]  /*1440*/  FMUL.FTZ R90, R73, R90 ;  /* 0x0000005a495a7220 */ /* 0x000fca0000410000 */
[----:B------:R-:W-:-:S05]  /*1450*/  FSEL R90, R90, RZ, P2 ;  /* 0x000000ff5a5a7208 */ /* 0x000fca0001000000 */
[----:B------:R-:W-:-:S04]  /*1460*/  FMUL.FTZ R90, R90, UR15 ;  /* 0x0000000f5a5a7c20 */ /* 0x000fc80008410000 */
[----:B------:R-:W-:Y:S01]  /*1470*/  FMUL.FTZ R99, R90, UR14 ;  /* 0x0000000e5a637c20 */ /* 0x000fe20008410000 */
[----:B-----5:R-:W-:-:S03]  /*1480*/  @P0 IMAD.U32 R90, R77, 0x10000, RZ ;  /* 0x000100004d5a0824 */ /* 0x020fc600078e00ff */
[----:B------:R-:W-:Y:S01]  /*1490*/  FMUL.FTZ R92, R38, R99 ;  /* 0x00000063265c7220 */ /* 0x000fe20000410000 */
[----:B------:R-:W-:-:S04]  /*14a0*/  @P0 FMUL.FTZ R89, R99, R90 ;  /* 0x0000005a63590220 */ /* 0x000fc80000410000 */
[----:B------:R-:W-:Y:S01]  /*14b0*/  FSEL R92, R92, RZ, P0 ;  /* 0x000000ff5c5c7208 */ /* 0x000fe20000000000 */
[----:B------:R-:W-:-:S03]  /*14c0*/  FADD.FTZ R22, R22, R89 ;  /* 0x0000005916167221 */ /* 0x000fc60000010000 */
[----:B------:R-:W-:-:S04]  /*14d0*/  F2FP.BF16.F32.PACK_AB R92, RZ, R92 ;  /* 0x0000005cff5c723e */ /* 0x000fc800000010ff */
[----:B------:R-:W-:-:S07]  /*14e0*/  PRMT R49, R92, 0x7610, R49 ;  /* 0x000076105c317816 */ /* 0x000fce0000000031 */
.L_x_1633:
[----:B------:R-:W-:Y:S05]  /*14f0*/  BSYNC.RECONVERGENT B3 ;  /* 0x0000000000037941 */ /* 0x000fea0003800200 */
.L_x_1632:
        /* <DEDUP_REMOVED lines=12> */
[----:B------:R-:W-:-:S03]  /*15c0*/  MOV R90, RZ ;  /* 0x000000ff005a7202 */ /* 0x000fc60000000f00 */
[----:B------:R-:W-:Y:S01]  /*15d0*/  FMUL.FTZ R92, R39, R94 ;  /* 0x0000005e275c7220 */ /* 0x000fe20000410000 */
[----:B------:R-:W-:-:S04]  /*15e0*/  @P0 FMUL.FTZ R90, R94, R89 ;  /* 0x000000595e5a0220 */ /* 0x000fc80000410000 */
[----:B------:R-:W-:Y:S01]  /*15f0*/  FSEL R92, R92, RZ, P0 ;  /* 0x000000ff5c5c7208 */ /* 0x000fe20000000000 */
[----:B------:R-:W-:-:S03]  /*1600*/  FADD.FTZ R23, R23, R90 ;  /* 0x0000005a17177221 */ /* 0x000fc60000010000 */
[----:B------:R-:W-:-:S04]  /*1610*/  F2FP.BF16.F32.PACK_AB R92, RZ, R92 ;  /* 0x0000005cff5c723e */ /* 0x000fc800000010ff */
[----:B------:R-:W-:-:S07]  /*1620*/  PRMT R49, R49, 0x5410, R92 ;  /* 0x0000541031317816 */ /* 0x000fce000000005c */
.L_x_1635:
[----:B------:R-:W-:Y:S05]  /*1630*/  BSYNC.RECONVERGENT B3 ;  /* 0x0000000000037941 */ /* 0x000fea0003800200 */
.L_x_1634:
        /* <DEDUP_REMOVED lines=18> */
.L_x_1637:
[----:B------:R-:W-:Y:S05]  /*1760*/  BSYNC.RECONVERGENT B3 ;  /* 0x0000000000037941 */ /* 0x000fea0003800200 */
.L_x_1636:
        /* <DEDUP_REMOVED lines=9> */
[----:B------:R-:W-:-:S03]  /*1800*/  FMUL.FTZ R90, R90, UR15 ;  /* 0x0000000f5a5a7c20 */ /* 0x000fc60008410000 */
[----:B------:R-:W-:Y:S02]  /*1810*/  @P0 IMAD.U32 R89, R89, 0x10000, RZ ;  /* 0x0001000059590824 */ /* 0x000fe400078e00ff */
[----:B------:R-:W-:Y:S01]  /*1820*/  FMUL.FTZ R94, R90, UR14 ;  /* 0x0000000e5a5e7c20 */ /* 0x000fe20008410000 */
[----:B------:R-:W-:-:S03]  /*1830*/  HFMA2 R90, -RZ, RZ, 0, 0 ;  /* 0x00000000ff5a7431 */ /* 0x000fc600000001ff */
[----:B------:R-:W-:Y:S01]  /*1840*/  FMUL.FTZ R92, R33, R94 ;  /* 0x0000005e215c7220 */ /* 0x000fe20000410000 */
[----:B------:R-:W-:-:S04]  /*1850*/  @P0 FMUL.FTZ R90, R94, R89 ;  /* 0x000000595e5a0220 */ /* 0x000fc80000410000 */
[----:B------:R-:W-:Y:S01]  /*1860*/  FSEL R92, R92, RZ, P0 ;  /* 0x000000ff5c5c7208 */ /* 0x000fe20000000000 */
[----:B------:R-:W-:-:S03]  /*1870*/  FADD.FTZ R17, R17, R90 ;  /* 0x0000005a11117221 */ /* 0x000fc60000010000 */
[----:B------:R-:W-:-:S04]  /*1880*/  F2FP.BF16.F32.PACK_AB R92, RZ, R92 ;  /* 0x0000005cff5c723e */ /* 0x000fc800000010ff */
[----:B------:R-:W-:-:S07]  /*1890*/  PRMT R50, R50, 0x5410, R92 ;  /* 0x0000541032327816 */ /* 0x000fce000000005c */
.L_x_1639:
[----:B------:R-:W-:Y:S05]  /*18a0*/  BSYNC.RECONVERGENT B3 ;  /* 0x0000000000037941 */ /* 0x000fea0003800200 */
.L_x_1638:
[----:B------:R-:W-:Y:S04]  /*18b0*/  BSSY.RECONVERGENT B3, `(.L_x_1640) ;  /* 0x0000012000037945 */ /* 0x000fe80003800200 */
[----:B------:R-:W-:Y:S05]  /*18c0*/  @!P1 BRA `(.L_x_1641) ;  /* 0x0000000000409947 */ /* 0x000fea0003800000 */
[----:B------:R-:W-:Y:S01]  /*18d0*/  FFMA.FTZ R89, R63, R87, R88 ;  /* 0x000000573f597223 */ /* 0x000fe20000010058 */
[----:B------:R-:W-:Y:S02]  /*18e0*/  ISETP.GT.AND P2, PT, R85, RZ, PT ;  /* 0x000000ff5500720c */ /* 0x000fe40003f44270 */
[----:B------:R-:W-:Y:S01]  /*18f0*/  LOP3.LUT P0, RZ, R84, 0xff, RZ, 0xc0, !PT ;  /* 0x000000ff54ff7812 */ /* 0x000fe2000780c0ff */
[----:B------:R-:W-:Y:S01]  /*1900*/  FADD.FTZ R90, R74, -R89 ;  /* 0x800000594a5a7221 */ /* 0x000fe20000010000 */
[----:B------:R-:W-:-:S03]  /*1910*/  MOV R89, RZ ;  /* 0x000000ff00597202 */ /* 0x000fc60000000f00 */
        /* <DEDUP_REMOVED lines=11> */
.L_x_1641:
[----:B------:R-:W-:Y:S05]  /*19d0*/  BSYNC.RECONVERGENT B3 ;  /* 0x0000000000037941 */ /* 0x000fea0003800200 */
.L_x_1640:
[----:B------:R-:W-:Y:S05]  /*19e0*/  @!P1 BRA `(.L_x_1642) ;  /* 0x00000014006c9947 */ /* 0x000fea0003800000 */
[----:B------:R-:W-:Y:S01]  /*19f0*/  FFMA.FTZ R88, R66, R87, R88 ;  /* 0x0000005742587223 */ /* 0x000fe20000010058 */
[----:B------:R-:W-:Y:S02]  /*1a00*/  ISETP.GT.AND P2, PT, R85, RZ, PT ;  /* 0x000000ff5500720c */ /* 0x000fe40003f44270 */
[----:B------:R-:W-:Y:S01]  /*1a10*/  LOP3.LUT P0, RZ, R86, 0xff, RZ, 0xc0, !PT ;  /* 0x000000ff56ff7812 */ /* 0x000fe2000780c0ff */
[----:B------:R-:W-:-:S04]  /*1a20*/  FADD.FTZ R88, R71, -R88 ;  /* 0x8000005847587221 */ /* 0x000fc80000010000 */
[----:B------:R-:W-:-:S05]  /*1a30*/  FMUL.FTZ R88, R73, R88 ;  /* 0x0000005849587220 */ /* 0x000fca0000410000 */
[----:B------:R-:W-:Y:S01]  /*1a40*/  FSEL R73, R88, RZ, P2 ;  /* 0x000000ff58497208 */ /* 0x000fe20001000000 */
[----:B------:R-:W-:-:S04]  /*1a50*/  IMAD.MOV.U32 R88, RZ, RZ, RZ ;  /* 0x000000ffff587224 */ /* 0x000fc800078e00ff */
[----:B------:R-:W-:-:S04]  /*1a60*/  FMUL.FTZ R73, R73, UR15 ;  /* 0x0000000f49497c20 */ /* 0x000fc80008410000 */
[----:B------:R-:W-:Y:S01]  /*1a70*/  FMUL.FTZ R90, R73, UR14 ;  /* 0x0000000e495a7c20 */ /* 0x000fe20008410000 */
[----:B-----5:R-:W-:-:S03]  /*1a80*/  @P0 PRMT R73, R79, 0x7632, R73 ;  /* 0x000076324f490816 */ /* 0x020fc60000000049 */
[----:B------:R-:W-:Y:S01]  /*1a90*/  FMUL.FTZ R85, R35, R90 ;  /* 0x0000005a23557220 */ /* 0x000fe20000410000 */
[----:B------:R-:W-:-:S04]  /*1aa0*/  @P0 SHF.L.U32 R73, R73, 0x10, RZ ;  /* 0x0000001049490819 */ /* 0x000fc800000006ff */
[----:B------:R-:W-:Y:S01]  /*1ab0*/  FSEL R85, R85, RZ, P0 ;  /* 0x000000ff55557208 */ /* 0x000fe20000000000 */
[----:B------:R-:W-:-:S03]  /*1ac0*/  @P0 FMUL.FTZ R88, R90, R73 ;  /* 0x000000495a580220 */ /* 0x000fc60000410000 */
[----:B------:R-:W-:Y:S01]  /*1ad0*/  F2FP.BF16.F32.PACK_AB R85, RZ, R85 ;  /* 0x00000055ff55723e */ /* 0x000fe200000010ff */
[----:B------:R-:W-:-:S03]  /*1ae0*/  FADD.FTZ R19, R19, R88 ;  /* 0x0000005813137221 */ /* 0x000fc60000010000 */
[----:B------:R-:W-:Y:S01]  /*1af0*/  PRMT R51, R51, 0x5410, R85 ;  /* 0x0000541033337816 */ /* 0x000fe20000000055 */
[----:B------:R-:W-:Y:S06]  /*1b00*/  BRA `(.L_x_1642) ;  /* 0x0000001400247947 */ /* 0x000fec0003800000 */
.L_x_1627:
[-CC-:B------:R-:W-:Y:S01]  /*1b10*/  FFMA.FTZ R53, R3, R87.reuse, R88.reuse ;  /* 0x0000005703357223 */ /* 0x180fe20000010058 */
[----:B------:R-:W-:Y:S01]  /*1b20*/  ISETP.GT.AND P0, PT, R85, RZ, PT ;  /* 0x000000ff5500720c */ /* 0x000fe20003f04270 */
        /* <DEDUP_REMOVED lines=11> */
[----:B------:R-:W-:Y:S01]  /*1be0*/  FMUL.FTZ R85, R73, R52 ;  /* 0x0000003449557220 */ /* 0x000fe20000410000 */
[----:B------:R-:W-:Y:S01]  /*1bf0*/  FADD.FTZ R90, R67, -R90 ;  /* 0x8000005a435a7221 */ /* 0x000fe20000010000 */
[----:B------:R-:W-:Y:S01]  /*1c00*/  FADD.FTZ R94, R69, -R94 ;  /* 0x8000005e455e7221 */ /* 0x000fe20000010000 */
[----:B------:R-:W-:Y:S01]  /*1c10*/  FADD.FTZ R96, R74, -R89 ;  /* 0x800000594a607221 */ /* 0x000fe20000010000 */
        /* <DEDUP_REMOVED lines=12> */
[----:B------:R-:W-:-:S04]  /*1ce0*/  FMUL.FTZ R73, R88, UR15 ;  /* 0x0000000f58497c20 */ /* 0x000fc80008410000 */
[----:B------:R-:W-:Y:S01]  /*1cf0*/  FMUL.FTZ R99, R73, UR14 ;  /* 0x0000000e49637c20 */ /* 0x000fe20008410000 */
[----:B------:R-:W-:-:S03]  /*1d00*/  HFMA2 R73, -RZ, RZ, 0, 0 ;  /* 0x00000000ff497431 */ /* 0x000fc600000001ff */
[----:B------:R-:W-:-:S04]  /*1d10*/  FMUL.FTZ R85, R36, R99 ;  /* 0x0000006324557220 */ /* 0x000fc80000410000 */
[----:B-----5:R-:W-:Y:S01]  /*1d20*/  @P2 IMAD.U32 R92, R76, 0x10000, RZ ;  /* 0x000100004c5c2824 */ /* 0x020fe200078e00ff */
[----:B------:R-:W-:-:S03]  /*1d30*/  FSEL R85, R85, RZ, P2 ;  /* 0x000000ff55557208 */ /* 0x000fc60001000000 */
[----:B------:R-:W-:Y:S01]  /*1d40*/  @P2 FMUL.FTZ R73, R92, R99 ;  /* 0x000000635c492220 */ /* 0x000fe20000410000 */
[----:B------:R-:W-:-:S03]  /*1d50*/  F2FP.BF16.F32.PACK_AB R85, RZ, R85 ;  /* 0x00000055ff55723e */ /* 0x000fc600000010ff */
[----:B------:R-:W-:Y:S01]  /*1d60*/  FADD.FTZ R20, R20, R73 ;  /* 0x0000004914147221 */ /* 0x000fe20000010000 */
[----:B------:R-:W-:-:S07]  /*1d70*/  PRMT R48, R85, 0x7610, R48 ;  /* 0x0000761055307816 */ /* 0x000fce0000000030 */
.L_x_1644:
[----:B------:R-:W-:Y:S05]  /*1d80*/  BSYNC.RECONVERGENT B3 ;  /* 0x0000000000037941 */ /* 0x000fea0003800200 */
.L_x_1643:
[----:B------:R-:W-:Y:S01]  /*1d90*/  BSSY.RECONVERGENT B3, `(.L_x_1645) ;  /* 0x0000010000037945 */ /* 0x000fe20003800200 */
[----:B------:R-:W-:Y:S02]  /*1da0*/  F2FP.BF16.F32.PACK_AB R73, RZ, R88 ;  /* 0x00000058ff49723e */ /* 0x000fe400000010ff */
[----:B------:R-:W-:Y:S01]  /*1db0*/  FSEL R87, R87, RZ, P0 ;  /* 0x000000ff57577208 */ /* 0x000fe20000000000 */
[----:B------:R-:W-:Y:S06]  /*1dc0*/  @!P1 BRA `(.L_x_1646) ;  /* 0x0000000000309947 */ /* 0x000fec0003800000 */
[----:B------:R-:W-:Y:S01]  /*1dd0*/  LOP3.LUT P2, RZ, R80, 0xff, RZ, 0xc0, !PT ;  /* 0x000000ff50ff7812 */ /* 0x000fe2000784c0ff */
[----:B------:R-:W-:Y:S01]  /*1de0*/  FMUL.FTZ R85, R87, UR15 ;  /* 0x0000000f57557c20 */ /* 0x000fe20008410000 */
[----:B------:R-:W-:-:S03]  /*1df0*/  MOV R88, RZ ;  /* 0x000000ff00587202 */ /* 0x000fc60000000f00 */
[----:B------:R-:W-:-:S04]  /*1e00*/  FMUL.FTZ R92, R85, UR14 ;  /* 0x0000000e555c7c20 */ /* 0x000fc80008410000 */
[----:B------:R-:W-:-:S04]  /*1e10*/  FMUL.FTZ R85, R37, R92 ;  /* 0x0000005c25557220 */ /* 0x000fc80000410000 */
[----:B-----5:R-:W-:Y:S02]  /*1e20*/  @P2 PRMT R94, R76, 0x7632, R94 ;  /* 0x000076324c5e2816 */ /* 0x020fe4000000005e */
[----:B------:R-:W-:Y:S02]  /*1e30*/  FSEL R85, R85, RZ, P2 ;  /* 0x000000ff55557208 */ /* 0x000fe40001000000 */
[----:B------:R-:W-:Y:S02]  /*1e40*/  @P2 SHF.L.U32 R99, R94, 0x10, RZ ;  /* 0x000000105e632819 */ /* 0x000fe400000006ff */
[----:B------:R-:W-:-:S03]  /*1e50*/  F2FP.BF16.F32.PACK_AB R85, RZ, R85 ;  /* 0x00000055ff55723e */ /* 0x000fc600000010ff */
[----:B------:R-:W-:Y:S01]  /*1e60*/  @P2 FMUL.FTZ R88, R99, R92 ;  /* 0x0000005c63582220 */ /* 0x000fe20000410000 */
[----:B------:R-:W-:-:S03]  /*1e70*/  PRMT R48, R48, 0x5410, R85 ;  /* 0x0000541030307816 */ /* 0x000fc60000000055 */
[----:B------:R-:W-:-:S07]  /*1e80*/  FADD.FTZ R21, R21, R88 ;  /* 0x0000005815157221 */ /* 0x000fce0000010000 */
.L_x_1646:
[----:B------:R-:W-:Y:S05]  /*1e90*/  BSYNC.RECONVERGENT B3 ;  /* 0x0000000000037941 */ /* 0x000fea0003800200 */
.L_x_1645:
[----:B------:R-:W-:Y:S01]  /*1ea0*/  BSSY.RECONVERGENT B3, `(.L_x_1647) ;  /* 0x000000f000037945 */ /* 0x000fe20003800200 */
[----:B------:R-:W-:Y:S02]  /*1eb0*/  F2FP.BF16.F32.PACK_AB R85, RZ, R87 ;  /* 0x00000057ff55723e */ /* 0x000fe400000010ff */
[----:B------:R-:W-:Y:S01]  /*1ec0*/  FSEL R89, R89, RZ, P0 ;  /* 0x000000ff59597208 */ /* 0x000fe20000000000 */
[----:B------:R-:W-:Y:S06]  /*1ed0*/  @!P1 BRA `(.L_x_1648) ;  /* 0x00000000002c9947 */ /* 0x000fec0003800000 */
[----:B------:R-:W-:Y:S01]  /*1ee0*/  LOP3.LUT P2, RZ, R81, 0xff, RZ, 0xc0, !PT ;  /* 0x000000ff51ff7812 */ /* 0x000fe2000784c0ff */
[----:B------:R-:W-:-:S04]  /*1ef0*/  FMUL.FTZ R87, R89, UR15 ;  /* 0x0000000f59577c20 */ /* 0x000fc80008410000 */
[----:B------:R-:W-:Y:S01]  /*1f00*/  FMUL.FTZ R99, R87, UR14 ;  /* 0x0000000e57637c20 */ /* 0x000fe20008410000 */
[----:B------:R-:W-:-:S03]  /*1f10*/  IMAD.MOV.U32 R87, RZ, RZ, RZ ;  /* 0x000000ffff577224 */ /* 0x000fc600078e00ff */
[----:B------:R-:W-:-:S04]  /*1f20*/  FMUL.FTZ R88, R38, R99 ;  /* 0x0000006326587220 */ /* 0x000fc80000410000 */
[----:B-----5:R-:W-:Y:S02]  /*1f30*/  @P2 SHF.L.U32 R92, R77, 0x10, RZ ;  /* 0x000000104d5c2819 */ /* 0x020fe400000006ff */
[----:B------:R-:W-:-:S03]  /*1f40*/  FSEL R88, R88, RZ, P2 ;  /* 0x000000ff58587208 */ /* 0x000fc60001000000 */
[----:B------:R-:W-:Y:S01]  /*1f50*/  @P2 FMUL.FTZ R87, R92, R99 ;  /* 0x000000635c572220 */ /* 0x000fe20000410000 */
[----:B------:R-:W-:-:S03]  /*1f60*/  F2FP.BF16.F32.PACK_AB R88, RZ, R88 ;  /* 0x00000058ff58723e */ /* 0x000fc600000010ff */
[----:B------:R-:W-:Y:S01]  /*1f70*/  FADD.FTZ R22, R22, R87 ;  /* 0x0000005716167221 */ /* 0x000fe20000010000 */
[----:B------:R-:W-:-:S07]  /*1f80*/  PRMT R49, R88, 0x7610, R49 ;  /* 0x0000761058317816 */ /* 0x000fce0000000031 */
.L_x_1648:
[----:B------:R-:W-:Y:S05]  /*1f90*/  BSYNC.RECONVERGENT B3 ;  /* 0x0000000000037941 */ /* 0x000fea0003800200 */
.L_x_1647:
[----:B------:R-:W-:Y:S01]  /*1fa0*/  BSSY.RECONVERGENT B3, `(.L_x_1649) ;  /* 0x0000010000037945 */ /* 0x000fe20003800200 */
[----:B------:R-:W-:Y:S02]  /*1fb0*/  F2FP.BF16.F32.PACK_AB R87, RZ, R89 ;  /* 0x00000059ff57723e */ /* 0x000fe400000010ff */
[----:B------:R-:W-:Y:S01]  /*1fc0*/  FSEL R90, R90, RZ, P0 ;  /* 0x000000ff5a5a7208 */ /* 0x000fe20000000000 */
[----:B------:R-:W-:Y:S06]  /*1fd0*/  @!P1 BRA `(.L_x_1650) ;  /* 0x0000000000309947 */ /* 0x000fec0003800000 */
[----:B------:R-:W-:Y:S01]  /*1fe0*/  LOP3.LUT P2, RZ, R82, 0xff, RZ, 0xc0, !PT ;  /* 0x000000ff52ff7812 */ /* 0x000fe2000784c0ff */
[----:B------:R-:W-:-:S04]  /*1ff0*/  FMUL.FTZ R88, R90, UR15 ;  /* 0x0000000f5a587c20 */ /* 0x000fc80008410000 */
[----:B------:R-:W-:Y:S01]  /*2000*/  FMUL.FTZ R92, R88, UR14 ;  /* 0x0000000e585c7c20 */ /* 0x000fe20008410000 */
[----:B------:R-:W-:-:S03]  /*2010*/  HFMA2 R88, -RZ, RZ, 0, 0 ;  /* 0x00000000ff587431 */ /* 0x000fc600000001ff */
[----:B------:R-:W-:-:S04]  /*2020*/  FMUL.FTZ R89, R39, R92 ;  /* 0x0000005c27597220 */ /* 0x000fc80000410000 */
[----:B-----5:R-:W-:Y:S02]  /*2030*/  @P2 PRMT R94, R77, 0x7632, R94 ;  /* 0x000076324d5e2816 */ /* 0x020fe4000000005e */
[----:B------:R-:W-:-:S03]  /*2040*/  FSEL R89, R89, RZ, P2 ;  /* 0x000000ff59597208 */ /* 0x000fc60001000000 */
[----:B------:R-:W-:Y:S01]  /*2050*/  @P2 IMAD.U32 R99, R94, 0x10000, RZ ;  /* 0x000100005e632824 */ /* 0x000fe200078e00ff */
[----:B------:R-:W-:-:S03]  /*2060*/  F2FP.BF16.F32.PACK_AB R89, RZ, R89 ;  /* 0x00000059ff59723e */ /* 0x000fc600000010ff */
[----:B------:R-:W-:Y:S01]  /*2070*/  @P2 FMUL.FTZ R88, R99, R92 ;  /* 0x0000005c63582220 */ /* 0x000fe20000410000 */
[----:B------:R-:W-:-:S03]  /*2080*/  PRMT R49, R49, 0x5410, R89 ;  /* 0x0000541031317816 */ /* 0x000fc60000000059 */
[----:B------:R-:W-:-:S07]  /*2090*/  FADD.FTZ R23, R23, R88 ;  /* 0x0000005817177221 */ /* 0x000fce0000010000 */
.L_x_1650:
[----:B------:R-:W-:Y:S05]  /*20a0*/  BSYNC.RECONVERGENT B3 ;  /* 0x0000000000037941 */ /* 0x000fea0003800200 */
.L_x_1649:
[----:B------:R-:W-:Y:S01]  /*20b0*/  BSSY.RECONVERGENT B3, `(.L_x_1651) ;  /* 0x000000f000037945 */ /* 0x000fe20003800200 */
[----:B------:R-:W-:Y:S02]  /*20c0*/  F2FP.BF16.F32.PACK_AB R90, RZ, R90 ;  /* 0x0000005aff5a723e */ /* 0x000fe400000010ff */
[----:B------:R-:W-:Y:S01]  /*20d0*/  FSEL R89, R55, RZ, P0 ;  /* 0x000000ff37597208 */ /* 0x000fe20000000000 */
[----:B------:R-:W-:Y:S06]  /*20e0*/  @!P1 BRA `(.L_x_1652) ;  /* 0x00000000002c9947 */ /* 0x000fec0003800000 */
[----:B------:R-:W-:Y:S01]  /*20f0*/  LOP3.LUT P2, RZ, R75, 0xff, RZ, 0xc0, !PT ;  /* 0x000000ff4bff7812 */ /* 0x000fe2000784c0ff */
[----:B------:R-:W-:-:S04]  /*2100*/  FMUL.FTZ R55, R89, UR15 ;  /* 0x0000000f59377c20 */ /* 0x000fc80008410000 */
[----:B------:R-:W-:Y:S01]  /*2110*/  FMUL.FTZ R99, R55, UR14 ;  /* 0x0000000e37637c20 */ /* 0x000fe20008410000 */
[----:B------:R-:W-:-:S03]  /*2120*/  MOV R55, RZ ;  /* 0x000000ff00377202 */ /* 0x000fc60000000f00 */
[----:B------:R-:W-:-:S04]  /*2130*/  FMUL.FTZ R88, R32, R99 ;  /* 0x0000006320587220 */ /* 0x000fc80000410000 */
[----:B-----5:R-:W-:Y:S02]  /*2140*/  @P2 SHF.L.U32 R92, R78, 0x10, RZ ;  /* 0x000000104e5c2819 */ /* 0x020fe400000006ff */
[----:B------:R-:W-:-:S03]  /*2150*/  FSEL R88, R88, RZ, P2 ;  /* 0x000000ff58587208 */ /* 0x000fc60001000000 */
[----:B------:R-:W-:Y:S01]  /*2160*/  @P2 FMUL.FTZ R55, R92, R99 ;  /* 0x000000635c372220 */ /* 0x000fe20000410000 */
[----:B------:R-:W-:-:S03]  /*2170*/  F2FP.BF16.F32.PACK_AB R88, RZ, R88 ;  /* 0x00000058ff58723e */ /* 0x000fc600000010ff */
[----:B------:R-:W-:Y:S01]  /*2180*/  FADD.FTZ R16, R16, R55 ;  /* 0x0000003710107221 */ /* 0x000fe20000010000 */
[----:B------:R-:W-:-:S07]  /*2190*/  PRMT R50, R88, 0x7610, R50 ;  /* 0x0000761058327816 */ /* 0x000fce0000000032 */
.L_x_1652:
[----:B------:R-:W-:Y:S05]  /*21a0*/  BSYNC.RECONVERGENT B3 ;  /* 0x0000000000037941 */ /* 0x000fea0003800200 */
.L_x_1651:
        /* <DEDUP_REMOVED lines=16> */
.L_x_1654:
[----:B------:R-:W-:Y:S05]  /*22b0*/  BSYNC.RECONVERGENT B3 ;  /* 0x0000000000037941 */ /* 0x000fea0003800200 */
.L_x_1653:
[----:B------:R-:W-:Y:S01]  /*22c0*/  BSSY.RECONVERGENT B3, `(.L_x_1655) ;  /* 0x0000010000037945 */ /* 0x000fe20003800200 */
[----:B------:R-:W-:Y:S02]  /*22d0*/  F2FP.BF16.F32.PACK_AB R54, RZ, R88 ;  /* 0x00000058ff36723e */ /* 0x000fe400000010ff */
[----:B------:R-:W-:Y:S02]  /*22e0*/  FSEL R88, R53, RZ, P0 ;  /* 0x000000ff35587208 */ /* 0x000fe40000000000 */
[----:B------:R-:W-:Y:S01]  /*22f0*/  FSEL R55, R52, RZ, P0 ;  /* 0x000000ff34377208 */ /* 0x000fe20000000000 */
[----:B------:R-:W-:Y:S06]  /*2300*/  @!P1 BRA `(.L_x_1656) ;  /* 0x00000000002c9947 */ /* 0x000fec0003800000 */
[----:B------:R-:W-:Y:S01]  /*2310*/  LOP3.LUT P0, RZ, R84, 0xff, RZ, 0xc0, !PT ;  /* 0x000000ff54ff7812 */ /* 0x000fe2000780c0ff */
[----:B------:R-:W-:Y:S01]  /*2320*/  FMUL.FTZ R52, R55, UR15 ;  /* 0x0000000f37347c20 */ /* 0x000fe20008410000 */
[----:B------:R-:W-:-:S03]  /*2330*/  HFMA2 R53, -RZ, RZ, 0, 0 ;  /* 0x00000000ff357431 */ /* 0x000fc600000001ff */
[----:B------:R-:W-:-:S04]  /*2340*/  FMUL.FTZ R99, R52, UR14 ;  /* 0x0000000e34637c20 */ /* 0x000fc80008410000 */
[----:B------:R-:W-:-:S04]  /*2350*/  FMUL.FTZ R52, R34, R99 ;  /* 0x0000006322347220 */ /* 0x000fc80000410000 */
[----:B-----5:R-:W-:Y:S01]  /*2360*/  @P0 IMAD.U32 R92, R79, 0x10000, RZ ;  /* 0x000100004f5c0824 */ /* 0x020fe200078e00ff */
[----:B------:R-:W-:-:S03]  /*2370*/  FSEL R52, R52, RZ, P0 ;  /* 0x000000ff34347208 */ /* 0x000fc60000000000 */
[----:B------:R-:W-:Y:S01]  /*2380*/  @P0 FMUL.FTZ R53, R92, R99 ;  /* 0x000000635c350220 */ /* 0x000fe20000410000 */
[----:B------:R-:W-:-:S03]  /*2390*/  F2FP.BF16.F32.PACK_AB R52, RZ, R52 ;  /* 0x00000034ff34723e */ /* 0x000fc600000010ff */
[----:B------:R-:W-:Y:S01]  /*23a0*/  FADD.FTZ R18, R18, R53 ;  /* 0x0000003512127221 */ /* 0x000fe20000010000 */
[----:B------:R-:W-:-:S07]  /*23b0*/  PRMT R51, R52, 0x7610, R51 ;  /* 0x0000761034337816 */ /* 0x000fce0000000033 */
.L_x_1656:
[----:B------:R-:W-:Y:S05]  /*23c0*/  BSYNC.RECONVERGENT B3 ;  /* 0x0000000000037941 */ /* 0x000fea0003800200 */
.L_x_1655:
[----:B------:R-:W-:Y:S02]  /*23d0*/  F2FP.BF16.F32.PACK_AB R55, R88, R55 ;  /* 0x000000375837723e */ /* 0x000fe400000010ff */
[----:B------:R-:W-:Y:S02]  /*23e0*/  PRMT R54, R89, 0x5410, R54 ;  /* 0x0000541059367816 */ /* 0x000fe40000000036 */
[----:B------:R-:W-:Y:S02]  /*23f0*/  PRMT R53, R87, 0x5410, R90 ;  /* 0x0000541057357816 */ /* 0x000fe4000000005a */
[----:B------:R-:W-:Y:S01]  /*2400*/  PRMT R52, R73, 0x5410, R85 ;  /* 0x0000541049347816 */ /* 0x000fe20000000055 */
        /* <DEDUP_REMOVED lines=12> */
[----:B------:R-:W-:Y:S01]  /*24d0*/  FADD.FTZ R19, R19, R88 ;  /* 0x0000005813137221 */ /* 0x000fe20000010000 */
[----:B------:R-:W-:Y:S06]  /*24e0*/  BRA `(.L_x_1642) ;  /* 0x0000000800ac7947 */ /* 0x000fec0003800000 */
.L_x_1626:
[----:B------:R-:W-:Y:S01]  /*24f0*/  ISETP.GT.AND P3, PT, R85, RZ, PT ;  /* 0x000000ff5500720c */ /* 0x000fe20003f64270 */
[----:B------:R-:W-:Y:S01]  /*2500*/  @P2 FFMA.FTZ R85, R3, R87, R88 ;  /* 0x0000005703552223 */ /* 0x000fe20000010058 */
[----:B-----5:R-:W-:Y:S01]  /*2510*/  IMAD.U32 R102, R4, 0x10000, RZ ;  /* 0x0001000004667824 */ /* 0x020fe200078e00ff */
[----:B------:R-:W-:Y:S01]  /*2520*/  MOV R97, UR21 ;  /* 0x0000001500617c02 */ /* 0x000fe20008000f00 */
[----:B------:R-:W-:Y:S02]  /*2530*/  IMAD.U32 R94, R6, 0x10000, RZ ;  /* 0x00010000065e7824 */ /* 0x000fe400078e00ff */
[----:B------:R-:W-:Y:S01]  /*2540*/  @P2 FADD.FTZ R85, R68, -R85 ;  /* 0x8000005544552221 */ /* 0x000fe20000010000 */
[C---:B------:R-:W-:Y:S01]  /*2550*/  PRMT R96, R5.reuse, 0x7632, R96 ;  /* 0x0000763205607816 */ /* 0x040fe20000000060 */
[----:B------:R-:W-:Y:S01]  /*2560*/  BSSY.RECONVERGENT B3, `(.L_x_1657) ;  /* 0x0000030000037945 */ /* 0x000fe20003800200 */
[----:B------:R-:W-:Y:S01]  /*2570*/  SHF.L.U32 R98, R5, 0x10, RZ ;  /* 0x0000001005627819 */ /* 0x000fe200000006ff */
[----:B------:R-:W-:Y:S01]  /*2580*/  @P2 FFMA.FTZ R102, R73, R85, R102 ;  /* 0x0000005549662223 */ /* 0x000fe20000010066 */
[----:B------:R-:W-:-:S02]  /*2590*/  SHF.L.U32 R96, R96, 0x10, RZ ;  /* 0x0000001060607819 */ /* 0x000fc400000006ff */
[----:B------:R-:W-:Y:S01]  /*25a0*/  PRMT R100, R4, 0x7632, R100 ;  /* 0x0000763204647816 */ /* 0x000fe20000000064 */
[-CC-:B------:R-:W-:Y:S01]  /*25b0*/  @P3 FFMA.FTZ R95, R59, R87.reuse, R88.reuse ;  /* 0x000000573b5f3223 */ /* 0x180fe20000010058 */
[-CC-:B------:R-:W-:Y:S01]  /*25c0*/  @P3 FFMA.FTZ R90, R60, R87.reuse, R88.reuse ;  /* 0x000000573c5a3223 */ /* 0x180fe20000010058 */
[-CC-:B------:R-:W-:Y:S01]  /*25d0*/  @P3 FFMA.FTZ R92, R62, R87.reuse, R88.reuse ;  /* 0x000000573e5c3223 */ /* 0x180fe20000010058 */
[-CC-:B------:R-:W-:Y:S01]  /*25e0*/  @P3 FFMA.FTZ R99, R61, R87.reuse, R88.reuse ;  /* 0x000000573d633223 */ /* 0x180fe20000010058 */
[----:B------:R-:W-:Y:S01]  /*25f0*/  @P3 FADD.FTZ R85, R70, -R95 ;  /* 0x8000005f46553221 */ /* 0x000fe20000010000 */
[----:B------:R-:W-:Y:S02]  /*2600*/  IMAD.U32 R95, RZ, RZ, UR20 ;  /* 0x00000014ff5f7e24 */ /* 0x000fe4000f8e00ff */
[-CC-:B------:R-:W-:Y:S01]  /*2610*/  @P3 FFMA.FTZ R104, R64, R87.reuse, R88.reuse ;  /* 0x0000005740683223 */ /* 0x180fe20000010058 */
[-CC-:B------:R-:W-:Y:S01]  /*2620*/  @P3 FFMA.FTZ R101, R63, R87.reuse, R88.reuse ;  /* 0x000000573f653223 */ /* 0x180fe20000010058 */
[----:B------:R-:W-:Y:S01]  /*2630*/  @P3 FFMA.FTZ R106, R66, R87, R88 ;  /* 0x00000057426a3223 */ /* 0x000fe20000010058 */
[----:B------:R-:W-:Y:S01]  /*2640*/  @P3 FADD.FTZ R89, R65, -R90 ;  /* 0x8000005a41593221 */ /* 0x000fe20000010000 */
[----:B------:R-:W-:Y:S01]  /*2650*/  ISETP.NE.U32.AND P0, PT, R95, RZ, PT ;  /* 0x000000ff5f00720c */ /* 0x000fe20003f05070 */
[----:B------:R-:W-:Y:S01]  /*2660*/  @P3 FADD.FTZ R87, R67, -R92 ;  /* 0x8000005c43573221 */ /* 0x000fe20000010000 */
[----:B------:R-:W-:Y:S01]  /*2670*/  PRMT R90, R6, 0x7632, R90 ;  /* 0x00007632065a7816 */ /* 0x000fe2000000005a */
[----:B------:R-:W-:Y:S01]  /*2680*/  @P3 FFMA.FTZ R98, R73, R85, R98 ;  /* 0x0000005549623223 */ /* 0x000fe20000010062 */
[----:B------:R-:W-:Y:S01]  /*2690*/  ISETP.NE.AND.EX P0, PT, R97, RZ, PT, P0 ;  /* 0x000000ff6100720c */ /* 0x000fe20003f05300 */
[----:B------:R-:W-:Y:S01]  /*26a0*/  @P3 FFMA.FTZ R96, R73, R87, R96 ;  /* 0x0000005749603223 */ /* 0x000fe20000010060 */
        /* <DEDUP_REMOVED lines=18> */
[----:B------:R-:W-:-:S03]  /*27d0*/  HFMA2 R85, -RZ, RZ, 0, 0 ;  /* 0x00000000ff557431 */ /* 0x000fc600000001ff */
[----:B------:R-:W-:-:S04]  /*27e0*/  FMUL.FTZ R89, R102, UR14 ;  /* 0x0000000e66597c20 */ /* 0x000fc80008410000 */
[----:B------:R-:W-:-:S04]  /*27f0*/  FMUL.FTZ R87, R36, R89 ;  /* 0x0000005924577220 */ /* 0x000fc80000410000 */
[----:B------:R-:W-:Y:S02]  /*2800*/  @P2 SHF.L.U32 R102, R76, 0x10, RZ ;  /* 0x000000104c662819 */ /* 0x000fe400000006ff */
[----:B------:R-:W-:-:S03]  /*2810*/  FSEL R87, R87, RZ, P2 ;  /* 0x000000ff57577208 */ /* 0x000fc60001000000 */
[----:B------:R-:W-:Y:S01]  /*2820*/  @P2 FMUL.FTZ R85, R102, R89 ;  /* 0x0000005966552220 */ /* 0x000fe20000410000 */
[----:B------:R-:W-:-:S03]  /*2830*/  F2FP.BF16.F32.PACK_AB R87, RZ, R87 ;  /* 0x00000057ff57723e */ /* 0x000fc600000010ff */
[----:B------:R-:W-:Y:S01]  /*2840*/  FADD.FTZ R20, R20, R85 ;  /* 0x0000005514147221 */ /* 0x000fe20000010000 */
[----:B------:R-:W-:-:S07]  /*2850*/  PRMT R48, R87, 0x7610, R48 ;  /* 0x0000761057307816 */ /* 0x000fce0000000030 */
.L_x_1658:
[----:B------:R-:W-:Y:S05]  /*2860*/  BSYNC.RECONVERGENT B3 ;  /* 0x0000000000037941 */ /* 0x000fea0003800200 */
.L_x_1657:
        /* <DEDUP_REMOVED lines=14> */
[----:B------:R-:W-:-:S04]  /*2950*/  FMUL.FTZ R100, R100, UR15 ;  /* 0x0000000f64647c20 */ /* 0x000fc80008410000 */
[----:B------:R-:W-:Y:S01]  /*2960*/  FMUL.FTZ R102, R100, UR14 ;  /* 0x0000000e64667c20 */ /* 0x000fe20008410000 */
[----:B------:R-:W-:-:S03]  /*2970*/  IMAD.MOV.U32 R100, RZ, RZ, RZ ;  /* 0x000000ffff647224 */ /* 0x000fc600078e00ff */
[----:B------:R-:W-:-:S04]  /*2980*/  FMUL.FTZ R99, R37, R102 ;  /* 0x0000006625637220 */ /* 0x000fc80000410000 */
[----:B------:R-:W-:Y:S02]  /*2990*/  @P2 PRMT R101, R76, 0x7632, R101 ;  /* 0x000076324c652816 */ /* 0x000fe40000000065 */
[----:B------:R-:W-:Y:S02]  /*29a0*/  FSEL R99, R99, RZ, P2 ;  /* 0x000000ff63637208 */ /* 0x000fe40001000000 */
[----:B------:R-:W-:Y:S02]  /*29b0*/  @P2 SHF.L.U32 R101, R101, 0x10, RZ ;  /* 0x0000001065652819 */ /* 0x000fe400000006ff */
[----:B------:R-:W-:-:S03]  /*29c0*/  F2FP.BF16.F32.PACK_AB R99, RZ, R99 ;  /* 0x00000063ff63723e */ /* 0x000fc600000010ff */
[----:B------:R-:W-:Y:S01]  /*29d0*/  @P2 FMUL.FTZ R100, R101, R102 ;  /* 0x0000006665642220 */ /* 0x000fe20000410000 */
[----:B------:R-:W-:-:S03]  /*29e0*/  PRMT R48, R48, 0x5410, R99 ;  /* 0x0000541030307816 */ /* 0x000fc60000000063 */
[----:B------:R-:W-:-:S07]  /*29f0*/  FADD.FTZ R21, R21, R100 ;  /* 0x0000006415157221 */ /* 0x000fce0000010000 */
.L_x_1660:
[----:B------:R-:W-:Y:S05]  /*2a00*/  BSYNC.RECONVERGENT B3 ;  /* 0x0000000000037941 */ /* 0x000fea0003800200 */
.L_x_1659:
[----:B------:R-:W-:Y:S04]  /*2a10*/  BSSY.RECONVERGENT B3, `(.L_x_1661) ;  /* 0x000000d000037945 */ /* 0x000fe80003800200 */
[----:B------:R-:W-:Y:S05]  /*2a20*/  @!P1 BRA `(.L_x_1662) ;  /* 0x00000000002c9947 */ /* 0x000fea0003800000 */
[----:B------:R-:W-:Y:S01]  /*2a30*/  LOP3.LUT P2, RZ, R81, 0xff, RZ, 0xc0, !PT ;  /* 0x000000ff51ff7812 */ /* 0x000fe2000784c0ff */
[----:B------:R-:W-:Y:S01]  /*2a40*/  FMUL.FTZ R98, R98, UR15 ;  /* 0x0000000f62627c20 */ /* 0x000fe20008410000 */
[----:B------:R-:W-:-:S03]  /*2a50*/  MOV R99, RZ ;  /* 0x000000ff00637202 */ /* 0x000fc60000000f00 */
[----:B------:R-:W-:-:S04]  /*2a60*/  FMUL.FTZ R101, R98, UR14 ;  /* 0x0000000e62657c20 */ /* 0x000fc80008410000 */
[----:B------:R-:W-:-:S04]  /*2a70*/  FMUL.FTZ R98, R38, R101 ;  /* 0x0000006526627220 */ /* 0x000fc80000410000 */
[----:B------:R-:W-:Y:S01]  /*2a80*/  @P2 IMAD.U32 R100, R77, 0x10000, RZ ;  /* 0x000100004d642824 */ /* 0x000fe200078e00ff */
[----:B------:R-:W-:-:S03]  /*2a90*/  FSEL R98, R98, RZ, P2 ;  /* 0x000000ff62627208 */ /* 0x000fc60001000000 */
[----:B------:R-:W-:Y:S01]  /*2aa0*/  @P2 FMUL.FTZ R99, R100, R101 ;  /* 0x0000006564632220 */ /* 0x000fe20000410000 */
[----:B------:R-:W-:-:S03]  /*2ab0*/  F2FP.BF16.F32.PACK_AB R98, RZ, R98 ;  /* 0x00000062ff62723e */ /* 0x000fc600000010ff */
[----:B------:R-:W-:Y:S01]  /*2ac0*/  FADD.FTZ R22, R22, R99 ;  /* 0x0000006316167221 */ /* 0x000fe20000010000 */
[----:B------:R-:W-:-:S07]  /*2ad0*/  PRMT R49, R98, 0x7610, R49 ;  /* 0x0000761062317816 */ /* 0x000fce0000000031 */
.L_x_1662:
[----:B------:R-:W-:Y:S05]  /*2ae0*/  BSYNC.RECONVERGENT B3 ;  /* 0x0000000000037941 */ /* 0x000fea0003800200 */
.L_x_1661:
[----:B------:R-:W-:Y:S04]  /*2af0*/  BSSY.RECONVERGENT B3, `(.L_x_1663) ;  /* 0x000000e000037945 */ /* 0x000fe80003800200 */
[----:B------:R-:W-:Y:S05]  /*2b00*/  @!P1 BRA `(.L_x_1664) ;  /* 0x0000000000309947 */ /* 0x000fea0003800000 */
[----:B------:R-:W-:Y:S01]  /*2b10*/  LOP3.LUT P2, RZ, R82, 0xff, RZ, 0xc0, !PT ;  /* 0x000000ff52ff7812 */ /* 0x000fe2000784c0ff */
[----:B------:R-:W-:-:S04]  /*2b20*/  FMUL.FTZ R96, R96, UR15 ;  /* 0x0000000f60607c20 */ /* 0x000fc80008410000 */
[----:B------:R-:W-:Y:S01]  /*2b30*/  FMUL.FTZ R100, R96, UR14 ;  /* 0x0000000e60647c20 */ /* 0x000fe20008410000 */
[----:B------:R-:W-:-:S03]  /*2b40*/  HFMA2 R96, -RZ, RZ, 0, 0 ;  /* 0x00000000ff607431 */ /* 0x000fc600000001ff */
        /* <DEDUP_REMOVED lines=8> */
.L_x_1664:
[----:B------:R-:W-:Y:S05]  /*2bd0*/  BSYNC.RECONVERGENT B3 ;  /* 0x0000000000037941 */ /* 0x000fea0003800200 */
.L_x_1663:
[----:B------:R-:W-:Y:S04]  /*2be0*/  BSSY.RECONVERGENT B3, `(.L_x_1665) ;  /* 0x000000d000037945 */ /* 0x000fe80003800200 */
[----:B------:R-:W-:Y:S05]  /*2bf0*/  @!P1 BRA `(.L_x_1666) ;  /* 0x00000000002c9947 */ /* 0x000fea0003800000 */
[----:B------:R-:W-:Y:S01]  /*2c00*/  LOP3.LUT P2, RZ, R75, 0xff, RZ, 0xc0, !PT ;  /* 0x000000ff4bff7812 */ /* 0x000fe2000784c0ff */
[----:B------:R-:W-:Y:S01]  /*2c10*/  FMUL.FTZ R94, R94, UR15 ;  /* 0x0000000f5e5e7c20 */ /* 0x000fe20008410000 */
[----:B------:R-:W-:-:S03]  /*2c20*/  IMAD.MOV.U32 R99, RZ, RZ, RZ ;  /* 0x000000ffff637224 */ /* 0x000fc600078e00ff */
        /* <DEDUP_REMOVED lines=8> */
.L_x_1666:
[----:B------:R-:W-:Y:S05]  /*2cb0*/  BSYNC.RECONVERGENT B3 ;  /* 0x0000000000037941 */ /* 0x000fea0003800200 */
.L_x_1665:
[----:B------:R-:W-:Y:S04]  /*2cc0*/  BSSY.RECONVERGENT B3, `(.L_x_1667) ;  /* 0x000000e000037945 */ /* 0x000fe80003800200 */
[----:B------:R-:W-:Y:S05]  /*2cd0*/  @!P1 BRA `(.L_x_1668) ;  /* 0x0000000000309947 */ /* 0x000fea0003800000 */
[----:B------:R-:W-:Y:S01]  /*2ce0*/  LOP3.LUT P2, RZ, R83, 0xff, RZ, 0xc0, !PT ;  /* 0x000000ff53ff7812 */ /* 0x000fe2000784c0ff */
[----:B------:R-:W-:-:S04]  /*2cf0*/  FMUL.FTZ R90, R90, UR15 ;  /* 0x0000000f5a5a7c20 */ /* 0x000fc80008410000 */
[----:B------:R-:W-:Y:S01]  /*2d00*/  FMUL.FTZ R96, R90, UR14 ;  /* 0x0000000e5a607c20 */ /* 0x000fe20008410000 */
[----:B------:R-:W-:-:S03]  /*2d10*/  MOV R90, RZ ;  /* 0x000000ff005a7202 */ /* 0x000fc60000000f00 */
[----:B------:R-:W-:-:S04]  /*2d20*/  FMUL.FTZ R94, R33, R96 ;  /* 0x00000060215e7220 */ /* 0x000fc80000410000 */
[----:B------:R-:W-:Y:S02]  /*2d30*/  @P2 PRMT R98, R78, 0x7632, R98 ;  /* 0x000076324e622816 */ /* 0x000fe40000000062 */
[----:B------:R-:W-:-:S03]  /*2d40*/  FSEL R94, R94, RZ, P2 ;  /* 0x000000ff5e5e7208 */ /* 0x000fc60001000000 */
[----:B------:R-:W-:Y:S01]  /*2d50*/  @P2 IMAD.U32 R99, R98, 0x10000, RZ ;  /* 0x0001000062632824 */ /* 0x000fe200078e00ff */
[----:B------:R-:W-:-:S03]  /*2d60*/  F2FP.BF16.F32.PACK_AB R94, RZ, R94 ;  /* 0x0000005eff5e723e */ /* 0x000fc600000010ff */
[----:B------:R-:W-:Y:S01]  /*2d70*/  @P2 FMUL.FTZ R90, R99, R96 ;  /* 0x00000060635a2220 */ /* 0x000fe20000410000 */
[----:B------:R-:W-:-:S03]  /*2d80*/  PRMT R50, R50, 0x5410, R94 ;  /* 0x0000541032327816 */ /* 0x000fc6000000005e */
[----:B------:R-:W-:-:S07]  /*2d90*/  FADD.FTZ R17, R17, R90 ;  /* 0x0000005a11117221 */ /* 0x000fce0000010000 */
.L_x_1668:
[----:B------:R-:W-:Y:S05]  /*2da0*/  BSYNC.RECONVERGENT B3 ;  /* 0x0000000000037941 */ /* 0x000fea0003800200 */
.L_x_1667:
[----:B------:R-:W-:Y:S04]  /*2db0*/  BSSY.RECONVERGENT B3, `(.L_x_1669) ;  /* 0x000000d000037945 */ /* 0x000fe80003800200 */
[----:B------:R-:W-:Y:S05]  /*2dc0*/  @!P1 BRA `(.L_x_1670) ;  /* 0x00000000002c9947 */ /* 0x000fea0003800000 */
        /* <DEDUP_REMOVED lines=11> */
.L_x_1670:
[----:B------:R-:W-:Y:S05]  /*2e80*/  BSYNC.RECONVERGENT B3 ;  /* 0x0000000000037941 */ /* 0x000fea0003800200 */
.L_x_1669:
[----:B------:R-:W-:Y:S02]  /*2e90*/  @P0 PRMT R55, R89, 0x7610, R55 ;  /* 0x0000761059370816 */ /* 0x000fe40000000037 */
[----:B------:R-:W-:Y:S02]  /*2ea0*/  @P0 PRMT R53, R53, 0x5410, R85 ;  /* 0x0000541035350816 */ /* 0x000fe40000000055 */
[----:B------:R-:W-:Y:S02]  /*2eb0*/  @P0 PRMT R54, R54, 0x5410, R87 ;  /* 0x0000541036360816 */ /* 0x000fe40000000057 */
[----:B------:R-:W-:Y:S01]  /*2ec0*/  @P0 PRMT R55, R55, 0x5410, R73 ;  /* 0x0000541037370816 */ /* 0x000fe20000000049 */
[----:B------:R-:W-:Y:S06]  /*2ed0*/  @!P1 BRA `(.L_x_1642) ;  /* 0x0000000000309947 */ /* 0x000fec0003800000 */
[----:B------:R-:W-:Y:S01]  /*2ee0*/  LOP3.LUT P0, RZ, R86, 0xff, RZ, 0xc0, !PT ;  /* 0x000000ff56ff7812 */ /* 0x000fe2000780c0ff */
[----:B------:R-:W-:Y:S01]  /*2ef0*/  FMUL.FTZ R92, R92, UR15 ;  /* 0x0000000f5c5c7c20 */ /* 0x000fe20008410000 */
[----:B------:R-:W-:-:S03]  /*2f00*/  IMAD.MOV.U32 R88, RZ, RZ, RZ ;  /* 0x000000ffff587224 */ /* 0x000fc600078e00ff */
[----:B------:R-:W-:-:S04]  /*2f10*/  FMUL.FTZ R92, R92, UR14 ;  /* 0x0000000e5c5c7c20 */ /* 0x000fc80008410000 */
        /* <DEDUP_REMOVED lines=8> */
.L_x_1642:
[----:B------:R-:W-:Y:S05]  /*2fa0*/  BSYNC.RECONVERGENT B1 ;  /* 0x0000000000017941 */ /* 0x000fea0003800200 */
.L_x_1625:
        /* <DEDUP_REMOVED lines=14> */
.L_x_1671:
[----:B------:R1:W-:Y:S02]  /*3090*/  @P1 STG.E.128 desc[UR6][R56.64], R48 ;  /* 0x0000003038001986 */ /* 0x0003e4000c101d06 */
.L_x_1624:
[----:B------:R-:W-:Y:S05]  /*30a0*/  BSYNC.RECONVERGENT B2 ;  /* 0x0000000000027941 */ /* 0x000fea0003800200 */
.L_x_1623:
[----:B-1----:R-:W1:Y:S02]  /*30b0*/  LDC.64 R56, c[0x0][0x380] ;  /* 0x0000e000ff387b82 */ /* 0x002e640000000a00 */
[----:B-1----:R-:W-:-:S05]  /*30c0*/  IMAD R2, R56, 0x4, R2 ;  /* 0x0000000438027824 */ /* 0x002fca00078e0202 */
[----:B------:R-:W-:-:S13]  /*30d0*/  ISETP.GE.AND P0, PT, R2, R57, PT ;  /* 0x000000390200720c */ /* 0x000fda0003f06270 */
[----:B------:R-:W-:Y:S05]  /*30e0*/  @!P0 BRA `(.L_x_1672) ;  /* 0xffffffd0007c8947 */ /* 0x000fea000383ffff */
.L_x_1618:
[----:B------:R-:W-:Y:S05]  /*30f0*/  BSYNC B0 ;  /* 0x0000000000007941 */ /* 0x000fea0003800000 */
.L_x_1617:
        /* <DEDUP_REMOVED lines=103> */
.L_x_1674:
[----:B------:R-:W-:Y:S05]  /*3770*/  BSYNC.RECONVERGENT B0 ;  /* 0x0000000000007941 */ /* 0x000fea0003800200 */
.L_x_1673:
        /* <DEDUP_REMOVED lines=11> */
.L_x_1622:
        /* <DEDUP_REMOVED lines=8> */
.L_x_1676:
[----:B------:R-:W-:Y:S05]  /*38b0*/  BSYNC B1 ;  /* 0x0000000000017941 */ /* 0x000fea0003800000 */
.L_x_1675:
        /* <DEDUP_REMOVED lines=8> */
.L_x_1677:
[----:B------:R-:W-:-:S05]  /*3940*/  FADD.FTZ R57, R57, R92 ;  /* 0x0000005c39397221 */ /* 0x000fca0000010000 */
[----:B------:R-:W-:Y:S01]  /*3950*/  MOV R101, R57 ;  /* 0x0000003900657202 */ /* 0x000fe20000000f00 */
[----:B------:R-:W-:Y:S01]  /*3960*/  IMAD.MOV.U32 R98, RZ, RZ, 0x2 ;  /* 0x00000002ff627424 */ /* 0x000fe200078e00ff */
[----:B------:R-:W-:-:S07]  /*3970*/  MOV R89, R99 ;  /* 0x0000006300597202 */ /* 0x000fce0000000f00 */
[----:B------:R-:W-:Y:S05]  /*3980*/  WARPSYNC.COLLECTIVE R96, `(.L_x_1678) ;  /* 0x0000000060087348 */ /* 0x000fea0003c00000 */
[----:B------:R0:W1:Y:S02]  /*3990*/  SHFL.BFLY P0, R99, R101, R98, R103 ;  /* 0x0c00006265637389 */ /* 0x0000640000000067 */
[----:B01----:R-:W-:Y:S05]  /*39a0*/  ENDCOLLECTIVE ;  /* 0x000000000000791b */ /* 0x003fea0003800000 */
.L_x_1678:
[----:B------:R-:W-:-:S05]  /*39b0*/  FADD.FTZ R89, R89, R94 ;  /* 0x0000005e59597221 */ /* 0x000fca0000010000 */
[----:B------:R-:W-:Y:S02]  /*39c0*/  MOV R101, R89 ;  /* 0x0000005900657202 */ /* 0x000fe40000000f00 */
[----:B------:R-:W-:-:S07]  /*39d0*/  MOV R56, R99 ;  /* 0x0000006300387202 */ /* 0x000fce0000000f00 */
[----:B------:R-:W-:Y:S05]  /*39e0*/  WARPSYNC.COLLECTIVE R96, `(.L_x_1679) ;  /* 0x0000000060087348 */ /* 0x000fea0003c00000 */
[----:B------:R0:W1:Y:S02]  /*39f0*/  SHFL.BFLY P0, R99, R101, R98, R103 ;  /* 0x0c00006265637389 */ /* 0x0000640000000067 */
[----:B01----:R-:W-:Y:S05]  /*3a00*/  ENDCOLLECTIVE ;  /* 0x000000000000791b */ /* 0x003fea0003800000 */
.L_x_1679:
[----:B------:R-:W-:Y:S01]  /*3a10*/  FADD.FTZ R56, R57, R56 ;  /* 0x0000003839387221 */ /* 0x000fe20000010000 */
[----:B------:R-:W-:-:S04]  /*3a20*/  HFMA2 R98, -RZ, RZ, 0, 2.384185791015625e-07 ;  /* 0x00000004ff627431 */ /* 0x000fc800000001ff */
[----:B------:R-:W-:Y:S01]  /*3a30*/  MOV R101, R56 ;  /* 0x0000003800657202 */ /* 0x000fe20000000f00 */
[----:B------:R-:W-:-:S07]  /*3a40*/  IMAD.MOV.U32 R88, RZ, RZ, R99 ;  /* 0x000000ffff587224 */ /* 0x000fce00078e0063 */
[----:B------:R-:W-:Y:S05]  /*3a50*/  WARPSYNC.COLLECTIVE R96, `(.L_x_1680) ;  /* 0x0000000060087348 */ /* 0x000fea0003c00000 */
[----:B------:R0:W1:Y:S02]  /*3a60*/  SHFL.BFLY P0, R99, R101, R98, R103 ;  /* 0x0c00006265637389 */ /* 0x0000640000000067 */
[----:B01----:R-:W-:Y:S05]  /*3a70*/  ENDCOLLECTIVE ;  /* 0x000000000000791b */ /* 0x003fea0003800000 */
.L_x_1680:
[----:B------:R-:W-:-:S05]  /*3a80*/  FADD.FTZ R88, R89, R88 ;  /* 0x0000005859587221 */ /* 0x000fca0000010000 */
[----:B------:R-:W-:Y:S01]  /*3a90*/  MOV R101, R88 ;  /* 0x0000005800657202 */ /* 0x000fe20000000f00 */
[----:B------:R-:W-:-:S07]  /*3aa0*/  IMAD.MOV.U32 R95, RZ, RZ, R99 ;  /* 0x000000ffff5f7224 */ /* 0x000fce00078e0063 */
[----:B------:R-:W-:Y:S05]  /*3ab0*/  WARPSYNC.COLLECTIVE R96, `(.L_x_1681) ;  /* 0x0000000060087348 */ /* 0x000fea0003c00000 */
[----:B------:R0:W1:Y:S02]  /*3ac0*/  SHFL.BFLY P0, R99, R101, R98, R103 ;  /* 0x0c00006265637389 */ /* 0x0000640000000067 */
[----:B01----:R-:W-:Y:S05]  /*3ad0*/  ENDCOLLECTIVE ;  /* 0x000000000000791b */ /* 0x003fea0003800000 */
.L_x_1681:
[----:B------:R-:W-:Y:S01]  /*3ae0*/  FADD.FTZ R95, R56, R95 ;  /* 0x0000005f385f7221 */ /* 0x000fe20000010000 */
[----:B------:R-:W-:-:S03]  /*3af0*/  HFMA2 R98, -RZ, RZ, 0, 4.76837158203125e-07 ;  /* 0x00000008ff627431 */ /* 0x000fc600000001ff */
[----:B------:R-:W-:Y:S01]  /*3b00*/  IMAD.MOV.U32 R101, RZ, RZ, R95 ;  /* 0x000000ffff657224 */ /* 0x000fe200078e005f */
[----:B------:R-:W-:-:S07]  /*3b10*/  MOV R97, R99 ;  /* 0x0000006300617202 */ /* 0x000fce0000000f00 */
[----:B------:R-:W-:Y:S05]  /*3b20*/  WARPSYNC.COLLECTIVE R96, `(.L_x_1682) ;  /* 0x0000000060087348 */ /* 0x000fea0003c00000 */
[----:B------:R0:W1:Y:S02]  /*3b30*/  SHFL.BFLY P0, R99, R101, R98, R103 ;  /* 0x0c00006265637389 */ /* 0x0000640000000067 */
[----:B01----:R-:W-:Y:S05]  /*3b40*/  ENDCOLLECTIVE ;  /* 0x000000000000791b */ /* 0x003fea0003800000 */
.L_x_1682:
[----:B------:R-:W-:-:S04]  /*3b50*/  FADD.FTZ R97, R88, R97 ;  /* 0x0000006158617221 */ /* 0x000fc80000010000 */
[----:B------:R-:W-:Y:S01]  /*3b60*/  IMAD.MOV.U32 R101, RZ, RZ, R97 ;  /* 0x000000ffff657224 */ /* 0x000fe200078e0061 */
[----:B------:R-:W-:-:S07]  /*3b70*/  MOV R90, R99 ;  /* 0x00000063005a7202 */ /* 0x000fce0000000f00 */
[----:B------:R-:W-:Y:S05]  /*3b80*/  WARPSYNC.COLLECTIVE R96, `(.L_x_1683) ;  /* 0x0000000060087348 */ /* 0x000fea0003c00000 */
[----:B------:R0:W1:Y:S02]  /*3b90*/  SHFL.BFLY P0, R99, R101, R98, R103 ;  /* 0x0c00006265637389 */ /* 0x0000640000000067 */
[----:B01----:R-:W-:Y:S05]  /*3ba0*/  ENDCOLLECTIVE ;  /* 0x000000000000791b */ /* 0x003fea0003800000 */
.L_x_1683:
[----:B------:R-:W-:-:S05]  /*3bb0*/  FADD.FTZ R90, R95, R90 ;  /* 0x0000005a5f5a7221 */ /* 0x000fca0000010000 */
[----:B------:R-:W-:Y:S01]  /*3bc0*/  MOV R101, R90 ;  /* 0x0000005a00657202 */ /* 0x000fe20000000f00 */
[----:B------:R-:W-:Y:S01]  /*3bd0*/  IMAD.MOV.U32 R98, RZ, RZ, 0x10 ;  /* 0x00000010ff627424 */ /* 0x000fe200078e00ff */
[----:B------:R-:W-:-:S07]  /*3be0*/  MOV R92, R99 ;  /* 0x00000063005c7202 */ /* 0x000fce0000000f00 */
[----:B------:R-:W-:Y:S05]  /*3bf0*/  WARPSYNC.COLLECTIVE R96, `(.L_x_1684) ;  /* 0x0000000060087348 */ /* 0x000fea0003c00000 */
[----:B------:R0:W1:Y:S02]  /*3c00*/  SHFL.BFLY P0, R99, R101, R98, R103 ;  /* 0x0c00006265637389 */ /* 0x0000640000000067 */
[----:B01----:R-:W-:Y:S05]  /*3c10*/  ENDCOLLECTIVE ;  /* 0x000000000000791b */ /* 0x003fea0003800000 */
.L_x_1684:
[----:B------:R-:W-:-:S05]  /*3c20*/  FADD.FTZ R92, R97, R92 ;  /* 0x0000005c615c7221 */ /* 0x000fca0000010000 */
[----:B------:R-:W-:Y:S02]  /*3c30*/  MOV R101, R92 ;  /* 0x0000005c00657202 */ /* 0x000fe40000000f00 */
[----:B------:R-:W-:-:S07]  /*3c40*/  MOV R89, R99 ;  /* 0x0000006300597202 */ /* 0x000fce0000000f00 */
[----:B------:R-:W-:Y:S05]  /*3c50*/  WARPSYNC.COLLECTIVE R96, `(.L_x_1685) ;  /* 0x0000000060087348 */ /* 0x000fea0003c00000 */
[----:B------:R0:W1:Y:S02]  /*3c60*/  SHFL.BFLY P0, R99, R101, R98, R103 ;  /* 0x0c00006265637389 */ /* 0x0000640000000067 */
[----:B01----:R-:W-:Y:S05]  /*3c70*/  ENDCOLLECTIVE ;  /* 0x000000000000791b */ /* 0x003fea0003800000 */
.L_x_1685:
[----:B------:R-:W-:Y:S05]  /*3c80*/  BRA `(.L_x_1686) ;  /* 0xffffffd000b87947 */ /* 0x000fea000383ffff */
.L_x_1687:
        /* <DEDUP_REMOVED lines=15> */
.L_x_6393:


//--------------------- .text._ZN10layer_norm22ln_bwd_finalize_kernelINS_22Kernel_traits_finalizeILj256Ef13__nv_bfloat16S2_S2_fjLb1ELj1024ELj4ENS_18Kernel_traits_baseILj256EfS2_S2_S2_fjLj1024EEEEELb1ELb1EEEvNS_9BwdParamsE --------------------------
	.section	.text._ZN10layer_norm22ln_bwd_finalize_kernelINS_22Kernel_traits_finalizeILj256Ef13__nv_bfloat16S2_S2_fjLb1ELj1024ELj4ENS_18Kernel_traits_baseILj256EfS2_S2_S2_fjLj1024EEEEELb1ELb1EEEvNS_9BwdParamsE,"ax",@progbits
	.align	128
        .global         _ZN10layer_norm22ln_bwd_finalize_kernelINS_22Kernel_traits_finalizeILj256Ef13__nv_bfloat16S2_S2_fjLb1ELj1024ELj4ENS_18Kernel_traits_baseILj256EfS2_S2_S2_fjLj1024EEEEELb1ELb1EEEvNS_9BwdParamsE
        .type           _ZN10layer_norm22ln_bwd_finalize_kernelINS_22Kernel_traits_finalizeILj256Ef13__nv_bfloat16S2_S2_fjLb1ELj1024ELj4ENS_18Kernel_traits_baseILj256EfS2_S2_S2_fjLj1024EEEEELb1ELb1EEEvNS_9BwdParamsE,@function
        .size           _ZN10layer_norm22ln_bwd_finalize_kernelINS_22Kernel_traits_finalizeILj256Ef13__nv_bfloat16S2_S2_fjLb1ELj1024ELj4ENS_18Kernel_traits_baseILj256EfS2_S2_S2_fjLj1024EEEEELb1ELb1EEEvNS_9BwdParamsE,(.L_x_6394 - _ZN10layer_norm22ln_bwd_finalize_kernelINS_22Kernel_traits_finalizeILj256Ef13__nv_bfloat16S2_S2_fjLb1ELj1024ELj4ENS_18Kernel_traits_baseILj256EfS2_S2_S2_fjLj1024EEEEELb1ELb1EEEvNS_9BwdParamsE)
        .other          _ZN10layer_norm22ln_bwd_finalize_kernelINS_22Kernel_traits_finalizeILj256Ef13__nv_bfloat16S2_S2_fjLb1ELj1024ELj4ENS_18Kernel_traits_baseILj256EfS2_S2_S2_fjLj1024EEEEELb1ELb1EEEvNS_9BwdParamsE,@"STO_CUDA_ENTRY STV_DEFAULT"
_ZN10layer_norm22ln_bwd_finalize_kernelINS_22Kernel_traits_finalizeILj256Ef13__nv_bfloat16S2_S2_fjLb1ELj1024ELj4ENS_18Kernel_traits_baseILj256EfS2_S2_S2_fjLj1024EEEEELb1ELb1EEEvNS_9BwdParamsE:
.text._ZN10layer_norm22ln_bwd_finalize_kernelINS_22Kernel_traits_finalizeILj256Ef13__nv_bfloat16S2_S2_fjLb1ELj1024ELj4ENS_18Kernel_traits_baseILj256EfS2_S2_S2_fjLj1024EEEEELb1ELb1EEEvNS_9BwdParamsE:
        /* <DEDUP_REMOVED lines=42> */
[-CC-:B------:R-:W-:Y:S01]  /*02a0*/  IMAD R23, R14, R12.reuse, R9.reuse ;  /* 0x0000000c0e177224 */ /* 0x180fe200078e0209 */
[C---:B------:R-:W-:Y:S01]  /*02b0*/  IADD3 R29, PT, PT, R4.reuse, R11, RZ ;  /* 0x0000000b041d7210 */ /* 0x040fe20007ffe0ff */
[-CC-:B------:R-:W-:Y:S01]  /*02c0*/  IMAD R15, R15, R12.reuse, R9.reuse ;  /* 0x0000000c0f0f7224 */ /* 0x180fe200078e0209 */
[----:B------:R-:W-:Y:S01]  /*02d0*/  IADD3 R24, PT, PT, R4, R13, RZ ;  /* 0x0000000d04187210 */ /* 0x000fe20007ffe0ff */
[-CC-:B------:R-:W-:Y:S01]  /*02e0*/  IMAD R27, R16, R12.reuse, R9.reuse ;  /* 0x0000000c101b7224 */ /* 0x180fe200078e0209 */
[C---:B------:R-:W-:Y:S01]  /*02f0*/  IADD3 R23, PT, PT, R4.reuse, R23, RZ ;  /* 0x0000001704177210 */ /* 0x040fe20007ffe0ff */
[-CC-:B------:R-:W-:Y:S01]  /*0300*/  IMAD R17, R17, R12.reuse, R9.reuse ;  /* 0x0000000c11117224 */ /* 0x180fe200078e0209 */
[C---:B------:R-:W-:Y:S01]  /*0310*/  IADD3 R25, PT, PT, R4.reuse, R15, RZ ;  /* 0x0000000f04197210 */ /* 0x040fe20007ffe0ff */
[-CC-:B------:R-:W-:Y:S01]  /*0320*/  IMAD R19, R19, R12.reuse, R9.reuse ;  /* 0x0000000c13137224 */ /* 0x180fe200078e0209 */
[C---:B------:R-:W-:Y:S01]  /*0330*/  IADD3 R27, PT, PT, R4.reuse, R27, RZ ;  /* 0x0000001b041b7210 */ /* 0x040fe20007ffe0ff */
[----:B------:R-:W-:Y:S01]  /*0340*/  IMAD R9, R5, R12, R9 ;  /* 0x0000000c05097224 */ /* 0x000fe200078e0209 */
[----:B------:R-:W-:-:S02]  /*0350*/  IADD3 R13, PT, PT, R4, R17, RZ ;  /* 0x00000011040d7210 */ /* 0x000fc40007ffe0ff */
[C---:B------:R-:W-:Y:S02]  /*0360*/  IADD3 R22, PT, PT, R4.reuse, R19, RZ ;  /* 0x0000001304167210 */ /* 0x040fe40007ffe0ff */
[----:B------:R-:W-:-:S07]  /*0370*/  IADD3 R9, PT, PT, R4, R9, RZ ;  /* 0x0000000904097210 */ /* 0x000fce0007ffe0ff */
.L_x_1692:
        /* <DEDUP_REMOVED lines=87> */
.L_x_1691:
[----:B------:R-:W-:Y:S05]  /*08f0*/  BSYNC.RECONVERGENT B1 ;  /* 0x0000000000017941 */ /* 0x000fea0003800200 */
.L_x_1690:
        /* <DEDUP_REMOVED lines=11> */
[----:B-1----:R-:W-:-:S05]  /*09b0*/  IMAD.WIDE.U32 R22, R19, 0x4, R12 ;  /* 0x0000000413167825 */ /* 0x002fca00078e000c */
[----:B------:R1:W3:Y:S01]  /*09c0*/  LDG.E R11, desc[UR6][R22.64] ;  /* 0x00000006160b7981 */ /* 0x0002e2000c1e1900 */
[----:B--2---:R-:W-:-:S05]  /*09d0*/  IMAD.WIDE.U32 R24, R19, 0x4, R14 ;  /* 0x0000000413187825 */ /* 0x004fca00078e000e */
[----:B------:R2:W4:Y:S01]  /*09e0*/  LDG.E R27, desc[UR6][R24.64] ;  /* 0x00000006181b7981 */ /* 0x000522000c1e1900 */
[CC--:B-1----:R-:W-:Y:S01]  /*09f0*/  LEA R23, R26.reuse, R19.reuse, 0x5 ;  /* 0x000000131a177211 */ /* 0x0c2fe200078e28ff */
[----:B0-----:R-:W-:Y:S01]  /*0a00*/  IMAD.WIDE.U32 R20, R19, 0x4, R16 ;  /* 0x0000000413147825 */ /* 0x001fe200078e0010 */
[----:B------:R-:W-:-:S04]  /*0a10*/  LEA R19, R26, R19, 0x6 ;  /* 0x000000131a137211 */ /* 0x000fc800078e30ff */
[----:B------:R0:W5:Y:S01]  /*0a20*/  LDG.E R29, desc[UR6][R20.64] ;  /* 0x00000006141d7981 */ /* 0x000162000c1e1900 */
[----:B--2---:R-:W-:-:S04]  /*0a30*/  IMAD.WIDE.U32 R24, R23, 0x4, R12 ;  /* 0x0000000417187825 */ /* 0x004fc800078e000c */
[----:B0-----:R-:W-:-:S05]  /*0a40*/  IMAD.WIDE.U32 R20, R19, 0x4, R12 ;  /* 0x0000000413147825 */ /* 0x001fca00078e000c */
[----:B------:R0:W2:Y:S02]  /*0a50*/  LDG.E R9, desc[UR6][R20.64] ;  /* 0x0000000614097981 */ /* 0x0000a4000c1e1900 */
[----:B0-----:R-:W-:-:S06]  /*0a60*/  IMAD.WIDE.U32 R20, R23, 0x4, R16 ;  /* 0x0000000417147825 */ /* 0x001fcc00078e0010 */
[----:B------:R-:W2:Y:S01]  /*0a70*/  LDG.E R21, desc[UR6][R20.64] ;  /* 0x0000000614157981 */ /* 0x000ea2000c1e1900 */
[----:B---3--:R-:W-:-:S03]  /*0a80*/  FADD.FTZ R11, R6, R11 ;  /* 0x0000000b060b7221 */ /* 0x008fc60000010000 */
[----:B------:R0:W3:Y:S02]  /*0a90*/  LDG.E R6, desc[UR6][R24.64] ;  /* 0x0000000618067981 */ /* 0x0000e4000c1e1900 */
[----:B0-----:R-:W-:-:S04]  /*0aa0*/  IMAD.WIDE.U32 R24, R19, 0x4, R16 ;  /* 0x0000000413187825 */ /* 0x001fc800078e0010 */
[----:B----4-:R-:W-:Y:S01]  /*0ab0*/  FADD.FTZ R22, R18, R27 ;  /* 0x0000001b12167221 */ /* 0x010fe20000010000 */
[----:B------:R0:W4:Y:S02]  /*0ac0*/  LDG.E R20, desc[UR6][R24.64] ;  /* 0x0000000618147981 */ /* 0x000124000c1e1900 */
[----:B0-----:R-:W-:Y:S01]  /*0ad0*/  IMAD.WIDE.U32 R24, R23, 0x4, R14 ;  /* 0x0000000417187825 */ /* 0x001fe200078e000e */
[----:B------:R-:W-:-:S03]  /*0ae0*/  LEA R23, R26, R19, 0x5 ;  /* 0x000000131a177211 */ /* 0x000fc600078e28ff */
[----:B------:R-:W-:Y:S02]  /*0af0*/  IMAD.WIDE.U32 R18, R19, 0x4, R14 ;  /* 0x0000000413127825 */ /* 0x000fe400078e000e */
[----:B------:R-:W4:Y:S02]  /*0b00*/  LDG.E R25, desc[UR6][R24.64] ;  /* 0x0000000618197981 */ /* 0x000f24000c1e1900 */
[C---:B------:R-:W-:Y:S02]  /*0b10*/  IMAD.WIDE.U32 R12, R23.reuse, 0x4, R12 ;  /* 0x00000004170c7825 */ /* 0x040fe400078e000c */
[----:B------:R-:W4:Y:S02]  /*0b20*/  LDG.E R18, desc[UR6][R18.64] ;  /* 0x0000000612127981 */ /* 0x000f24000c1e1900 */
[C---:B------:R-:W-:Y:S02]  /*0b30*/  IMAD.WIDE.U32 R16, R23.reuse, 0x4, R16 ;  /* 0x0000000417107825 */ /* 0x040fe400078e0010 */
[----:B------:R-:W4:Y:S02]  /*0b40*/  LDG.E R12, desc[UR6][R12.64] ;  /* 0x000000060c0c7981 */ /* 0x000f24000c1e1900 */
[----:B------:R-:W-:-:S02]  /*0b50*/  IMAD.WIDE.U32 R14, R23, 0x4, R14 ;  /* 0x00000004170e7825 */ /* 0x000fc400078e000e */
[----:B------:R-:W4:Y:S04]  /*0b60*/  LDG.E R17, desc[UR6][R16.64] ;  /* 0x0000000610117981 */ /* 0x000f28000c1e1900 */
[----:B------:R-:W4:Y:S01]  /*0b70*/  LDG.E R14, desc[UR6][R14.64] ;  /* 0x000000060e0e7981 */ /* 0x000f22000c1e1900 */
[----:B-----5:R-:W-:-:S04]  /*0b80*/  FADD.FTZ R28, R28, R29 ;  /* 0x0000001d1c1c7221 */ /* 0x020fc80000010000 */
[----:B--2---:R-:W-:Y:S01]  /*0b90*/  FADD.FTZ R21, R28, R21 ;  /* 0x000000151c157221 */ /* 0x004fe20000010000 */
[----:B------:R-:W-:Y:S01]  /*0ba0*/  IADD3 R8, PT, PT, R8, 0x80, RZ ;  /* 0x0000008008087810 */ /* 0x000fe20007ffe0ff */
[----:B---3--:R-:W-:-:S04]  /*0bb0*/  FADD.FTZ R6, R11, R6 ;  /* 0x000000060b067221 */ /* 0x008fc80000010000 */
[----:B------:R-:W-:Y:S01]  /*0bc0*/  FADD.FTZ R9, R6, R9 ;  /* 0x0000000906097221 */ /* 0x000fe20000010000 */
[----:B----4-:R-:W-:Y:S01]  /*0bd0*/  FADD.FTZ R20, R21, R20 ;  /* 0x0000001415147221 */ /* 0x010fe20000010000 */
[----:B------:R-:W-:-:S04]  /*0be0*/  FADD.FTZ R25, R22, R25 ;  /* 0x0000001916197221 */ /* 0x000fc80000010000 */
[----:B------:R-:W-:Y:S01]  /*0bf0*/  FADD.FTZ R25, R25, R18 ;  /* 0x0000001219197221 */ /* 0x000fe20000010000 */
[----:B------:R-:W-:Y:S01]  /*0c00*/  FADD.FTZ R6, R9, R12 ;  /* 0x0000000c09067221 */ /* 0x000fe20000010000 */
[----:B------:R-:W-:Y:S02]  /*0c10*/  FADD.FTZ R28, R20, R17 ;  /* 0x00000011141c7221 */ /* 0x000fe40000010000 */
[----:B------:R-:W-:-:S07]  /*0c20*/  FADD.FTZ R18, R25, R14 ;  /* 0x0000000e19127221 */ /* 0x000fce0000010000 */
.L_x_1694:
[----:B------:R-:W-:Y:S05]  /*0c30*/  BSYNC.RECONVERGENT B1 ;  /* 0x0000000000017941 */ /* 0x000fea0003800200 */
.L_x_1693:
        /* <DEDUP_REMOVED lines=30> */
.L_x_1696:
[----:B------:R-:W-:Y:S05]  /*0e20*/  BSYNC.RECONVERGENT B1 ;  /* 0x0000000000017941 */ /* 0x000fea0003800200 */
.L_x_1695:
        /* <DEDUP_REMOVED lines=15> */
.L_x_1689:
[----:B------:R-:W-:Y:S05]  /*0f20*/  BSYNC.RECONVERGENT B0 ;  /* 0x0000000000007941 */ /* 0x000fea0003800200 */
.L_x_1688:
[----:B------:R-:W0:Y:S01]  /*0f30*/  S2UR UR5, SR_CgaCtaId ;  /* 0x00000000000579c3 */ /* 0x000e220000008800 */
[----:B------:R-:W-:Y:S01]  /*0f40*/  UMOV UR4, 0x400 ;  /* 0x0000040000047882 */ /* 0x000fe20000000000 */
[--C-:B------:R-:W-:Y:S02]  /*0f50*/  LOP3.LUT R3, R5, 0x1f, R2.reuse, 0x78, !PT ;  /* 0x0000001f05037812 */ /* 0x100fe400078e7802 */
[C---:B------:R-:W-:Y:S02]  /*0f60*/  SHF.L.U32 R8, R4.reuse, 0x7, RZ ;  /* 0x0000000704087819 */ /* 0x040fe400000006ff */
[C---:B------:R-:W-:Y:S02]  /*0f70*/  LOP3.LUT R2, R3.reuse, 0x3e0, R2, 0xf8, !PT ;  /* 0x000003e003027812 */ /* 0x040fe400078ef802 */
[----:B------:R-:W-:Y:S02]  /*0f80*/  SHF.L.U32 R7, R3, 0x2, RZ ;  /* 0x0000000203077819 */ /* 0x000fe400000006ff */
[----:B------:R-:W-:-:S02]  /*0f90*/  ISETP.NE.AND P1, PT, R4, RZ, PT ;  /* 0x000000ff0400720c */ /* 0x000fc40003f25270 */
[----:B------:R-:W-:Y:S02]  /*0fa0*/  LOP3.LUT R7, R8, R7, RZ, 0xfc, !PT ;  /* 0x0000000708077212 */ /* 0x000fe400078efcff */
[----:B------:R-:W-:-:S04]  /*0fb0*/  ISETP.GT.U32.AND P0, PT, R4, 0xf, PT ;  /* 0x0000000f0400780c */ /* 0x000fc80003f04070 */
[----:B------:R-:W-:Y:S01]  /*0fc0*/  ISETP.NE.OR P0, PT, R5, 0x1f, P0 ;  /* 0x0000001f0500780c */ /* 0x000fe20000705670 */
[----:B0-----:R-:W-:-:S06]  /*0fd0*/  ULEA UR4, UR5, UR4, 0x18 ;  /* 0x0000000405047291 */ /* 0x001fcc000f8ec0ff */
[----:B------:R-:W-:Y:S02]  /*0fe0*/  LEA R3, R2, UR4, 0x2 ;  /* 0x0000000402037c11 */ /* 0x000fe4000f8e10ff */
[----:B------:R-:W-:-:S03]  /*0ff0*/  @!P1 LEA R5, R5, UR4, 0x2 ;  /* 0x0000000405059c11 */ /* 0x000fc6000f8e10ff */
        /* <DEDUP_REMOVED lines=42> */
[----:B------:R-:W-:Y:S01]  /*12a0*/  LEA R16, R4, UR4, 0x3 ;  /* 0x0000000404107c11 */ /* 0x000fe2000f8e18ff */
[----:B0-----:R-:W0:Y:S01]  /*12b0*/  LDC.64 R10, c[0x0][0x488] ;  /* 0x00012200ff0a7b82 */ /* 0x001e220000000a00 */
        /* <DEDUP_REMOVED lines=11> */
[----:B-1----:R-:W-:Y:S04]  /*1370*/  STG.E.64 desc[UR6][R4.64], R2 ;  /* 0x0000000204007986 */ /* 0x002fe8000c101b06 */
[----:B--2---:R-:W-:Y:S04]  /*1380*/  STG.E.64 desc[UR6][R10.64], R6 ;  /* 0x000000060a007986 */ /* 0x004fe8000c101b06 */
[----:B----4-:R-:W-:Y:S01]  /*1390*/  STG.E.64 desc[UR6][R12.64], R8 ;  /* 0x000000080c007986 */ /* 0x010fe2000c101b06 */
[----:B------:R-:W-:Y:S05]  /*13a0*/  EXIT ;  /* 0x000000000000794d */ /* 0x000fea0003800000 */
.L_x_1697:
        /* <DEDUP_REMOVED lines=13> */
.L_x_6394:


//--------------------- .text._ZN10layer_norm13ln_bwd_kernelINS_13Kernel_traitsIf13__nv_bfloat16S2_S2_fjLj256ELj1ELj4ELj1ELj16ENS_18Kernel_traits_baseILj256EfS2_S2_S2_fjLj128EEEEELb1ELb1ELb1ELb1EEEvNS_9BwdParamsE --------------------------
	.section	.text._ZN10layer_norm13ln_bwd_kernelINS_13Kernel_traitsIf13__nv_bfloat16S2_S2_fjLj256ELj1ELj4ELj1ELj16ENS_18Kernel_traits_baseILj256EfS2_S2_S2_fjLj128EEEEELb1ELb1ELb1ELb1EEEvNS_9BwdParamsE,"ax",@progbits
	.align	128
        .global         _ZN10layer_norm13ln_bwd_kernelINS_13Kernel_traitsIf13__nv_bfloat16S2_S2_fjLj256ELj1ELj4ELj1ELj16ENS_18Kernel_traits_baseILj256EfS2_S2_S2_fjLj128EEEEELb1ELb1ELb1ELb1EEEvNS_9BwdParamsE
        .type           _ZN10layer_norm13ln_bwd_kernelINS_13Kernel_traitsIf13__nv_bfloat16S2_S2_fjLj256ELj1ELj4ELj1ELj16ENS_18Kernel_traits_baseILj256EfS2_S2_S2_fjLj128EEEEELb1ELb1ELb1ELb1EEEvNS_9BwdParamsE,@function
        .size           _ZN10layer_norm13ln_bwd_kernelINS_13Kernel_traitsIf13__nv_bfloat16S2_S2_fjLj256ELj1ELj4ELj1ELj16ENS_18Kernel_traits_baseILj256EfS2_S2_S2_fjLj128EEEEELb1ELb1ELb1ELb1EEEvNS_9BwdParamsE,(.L_x_6395 - _ZN10layer_norm13ln_bwd_kernelINS_13Kernel_traitsIf13__nv_bfloat16S2_S2_fjLj256ELj1ELj4ELj1ELj16ENS_18Kernel_traits_baseILj256EfS2_S2_S2_fjLj128EEEEELb1ELb1ELb1ELb1EEEvNS_9BwdParamsE)
        .other          _ZN10layer_norm13ln_bwd_kernelINS_13Kernel_traitsIf13__nv_bfloat16S2_S2_fjLj256ELj1ELj4ELj1ELj16ENS_18Kernel_traits_baseILj256EfS2_S2_S2_fjLj128EEEEELb1ELb1ELb1ELb1EEEvNS_9BwdParamsE,@"STO_CUDA_ENTRY STV_DEFAULT"
_ZN10layer_norm13ln_bwd_kernelINS_13Kernel_traitsIf13__nv_bfloat16S2_S2_fjLj256ELj1ELj4ELj1ELj16ENS_18Kernel_traits_baseILj256EfS2_S2_S2_fjLj128EEEEELb1ELb1ELb1ELb1EEEvNS_9BwdParamsE:
.text._ZN10layer_norm13ln_bwd_kernelINS_13Kernel_traitsIf13__nv_bfloat16S2_S2_fjLj256ELj1ELj4ELj1ELj16ENS_18Kernel_traits_baseILj256EfS2_S2_S2_fjLj128EEEEELb1ELb1ELb1ELb1EEEvNS_9BwdParamsE:
        /* <DEDUP_REMOVED lines=40> */
.L_x_1750:
[----:B-1----:R-:W1:Y:S08]  /*0280*/  LDC.64 R82, c[0x0][0x3f8] ;  /* 0x0000fe00ff527b82 */ /* 0x002e700000000a00 */
[----:B--2---:R-:W2:Y:S08]  /*0290*/  LDC.64 R54, c[0x0][0x3f0] ;  /* 0x0000fc00ff367b82 */ /* 0x004eb00000000a00 */
        /* <DEDUP_REMOVED lines=11> */
[----:B------:R-:W-:Y:S01]  /*0350*/  IMAD R3, R56, UR8, RZ ;  /* 0x0000000838037c24 */ /* 0x000fe2000f8e02ff */
[----:B------:R-:W1:Y:S04]  /*0360*/  LDC.64 R60, c[0x0][0x3a8] ;  /* 0x0000ea00ff3c7b82 */ /* 0x000e680000000a00 */
[----:B------:R-:W-:-:S04]  /*0370*/  SHF.R.S32.HI R52, RZ, 0x1f, R3 ;  /* 0x0000001fff347819 */ /* 0x000fc80000011403 */
[----:B------:R-:W-:Y:S01]  /*0380*/  LEA.HI R3, R52, R3, RZ, 0x3 ;  /* 0x0000000334037211 */ /* 0x000fe200078f18ff */
[----:B------:R-:W2:Y:S01]  /*0390*/  LDC.64 R64, c[0x0][0x428] ;  /* 0x00010a00ff407b82 */ /* 0x000ea20000000a00 */
[----:B------:R-:W-:Y:S02]  /*03a0*/  IMAD.WIDE R52, R56, 0x4, R84 ;  /* 0x0000000438347825 */ /* 0x000fe400078e0254 */
[----:B------:R-:W-:Y:S02]  /*03b0*/  LEA.HI.SX32 R77, R3, R0, 0x1d ;  /* 0x00000000034d7211 */ /* 0x000fe400078feaff */
[----:B------:R-:W-:Y:S01]  /*03c0*/  IADD3 R3, PT, PT, R81, -0x1, RZ ;  /* 0xffffffff51037810 */ /* 0x000fe20007ffe0ff */
[----:B------:R3:W4:Y:S04]  /*03d0*/  LDG.E R55, desc[UR6][R52.64] ;  /* 0x0000000634377981 */ /* 0x000728000c1e1900 */
[----:B------:R-:W-:-:S05]  /*03e0*/  IMAD R3, R3, UR8, RZ ;  /* 0x0000000803037c24 */ /* 0x000fca000f8e02ff */
[----:B------:R-:W-:Y:S01]  /*03f0*/  SHF.R.S32.HI R58, RZ, 0x1f, R3 ;  /* 0x0000001fff3a7819 */ /* 0x000fe20000011403 */
[----:B-1----:R-:W-:-:S03]  /*0400*/  IMAD.WIDE.U32 R60, R77, 0x10, R60 ;  /* 0x000000104d3c7825 */ /* 0x002fc600078e003c */
[----:B------:R-:W-:Y:S02]  /*0410*/  LEA.HI R3, R58, R3, RZ, 0x3 ;  /* 0x000000033a037211 */ /* 0x000fe400078f18ff */
[----:B-----5:R-:W-:Y:S01]  /*0420*/  ISETP.GE.AND P1, PT, R54, 0x1, PT ;  /* 0x000000013600780c */ /* 0x020fe20003f26270 */
[----:B------:R-:W4:Y:S01]  /*0430*/  LDG.E.128 R60, desc[UR6][R60.64] ;  /* 0x000000063c3c7981 */ /* 0x000f22000c1e1d00 */
[----:B------:R-:W-:-:S05]  /*0440*/  LEA.HI.SX32 R3, R3, R0, 0x1d ;  /* 0x0000000003037211 */ /* 0x000fca00078feaff */
[----:B--2---:R-:W-:-:S06]  /*0450*/  IMAD.WIDE.U32 R64, R3, 0x10, R64 ;  /* 0x0000001003407825 */ /* 0x004fcc00078e0040 */
[----:B------:R-:W2:Y:S01]  /*0460*/  LDG.E.128 R64, desc[UR6][R64.64] ;  /* 0x0000000640407981 */ /* 0x000ea2000c1e1d00 */
[----:B------:R-:W-:-:S05]  /*0470*/  @P1 IADD3 R3, PT, PT, R54, -0x1, RZ ;  /* 0xffffffff36031810 */ /* 0x000fca0007ffe0ff */
[----:B------:R-:W-:-:S05]  /*0480*/  @P1 IMAD R3, R3, UR8, RZ ;  /* 0x0000000803031c24 */ /* 0x000fca000f8e02ff */
[----:B---3--:R-:W-:-:S04]  /*0490*/  @P1 SHF.R.S32.HI R52, RZ, 0x1f, R3 ;  /* 0x0000001fff341819 */ /* 0x008fc80000011403 */
[----:B------:R-:W-:Y:S02]  /*04a0*/  @P1 LEA.HI R3, R52, R3, RZ, 0x3 ;  /* 0x0000000334031211 */ /* 0x000fe400078f18ff */
[----:B------:R-:W-:Y:S02]  /*04b0*/  CS2R R78, SRZ ;  /* 0x00000000004e7805 */ /* 0x000fe4000001ff00 */
[----:B------:R-:W-:-:S05]  /*04c0*/  @P1 LEA.HI.SX32 R3, R3, R0, 0x1d ;  /* 0x0000000003031211 */ /* 0x000fca00078feaff */
[----:B------:R-:W-:Y:S01]  /*04d0*/  @P1 IMAD.MOV.U32 R78, RZ, RZ, R3 ;  /* 0x000000ffff4e1224 */ /* 0x000fe200078e0003 */
[----:B------:R-:W-:-:S04]  /*04e0*/  @P1 MOV R79, RZ ;  /* 0x000000ff004f1202 */ /* 0x000fc80000000f00 */
[----:B------:R-:W-:-:S04]  /*04f0*/  LEA R52, P3, R78, UR10, 0x3 ;  /* 0x0000000a4e347c11 */ /* 0x000fc8000f8618ff */
[----:B------:R-:W-:-:S06]  /*0500*/  LEA.HI.X R53, R78, UR11, R79, 0x3, P3 ;  /* 0x0000000b4e357c11 */ /* 0x000fcc00098f1c4f */
[----:B------:R-:W5:Y:S01]  /*0510*/  LDG.E.64 R52, desc[UR6][R52.64] ;  /* 0x0000000634347981 */ /* 0x000f62000c1e1b00 */
[----:B------:R-:W-:Y:S01]  /*0520*/  IMAD.U32 R82, RZ, RZ, UR20 ;  /* 0x00000014ff527e24 */ /* 0x000fe2000f8e00ff */
[----:B------:R-:W-:-:S04]  /*0530*/  MOV R83, UR21 ;  /* 0x0000001500537c02 */ /* 0x000fc80008000f00 */
[----:B------:R-:W-:-:S04]  /*0540*/  ISETP.NE.U32.AND P0, PT, R82, RZ, PT ;  /* 0x000000ff5200720c */ /* 0x000fc80003f05070 */
[----:B------:R-:W-:-:S13]  /*0550*/  ISETP.NE.AND.EX P0, PT, R83, RZ, PT, P0 ;  /* 0x000000ff5300720c */ /* 0x000fda0003f05300 */
[----:B------:R-:W1:Y:S02]  /*0560*/  @P0 LDC.64 R58, c[0x0][0x438] ;  /* 0x00010e00ff3a0b82 */ /* 0x000e640000000a00 */
[----:B-1----:R-:W-:-:S05]  /*0570*/  @P0 IMAD.WIDE.U32 R58, R77, 0x10, R58 ;  /* 0x000000104d3a0825 */ /* 0x002fca00078e003a */
[----:B------:R1:W5:Y:S01]  /*0580*/  @P0 LDG.E.128 R68, desc[UR6][R58.64] ;  /* 0x000000063a440981 */ /* 0x000362000c1e1d00 */
[----:B------:R-:W-:-:S04]  /*0590*/  ISETP.NE.AND P0, PT, R2, RZ, PT ;  /* 0x000000ff0200720c */ /* 0x000fc80003f05270 */
[----:B----4-:R-:W-:Y:S02]  /*05a0*/  FSEL R3, R55, RZ, !P0 ;  /* 0x000000ff37037208 */ /* 0x010fe40004000000 */
[C---:B------:R-:W-:Y:S01]  /*05b0*/  PRMT R76, R61.reuse, 0x7632, R76 ;  /* 0x000076323d4c7816 */ /* 0x040fe2000000004c */
[----:B------:R-:W-:Y:S01]  /*05c0*/  IMAD.U32 R78, R61, 0x10000, RZ ;  /* 0x000100003d4e7824 */ /* 0x000fe200078e00ff */
[----:B------:R-:W-:Y:S02]  /*05d0*/  PRMT R55, R60, 0x7632, R55 ;  /* 0x000076323c377816 */ /* 0x000fe40000000037 */
[----:B------:R-:W-:Y:S02]  /*05e0*/  PRMT R77, R63, 0x7632, R77 ;  /* 0x000076323f4d7816 */ /* 0x000fe4000000004d */
[C---:B------:R-:W-:Y:S02]  /*05f0*/  PRMT R61, R62.reuse, 0x7632, R61 ;  /* 0x000076323e3d7816 */ /* 0x040fe4000000003d */
[----:B------:R-:W-:-:S02]  /*0600*/  SHF.L.U32 R80, R62, 0x10, RZ ;  /* 0x000000103e507819 */ /* 0x000fc400000006ff */
[----:B------:R-:W-:Y:S02]  /*0610*/  SHF.L.U32 R62, R76, 0x10, RZ ;  /* 0x000000104c3e7819 */ /* 0x000fe400000006ff */
[----:B------:R-:W-:Y:S01]  /*0620*/  SHF.L.U32 R60, R60, 0x10, RZ ;  /* 0x000000103c3c7819 */ /* 0x000fe200000006ff */
[----:B-1----:R-:W-:Y:S01]  /*0630*/  IMAD.U32 R58, R55, 0x10000, RZ ;  /* 0x00010000373a7824 */ /* 0x002fe200078e00ff */
[----:B------:R-:W-:Y:S01]  /*0640*/  SHF.L.U32 R88, R63, 0x10, RZ ;  /* 0x000000103f587819 */ /* 0x000fe200000006ff */
[----:B------:R-:W-:Y:S02]  /*0650*/  IMAD.U32 R90, R77, 0x10000, RZ ;  /* 0x000100004d5a7824 */ /* 0x000fe400078e00ff */
[C---:B------:R-:W-:Y:S01]  /*0660*/  FADD.FTZ R78, -R3.reuse, R78 ;  /* 0x0000004e034e7221 */ /* 0x040fe20000010100 */
[----:B------:R-:W-:Y:S01]  /*0670*/  FADD.FTZ R84, -R3, R80 ;  /* 0x0000005003547221 */ /* 0x000fe20000010100 */
[----:B------:R-:W-:Y:S01]  /*0680*/  SHF.L.U32 R86, R61, 0x10, RZ ;  /* 0x000000103d567819 */ /* 0x000fe200000006ff */
[----:B------:R-:W-:Y:S01]  /*0690*/  FADD.FTZ R80, -R3, R62 ;  /* 0x0000003e03507221 */ /* 0x000fe20000010100 */
[----:B--2---:R-:W-:-:S02]  /*06a0*/  PRMT R55, R64, 0x7632, R55 ;  /* 0x0000763240377816 */ /* 0x004fc40000000037 */
[----:B------:R-:W-:Y:S01]  /*06b0*/  SHF.L.U32 R77, R64, 0x10, RZ ;  /* 0x00000010404d7819 */ /* 0x000fe200000006ff */
[----:B------:R-:W-:Y:S01]  /*06c0*/  FADD.FTZ R60, -R3, R60 ;  /* 0x0000003c033c7221 */ /* 0x000fe20000010100 */
[----:B------:R-:W-:Y:S01]  /*06d0*/  PRMT R62, R65, 0x7632, R62 ;  /* 0x00007632413e7816 */ /* 0x000fe2000000003e */
[----:B------:R-:W-:Y:S01]  /*06e0*/  FADD.FTZ R76, -R3, R58 ;  /* 0x0000003a034c7221 */ /* 0x000fe20000010100 */
[C---:B------:R-:W-:Y:S01]  /*06f0*/  PRMT R64, R66.reuse, 0x7632, R64 ;  /* 0x0000763242407816 */ /* 0x040fe20000000040 */
[----:B------:R-:W-:Y:S01]  /*0700*/  IMAD.U32 R79, R66, 0x10000, RZ ;  /* 0x00010000424f7824 */ /* 0x000fe200078e00ff */
[----:B------:R-:W-:Y:S01]  /*0710*/  SHF.L.U32 R65, R65, 0x10, RZ ;  /* 0x0000001041417819 */ /* 0x000fe200000006ff */
[----:B------:R-:W-:Y:S01]  /*0720*/  FMUL.FTZ R59, R57, R78 ;  /* 0x0000004e393b7220 */ /* 0x000fe20000410000 */
[----:B------:R-:W-:Y:S01]  /*0730*/  SHF.L.U32 R66, R55, 0x10, RZ ;  /* 0x0000001037427819 */ /* 0x000fe200000006ff */
[C---:B------:R-:W-:Y:S01]  /*0740*/  FADD.FTZ R88, -R3.reuse, R88 ;  /* 0x0000005803587221 */ /* 0x040fe20000010100 */
[C---:B------:R-:W-:Y:S01]  /*0750*/  FADD.FTZ R86, -R3.reuse, R86 ;  /* 0x0000005603567221 */ /* 0x040fe20000010100 */
[----:B------:R-:W-:Y:S01]  /*0760*/  FADD.FTZ R90, -R3, R90 ;  /* 0x0000005a035a7221 */ /* 0x000fe20000010100 */
[C---:B------:R-:W-:Y:S01]  /*0770*/  FMUL.FTZ R61, R57.reuse, R84 ;  /* 0x00000054393d7220 */ /* 0x040fe20000410000 */
[----:B------:R-:W-:Y:S01]  /*0780*/  FMUL.FTZ R58, R16, R77 ;  /* 0x0000004d103a7220 */ /* 0x000fe20000410000 */
[C---:B------:R-:W-:Y:S01]  /*0790*/  FMUL.FTZ R3, R57.reuse, R60 ;  /* 0x0000003c39037220 */ /* 0x040fe20000410000 */
[----:B------:R-:W-:Y:S01]  /*07a0*/  SHF.L.U32 R84, R64, 0x10, RZ ;  /* 0x0000001040547819 */ /* 0x000fe200000006ff */
        /* <DEDUP_REMOVED lines=9> */
[----:B------:R-:W-:Y:S01]  /*0840*/  FADD.FTZ R28, R28, R77 ;  /* 0x0000004d1c1c7221 */ /* 0x000fe20000010000 */
[----:B------:R-:W-:Y:S01]  /*0850*/  FFMA.FTZ R20, R3, R77, R20 ;  /* 0x0000004d03147223 */ /* 0x000fe20000010014 */
[----:B------:R-:W-:-:S02]  /*0860*/  IMAD.U32 R78, R62, 0x10000, RZ ;  /* 0x000100003e4e7824 */ /* 0x000fc400078e00ff */
        /* <DEDUP_REMOVED lines=35> */
[----:B------:R-:W-:Y:S01]  /*0aa0*/  FFMA.FTZ R89, R80, R79, R84 ;  /* 0x0000004f50597223 */ /* 0x000fe20000010054 */
[----:B------:R-:W-:Y:S06]  /*0ab0*/  BRA `(.L_x_1702) ;  /* 0x00000000006c7947 */ /* 0x000fec0003800000 */
.L_x_1701:
[----:B------:R-:W-:Y:S01]  /*0ac0*/  IMAD.U32 R82, RZ, RZ, UR20 ;  /* 0x00000014ff527e24 */ /* 0x000fe2000f8e00ff */
[----:B-----5:R-:W-:Y:S02]  /*0ad0*/  ISETP.GE.AND P1, PT, R54, 0x1, PT ;  /* 0x000000013600780c */ /* 0x020fe40003f26270 */
[----:B------:R-:W-:Y:S02]  /*0ae0*/  CS2R R88, SRZ ;  /* 0x0000000000587805 */ /* 0x000fe4000001ff00 */
[----:B------:R-:W-:Y:S02]  /*0af0*/  MOV R83, UR21 ;  /* 0x0000001500537c02 */ /* 0x000fe40008000f00 */
[----:B------:R-:W-:-:S04]  /*0b00*/  ISETP.NE.U32.AND P0, PT, R82, RZ, PT ;  /* 0x000000ff5200720c */ /* 0x000fc80003f05070 */
[----:B------:R-:W-:-:S03]  /*0b10*/  ISETP.NE.AND.EX P0, PT, R83, RZ, PT, P0 ;  /* 0x000000ff5300720c */ /* 0x000fc60003f05300 */
[----:B------:R-:W1:Y:S01]  /*0b20*/  @P1 LDC R84, c[0x0][0x388] ;  /* 0x0000e200ff541b82 */ /* 0x000e620000000800 */
[----:B------:R-:W-:Y:S02]  /*0b30*/  @P1 IADD3 R55, PT, PT, R54, -0x1, RZ ;  /* 0xffffffff36371810 */ /* 0x000fe40007ffe0ff */
[----:B------:R-:W-:-:S07]  /*0b40*/  @P1 MOV R89, RZ ;  /* 0x000000ff00591202 */ /* 0x000fce0000000f00 */
[----:B------:R-:W2:Y:S08]  /*0b50*/  @P0 LDC R85, c[0x0][0x388] ;  /* 0x0000e200ff550b82 */ /* 0x000eb00000000800 */
[----:B------:R-:W3:Y:S01]  /*0b60*/  @P0 LDC.64 R52, c[0x0][0x438] ;  /* 0x00010e00ff340b82 */ /* 0x000ee20000000a00 */
[----:B-1----:R-:W-:-:S05]  /*0b70*/  @P1 IMAD R55, R55, R84, RZ ;  /* 0x0000005437371224 */ /* 0x002fca00078e02ff */
[----:B------:R-:W-:Y:S01]  /*0b80*/  @P1 SHF.R.S32.HI R84, RZ, 0x1f, R55 ;  /* 0x0000001fff541819 */ /* 0x000fe20000011437 */
[----:B--2---:R-:W-:-:S03]  /*0b90*/  @P0 IMAD R85, R56, R85, RZ ;  /* 0x0000005538550224 */ /* 0x004fc600078e02ff */
[----:B------:R-:W-:-:S04]  /*0ba0*/  @P1 LEA.HI R55, R84, R55, RZ, 0x3 ;  /* 0x0000003754371211 */ /* 0x000fc800078f18ff */
[----:B------:R-:W-:Y:S02]  /*0bb0*/  @P1 LEA.HI.SX32 R55, R55, R0, 0x1d ;  /* 0x0000000037371211 */ /* 0x000fe400078feaff */
[----:B------:R-:W-:-:S03]  /*0bc0*/  @P0 SHF.R.S32.HI R86, RZ, 0x1f, R85 ;  /* 0x0000001fff560819 */ /* 0x000fc60000011455 */
[----:B------:R-:W-:Y:S01]  /*0bd0*/  @P1 IMAD.MOV.U32 R88, RZ, RZ, R55 ;  /* 0x000000ffff581224 */ /* 0x000fe200078e0037 */
[----:B------:R-:W-:-:S04]  /*0be0*/  @P0 LEA.HI R85, R86, R85, RZ, 0x3 ;  /* 0x0000005556550211 */ /* 0x000fc800078f18ff */
[----:B------:R-:W-:Y:S02]  /*0bf0*/  @P0 LEA.HI.SX32 R85, R85, R0, 0x1d ;  /* 0x0000000055550211 */ /* 0x000fe400078feaff */
[----:B------:R-:W-:-:S03]  /*0c00*/  LEA R86, P3, R88, UR10, 0x3 ;  /* 0x0000000a58567c11 */ /* 0x000fc6000f8618ff */
[----:B---3--:R-:W-:Y:S01]  /*0c10*/  @P0 IMAD.WIDE.U32 R84, R85, 0x10, R52 ;  /* 0x0000001055540825 */ /* 0x008fe200078e0034 */
[----:B------:R-:W-:-:S04]  /*0c20*/  LEA.HI.X R87, R88, UR11, R89, 0x3, P3 ;  /* 0x0000000b58577c11 */ /* 0x000fc800098f1c59 */
[----:B------:R1:W5:Y:S04]  /*0c30*/  @P0 LDG.E.128 R68, desc[UR6][R84.64] ;  /* 0x0000000654440981 */ /* 0x000368000c1e1d00 */
[----:B------:R1:W5:Y:S01]  /*0c40*/  LDG.E.64 R52, desc[UR6][R86.64] ;  /* 0x0000000656347981 */ /* 0x000362000c1e1b00 */
[----:B------:R-:W-:Y:S02]  /*0c50*/  HFMA2 R55, -RZ, RZ, 0, 0 ;  /* 0x00000000ff377431 */ /* 0x000fe400000001ff */
[----:B------:R-:W-:-:S07]  /*0c60*/  IMAD.MOV.U32 R89, RZ, RZ, RZ ;  /* 0x000000ffff597224 */ /* 0x000fce00078e00ff */
.L_x_1702:
[----:B------:R-:W-:Y:S05]  /*0c70*/  BSYNC.RECONVERGENT B1 ;  /* 0x0000000000017941 */ /* 0x000fea0003800200 */
.L_x_1700:
[----:B-1---5:R-:W-:Y:S01]  /*0c80*/  MOV R84, R52 ;  /* 0x0000003400547202 */ /* 0x022fe20000000f00 */
[----:B------:R-:W-:Y:S01]  /*0c90*/  UMOV UR4, 0xffffffff ;  /* 0xffffffff00047882 */ /* 0x000fe20000000000 */
[----:B------:R-:W-:Y:S02]  /*0ca0*/  MOV R85, R53 ;  /* 0x0000003500557202 */ /* 0x000fe40000000f00 */
[--C-:B------:R-:W-:Y:S02]  /*0cb0*/  SHF.R.U32.HI R90, RZ, 0x8, R53.reuse ;  /* 0x00000008ff5a7819 */ /* 0x100fe40000011635 */
[----:B------:R-:W-:Y:S02]  /*0cc0*/  SHF.R.U32.HI R91, RZ, 0x10, R53 ;  /* 0x00000010ff5b7819 */ /* 0x000fe40000011635 */
[----:B------:R-:W-:Y:S02]  /*0cd0*/  PRMT R97, R84, 0x7610, R97 ;  /* 0x0000761054617816 */ /* 0x000fe40000000061 */
[----:B------:R-:W-:-:S02]  /*0ce0*/  PRMT R95, R85, 0x7610, R95 ;  /* 0x00007610555f7816 */ /* 0x000fc4000000005f */
[C-C-:B------:R-:W-:Y:S02]  /*0cf0*/  SHF.R.U64 R88, R52.reuse, 0x8, R53.reuse ;  /* 0x0000000834587819 */ /* 0x140fe40000001235 */
[C-C-:B------:R-:W-:Y:S02]  /*0d00*/  SHF.R.U64 R87, R52.reuse, 0x10, R53.reuse ;  /* 0x0000001034577819 */ /* 0x140fe40000001235 */
[----:B------:R-:W-:Y:S02]  /*0d10*/  SHF.R.U64 R86, R52, 0x18, R53 ;  /* 0x0000001834567819 */ /* 0x000fe40000001235 */
[----:B------:R-:W-:Y:S02]  /*0d20*/  PRMT R85, R90, 0x7610, R85 ;  /* 0x000076105a557816 */ /* 0x000fe40000000055 */
[----:B------:R-:W-:Y:S01]  /*0d30*/  PRMT R84, R91, 0x7610, R84 ;  /* 0x000076105b547816 */ /* 0x000fe20000000054 */
[----:B------:R-:W-:Y:S06]  /*0d40*/  BRA.DIV UR4, `(.L_x_1703) ;  /* 0x0000002a04147947 */ /* 0x000fec000b800000 */
        /* <DEDUP_REMOVED lines=18> */
.L_x_1762:
[----:B------:R-:W4:Y:S01]  /*0e70*/  @P1 LDC R55, c[0x0][0x388] ;  /* 0x0000e200ff371b82 */ /* 0x000f220000000800 */
[----:B------:R-:W-:-:S07]  /*0e80*/  @P1 VIADD R54, R54, 0xffffffff ;  /* 0xffffffff36361836 */ /* 0x000fce0000000000 */
[----:B------:R-:W0:Y:S01]  /*0e90*/  @P1 LDC.64 R90, c[0x0][0x390] ;  /* 0x0000e400ff5a1b82 */ /* 0x000e220000000a00 */
[----:B----4-:R-:W-:-:S05]  /*0ea0*/  @P1 IMAD R54, R54, R55, RZ ;  /* 0x0000003736361224 */ /* 0x010fca00078e02ff */
[----:B------:R-:W-:-:S04]  /*0eb0*/  @P1 SHF.R.S32.HI R55, RZ, 0x1f, R54 ;  /* 0x0000001fff371819 */ /* 0x000fc80000011436 */
[----:B------:R-:W-:Y:S02]  /*0ec0*/  @P1 LEA.HI R93, R55, R54, RZ, 0x3 ;  /* 0x00000036375d1211 */ /* 0x000fe400078f18ff */
[----:B------:R-:W-:Y:S02]  /*0ed0*/  CS2R R54, SRZ ;  /* 0x0000000000367805 */ /* 0x000fe4000001ff00 */
[----:B------:R-:W-:Y:S02]  /*0ee0*/  @P1 MOV R55, RZ ;  /* 0x000000ff00371202 */ /* 0x000fe40000000f00 */
[----:B------:R-:W-:-:S04]  /*0ef0*/  @P1 LEA.HI.SX32 R93, R93, R0, 0x1d ;  /* 0x000000005d5d1211 */ /* 0x000fc800078feaff */
[----:B------:R-:W-:-:S04]  /*0f00*/  @P1 MOV R54, R93 ;  /* 0x0000005d00361202 */ /* 0x000fc80000000f00 */
[----:B0-----:R-:W-:-:S04]  /*0f10*/  @P1 LEA R90, P0, R54, R90, 0x4 ;  /* 0x0000005a365a1211 */ /* 0x001fc800078020ff */
[----:B------:R-:W-:-:S05]  /*0f20*/  @P1 LEA.HI.X R91, R54, R91, R55, 0x4, P0 ;  /* 0x0000005b365b1211 */ /* 0x000fca00000f2437 */
[----:B------:R0:W5:Y:S01]  /*0f30*/  @P1 LDG.E.128 R72, desc[UR6][R90.64] ;  /* 0x000000065a481981 */ /* 0x000162000c1e1d00 */
[----:B------:R-:W-:Y:S01]  /*0f40*/  ISETP.NE.U32.AND P0, PT, R82, RZ, PT ;  /* 0x000000ff5200720c */ /* 0x000fe20003f05070 */
[----:B--2---:R-:W-:Y:S01]  /*0f50*/  FADD.FTZ R99, R98, R99 ;  /* 0x0000006362637221 */ /* 0x004fe20000010000 */
[----:B---3--:R-:W-:Y:S01]  /*0f60*/  FADD.FTZ R82, R89, R92 ;  /* 0x0000005c59527221 */ /* 0x008fe20000010000 */
[----:B------:R-:W-:Y:S01]  /*0f70*/  ISETP.NE.AND P3, PT, R2, RZ, PT ;  /* 0x000000ff0200720c */ /* 0x000fe20003f65270 */
[----:B------:R-:W-:Y:S01]  /*0f80*/  BSSY.RECONVERGENT B1, `(.L_x_1704) ;  /* 0x00001f2000017945 */ /* 0x000fe20003800200 */
[----:B------:R-:W-:Y:S01]  /*0f90*/  ISETP.NE.AND.EX P0, PT, R83, RZ, PT, P0 ;  /* 0x000000ff5300720c */ /* 0x000fe20003f05300 */
[----:B------:R-:W-:Y:S01]  /*0fa0*/  FMUL.FTZ R83, R99, UR9 ;  /* 0x0000000963537c20 */ /* 0x000fe20008410000 */
[----:B------:R-:W-:-:S04]  /*0fb0*/  FMUL.FTZ R82, R82, UR9 ;  /* 0x0000000952527c20 */ /* 0x000fc80008410000 */
[----:B------:R-:W-:-:S07]  /*0fc0*/  FSEL R83, R83, RZ, !P3 ;  /* 0x000000ff53537208 */ /* 0x000fce0005800000 */
[----:B0-----:R-:W-:Y:S05]  /*0fd0*/  @P0 BRA `(.L_x_1705) ;  /* 0x0000001400000947 */ /* 0x001fea0003800000 */
[----:B------:R-:W-:Y:S01]  /*0fe0*/  IMAD.U32 R93, RZ, RZ, UR22 ;  /* 0x00000016ff5d7e24 */ /* 0x000fe2000f8e00ff */
[----:B------:R-:W-:-:S04]  /*0ff0*/  MOV R99, UR23 ;  /* 0x0000001700637c02 */ /* 0x000fc80008000f00 */
[----:B------:R-:W-:-:S04]  /*1000*/  ISETP.NE.U32.AND P0, PT, R93, RZ, PT ;  /* 0x000000ff5d00720c */ /* 0x000fc80003f05070 */
[----:B------:R-:W-:-:S13]  /*1010*/  ISETP.NE.AND.EX P0, PT, R99, RZ, PT, P0 ;  /* 0x000000ff6300720c */ /* 0x000fda0003f05300 */
[----:B------:R-:W-:Y:S05]  /*1020*/  @P0 BRA `(.L_x_1706) ;  /* 0x0000000800700947 */ /* 0x000fea0003800000 */
[----:B------:R-:W-:Y:S04]  /*1030*/  BSSY.RECONVERGENT B2, `(.L_x_1707) ;  /* 0x0000012000027945 */ /* 0x000fe80003800200 */
[----:B------:R-:W-:Y:S05]  /*1040*/  @!P1 BRA `(.L_x_1708) ;  /* 0x0000000000409947 */ /* 0x000fea0003800000 */
[----:B-1----:R-:W-:Y:S01]  /*1050*/  FFMA.FTZ R89, R3, R82, R83 ;  /* 0x0000005203597223 */ /* 0x002fe20000010053 */
        /* <DEDUP_REMOVED lines=15> */
.L_x_1708:
[----:B------:R-:W-:Y:S05]  /*1150*/  BSYNC.RECONVERGENT B2 ;  /* 0x0000000000027941 */ /* 0x000fea0003800200 */
.L_x_1707:
        /* <DEDUP_REMOVED lines=8> */
[----:B------:R-:W-:-:S03]  /*11e0*/  FSEL R90, R90, RZ, P2 ;  /* 0x000000ff5a5a7208 */ /* 0x000fc60001000000 */
[----:B-1---5:R-:W-:Y:S02]  /*11f0*/  @P0 PRMT R89, R72, 0x7632, R89 ;  /* 0x0000763248590816 */ /* 0x022fe40000000059 */
[----:B------:R-:W-:Y:S02]  /*1200*/  FMUL.FTZ R90, R90, UR13 ;  /* 0x0000000d5a5a7c20 */ /* 0x000fe40008410000 */
[----:B------:R-:W-:Y:S02]  /*1210*/  @P0 SHF.L.U32 R89, R89, 0x10, RZ ;  /* 0x0000001059590819 */ /* 0x000fe400000006ff */
[----:B------:R-:W-:-:S04]  /*1220*/  FMUL.FTZ R92, R90, UR12 ;  /* 0x0000000c5a5c7c20 */ /* 0x000fc80008410000 */
[----:B------:R-:W-:Y:S01]  /*1230*/  FMUL.FTZ R90, R5, R92 ;  /* 0x0000005c055a7220 */ /* 0x000fe20000410000 */
[----:B------:R-:W-:-:S04]  /*1240*/  @P0 FMUL.FTZ R88, R92, R89 ;  /* 0x000000595c580220 */ /* 0x000fc80000410000 */
[----:B------:R-:W-:Y:S01]  /*1250*/  FSEL R90, R90, RZ, P0 ;  /* 0x000000ff5a5a7208 */ /* 0x000fe20000000000 */
[----:B------:R-:W-:-:S03]  /*1260*/  FADD.FTZ R37, R37, R88 ;  /* 0x0000005825257221 */ /* 0x000fc60000010000 */
[----:B------:R-:W-:-:S04]  /*1270*/  F2FP.BF16.F32.PACK_AB R90, RZ, R90 ;  /* 0x0000005aff5a723e */ /* 0x000fc800000010ff */
[----:B------:R-:W-:-:S07]  /*1280*/  PRMT R44, R44, 0x5410, R90 ;  /* 0x000054102c2c7816 */ /* 0x000fce000000005a */
.L_x_1710:
[----:B------:R-:W-:Y:S05]  /*1290*/  BSYNC.RECONVERGENT B2 ;  /* 0x0000000000027941 */ /* 0x000fea0003800200 */
.L_x_1709:
[----:B------:R-:W-:Y:S04]  /*12a0*/  BSSY.RECONVERGENT B2, `(.L_x_1711) ;  /* 0x0000012000027945 */ /* 0x000fe80003800200 */
[----:B------:R-:W-:Y:S05]  /*12b0*/  @!P1 BRA `(.L_x_1712) ;  /* 0x0000000000409947 */ /* 0x000fea0003800000 */
[----:B-1----:R-:W-:Y:S01]  /*12c0*/  FFMA.FTZ R89, R59, R82, R83 ;  /* 0x000000523b597223 */ /* 0x002fe20000010053 */
        /* <DEDUP_REMOVED lines=15> */
.L_x_1712:
[----:B------:R-:W-:Y:S05]  /*13c0*/  BSYNC.RECONVERGENT B2 ;  /* 0x0000000000027941 */ /* 0x000fea0003800200 */
.L_x_1711:
        /* <DEDUP_REMOVED lines=8> */
[----:B------:R-:W-:-:S03]  /*1450*/  FSEL R88, R88, RZ, P2 ;  /* 0x000000ff58587208 */ /* 0x000fc60001000000 */
[----:B-----5:R-:W-:Y:S02]  /*1460*/  @P0 PRMT R87, R73, 0x7632, R87 ;  /* 0x0000763249570816 */ /* 0x020fe40000000057 */
[----:B------:R-:W-:-:S03]  /*1470*/  FMUL.FTZ R88, R88, UR13 ;  /* 0x0000000d58587c20 */ /* 0x000fc60008410000 */
[----:B------:R-:W-:Y:S02]  /*1480*/  @P0 IMAD.U32 R87, R87, 0x10000, RZ ;  /* 0x0001000057570824 */ /* 0x000fe400078e00ff */
[----:B------:R-:W-:-:S04]  /*1490*/  FMUL.FTZ R90, R88, UR12 ;  /* 0x0000000c585a7c20 */ /* 0x000fc80008410000 */
[----:B------:R-:W-:Y:S01]  /*14a0*/  FMUL.FTZ R88, R7, R90 ;  /* 0x0000005a07587220 */ /* 0x000fe20000410000 */
[----:B------:R-:W-:-:S04]  /*14b0*/  @P0 FMUL.FTZ R86, R90, R87 ;  /* 0x000000575a560220 */ /* 0x000fc80000410000 */
[----:B------:R-:W-:Y:S01]  /*14c0*/  FSEL R88, R88, RZ, P0 ;  /* 0x000000ff58587208 */ /* 0x000fe20000000000 */
[----:B------:R-:W-:-:S03]  /*14d0*/  FADD.FTZ R39, R39, R86 ;  /* 0x0000005627277221 */ /* 0x000fc60000010000 */
[----:B------:R-:W-:-:S04]  /*14e0*/  F2FP.BF16.F32.PACK_AB R88, RZ, R88 ;  /* 0x00000058ff58723e */ /* 0x000fc800000010ff */
[----:B------:R-:W-:-:S07]  /*14f0*/  PRMT R45, R45, 0x5410, R88 ;  /* 0x000054102d2d7816 */ /* 0x000fce0000000058 */
.L_x_1714:
[----:B------:R-:W-:Y:S05]  /*1500*/  BSYNC.RECONVERGENT B2 ;  /* 0x0000000000027941 */ /* 0x000fea0003800200 */
.L_x_1713:
        /* <DEDUP_REMOVED lines=10> */
[----:B-1----:R-:W-:Y:S01]  /*15b0*/  FMUL.FTZ R89, R86, UR12 ;  /* 0x0000000c56597c20 */ /* 0x002fe20008410000 */
[----:B-----5:R-:W-:-:S03]  /*15c0*/  @P0 SHF.L.U32 R86, R74, 0x10, RZ ;  /* 0x000000104a560819 */ /* 0x020fc600000006ff */
[----:B------:R-:W-:Y:S02]  /*15d0*/  FMUL.FTZ R88, R8, R89 ;  /* 0x0000005908587220 */ /* 0x000fe40000410000 */
[----:B------:R-:W-:-:S03]  /*15e0*/  @P0 FMUL.FTZ R87, R89, R86 ;  /* 0x0000005659570220 */ /* 0x000fc60000410000 */
[----:B------:R-:W-:Y:S01]  /*15f0*/  FSEL R88, R88, RZ, P0 ;  /* 0x000000ff58587208 */ /* 0x000fe20000000000 */
[----:B------:R-:W-:-:S03]  /*1600*/  FADD.FTZ R40, R40, R87 ;  /* 0x0000005728287221 */ /* 0x000fc60000010000 */
[----:B------:R-:W-:-:S04]  /*1610*/  F2FP.BF16.F32.PACK_AB R88, RZ, R88 ;  /* 0x00000058ff58723e */ /* 0x000fc800000010ff */
[----:B------:R-:W-:-:S07]  /*1620*/  PRMT R46, R88, 0x7610, R46 ;  /* 0x00007610582e7816 */ /* 0x000fce000000002e */
.L_x_1716:
[----:B------:R-:W-:Y:S05]  /*1630*/  BSYNC.RECONVERGENT B2 ;  /* 0x0000000000027941 */ /* 0x000fea0003800200 */
.L_x_1715:
        /* <DEDUP_REMOVED lines=19> */
.L_x_1718:
[----:B------:R-:W-:Y:S05]  /*1770*/  BSYNC.RECONVERGENT B2 ;  /* 0x0000000000027941 */ /* 0x000fea0003800200 */
.L_x_1717:
        /* <DEDUP_REMOVED lines=9> */
[----:B-----5:R-:W-:Y:S02]  /*1810*/  @P0 IMAD.U32 R84, R75, 0x10000, RZ ;  /* 0x000100004b540824 */ /* 0x020fe400078e00ff */
[----:B------:R-:W-:-:S04]  /*1820*/  FMUL.FTZ R86, R86, UR13 ;  /* 0x0000000d56567c20 */ /* 0x000fc80008410000 */
[----:B------:R-:W-:-:S04]  /*1830*/  FMUL.FTZ R87, R86, UR12 ;  /* 0x0000000c56577c20 */ /* 0x000fc80008410000 */
[----:B------:R-:W-:Y:S01]  /*1840*/  FMUL.FTZ R86, R10, R87 ;  /* 0x000000570a567220 */ /* 0x000fe20000410000 */
[----:B------:R-:W-:-:S04]  /*1850*/  @P0 FMUL.FTZ R85, R87, R84 ;  /* 0x0000005457550220 */ /* 0x000fc80000410000 */
[----:B------:R-:W-:Y:S01]  /*1860*/  FSEL R86, R86, RZ, P0 ;  /* 0x000000ff56567208 */ /* 0x000fe20000000000 */
[----:B------:R-:W-:-:S03]  /*1870*/  FADD.FTZ R42, R42, R85 ;  /* 0x000000552a2a7221 */ /* 0x000fc60000010000 */
[----:B------:R-:W-:-:S04]  /*1880*/  F2FP.BF16.F32.PACK_AB R86, RZ, R86 ;  /* 0x00000056ff56723e */ /* 0x000fc800000010ff */
[----:B------:R-:W-:-:S07]  /*1890*/  PRMT R47, R86, 0x7610, R47 ;  /* 0x00007610562f7816 */ /* 0x000fce000000002f */
.L_x_1720:
[----:B------:R-:W-:Y:S05]  /*18a0*/  BSYNC.RECONVERGENT B2 ;  /* 0x0000000000027941 */ /* 0x000fea0003800200 */
.L_x_1719:
[----:B------:R-:W-:Y:S05]  /*18b0*/  @!P1 BRA `(.L_x_1721) ;  /* 0x0000001400789947 */ /* 0x000fea0003800000 */
[----:B------:R-:W-:Y:S01]  /*18c0*/  FFMA.FTZ R82, R80, R82, R83 ;  /* 0x0000005250527223 */ /* 0x000fe20000010053 */
[----:B------:R-:W-:Y:S02]  /*18d0*/  ISETP.GE.U32.AND P0, PT, R52, RZ, PT ;  /* 0x000000ff3400720c */ /* 0x000fe40003f06070 */
[----:B------:R-:W-:Y:S01]  /*18e0*/  ISETP.GT.AND P2, PT, R81, RZ, PT ;  /* 0x000000ff5100720c */ /* 0x000fe20003f44270 */
[----:B------:R-:W-:Y:S01]  /*18f0*/  FADD.FTZ R82, R79, -R82 ;  /* 0x800000524f527221 */ /* 0x000fe20000010000 */
[----:B------:R-:W-:-:S03]  /*1900*/  ISETP.GE.U32.AND.EX P0, PT, R53, 0x1000000, PT, P0 ;  /* 0x010000003500780c */ /* 0x000fc60003f06100 */
[----:B------:R-:W-:-:S05]  /*1910*/  FMUL.FTZ R82, R57, R82 ;  /* 0x0000005239527220 */ /* 0x000fca0000410000 */
[----:B------:R-:W-:-:S05]  /*1920*/  FSEL R52, R82, RZ, P2 ;  /* 0x000000ff52347208 */ /* 0x000fca0001000000 */
[----:B------:R-:W-:Y:S01]  /*1930*/  FMUL.FTZ R52, R52, UR13 ;  /* 0x0000000d34347c20 */ /* 0x000fe20008410000 */
[----:B-----5:R-:W-:-:S03]  /*1940*/  @P0 PRMT R53, R75, 0x7632, R53 ;  /* 0x000076324b350816 */ /* 0x020fc60000000035 */
[----:B------:R-:W-:Y:S01]  /*1950*/  FMUL.FTZ R82, R52, UR12 ;  /* 0x0000000c34527c20 */ /* 0x000fe20008410000 */
[----:B------:R-:W-:Y:S02]  /*1960*/  @P0 SHF.L.U32 R53, R53, 0x10, RZ ;  /* 0x0000001035350819 */ /* 0x000fe400000006ff */
[----:B------:R-:W-:Y:S01]  /*1970*/  MOV R52, RZ ;  /* 0x000000ff00347202 */ /* 0x000fe20000000f00 */
[----:B------:R-:W-:Y:S02]  /*1980*/  FMUL.FTZ R57, R11, R82 ;  /* 0x000000520b397220 */ /* 0x000fe40000410000 */
[----:B------:R-:W-:-:S03]  /*1990*/  @P0 FMUL.FTZ R52, R82, R53 ;  /* 0x0000003552340220 */ /* 0x000fc60000410000 */
[----:B------:R-:W-:Y:S01]  /*19a0*/  FSEL R57, R57, RZ, P0 ;  /* 0x000000ff39397208 */ /* 0x000fe20000000000 */
[----:B------:R-:W-:-:S03]  /*19b0*/  FADD.FTZ R43, R43, R52 ;  /* 0x000000342b2b7221 */ /* 0x000fc60000010000 */
[----:B------:R-:W-:-:S04]  /*19c0*/  F2FP.BF16.F32.PACK_AB R57, RZ, R57 ;  /* 0x00000039ff39723e */ /* 0x000fc800000010ff */
[----:B------:R-:W-:Y:S01]  /*19d0*/  PRMT R47, R47, 0x5410, R57 ;  /* 0x000054102f2f7816 */ /* 0x000fe20000000039 */
[----:B------:R-:W-:Y:S06]  /*19e0*/  BRA `(.L_x_1721) ;  /* 0x00000014002c7947 */ /* 0x000fec0003800000 */
.L_x_1706:
[-CC-:B------:R-:W-:Y:S01]  /*19f0*/  FFMA.FTZ R49, R3, R82.reuse, R83.reuse ;  /* 0x0000005203317223 */ /* 0x180fe20000010053 */
[----:B------:R-:W-:Y:S01]  /*1a00*/  ISETP.GT.AND P0, PT, R81, RZ, PT ;  /* 0x000000ff5100720c */ /* 0x000fe20003f04270 */
[-CC-:B------:R-:W-:Y:S01]  /*1a10*/  FFMA.FTZ R48, R64, R82.reuse, R83.reuse ;  /* 0x0000005240307223 */ /* 0x180fe20000010053 */
[-CC-:B------:R-:W-:Y:S01]  /*1a20*/  FFMA.FTZ R51, R59, R82.reuse, R83.reuse ;  /* 0x000000523b337223 */ /* 0x180fe20000010053 */
[-CC-:B------:R-:W-:Y:S01]  /*1a30*/  FFMA.FTZ R50, R66, R82.reuse, R83.reuse ;  /* 0x0000005242327223 */ /* 0x180fe20000010053 */
[-CC-:B------:R-:W-:Y:S01]  /*1a40*/  FFMA.FTZ R81, R61, R82.reuse, R83.reuse ;  /* 0x000000523d517223 */ /* 0x180fe20000010053 */
[-CC-:B-1----:R-:W-:Y:S01]  /*1a50*/  FFMA.FTZ R98, R76, R82.reuse, R83.reuse ;  /* 0x000000524c627223 */ /* 0x182fe20000010053 */
        /* <DEDUP_REMOVED lines=32> */
.L_x_1723:
[----:B------:R-:W-:Y:S05]  /*1c60*/  BSYNC.RECONVERGENT B2 ;  /* 0x0000000000027941 */ /* 0x000fea0003800200 */
.L_x_1722:
[----:B------:R-:W-:Y:S01]  /*1c70*/  BSSY.RECONVERGENT B2, `(.L_x_1724) ;  /* 0x000000f000027945 */ /* 0x000fe20003800200 */
[----:B------:R-:W-:-:S03]  /*1c80*/  FSEL R51, R89, RZ, P0 ;  /* 0x000000ff59337208 */ /* 0x000fc60000000000 */
[----:B------:R-:W-:Y:S05]  /*1c90*/  @!P1 BRA `(.L_x_1725) ;  /* 0x0000000000309947 */ /* 0x000fea0003800000 */
        /* <DEDUP_REMOVED lines=12> */
.L_x_1725:
[----:B------:R-:W-:Y:S05]  /*1d60*/  BSYNC.RECONVERGENT B2 ;  /* 0x0000000000027941 */ /* 0x000fea0003800200 */
.L_x_1724:
[----:B------:R-:W-:Y:S01]  /*1d70*/  BSSY.RECONVERGENT B2, `(.L_x_1726) ;  /* 0x000000e000027945 */ /* 0x000fe20003800200 */
[----:B------:R-:W-:-:S03]  /*1d80*/  FSEL R88, R92, RZ, P0 ;  /* 0x000000ff5c587208 */ /* 0x000fc60000000000 */
[----:B------:R-:W-:Y:S05]  /*1d90*/  @!P1 BRA `(.L_x_1727) ;  /* 0x00000000002c9947 */ /* 0x000fea0003800000 */
[----:B------:R-:W-:Y:S01]  /*1da0*/  LOP3.LUT P2, RZ, R87, 0xff, RZ, 0xc0, !PT ;  /* 0x000000ff57ff7812 */ /* 0x000fe2000784c0ff */
[----:B------:R-:W-:Y:S01]  /*1db0*/  FMUL.FTZ R82, R88, UR13 ;  /* 0x0000000d58527c20 */ /* 0x000fe20008410000 */
[----:B------:R-:W-:-:S03]  /*1dc0*/  MOV R83, RZ ;  /* 0x000000ff00537202 */ /* 0x000fc60000000f00 */
[----:B------:R-:W-:-:S04]  /*1dd0*/  FMUL.FTZ R87, R82, UR12 ;  /* 0x0000000c52577c20 */ /* 0x000fc80008410000 */
[----:B------:R-:W-:-:S04]  /*1de0*/  FMUL.FTZ R82, R6, R87 ;  /* 0x0000005706527220 */ /* 0x000fc80000410000 */
[----:B-----5:R-:W-:Y:S02]  /*1df0*/  @P2 SHF.L.U32 R90, R73, 0x10, RZ ;  /* 0x00000010495a2819 */ /* 0x020fe400000006ff */
[----:B------:R-:W-:-:S03]  /*1e00*/  FSEL R82, R82, RZ, P2 ;  /* 0x000000ff52527208 */ /* 0x000fc60001000000 */
[----:B------:R-:W-:Y:S01]  /*1e10*/  @P2 FMUL.FTZ R83, R90, R87 ;  /* 0x000000575a532220 */ /* 0x000fe20000410000 */
[----:B------:R-:W-:-:S03]  /*1e20*/  F2FP.BF16.F32.PACK_AB R82, RZ, R82 ;  /* 0x00000052ff52723e */ /* 0x000fc600000010ff */
[----:B------:R-:W-:Y:S01]  /*1e30*/  FADD.FTZ R38, R38, R83 ;  /* 0x0000005326267221 */ /* 0x000fe20000010000 */
[----:B------:R-:W-:-:S07]  /*1e40*/  PRMT R45, R82, 0x7610, R45 ;  /* 0x00007610522d7816 */ /* 0x000fce000000002d */
.L_x_1727:
[----:B------:R-:W-:Y:S05]  /*1e50*/  BSYNC.RECONVERGENT B2 ;  /* 0x0000000000027941 */ /* 0x000fea0003800200 */
.L_x_1726:
[----:B------:R-:W-:Y:S01]  /*1e60*/  BSSY.RECONVERGENT B2, `(.L_x_1728) ;  /* 0x000000f000027945 */ /* 0x000fe20003800200 */
[----:B------:R-:W-:-:S03]  /*1e70*/  FSEL R87, R94, RZ, P0 ;  /* 0x000000ff5e577208 */ /* 0x000fc60000000000 */
[----:B------:R-:W-:Y:S05]  /*1e80*/  @!P1 BRA `(.L_x_1729) ;  /* 0x0000000000309947 */ /* 0x000fea0003800000 */
        /* <DEDUP_REMOVED lines=12> */
.L_x_1729:
[----:B------:R-:W-:Y:S05]  /*1f50*/  BSYNC.RECONVERGENT B2 ;  /* 0x0000000000027941 */ /* 0x000fea0003800200 */
.L_x_1728:
        /* <DEDUP_REMOVED lines=14> */
.L_x_1731:
[----:B------:R-:W-:Y:S05]  /*2040*/  BSYNC.RECONVERGENT B2 ;  /* 0x0000000000027941 */ /* 0x000fea0003800200 */
.L_x_1730:
[----:B------:R-:W-:Y:S01]  /*2050*/  BSSY.RECONVERGENT B2, `(.L_x_1732) ;  /* 0x000000f000027945 */ /* 0x000fe20003800200 */
[----:B------:R-:W-:-:S03]  /*2060*/  FSEL R86, R50, RZ, P0 ;  /* 0x000000ff32567208 */ /* 0x000fc60000000000 */
[----:B------:R-:W-:Y:S05]  /*2070*/  @!P1 BRA `(.L_x_1733) ;  /* 0x0000000000309947 */ /* 0x000fea0003800000 */
[----:B------:R-:W-:Y:S01]  /*2080*/  LOP3.LUT P2, RZ, R85, 0xff, RZ, 0xc0, !PT ;  /* 0x000000ff55ff7812 */ /* 0x000fe2000784c0ff */
[----:B------:R-:W-:-:S04]  /*2090*/  FMUL.FTZ R50, R86, UR13 ;  /* 0x0000000d56327c20 */ /* 0x000fc80008410000 */
[----:B------:R-:W-:Y:S01]  /*20a0*/  FMUL.FTZ R82, R50, UR12 ;  /* 0x0000000c32527c20 */ /* 0x000fe20008410000 */
[----:B------:R-:W-:-:S03]  /*20b0*/  MOV R50, RZ ;  /* 0x000000ff00327202 */ /* 0x000fc60000000f00 */
        /* <DEDUP_REMOVED lines=8> */
.L_x_1733:
[----:B------:R-:W-:Y:S05]  /*2140*/  BSYNC.RECONVERGENT B2 ;  /* 0x0000000000027941 */ /* 0x000fea0003800200 */
.L_x_1732:
        /* <DEDUP_REMOVED lines=12> */
[----:B------:R-:W-:-:S03]  /*2210*/  IMAD.MOV.U32 R49, RZ, RZ, RZ ;  /* 0x000000ffff317224 */ /* 0x000fc600078e00ff */
        /* <DEDUP_REMOVED lines=8> */
.L_x_1735:
[----:B------:R-:W-:Y:S05]  /*22a0*/  BSYNC.RECONVERGENT B2 ;  /* 0x0000000000027941 */ /* 0x000fea0003800200 */
.L_x_1734:
        /* <DEDUP_REMOVED lines=9> */
[----:B------:R-:W-:-:S03]  /*2340*/  HFMA2 R52, -RZ, RZ, 0, 0 ;  /* 0x00000000ff347431 */ /* 0x000fc600000001ff */
[----:B------:R-:W-:-:S05]  /*2350*/  FMUL.FTZ R53, R11, R82 ;  /* 0x000000520b357220 */ /* 0x000fca0000410000 */
[----:B------:R-:W-:-:S03]  /*2360*/  FSEL R53, R53, RZ, P0 ;  /* 0x000000ff35357208 */ /* 0x000fc60000000000 */
[----:B-----5:R-:W-:Y:S02]  /*2370*/  @P0 PRMT R57, R75, 0x7632, R57 ;  /* 0x000076324b390816 */ /* 0x020fe40000000039 */
[----:B------:R-:W-:-:S03]  /*2380*/  F2FP.BF16.F32.PACK_AB R53, RZ, R53 ;  /* 0x00000035ff35723e */ /* 0x000fc600000010ff */
[----:B------:R-:W-:Y:S01]  /*2390*/  @P0 IMAD.U32 R57, R57, 0x10000, RZ ;  /* 0x0001000039390824 */ /* 0x000fe200078e00ff */
[----:B------:R-:W-:-:S03]  /*23a0*/  PRMT R47, R47, 0x5410, R53 ;  /* 0x000054102f2f7816 */ /* 0x000fc60000000035 */
[----:B------:R-:W-:-:S04]  /*23b0*/  @P0 FMUL.FTZ R52, R57, R82 ;  /* 0x0000005239340220 */ /* 0x000fc80000410000 */
[----:B------:R-:W-:Y:S01]  /*23c0*/  FADD.FTZ R43, R43, R52 ;  /* 0x000000342b2b7221 */ /* 0x000fe20000010000 */
[----:B------:R-:W-:Y:S06]  /*23d0*/  BRA `(.L_x_1721) ;  /* 0x0000000800b07947 */ /* 0x000fec0003800000 */
.L_x_1705:
[----:B------:R-:W-:Y:S01]  /*23e0*/  ISETP.GT.AND P3, PT, R81, RZ, PT ;  /* 0x000000ff5100720c */ /* 0x000fe20003f64270 */
[-C--:B------:R-:W-:Y:S01]  /*23f0*/  @P2 FFMA.FTZ R81, R3, R82.reuse, R83 ;  /* 0x0000005203512223 */ /* 0x080fe20000010053 */
[----:B------:R-:W-:Y:S01]  /*2400*/  MOV R93, UR22 ;  /* 0x00000016005d7c02 */ /* 0x000fe20008000f00 */
[----:B------:R-:W-:Y:S01]  /*2410*/  IMAD.U32 R99, RZ, RZ, UR23 ;  /* 0x00000017ff637e24 */ /* 0x000fe2000f8e00ff */
[----:B------:R-:W-:Y:S01]  /*2420*/  SHF.L.U32 R102, R68, 0x10, RZ ;  /* 0x0000001044667819 */ /* 0x000fe200000006ff */
[----:B------:R-:W-:Y:S01]  /*2430*/  @P2 FADD.FTZ R81, R58, -R81 ;  /* 0x800000513a512221 */ /* 0x000fe20000010000 */
[----:B------:R-:W-:Y:S01]  /*2440*/  ISETP.NE.U32.AND P0, PT, R93, RZ, PT ;  /* 0x000000ff5d00720c */ /* 0x000fe20003f05070 */
[C---:B-1----:R-:W-:Y:S01]  /*2450*/  IMAD.U32 R98, R69.reuse, 0x10000, RZ ;  /* 0x0001000045627824 */ /* 0x042fe200078e00ff */
[----:B------:R-:W-:Y:S01]  /*2460*/  PRMT R96, R69, 0x7632, R96 ;  /* 0x0000763245607816 */ /* 0x000fe20000000060 */
[----:B------:R-:W-:Y:S01]  /*2470*/  @P2 FFMA.FTZ R102, R57, R81, R102 ;  /* 0x0000005139662223 */ /* 0x000fe20000010066 */
[----:B------:R-:W-:Y:S01]  /*2480*/  ISETP.NE.AND.EX P0, PT, R99, RZ, PT, P0 ;  /* 0x000000ff6300720c */ /* 0x000fe20003f05300 */
[----:B------:R-:W-:Y:S01]  /*2490*/  BSSY.RECONVERGENT B2, `(.L_x_1736) ;  /* 0x000002c000027945 */ /* 0x000fe20003800200 */
[----:B------:R-:W-:Y:S01]  /*24a0*/  SHF.L.U32 R96, R96, 0x10, RZ ;  /* 0x0000001060607819 */ /* 0x000fe200000006ff */
[-CC-:B------:R-:W-:Y:S01]  /*24b0*/  @P3 FFMA.FTZ R90, R64, R82.reuse, R83.reuse ;  /* 0x00000052405a3223 */ /* 0x180fe20000010053 */
[-CC-:B------:R-:W-:Y:S01]  /*24c0*/  @P3 FFMA.FTZ R92, R66, R82.reuse, R83.reuse ;  /* 0x00000052425c3223 */ /* 0x180fe20000010053 */
[----:B------:R-:W-:Y:S01]  /*24d0*/  PRMT R100, R68, 0x7632, R100 ;  /* 0x0000763244647816 */ /* 0x000fe20000000064 */
[-CC-:B------:R-:W-:Y:S01]  /*24e0*/  @P3 FFMA.FTZ R91, R59, R82.reuse, R83.reuse ;  /* 0x000000523b5b3223 */ /* 0x180fe20000010053 */
[----:B------:R-:W-:Y:S01]  /*24f0*/  @P3 FADD.FTZ R89, R65, -R90 ;  /* 0x8000005a41593221 */ /* 0x000fe20000010000 */
[----:B------:R-:W-:Y:S01]  /*2500*/  @P3 FADD.FTZ R81, R67, -R92 ;  /* 0x8000005c43513221 */ /* 0x000fe20000010000 */
[----:B------:R-:W-:Y:S01]  /*2510*/  PRMT R90, R70, 0x7632, R90 ;  /* 0x00007632465a7816 */ /* 0x000fe2000000005a */
[-CC-:B------:R-:W-:Y:S01]  /*2520*/  @P3 FFMA.FTZ R101, R61, R82.reuse, R83.reuse ;  /* 0x000000523d653223 */ /* 0x180fe20000010053 */
[----:B------:R-:W-:Y:S01]  /*2530*/  PRMT R92, R71, 0x7632, R92 ;  /* 0x00007632475c7816 */ /* 0x000fe2000000005c */
[-CC-:B------:R-:W-:Y:S01]  /*2540*/  @P3 FFMA.FTZ R104, R76, R82.reuse, R83.reuse ;  /* 0x000000524c683223 */ /* 0x180fe20000010053 */
[-CC-:B------:R-:W-:Y:S01]  /*2550*/  @P3 FFMA.FTZ R103, R63, R82.reuse, R83.reuse ;  /* 0x000000523f673223 */ /* 0x180fe20000010053 */
[----:B------:R-:W-:Y:S01]  /*2560*/  @P3 FFMA.FTZ R106, R80, R82, R83 ;  /* 0x00000052506a3223 */ /* 0x000fe20000010053 */
[----:B------:R-:W-:Y:S01]  /*2570*/  SHF.L.U32 R100, R100, 0x10, RZ ;  /* 0x0000001064647819 */ /* 0x000fe200000006ff */
[----:B------:R-:W-:Y:S01]  /*2580*/  @P3 FFMA.FTZ R96, R57, R81, R96 ;  /* 0x0000005139603223 */ /* 0x000fe20000010060 */
[----:B------:R-:W-:Y:S01]  /*2590*/  SHF.L.U32 R94, R70, 0x10, RZ ;  /* 0x00000010465e7819 */ /* 0x000fe200000006ff */
[----:B------:R-:W-:Y:S01]  /*25a0*/  @P3 FADD.FTZ R91, R60, -R91 ;  /* 0x8000005b3c5b3221 */ /* 0x000fe20000010000 */
[----:B------:R-:W-:Y:S01]  /*25b0*/  SHF.L.U32 R82, R71, 0x10, RZ ;  /* 0x0000001047527819 */ /* 0x000fe200000006ff */
[----:B------:R-:W-:Y:S01]  /*25c0*/  IMAD.U32 R90, R90, 0x10000, RZ ;  /* 0x000100005a5a7824 */ /* 0x000fe200078e00ff */
[----:B------:R-:W-:Y:S01]  /*25d0*/  SHF.L.U32 R92, R92, 0x10, RZ ;  /* 0x000000105c5c7819 */ /* 0x000fe200000006ff */
[----:B------:R-:W-:Y:S01]  /*25e0*/  @P3 FADD.FTZ R101, R62, -R101 ;  /* 0x800000653e653221 */ /* 0x000fe20000010000 */
[----:B------:R-:W-:Y:S01]  /*25f0*/  @P3 FADD.FTZ R81, R77, -R104 ;  /* 0x800000684d513221 */ /* 0x000fe20000010000 */
[----:B------:R-:W-:Y:S01]  /*2600*/  @P3 FADD.FTZ R103, R78, -R103 ;  /* 0x800000674e673221 */ /* 0x000fe20000010000 */
[----:B------:R-:W-:Y:S01]  /*2610*/  @P3 FADD.FTZ R83, R79, -R106 ;  /* 0x8000006a4f533221 */ /* 0x000fe20000010000 */
[C---:B------:R-:W-:Y:S01]  /*2620*/  @P3 FFMA.FTZ R100, R57.reuse, R89, R100 ;  /* 0x0000005939643223 */ /* 0x040fe20000010064 */
        /* <DEDUP_REMOVED lines=9> */
[----:B------:R-:W-:-:S03]  /*26c0*/  MOV R81, RZ ;  /* 0x000000ff00517202 */ /* 0x000fc60000000f00 */
        /* <DEDUP_REMOVED lines=8> */
.L_x_1737:
[----:B------:R-:W-:Y:S05]  /*2750*/  BSYNC.RECONVERGENT B2 ;  /* 0x0000000000027941 */ /* 0x000fea0003800200 */
.L_x_1736:
        /* <DEDUP_REMOVED lines=15> */
[----:B------:R-:W-:-:S03]  /*2850*/  HFMA2 R88, -RZ, RZ, 0, 0 ;  /* 0x00000000ff587431 */ /* 0x000fc600000001ff */
        /* <DEDUP_REMOVED lines=9> */
.L_x_1739:
[----:B------:R-:W-:Y:S05]  /*28f0*/  BSYNC.RECONVERGENT B2 ;  /* 0x0000000000027941 */ /* 0x000fea0003800200 */
.L_x_1738:
[----:B------:R-:W-:Y:S04]  /*2900*/  BSSY.RECONVERGENT B2, `(.L_x_1740) ;  /* 0x000000d000027945 */ /* 0x000fe80003800200 */
[----:B------:R-:W-:Y:S05]  /*2910*/  @!P1 BRA `(.L_x_1741) ;  /* 0x00000000002c9947 */ /* 0x000fea0003800000 */
        /* <DEDUP_REMOVED lines=11> */
.L_x_1741:
[----:B------:R-:W-:Y:S05]  /*29d0*/  BSYNC.RECONVERGENT B2 ;  /* 0x0000000000027941 */ /* 0x000fea0003800200 */
.L_x_1740:
[----:B------:R-:W-:Y:S04]  /*29e0*/  BSSY.RECONVERGENT B2, `(.L_x_1742) ;  /* 0x000000e000027945 */ /* 0x000fe80003800200 */
[----:B------:R-:W-:Y:S05]  /*29f0*/  @!P1 BRA `(.L_x_1743) ;  /* 0x0000000000309947 */ /* 0x000fea0003800000 */
[----:B------:R-:W-:Y:S01]  /*2a00*/  LOP3.LUT P2, RZ, R86, 0xff, RZ, 0xc0, !PT ;  /* 0x000000ff56ff7812 */ /* 0x000fe2000784c0ff */
[----:B------:R-:W-:Y:S01]  /*2a10*/  FMUL.FTZ R96, R96, UR13 ;  /* 0x0000000d60607c20 */ /* 0x000fe20008410000 */
[----:B------:R-:W-:-:S03]  /*2a20*/  MOV R86, RZ ;  /* 0x000000ff00567202 */ /* 0x000fc60000000f00 */
[----:B------:R-:W-:-:S04]  /*2a30*/  FMUL.FTZ R96, R96, UR12 ;  /* 0x0000000c60607c20 */ /* 0x000fc80008410000 */
        /* <DEDUP_REMOVED lines=8> */
.L_x_1743:
[----:B------:R-:W-:Y:S05]  /*2ac0*/  BSYNC.RECONVERGENT B2 ;  /* 0x0000000000027941 */ /* 0x000fea0003800200 */
.L_x_1742:
[----:B------:R-:W-:Y:S04]  /*2ad0*/  BSSY.RECONVERGENT B2, `(.L_x_1744) ;  /* 0x000000d000027945 */ /* 0x000fe80003800200 */
[----:B------:R-:W-:Y:S05]  /*2ae0*/  @!P1 BRA `(.L_x_1745) ;  /* 0x00000000002c9947 */ /* 0x000fea0003800000 */
[----:B------:R-:W-:Y:S01]  /*2af0*/  LOP3.LUT P2, RZ, R95, 0xff, RZ, 0xc0, !PT ;  /* 0x000000ff5fff7812 */ /* 0x000fe2000784c0ff */
[----:B------:R-:W-:Y:S01]  /*2b00*/  FMUL.FTZ R94, R94, UR13 ;  /* 0x0000000d5e5e7c20 */ /* 0x000fe20008410000 */
[----:B------:R-:W-:-:S03]  /*2b10*/  HFMA2 R87, -RZ, RZ, 0, 0 ;  /* 0x00000000ff577431 */ /* 0x000fc600000001ff */
        /* <DEDUP_REMOVED lines=8> */
.L_x_1745:
[----:B------:R-:W-:Y:S05]  /*2ba0*/  BSYNC.RECONVERGENT B2 ;  /* 0x0000000000027941 */ /* 0x000fea0003800200 */
.L_x_1744:
[----:B------:R-:W-:Y:S04]  /*2bb0*/  BSSY.RECONVERGENT B2, `(.L_x_1746) ;  /* 0x000000e000027945 */ /* 0x000fe80003800200 */
[----:B------:R-:W-:Y:S05]  /*2bc0*/  @!P1 BRA `(.L_x_1747) ;  /* 0x0000000000309947 */ /* 0x000fea0003800000 */
[----:B------:R-:W-:Y:S01]  /*2bd0*/  LOP3.LUT P2, RZ, R85, 0xff, RZ, 0xc0, !PT ;  /* 0x000000ff55ff7812 */ /* 0x000fe2000784c0ff */
[----:B------:R-:W-:Y:S01]  /*2be0*/  FMUL.FTZ R90, R90, UR13 ;  /* 0x0000000d5a5a7c20 */ /* 0x000fe20008410000 */
[----:B------:R-:W-:-:S03]  /*2bf0*/  IMAD.MOV.U32 R86, RZ, RZ, RZ ;  /* 0x000000ffff567224 */ /* 0x000fc600078e00ff */
        /* <DEDUP_REMOVED lines=9> */
.L_x_1747:
[----:B------:R-:W-:Y:S05]  /*2c90*/  BSYNC.RECONVERGENT B2 ;  /* 0x0000000000027941 */ /* 0x000fea0003800200 */
.L_x_1746:
[----:B------:R-:W-:Y:S04]  /*2ca0*/  BSSY.RECONVERGENT B2, `(.L_x_1748) ;  /* 0x000000d000027945 */ /* 0x000fe80003800200 */
[----:B------:R-:W-:Y:S05]  /*2cb0*/  @!P1 BRA `(.L_x_1749) ;  /* 0x00000000002c9947 */ /* 0x000fea0003800000 */
        /* <DEDUP_REMOVED lines=11> */
.L_x_1749:
[----:B------:R-:W-:Y:S05]  /*2d70*/  BSYNC.RECONVERGENT B2 ;  /* 0x0000000000027941 */ /* 0x000fea0003800200 */
.L_x_1748:
[----:B------:R-:W-:Y:S02]  /*2d80*/  @P0 PRMT R51, R89, 0x7610, R51 ;  /* 0x0000761059330816 */ /* 0x000fe40000000033 */
[----:B------:R-:W-:Y:S02]  /*2d90*/  @P0 PRMT R49, R49, 0x5410, R81 ;  /* 0x0000541031310816 */ /* 0x000fe40000000051 */
[----:B------:R-:W-:Y:S02]  /*2da0*/  @P0 PRMT R50, R50, 0x5410, R83 ;  /* 0x0000541032320816 */ /* 0x000fe40000000053 */
[----:B------:R-:W-:Y:S01]  /*2db0*/  @P0 PRMT R51, R51, 0x5410, R57 ;  /* 0x0000541033330816 */ /* 0x000fe20000000039 */
[----:B------:R-:W-:Y:S06]  /*2dc0*/  @!P1 BRA `(.L_x_1721) ;  /* 0x0000000000349947 */ /* 0x000fec0003800000 */
[----:B------:R-:W-:Y:S01]  /*2dd0*/  ISETP.GE.U32.AND P0, PT, R52, RZ, PT ;  /* 0x000000ff3400720c */ /* 0x000fe20003f06070 */
[----:B------:R-:W-:Y:S01]  /*2de0*/  FMUL.FTZ R92, R92, UR13 ;  /* 0x0000000d5c5c7c20 */ /* 0x000fe20008410000 */
[----:B------:R-:W-:Y:S02]  /*2df0*/  HFMA2 R52, -RZ, RZ, 0, 0 ;  /* 0x00000000ff347431 */ /* 0x000fe400000001ff */
[----:B------:R-:W-:Y:S01]  /*2e00*/  ISETP.GE.U32.AND.EX P0, PT, R53, 0x1000000, PT, P0 ;  /* 0x010000003500780c */ /* 0x000fe20003f06100 */
[----:B------:R-:W-:-:S04]  /*2e10*/  FMUL.FTZ R92, R92, UR12 ;  /* 0x0000000c5c5c7c20 */ /* 0x000fc80008410000 */
[----:B------:R-:W-:-:S05]  /*2e20*/  FMUL.FTZ R53, R11, R92 ;  /* 0x0000005c0b357220 */ /* 0x000fca0000410000 */
[----:B------:R-:W-:-:S03]  /*2e30*/  FSEL R53, R53, RZ, P0 ;  /* 0x000000ff35357208 */ /* 0x000fc60000000000 */
[----:B-----5:R-:W-:Y:S02]  /*2e40*/  @P0 PRMT R57, R75, 0x7632, R57 ;  /* 0x000076324b390816 */ /* 0x020fe40000000039 */
[----:B------:R-:W-:Y:S02]  /*2e50*/  F2FP.BF16.F32.PACK_AB R53, RZ, R53 ;  /* 0x00000035ff35723e */ /* 0x000fe400000010ff */
[----:B------:R-:W-:Y:S02]  /*2e60*/  @P0 SHF.L.U32 R57, R57, 0x10, RZ ;  /* 0x0000001039390819 */ /* 0x000fe400000006ff */
[----:B------:R-:W-:-:S03]  /*2e70*/  PRMT R47, R47, 0x5410, R53 ;  /* 0x000054102f2f7816 */ /* 0x000fc60000000035 */
[----:B------:R-:W-:-:S04]  /*2e80*/  @P0 FMUL.FTZ R52, R57, R92 ;  /* 0x0000005c39340220 */ /* 0x000fc80000410000 */
[----:B------:R-:W-:-:S07]  /*2e90*/  FADD.FTZ R43, R43, R52 ;  /* 0x000000342b2b7221 */ /* 0x000fce0000010000 */
.L_x_1721:
[----:B------:R-:W-:Y:S05]  /*2ea0*/  BSYNC.RECONVERGENT B1 ;  /* 0x0000000000017941 */ /* 0x000fea0003800200 */
.L_x_1704:
[----:B------:R-:W-:Y:S01]  /*2eb0*/  ISETP.NE.U32.AND P0, PT, R93, RZ, PT ;  /* 0x000000ff5d00720c */ /* 0x000fe20003f05070 */
[----:B------:R-:W0:Y:S03]  /*2ec0*/  @P1 LDC.64 R82, c[0x0][0x468] ;  /* 0x00011a00ff521b82 */ /* 0x000e260000000a00 */
[----:B------:R-:W-:-:S05]  /*2ed0*/  ISETP.NE.AND.EX P0, PT, R99, RZ, PT, P0 ;  /* 0x000000ff6300720c */ /* 0x000fca0003f05300 */
[----:B------:R-:W2:Y:S08]  /*2ee0*/  LDC.64 R84, c[0x0][0x380] ;  /* 0x0000e000ff547b82 */ /* 0x000eb00000000a00 */
[----:B------:R-:W3:Y:S08]  /*2ef0*/  @P0 LDC R57, c[0x0][0x388] ;  /* 0x0000e200ff390b82 */ /* 0x000ef00000000800 */
[----:B------:R-:W4:Y:S01]  /*2f00*/  @P0 LDC.64 R52, c[0x0][0x478] ;  /* 0x00011e00ff340b82 */ /* 0x000f220000000a00 */
[----:B---3--:R-:W-:Y:S01]  /*2f10*/  @P0 IMAD R57, R56, R57, RZ ;  /* 0x0000003938390224 */ /* 0x008fe200078e02ff */
[----:B--2---:R-:W-:-:S04]  /*2f20*/  LEA R56, R84, R56, 0x2 ;  /* 0x0000003854387211 */ /* 0x004fc800078e10ff */
[----:B------:R-:W-:-:S04]  /*2f30*/  @P0 SHF.R.S32.HI R86, RZ, 0x1f, R57 ;  /* 0x0000001fff560819 */ /* 0x000fc80000011439 */
[----:B------:R-:W-:Y:S02]  /*2f40*/  @P0 LEA.HI R81, R86, R57, RZ, 0x3 ;  /* 0x0000003956510211 */ /* 0x000fe400078f18ff */
[C---:B0-----:R-:W-:Y:S02]  /*2f50*/  @P1 LEA R57, P2, R54.reuse, R82, 0x4 ;  /* 0x0000005236391211 */ /* 0x041fe400078420ff */
[----:B------:R-:W-:Y:S02]  /*2f60*/  @P0 LEA.HI.SX32 R81, R81, R0, 0x1d ;  /* 0x0000000051510211 */ /* 0x000fe400078feaff */
[----:B------:R-:W-:Y:S01]  /*2f70*/  @P1 LEA.HI.X R55, R54, R83, R55, 0x4, P2 ;  /* 0x0000005336371211 */ /* 0x000fe200010f2437 */
[----:B------:R-:W-:Y:S02]  /*2f80*/  @P1 IMAD.MOV.U32 R54, RZ, RZ, R57 ;  /* 0x000000ffff361224 */ /* 0x000fe400078e0039 */
[----:B----4-:R-:W-:-:S05]  /*2f90*/  @P0 IMAD.WIDE.U32 R52, R81, 0x10, R52 ;  /* 0x0000001051340825 */ /* 0x010fca00078e0034 */
[----:B------:R2:W-:Y:S01]  /*2fa0*/  @P0 STG.E.128 desc[UR6][R52.64], R48 ;  /* 0x0000003034000986 */ /* 0x0005e2000c101d06 */
[----:B------:R-:W-:-:S03]  /*2fb0*/  ISETP.GE.AND P0, PT, R56, R85, PT ;  /* 0x000000553800720c */ /* 0x000fc60003f06270 */
[----:B------:R2:W-:Y:S10]  /*2fc0*/  @P1 STG.E.128 desc[UR6][R54.64], R44 ;  /* 0x0000002c36001986 */ /* 0x0005f4000c101d06 */
[----:B------:R-:W-:Y:S05]  /*2fd0*/  @!P0 BRA `(.L_x_1750) ;  /* 0xffffffd000a88947 */ /* 0x000fea000383ffff */
.L_x_1699:
[----:B------:R-:W-:Y:S05]  /*2fe0*/  BSYNC B0 ;  /* 0x0000000000007941 */ /* 0x000fea0003800000 */
.L_x_1698:
[----:B------:R-:W0:Y:S01]  /*2ff0*/  S2R R14, SR_TID.X ;  /* 0x00000000000e7919 */ /* 0x000e220000002100 */
[----:B------:R-:W-:Y:S01]  /*3000*/  MOV R2, 0x400 ;  /* 0x0000040000027802 */ /* 0x000fe20000000f00 */
[----:B------:R-:W-:Y:S05]  /*3010*/  WARPSYNC.ALL ;  /* 0x0000000000007948 */ /* 0x000fea0003800000 */
[----:B------:R-:W3:Y:S01]  /*3020*/  S2R R3, SR_CgaCtaId ;  /* 0x0000000000037919 */ /* 0x000ee20000008800 */
[----:B------:R-:W4:Y:S01]  /*3030*/  LDC R16, c[0x0][0x388] ;  /* 0x0000e200ff107b82 */ /* 0x000f220000000800 */
[----:B------:R-:W1:Y:S01]  /*3040*/  LDCU.128 UR16, c[0x0][0x440] ;  /* 0x00008800ff1077ac */ /* 0x000e620008000c00 */
[----:B------:R-:W2:Y:S01]  /*3050*/  S2R R5, SR_TID.X ;  /* 0x0000000000057919 */ /* 0x000ea20000002100 */
[----:B------:R-:W1:Y:S05]  /*3060*/  LDCU.64 UR4, c[0x0][0x460] ;  /* 0x00008c00ff0477ac */ /* 0x000e6a0008000a00 */
[----:B------:R-:W4:Y:S01]  /*3070*/  S2UR UR14, SR_CTAID.X ;  /* 0x00000000000e79c3 */ /* 0x000f220000002500 */
[----:B0-----:R-:W-:-:S02]  /*3080*/  LOP3.LUT R0, R14, 0x60, RZ, 0xc0, !PT ;  /* 0x000000600e007812 */ /* 0x001fc400078ec0ff */
[----:B---3--:R-:W-:Y:S02]  /*3090*/  LEA R3, R3, R2, 0x18 ;  /* 0x0000000203037211 */ /* 0x008fe400078ec0ff */
[----:B--2---:R-:W-:-:S04]  /*30a0*/  LOP3.LUT R0, R0, 0x1f, R5, 0xf8, !PT ;  /* 0x0000001f00007812 */ /* 0x004fc800078ef805 */
[----:B------:R-:W-:Y:S01]  /*30b0*/  LEA R0, R0, R3, 0x5 ;  /* 0x0000000300007211 */ /* 0x000fe200078e28ff */
[----:B------:R-:W-:-:S04]  /*30c0*/  IMAD R3, R14, 0x4, R3 ;  /* 0x000000040e037824 */ /* 0x000fc800078e0203 */
[----:B------:R-:W-:Y:S04]  /*30d0*/  STS.128 [R0], R28 ;  /* 0x0000001c00007388 */ /* 0x000fe80000000c00 */
        /* <DEDUP_REMOVED lines=8> */
[----:B------:R-:W4:Y:S04]  /*3160*/  LDS R13, [R3+0xc00] ;  /* 0x000c0000030d7984 */ /* 0x000f280000000800 */
[----:B------:R-:W4:Y:S01]  /*3170*/  LDS R15, [R3+0xe00] ;  /* 0x000e0000030f7984 */ /* 0x000f220000000800 */
[----:B------:R-:W-:Y:S01]  /*3180*/  BAR.SYNC.DEFER_BLOCKING 0x0 ;  /* 0x0000000000007b1d */ /* 0x000fe20000010000 */
[----:B0-----:R-:W-:-:S04]  /*3190*/  FADD.FTZ R2, RZ, R2 ;  /* 0x00000002ff027221 */ /* 0x001fc80000010000 */
[----:B--2---:R-:W-:Y:S01]  /*31a0*/  FADD.FTZ R2, R2, R5 ;  /* 0x0000000502027221 */ /* 0x004fe20000010000 */
[----:B---3--:R-:W-:-:S04]  /*31b0*/  FADD.FTZ R4, RZ, R4 ;  /* 0x00000004ff047221 */ /* 0x008fc80000010000 */
[----:B-1----:R-:W-:Y:S01]  /*31c0*/  FADD.FTZ R4, R4, R7 ;  /* 0x0000000704047221 */ /* 0x002fe20000010000 */
[----:B------:R-:W-:Y:S01]  /*31d0*/  STS.128 [R0], R20 ;  /* 0x0000001400007388 */ /* 0x000fe20000000c00 */
[----:B----4-:R-:W-:-:S03]  /*31e0*/  FADD.FTZ R2, R2, R9 ;  /* 0x0000000902027221 */ /* 0x010fc60000010000 */
        /* <DEDUP_REMOVED lines=59> */
.L_x_1703:
[----:B------:R-:W-:Y:S01]  /*35a0*/  HFMA2 R105, -RZ, RZ, 0, 1.847743988037109375e-06 ;  /* 0x0000001fff697431 */ /* 0x000fe200000001ff */
[----:B------:R-:W-:Y:S01]  /*35b0*/  BSSY B1, `(.L_x_1751) ;  /* 0x0000007000017945 */ /* 0x000fe20003800000 */
[----:B------:R-:W-:Y:S01]  /*35c0*/  IMAD.MOV.U32 R103, RZ, RZ, R55 ;  /* 0x000000ffff677224 */ /* 0x000fe200078e0037 */
[----:B------:R-:W-:Y:S01]  /*35d0*/  MOV R102, 0x1 ;  /* 0x0000000100667802 */ /* 0x000fe20000000f00 */
[----:B------:R-:W-:-:S07]  /*35e0*/  IMAD.MOV.U32 R100, RZ, RZ, -0x1 ;  /* 0xffffffffff647424 */ /* 0x000fce00078e00ff */
[----:B0-----:R-:W-:Y:S05]  /*35f0*/  WARPSYNC.COLLECTIVE R100, `(.L_x_1752) ;  /* 0x0000000064087348 */ /* 0x001fea0003c00000 */
[----:B------:R1:W2:Y:S02]  /*3600*/  SHFL.BFLY P0, R101, R103, R102, R105 ;  /* 0x0c00006667657389 */ /* 0x0002a40000000069 */
[----:B012---:R-:W-:Y:S05]  /*3610*/  ENDCOLLECTIVE ;  /* 0x000000000000791b */ /* 0x007fea0003800000 */
.L_x_1752:
[----:B------:R-:W-:Y:S05]  /*3620*/  BSYNC B1 ;  /* 0x0000000000017941 */ /* 0x000fea0003800000 */
.L_x_1751:
        /* <DEDUP_REMOVED lines=8> */
.L_x_1753:
[----:B------:R-:W-:Y:S01]  /*36b0*/  FADD.FTZ R90, R90, R55 ;  /* 0x000000375a5a7221 */ /* 0x000fe20000010000 */
[----:B------:R-:W-:-:S04]  /*36c0*/  HFMA2 R102, -RZ, RZ, 0, 1.1920928955078125e-07 ;  /* 0x00000002ff667431 */ /* 0x000fc800000001ff */
[----:B------:R-:W-:Y:S01]  /*36d0*/  MOV R103, R90 ;  /* 0x0000005a00677202 */ /* 0x000fe20000000f00 */
[----:B------:R-:W-:-:S07]  /*36e0*/  IMAD.MOV.U32 R92, RZ, RZ, R101 ;  /* 0x000000ffff5c7224 */ /* 0x000fce00078e0065 */
[----:B------:R-:W-:Y:S05]  /*36f0*/  WARPSYNC.COLLECTIVE R100, `(.L_x_1754) ;  /* 0x0000000064087348 */ /* 0x000fea0003c00000 */
[----:B------:R0:W1:Y:S02]  /*3700*/  SHFL.BFLY P0, R101, R103, R102, R105 ;  /* 0x0c00006667657389 */ /* 0x0000640000000069 */
[----:B01----:R-:W-:Y:S05]  /*3710*/  ENDCOLLECTIVE ;  /* 0x000000000000791b */ /* 0x003fea0003800000 */
.L_x_1754:
[----:B------:R-:W-:-:S05]  /*3720*/  FADD.FTZ R92, R92, R89 ;  /* 0x000000595c5c7221 */ /* 0x000fca0000010000 */
[----:B------:R-:W-:Y:S01]  /*3730*/  MOV R103, R92 ;  /* 0x0000005c00677202 */ /* 0x000fe20000000f00 */
[----:B------:R-:W-:-:S07]  /*3740*/  IMAD.MOV.U32 R91, RZ, RZ, R101 ;  /* 0x000000ffff5b7224 */ /* 0x000fce00078e0065 */
[----:B------:R-:W-:Y:S05]  /*3750*/  WARPSYNC.COLLECTIVE R100, `(.L_x_1755) ;  /* 0x0000000064087348 */ /* 0x000fea0003c00000 */
[----:B------:R0:W1:Y:S02]  /*3760*/  SHFL.BFLY P0, R101, R103, R102, R105 ;  /* 0x0c00006667657389 */ /* 0x0000640000000069 */
[----:B01----:R-:W-:Y:S05]  /*3770*/  ENDCOLLECTIVE ;  /* 0x000000000000791b */ /* 0x003fea0003800000 */
.L_x_1755:
[----:B------:R-:W-:Y:S01]  /*3780*/  FADD.FTZ R91, R90, R91 ;  /* 0x0000005b5a5b7221 */ /* 0x000fe20000010000 */
[----:B------:R-:W-:-:S03]  /*3790*/  HFMA2 R102, -RZ, RZ, 0, 2.384185791015625e-07 ;  /* 0x00000004ff667431 */ /* 0x000fc600000001ff */
[----:B------:R-:W-:Y:S01]  /*37a0*/  IMAD.MOV.U32 R103, RZ, RZ, R91 ;  /* 0x000000ffff677224 */ /* 0x000fe200078e005b */
[----:B------:R-:W-:-:S07]  /*37b0*/  MOV R93, R101 ;  /* 0x00000065005d7202 */ /* 0x000fce0000000f00 */
[----:B------:R-:W-:Y:S05]  /*37c0*/  WARPSYNC.COLLECTIVE R100, `(.L_x_1756) ;  /* 0x0000000064087348 */ /* 0x000fea0003c00000 */
[----:B------:R0:W1:Y:S02]  /*37d0*/  SHFL.BFLY P0, R101, R103, R102, R105 ;  /* 0x0c00006667657389 */ /* 0x0000640000000069 */
[----:B01----:R-:W-:Y:S05]  /*37e0*/  ENDCOLLECTIVE ;  /* 0x000000000000791b */ /* 0x003fea0003800000 */
.L_x_1756:
[----:B------:R-:W-:-:S04]  /*37f0*/  FADD.FTZ R93, R92, R93 ;  /* 0x0000005d5c5d7221 */ /* 0x000fc80000010000 */
[----:B------:R-:W-:Y:S01]  /*3800*/  IMAD.MOV.U32 R103, RZ, RZ, R93 ;  /* 0x000000ffff677224 */ /* 0x000fe200078e005d */
[----:B------:R-:W-:-:S07]  /*3810*/  MOV R94, R101 ;  /* 0x00000065005e7202 */ /* 0x000fce0000000f00 */
[----:B------:R-:W-:Y:S05]  /*3820*/  WARPSYNC.COLLECTIVE R100, `(.L_x_1757) ;  /* 0x0000000064087348 */ /* 0x000fea0003c00000 */
[----:B------:R0:W1:Y:S02]  /*3830*/  SHFL.BFLY P0, R101, R103, R102, R105 ;  /* 0x0c00006667657389 */ /* 0x0000640000000069 */
[----:B01----:R-:W-:Y:S05]  /*3840*/  ENDCOLLECTIVE ;  /* 0x000000000000791b */ /* 0x003fea0003800000 */
.L_x_1757:
[----:B------:R-:W-:Y:S01]  /*3850*/  FADD.FTZ R94, R91, R94 ;  /* 0x0000005e5b5e7221 */ /* 0x000fe20000010000 */
[----:B------:R-:W-:-:S04]  /*3860*/  HFMA2 R102, -RZ, RZ, 0, 4.76837158203125e-07 ;  /* 0x00000008ff667431 */ /* 0x000fc800000001ff */
[----:B------:R-:W-:Y:S02]  /*3870*/  MOV R103, R94 ;  /* 0x0000005e00677202 */ /* 0x000fe40000000f00 */
[----:B------:R-:W-:-:S07]  /*3880*/  MOV R96, R101 ;  /* 0x0000006500607202 */ /* 0x000fce0000000f00 */
[----:B------:R-:W-:Y:S05]  /*3890*/  WARPSYNC.COLLECTIVE R100, `(.L_x_1758) ;  /* 0x0000000064087348 */ /* 0x000fea0003c00000 */
[----:B------:R0:W1:Y:S02]  /*38a0*/  SHFL.BFLY P0, R101, R103, R102, R105 ;  /* 0x0c00006667657389 */ /* 0x0000640000000069 */
[----:B01----:R-:W-:Y:S05]  /*38b0*/  ENDCOLLECTIVE ;  /* 0x000000000000791b */ /* 0x003fea0003800000 */
.L_x_1758:
[----:B------:R-:W-:-:S05]  /*38c0*/  FADD.FTZ R96, R93, R96 ;  /* 0x000000605d607221 */ /* 0x000fca0000010000 */
[----:B------:R-:W-:Y:S01]  /*38d0*/  MOV R103, R96 ;  /* 0x0000006000677202 */ /* 0x000fe20000000f00 */
[----:B------:R-:W-:-:S07]  /*38e0*/  IMAD.MOV.U32 R55, RZ, RZ, R101 ;  /* 0x000000ffff377224 */ /* 0x000fce00078e0065 */
[----:B------:R-:W-:Y:S05]  /*38f0*/  WARPSYNC.COLLECTIVE R100, `(.L_x_1759) ;  /* 0x0000000064087348 */ /* 0x000fea0003c00000 */
[----:B------:R0:W1:Y:S02]  /*3900*/  SHFL.BFLY P0, R101, R103, R102, R105 ;  /* 0x0c00006667657389 */ /* 0x0000640000000069 */
[----:B01----:R-:W-:Y:S05]  /*3910*/  ENDCOLLECTIVE ;  /* 0x000000000000791b */ /* 0x003fea0003800000 */
.L_x_1759:
[----:B------:R-:W-:-:S05]  /*3920*/  FADD.FTZ R98, R94, R55 ;  /* 0x000000375e627221 */ /* 0x000fca0000010000 */
[----:B------:R-:W-:Y:S01]  /*3930*/  MOV R103, R98 ;  /* 0x0000006200677202 */ /* 0x000fe20000000f00 */
[----:B------:R-:W-:Y:S01]  /*3940*/  IMAD.MOV.U32 R102, RZ, RZ, 0x10 ;  /* 0x00000010ff667424 */ /* 0x000fe200078e00ff */
[----:B------:R-:W-:-:S07]  /*3950*/  MOV R89, R101 ;  /* 0x0000006500597202 */ /* 0x000fce0000000f00 */
[----:B------:R-:W-:Y:S05]  /*3960*/  WARPSYNC.COLLECTIVE R100, `(.L_x_1760) ;  /* 0x0000000064087348 */ /* 0x000fea0003c00000 */
[----:B------:R0:W1:Y:S02]  /*3970*/  SHFL.BFLY P0, R101, R103, R102, R105 ;  /* 0x0c00006667657389 */ /* 0x0000640000000069 */
[----:B01----:R-:W-:Y:S05]  /*3980*/  ENDCOLLECTIVE ;  /* 0x000000000000791b */ /* 0x003fea0003800000 */
.L_x_1760:
[----:B------:R-:W-:-:S05]  /*3990*/  FADD.FTZ R89, R96, R89 ;  /* 0x0000005960597221 */ /* 0x000fca0000010000 */
[----:B------:R-:W-:Y:S02]  /*39a0*/  MOV R103, R89 ;  /* 0x0000005900677202 */ /* 0x000fe40000000f00 */
[----:B------:R-:W-:-:S07]  /*39b0*/  MOV R99, R101 ;  /* 0x0000006500637202 */ /* 0x000fce0000000f00 */
[----:B------:R-:W-:Y:S05]  /*39c0*/  WARPSYNC.COLLECTIVE R100, `(.L_x_1761) ;  /* 0x0000000064087348 */ /* 0x000fea0003c00000 */
[----:B------:R0:W1:Y:S02]  /*39d0*/  SHFL.BFLY P0, R101, R103, R102, R105 ;  /* 0x0c00006667657389 */ /* 0x0000640000000069 */
[----:B01----:R-:W-:Y:S05]  /*39e0*/  ENDCOLLECTIVE ;  /* 0x000000000000791b */ /* 0x003fea0003800000 */
.L_x_1761:
[----:B------:R-:W-:Y:S01]  /*39f0*/  MOV R92, R101 ;  /* 0x00000065005c7202 */ /* 0x000fe20000000f00 */
[----:B------:R-:W-:Y:S06]  /*3a00*/  BRA `(.L_x_1762) ;  /* 0xffffffd400187947 */ /* 0x000fec000383ffff */
.L_x_1763:
        /* <DEDUP_REMOVED lines=15> */
.L_x_6395:


//--------------------- .text._ZN10layer_norm13ln_bwd_kernelINS_13Kernel_traitsI13__nv_bfloat16S2_fS2_fjLj256ELj1ELj4ELj1ELj16ENS_18Kernel_traits_baseILj256ES2_S2_fS2_fjLj128EEEEELb0ELb0ELb0ELb0EEEvNS_9BwdParamsE --------------------------
	.section	.text._ZN10layer_norm13ln_bwd_kernelINS_13Kernel_traitsI13__nv_bfloat16S2_fS2_fjLj256ELj1ELj4ELj1ELj16ENS_18Kernel_traits_baseILj256ES2_S2_fS2_fjLj128EEEEELb0ELb0ELb0ELb0EEEvNS_9BwdParamsE,"ax",@progbits
	.align	128
        .global         _ZN10layer_norm13ln_bwd_kernelINS_13Kernel_traitsI13__nv_bfloat16S2_fS2_fjLj256ELj1ELj4ELj1ELj16ENS_18Kernel_traits_baseILj256ES2_S2_fS2_fjLj128EEEEELb0ELb0ELb0ELb0EEEvNS_9BwdParamsE
        .type           _ZN10layer_norm13ln_bwd_kernelINS_13Kernel_traitsI13__nv_bfloat16S2_fS2_fjLj256ELj1ELj4ELj1ELj16ENS_18Kernel_traits_baseILj256ES2_S2_fS2_fjLj128EEEEELb0ELb0ELb0ELb0EEEvNS_9BwdParamsE,@function
        .size           _ZN10layer_norm13ln_bwd_kernelINS_13Kernel_traitsI13__nv_bfloat16S2_fS2_fjLj256ELj1ELj4ELj1ELj16ENS_18Kernel_traits_baseILj256ES2_S2_fS2_fjLj128EEEEELb0ELb0ELb0ELb0EEEvNS_9BwdParamsE,(.L_x_6396 - _ZN10layer_norm13ln_bwd_kernelINS_13Kernel_traitsI13__nv_bfloat16S2_fS2_fjLj256ELj1ELj4ELj1ELj16ENS_18Kernel_traits_baseILj256ES2_S2_fS2_fjLj128EEEEELb0ELb0ELb0ELb0EEEvNS_9BwdParamsE)
        .other          _ZN10layer_norm13ln_bwd_kernelINS_13Kernel_traitsI13__nv_bfloat16S2_fS2_fjLj256ELj1ELj4ELj1ELj16ENS_18Kernel_traits_baseILj256ES2_S2_fS2_fjLj128EEEEELb0ELb0ELb0ELb0EEEvNS_9BwdParamsE,@"STO_CUDA_ENTRY STV_DEFAULT"
_ZN10layer_norm13ln_bwd_kernelINS_13Kernel_traitsI13__nv_bfloat16S2_fS2_fjLj256ELj1ELj4ELj1ELj16ENS_18Kernel_traits_baseILj256ES2_S2_fS2_fjLj128EEEEELb0ELb0ELb0ELb0EEEvNS_9BwdParamsE:
.text._ZN10layer_norm13ln_bwd_kernelINS_13Kernel_traitsI13__nv_bfloat16S2_fS2_fjLj256ELj1ELj4ELj1ELj16ENS_18Kernel_traits_baseILj256ES2_S2_fS2_fjLj128EEEEELb0ELb0ELb0ELb0EEEvNS_9BwdParamsE:
        /* <DEDUP_REMOVED lines=23> */
[----:B---3--:R0:W5:Y:S01]  /*0170*/  @P0 LDG.E.128 R16, desc[UR8][R2.64] ;  /* 0x0000000802100981 */ /* 0x008162000c1e1d00 */
[----:B----4-:R-:W-:Y:S02]  /*0180*/  ISETP.GE.AND P0, PT, R4, UR10, PT ;  /* 0x0000000a04007c0c */ /* 0x010fe4000bf06270 */
[----:B------:R-:W-:Y:S02]  /*0190*/  CS2R R40, SRZ ;  /* 0x0000000000287805 */ /* 0x000fe4000001ff00 */
[----:B------:R-:W-:Y:S02]  /*01a0*/  CS2R R42, SRZ ;  /* 0x00000000002a7805 */ /* 0x000fe4000001ff00 */
[----:B------:R-:W-:Y:S02]  /*01b0*/  CS2R R38, SRZ ;  /* 0x0000000000267805 */ /* 0x000fe4000001ff00 */
[----:B------:R-:W-:Y:S02]  /*01c0*/  CS2R R36, SRZ ;  /* 0x0000000000247805 */ /* 0x000fe4000001ff00 */
[----:B------:R-:W-:-:S02]  /*01d0*/  CS2R R22, SRZ ;  /* 0x0000000000167805 */ /* 0x000fc4000001ff00 */
        /* <DEDUP_REMOVED lines=9> */
.L_x_1775:
        /* <DEDUP_REMOVED lines=15> */
[----:B0-----:R-:W-:Y:S02]  /*0360*/  MOV R30, RZ ;  /* 0x000000ff001e7202 */ /* 0x001fe40000000f00 */
[----:B---3--:R-:W-:Y:S02]  /*0370*/  @P0 SHF.L.U32 R56, R66, 0x10, RZ ;  /* 0x0000001042380819 */ /* 0x008fe400000006ff */
[----:B------:R-:W-:Y:S01]  /*0380*/  MOV R66, RZ ;  /* 0x000000ff00427202 */ /* 0x000fe20000000f00 */
[----:B--2---:R-:W-:Y:S06]  /*0390*/  @!P2 BRA `(.L_x_1767) ;  /* 0x000000040084a947 */ /* 0x004fec0003800000 */
[----:B------:R-:W0:Y:S01]  /*03a0*/  LDC.64 R30, c[0x0][0x428] ;  /* 0x00010a00ff1e7b82 */ /* 0x000e220000000a00 */
[----:B------:R-:W-:-:S06]  /*03b0*/  IMAD.WIDE R58, R4, 0x4, R28 ;  /* 0x00000004043a7825 */ /* 0x000fcc00078e021c */
[----:B------:R2:W3:Y:S01]  /*03c0*/  LDG.E R58, desc[UR8][R58.64] ;  /* 0x000000083a3a7981 */ /* 0x0004e2000c1e1900 */
[----:B------:R-:W4:Y:S01]  /*03d0*/  LDC.64 R62, c[0x0][0x3a8] ;  /* 0x0000ea00ff3e7b82 */ /* 0x000f220000000a00 */
[----:B0-----:R-:W-:-:S06]  /*03e0*/  IMAD.WIDE.U32 R28, R0, 0x10, R30 ;  /* 0x00000010001c7825 */ /* 0x001fcc00078e001e */
[----:B------:R-:W3:Y:S01]  /*03f0*/  LDG.E.128 R28, desc[UR8][R28.64] ;  /* 0x000000081c1c7981 */ /* 0x000ee2000c1e1d00 */
[----:B----4-:R-:W-:-:S05]  /*0400*/  IMAD.WIDE.U32 R62, R0, 0x20, R62 ;  /* 0x00000020003e7825 */ /* 0x010fca00078e003e */
[----:B------:R-:W4:Y:S04]  /*0410*/  LDG.E.128 R48, desc[UR8][R62.64] ;  /* 0x000000083e307981 */ /* 0x000f28000c1e1d00 */
[----:B------:R-:W4:Y:S01]  /*0420*/  LDG.E.128 R52, desc[UR8][R62.64+0x10] ;  /* 0x000010083e347981 */ /* 0x000f22000c1e1d00 */
[----:B------:R-:W-:-:S04]  /*0430*/  ISETP.NE.U32.AND P1, PT, RZ, UR12, PT ;  /* 0x0000000cff007c0c */ /* 0x000fc8000bf25070 */
[----:B------:R-:W-:-:S13]  /*0440*/  ISETP.NE.AND.EX P1, PT, RZ, UR13, PT, P1 ;  /* 0x0000000dff007c0c */ /* 0x000fda000bf25310 */
[----:B------:R-:W0:Y:S01]  /*0450*/  @P1 LDC.64 R64, c[0x0][0x438] ;  /* 0x00010e00ff401b82 */ /* 0x000e220000000a00 */
[----:B--2---:R-:W-:Y:S01]  /*0460*/  PRMT R59, R16, 0x7632, R59 ;  /* 0x00007632103b7816 */ /* 0x004fe2000000003b */
[----:B0-----:R-:W-:-:S05]  /*0470*/  @P1 IMAD.WIDE.U32 R64, R0, 0x20, R64 ;  /* 0x0000002000401825 */ /* 0x001fca00078e0040 */
[----:B------:R-:W5:Y:S04]  /*0480*/  @P1 LDG.E.128 R12, desc[UR8][R64.64] ;  /* 0x00000008400c1981 */ /* 0x000f68000c1e1d00 */
[----:B------:R0:W5:Y:S01]  /*0490*/  @P1 LDG.E.128 R8, desc[UR8][R64.64+0x10] ;  /* 0x0000100840081981 */ /* 0x000162000c1e1d00 */
[----:B-1----:R-:W-:-:S04]  /*04a0*/  ISETP.NE.AND P1, PT, R2, RZ, PT ;  /* 0x000000ff0200720c */ /* 0x002fc80003f25270 */
[----:B---3--:R-:W-:Y:S02]  /*04b0*/  FSEL R68, R58, RZ, !P1 ;  /* 0x000000ff3a447208 */ /* 0x008fe40004800000 */
[----:B------:R-:W-:-:S03]  /*04c0*/  PRMT R3, R28, 0x7632, R3 ;  /* 0x000076321c037816 */ /* 0x000fc60000000003 */
[--C-:B----4-:R-:W-:Y:S01]  /*04d0*/  FADD.FTZ R60, R48, -R68.reuse ;  /* 0x80000044303c7221 */ /* 0x110fe20000010000 */
[--C-:B------:R-:W-:Y:S01]  /*04e0*/  FADD.FTZ R48, R49, -R68.reuse ;  /* 0x8000004431307221 */ /* 0x100fe20000010000 */
[----:B------:R-:W-:Y:S01]  /*04f0*/  SHF.L.U32 R49, R59, 0x10, RZ ;  /* 0x000000103b317819 */ /* 0x000fe200000006ff */
[--C-:B------:R-:W-:Y:S01]  /*0500*/  FADD.FTZ R62, R52, -R68.reuse ;  /* 0x80000044343e7221 */ /* 0x100fe20000010000 */
[----:B------:R-:W-:Y:S01]  /*0510*/  SHF.L.U32 R52, R3, 0x10, RZ ;  /* 0x0000001003347819 */ /* 0x000fe200000006ff */
[--C-:B------:R-:W-:Y:S01]  /*0520*/  FADD.FTZ R66, R50, -R68.reuse ;  /* 0x8000004432427221 */ /* 0x100fe20000010000 */
[--C-:B------:R-:W-:Y:S01]  /*0530*/  FADD.FTZ R58, R51, -R68.reuse ;  /* 0x80000044333a7221 */ /* 0x100fe20000010000 */
[--C-:B------:R-:W-:Y:S01]  /*0540*/  FADD.FTZ R50, R53, -R68.reuse ;  /* 0x8000004435327221 */ /* 0x100fe20000010000 */
[----:B-----5:R-:W-:Y:S01]  /*0550*/  FMUL.FTZ R48, R57, R48 ;  /* 0x0000003039307220 */ /* 0x020fe20000410000 */
[----:B0-----:R-:W-:Y:S01]  /*0560*/  FADD.FTZ R64, R54, -R68 ;  /* 0x8000004436407221 */ /* 0x001fe20000010000 */
[----:B------:R-:W-:Y:S01]  /*0570*/  PRMT R51, R17, 0x7632, R51 ;  /* 0x0000763211337816 */ /* 0x000fe20000000033 */
[----:B------:R-:W-:Y:S01]  /*0580*/  FMUL.FTZ R53, R49, R52 ;  /* 0x0000003431357220 */ /* 0x000fe20000410000 */
[----:B------:R-:W-:-:S02]  /*0590*/  PRMT R3, R29, 0x7632, R3 ;  /* 0x000076321d037816 */ /* 0x000fc40000000003 */
[----:B------:R-:W-:Y:S02]  /*05a0*/  PRMT R54, R18, 0x7632, R54 ;  /* 0x0000763212367816 */ /* 0x000fe40000000036 */
[----:B------:R-:W-:Y:S01]  /*05b0*/  PRMT R49, R30, 0x7632, R49 ;  /* 0x000076321e317816 */ /* 0x000fe20000000031 */
[----:B------:R-:W-:Y:S01]  /*05c0*/  FFMA.FTZ R33, R48, R52, R33 ;  /* 0x0000003430217223 */ /* 0x000fe20000010021 */
[----:B------:R-:W-:Y:S01]  /*05d0*/  FADD.FTZ R37, R37, R52 ;  /* 0x0000003425257221 */ /* 0x000fe20000010000 */
[----:B------:R-:W-:Y:S01]  /*05e0*/  SHF.L.U32 R52, R51, 0x10, RZ ;  /* 0x0000001033347819 */ /* 0x000fe200000006ff */
[----:B------:R-:W-:Y:S01]  /*05f0*/  FMUL.FTZ R58, R57, R58 ;  /* 0x0000003a393a7220 */ /* 0x000fe20000410000 */
[----:B------:R-:W-:Y:S02]  /*0600*/  SHF.L.U32 R3, R3, 0x10, RZ ;  /* 0x0000001003037819 */ /* 0x000fe400000006ff */
[----:B------:R-:W-:Y:S01]  /*0610*/  SHF.L.U32 R51, R54, 0x10, RZ ;  /* 0x0000001036337819 */ /* 0x000fe200000006ff */
[----:B------:R-:W-:Y:S01]  /*0620*/  FMUL.FTZ R54, R57, R50 ;  /* 0x0000003239367220 */ /* 0x000fe20000410000 */
[----:B------:R-:W-:Y:S01]  /*0630*/  SHF.L.U32 R49, R49, 0x10, RZ ;  /* 0x0000001031317819 */ /* 0x000fe200000006ff */
[-C--:B------:R-:W-:Y:S01]  /*0640*/  FMUL.FTZ R52, R52, R3.reuse ;  /* 0x0000000334347220 */ /* 0x080fe20000410000 */
[----:B------:R-:W-:Y:S01]  /*0650*/  FFMA.FTZ R35, R58, R3, R35 ;  /* 0x000000033a237223 */ /* 0x000fe20000010023 */
[--C-:B------:R-:W-:Y:S01]  /*0660*/  FADD.FTZ R39, R39, R3.reuse ;  /* 0x0000000327277221 */ /* 0x100fe20000010000 */
[----:B------:R-:W-:Y:S01]  /*0670*/  PRMT R3, R31, 0x7632, R3 ;  /* 0x000076321f037816 */ /* 0x000fe20000000003 */
[-C--:B------:R-:W-:Y:S01]  /*0680*/  FMUL.FTZ R51, R51, R49.reuse ;  /* 0x0000003133337220 */ /* 0x080fe20000410000 */
[----:B------:R-:W-:Y:S01]  /*0690*/  FFMA.FTZ R21, R54, R49, R21 ;  /* 0x0000003136157223 */ /* 0x000fe20000010015 */
[--C-:B------:R-:W-:Y:S01]  /*06a0*/  FADD.FTZ R41, R41, R49.reuse ;  /* 0x0000003129297221 */ /* 0x100fe20000010000 */
[----:B------:R-:W-:Y:S01]  /*06b0*/  PRMT R49, R19, 0x7632, R49 ;  /* 0x0000763213317816 */ /* 0x000fe20000000031 */
[----:B------:R-:W-:Y:S01]  /*06c0*/  FADD.FTZ R68, R55, -R68 ;  /* 0x8000004437447221 */ /* 0x000fe20000010000 */
[----:B------:R-:W-:-:S02]  /*06d0*/  SHF.L.U32 R3, R3, 0x10, RZ ;  /* 0x0000001003037819 */ /* 0x000fc400000006ff */
[----:B------:R-:W-:Y:S01]  /*06e0*/  SHF.L.U32 R49, R49, 0x10, RZ ;  /* 0x0000001031317819 */ /* 0x000fe200000006ff */
[----:B------:R-:W-:Y:S02]  /*06f0*/  FMUL.FTZ R50, R57, R68 ;  /* 0x0000004439327220 */ /* 0x000fe40000410000 */
[----:B------:R-:W-:Y:S02]  /*0700*/  FADD.FTZ R43, R43, R3 ;  /* 0x000000032b2b7221 */ /* 0x000fe40000010000 */
[-C--:B------:R-:W-:Y:S01]  /*0710*/  FMUL.FTZ R49, R49, R3.reuse ;  /* 0x0000000331317220 */ /* 0x080fe20000410000 */
[----:B------:R-:W-:Y:S01]  /*0720*/  FFMA.FTZ R23, R50, R3, R23 ;  /* 0x0000000332177223 */ /* 0x000fe20000010017 */
[C---:B------:R-:W-:Y:S01]  /*0730*/  FMUL.FTZ R3, R57.reuse, R60 ;  /* 0x0000003c39037220 */ /* 0x040fe20000410000 */
[----:B------:R-:W-:Y:S02]  /*0740*/  SHF.L.U32 R55, R28, 0x10, RZ ;  /* 0x000000101c377819 */ /* 0x000fe400000006ff */
[----:B------:R-:W-:Y:S01]  /*0750*/  SHF.L.U32 R60, R16, 0x10, RZ ;  /* 0x00000010103c7819 */ /* 0x000fe200000006ff */
[----:B------:R-:W-:Y:S01]  /*0760*/  FMUL.FTZ R59, R57, R66 ;  /* 0x00000042393b7220 */ /* 0x000fe20000410000 */
[----:B------:R-:W-:Y:S01]  /*0770*/  SHF.L.U32 R29, R29, 0x10, RZ ;  /* 0x000000101d1d7819 */ /* 0x000fe200000006ff */
[----:B------:R-:W-:Y:S01]  /*0780*/  FADD.FTZ R36, R36, R55 ;  /* 0x0000003724247221 */ /* 0x000fe20000010000 */
[-C--:B------:R-:W-:Y:S01]  /*0790*/  FFMA.FTZ R32, R3, R55.reuse, R32 ;  /* 0x0000003703207223 */ /* 0x080fe20000010020 */
[----:B------:R-:W-:Y:S01]  /*07a0*/  FMUL.FTZ R60, R60, R55 ;  /* 0x000000373c3c7220 */ /* 0x000fe20000410000 */
[----:B------:R-:W-:Y:S01]  /*07b0*/  SHF.L.U32 R55, R17, 0x10, RZ ;  /* 0x0000001011377819 */ /* 0x000fe200000006ff */
[----:B------:R-:W-:Y:S01]  /*07c0*/  FADD.FTZ R38, R38, R29 ;  /* 0x0000001d26267221 */ /* 0x000fe20000010000 */
[-C--:B------:R-:W-:Y:S01]  /*07d0*/  FFMA.FTZ R34, R59, R29.reuse, R34 ;  /* 0x0000001d3b227223 */ /* 0x080fe20000010022 */
[----:B------:R-:W-:Y:S01]  /*07e0*/  FMUL.FTZ R61, R57, R62 ;  /* 0x0000003e393d7220 */ /* 0x000fe20000410000 */
[----:B------:R-:W-:Y:S01]  /*07f0*/  SHF.L.U32 R62, R18, 0x10, RZ ;  /* 0x00000010123e7819 */ /* 0x000fe200000006ff */
[----:B------:R-:W-:Y:S01]  /*0800*/  FMUL.FTZ R55, R55, R29 ;  /* 0x0000001d37377220 */ /* 0x000fe20000410000 */
[----:B------:R-:W-:Y:S01]  /*0810*/  SHF.L.U32 R29, R30, 0x10, RZ ;  /* 0x000000101e1d7819 */ /* 0x000fe200000006ff */
[----:B------:R-:W-:-:S04]  /*0820*/  FADD.FTZ R28, RZ, R60 ;  /* 0x0000003cff1c7221 */ /* 0x000fc80000010000 */
[----:B------:R-:W-:Y:S01]  /*0830*/  FADD.FTZ R40, R40, R29 ;  /* 0x0000001d28287221 */ /* 0x000fe20000010000 */
[-C--:B------:R-:W-:Y:S01]  /*0840*/  FFMA.FTZ R20, R61, R29.reuse, R20 ;  /* 0x0000001d3d147223 */ /* 0x080fe20000010014 */
[----:B------:R-:W-:Y:S01]  /*0850*/  FMUL.FTZ R62, R62, R29 ;  /* 0x0000001d3e3e7220 */ /* 0x000fe20000410000 */
[----:B------:R-:W-:Y:S01]  /*0860*/  FFMA.FTZ R29, R3, R60, RZ ;  /* 0x0000003c031d7223 */ /* 0x000fe200000100ff */
[----:B------:R-:W-:-:S03]  /*0870*/  FADD.FTZ R28, R28, R53 ;  /* 0x000000351c1c7221 */ /* 0x000fc60000010000 */
[----:B------:R-:W-:Y:S01]  /*0880*/  FFMA.FTZ R30, R48, R53, R29 ;  /* 0x00000035301e7223 */ /* 0x000fe2000001001d */
[----:B------:R-:W-:-:S03]  /*0890*/  FADD.FTZ R29, R28, R55 ;  /* 0x000000371c1d7221 */ /* 0x000fc60000010000 */
[----:B------:R-:W-:Y:S01]  /*08a0*/  FFMA.FTZ R65, R59, R55, R30 ;  /* 0x000000373b417223 */ /* 0x000fe2000001001e */
[----:B------:R-:W-:Y:S01]  /*08b0*/  FADD.FTZ R29, R29, R52 ;  /* 0x000000341d1d7221 */ /* 0x000fe20000010000 */
[----:B------:R-:W-:Y:S02]  /*08c0*/  FMUL.FTZ R63, R57, R64 ;  /* 0x00000040393f7220 */ /* 0x000fe40000410000 */
[----:B------:R-:W-:Y:S01]  /*08d0*/  FFMA.FTZ R28, R58, R52, R65 ;  /* 0x000000343a1c7223 */ /* 0x000fe20000010041 */
[----:B------:R-:W-:Y:S01]  /*08e0*/  SHF.L.U32 R31, R31, 0x10, RZ ;  /* 0x000000101f1f7819 */ /* 0x000fe200000006ff */
[----:B------:R-:W-:Y:S01]  /*08f0*/  FADD.FTZ R30, R29, R62 ;  /* 0x0000003e1d1e7221 */ /* 0x000fe20000010000 */
[----:B------:R-:W-:Y:S01]  /*0900*/  SHF.L.U32 R64, R19, 0x10, RZ ;  /* 0x0000001013407819 */ /* 0x000fe200000006ff */
[----:B------:R-:W-:Y:S02]  /*0910*/  FFMA.FTZ R29, R61, R62, R28 ;  /* 0x0000003e3d1d7223 */ /* 0x000fe4000001001c */
[----:B------:R-:W-:Y:S01]  /*0920*/  FADD.FTZ R42, R42, R31 ;  /* 0x0000001f2a2a7221 */ /* 0x000fe20000010000 */
[-C--:B------:R-:W-:Y:S01]  /*0930*/  FFMA.FTZ R22, R63, R31.reuse, R22 ;  /* 0x0000001f3f167223 */ /* 0x080fe20000010016 */
[----:B------:R-:W-:Y:S01]  /*0940*/  FMUL.FTZ R64, R64, R31 ;  /* 0x0000001f40407220 */ /* 0x000fe20000410000 */
[----:B------:R-:W-:Y:S01]  /*0950*/  FADD.FTZ R31, R30, R51 ;  /* 0x000000331e1f7221 */ /* 0x000fe20000010000 */
[----:B------:R-:W-:-:S03]  /*0960*/  FFMA.FTZ R28, R54, R51, R29 ;  /* 0x00000033361c7223 */ /* 0x000fc6000001001d */
[----:B------:R-:W-:Y:S01]  /*0970*/  FADD.FTZ R66, R31, R64 ;  /* 0x000000401f427221 */ /* 0x000fe20000010000 */
[----:B------:R-:W-:-:S03]  /*0980*/  FFMA.FTZ R29, R63, R64, R28 ;  /* 0x000000403f1d7223 */ /* 0x000fc6000001001c */
[----:B------:R-:W-:Y:S01]  /*0990*/  FADD.FTZ R66, R66, R49 ;  /* 0x0000003142427221 */ /* 0x000fe20000010000 */
[----:B------:R-:W-:-:S07]  /*09a0*/  FFMA.FTZ R30, R50, R49, R29 ;  /* 0x00000031321e7223 */ /* 0x000fce000001001d */
.L_x_1767:
[----:B------:R-:W-:Y:S05]  /*09b0*/  BSYNC.RECONVERGENT B1 ;  /* 0x0000000000017941 */ /* 0x000fea0003800200 */
.L_x_1766:
        /* <DEDUP_REMOVED lines=20> */
.L_x_1787:
        /* <DEDUP_REMOVED lines=15> */
[-CC-:B0-----:R-:W-:Y:S01]  /*0bf0*/  FFMA.FTZ R30, R48, R29.reuse, R28.reuse ;  /* 0x0000001d301e7223 */ /* 0x181fe2000001001c */
        /* <DEDUP_REMOVED lines=35> */
.L_x_1772:
        /* <DEDUP_REMOVED lines=10> */
[----:B------:R-:W-:Y:S01]  /*0ed0*/  FADD.FTZ R28, R52, -R27 ;  /* 0x8000001b341c7221 */ /* 0x000fe20000010000 */
[----:B------:R-:W-:Y:S01]  /*0ee0*/  FADD.FTZ R68, R64, -R45 ;  /* 0x8000002d40447221 */ /* 0x000fe20000010000 */
[C---:B-----5:R-:W-:Y:S01]  /*0ef0*/  FMUL.FTZ R44, R57.reuse, R44 ;  /* 0x0000002c392c7220 */ /* 0x060fe20000410000 */
[----:B------:R-:W-:Y:S01]  /*0f00*/  FMUL.FTZ R45, R57, R24 ;  /* 0x00000018392d7220 */ /* 0x000fe20000410000 */
[----:B------:R-:W-:Y:S01]  /*0f10*/  FADD.FTZ R26, R55, -R26 ;  /* 0x8000001a371a7221 */ /* 0x000fe20000010000 */
[----:B0-----:R-:W-:Y:S01]  /*0f20*/  FADD.FTZ R30, R62, -R31 ;  /* 0x8000001f3e1e7221 */ /* 0x001fe20000010000 */
[----:B------:R-:W-:Y:S01]  /*0f30*/  FADD.FTZ R66, R51, -R46 ;  /* 0x8000002e33427221 */ /* 0x000fe20000010000 */
[----:B------:R-:W-:Y:S01]  /*0f40*/  FADD.FTZ R27, R49, -R29 ;  /* 0x8000001d311b7221 */ /* 0x000fe20000010000 */
[----:B------:R-:W-:Y:S01]  /*0f50*/  FMUL.FTZ R47, R57, R28 ;  /* 0x0000001c392f7220 */ /* 0x000fe20000410000 */
[-C--:B------:R-:W-:Y:S01]  /*0f60*/  FMUL.FTZ R28, R44, R56.reuse ;  /* 0x000000382c1c7220 */ /* 0x080fe20000410000 */
[----:B------:R-:W-:Y:S01]  /*0f70*/  FMUL.FTZ R29, R45, R56 ;  /* 0x000000382d1d7220 */ /* 0x000fe20000410000 */
[C---:B------:R-:W-:Y:S01]  /*0f80*/  FMUL.FTZ R46, R57.reuse, R26 ;  /* 0x0000001a392e7220 */ /* 0x040fe20000410000 */
[C---:B------:R-:W-:Y:S01]  /*0f90*/  FMUL.FTZ R24, R57.reuse, R30 ;  /* 0x0000001e39187220 */ /* 0x040fe20000410000 */
[C---:B------:R-:W-:Y:S01]  /*0fa0*/  FMUL.FTZ R25, R57.reuse, R66 ;  /* 0x0000004239197220 */ /* 0x040fe20000410000 */
[C---:B------:R-:W-:Y:S01]  /*0fb0*/  FMUL.FTZ R26, R57.reuse, R68 ;  /* 0x00000044391a7220 */ /* 0x040fe20000410000 */
[----:B------:R-:W-:Y:S01]  /*0fc0*/  FMUL.FTZ R27, R57, R27 ;  /* 0x0000001b391b7220 */ /* 0x000fe20000410000 */
[----:B------:R-:W-:Y:S01]  /*0fd0*/  F2FP.BF16.F32.PACK_AB R28, R29, R28 ;  /* 0x0000001c1d1c723e */ /* 0x000fe200000010ff */
        /* <DEDUP_REMOVED lines=8> */
[----:B------:R-:W-:Y:S01]  /*1060*/  F2FP.BF16.F32.PACK_AB R31, R56, R57 ;  /* 0x00000039381f723e */ /* 0x000fe200000010ff */
[----:B------:R-:W-:Y:S06]  /*1070*/  BRA `(.L_x_1773) ;  /* 0x0000000400307947 */ /* 0x000fec0003800000 */
.L_x_1771:
        /* <DEDUP_REMOVED lines=19> */
[C---:B-----5:R-:W-:Y:S01]  /*11b0*/  FFMA.FTZ R65, R57.reuse, R65, R8 ;  /* 0x0000004139417223 */ /* 0x060fe20000010008 */
[C---:B------:R-:W-:Y:S01]  /*11c0*/  FFMA.FTZ R69, R57.reuse, R69, R12 ;  /* 0x0000004539457223 */ /* 0x040fe2000001000c */
[C---:B------:R-:W-:Y:S01]  /*11d0*/  FFMA.FTZ R67, R57.reuse, R30, R13 ;  /* 0x0000001e39437223 */ /* 0x040fe2000001000d */
[C---:B------:R-:W-:Y:S01]  /*11e0*/  FFMA.FTZ R29, R57.reuse, R29, R14 ;  /* 0x0000001d391d7223 */ /* 0x040fe2000001000e */
[C---:B------:R-:W-:Y:S01]  /*11f0*/  FFMA.FTZ R68, R57.reuse, R68, R15 ;  /* 0x0000004439447223 */ /* 0x040fe2000001000f */
[C---:B------:R-:W-:Y:S01]  /*1200*/  FFMA.FTZ R66, R57.reuse, R66, R9 ;  /* 0x0000004239427223 */ /* 0x040fe20000010009 */
[C---:B------:R-:W-:Y:S01]  /*1210*/  FFMA.FTZ R31, R57.reuse, R31, R10 ;  /* 0x0000001f391f7223 */ /* 0x040fe2000001000a */
[----:B------:R-:W-:Y:S01]  /*1220*/  FFMA.FTZ R57, R57, R28, R11 ;  /* 0x0000001c39397223 */ /* 0x000fe2000001000b */
        /* <DEDUP_REMOVED lines=13> */
.L_x_1774:
[-CC-:B------:R-:W-:Y:S01]  /*1300*/  FFMA.FTZ R25, R3, R29.reuse, R28.reuse ;  /* 0x0000001d03197223 */ /* 0x180fe2000001001c */
[-CC-:B------:R-:W-:Y:S01]  /*1310*/  FFMA.FTZ R24, R48, R29.reuse, R28.reuse ;  /* 0x0000001d30187223 */ /* 0x180fe2000001001c */
[-CC-:B------:R-:W-:Y:S01]  /*1320*/  FFMA.FTZ R45, R61, R29.reuse, R28.reuse ;  /* 0x0000001d3d2d7223 */ /* 0x180fe2000001001c */
[-C--:B------:R-:W-:Y:S01]  /*1330*/  FFMA.FTZ R26, R59, R29.reuse, R28 ;  /* 0x0000001d3b1a7223 */ /* 0x080fe2000001001c */
[----:B------:R-:W-:Y:S01]  /*1340*/  FADD.FTZ R25, R60, -R25 ;  /* 0x800000193c197221 */ /* 0x000fe20000010000 */
[----:B------:R-:W-:Y:S01]  /*1350*/  FADD.FTZ R24, R53, -R24 ;  /* 0x8000001835187221 */ /* 0x000fe20000010000 */
[-CC-:B------:R-:W-:Y:S01]  /*1360*/  FFMA.FTZ R31, R58, R29.reuse, R28.reuse ;  /* 0x0000001d3a1f7223 */ /* 0x180fe2000001001c */
[-CC-:B0-----:R-:W-:Y:S01]  /*1370*/  FFMA.FTZ R30, R54, R29.reuse, R28.reuse ;  /* 0x0000001d361e7223 */ /* 0x181fe2000001001c */
[-CC-:B------:R-:W-:Y:S01]  /*1380*/  FFMA.FTZ R47, R63, R29.reuse, R28.reuse ;  /* 0x0000001d3f2f7223 */ /* 0x180fe2000001001c */
[----:B------:R-:W-:Y:S01]  /*1390*/  FFMA.FTZ R28, R50, R29, R28 ;  /* 0x0000001d321c7223 */ /* 0x000fe2000001001c */
[----:B------:R-:W-:Y:S01]  /*13a0*/  FADD.FTZ R29, R62, -R45 ;  /* 0x8000002d3e1d7221 */ /* 0x000fe20000010000 */
[C---:B-----5:R-:W-:Y:S01]  /*13b0*/  FFMA.FTZ R44, R57.reuse, R25, R12 ;  /* 0x00000019392c7223 */ /* 0x060fe2000001000c */
[----:B------:R-:W-:Y:S01]  /*13c0*/  FFMA.FTZ R45, R57, R24, R13 ;  /* 0x00000018392d7223 */ /* 0x000fe2000001000d */
[----:B------:R-:W-:Y:S01]  /*13d0*/  FADD.FTZ R27, R55, -R26 ;  /* 0x8000001a371b7221 */ /* 0x000fe20000010000 */
[----:B------:R-:W-:Y:S01]  /*13e0*/  FADD.FTZ R26, R52, -R31 ;  /* 0x8000001f341a7221 */ /* 0x000fe20000010000 */
[----:B------:R-:W-:Y:S01]  /*13f0*/  FADD.FTZ R30, R51, -R30 ;  /* 0x8000001e331e7221 */ /* 0x000fe20000010000 */
[----:B------:R-:W-:Y:S01]  /*1400*/  FADD.FTZ R31, R64, -R47 ;  /* 0x8000002f401f7221 */ /* 0x000fe20000010000 */
[----:B------:R-:W-:Y:S01]  /*1410*/  FADD.FTZ R66, R49, -R28 ;  /* 0x8000001c31427221 */ /* 0x000fe20000010000 */
[----:B------:R-:W-:Y:S01]  /*1420*/  FFMA.FTZ R24, R57, R29, R8 ;  /* 0x0000001d39187223 */ /* 0x000fe20000010008 */
[-C--:B------:R-:W-:Y:S01]  /*1430*/  FMUL.FTZ R28, R44, R56.reuse ;  /* 0x000000382c1c7220 */ /* 0x080fe20000410000 */
[----:B------:R-:W-:Y:S01]  /*1440*/  FMUL.FTZ R29, R45, R56 ;  /* 0x000000382d1d7220 */ /* 0x000fe20000410000 */
[C---:B------:R-:W-:Y:S01]  /*1450*/  FFMA.FTZ R46, R57.reuse, R27, R14 ;  /* 0x0000001b392e7223 */ /* 0x040fe2000001000e */
[C---:B------:R-:W-:Y:S01]  /*1460*/  FFMA.FTZ R47, R57.reuse, R26, R15 ;  /* 0x0000001a392f7223 */ /* 0x040fe2000001000f */
[C---:B------:R-:W-:Y:S01]  /*1470*/  FFMA.FTZ R25, R57.reuse, R30, R9 ;  /* 0x0000001e39197223 */ /* 0x040fe20000010009 */
[C---:B------:R-:W-:Y:S01]  /*1480*/  FFMA.FTZ R26, R57.reuse, R31, R10 ;  /* 0x0000001f391a7223 */ /* 0x040fe2000001000a */
[----:B------:R-:W-:Y:S01]  /*1490*/  FFMA.FTZ R27, R57, R66, R11 ;  /* 0x00000042391b7223 */ /* 0x000fe2000001000b */
        /* <DEDUP_REMOVED lines=9> */
[----:B------:R-:W-:-:S07]  /*1530*/  F2FP.BF16.F32.PACK_AB R31, R56, R57 ;  /* 0x00000039381f723e */ /* 0x000fce00000010ff */
.L_x_1773:
[----:B------:R-:W-:-:S04]  /*1540*/  ISETP.NE.U32.AND P1, PT, RZ, UR4, PT ;  /* 0x00000004ff007c0c */ /* 0x000fc8000bf25070 */
[----:B------:R-:W-:-:S13]  /*1550*/  ISETP.NE.AND.EX P1, PT, RZ, UR5, PT, P1 ;  /* 0x00000005ff007c0c */ /* 0x000fda000bf25310 */
[----:B------:R-:W0:Y:S02]  /*1560*/  @P1 LDC.64 R56, c[0x0][0x478] ;  /* 0x00011e00ff381b82 */ /* 0x000e240000000a00 */
[----:B0-----:R-:W-:-:S06]  /*1570*/  @P1 IMAD.WIDE.U32 R66, R0, 0x20, R56 ;  /* 0x0000002000421825 */ /* 0x001fcc00078e0038 */
[----:B------:R-:W0:Y:S01]  /*1580*/  LDC.64 R56, c[0x0][0x468] ;  /* 0x00011a00ff387b82 */ /* 0x000e220000000a00 */
[----:B------:R2:W-:Y:S04]  /*1590*/  @P1 STG.E.128 desc[UR8][R66.64], R44 ;  /* 0x0000002c42001986 */ /* 0x0005e8000c101d08 */
[----:B------:R2:W-:Y:S01]  /*15a0*/  @P1 STG.E.128 desc[UR8][R66.64+0x10], R24 ;  /* 0x0000101842001986 */ /* 0x0005e2000c101d08 */
[----:B0-----:R-:W-:-:S05]  /*15b0*/  IMAD.WIDE.U32 R56, R0, 0x10, R56 ;  /* 0x0000001000387825 */ /* 0x001fca00078e0038 */
[----:B------:R2:W-:Y:S02]  /*15c0*/  STG.E.128 desc[UR8][R56.64], R28 ;  /* 0x0000001c38007986 */ /* 0x0005e4000c101d08 */
.L_x_1770:
[----:B------:R-:W-:Y:S05]  /*15d0*/  BSYNC.RECONVERGENT B1 ;  /* 0x0000000000017941 */ /* 0x000fea0003800200 */
.L_x_1769:
[----:B--2---:R-:W2:Y:S02]  /*15e0*/  LDC.64 R28, c[0x0][0x380] ;  /* 0x0000e000ff1c7b82 */ /* 0x004ea40000000a00 */
[----:B--2---:R-:W-:-:S04]  /*15f0*/  LEA R4, R28, R4, 0x2 ;  /* 0x000000041c047211 */ /* 0x004fc800078e10ff */
[----:B------:R-:W-:-:S13]  /*1600*/  ISETP.GE.AND P1, PT, R4, R29, PT ;  /* 0x0000001d0400720c */ /* 0x000fda0003f26270 */
[----:B------:R-:W-:Y:S05]  /*1610*/  @!P1 BRA `(.L_x_1775) ;  /* 0xffffffec00149947 */ /* 0x000fea000383ffff */
.L_x_1765:
[----:B------:R-:W-:Y:S05]  /*1620*/  BSYNC B0 ;  /* 0x0000000000007941 */ /* 0x000fea0003800000 */
.L_x_1764:
[----:B------:R-:W2:Y:S01]  /*1630*/  S2R R12, SR_TID.X ;  /* 0x00000000000c7919 */ /* 0x000ea20000002100 */
[----:B-1----:R-:W-:Y:S01]  /*1640*/  MOV R2, 0x400 ;  /* 0x0000040000027802 */ /* 0x002fe20000000f00 */
[----:B------:R-:W-:Y:S05]  /*1650*/  WARPSYNC.ALL ;  /* 0x0000000000007948 */ /* 0x000fea0003800000 */
[----:B------:R-:W1:Y:S01]  /*1660*/  S2R R3, SR_CgaCtaId ;  /* 0x0000000000037919 */ /* 0x000e620000008800 */
[----:B------:R-:W3:Y:S01]  /*1670*/  LDCU.128 UR16, c[0x0][0x440] ;  /* 0x00008800ff1077ac */ /* 0x000ee20008000c00 */
[----:B------:R-:W-:Y:S01]  /*1680*/  IMAD R31, R7, UR7, RZ ;  /* 0x00000007071f7c24 */ /* 0x000fe2000f8e02ff */
[----:B--2---:R-:W-:-:S04]  /*1690*/  LOP3.LUT R0, R12, 0x60, RZ, 0xc0, !PT ;  /* 0x000000600c007812 */ /* 0x004fc800078ec0ff */
[----:B------:R-:W-:Y:S02]  /*16a0*/  LOP3.LUT R0, R0, 0x1f, R12, 0xf8, !PT ;  /* 0x0000001f00007812 */ /* 0x000fe400078ef80c */
[----:B-1----:R-:W-:-:S04]  /*16b0*/  LEA R3, R3, R2, 0x18 ;  /* 0x0000000203037211 */ /* 0x002fc800078ec0ff */
        /* <DEDUP_REMOVED lines=8> */
[----:B------:R-:W0:Y:S04]  /*1740*/  LDS R9, [R3+0x600] ;  /* 0x0006000003097984 */ /* 0x000e280000000800 */
[----:B------:R-:W3:Y:S04]  /*1750*/  LDS R11, [R3+0x800] ;  /* 0x00080000030b7984 */ /* 0x000ee80000000800 */
        /* <DEDUP_REMOVED lines=9> */
[----:B---3--:R-:W-:-:S03]  /*17f0*/  FADD.FTZ R2, R2, R11 ;  /* 0x0000000b02027221 */ /* 0x008fc60000010000 */
[----:B------:R0:W-:Y:S01]  /*1800*/  STS.128 [R0+0x10], R20 ;  /* 0x0000101400007388 */ /* 0x0001e20000000c00 */
[----:B------:R-:W-:Y:S01]  /*1810*/  FADD.FTZ R13, R4, R13 ;  /* 0x0000000d040d7221 */ /* 0x000fe20000010000 */
[----:B------:R-:W-:Y:S01]  /*1820*/  BAR.SYNC.DEFER_BLOCKING 0x0 ;  /* 0x0000000000007b1d */ /* 0x000fe20000010000 */
[----:B------:R-:W-:Y:S02]  /*1830*/  FADD.FTZ R15, R2, R15 ;  /* 0x0000000f020f7221 */ /* 0x000fe40000010000 */
[----:B------:R-:W-:Y:S01]  /*1840*/  FADD.FTZ R13, R13, R6 ;  /* 0x000000060d0d7221 */ /* 0x000fe20000010000 */
[----:B0-----:R-:W-:Y:S02]  /*1850*/  LOP3.LUT R0, R12, 0x7f, RZ, 0x3c, !PT ;  /* 0x0000007f0c007812 */ /* 0x001fe400078e3cff */
[----:B------:R-:W-:Y:S02]  /*1860*/  IADD3 R12, P0, PT, R31, R12, RZ ;  /* 0x0000000c1f0c7210 */ /* 0x000fe40007f1e0ff */
[----:B------:R-:W-:-:S02]  /*1870*/  IADD3 R0, PT, PT, R0, R7, RZ ;  /* 0x0000000700007210 */ /* 0x000fc40007ffe0ff */
[----:B------:R-:W-:Y:S02]  /*1880*/  IADD3.X R7, PT, PT, RZ, RZ, RZ, P0, !PT ;  /* 0x000000ffff077210 */ /* 0x000fe400007fe4ff */
[C---:B------:R-:W-:Y:S02]  /*1890*/  ISETP.GE.U32.AND P1, PT, R0.reuse, 0x80, PT ;  /* 0x000000800000780c */ /* 0x040fe40003f26070 */
[----:B------:R-:W-:Y:S01]  /*18a0*/  ISETP.GE.U32.AND P0, PT, R0, 0x100, PT ;  /* 0x000001000000780c */ /* 0x000fe20003f06070 */
[----:B------:R-:W0:Y:S01]  /*18b0*/  LDS R8, [R3] ;  /* 0x0000000003087984 */ /* 0x000e220000000800 */
[C---:B------:R-:W-:Y:S02]  /*18c0*/  SHF.L.U32 R0, R12.reuse, 0x2, RZ ;  /* 0x000000020c007819 */ /* 0x040fe400000006ff */
[----:B------:R-:W-:Y:S01]  /*18d0*/  SHF.L.U64.HI R7, R12, 0x2, R7 ;  /* 0x000000020c077819 */ /* 0x000fe20000010207 */
[----:B-----5:R-:W1:Y:S01]  /*18e0*/  LDS R17, [R3+0x400] ;  /* 0x0004000003117984 */ /* 0x020e620000000800 */
[----:B------:R-:W-:-:S02]  /*18f0*/  IADD3 R12, P2, PT, R0, UR18, RZ ;  /* 0x00000012000c7c10 */ /* 0x000fc4000ff5e0ff */
[----:B------:R-:W-:Y:S01]  /*1900*/  IADD3 R0, P3, PT, R0, UR16, RZ ;  /* 0x0000001000007c10 */ /* 0x000fe2000ff7e0ff */
[----:B------:R-:W2:Y:S02]  /*1910*/  LDS R25, [R3+0x800] ;  /* 0x0008000003197984 */ /* 0x000ea40000000800 */
[----:B------:R-:W-:Y:S02]  /*1920*/  @P1 MOV R2, R12 ;  /* 0x0000000c00021202 */ /* 0x000fe40000000f00 */
[----:B------:R-:W-:Y:S01]  /*1930*/  @P1 MOV R4, R0 ;  /* 0x0000000000041202 */ /* 0x000fe20000000f00 */
[----:B------:R-:W3:Y:S04]  /*1940*/  LDS R10, [R3+0x200] ;  /* 0x00020000030a7984 */ /* 0x000ee80000000800 */
[----:B------:R-:W4:Y:S04]  /*1950*/  LDS R29, [R3+0xc00] ;  /* 0x000c0000031d7984 */ /* 0x000f280000000800 */
[----:B------:R-:W4:Y:S04]  /*1960*/  LDS R19, [R3+0x600] ;  /* 0x0006000003137984 */ /* 0x000f280000000800 */
[----:B------:R-:W4:Y:S04]  /*1970*/  LDS R27, [R3+0xa00] ;  /* 0x000a0000031b7984 */ /* 0x000f280000000800 */
[----:B------:R2:W4:Y:S01]  /*1980*/  LDS R21, [R3+0xe00] ;  /* 0x000e000003157984 */ /* 0x0005220000000800 */
[----:B0-----:R-:W-:-:S04]  /*1990*/  FADD.FTZ R8, RZ, R8 ;  /* 0x00000008ff087221 */ /* 0x001fc80000010000 */
[----:B-1----:R-:W-:Y:S01]  /*19a0*/  FADD.FTZ R8, R8, R17 ;  /* 0x0000001108087221 */ /* 0x002fe20000010000 */
[C---:B------:R-:W-:Y:S02]  /*19b0*/  IADD3.X R17, PT, PT, R7.reuse, UR19, RZ, P2, !PT ;  /* 0x0000001307117c10 */ /* 0x040fe400097fe4ff */
[----:B------:R-:W-:Y:S01]  /*19c0*/  IADD3.X R7, PT, PT, R7, UR17, RZ, P3, !PT ;  /* 0x0000001107077c10 */ /* 0x000fe20009ffe4ff */
[----:B--2---:R-:W-:Y:S01]  /*19d0*/  FADD.FTZ R8, R8, R25 ;  /* 0x0000001908087221 */ /* 0x004fe20000010000 */
[----:B------:R-:W-:Y:S02]  /*19e0*/  @P1 MOV R3, R17 ;  /* 0x0000001100031202 */ /* 0x000fe40000000f00 */
[----:B------:R-:W-:Y:S01]  /*19f0*/  @P1 MOV R5, R7 ;  /* 0x0000000700051202 */ /* 0x000fe20000000f00 */
[----:B---3--:R-:W-:Y:S01]  /*1a00*/  FADD.FTZ R10, RZ, R10 ;  /* 0x0000000aff0a7221 */ /* 0x008fe20000010000 */
[----:B------:R-:W-:Y:S02]  /*1a10*/  @P1 IADD3 R12, P2, PT, R12, 0x200, RZ ;  /* 0x000002000c0c1810 */ /* 0x000fe40007f5e0ff */
[----:B------:R-:W-:Y:S01]  /*1a20*/  @P1 IADD3 R0, P3, PT, R0, 0x200, RZ ;  /* 0x0000020000001810 */ /* 0x000fe20007f7e0ff */
[----:B----4-:R-:W-:Y:S01]  /*1a30*/  FADD.FTZ R29, R8, R29 ;  /* 0x0000001d081d7221 */ /* 0x010fe20000010000 */
[----:B------:R-:W-:-:S02]  /*1a40*/  @P1 IADD3.X R17, PT, PT, RZ, R17, RZ, P2, !PT ;  /* 0x00000011ff111210 */ /* 0x000fc400017fe4ff */
[----:B------:R-:W-:Y:S01]  /*1a50*/  @P1 IADD3.X R7, PT, PT, RZ, R7, RZ, P3, !PT ;  /* 0x00000007ff071210 */ /* 0x000fe20001ffe4ff */
[----:B------:R-:W-:Y:S01]  /*1a60*/  FADD.FTZ R10, R10, R19 ;  /* 0x000000130a0a7221 */ /* 0x000fe20000010000 */
[----:B------:R0:W-:Y:S03]  /*1a70*/  @P1 STG.E desc[UR8][R2.64], R29 ;  /* 0x0000001d02001986 */ /* 0x0001e6000c101908 */
[----:B------:R-:W-:Y:S01]  /*1a80*/  FADD.FTZ R10, R10, R27 ;  /* 0x0000001b0a0a7221 */ /* 0x000fe20000010000 */
[----:B------:R1:W-:Y:S03]  /*1a90*/  @P1 STG.E desc[UR8][R4.64], R15 ;  /* 0x0000000f04001986 */ /* 0x0003e6000c101908 */
[----:B------:R-:W-:Y:S01]  /*1aa0*/  FADD.FTZ R21, R10, R21 ;  /* 0x000000150a157221 */ /* 0x000fe20000010000 */
[----:B0-----:R-:W-:-:S02]  /*1ab0*/  MOV R2, R12 ;  /* 0x0000000c00027202 */ /* 0x001fc40000000f00 */
[----:B------:R-:W-:Y:S02]  /*1ac0*/  MOV R3, R17 ;  /* 0x0000001100037202 */ /* 0x000fe40000000f00 */
[----:B-1----:R-:W-:Y:S02]  /*1ad0*/  MOV R4, R0 ;  /* 0x0000000000047202 */ /* 0x002fe40000000f00 */
[----:B------:R-:W-:Y:S01]  /*1ae0*/  MOV R5, R7 ;  /* 0x0000000700057202 */ /* 0x000fe20000000f00 */
[----:B------:R-:W-:Y:S06]  /*1af0*/  @!P0 EXIT ;  /* 0x000000000000894d */ /* 0x000fec0003800000 */
[----:B------:R-:W-:Y:S04]  /*1b00*/  STG.E desc[UR8][R2.64], R21 ;  /* 0x0000001502007986 */ /* 0x000fe8000c101908 */
[----:B------:R-:W-:Y:S01]  /*1b10*/  STG.E desc[UR8][R4.64], R13 ;  /* 0x0000000d04007986 */ /* 0x000fe2000c101908 */
[----:B------:R-:W-:Y:S05]  /*1b20*/  EXIT ;  /* 0x000000000000794d */ /* 0x000fea0003800000 */
.L_x_1768:
[----:B------:R-:W-:Y:S01]  /*1b30*/  HFMA2 R31, -RZ, RZ, 0, 5.9604644775390625e-08 ;  /* 0x00000001ff1f7431 */ /* 0x000fe200000001ff */
[----:B------:R-:W-:Y:S01]  /*1b40*/  BSSY B1, `(.L_x_1776) ;  /* 0x0000006000017945 */ /* 0x000fe20003800000 */
[----:B------:R-:W-:Y:S02]  /*1b50*/  MOV R29, 0x1f ;  /* 0x0000001f001d7802 */ /* 0x000fe40000000f00 */
[----:B------:R-:W-:-:S07]  /*1b60*/  MOV R28, 0xffffffff ;  /* 0xffffffff001c7802 */ /* 0x000fce0000000f00 */
[----:B-1---5:R-:W-:Y:S05]  /*1b70*/  WARPSYNC.COLLECTIVE R28, `(.L_x_1777) ;  /* 0x000000001c087348 */ /* 0x022fea0003c00000 */
[----:B------:R0:W2:Y:S02]  /*1b80*/  SHFL.BFLY P1, R65, R66, R31, R29 ;  /* 0x0c00001f42417389 */ /* 0x0000a4000002001d */
[----:B012--5:R-:W-:Y:S05]  /*1b90*/  ENDCOLLECTIVE ;  /* 0x000000000000791b */ /* 0x027fea0003800000 */
.L_x_1777:
[----:B------:R-:W-:Y:S05]  /*1ba0*/  BSYNC B1 ;  /* 0x0000000000017941 */ /* 0x000fea0003800000 */
.L_x_1776:
        /* <DEDUP_REMOVED lines=8> */
.L_x_1778:
[----:B------:R-:W-:Y:S01]  /*1c30*/  HFMA2 R31, -RZ, RZ, 0, 1.1920928955078125e-07 ;  /* 0x00000002ff1f7431 */ /* 0x000fe200000001ff */
[----:B------:R-:W-:Y:S02]  /*1c40*/  MOV R66, R67 ;  /* 0x0000004300427202 */ /* 0x000fe40000000f00 */
[----:B------:R-:W-:-:S07]  /*1c50*/  MOV R69, R65 ;  /* 0x0000004100457202 */ /* 0x000fce0000000f00 */
[----:B------:R-:W-:Y:S05]  /*1c60*/  WARPSYNC.COLLECTIVE R28, `(.L_x_1779) ;  /* 0x000000001c087348 */ /* 0x000fea0003c00000 */
[----:B------:R0:W1:Y:S02]  /*1c70*/  SHFL.BFLY P1, R65, R66, R31, R29 ;  /* 0x0c00001f42417389 */ /* 0x000064000002001d */
[----:B01----:R-:W-:Y:S05]  /*1c80*/  ENDCOLLECTIVE ;  /* 0x000000000000791b */ /* 0x003fea0003800000 */
.L_x_1779:
[----:B------:R-:W-:-:S05]  /*1c90*/  FADD.FTZ R68, R69, R30 ;  /* 0x0000001e45447221 */ /* 0x000fca0000010000 */
[----:B------:R-:W-:Y:S01]  /*1ca0*/  MOV R66, R68 ;  /* 0x0000004400427202 */ /* 0x000fe20000000f00 */
[----:B------:R-:W-:-:S07]  /*1cb0*/  FADD.FTZ R69, R67, R65 ;  /* 0x0000004143457221 */ /* 0x000fce0000010000 */
[----:B------:R-:W-:Y:S05]  /*1cc0*/  WARPSYNC.COLLECTIVE R28, `(.L_x_1780) ;  /* 0x000000001c087348 */ /* 0x000fea0003c00000 */
[----:B------:R0:W1:Y:S02]  /*1cd0*/  SHFL.BFLY P1, R65, R66, R31, R29 ;  /* 0x0c00001f42417389 */ /* 0x000064000002001d */
[----:B01----:R-:W-:Y:S05]  /*1ce0*/  ENDCOLLECTIVE ;  /* 0x000000000000791b */ /* 0x003fea0003800000 */
.L_x_1780:
[----:B------:R-:W-:Y:S01]  /*1cf0*/  HFMA2 R31, -RZ, RZ, 0, 2.384185791015625e-07 ;  /* 0x00000004ff1f7431 */ /* 0x000fe200000001ff */
[----:B------:R-:W-:Y:S02]  /*1d00*/  MOV R66, R69 ;  /* 0x0000004500427202 */ /* 0x000fe40000000f00 */
[----:B------:R-:W-:-:S07]  /*1d10*/  MOV R30, R65 ;  /* 0x00000041001e7202 */ /* 0x000fce0000000f00 */
[----:B------:R-:W-:Y:S05]  /*1d20*/  WARPSYNC.COLLECTIVE R28, `(.L_x_1781) ;  /* 0x000000001c087348 */ /* 0x000fea0003c00000 */
[----:B------:R0:W1:Y:S02]  /*1d30*/  SHFL.BFLY P1, R65, R66, R31, R29 ;  /* 0x0c00001f42417389 */ /* 0x000064000002001d */
[----:B01----:R-:W-:Y:S05]  /*1d40*/  ENDCOLLECTIVE ;  /* 0x000000000000791b */ /* 0x003fea0003800000 */
.L_x_1781:
[----:B------:R-:W-:-:S05]  /*1d50*/  FADD.FTZ R68, R68, R30 ;  /* 0x0000001e44447221 */ /* 0x000fca0000010000 */
[----:B------:R-:W-:Y:S01]  /*1d60*/  MOV R66, R68 ;  /* 0x0000004400427202 */ /* 0x000fe20000000f00 */
[----:B------:R-:W-:-:S07]  /*1d70*/  FADD.FTZ R69, R69, R65 ;  /* 0x0000004145457221 */ /* 0x000fce0000010000 */
[----:B------:R-:W-:Y:S05]  /*1d80*/  WARPSYNC.COLLECTIVE R28, `(.L_x_1782) ;  /* 0x000000001c087348 */ /* 0x000fea0003c00000 */
[----:B------:R0:W1:Y:S02]  /*1d90*/  SHFL.BFLY P1, R65, R66, R31, R29 ;  /* 0x0c00001f42417389 */ /* 0x000064000002001d */
[----:B01----:R-:W-:Y:S05]  /*1da0*/  ENDCOLLECTIVE ;  /* 0x000000000000791b */ /* 0x003fea0003800000 */
.L_x_1782:
[----:B------:R-:W-:Y:S01]  /*1db0*/  HFMA2 R31, -RZ, RZ, 0, 4.76837158203125e-07 ;  /* 0x00000008ff1f7431 */ /* 0x000fe200000001ff */
[----:B------:R-:W-:Y:S02]  /*1dc0*/  MOV R66, R69 ;  /* 0x0000004500427202 */ /* 0x000fe40000000f00 */
[----:B------:R-:W-:-:S07]  /*1dd0*/  MOV R67, R65 ;  /* 0x0000004100437202 */ /* 0x000fce0000000f00 */
[----:B------:R-:W-:Y:S05]  /*1de0*/  WARPSYNC.COLLECTIVE R28, `(.L_x_1783) ;  /* 0x000000001c087348 */ /* 0x000fea0003c00000 */
[----:B------:R0:W1:Y:S02]  /*1df0*/  SHFL.BFLY P1, R65, R66, R31, R29 ;  /* 0x0c00001f42417389 */ /* 0x000064000002001d */
[----:B01----:R-:W-:Y:S05]  /*1e00*/  ENDCOLLECTIVE ;  /* 0x000000000000791b */ /* 0x003fea0003800000 */
.L_x_1783:
[----:B------:R-:W-:-:S05]  /*1e10*/  FADD.FTZ R30, R68, R67 ;  /* 0x00000043441e7221 */ /* 0x000fca0000010000 */
[----:B------:R-:W-:Y:S01]  /*1e20*/  MOV R66, R30 ;  /* 0x0000001e00427202 */ /* 0x000fe20000000f00 */
[----:B------:R-:W-:-:S07]  /*1e30*/  FADD.FTZ R67, R69, R65 ;  /* 0x0000004145437221 */ /* 0x000fce0000010000 */
[----:B------:R-:W-:Y:S05]  /*1e40*/  WARPSYNC.COLLECTIVE R28, `(.L_x_1784) ;  /* 0x000000001c087348 */ /* 0x000fea0003c00000 */
[----:B------:R0:W1:Y:S02]  /*1e50*/  SHFL.BFLY P1, R65, R66, R31, R29 ;  /* 0x0c00001f42417389 */ /* 0x000064000002001d */
[----:B01----:R-:W-:Y:S05]  /*1e60*/  ENDCOLLECTIVE ;  /* 0x000000000000791b */ /* 0x003fea0003800000 */
.L_x_1784:
[----:B------:R-:W-:Y:S01]  /*1e70*/  HFMA2 R31, -RZ, RZ, 0, 9.5367431640625e-07 ;  /* 0x00000010ff1f7431 */ /* 0x000fe200000001ff */
[----:B------:R-:W-:Y:S02]  /*1e80*/  MOV R66, R67 ;  /* 0x0000004300427202 */ /* 0x000fe40000000f00 */
[----:B------:R-:W-:-:S07]  /*1e90*/  MOV R68, R65 ;  /* 0x0000004100447202 */ /* 0x000fce0000000f00 */
[----:B------:R-:W-:Y:S05]  /*1ea0*/  WARPSYNC.COLLECTIVE R28, `(.L_x_1785) ;  /* 0x000000001c087348 */ /* 0x000fea0003c00000 */
[----:B------:R0:W1:Y:S02]  /*1eb0*/  SHFL.BFLY P1, R65, R66, R31, R29 ;  /* 0x0c00001f42417389 */ /* 0x000064000002001d */
[----:B01----:R-:W-:Y:S05]  /*1ec0*/  ENDCOLLECTIVE ;  /* 0x000000000000791b */ /* 0x003fea0003800000 */
.L_x_1785:
[----:B------:R-:W-:-:S05]  /*1ed0*/  FADD.FTZ R30, R30, R68 ;  /* 0x000000441e1e7221 */ /* 0x000fca0000010000 */
[----:B------:R-:W-:Y:S02]  /*1ee0*/  MOV R66, R30 ;  /* 0x0000001e00427202 */ /* 0x000fe40000000f00 */
[----:B------:R-:W-:-:S07]  /*1ef0*/  MOV R68, R65 ;  /* 0x0000004100447202 */ /* 0x000fce0000000f00 */
[----:B------:R-:W-:Y:S05]  /*1f00*/  WARPSYNC.COLLECTIVE R28, `(.L_x_1786) ;  /* 0x000000001c087348 */ /* 0x000fea0003c00000 */
[----:B------:R0:W1:Y:S02]  /*1f10*/  SHFL.BFLY P1, R65, R66, R31, R29 ;  /* 0x0c00001f42417389 */ /* 0x000064000002001d */
[----:B01----:R-:W-:Y:S05]  /*1f20*/  ENDCOLLECTIVE ;  /* 0x000000000000791b */ /* 0x003fea0003800000 */
.L_x_1786:
[----:B------:R-:W-:Y:S05]  /*1f30*/  BRA `(.L_x_1787) ;  /* 0xffffffe800f07947 */ /* 0x000fea000383ffff */
.L_x_1788:
        /* <DEDUP_REMOVED lines=12> */
.L_x_6396:


//--------------------- .text._ZN10layer_norm13ln_bwd_kernelINS_13Kernel_traitsI13__nv_bfloat16S2_fS2_fjLj256ELj1ELj4ELj1ELj16ENS_18Kernel_traits_baseILj256ES2_S2_fS2_fjLj128EEEEELb0ELb0ELb0ELb1EEEvNS_9BwdParamsE --------------------------
	.section	.text._ZN10layer_norm13ln_bwd_kernelINS_13Kernel_traitsI13__nv_bfloat16S2_fS2_fjLj256ELj1ELj4ELj1ELj16ENS_18Kernel_traits_baseILj256ES2_S2_fS2_fjLj128EEEEELb0ELb0ELb0ELb1EEEvNS_9BwdParamsE,"ax",@progbits
	.align	128
        .global         _ZN10layer_norm13ln_bwd_kernelINS_13Kernel_traitsI13__nv_bfloat16S2_fS2_fjLj256ELj1ELj4ELj1ELj16ENS_18Kernel_traits_baseILj256ES2_S2_fS2_fjLj128EEEEELb0ELb0ELb0ELb1EEEvNS_9BwdParamsE
        .type           _ZN10layer_norm13ln_bwd_kernelINS_13Kernel_traitsI13__nv_bfloat16S2_fS2_fjLj256ELj1ELj4ELj1ELj16ENS_18Kernel_traits_baseILj256ES2_S2_fS2_fjLj128EEEEELb0ELb0ELb0ELb1EEEvNS_9BwdParamsE,@function
        .size           _ZN10layer_norm13ln_bwd_kernelINS_13Kernel_traitsI13__nv_bfloat16S2_fS2_fjLj256ELj1ELj4ELj1ELj16ENS_18Kernel_traits_baseILj256ES2_S2_fS2_fjLj128EEEEELb0ELb0ELb0ELb1EEEvNS_9BwdParamsE,(.L_x_6397 - _ZN10layer_norm13ln_bwd_kernelINS_13Kernel_traitsI13__nv_bfloat16S2_fS2_fjLj256ELj1ELj4ELj1ELj16ENS_18Kernel_traits_baseILj256ES2_S2_fS2_fjLj128EEEEELb0ELb0ELb0ELb1EEEvNS_9BwdParamsE)
        .other          _ZN10layer_norm13ln_bwd_kernelINS_13Kernel_traitsI13__nv_bfloat16S2_fS2_fjLj256ELj1ELj4ELj1ELj16ENS_18Kernel_traits_baseILj256ES2_S2_fS2_fjLj128EEEEELb0ELb0ELb0ELb1EEEvNS_9BwdParamsE,@"STO_CUDA_ENTRY STV_DEFAULT"
_ZN10layer_norm13ln_bwd_kernelINS_13Kernel_traitsI13__nv_bfloat16S2_fS2_fjLj256ELj1ELj4ELj1ELj16ENS_18Kernel_traits_baseILj256ES2_S2_fS2_fjLj128EEEEELb0ELb0ELb0ELb1EEEvNS_9BwdParamsE:
.text._ZN10layer_norm13ln_bwd_kernelINS_13Kernel_traitsI13__nv_bfloat16S2_fS2_fjLj256ELj1ELj4ELj1ELj16ENS_18Kernel_traits_baseILj256ES2_S2_fS2_fjLj128EEEEELb0ELb0ELb0ELb1EEEvNS_9BwdParamsE:
        /* <DEDUP_REMOVED lines=27> */
[----:B0-----:R-:W-:-:S06]  /*01b0*/  IMAD.WIDE.U32 R4, R3, 0x10, R4 ;  /* 0x0000001003047825 */ /* 0x001fcc00078e0004 */
[----:B------:R-:W3:Y:S01]  /*01c0*/  LDG.E.128 R4, desc[UR8][R4.64] ;  /* 0x0000000804047981 */ /* 0x000ee2000c1e1d00 */
        /* <DEDUP_REMOVED lines=9> */
[----:B------:R-:W-:Y:S02]  /*0260*/  MOV R51, RZ ;  /* 0x000000ff00337202 */ /* 0x000fe40000000f00 */
        /* <DEDUP_REMOVED lines=14> */
.L_x_1797:
[----:B0-----:R-:W0:Y:S01]  /*0350*/  LDC.64 R60, c[0x0][0x3c0] ;  /* 0x0000f000ff3c7b82 */ /* 0x001e220000000a00 */
[----:B------:R-:W-:Y:S01]  /*0360*/  IMAD R0, R53, UR14, RZ ;  /* 0x0000000e35007c24 */ /* 0x000fe2000f8e02ff */
[----:B------:R-:W-:-:S04]  /*0370*/  LOP3.LUT R46, R2, 0x1f, RZ, 0xc0, !PT ;  /* 0x0000001f022e7812 */ /* 0x000fc800078ec0ff */
[----:B------:R-:W-:Y:S02]  /*0380*/  SHF.R.S32.HI R29, RZ, 0x1f, R0 ;  /* 0x0000001fff1d7819 */ /* 0x000fe40000011400 */
[----:B------:R-:W1:Y:S02]  /*0390*/  @P0 LDC.64 R66, c[0x0][0x3e0] ;  /* 0x0000f800ff420b82 */ /* 0x000e640000000a00 */
[----:B------:R-:W-:-:S04]  /*03a0*/  LEA.HI R29, R29, R0, RZ, 0x3 ;  /* 0x000000001d1d7211 */ /* 0x000fc800078f18ff */
[----:B------:R-:W-:Y:S02]  /*03b0*/  LEA.HI.SX32 R46, R29, R46, 0x1d ;  /* 0x0000002e1d2e7211 */ /* 0x000fe400078feaff */
[----:B------:R-:W2:Y:S08]  /*03c0*/  LDC.64 R68, c[0x0][0x3a8] ;  /* 0x0000ea00ff447b82 */ /* 0x000eb00000000a00 */
[----:B------:R-:W3:Y:S01]  /*03d0*/  LDC.64 R36, c[0x0][0x428] ;  /* 0x00010a00ff247b82 */ /* 0x000ee20000000a00 */
[----:B0-----:R-:W-:-:S05]  /*03e0*/  IMAD.WIDE R60, R53, 0x4, R60 ;  /* 0x00000004353c7825 */ /* 0x001fca00078e023c */
[----:B------:R0:W4:Y:S02]  /*03f0*/  LDG.E R0, desc[UR8][R60.64] ;  /* 0x000000083c007981 */ /* 0x000124000c1e1900 */
[----:B------:R-:W0:Y:S01]  /*0400*/  LDC.64 R58, c[0x0][0x3c8] ;  /* 0x0000f200ff3a7b82 */ /* 0x000e220000000a00 */
[----:B-1----:R-:W-:-:S06]  /*0410*/  @P0 IMAD.WIDE R66, R53, 0x2, R66 ;  /* 0x0000000235420825 */ /* 0x002fcc00078e0242 */
[----:B------:R-:W4:Y:S01]  /*0420*/  @P0 LDG.E.U16 R66, desc[UR8][R66.64] ;  /* 0x0000000842420981 */ /* 0x000f22000c1e1500 */
[----:B--2---:R-:W-:-:S05]  /*0430*/  IMAD.WIDE.U32 R68, R46, 0x20, R68 ;  /* 0x000000202e447825 */ /* 0x004fca00078e0044 */
[----:B------:R-:W2:Y:S01]  /*0440*/  LDG.E.128 R28, desc[UR8][R68.64] ;  /* 0x00000008441c7981 */ /* 0x000ea2000c1e1d00 */
[----:B---3--:R-:W-:-:S03]  /*0450*/  IMAD.WIDE.U32 R36, R46, 0x10, R36 ;  /* 0x000000102e247825 */ /* 0x008fc600078e0024 */
[----:B------:R-:W3:Y:S04]  /*0460*/  LDG.E.128 R32, desc[UR8][R68.64+0x10] ;  /* 0x0000100844207981 */ /* 0x000ee8000c1e1d00 */
        /* <DEDUP_REMOVED lines=9> */
[----:B-----5:R-:W5:Y:S04]  /*0500*/  @P1 LDG.E.128 R16, desc[UR8][R62.64] ;  /* 0x000000083e101981 */ /* 0x020f68000c1e1d00 */
[----:B------:R1:W5:Y:S01]  /*0510*/  @P1 LDG.E.128 R12, desc[UR8][R62.64+0x10] ;  /* 0x000010083e0c1981 */ /* 0x000362000c1e1d00 */
[----:B------:R-:W-:Y:S01]  /*0520*/  UMOV UR6, 0xffffffff ;  /* 0xffffffff00067882 */ /* 0x000fe20000000000 */
[----:B------:R-:W-:-:S04]  /*0530*/  ISETP.NE.U32.AND P1, PT, RZ, UR12, PT ;  /* 0x0000000cff007c0c */ /* 0x000fc8000bf25070 */
[----:B------:R-:W-:Y:S02]  /*0540*/  ISETP.NE.AND.EX P1, PT, RZ, UR13, PT, P1 ;  /* 0x0000000dff007c0c */ /* 0x000fe4000bf25310 */
[----:B----4-:R-:W-:Y:S02]  /*0550*/  FSEL R61, R0, RZ, !P2 ;  /* 0x000000ff003d7208 */ /* 0x010fe40005000000 */
[----:B------:R-:W-:-:S03]  /*0560*/  @P0 SHF.L.U32 R58, R66, 0x10, RZ ;  /* 0x00000010423a0819 */ /* 0x000fc600000006ff */
[--C-:B--2---:R-:W-:Y:S01]  /*0570*/  FADD.FTZ R66, R31, -R61.reuse ;  /* 0x8000003d1f427221 */ /* 0x104fe20000010000 */
[--C-:B------:R-:W-:Y:S01]  /*0580*/  FADD.FTZ R0, R28, -R61.reuse ;  /* 0x8000003d1c007221 */ /* 0x100fe20000010000 */
[--C-:B0-----:R-:W-:Y:S01]  /*0590*/  FADD.FTZ R65, R29, -R61.reuse ;  /* 0x8000003d1d417221 */ /* 0x101fe20000010000 */
[--C-:B------:R-:W-:Y:S01]  /*05a0*/  FADD.FTZ R68, R30, -R61.reuse ;  /* 0x8000003d1e447221 */ /* 0x100fe20000010000 */
[----:B---3--:R-:W-:Y:S01]  /*05b0*/  FADD.FTZ R64, R35, -R61 ;  /* 0x8000003d23407221 */ /* 0x008fe20000010000 */
[C---:B------:R-:W-:Y:S02]  /*05c0*/  PRMT R31, R36.reuse, 0x7632, R31 ;  /* 0x00007632241f7816 */ /* 0x040fe4000000001f */
[----:B------:R-:W-:Y:S02]  /*05d0*/  SHF.L.U32 R28, R36, 0x10, RZ ;  /* 0x00000010241c7819 */ /* 0x000fe400000006ff */
[----:B------:R-:W-:Y:S01]  /*05e0*/  SHF.L.U32 R31, R31, 0x10, RZ ;  /* 0x000000101f1f7819 */ /* 0x000fe200000006ff */
[--C-:B------:R-:W-:Y:S01]  /*05f0*/  FADD.FTZ R60, R32, -R61.reuse ;  /* 0x8000003d203c7221 */ /* 0x100fe20000010000 */
[C---:B------:R-:W-:Y:S01]  /*0600*/  FMUL.FTZ R0, R59.reuse, R0 ;  /* 0x000000003b007220 */ /* 0x040fe20000410000 */
[----:B------:R-:W-:Y:S01]  /*0610*/  FMUL.FTZ R65, R59, R65 ;  /* 0x000000413b417220 */ /* 0x000fe20000410000 */
[----:B------:R-:W-:Y:S01]  /*0620*/  FMUL.FTZ R35, R57, R28 ;  /* 0x0000001c39237220 */ /* 0x000fe20000410000 */
[----:B-1----:R-:W-:Y:S01]  /*0630*/  FADD.FTZ R62, R33, -R61 ;  /* 0x8000003d213e7221 */ /* 0x002fe20000010000 */
[----:B------:R-:W-:Y:S01]  /*0640*/  PRMT R30, R37, 0x7632, R30 ;  /* 0x00007632251e7816 */ /* 0x000fe2000000001e */
[----:B------:R-:W-:Y:S01]  /*0650*/  FMUL.FTZ R63, R59, R68 ;  /* 0x000000443b3f7220 */ /* 0x000fe20000410000 */
[----:B------:R-:W-:Y:S01]  /*0660*/  SHF.L.U32 R33, R37, 0x10, RZ ;  /* 0x0000001025217819 */ /* 0x000fe200000006ff */
[----:B------:R-:W-:Y:S01]  /*0670*/  FADD.FTZ R45, R28, R45 ;  /* 0x0000002d1c2d7221 */ /* 0x000fe20000010000 */
[----:B------:R-:W-:Y:S01]  /*0680*/  PRMT R29, R38, 0x7632, R29 ;  /* 0x00007632261d7816 */ /* 0x000fe2000000001d */
[----:B------:R-:W-:Y:S01]  /*0690*/  FFMA.FTZ R51, R0, R28, R51 ;  /* 0x0000001c00337223 */ /* 0x000fe20000010033 */
[----:B------:R-:W-:Y:S01]  /*06a0*/  SHF.L.U32 R32, R38, 0x10, RZ ;  /* 0x0000001026207819 */ /* 0x000fe200000006ff */
[-C--:B------:R-:W-:Y:S01]  /*06b0*/  FFMA.FTZ R44, R65, R31.reuse, R44 ;  /* 0x0000001f412c7223 */ /* 0x080fe2000001002c */
[----:B------:R-:W-:Y:S01]  /*06c0*/  PRMT R38, R39, 0x7632, R38 ;  /* 0x0000763227267816 */ /* 0x000fe20000000026 */
[----:B------:R-:W-:Y:S01]  /*06d0*/  FADD.FTZ R43, R31, R43 ;  /* 0x0000002b1f2b7221 */ /* 0x000fe20000010000 */
[----:B------:R-:W-:Y:S01]  /*06e0*/  SHF.L.U32 R67, R39, 0x10, RZ ;  /* 0x0000001027437819 */ /* 0x000fe200000006ff */
[C---:B------:R-:W-:Y:S01]  /*06f0*/  FMUL.FTZ R39, R59.reuse, R60 ;  /* 0x0000003c3b277220 */ /* 0x040fe20000410000 */
[----:B------:R-:W-:Y:S01]  /*0700*/  FMUL.FTZ R31, R50, R31 ;  /* 0x0000001f321f7220 */ /* 0x000fe20000410000 */
[----:B------:R-:W-:Y:S01]  /*0710*/  FADD.FTZ R28, RZ, R35 ;  /* 0x00000023ff1c7221 */ /* 0x000fe20000010000 */
[----:B------:R-:W-:Y:S01]  /*0720*/  FFMA.FTZ R60, R0, R35, RZ ;  /* 0x00000023003c7223 */ /* 0x000fe200000100ff */
[----:B------:R-:W-:Y:S01]  /*0730*/  FADD.FTZ R34, R34, -R61 ;  /* 0x8000003d22227221 */ /* 0x000fe20000010000 */
[----:B------:R-:W-:Y:S01]  /*0740*/  SHF.L.U32 R30, R30, 0x10, RZ ;  /* 0x000000101e1e7819 */ /* 0x000fe200000006ff */
[----:B------:R-:W-:Y:S01]  /*0750*/  FMUL.FTZ R61, R59, R66 ;  /* 0x000000423b3d7220 */ /* 0x000fe20000410000 */
[----:B------:R-:W-:Y:S01]  /*0760*/  FADD.FTZ R41, R33, R41 ;  /* 0x0000002921297221 */ /* 0x000fe20000010000 */
[-C--:B------:R-:W-:Y:S01]  /*0770*/  FFMA.FTZ R42, R63, R33.reuse, R42 ;  /* 0x000000213f2a7223 */ /* 0x080fe2000001002a */
[----:B------:R-:W-:Y:S01]  /*0780*/  FMUL.FTZ R33, R56, R33 ;  /* 0x0000002138217220 */ /* 0x000fe20000410000 */
[----:B------:R-:W-:Y:S01]  /*0790*/  FADD.FTZ R28, R28, R31 ;  /* 0x0000001f1c1c7221 */ /* 0x000fe20000010000 */
[----:B------:R-:W-:Y:S01]  /*07a0*/  FFMA.FTZ R60, R65, R31, R60 ;  /* 0x0000001f413c7223 */ /* 0x000fe2000001003c */
[-C--:B------:R-:W-:Y:S01]  /*07b0*/  FFMA.FTZ R40, R61, R30.reuse, R40 ;  /* 0x0000001e3d287223 */ /* 0x080fe20000010028 */
[----:B------:R-:W-:Y:S01]  /*07c0*/  FADD.FTZ R11, R30, R11 ;  /* 0x0000000b1e0b7221 */ /* 0x000fe20000010000 */
        /* <DEDUP_REMOVED lines=10> */
[-C--:B------:R-:W-:Y:S01]  /*0870*/  FFMA.FTZ R9, R36, R29.reuse, R9 ;  /* 0x0000001d24097223 */ /* 0x080fe20000010009 */
[----:B------:R-:W-:Y:S01]  /*0880*/  FADD.FTZ R5, R29, R5 ;  /* 0x000000051d057221 */ /* 0x000fe20000010000 */
[----:B------:R-:W-:Y:S01]  /*0890*/  FADD.FTZ R62, R69, R32 ;  /* 0x00000020453e7221 */ /* 0x000fe20000010000 */
[----:B------:R-:W-:Y:S01]  /*08a0*/  FMUL.FTZ R29, R48, R29 ;  /* 0x0000001d301d7220 */ /* 0x000fe20000410000 */
[----:B------:R-:W-:Y:S01]  /*08b0*/  FFMA.FTZ R69, R39, R32, R60 ;  /* 0x0000002027457223 */ /* 0x000fe2000001003c */
[----:B------:R-:W-:Y:S01]  /*08c0*/  FMUL.FTZ R37, R59, R34 ;  /* 0x000000223b257220 */ /* 0x000fe20000410000 */
        /* <DEDUP_REMOVED lines=27> */
[----:B------:R-:W0:Y:S04]  /*0a80*/  SHFL.BFLY PT, R62, R38, 0x8, 0x1f ;  /* 0x0d001f00263e7f89 */ /* 0x000e2800000e0000 */
[----:B------:R-:W1:Y:S01]  /*0a90*/  SHFL.BFLY PT, R69, R60, 0x8, 0x1f ;  /* 0x0d001f003c457f89 */ /* 0x000e6200000e0000 */
[----:B0-----:R-:W-:Y:S01]  /*0aa0*/  FADD.FTZ R38, R38, R62 ;  /* 0x0000003e26267221 */ /* 0x001fe20000010000 */
[----:B-1----:R-:W-:-:S04]  /*0ab0*/  FADD.FTZ R60, R60, R69 ;  /* 0x000000453c3c7221 */ /* 0x002fc80000010000 */
[----:B------:R0:W1:Y:S04]  /*0ac0*/  SHFL.BFLY PT, R69, R38, 0x10, 0x1f ;  /* 0x0e001f0026457f89 */ /* 0x00006800000e0000 */
[----:B------:R0:W2:Y:S02]  /*0ad0*/  SHFL.BFLY PT, R62, R60, 0x10, 0x1f ;  /* 0x0e001f003c3e7f89 */ /* 0x0000a400000e0000 */
.L_x_1809:
        /* <DEDUP_REMOVED lines=46> */
.L_x_1794:
        /* <DEDUP_REMOVED lines=37> */
.L_x_1793:
        /* <DEDUP_REMOVED lines=40> */
.L_x_1796:
        /* <DEDUP_REMOVED lines=35> */
[----:B------:R-:W-:-:S07]  /*14c0*/  F2FP.BF16.F32.PACK_AB R31, R35, R32 ;  /* 0x00000020231f723e */ /* 0x000fce00000010ff */
.L_x_1795:
        /* <DEDUP_REMOVED lines=8> */
[----:B------:R0:W-:Y:S04]  /*1550*/  @P1 STG.E.128 desc[UR8][R36.64], R24 ;  /* 0x0000001824001986 */ /* 0x0001e8000c101d08 */
[----:B------:R0:W-:Y:S01]  /*1560*/  @P1 STG.E.128 desc[UR8][R36.64+0x10], R20 ;  /* 0x0000101424001986 */ /* 0x0001e2000c101d08 */
[----:B------:R-:W-:-:S03]  /*1570*/  ISETP.GE.AND P1, PT, R53, R33, PT ;  /* 0x000000213500720c */ /* 0x000fc60003f26270 */
[----:B------:R0:W-:Y:S10]  /*1580*/  STG.E.128 desc[UR8][R34.64], R28 ;  /* 0x0000001c22007986 */ /* 0x0001f4000c101d08 */
[----:B------:R-:W-:Y:S05]  /*1590*/  @!P1 BRA `(.L_x_1797) ;  /* 0xffffffec006c9947 */ /* 0x000fea000383ffff */
[----:B------:R-:W-:Y:S05]  /*15a0*/  BSYNC B1 ;  /* 0x0000000000017941 */ /* 0x000fea0003800000 */
.L_x_1791:
        /* <DEDUP_REMOVED lines=8> */
[----:B0-----:R-:W-:Y:S02]  /*1630*/  MOV R20, R10 ;  /* 0x0000000a00147202 */ /* 0x001fe40000000f00 */
[----:B------:R-:W-:Y:S02]  /*1640*/  MOV R24, R6 ;  /* 0x0000000600187202 */ /* 0x000fe40000000f00 */
[----:B------:R-:W-:Y:S02]  /*1650*/  MOV R21, R9 ;  /* 0x0000000900157202 */ /* 0x000fe40000000f00 */
[----:B------:R-:W-:-:S02]  /*1660*/  MOV R25, R5 ;  /* 0x0000000500197202 */ /* 0x000fc40000000f00 */
[----:B------:R-:W-:Y:S02]  /*1670*/  MOV R22, R8 ;  /* 0x0000000800167202 */ /* 0x000fe40000000f00 */
[----:B------:R-:W-:Y:S02]  /*1680*/  MOV R26, R4 ;  /* 0x00000004001a7202 */ /* 0x000fe40000000f00 */
[----:B------:R-:W-:Y:S02]  /*1690*/  MOV R23, R7 ;  /* 0x0000000700177202 */ /* 0x000fe40000000f00 */
[----:B------:R-:W-:-:S07]  /*16a0*/  MOV R27, R3 ;  /* 0x00000003001b7202 */ /* 0x000fce0000000f00 */
.L_x_1790:
[----:B------:R-:W-:Y:S05]  /*16b0*/  BSYNC B0 ;  /* 0x0000000000007941 */ /* 0x000fea0003800000 */
.L_x_1789:
        /* <DEDUP_REMOVED lines=61> */
.L_x_1792:
        /* <DEDUP_REMOVED lines=8> */
.L_x_1799:
[----:B------:R-:W-:Y:S05]  /*1b10*/  BSYNC B2 ;  /* 0x0000000000027941 */ /* 0x000fea0003800000 */
.L_x_1798:
        /* <DEDUP_REMOVED lines=8> */
.L_x_1800:
[----:B------:R-:W-:Y:S01]  /*1ba0*/  HFMA2 R68, -RZ, RZ, 0, 1.1920928955078125e-07 ;  /* 0x00000002ff447431 */ /* 0x000fe200000001ff */
[----:B------:R-:W-:Y:S02]  /*1bb0*/  MOV R38, R62 ;  /* 0x0000003e00267202 */ /* 0x000fe40000000f00 */
[----:B------:R-:W-:-:S03]  /*1bc0*/  MOV R62, R60 ;  /* 0x0000003c003e7202 */ /* 0x000fc60000000f00 */
[----:B------:R-:W-:-:S07]  /*1bd0*/  FADD.FTZ R69, R69, R38 ;  /* 0x0000002645457221 */ /* 0x000fce0000010000 */
[----:B------:R-:W-:Y:S05]  /*1be0*/  WARPSYNC.COLLECTIVE R64, `(.L_x_1801) ;  /* 0x0000000040087348 */ /* 0x000fea0003c00000 */
[----:B------:R0:W1:Y:S02]  /*1bf0*/  SHFL.BFLY P3, R62, R62, R68, R66 ;  /* 0x0c0000443e3e7389 */ /* 0x0000640000060042 */
[----:B01----:R-:W-:Y:S05]  /*1c00*/  ENDCOLLECTIVE ;  /* 0x000000000000791b */ /* 0x003fea0003800000 */
.L_x_1801:
[----:B------:R-:W-:Y:S02]  /*1c10*/  MOV R38, R62 ;  /* 0x0000003e00267202 */ /* 0x000fe40000000f00 */
[----:B------:R-:W-:-:S03]  /*1c20*/  MOV R62, R69 ;  /* 0x00000045003e7202 */ /* 0x000fc60000000f00 */
[----:B------:R-:W-:-:S07]  /*1c30*/  FADD.FTZ R38, R60, R38 ;  /* 0x000000263c267221 */ /* 0x000fce0000010000 */
[----:B------:R-:W-:Y:S05]  /*1c40*/  WARPSYNC.COLLECTIVE R64, `(.L_x_1802) ;  /* 0x0000000040087348 */ /* 0x000fea0003c00000 */
[----:B------:R0:W1:Y:S02]  /*1c50*/  SHFL.BFLY P3, R62, R62, R68, R66 ;  /* 0x0c0000443e3e7389 */ /* 0x0000640000060042 */
[----:B01----:R-:W-:Y:S05]  /*1c60*/  ENDCOLLECTIVE ;  /* 0x000000000000791b */ /* 0x003fea0003800000 */
.L_x_1802:
[----:B------:R-:W-:Y:S02]  /*1c70*/  HFMA2 R68, -RZ, RZ, 0, 2.384185791015625e-07 ;  /* 0x00000004ff447431 */ /* 0x000fe400000001ff */
[----:B------:R-:W-:Y:S01]  /*1c80*/  FADD.FTZ R69, R69, R62 ;  /* 0x0000003e45457221 */ /* 0x000fe20000010000 */
[----:B------:R-:W-:-:S07]  /*1c90*/  MOV R62, R38 ;  /* 0x00000026003e7202 */ /* 0x000fce0000000f00 */
[----:B------:R-:W-:Y:S05]  /*1ca0*/  WARPSYNC.COLLECTIVE R64, `(.L_x_1803) ;  /* 0x0000000040087348 */ /* 0x000fea0003c00000 */
[----:B------:R0:W1:Y:S02]  /*1cb0*/  SHFL.BFLY P3, R62, R62, R68, R66 ;  /* 0x0c0000443e3e7389 */ /* 0x0000640000060042 */
[----:B01----:R-:W-:Y:S05]  /*1cc0*/  ENDCOLLECTIVE ;  /* 0x000000000000791b */ /* 0x003fea0003800000 */
.L_x_1803:
[----:B------:R-:W-:Y:S01]  /*1cd0*/  FADD.FTZ R38, R38, R62 ;  /* 0x0000003e26267221 */ /* 0x000fe20000010000 */
[----:B------:R-:W-:-:S07]  /*1ce0*/  MOV R62, R69 ;  /* 0x00000045003e7202 */ /* 0x000fce0000000f00 */
[----:B------:R-:W-:Y:S05]  /*1cf0*/  WARPSYNC.COLLECTIVE R64, `(.L_x_1804) ;  /* 0x0000000040087348 */ /* 0x000fea0003c00000 */
[----:B------:R0:W1:Y:S02]  /*1d00*/  SHFL.BFLY P3, R62, R62, R68, R66 ;  /* 0x0c0000443e3e7389 */ /* 0x0000640000060042 */
[----:B01----:R-:W-:Y:S05]  /*1d10*/  ENDCOLLECTIVE ;  /* 0x000000000000791b */ /* 0x003fea0003800000 */
.L_x_1804:
[----:B------:R-:W-:Y:S02]  /*1d20*/  HFMA2 R68, -RZ, RZ, 0, 4.76837158203125e-07 ;  /* 0x00000008ff447431 */ /* 0x000fe400000001ff */
[----:B------:R-:W-:Y:S01]  /*1d30*/  FADD.FTZ R60, R69, R62 ;  /* 0x0000003e453c7221 */ /* 0x000fe20000010000 */
[----:B------:R-:W-:-:S07]  /*1d40*/  MOV R62, R38 ;  /* 0x00000026003e7202 */ /* 0x000fce0000000f00 */
[----:B------:R-:W-:Y:S05]  /*1d50*/  WARPSYNC.COLLECTIVE R64, `(.L_x_1805) ;  /* 0x0000000040087348 */ /* 0x000fea0003c00000 */
[----:B------:R0:W1:Y:S02]  /*1d60*/  SHFL.BFLY P3, R62, R62, R68, R66 ;  /* 0x0c0000443e3e7389 */ /* 0x0000640000060042 */
[----:B01----:R-:W-:Y:S05]  /*1d70*/  ENDCOLLECTIVE ;  /* 0x000000000000791b */ /* 0x003fea0003800000 */
.L_x_1805:
[----:B------:R-:W-:Y:S01]  /*1d80*/  FADD.FTZ R38, R38, R62 ;  /* 0x0000003e26267221 */ /* 0x000fe20000010000 */
[----:B------:R-:W-:-:S07]  /*1d90*/  MOV R62, R60 ;  /* 0x0000003c003e7202 */ /* 0x000fce0000000f00 */
[----:B------:R-:W-:Y:S05]  /*1da0*/  WARPSYNC.COLLECTIVE R64, `(.L_x_1806) ;  /* 0x0000000040087348 */ /* 0x000fea0003c00000 */
[----:B------:R0:W1:Y:S02]  /*1db0*/  SHFL.BFLY P3, R62, R62, R68, R66 ;  /* 0x0c0000443e3e7389 */ /* 0x0000640000060042 */
[----:B01----:R-:W-:Y:S05]  /*1dc0*/  ENDCOLLECTIVE ;  /* 0x000000000000791b */ /* 0x003fea0003800000 */
.L_x_1806:
[----:B------:R-:W-:Y:S01]  /*1dd0*/  HFMA2 R68, -RZ, RZ, 0, 9.5367431640625e-07 ;  /* 0x00000010ff447431 */ /* 0x000fe200000001ff */
[----:B------:R-:W-:Y:S02]  /*1de0*/  MOV R69, R62 ;  /* 0x0000003e00457202 */ /* 0x000fe40000000f00 */
[----:B------:R-:W-:-:S03]  /*1df0*/  MOV R62, R38 ;  /* 0x00000026003e7202 */ /* 0x000fc60000000f00 */
[----:B------:R-:W-:-:S07]  /*1e00*/  FADD.FTZ R60, R60, R69 ;  /* 0x000000453c3c7221 */ /* 0x000fce0000010000 */
[----:B------:R-:W-:Y:S05]  /*1e10*/  WARPSYNC.COLLECTIVE R64, `(.L_x_1807) ;  /* 0x0000000040087348 */ /* 0x000fea0003c00000 */
[----:B------:R0:W1:Y:S02]  /*1e20*/  SHFL.BFLY P3, R62, R62, R68, R66 ;  /* 0x0c0000443e3e7389 */ /* 0x0000640000060042 */
[----:B01----:R-:W-:Y:S05]  /*1e30*/  ENDCOLLECTIVE ;  /* 0x000000000000791b */ /* 0x003fea0003800000 */
.L_x_1807:
[----:B------:R-:W-:Y:S02]  /*1e40*/  MOV R69, R62 ;  /* 0x0000003e00457202 */ /* 0x000fe40000000f00 */
[----:B------:R-:W-:-:S07]  /*1e50*/  MOV R62, R60 ;  /* 0x0000003c003e7202 */ /* 0x000fce0000000f00 */
[----:B------:R-:W-:Y:S05]  /*1e60*/  WARPSYNC.COLLECTIVE R64, `(.L_x_1808) ;  /* 0x0000000040087348 */ /* 0x000fea0003c00000 */
[----:B------:R0:W1:Y:S02]  /*1e70*/  SHFL.BFLY P3, R62, R62, R68, R66 ;  /* 0x0c0000443e3e7389 */ /* 0x0000640000060042 */
[----:B01----:R-:W-:Y:S05]  /*1e80*/  ENDCOLLECTIVE ;  /* 0x000000000000791b */ /* 0x003fea0003800000 */
.L_x_1808:
[----:B------:R-:W-:Y:S05]  /*1e90*/  BRA `(.L_x_1809) ;  /* 0xffffffec00107947 */ /* 0x000fea000383ffff */
.L_x_1810:
        /* <DEDUP_REMOVED lines=14> */
.L_x_6397:


//--------------------- .text._ZN10layer_norm13ln_bwd_kernelINS_13Kernel_traitsI13__nv_bfloat16S2_fS2_fjLj256ELj1ELj4ELj1ELj16ENS_18Kernel_traits_baseILj256ES2_S2_fS2_fjLj128EEEEELb0ELb0ELb1ELb0EEEvNS_9BwdParamsE --------------------------
	.section	.text._ZN10layer_norm13ln_bwd_kernelINS_13Kernel_traitsI13__nv_bfloat16S2_fS2_fjLj256ELj1ELj4ELj1ELj16ENS_18Kernel_traits_baseILj256ES2_S2_fS2_fjLj128EEEEELb0ELb0ELb1ELb0EEEvNS_9BwdParamsE,"ax",@progbits
	.align	128
        .global         _ZN10layer_norm13ln_bwd_kernelINS_13Kernel_traitsI13__nv_bfloat16S2_fS2_fjLj256ELj1ELj4ELj1ELj16ENS_18Kernel_traits_baseILj256ES2_S2_fS2_fjLj128EEEEELb0ELb0ELb1ELb0EEEvNS_9BwdParamsE
        .type           _ZN10layer_norm13ln_bwd_kernelINS_13Kernel_traitsI13__nv_bfloat16S2_fS2_fjLj256ELj1ELj4ELj1ELj16ENS_18Kernel_traits_baseILj256ES2_S2_fS2_fjLj128EEEEELb0ELb0ELb1ELb0EEEvNS_9BwdParamsE,@function
        .size           _ZN10layer_norm13ln_bwd_kernelINS_13Kernel_traitsI13__nv_bfloat16S2_fS2_fjLj256ELj1ELj4ELj1ELj16ENS_18Kernel_traits_baseILj256ES2_S2_fS2_fjLj128EEEEELb0ELb0ELb1ELb0EEEvNS_9BwdParamsE,(.L_x_6398 - _ZN10layer_norm13ln_bwd_kernelINS_13Kernel_traitsI13__nv_bfloat16S2_fS2_fjLj256ELj1ELj4ELj1ELj16ENS_18Kernel_traits_baseILj256ES2_S2_fS2_fjLj128EEEEELb0ELb0ELb1ELb0EEEvNS_9BwdParamsE)
        .other          _ZN10layer_norm13ln_bwd_kernelINS_13Kernel_traitsI13__nv_bfloat16S2_fS2_fjLj256ELj1ELj4ELj1ELj16ENS_18Kernel_traits_baseILj256ES2_S2_fS2_fjLj128EEEEELb0ELb0ELb1ELb0EEEvNS_9BwdParamsE,@"STO_CUDA_ENTRY STV_DEFAULT"
_ZN10layer_norm13ln_bwd_kernelINS_13Kernel_traitsI13__nv_bfloat16S2_fS2_fjLj256ELj1ELj4ELj1ELj16ENS_18Kernel_traits_baseILj256ES2_S2_fS2_fjLj128EEEEELb0ELb0ELb1ELb0EEEvNS_9BwdParamsE:
.text._ZN10layer_norm13ln_bwd_kernelINS_13Kernel_traitsI13__nv_bfloat16S2_fS2_fjLj256ELj1ELj4ELj1ELj16ENS_18Kernel_traits_baseILj256ES2_S2_fS2_fjLj128EEEEELb0ELb0ELb1ELb0EEEvNS_9BwdParamsE:
        /* <DEDUP_REMOVED lines=17> */
[----:B------:R-:W3:Y:S01]  /*0110*/  @P0 LDC.64 R6, c[0x0][0x3d0] ;  /* 0x0000f400ff060b82 */ /* 0x000ee20000000a00 */
[----:B------:R-:W-:Y:S01]  /*0120*/  SHF.R.U32.HI R5, RZ, 0x5, R5 ;  /* 0x00000005ff057819 */ /* 0x000fe20000011605 */
[----:B--2---:R-:W-:-:S06]  /*0130*/  USHF.L.U32 UR4, UR5, 0x2, URZ ;  /* 0x0000000205047899 */ /* 0x004fcc00080006ff */
[----:B------:R-:W-:Y:S01]  /*0140*/  LOP3.LUT R5, R5, UR4, RZ, 0xfc, !PT ;  /* 0x0000000405057c12 */ /* 0x000fe2000f8efcff */
[----:B---3--:R-:W-:-:S05]  /*0150*/  @P0 IMAD.WIDE.U32 R6, R2, 0x10, R6 ;  /* 0x0000001002060825 */ /* 0x008fca00078e0006 */
        /* <DEDUP_REMOVED lines=11> */
[----:B012-4-:R-:W-:Y:S06]  /*0210*/  @P0 BRA `(.L_x_1812) ;  /* 0x0000001c00c40947 */ /* 0x017fec0003800000 */
[----:B------:R-:W0:Y:S01]  /*0220*/  LDCU.64 UR8, c[0x0][0x438] ;  /* 0x00008700ff0877ac */ /* 0x000e220008000a00 */
[----:B------:R-:W1:Y:S01]  /*0230*/  LDC.U8 R6, c[0x0][0x410] ;  /* 0x00010400ff067b82 */ /* 0x000e620000000000 */
[----:B------:R-:W-:Y:S01]  /*0240*/  HFMA2 R24, -RZ, RZ, 0, 0 ;  /* 0x00000000ff187431 */ /* 0x000fe200000001ff */
[----:B0-----:R-:W-:-:S04]  /*0250*/  ISETP.NE.U32.AND P0, PT, RZ, UR8, PT ;  /* 0x00000008ff007c0c */ /* 0x001fc8000bf05070 */
[----:B------:R-:W-:-:S04]  /*0260*/  ISETP.NE.AND.EX P0, PT, RZ, UR9, PT, P0 ;  /* 0x00000009ff007c0c */ /* 0x000fc8000bf05300 */
[----:B------:R-:W-:-:S13]  /*0270*/  ISETP.LT.U32.OR P0, PT, R4, 0x20, !P0 ;  /* 0x000000200400780c */ /* 0x000fda0004701470 */
.L_x_1839:
[----:B0-----:R-:W0:Y:S08]  /*0280*/  LDC.64 R68, c[0x0][0x3f8] ;  /* 0x0000fe00ff447b82 */ /* 0x001e300000000a00 */
        /* <DEDUP_REMOVED lines=17> */
[C---:B------:R-:W-:Y:S01]  /*03a0*/  IMAD R3, R5.reuse, UR16, RZ ;  /* 0x0000001005037c24 */ /* 0x040fe2000f8e02ff */
[----:B------:R-:W-:Y:S01]  /*03b0*/  IADD3 R7, PT, PT, R0, -0x1, RZ ;  /* 0xffffffff00077810 */ /* 0x000fe20007ffe0ff */
[----:B------:R-:W-:-:S03]  /*03c0*/  IMAD.WIDE R68, R5, 0x4, R68 ;  /* 0x0000000405447825 */ /* 0x000fc600078e0244 */
[----:B------:R-:W-:Y:S01]  /*03d0*/  SHF.R.S32.HI R52, RZ, 0x1f, R3 ;  /* 0x0000001fff347819 */ /* 0x000fe20000011403 */
[----:B------:R-:W-:Y:S01]  /*03e0*/  IMAD R7, R7, UR16, RZ ;  /* 0x0000001007077c24 */ /* 0x000fe2000f8e02ff */
[----:B------:R-:W2:Y:S02]  /*03f0*/  LDC.64 R48, c[0x0][0x428] ;  /* 0x00010a00ff307b82 */ /* 0x000ea40000000a00 */
[----:B------:R-:W-:Y:S02]  /*0400*/  LEA.HI R3, R52, R3, RZ, 0x3 ;  /* 0x0000000334037211 */ /* 0x000fe400078f18ff */
[----:B------:R-:W-:Y:S02]  /*0410*/  SHF.R.S32.HI R52, RZ, 0x1f, R7 ;  /* 0x0000001fff347819 */ /* 0x000fe40000011407 */
[-C--:B------:R-:W-:Y:S02]  /*0420*/  LEA.HI.SX32 R61, R3, R2.reuse, 0x1d ;  /* 0x00000002033d7211 */ /* 0x080fe400078feaff */
[----:B------:R-:W-:Y:S01]  /*0430*/  LEA.HI R7, R52, R7, RZ, 0x3 ;  /* 0x0000000734077211 */ /* 0x000fe200078f18ff */
[----:B------:R-:W3:Y:S03]  /*0440*/  LDG.E R3, desc[UR6][R68.64] ;  /* 0x0000000644037981 */ /* 0x000ee6000c1e1900 */
[----:B------:R-:W-:Y:S01]  /*0450*/  LEA.HI.SX32 R7, R7, R2, 0x1d ;  /* 0x0000000207077211 */ /* 0x000fe200078feaff */
[----:B0-----:R-:W-:-:S05]  /*0460*/  IMAD.WIDE.U32 R64, R61, 0x20, R50 ;  /* 0x000000203d407825 */ /* 0x001fca00078e0032 */
[----:B------:R-:W4:Y:S01]  /*0470*/  LDG.E.128 R52, desc[UR6][R64.64] ;  /* 0x0000000640347981 */ /* 0x000f22000c1e1d00 */
[----:B--2---:R-:W-:-:S03]  /*0480*/  IMAD.WIDE.U32 R48, R7, 0x10, R48 ;  /* 0x0000001007307825 */ /* 0x004fc600078e0030 */
[----:B------:R0:W2:Y:S04]  /*0490*/  LDG.E.128 R56, desc[UR6][R64.64+0x10] ;  /* 0x0000100640387981 */ /* 0x0000a8000c1e1d00 */
[----:B------:R-:W2:Y:S01]  /*04a0*/  LDG.E.128 R48, desc[UR6][R48.64] ;  /* 0x0000000630307981 */ /* 0x000ea2000c1e1d00 */
[----:B------:R-:W-:-:S04]  /*04b0*/  ISETP.NE.U32.AND P1, PT, RZ, UR18, PT ;  /* 0x00000012ff007c0c */ /* 0x000fc8000bf25070 */
[----:B------:R-:W-:-:S13]  /*04c0*/  ISETP.NE.AND.EX P1, PT, RZ, UR19, PT, P1 ;  /* 0x00000013ff007c0c */ /* 0x000fda000bf25310 */
[----:B------:R-:W1:Y:S01]  /*04d0*/  @P1 LDC.64 R66, c[0x0][0x438] ;  /* 0x00010e00ff421b82 */ /* 0x000e620000000a00 */
[----:B0-----:R-:W-:Y:S01]  /*04e0*/  PRMT R64, R16, 0x7632, R64 ;  /* 0x0000763210407816 */ /* 0x001fe20000000040 */
[----:B-1----:R-:W-:-:S05]  /*04f0*/  @P1 IMAD.WIDE.U32 R66, R61, 0x20, R66 ;  /* 0x000000203d421825 */ /* 0x002fca00078e0042 */
[----:B------:R-:W5:Y:S04]  /*0500*/  @P1 LDG.E.128 R12, desc[UR6][R66.64] ;  /* 0x00000006420c1981 */ /* 0x000f68000c1e1d00 */
[----:B------:R0:W5:Y:S01]  /*0510*/  @P1 LDG.E.128 R8, desc[UR6][R66.64+0x10] ;  /* 0x0000100642081981 */ /* 0x000162000c1e1d00 */
[----:B------:R-:W-:Y:S02]  /*0520*/  ISETP.NE.AND P1, PT, R6, RZ, PT ;  /* 0x000000ff0600720c */ /* 0x000fe40003f25270 */
[----:B------:R-:W-:Y:S02]  /*0530*/  SHF.L.U32 R64, R64, 0x10, RZ ;  /* 0x0000001040407819 */ /* 0x000fe400000006ff */
[----:B------:R-:W-:-:S04]  /*0540*/  PRMT R68, R18, 0x7632, R68 ;  /* 0x0000763212447816 */ /* 0x000fc80000000044 */
[----:B------:R-:W-:Y:S02]  /*0550*/  SHF.L.U32 R68, R68, 0x10, RZ ;  /* 0x0000001044447819 */ /* 0x000fe400000006ff */
[----:B0-----:R-:W-:-:S04]  /*0560*/  PRMT R66, R17, 0x7632, R66 ;  /* 0x0000763211427816 */ /* 0x001fc80000000042 */
[----:B------:R-:W-:Y:S02]  /*0570*/  SHF.L.U32 R66, R66, 0x10, RZ ;  /* 0x0000001042427819 */ /* 0x000fe400000006ff */
[----:B---3--:R-:W-:-:S05]  /*0580*/  FSEL R3, R3, RZ, !P1 ;  /* 0x000000ff03037208 */ /* 0x008fca0004800000 */
[--C-:B----4-:R-:W-:Y:S01]  /*0590*/  FADD.FTZ R7, R52, -R3.reuse ;  /* 0x8000000334077221 */ /* 0x110fe20000010000 */
[--C-:B------:R-:W-:Y:S01]  /*05a0*/  FADD.FTZ R53, R53, -R3.reuse ;  /* 0x8000000335357221 */ /* 0x100fe20000010000 */
[--C-:B------:R-:W-:Y:S01]  /*05b0*/  FADD.FTZ R69, R54, -R3.reuse ;  /* 0x8000000336457221 */ /* 0x100fe20000010000 */
[--C-:B------:R-:W-:Y:S01]  /*05c0*/  FADD.FTZ R55, R55, -R3.reuse ;  /* 0x8000000337377221 */ /* 0x100fe20000010000 */
[--C-:B--2---:R-:W-:Y:S01]  /*05d0*/  FADD.FTZ R73, R56, -R3.reuse ;  /* 0x8000000338497221 */ /* 0x104fe20000010000 */
[--C-:B------:R-:W-:Y:S01]  /*05e0*/  FADD.FTZ R65, R58, -R3.reuse ;  /* 0x800000033a417221 */ /* 0x100fe20000010000 */
[--C-:B------:R-:W-:Y:S01]  /*05f0*/  FADD.FTZ R57, R57, -R3.reuse ;  /* 0x8000000339397221 */ /* 0x100fe20000010000 */
[----:B------:R-:W-:Y:S01]  /*0600*/  FADD.FTZ R59, R59, -R3 ;  /* 0x800000033b3b7221 */ /* 0x000fe20000010000 */
[----:B------:R-:W-:Y:S01]  /*0610*/  SHF.L.U32 R52, R16, 0x10, RZ ;  /* 0x0000001010347819 */ /* 0x000fe200000006ff */
[----:B-----5:R-:W-:Y:S01]  /*0620*/  FMUL.FTZ R3, R60, R7 ;  /* 0x000000073c037220 */ /* 0x020fe20000410000 */
[C---:B------:R-:W-:Y:S01]  /*0630*/  PRMT R56, R48.reuse, 0x7632, R56 ;  /* 0x0000763230387816 */ /* 0x040fe20000000038 */
[----:B------:R-:W-:Y:S01]  /*0640*/  IMAD.U32 R77, R51, 0x10000, RZ ;  /* 0x00010000334d7824 */ /* 0x000fe200078e00ff */
[----:B------:R-:W-:Y:S01]  /*0650*/  SHF.L.U32 R67, R48, 0x10, RZ ;  /* 0x0000001030437819 */ /* 0x000fe200000006ff */
[----:B------:R-:W-:Y:S01]  /*0660*/  FMUL.FTZ R7, R60, R69 ;  /* 0x000000453c077220 */ /* 0x000fe20000410000 */
[----:B------:R-:W-:Y:S01]  /*0670*/  PRMT R58, R49, 0x7632, R58 ;  /* 0x00007632313a7816 */ /* 0x000fe2000000003a */
[----:B------:R-:W-:Y:S01]  /*0680*/  FADD.FTZ R26, R26, R77 ;  /* 0x0000004d1a1a7221 */ /* 0x000fe20000010000 */
[----:B------:R-:W-:Y:S01]  /*0690*/  PRMT R63, R51, 0x7632, R63 ;  /* 0x00007632333f7816 */ /* 0x000fe2000000003f */
[----:B------:R-:W-:Y:S01]  /*06a0*/  FMUL.FTZ R51, R60, R65 ;  /* 0x000000413c337220 */ /* 0x000fe20000410000 */
[----:B------:R-:W-:Y:S01]  /*06b0*/  SHF.L.U32 R65, R56, 0x10, RZ ;  /* 0x0000001038417819 */ /* 0x000fe200000006ff */
[-C--:B------:R-:W-:Y:S01]  /*06c0*/  FMUL.FTZ R48, R52, R67.reuse ;  /* 0x0000004334307220 */ /* 0x080fe20000410000 */
[----:B------:R-:W-:Y:S01]  /*06d0*/  FFMA.FTZ R36, R3, R67, R36 ;  /* 0x0000004303247223 */ /* 0x000fe20000010024 */
[----:B------:R-:W-:Y:S01]  /*06e0*/  FADD.FTZ R28, R28, R67 ;  /* 0x000000431c1c7221 */ /* 0x000fe20000010000 */
[----:B------:R-:W-:Y:S01]  /*06f0*/  FMUL.FTZ R56, R60, R53 ;  /* 0x000000353c387220 */ /* 0x000fe20000410000 */
[----:B------:R-:W-:Y:S01]  /*0700*/  SHF.L.U32 R67, R58, 0x10, RZ ;  /* 0x000000103a437819 */ /* 0x000fe200000006ff */
[----:B------:R-:W-:Y:S01]  /*0710*/  FMUL.FTZ R58, R60, R55 ;  /* 0x000000373c3a7220 */ /* 0x000fe20000410000 */
[----:B------:R-:W-:Y:S01]  /*0720*/  PRMT R61, R50, 0x7632, R61 ;  /* 0x00007632323d7816 */ /* 0x000fe2000000003d */
[-C--:B------:R-:W-:Y:S01]  /*0730*/  FMUL.FTZ R53, R64, R65.reuse ;  /* 0x0000004140357220 */ /* 0x080fe20000410000 */
[----:B------:R-:W-:Y:S01]  /*0740*/  SHF.L.U32 R75, R50, 0x10, RZ ;  /* 0x00000010324b7819 */ /* 0x000fe200000006ff */
[----:B------:R-:W-:Y:S01]  /*0750*/  FFMA.FTZ R37, R56, R65, R37 ;  /* 0x0000004138257223 */ /* 0x000fe20000010025 */
[----:B------:R-:W-:Y:S01]  /*0760*/  SHF.L.U32 R71, R49, 0x10, RZ ;  /* 0x0000001031477819 */ /* 0x000fe200000006ff */
[----:B------:R-:W-:Y:S01]  /*0770*/  FADD.FTZ R29, R29, R65 ;  /* 0x000000411d1d7221 */ /* 0x000fe20000010000 */
[----:B------:R-:W-:Y:S01]  /*0780*/  SHF.L.U32 R50, R17, 0x10, RZ ;  /* 0x0000001011327819 */ /* 0x000fe200000006ff */
[----:B------:R-:W-:Y:S01]  /*0790*/  FADD.FTZ R64, RZ, R48 ;  /* 0x00000030ff407221 */ /* 0x000fe20000010000 */
[-C--:B------:R-:W-:Y:S01]  /*07a0*/  FMUL.FTZ R55, R66, R67.reuse ;  /* 0x0000004342377220 */ /* 0x080fe20000410000 */
[----:B------:R-:W-:Y:S01]  /*07b0*/  FFMA.FTZ R65, R3, R48, RZ ;  /* 0x0000003003417223 */ /* 0x000fe200000100ff */
[----:B------:R-:W-:Y:S01]  /*07c0*/  PRMT R66, R19, 0x7632, R66 ;  /* 0x0000763213427816 */ /* 0x000fe20000000042 */
[----:B------:R-:W-:Y:S01]  /*07d0*/  FFMA.FTZ R39, R58, R67, R39 ;  /* 0x000000433a277223 */ /* 0x000fe20000010027 */
[----:B------:R-:W-:Y:S01]  /*07e0*/  FADD.FTZ R31, R31, R67 ;  /* 0x000000431f1f7221 */ /* 0x000fe20000010000 */
[----:B------:R-:W-:Y:S01]  /*07f0*/  FMUL.FTZ R50, R50, R71 ;  /* 0x0000004732327220 */ /* 0x000fe20000410000 */
[----:B------:R-:W-:Y:S01]  /*0800*/  FADD.FTZ R67, R64, R53 ;  /* 0x0000003540437221 */ /* 0x000fe20000010000 */
[----:B------:R-:W-:Y:S01]  /*0810*/  FFMA.FTZ R64, R56, R53, R65 ;  /* 0x0000003538407223 */ /* 0x000fe20000010041 */
[----:B------:R-:W-:Y:S01]  /*0820*/  SHF.L.U32 R52, R18, 0x10, RZ ;  /* 0x0000001012347819 */ /* 0x000fe200000006ff */
[----:B------:R-:W-:-:S02]  /*0830*/  IMAD.U32 R65, R66, 0x10000, RZ ;  /* 0x0001000042417824 */ /* 0x000fc400078e00ff */
[----:B------:R-:W-:Y:S01]  /*0840*/  FADD.FTZ R66, R67, R50 ;  /* 0x0000003243427221 */ /* 0x000fe20000010000 */
[----:B------:R-:W-:Y:S01]  /*0850*/  FFMA.FTZ R67, R7, R50, R64 ;  /* 0x0000003207437223 */ /* 0x000fe20000010040 */
[----:B------:R-:W-:Y:S01]  /*0860*/  SHF.L.U32 R69, R61, 0x10, RZ ;  /* 0x000000103d457819 */ /* 0x000fe200000006ff */
[----:B------:R-:W-:Y:S01]  /*0870*/  FMUL.FTZ R52, R52, R75 ;  /* 0x0000004b34347220 */ /* 0x000fe20000410000 */
[----:B------:R-:W-:Y:S01]  /*0880*/  FADD.FTZ R61, R66, R55 ;  /* 0x00000037423d7221 */ /* 0x000fe20000010000 */
[----:B------:R-:W-:Y:S01]  /*0890*/  FMUL.FTZ R49, R60, R73 ;  /* 0x000000493c317220 */ /* 0x000fe20000410000 */
[----:B------:R-:W-:Y:S01]  /*08a0*/  FFMA.FTZ R66, R58, R55, R67 ;  /* 0x000000373a427223 */ /* 0x000fe20000010043 */
[----:B------:R-:W-:Y:S01]  /*08b0*/  FMUL.FTZ R64, R60, R57 ;  /* 0x000000393c407220 */ /* 0x000fe20000410000 */
[----:B------:R-:W-:Y:S01]  /*08c0*/  FMUL.FTZ R57, R68, R69 ;  /* 0x0000004544397220 */ /* 0x000fe20000410000 */
[----:B------:R-:W-:Y:S01]  /*08d0*/  SHF.L.U32 R54, R19, 0x10, RZ ;  /* 0x0000001013367819 */ /* 0x000fe200000006ff */
[----:B------:R-:W-:Y:S01]  /*08e0*/  FADD.FTZ R68, R61, R52 ;  /* 0x000000343d447221 */ /* 0x000fe20000010000 */
[----:B------:R-:W-:Y:S01]  /*08f0*/  FFMA.FTZ R66, R49, R52, R66 ;  /* 0x0000003431427223 */ /* 0x000fe20000010042 */
[----:B------:R-:W-:Y:S01]  /*0900*/  SHF.L.U32 R72, R63, 0x10, RZ ;  /* 0x000000103f487819 */ /* 0x000fe200000006ff */
[----:B------:R-:W-:Y:S01]  /*0910*/  FFMA.FTZ R38, R7, R71, R38 ;  /* 0x0000004707267223 */ /* 0x000fe20000010026 */
[----:B------:R-:W-:Y:S01]  /*0920*/  FADD.FTZ R61, R68, R57 ;  /* 0x00000039443d7221 */ /* 0x000fe20000010000 */
[----:B------:R-:W-:Y:S01]  /*0930*/  FMUL.FTZ R54, R54, R77 ;  /* 0x0000004d36367220 */ /* 0x000fe20000410000 */
        /* <DEDUP_REMOVED lines=16> */
.L_x_1814:
[----:B------:R-:W-:Y:S05]  /*0a40*/  @P0 BRA `(.L_x_1815) ;  /* 0x0000000000200947 */ /* 0x000fea0003800000 */
[----:B------:R-:W0:Y:S01]  /*0a50*/  LDC.64 R68, c[0x0][0x438] ;  /* 0x00010e00ff447b82 */ /* 0x000e220000000a00 */
[----:B------:R-:W-:-:S05]  /*0a60*/  IMAD R8, R5, UR16, RZ ;  /* 0x0000001005087c24 */ /* 0x000fca000f8e02ff */
[----:B------:R-:W-:-:S04]  /*0a70*/  SHF.R.S32.HI R9, RZ, 0x1f, R8 ;  /* 0x0000001fff097819 */ /* 0x000fc80000011408 */
[----:B------:R-:W-:-:S04]  /*0a80*/  LEA.HI R9, R9, R8, RZ, 0x3 ;  /* 0x0000000809097211 */ /* 0x000fc800078f18ff */
[----:B------:R-:W-:-:S05]  /*0a90*/  LEA.HI.SX32 R9, R9, R2, 0x1d ;  /* 0x0000000209097211 */ /* 0x000fca00078feaff */
[----:B0-----:R-:W-:-:S05]  /*0aa0*/  IMAD.WIDE.U32 R68, R9, 0x20, R68 ;  /* 0x0000002009447825 */ /* 0x001fca00078e0044 */
[----:B------:R0:W5:Y:S04]  /*0ab0*/  LDG.E.128 R12, desc[UR6][R68.64] ;  /* 0x00000006440c7981 */ /* 0x000168000c1e1d00 */
[----:B------:R0:W5:Y:S02]  /*0ac0*/  LDG.E.128 R8, desc[UR6][R68.64+0x10] ;  /* 0x0000100644087981 */ /* 0x000164000c1e1d00 */
.L_x_1815:
[----:B------:R-:W-:Y:S05]  /*0ad0*/  BSYNC.RECONVERGENT B1 ;  /* 0x0000000000017941 */ /* 0x000fea0003800200 */
.L_x_1813:
[----:B------:R-:W-:Y:S01]  /*0ae0*/  UMOV UR4, 0xffffffff ;  /* 0xffffffff00047882 */ /* 0x000fe20000000000 */
[----:B-----5:R-:W-:Y:S02]  /*0af0*/  ISETP.GE.AND P2, PT, R62, 0x1, PT ;  /* 0x000000013e00780c */ /* 0x020fe40003f46270 */
[----:B------:R-:W-:Y:S11]  /*0b00*/  BRA.DIV UR4, `(.L_x_1816) ;  /* 0x0000001a04d07947 */ /* 0x000ff6000b800000 */
[----:B0-----:R-:W0:Y:S04]  /*0b10*/  SHFL.BFLY PT, R68, R65, 0x1, 0x1f ;  /* 0x0c201f0041447f89 */ /* 0x001e2800000e0000 */
        /* <DEDUP_REMOVED lines=17> */
.L_x_1851:
[----:B------:R-:W4:Y:S01]  /*0c30*/  @P2 LDC R63, c[0x0][0x388] ;  /* 0x0000e200ff3f2b82 */ /* 0x000f220000000800 */
[----:B------:R-:W-:Y:S01]  /*0c40*/  @P2 IADD3 R62, PT, PT, R62, -0x1, RZ ;  /* 0xffffffff3e3e2810 */ /* 0x000fe20007ffe0ff */
[----:B------:R-:W-:Y:S01]  /*0c50*/  BSSY.RECONVERGENT B2, `(.L_x_1817) ;  /* 0x0000149000027945 */ /* 0x000fe20003800200 */
[----:B------:R-:W-:Y:S01]  /*0c60*/  ISETP.GE.U32.AND P1, PT, R4, 0x20, PT ;  /* 0x000000200400780c */ /* 0x000fe20003f26070 */
[----:B--2---:R-:W-:Y:S01]  /*0c70*/  FADD.FTZ R68, R61, R68 ;  /* 0x000000443d447221 */ /* 0x004fe20000010000 */
[----:B0--3--:R-:W-:Y:S01]  /*0c80*/  FADD.FTZ R61, R65, R72 ;  /* 0x00000048413d7221 */ /* 0x009fe20000010000 */
[----:B----4-:R-:W-:-:S05]  /*0c90*/  @P2 IMAD R62, R62, R63, RZ ;  /* 0x0000003f3e3e2224 */ /* 0x010fca00078e02ff */
        /* <DEDUP_REMOVED lines=9> */
[----:B-1----:R-:W-:Y:S01]  /*0d30*/  ISETP.NE.AND P1, PT, R6, RZ, PT ;  /* 0x000000ff0600720c */ /* 0x002fe20003f25270 */
        /* <DEDUP_REMOVED lines=17> */
[----:B------:R-:W-:-:S05]  /*0e50*/  FMUL.FTZ R69, R69, UR11 ;  /* 0x0000000b45457c20 */ /* 0x000fca0008410000 */
[----:B------:R-:W-:-:S04]  /*0e60*/  F2FP.BF16.F32.PACK_AB R69, RZ, R69 ;  /* 0x00000045ff45723e */ /* 0x000fc800000010ff */
[----:B------:R-:W-:-:S07]  /*0e70*/  PRMT R44, R69, 0x7610, R44 ;  /* 0x00007610452c7816 */ /* 0x000fce000000002c */
.L_x_1823:
[----:B------:R-:W-:Y:S05]  /*0e80*/  BSYNC.RECONVERGENT B3 ;  /* 0x0000000000037941 */ /* 0x000fea0003800200 */
.L_x_1822:
        /* <DEDUP_REMOVED lines=10> */
.L_x_1825:
[----:B------:R-:W-:Y:S05]  /*0f30*/  BSYNC.RECONVERGENT B3 ;  /* 0x0000000000037941 */ /* 0x000fea0003800200 */
.L_x_1824:
        /* <DEDUP_REMOVED lines=10> */
.L_x_1827:
[----:B------:R-:W-:Y:S05]  /*0fe0*/  BSYNC.RECONVERGENT B3 ;  /* 0x0000000000037941 */ /* 0x000fea0003800200 */
.L_x_1826:
        /* <DEDUP_REMOVED lines=10> */
.L_x_1829:
[----:B------:R-:W-:Y:S05]  /*1090*/  BSYNC.RECONVERGENT B3 ;  /* 0x0000000000037941 */ /* 0x000fea0003800200 */
.L_x_1828:
        /* <DEDUP_REMOVED lines=10> */
.L_x_1831:
[----:B------:R-:W-:Y:S05]  /*1140*/  BSYNC.RECONVERGENT B3 ;  /* 0x0000000000037941 */ /* 0x000fea0003800200 */
.L_x_1830:
        /* <DEDUP_REMOVED lines=10> */
.L_x_1833:
[----:B------:R-:W-:Y:S05]  /*11f0*/  BSYNC.RECONVERGENT B3 ;  /* 0x0000000000037941 */ /* 0x000fea0003800200 */
.L_x_1832:
        /* <DEDUP_REMOVED lines=10> */
.L_x_1835:
[----:B------:R-:W-:Y:S05]  /*12a0*/  BSYNC.RECONVERGENT B3 ;  /* 0x0000000000037941 */ /* 0x000fea0003800200 */
.L_x_1834:
        /* <DEDUP_REMOVED lines=8> */
[----:B------:R-:W-:Y:S01]  /*1330*/  PRMT R47, R47, 0x5410, R0 ;  /* 0x000054102f2f7816 */ /* 0x000fe20000000000 */
[----:B------:R-:W-:Y:S06]  /*1340*/  BRA `(.L_x_1836) ;  /* 0x0000000c00247947 */ /* 0x000fec0003800000 */
.L_x_1821:
[----:B------:R-:W0:Y:S01]  /*1350*/  @P2 LDC R35, c[0x0][0x40c] ;  /* 0x00010300ff232b82 */ /* 0x000e220000000800 */
[-CC-:B------:R-:W-:Y:S01]  /*1360*/  FFMA.FTZ R21, R3, R61.reuse, R68.reuse ;  /* 0x0000003d03157223 */ /* 0x180fe20000010044 */
[-CC-:B------:R-:W-:Y:S01]  /*1370*/  FFMA.FTZ R69, R7, R61.reuse, R68.reuse ;  /* 0x0000003d07457223 */ /* 0x180fe20000010044 */
[----:B------:R-:W-:Y:S01]  /*1380*/  FFMA.FTZ R20, R56, R61, R68 ;  /* 0x0000003d38147223 */ /* 0x000fe20000010044 */
[----:B------:R-:W-:Y:S01]  /*1390*/  ISETP.GT.AND P1, PT, R0, RZ, PT ;  /* 0x000000ff0000720c */ /* 0x000fe20003f24270 */
[----:B------:R-:W-:Y:S01]  /*13a0*/  FADD.FTZ R21, R48, -R21 ;  /* 0x8000001530157221 */ /* 0x000fe20000010000 */
[----:B------:R-:W-:Y:S01]  /*13b0*/  FADD.FTZ R69, R50, -R69 ;  /* 0x8000004532457221 */ /* 0x000fe20000010000 */
[----:B------:R-:W-:Y:S01]  /*13c0*/  FADD.FTZ R23, R53, -R20 ;  /* 0x8000001435177221 */ /* 0x000fe20000010000 */
[----:B------:R-:W1:Y:S01]  /*13d0*/  @P2 LDC R33, c[0x0][0x40c] ;  /* 0x00010300ff212b82 */ /* 0x000e620000000800 */
[C---:B------:R-:W-:Y:S01]  /*13e0*/  FMUL.FTZ R21, R60.reuse, R21 ;  /* 0x000000153c157220 */ /* 0x040fe20000410000 */
[C---:B------:R-:W-:Y:S01]  /*13f0*/  FMUL.FTZ R69, R60.reuse, R69 ;  /* 0x000000453c457220 */ /* 0x040fe20000410000 */
[----:B------:R-:W-:Y:S01]  /*1400*/  FMUL.FTZ R23, R60, R23 ;  /* 0x000000173c177220 */ /* 0x000fe20000410000 */
[-CC-:B------:R-:W-:Y:S01]  /*1410*/  FFMA.FTZ R32, R58, R61.reuse, R68.reuse ;  /* 0x0000003d3a207223 */ /* 0x180fe20000010044 */
[-CC-:B------:R-:W-:Y:S01]  /*1420*/  FFMA.FTZ R0, R64, R61.reuse, R68.reuse ;  /* 0x0000003d40007223 */ /* 0x180fe20000010044 */
[----:B------:R-:W-:Y:S01]  /*1430*/  FSEL R20, R21, RZ, P1 ;  /* 0x000000ff15147208 */ /* 0x000fe20000800000 */
[-C--:B------:R-:W-:Y:S01]  /*1440*/  FFMA.FTZ R72, R66, R61.reuse, R68 ;  /* 0x0000003d42487223 */ /* 0x080fe20000010044 */
[----:B------:R-:W2:Y:S01]  /*1450*/  @P2 LDC R34, c[0x0][0x40c] ;  /* 0x00010300ff222b82 */ /* 0x000ea20000000800 */
[----:B------:R-:W-:Y:S01]  /*1460*/  FSEL R22, R69, RZ, P1 ;  /* 0x000000ff45167208 */ /* 0x000fe20000800000 */
[----:B------:R-:W-:Y:S01]  /*1470*/  FADD.FTZ R73, R55, -R32 ;  /* 0x8000002037497221 */ /* 0x000fe20000010000 */
[----:B------:R-:W-:Y:S01]  /*1480*/  FSEL R21, R23, RZ, P1 ;  /* 0x000000ff17157208 */ /* 0x000fe20000800000 */
[----:B------:R-:W-:Y:S01]  /*1490*/  FFMA.FTZ R23, R49, R61, R68 ;  /* 0x0000003d31177223 */ /* 0x000fe20000010044 */
[----:B------:R-:W-:Y:S01]  /*14a0*/  FADD.FTZ R75, R57, -R0 ;  /* 0x80000000394b7221 */ /* 0x000fe20000010000 */
[----:B------:R-:W-:Y:S01]  /*14b0*/  FMUL.FTZ R73, R60, R73 ;  /* 0x000000493c497220 */ /* 0x000fe20000410000 */
[----:B------:R-:W-:Y:S01]  /*14c0*/  FADD.FTZ R77, R59, -R72 ;  /* 0x800000483b4d7221 */ /* 0x000fe20000010000 */
[----:B0-----:R-:W-:Y:S01]  /*14d0*/  @P2 FMUL.FTZ R35, R20, R35 ;  /* 0x0000002314232220 */ /* 0x001fe20000410000 */
[----:B------:R-:W0:Y:S01]  /*14e0*/  @P2 LDC R70, c[0x0][0x40c] ;  /* 0x00010300ff462b82 */ /* 0x000e220000000800 */
[----:B------:R-:W-:Y:S01]  /*14f0*/  FADD.FTZ R23, R52, -R23 ;  /* 0x8000001734177221 */ /* 0x000fe20000010000 */
[----:B------:R-:W-:-:S03]  /*1500*/  FMUL.FTZ R75, R60, R75 ;  /* 0x0000004b3c4b7220 */ /* 0x000fc60000410000 */
[----:B------:R-:W-:Y:S01]  /*1510*/  FMUL.FTZ R32, R60, R23 ;  /* 0x000000173c207220 */ /* 0x000fe20000410000 */
[----:B------:R-:W-:Y:S01]  /*1520*/  FSEL R23, R73, RZ, P1 ;  /* 0x000000ff49177208 */ /* 0x000fe20000800000 */
[----:B-1----:R-:W-:Y:S01]  /*1530*/  @P2 FMUL.FTZ R71, R22, R33 ;  /* 0x0000002116472220 */ /* 0x002fe20000410000 */
[----:B------:R-:W-:Y:S02]  /*1540*/  FFMA.FTZ R33, R51, R61, R68 ;  /* 0x0000003d33217223 */ /* 0x000fe40000010044 */
[----:B------:R-:W1:Y:S01]  /*1550*/  @P2 LDC R61, c[0x0][0x40c] ;  /* 0x00010300ff3d2b82 */ /* 0x000e620000000800 */
[----:B------:R-:W-:Y:S01]  /*1560*/  FSEL R32, R32, RZ, P1 ;  /* 0x000000ff20207208 */ /* 0x000fe20000800000 */
[----:B------:R-:W-:Y:S01]  /*1570*/  FADD.FTZ R33, R54, -R33 ;  /* 0x8000002136217221 */ /* 0x000fe20000010000 */
[----:B------:R-:W-:Y:S01]  /*1580*/  @P2 F2FP.BF16.F32.PACK_AB R71, RZ, R71 ;  /* 0x00000047ff47223e */ /* 0x000fe200000010ff */
[----:B--2---:R-:W-:Y:S01]  /*1590*/  @P2 FMUL.FTZ R69, R21, R34 ;  /* 0x0000002215452220 */ /* 0x004fe20000410000 */
[----:B------:R-:W-:Y:S01]  /*15a0*/  @P2 F2FP.BF16.F32.PACK_AB R34, RZ, R35 ;  /* 0x00000023ff22223e */ /* 0x000fe200000010ff */
[----:B------:R-:W-:-:S02]  /*15b0*/  FMUL.FTZ R0, R60, R33 ;  /* 0x000000213c007220 */ /* 0x000fc40000410000 */
[----:B------:R-:W2:Y:S01]  /*15c0*/  @P2 LDC R68, c[0x0][0x40c] ;  /* 0x00010300ff442b82 */ /* 0x000ea20000000800 */
[----:B------:R-:W-:Y:S01]  /*15d0*/  FSEL R33, R75, RZ, P1 ;  /* 0x000000ff4b217208 */ /* 0x000fe20000800000 */
[----:B------:R-:W-:Y:S01]  /*15e0*/  FMUL.FTZ R60, R60, R77 ;  /* 0x0000004d3c3c7220 */ /* 0x000fe20000410000 */
[----:B------:R-:W-:Y:S02]  /*15f0*/  @P2 PRMT R44, R34, 0x7610, R44 ;  /* 0x00007610222c2816 */ /* 0x000fe4000000002c */
[----:B------:R-:W-:Y:S01]  /*1600*/  FSEL R34, R0, RZ, P1 ;  /* 0x000000ff00227208 */ /* 0x000fe20000800000 */
[----:B0-----:R-:W-:Y:S01]  /*1610*/  @P2 FMUL.FTZ R70, R23, R70 ;  /* 0x0000004617462220 */ /* 0x001fe20000410000 */
[----:B------:R-:W-:Y:S01]  /*1620*/  @P2 F2FP.BF16.F32.PACK_AB R69, RZ, R69 ;  /* 0x00000045ff45223e */ /* 0x000fe200000010ff */
[----:B------:R-:W0:Y:S01]  /*1630*/  @P2 LDC R35, c[0x0][0x40c] ;  /* 0x00010300ff232b82 */ /* 0x000e220000000800 */
[----:B------:R-:W-:Y:S02]  /*1640*/  @P2 PRMT R45, R71, 0x7610, R45 ;  /* 0x00007610472d2816 */ /* 0x000fe4000000002d */
[----:B------:R-:W-:-:S02]  /*1650*/  @P2 F2FP.BF16.F32.PACK_AB R70, RZ, R70 ;  /* 0x00000046ff46223e */ /* 0x000fc400000010ff */
[----:B------:R-:W-:Y:S02]  /*1660*/  FSEL R60, R60, RZ, P1 ;  /* 0x000000ff3c3c7208 */ /* 0x000fe40000800000 */
[----:B------:R-:W-:Y:S01]  /*1670*/  @P2 PRMT R44, R44, 0x5410, R69 ;  /* 0x000054102c2c2816 */ /* 0x000fe20000000045 */
[----:B-1----:R-:W-:Y:S01]  /*1680*/  @P2 FMUL.FTZ R61, R32, R61 ;  /* 0x0000003d203d2220 */ /* 0x002fe20000410000 */
[----:B------:R-:W-:-:S04]  /*1690*/  @P2 PRMT R45, R45, 0x5410, R70 ;  /* 0x000054102d2d2816 */ /* 0x000fc80000000046 */
[----:B------:R-:W-:Y:S01]  /*16a0*/  @P2 F2FP.BF16.F32.PACK_AB R61, RZ, R61 ;  /* 0x0000003dff3d223e */ /* 0x000fe200000010ff */
[----:B--2---:R-:W-:-:S03]  /*16b0*/  @P2 FMUL.FTZ R68, R33, R68 ;  /* 0x0000004421442220 */ /* 0x004fc60000410000 */
[----:B------:R-:W-:Y:S02]  /*16c0*/  @P2 PRMT R46, R61, 0x7610, R46 ;  /* 0x000076103d2e2816 */ /* 0x000fe4000000002e */
[----:B------:R-:W-:Y:S01]  /*16d0*/  @P2 F2FP.BF16.F32.PACK_AB R68, RZ, R68 ;  /* 0x00000044ff44223e */ /* 0x000fe200000010ff */
[----:B0-----:R-:W-:-:S03]  /*16e0*/  @P2 FMUL.FTZ R35, R34, R35 ;  /* 0x0000002322232220 */ /* 0x001fc60000410000 */
[----:B------:R-:W-:Y:S02]  /*16f0*/  @P2 PRMT R46, R46, 0x5410, R68 ;  /* 0x000054102e2e2816 */ /* 0x000fe40000000044 */
[----:B------:R-:W-:Y:S02]  /*1700*/  @P2 F2FP.BF16.F32.PACK_AB R0, RZ, R35 ;  /* 0x00000023ff00223e */ /* 0x000fe400000010ff */
[----:B------:R-:W-:Y:S02]  /*1710*/  MOV R35, R60 ;  /* 0x0000003c00237202 */ /* 0x000fe40000000f00 */
[----:B------:R-:W-:Y:S01]  /*1720*/  @P2 PRMT R47, R0, 0x7610, R47 ;  /* 0x00007610002f2816 */ /* 0x000fe2000000002f */
[----:B------:R-:W-:Y:S06]  /*1730*/  @!P2 BRA `(.L_x_1836) ;  /* 0x000000080028a947 */ /* 0x000fec0003800000 */
[----:B------:R-:W-:-:S05]  /*1740*/  FMUL.FTZ R0, R60, UR11 ;  /* 0x0000000b3c007c20 */ /* 0x000fca0008410000 */
[----:B------:R-:W-:-:S04]  /*1750*/  F2FP.BF16.F32.PACK_AB R0, RZ, R0 ;  /* 0x00000000ff00723e */ /* 0x000fc800000010ff */
[----:B------:R-:W-:Y:S01]  /*1760*/  PRMT R47, R47, 0x5410, R0 ;  /* 0x000054102f2f7816 */ /* 0x000fe20000000000 */
[----:B------:R-:W-:Y:S06]  /*1770*/  BRA `(.L_x_1836) ;  /* 0x0000000800187947 */ /* 0x000fec0003800000 */
.L_x_1820:
[----:B------:R-:W-:Y:S01]  /*1780*/  IMAD.U32 R67, RZ, RZ, UR20 ;  /* 0x00000014ff437e24 */ /* 0x000fe2000f8e00ff */
[----:B------:R-:W-:-:S04]  /*1790*/  MOV R65, UR21 ;  /* 0x0000001500417c02 */ /* 0x000fc80008000f00 */
[----:B------:R-:W-:-:S04]  /*17a0*/  ISETP.NE.U32.AND P1, PT, R67, RZ, PT ;  /* 0x000000ff4300720c */ /* 0x000fc80003f25070 */
[----:B------:R-:W-:-:S13]  /*17b0*/  ISETP.NE.AND.EX P1, PT, R65, RZ, PT, P1 ;  /* 0x000000ff4100720c */ /* 0x000fda0003f25310 */
[----:B------:R-:W-:Y:S05]  /*17c0*/  @P1 BRA `(.L_x_1837) ;  /* 0x0000000400041947 */ /* 0x000fea0003800000 */
[----:B------:R-:W0:Y:S01]  /*17d0*/  @P2 LDC R71, c[0x0][0x40c] ;  /* 0x00010300ff472b82 */ /* 0x000e220000000800 */
[-CC-:B------:R-:W-:Y:S01]  /*17e0*/  @P3 FFMA.FTZ R69, R3, R61.reuse, R68.reuse ;  /* 0x0000003d03453223 */ /* 0x180fe20000010044 */
[-CC-:B------:R-:W-:Y:S01]  /*17f0*/  @P3 FFMA.FTZ R70, R56, R61.reuse, R68.reuse ;  /* 0x0000003d38463223 */ /* 0x180fe20000010044 */
[----:B------:R-:W-:Y:S01]  /*1800*/  MOV R0, R12 ;  /* 0x0000000c00007202 */ /* 0x000fe20000000f00 */
[----:B------:R-:W-:Y:S01]  /*1810*/  @P3 FFMA.FTZ R74, R58, R61, R68 ;  /* 0x0000003d3a4a3223 */ /* 0x000fe20000010044 */
[----:B------:R-:W-:-:S03]  /*1820*/  @P3 FADD.FTZ R69, R48, -R69 ;  /* 0x8000004530453221 */ /* 0x000fc60000010000 */
[----:B------:R-:W1:Y:S01]  /*1830*/  @P2 LDC R73, c[0x0][0x40c] ;  /* 0x00010300ff492b82 */ /* 0x000e620000000800 */
[C---:B------:R-:W-:Y:S01]  /*1840*/  @P3 FFMA.FTZ R0, R60.reuse, R69, R12 ;  /* 0x000000453c003223 */ /* 0x040fe2000001000c */
[----:B------:R-:W-:Y:S01]  /*1850*/  @P3 FADD.FTZ R69, R53, -R70 ;  /* 0x8000004635453221 */ /* 0x000fe20000010000 */
[----:B------:R-:W-:Y:S01]  /*1860*/  MOV R70, R13 ;  /* 0x0000000d00467202 */ /* 0x000fe20000000f00 */
[----:B------:R-:W-:Y:S02]  /*1870*/  @P3 FADD.FTZ R74, R55, -R74 ;  /* 0x8000004a374a3221 */ /* 0x000fe40000010000 */
[----:B------:R-:W-:Y:S01]  /*1880*/  @P3 FFMA.FTZ R70, R60, R69, R13 ;  /* 0x000000453c463223 */ /* 0x000fe2000001000d */
[----:B0-----:R-:W-:Y:S01]  /*1890*/  @P2 FMUL.FTZ R69, R0, R71 ;  /* 0x0000004700452220 */ /* 0x001fe20000410000 */
[----:B------:R-:W-:Y:S02]  /*18a0*/  MOV R0, R14 ;  /* 0x0000000e00007202 */ /* 0x000fe40000000f00 */
[----:B-1----:R-:W-:-:S02]  /*18b0*/  @P2 FMUL.FTZ R71, R70, R73 ;  /* 0x0000004946472220 */ /* 0x002fc40000410000 */
[----:B------:R-:W-:Y:S01]  /*18c0*/  @P2 F2FP.BF16.F32.PACK_AB R70, RZ, R69 ;  /* 0x00000045ff46223e */ /* 0x000fe200000010ff */
[----:B------:R-:W-:Y:S01]  /*18d0*/  @P3 FFMA.FTZ R73, R7, R61, R68 ;  /* 0x0000003d07493223 */ /* 0x000fe20000010044 */
[----:B------:R-:W-:Y:S01]  /*18e0*/  MOV R69, R15 ;  /* 0x0000000f00457202 */ /* 0x000fe20000000f00 */
[----:B------:R-:W-:Y:S01]  /*18f0*/  @P3 FFMA.FTZ R69, R60, R74, R15 ;  /* 0x0000004a3c453223 */ /* 0x000fe2000001000f */
[----:B------:R-:W-:Y:S01]  /*1900*/  @P2 F2FP.BF16.F32.PACK_AB R72, RZ, R71 ;  /* 0x00000047ff48223e */ /* 0x000fe200000010ff */
[----:B------:R-:W0:Y:S01]  /*1910*/  @P2 LDC R74, c[0x0][0x40c] ;  /* 0x00010300ff4a2b82 */ /* 0x000e220000000800 */
[----:B------:R-:W-:Y:S01]  /*1920*/  @P2 PRMT R44, R70, 0x7610, R44 ;  /* 0x00007610462c2816 */ /* 0x000fe2000000002c */
[----:B------:R-:W-:Y:S01]  /*1930*/  @P3 FADD.FTZ R73, R50, -R73 ;  /* 0x8000004932493221 */ /* 0x000fe20000010000 */
[----:B------:R-:W-:Y:S02]  /*1940*/  MOV R70, R8 ;  /* 0x0000000800467202 */ /* 0x000fe40000000f00 */
[----:B------:R-:W-:Y:S01]  /*1950*/  @P2 PRMT R44, R44, 0x5410, R72 ;  /* 0x000054102c2c2816 */ /* 0x000fe20000000048 */
[----:B------:R-:W-:Y:S01]  /*1960*/  @P3 FFMA.FTZ R0, R60, R73, R14 ;  /* 0x000000493c003223 */ /* 0x000fe2000001000e */
[----:B------:R-:W-:Y:S01]  /*1970*/  @P3 FFMA.FTZ R73, R49, R61, R68 ;  /* 0x0000003d31493223 */ /* 0x000fe20000010044 */
[----:B------:R-:W1:Y:S03]  /*1980*/  @P2 LDC R72, c[0x0][0x40c] ;  /* 0x00010300ff482b82 */ /* 0x000e660000000800 */
[----:B------:R-:W-:-:S04]  /*1990*/  @P3 FADD.FTZ R73, R52, -R73 ;  /* 0x8000004934493221 */ /* 0x000fc80000010000 */
[----:B------:R-:W-:Y:S01]  /*19a0*/  @P3 FFMA.FTZ R70, R60, R73, R8 ;  /* 0x000000493c463223 */ /* 0x000fe20000010008 */
[----:B------:R-:W2:Y:S01]  /*19b0*/  @P2 LDC R71, c[0x0][0x40c] ;  /* 0x00010300ff472b82 */ /* 0x000ea20000000800 */
[----:B------:R-:W-:Y:S01]  /*19c0*/  MOV R73, R9 ;  /* 0x0000000900497202 */ /* 0x000fe20000000f00 */
[----:B-1----:R-:W-:-:S06]  /*19d0*/  @P2 FMUL.FTZ R72, R69, R72 ;  /* 0x0000004845482220 */ /* 0x002fcc0000410000 */
[----:B------:R-:W1:Y:S01]  /*19e0*/  @P2 LDC R69, c[0x0][0x40c] ;  /* 0x00010300ff452b82 */ /* 0x000e620000000800 */
[----:B------:R-:W-:Y:S01]  /*19f0*/  @P2 F2FP.BF16.F32.PACK_AB R72, RZ, R72 ;  /* 0x00000048ff48223e */ /* 0x000fe200000010ff */
[----:B--2---:R-:W-:Y:S01]  /*1a00*/  @P2 FMUL.FTZ R71, R0, R71 ;  /* 0x0000004700472220 */ /* 0x004fe20000410000 */
[----:B------:R-:W-:-:S04]  /*1a10*/  @P3 FFMA.FTZ R0, R64, R61, R68 ;  /* 0x0000003d40003223 */ /* 0x000fc80000010044 */
[----:B------:R-:W-:Y:S01]  /*1a20*/  @P3 FADD.FTZ R0, R57, -R0 ;  /* 0x8000000039003221 */ /* 0x000fe20000010000 */
[----:B------:R-:W-:-:S03]  /*1a30*/  @P2 F2FP.BF16.F32.PACK_AB R71, RZ, R71 ;  /* 0x00000047ff47223e */ /* 0x000fc600000010ff */
[----:B------:R-:W-:Y:S01]  /*1a40*/  @P3 FFMA.FTZ R73, R60, R0, R9 ;  /* 0x000000003c493223 */ /* 0x000fe20000010009 */
[----:B------:R-:W-:-:S04]  /*1a50*/  @P2 PRMT R45, R71, 0x7610, R45 ;  /* 0x00007610472d2816 */ /* 0x000fc8000000002d */
[----:B------:R-:W-:Y:S01]  /*1a60*/  @P2 PRMT R45, R45, 0x5410, R72 ;  /* 0x000054102d2d2816 */ /* 0x000fe20000000048 */
[----:B-1----:R-:W-:Y:S01]  /*1a70*/  @P2 FMUL.FTZ R0, R70, R69 ;  /* 0x0000004546002220 */ /* 0x002fe20000410000 */
[----:B0-----:R-:W-:Y:S01]  /*1a80*/  @P2 FMUL.FTZ R69, R73, R74 ;  /* 0x0000004a49452220 */ /* 0x001fe20000410000 */
[----:B------:R-:W-:Y:S01]  /*1a90*/  @P3 FFMA.FTZ R73, R51, R61, R68 ;  /* 0x0000003d33493223 */ /* 0x000fe20000010044 */
[----:B------:R-:W-:Y:S02]  /*1aa0*/  MOV R70, R10 ;  /* 0x0000000a00467202 */ /* 0x000fe40000000f00 */
[----:B------:R-:W-:Y:S01]  /*1ab0*/  @P2 F2FP.BF16.F32.PACK_AB R0, RZ, R0 ;  /* 0x00000000ff00223e */ /* 0x000fe200000010ff */
[----:B------:R-:W-:Y:S01]  /*1ac0*/  @P3 FADD.FTZ R73, R54, -R73 ;  /* 0x8000004936493221 */ /* 0x000fe20000010000 */
[----:B------:R-:W-:Y:S02]  /*1ad0*/  @P2 F2FP.BF16.F32.PACK_AB R69, RZ, R69 ;  /* 0x00000045ff45223e */ /* 0x000fe400000010ff */
[----:B------:R-:W-:Y:S01]  /*1ae0*/  @P2 PRMT R46, R0, 0x7610, R46 ;  /* 0x00007610002e2816 */ /* 0x000fe2000000002e */
[----:B------:R-:W-:-:S02]  /*1af0*/  @P3 FFMA.FTZ R70, R60, R73, R10 ;  /* 0x000000493c463223 */ /* 0x000fc4000001000a */
[----:B------:R-:W0:Y:S01]  /*1b00*/  @P2 LDC R73, c[0x0][0x40c] ;  /* 0x00010300ff492b82 */ /* 0x000e220000000800 */
[----:B------:R-:W-:Y:S01]  /*1b10*/  @P2 PRMT R46, R46, 0x5410, R69 ;  /* 0x000054102e2e2816 */ /* 0x000fe20000000045 */
[----:B0-----:R-:W-:-:S05]  /*1b20*/  @P2 FMUL.FTZ R70, R70, R73 ;  /* 0x0000004946462220 */ /* 0x001fca0000410000 */
[----:B------:R-:W-:-:S04]  /*1b30*/  @P2 F2FP.BF16.F32.PACK_AB R70, RZ, R70 ;  /* 0x00000046ff46223e */ /* 0x000fc800000010ff */
[----:B------:R-:W-:Y:S01]  /*1b40*/  @P2 PRMT R47, R70, 0x7610, R47 ;  /* 0x00007610462f2816 */ /* 0x000fe2000000002f */
[----:B------:R-:W-:Y:S06]  /*1b50*/  @!P2 BRA `(.L_x_1836) ;  /* 0x000000040020a947 */ /* 0x000fec0003800000 */
[----:B------:R-:W-:Y:S01]  /*1b60*/  @P3 FFMA.FTZ R68, R66, R61, R68 ;  /* 0x0000003d42443223 */ /* 0x000fe20000010044 */
[----:B------:R-:W-:-:S03]  /*1b70*/  IMAD.MOV.U32 R0, RZ, RZ, R11 ;  /* 0x000000ffff007224 */ /* 0x000fc600078e000b */
[----:B------:R-:W-:-:S04]  /*1b80*/  @P3 FADD.FTZ R68, R59, -R68 ;  /* 0x800000443b443221 */ /* 0x000fc80000010000 */
[----:B------:R-:W-:-:S04]  /*1b90*/  @P3 FFMA.FTZ R0, R60, R68, R11 ;  /* 0x000000443c003223 */ /* 0x000fc8000001000b */
[----:B------:R-:W-:-:S05]  /*1ba0*/  FMUL.FTZ R0, R0, UR11 ;  /* 0x0000000b00007c20 */ /* 0x000fca0008410000 */
[----:B------:R-:W-:-:S04]  /*1bb0*/  F2FP.BF16.F32.PACK_AB R0, RZ, R0 ;  /* 0x00000000ff00723e */ /* 0x000fc800000010ff */
[----:B------:R-:W-:Y:S01]  /*1bc0*/  PRMT R47, R47, 0x5410, R0 ;  /* 0x000054102f2f7816 */ /* 0x000fe20000000000 */
[----:B------:R-:W-:Y:S06]  /*1bd0*/  BRA `(.L_x_1836) ;  /* 0x0000000400007947 */ /* 0x000fec0003800000 */
.L_x_1837:
[-CC-:B------:R-:W-:Y:S01]  /*1be0*/  @P3 FFMA.FTZ R0, R66, R61.reuse, R68.reuse ;  /* 0x0000003d42003223 */ /* 0x180fe20000010044 */
[-CC-:B------:R-:W-:Y:S01]  /*1bf0*/  @P3 FFMA.FTZ R21, R3, R61.reuse, R68.reuse ;  /* 0x0000003d03153223 */ /* 0x180fe20000010044 */
[-CC-:B------:R-:W-:Y:S01]  /*1c00*/  @P3 FFMA.FTZ R32, R56, R61.reuse, R68.reuse ;  /* 0x0000003d38203223 */ /* 0x180fe20000010044 */
[-C--:B------:R-:W-:Y:S01]  /*1c10*/  @P3 FFMA.FTZ R33, R7, R61.reuse, R68 ;  /* 0x0000003d07213223 */ /* 0x080fe20000010044 */
[----:B------:R-:W-:Y:S01]  /*1c20*/  @P3 FADD.FTZ R22, R59, -R0 ;  /* 0x800000003b163221 */ /* 0x000fe20000010000 */
        /* <DEDUP_REMOVED lines=8> */
[----:B------:R-:W-:Y:S01]  /*1cb0*/  MOV R20, R12 ;  /* 0x0000000c00147202 */ /* 0x000fe20000000f00 */
[----:B------:R-:W-:Y:S01]  /*1cc0*/  @P3 FADD.FTZ R69, R52, -R69 ;  /* 0x8000004534453221 */ /* 0x000fe20000010000 */
[----:B------:R-:W-:Y:S01]  /*1cd0*/  MOV R23, R15 ;  /* 0x0000000f00177202 */ /* 0x000fe20000000f00 */
[C---:B------:R-:W-:Y:S01]  /*1ce0*/  @P3 FFMA.FTZ R20, R60.reuse, R21, R12 ;  /* 0x000000153c143223 */ /* 0x040fe2000001000c */
[----:B------:R-:W-:Y:S01]  /*1cf0*/  @P3 FFMA.FTZ R23, R60, R34, R15 ;  /* 0x000000223c173223 */ /* 0x000fe2000001000f */
[----:B------:R-:W-:Y:S01]  /*1d00*/  MOV R21, R13 ;  /* 0x0000000d00157202 */ /* 0x000fe20000000f00 */
[----:B------:R-:W-:Y:S01]  /*1d10*/  @P3 FADD.FTZ R33, R50, -R33 ;  /* 0x8000002132213221 */ /* 0x000fe20000010000 */
[----:B------:R-:W-:Y:S01]  /*1d20*/  MOV R34, R10 ;  /* 0x0000000a00227202 */ /* 0x000fe20000000f00 */
[C---:B------:R-:W-:Y:S01]  /*1d30*/  @P3 FFMA.FTZ R21, R60.reuse, R32, R13 ;  /* 0x000000203c153223 */ /* 0x040fe2000001000d */
[C---:B------:R-:W-:Y:S01]  /*1d40*/  @P3 FFMA.FTZ R34, R60.reuse, R61, R10 ;  /* 0x0000003d3c223223 */ /* 0x040fe2000001000a */
[----:B------:R-:W-:Y:S01]  /*1d50*/  MOV R35, R11 ;  /* 0x0000000b00237202 */ /* 0x000fe20000000f00 */
[----:B------:R-:W-:Y:S01]  /*1d60*/  @P3 FADD.FTZ R0, R57, -R0 ;  /* 0x8000000039003221 */ /* 0x000fe20000010000 */
[----:B------:R-:W-:Y:S01]  /*1d70*/  MOV R32, R8 ;  /* 0x0000000800207202 */ /* 0x000fe20000000f00 */
[----:B------:R-:W0:Y:S01]  /*1d80*/  @P2 LDC R61, c[0x0][0x40c] ;  /* 0x00010300ff3d2b82 */ /* 0x000e220000000800 */
[C---:B------:R-:W-:Y:S01]  /*1d90*/  @P3 FFMA.FTZ R35, R60.reuse, R22, R11 ;  /* 0x000000163c233223 */ /* 0x040fe2000001000b */
[C---:B------:R-:W-:Y:S01]  /*1da0*/  @P3 FFMA.FTZ R32, R60.reuse, R69, R8 ;  /* 0x000000453c203223 */ /* 0x040fe20000010008 */
[----:B------:R-:W-:Y:S01]  /*1db0*/  MOV R22, R14 ;  /* 0x0000000e00167202 */ /* 0x000fe20000000f00 */
[C---:B------:R-:W-:Y:S01]  /*1dc0*/  @P3 FFMA.FTZ R22, R60.reuse, R33, R14 ;  /* 0x000000213c163223 */ /* 0x040fe2000001000e */
[----:B------:R-:W-:Y:S01]  /*1dd0*/  MOV R33, R9 ;  /* 0x0000000900217202 */ /* 0x000fe20000000f00 */
[----:B------:R-:W-:-:S02]  /*1de0*/  @P3 FFMA.FTZ R33, R60, R0, R9 ;  /* 0x000000003c213223 */ /* 0x000fc40000010009 */
[----:B------:R-:W1:Y:S08]  /*1df0*/  @P2 LDC R68, c[0x0][0x40c] ;  /* 0x00010300ff442b82 */ /* 0x000e700000000800 */
[----:B------:R-:W2:Y:S08]  /*1e00*/  @P2 LDC R71, c[0x0][0x40c] ;  /* 0x00010300ff472b82 */ /* 0x000eb00000000800 */
[----:B------:R-:W3:Y:S01]  /*1e10*/  @P2 LDC R73, c[0x0][0x40c] ;  /* 0x00010300ff492b82 */ /* 0x000ee20000000800 */
[----:B0-----:R-:W-:-:S05]  /*1e20*/  @P2 FMUL.FTZ R60, R20, R61 ;  /* 0x0000003d143c2220 */ /* 0x001fca0000410000 */
[----:B------:R-:W-:Y:S02]  /*1e30*/  @P2 F2FP.BF16.F32.PACK_AB R60, RZ, R60 ;  /* 0x0000003cff3c223e */ /* 0x000fe400000010ff */
[----:B------:R-:W0:Y:S01]  /*1e40*/  @P2 LDC R69, c[0x0][0x40c] ;  /* 0x00010300ff452b82 */ /* 0x000e220000000800 */
[----:B-1----:R-:W-:Y:S01]  /*1e50*/  @P2 FMUL.FTZ R61, R21, R68 ;  /* 0x00000044153d2220 */ /* 0x002fe20000410000 */
[----:B------:R-:W-:-:S04]  /*1e60*/  @P2 PRMT R44, R60, 0x7610, R44 ;  /* 0x000076103c2c2816 */ /* 0x000fc8000000002c */
[----:B------:R-:W-:Y:S02]  /*1e70*/  @P2 F2FP.BF16.F32.PACK_AB R61, RZ, R61 ;  /* 0x0000003dff3d223e */ /* 0x000fe400000010ff */
[----:B------:R-:W1:Y:S01]  /*1e80*/  @P2 LDC R0, c[0x0][0x40c] ;  /* 0x00010300ff002b82 */ /* 0x000e620000000800 */
[----:B--2---:R-:W-:Y:S01]  /*1e90*/  @P2 FMUL.FTZ R71, R34, R71 ;  /* 0x0000004722472220 */ /* 0x004fe20000410000 */
[----:B------:R-:W-:-:S04]  /*1ea0*/  @P2 PRMT R44, R44, 0x5410, R61 ;  /* 0x000054102c2c2816 */ /* 0x000fc8000000003d */
[----:B------:R-:W-:Y:S02]  /*1eb0*/  @P2 F2FP.BF16.F32.PACK_AB R71, RZ, R71 ;  /* 0x00000047ff47223e */ /* 0x000fe400000010ff */
[----:B------:R-:W2:Y:S01]  /*1ec0*/  @P2 LDC R72, c[0x0][0x40c] ;  /* 0x00010300ff482b82 */ /* 0x000ea20000000800 */
[----:B---3--:R-:W-:Y:S01]  /*1ed0*/  @P2 FMUL.FTZ R68, R22, R73 ;  /* 0x0000004916442220 */ /* 0x008fe20000410000 */
[----:B------:R-:W-:-:S04]  /*1ee0*/  @P2 PRMT R47, R71, 0x7610, R47 ;  /* 0x00007610472f2816 */ /* 0x000fc8000000002f */
[----:B------:R-:W-:Y:S02]  /*1ef0*/  @P2 F2FP.BF16.F32.PACK_AB R68, RZ, R68 ;  /* 0x00000044ff44223e */ /* 0x000fe400000010ff */
[----:B------:R-:W3:Y:S01]  /*1f00*/  @P2 LDC R70, c[0x0][0x40c] ;  /* 0x00010300ff462b82 */ /* 0x000ee20000000800 */
[----:B0-----:R-:W-:Y:S01]  /*1f10*/  @P2 FMUL.FTZ R69, R32, R69 ;  /* 0x0000004520452220 */ /* 0x001fe20000410000 */
[----:B------:R-:W-:-:S04]  /*1f20*/  @P2 PRMT R45, R68, 0x7610, R45 ;  /* 0x00007610442d2816 */ /* 0x000fc8000000002d */
[----:B------:R-:W-:Y:S01]  /*1f30*/  @P2 F2FP.BF16.F32.PACK_AB R69, RZ, R69 ;  /* 0x00000045ff45223e */ /* 0x000fe200000010ff */
[----:B-1----:R-:W-:-:S03]  /*1f40*/  @P2 FMUL.FTZ R0, R35, R0 ;  /* 0x0000000023002220 */ /* 0x002fc60000410000 */
[----:B------:R-:W-:Y:S02]  /*1f50*/  @P2 PRMT R46, R69, 0x7610, R46 ;  /* 0x00007610452e2816 */ /* 0x000fe4000000002e */
[----:B------:R-:W-:Y:S01]  /*1f60*/  @P2 F2FP.BF16.F32.PACK_AB R0, RZ, R0 ;  /* 0x00000000ff00223e */ /* 0x000fe200000010ff */
[----:B--2---:R-:W-:-:S03]  /*1f70*/  @P2 FMUL.FTZ R72, R23, R72 ;  /* 0x0000004817482220 */ /* 0x004fc60000410000 */
[----:B------:R-:W-:Y:S02]  /*1f80*/  @P2 PRMT R47, R47, 0x5410, R0 ;  /* 0x000054102f2f2816 */ /* 0x000fe40000000000 */
[----:B------:R-:W-:Y:S01]  /*1f90*/  @P2 F2FP.BF16.F32.PACK_AB R72, RZ, R72 ;  /* 0x00000048ff48223e */ /* 0x000fe200000010ff */
[----:B---3--:R-:W-:-:S03]  /*1fa0*/  @P2 FMUL.FTZ R70, R33, R70 ;  /* 0x0000004621462220 */ /* 0x008fc60000410000 */
[----:B------:R-:W-:Y:S02]  /*1fb0*/  @P2 PRMT R45, R45, 0x5410, R72 ;  /* 0x000054102d2d2816 */ /* 0x000fe40000000048 */
[----:B------:R-:W-:-:S04]  /*1fc0*/  @P2 F2FP.BF16.F32.PACK_AB R70, RZ, R70 ;  /* 0x00000046ff46223e */ /* 0x000fc800000010ff */
[----:B------:R-:W-:-:S07]  /*1fd0*/  @P2 PRMT R46, R46, 0x5410, R70 ;  /* 0x000054102e2e2816 */ /* 0x000fce0000000046 */
.L_x_1836:
[----:B------:R-:W-:Y:S05]  /*1fe0*/  BSYNC.RECONVERGENT B1 ;  /* 0x0000000000017941 */ /* 0x000fea0003800200 */
.L_x_1819:
        /* <DEDUP_REMOVED lines=12> */
[----:B------:R0:W-:Y:S04]  /*20b0*/  STG.E.128 desc[UR6][R62.64], R20 ;  /* 0x000000143e007986 */ /* 0x0001e8000c101d06 */
[----:B------:R0:W-:Y:S02]  /*20c0*/  STG.E.128 desc[UR6][R62.64+0x10], R32 ;  /* 0x000010203e007986 */ /* 0x0001e4000c101d06 */
.L_x_1838:
[----:B------:R2:W-:Y:S02]  /*20d0*/  @P2 STG.E.128 desc[UR6][R60.64], R44 ;  /* 0x0000002c3c002986 */ /* 0x0005e4000c101d06 */
.L_x_1818:
[----:B------:R-:W-:Y:S05]  /*20e0*/  BSYNC.RECONVERGENT B2 ;  /* 0x0000000000027941 */ /* 0x000fea0003800200 */
.L_x_1817:
[----:B--2---:R-:W2:Y:S02]  /*20f0*/  LDC.64 R60, c[0x0][0x380] ;  /* 0x0000e000ff3c7b82 */ /* 0x004ea40000000a00 */
[----:B--2---:R-:W-:-:S05]  /*2100*/  IMAD R5, R60, 0x4, R5 ;  /* 0x000000043c057824 */ /* 0x004fca00078e0205 */
[----:B------:R-:W-:-:S13]  /*2110*/  ISETP.GE.AND P1, PT, R5, R61, PT ;  /* 0x0000003d0500720c */ /* 0x000fda0003f26270 */
[----:B------:R-:W-:Y:S05]  /*2120*/  @!P1 BRA `(.L_x_1839) ;  /* 0xffffffe000549947 */ /* 0x000fea000383ffff */
.L_x_1812:
[----:B------:R-:W-:Y:S05]  /*2130*/  BSYNC B0 ;  /* 0x0000000000007941 */ /* 0x000fea0003800000 */
.L_x_1811:
[----:B------:R-:W2:Y:S01]  /*2140*/  S2R R10, SR_TID.X ;  /* 0x00000000000a7919 */ /* 0x000ea20000002100 */
[----:B------:R-:W-:Y:S01]  /*2150*/  MOV R2, 0x400 ;  /* 0x0000040000027802 */ /* 0x000fe20000000f00 */
[----:B------:R-:W-:Y:S05]  /*2160*/  WARPSYNC.ALL ;  /* 0x0000000000007948 */ /* 0x000fea0003800000 */
[----:B------:R-:W3:Y:S01]  /*2170*/  S2R R3, SR_CgaCtaId ;  /* 0x0000000000037919 */ /* 0x000ee20000008800 */
[----:B------:R-:W4:Y:S01]  /*2180*/  LDCU.128 UR12, c[0x0][0x440] ;  /* 0x00008800ff0c77ac */ /* 0x000f220008000c00 */
[----:B--2---:R-:W-:-:S04]  /*2190*/  LOP3.LUT R0, R10, 0x60, RZ, 0xc0, !PT ;  /* 0x000000600a007812 */ /* 0x004fc800078ec0ff */
[----:B------:R-:W-:Y:S02]  /*21a0*/  LOP3.LUT R0, R0, 0x1f, R10, 0xf8, !PT ;  /* 0x0000001f00007812 */ /* 0x000fe400078ef80a */
[----:B---3--:R-:W-:-:S04]  /*21b0*/  LEA R3, R3, R2, 0x18 ;  /* 0x0000000203037211 */ /* 0x008fc800078ec0ff */
[-C--:B------:R-:W-:Y:S02]  /*21c0*/  LEA R0, R0, R3.reuse, 0x5 ;  /* 0x0000000300007211 */ /* 0x080fe400078e28ff */
[----:B------:R-:W-:-:S03]  /*21d0*/  LEA R3, R10, R3, 0x2 ;  /* 0x000000030a037211 */ /* 0x000fc600078e10ff */
[----:B------:R2:W-:Y:S04]  /*21e0*/  STS.128 [R0], R28 ;  /* 0x0000001c00007388 */ /* 0x0005e80000000c00 */
[----:B------:R-:W-:Y:S01]  /*21f0*/  STS.128 [R0+0x10], R24 ;  /* 0x0000101800007388 */ /* 0x000fe20000000c00 */
[----:B------:R-:W-:Y:S08]  /*2200*/  BAR.SYNC.DEFER_BLOCKING 0x0 ;  /* 0x0000000000007b1d */ /* 0x000ff00000010000 */
[----:B--2---:R-:W2:Y:S01]  /*2210*/  LDC R29, c[0x0][0x388] ;  /* 0x0000e200ff1d7b82 */ /* 0x004ea20000000800 */
[----:B------:R-:W3:Y:S04]  /*2220*/  LDS R2, [R3] ;  /* 0x0000000003027984 */ /* 0x000ee80000000800 */
[----:B------:R-:W0:Y:S04]  /*2230*/  LDS R4, [R3+0x200] ;  /* 0x0002000003047984 */ /* 0x000e280000000800 */
[----:B------:R-:W1:Y:S01]  /*2240*/  LDS R5, [R3+0x400] ;  /* 0x0004000003057984 */ /* 0x000e620000000800 */
[----:B--2---:R-:W-:-:S03]  /*2250*/  IMAD R31, R29, UR5, RZ ;  /* 0x000000051d1f7c24 */ /* 0x004fc6000f8e02ff */
[----:B------:R-:W2:Y:S04]  /*2260*/  LDS R7, [R3+0x600] ;  /* 0x0006000003077984 */ /* 0x000ea80000000800 */
[----:B------:R-:W4:Y:S04]  /*2270*/  LDS R9, [R3+0x800] ;  /* 0x0008000003097984 */ /* 0x000f280000000800 */
[----:B------:R-:W4:Y:S04]  /*2280*/  LDS R11, [R3+0xa00] ;  /* 0x000a0000030b7984 */ /* 0x000f280000000800 */
[----:B------:R-:W4:Y:S04]  /*2290*/  LDS R13, [R3+0xc00] ;  /* 0x000c0000030d7984 */ /* 0x000f280000000800 */
[----:B------:R-:W4:Y:S01]  /*22a0*/  LDS R15, [R3+0xe00] ;  /* 0x000e0000030f7984 */ /* 0x000f220000000800 */
[----:B------:R-:W-:Y:S01]  /*22b0*/  BAR.SYNC.DEFER_BLOCKING 0x0 ;  /* 0x0000000000007b1d */ /* 0x000fe20000010000 */
[----:B---3--:R-:W-:Y:S01]  /*22c0*/  FADD.FTZ R2, RZ, R2 ;  /* 0x00000002ff027221 */ /* 0x008fe20000010000 */
[----:B0-----:R-:W-:-:S03]  /*22d0*/  FADD.FTZ R4, RZ, R4 ;  /* 0x00000004ff047221 */ /* 0x001fc60000010000 */
[----:B-1----:R-:W-:Y:S01]  /*22e0*/  FADD.FTZ R2, R2, R5 ;  /* 0x0000000502027221 */ /* 0x002fe20000010000 */
[----:B--2---:R-:W-:Y:S01]  /*22f0*/  FADD.FTZ R4, R4, R7 ;  /* 0x0000000704047221 */ /* 0x004fe20000010000 */
[----:B------:R-:W-:Y:S02]  /*2300*/  STS.128 [R0], R36 ;  /* 0x0000002400007388 */ /* 0x000fe40000000c00 */
[----:B----4-:R-:W-:Y:S02]  /*2310*/  FADD.FTZ R2, R2, R9 ;  /* 0x0000000902027221 */ /* 0x010fe40000010000 */
[----:B------:R0:W-:Y:S01]  /*2320*/  STS.128 [R0+0x10], R40 ;  /* 0x0000102800007388 */ /* 0x0001e20000000c00 */
[----:B------:R-:W-:Y:S01]  /*2330*/  FADD.FTZ R4, R4, R11 ;  /* 0x0000000b04047221 */ /* 0x000fe20000010000 */
[----:B------:R-:W-:Y:S01]  /*2340*/  BAR.SYNC.DEFER_BLOCKING 0x0 ;  /* 0x0000000000007b1d */ /* 0x000fe20000010000 */
[----:B------:R-:W-:Y:S02]  /*2350*/  FADD.FTZ R13, R2, R13 ;  /* 0x0000000d020d7221 */ /* 0x000fe40000010000 */
[----:B------:R-:W-:Y:S01]  /*2360*/  FADD.FTZ R15, R4, R15 ;  /* 0x0000000f040f7221 */ /* 0x000fe20000010000 */
[----:B0-----:R-:W-:-:S02]  /*2370*/  LOP3.LUT R0, R10, 0x7f, RZ, 0x3c, !PT ;  /* 0x0000007f0a007812 */ /* 0x001fc400078e3cff */
        /* <DEDUP_REMOVED lines=22> */
[----:B------:R-:W-:Y:S01]  /*24e0*/  @P0 MOV R2, R9 ;  /* 0x0000000900020202 */ /* 0x000fe20000000f00 */
[----:B---3--:R-:W-:Y:S01]  /*24f0*/  FADD.FTZ R8, RZ, R8 ;  /* 0x00000008ff087221 */ /* 0x008fe20000010000 */
[-C--:B------:R-:W-:Y:S01]  /*2500*/  @P0 MOV R3, R12.reuse ;  /* 0x0000000c00030202 */ /* 0x080fe20000000f00 */
[----:B------:R-:W-:Y:S01]  /*2510*/  @P0 IMAD.MOV.U32 R5, RZ, RZ, R10 ;  /* 0x000000ffff050224 */ /* 0x000fe200078e000a */
[----:B------:R-:W-:Y:S01]  /*2520*/  @P0 MOV R4, R7 ;  /* 0x0000000700040202 */ /* 0x000fe20000000f00 */
[----:B----4-:R-:W-:Y:S01]  /*2530*/  FADD.FTZ R25, R6, R25 ;  /* 0x0000001906197221 */ /* 0x010fe20000010000 */
[----:B------:R-:W-:Y:S02]  /*2540*/  @P0 IADD3 R9, P2, PT, R9, 0x200, RZ ;  /* 0x0000020009090810 */ /* 0x000fe40007f5e0ff */
[----:B------:R-:W-:Y:S01]  /*2550*/  @P0 IADD3 R7, P3, PT, R7, 0x200, RZ ;  /* 0x0000020007070810 */ /* 0x000fe20007f7e0ff */
[----:B------:R-:W-:Y:S01]  /*2560*/  FADD.FTZ R8, R8, R19 ;  /* 0x0000001308087221 */ /* 0x000fe20000010000 */
[----:B------:R-:W-:Y:S01]  /*2570*/  @P0 IADD3.X R12, PT, PT, RZ, R12, RZ, P2, !PT ;  /* 0x0000000cff0c0210 */ /* 0x000fe200017fe4ff */
[----:B------:R0:W-:Y:S01]  /*2580*/  @P0 STG.E desc[UR6][R2.64], R25 ;  /* 0x0000001902000986 */ /* 0x0001e2000c101906 */
[----:B------:R-:W-:Y:S01]  /*2590*/  @P0 IADD3.X R10, PT, PT, RZ, R10, RZ, P3, !PT ;  /* 0x0000000aff0a0210 */ /* 0x000fe20001ffe4ff */
[----:B------:R-:W-:-:S02]  /*25a0*/  FADD.FTZ R8, R8, R23 ;  /* 0x0000001708087221 */ /* 0x000fc40000010000 */
[----:B------:R1:W-:Y:S02]  /*25b0*/  @P0 STG.E desc[UR6][R4.64], R13 ;  /* 0x0000000d04000986 */ /* 0x0003e4000c101906 */
        /* <DEDUP_REMOVED lines=9> */
.L_x_1816:
[----:B------:R-:W-:Y:S01]  /*2650*/  HFMA2 R63, -RZ, RZ, 0, 5.9604644775390625e-08 ;  /* 0x00000001ff3f7431 */ /* 0x000fe200000001ff */
[----:B------:R-:W-:Y:S01]  /*2660*/  BSSY B1, `(.L_x_1840) ;  /* 0x0000007000017945 */ /* 0x000fe20003800000 */
[----:B------:R-:W-:Y:S01]  /*2670*/  MOV R77, R65 ;  /* 0x00000041004d7202 */ /* 0x000fe20000000f00 */
[----:B------:R-:W-:Y:S01]  /*2680*/  IMAD.MOV.U32 R70, RZ, RZ, 0x1f ;  /* 0x0000001fff467424 */ /* 0x000fe200078e00ff */
[----:B0-----:R-:W-:-:S07]  /*2690*/  MOV R69, 0xffffffff ;  /* 0xffffffff00457802 */ /* 0x001fce0000000f00 */
[----:B-1----:R-:W-:Y:S05]  /*26a0*/  WARPSYNC.COLLECTIVE R69, `(.L_x_1841) ;  /* 0x0000000045087348 */ /* 0x002fea0003c00000 */
[----:B------:R0:W2:Y:S02]  /*26b0*/  SHFL.BFLY P1, R75, R77, R63, R70 ;  /* 0x0c00003f4d4b7389 */ /* 0x0000a40000020046 */
[----:B012---:R-:W-:Y:S05]  /*26c0*/  ENDCOLLECTIVE ;  /* 0x000000000000791b */ /* 0x007fea0003800000 */
.L_x_1841:
[----:B------:R-:W-:Y:S05]  /*26d0*/  BSYNC B1 ;  /* 0x0000000000017941 */ /* 0x000fea0003800000 */
.L_x_1840:
        /* <DEDUP_REMOVED lines=8> */
.L_x_1842:
[----:B------:R-:W-:-:S05]  /*2760*/  FADD.FTZ R68, R68, R65 ;  /* 0x0000004144447221 */ /* 0x000fca0000010000 */
[----:B------:R-:W-:Y:S01]  /*2770*/  MOV R77, R68 ;  /* 0x00000044004d7202 */ /* 0x000fe20000000f00 */
[----:B------:R-:W-:Y:S01]  /*2780*/  IMAD.MOV.U32 R63, RZ, RZ, 0x2 ;  /* 0x00000002ff3f7424 */ /* 0x000fe200078e00ff */
[----:B------:R-:W-:-:S07]  /*2790*/  MOV R72, R75 ;  /* 0x0000004b00487202 */ /* 0x000fce0000000f00 */
[----:B------:R-:W-:Y:S05]  /*27a0*/  WARPSYNC.COLLECTIVE R69, `(.L_x_1843) ;  /* 0x0000000045087348 */ /* 0x000fea0003c00000 */
[----:B------:R0:W1:Y:S02]  /*27b0*/  SHFL.BFLY P1, R75, R77, R63, R70 ;  /* 0x0c00003f4d4b7389 */ /* 0x0000640000020046 */
[----:B01----:R-:W-:Y:S05]  /*27c0*/  ENDCOLLECTIVE ;  /* 0x000000000000791b */ /* 0x003fea0003800000 */
.L_x_1843:
[----:B------:R-:W-:-:S05]  /*27d0*/  FADD.FTZ R72, R72, R67 ;  /* 0x0000004348487221 */ /* 0x000fca0000010000 */
[----:B------:R-:W-:Y:S02]  /*27e0*/  MOV R77, R72 ;  /* 0x00000048004d7202 */ /* 0x000fe40000000f00 */
[----:B------:R-:W-:-:S07]  /*27f0*/  MOV R61, R75 ;  /* 0x0000004b003d7202 */ /* 0x000fce0000000f00 */
[----:B------:R-:W-:Y:S05]  /*2800*/  WARPSYNC.COLLECTIVE R69, `(.L_x_1844) ;  /* 0x0000000045087348 */ /* 0x000fea0003c00000 */
[----:B------:R0:W1:Y:S02]  /*2810*/  SHFL.BFLY P1, R75, R77, R63, R70 ;  /* 0x0c00003f4d4b7389 */ /* 0x0000640000020046 */
[----:B01----:R-:W-:Y:S05]  /*2820*/  ENDCOLLECTIVE ;  /* 0x000000000000791b */ /* 0x003fea0003800000 */
.L_x_1844:
[----:B------:R-:W-:Y:S01]  /*2830*/  FADD.FTZ R73, R68, R61 ;  /* 0x0000003d44497221 */ /* 0x000fe20000010000 */
[----:B------:R-:W-:-:S04]  /*2840*/  HFMA2 R63, -RZ, RZ, 0, 2.384185791015625e-07 ;  /* 0x00000004ff3f7431 */ /* 0x000fc800000001ff */
[----:B------:R-:W-:Y:S02]  /*2850*/  MOV R77, R73 ;  /* 0x00000049004d7202 */ /* 0x000fe40000000f00 */
[----:B------:R-:W-:-:S07]  /*2860*/  MOV R71, R75 ;  /* 0x0000004b00477202 */ /* 0x000fce0000000f00 */
[----:B------:R-:W-:Y:S05]  /*2870*/  WARPSYNC.COLLECTIVE R69, `(.L_x_1845) ;  /* 0x0000000045087348 */ /* 0x000fea0003c00000 */
[----:B------:R0:W1:Y:S02]  /*2880*/  SHFL.BFLY P1, R75, R77, R63, R70 ;  /* 0x0c00003f4d4b7389 */ /* 0x0000640000020046 */
[----:B01----:R-:W-:Y:S05]  /*2890*/  ENDCOLLECTIVE ;  /* 0x000000000000791b */ /* 0x003fea0003800000 */
.L_x_1845:
[----:B------:R-:W-:-:S05]  /*28a0*/  FADD.FTZ R71, R72, R71 ;  /* 0x0000004748477221 */ /* 0x000fca0000010000 */
[----:B------:R-:W-:Y:S02]  /*28b0*/  MOV R77, R71 ;  /* 0x00000047004d7202 */ /* 0x000fe40000000f00 */
[----:B------:R-:W-:-:S07]  /*28c0*/  MOV R74, R75 ;  /* 0x0000004b004a7202 */ /* 0x000fce0000000f00 */
[----:B------:R-:W-:Y:S05]  /*28d0*/  WARPSYNC.COLLECTIVE R69, `(.L_x_1846) ;  /* 0x0000000045087348 */ /* 0x000fea0003c00000 */
[----:B------:R0:W1:Y:S02]  /*28e0*/  SHFL.BFLY P1, R75, R77, R63, R70 ;  /* 0x0c00003f4d4b7389 */ /* 0x0000640000020046 */
[----:B01----:R-:W-:Y:S05]  /*28f0*/  ENDCOLLECTIVE ;  /* 0x000000000000791b */ /* 0x003fea0003800000 */
.L_x_1846:
[----:B------:R-:W-:Y:S01]  /*2900*/  FADD.FTZ R74, R73, R74 ;  /* 0x0000004a494a7221 */ /* 0x000fe20000010000 */
[----:B------:R-:W-:-:S03]  /*2910*/  HFMA2 R63, -RZ, RZ, 0, 4.76837158203125e-07 ;  /* 0x00000008ff3f7431 */ /* 0x000fc600000001ff */
[----:B------:R-:W-:Y:S01]  /*2920*/  IMAD.MOV.U32 R77, RZ, RZ, R74 ;  /* 0x000000ffff4d7224 */ /* 0x000fe200078e004a */
[----:B------:R-:W-:-:S07]  /*2930*/  MOV R76, R75 ;  /* 0x0000004b004c7202 */ /* 0x000fce0000000f00 */
[----:B------:R-:W-:Y:S05]  /*2940*/  WARPSYNC.COLLECTIVE R69, `(.L_x_1847) ;  /* 0x0000000045087348 */ /* 0x000fea0003c00000 */
[----:B------:R0:W1:Y:S02]  /*2950*/  SHFL.BFLY P1, R75, R77, R63, R70 ;  /* 0x0c00003f4d4b7389 */ /* 0x0000640000020046 */
[----:B01----:R-:W-:Y:S05]  /*2960*/  ENDCOLLECTIVE ;  /* 0x000000000000791b */ /* 0x003fea0003800000 */
.L_x_1847:
[----:B------:R-:W-:-:S05]  /*2970*/  FADD.FTZ R76, R71, R76 ;  /* 0x0000004c474c7221 */ /* 0x000fca0000010000 */
[----:B------:R-:W-:Y:S02]  /*2980*/  MOV R77, R76 ;  /* 0x0000004c004d7202 */ /* 0x000fe40000000f00 */
[----:B------:R-:W-:-:S07]  /*2990*/  MOV R61, R75 ;  /* 0x0000004b003d7202 */ /* 0x000fce0000000f00 */
[----:B------:R-:W-:Y:S05]  /*29a0*/  WARPSYNC.COLLECTIVE R69, `(.L_x_1848) ;  /* 0x0000000045087348 */ /* 0x000fea0003c00000 */
[----:B------:R0:W1:Y:S02]  /*29b0*/  SHFL.BFLY P1, R75, R77, R63, R70 ;  /* 0x0c00003f4d4b7389 */ /* 0x0000640000020046 */
[----:B01----:R-:W-:Y:S05]  /*29c0*/  ENDCOLLECTIVE ;  /* 0x000000000000791b */ /* 0x003fea0003800000 */
.L_x_1848:
[----:B------:R-:W-:Y:S01]  /*29d0*/  FADD.FTZ R61, R74, R61 ;  /* 0x0000003d4a3d7221 */ /* 0x000fe20000010000 */
[----:B------:R-:W-:-:S04]  /*29e0*/  HFMA2 R63, -RZ, RZ, 0, 9.5367431640625e-07 ;  /* 0x00000010ff3f7431 */ /* 0x000fc800000001ff */
[----:B------:R-:W-:Y:S02]  /*29f0*/  MOV R77, R61 ;  /* 0x0000003d004d7202 */ /* 0x000fe40000000f00 */
[----:B------:R-:W-:-:S07]  /*2a00*/  MOV R65, R75 ;  /* 0x0000004b00417202 */ /* 0x000fce0000000f00 */
[----:B------:R-:W-:Y:S05]  /*2a10*/  WARPSYNC.COLLECTIVE R69, `(.L_x_1849) ;  /* 0x0000000045087348 */ /* 0x000fea0003c00000 */
[----:B------:R0:W1:Y:S02]  /*2a20*/  SHFL.BFLY P1, R75, R77, R63, R70 ;  /* 0x0c00003f4d4b7389 */ /* 0x0000640000020046 */
[----:B01----:R-:W-:Y:S05]  /*2a30*/  ENDCOLLECTIVE ;  /* 0x000000000000791b */ /* 0x003fea0003800000 */
.L_x_1849:
[----:B------:R-:W-:-:S05]  /*2a40*/  FADD.FTZ R65, R76, R65 ;  /* 0x000000414c417221 */ /* 0x000fca0000010000 */
[----:B------:R-:W-:Y:S02]  /*2a50*/  MOV R77, R65 ;  /* 0x00000041004d7202 */ /* 0x000fe40000000f00 */
[----:B------:R-:W-:-:S07]  /*2a60*/  MOV R68, R75 ;  /* 0x0000004b00447202 */ /* 0x000fce0000000f00 */
[----:B------:R-:W-:Y:S05]  /*2a70*/  WARPSYNC.COLLECTIVE R69, `(.L_x_1850) ;  /* 0x0000000045087348 */ /* 0x000fea0003c00000 */
[----:B------:R0:W1:Y:S02]  /*2a80*/  SHFL.BFLY P1, R75, R77, R63, R70 ;  /* 0x0c00003f4d4b7389 */ /* 0x0000640000020046 */
[----:B01----:R-:W-:Y:S05]  /*2a90*/  ENDCOLLECTIVE ;  /* 0x000000000000791b */ /* 0x003fea0003800000 */
.L_x_1850:
[----:B------:R-:W-:Y:S01]  /*2aa0*/  MOV R72, R75 ;  /* 0x0000004b00487202 */ /* 0x000fe20000000f00 */
[----:B------:R-:W-:Y:S06]  /*2ab0*/  BRA `(.L_x_1851) ;  /* 0xffffffe0005c7947 */ /* 0x000fec000383ffff */
.L_x_1852:
        /* <DEDUP_REMOVED lines=12> */
.L_x_6398:


//--------------------- .text._ZN10layer_norm13ln_bwd_kernelINS_13Kernel_traitsI13__nv_bfloat16S2_fS2_fjLj256ELj1ELj4ELj1ELj16ENS_18Kernel_traits_baseILj256ES2_S2_fS2_fjLj128EEEEELb0ELb0ELb1ELb1EEEvNS_9BwdParamsE --------------------------
	.section	.text._ZN10layer_norm13ln_bwd_kernelINS_13Kernel_traitsI13__nv_bfloat16S2_fS2_fjLj256ELj1ELj4ELj1ELj16ENS_18Kernel_traits_baseILj256ES2_S2_fS2_fjLj128EEEEELb0ELb0ELb1ELb1EEEvNS_9BwdParamsE,"ax",@progbits
	.align	128
        .global         _ZN10layer_norm13ln_bwd_kernelINS_13Kernel_traitsI13__nv_bfloat16S2_fS2_fjLj256ELj1ELj4ELj1ELj16ENS_18Kernel_traits_baseILj256ES2_S2_fS2_fjLj128EEEEELb0ELb0ELb1ELb1EEEvNS_9BwdParamsE
        .type           _ZN10layer_norm13ln_bwd_kernelINS_13Kernel_traitsI13__nv_bfloat16S2_fS2_fjLj256ELj1ELj4ELj1ELj16ENS_18Kernel_traits_baseILj256ES2_S2_fS2_fjLj128EEEEELb0ELb0ELb1ELb1EEEvNS_9BwdParamsE,@function
        .size           _ZN10layer_norm13ln_bwd_kernelINS_13Kernel_traitsI13__nv_bfloat16S2_fS2_fjLj256ELj1ELj4ELj1ELj16ENS_18Kernel_traits_baseILj256ES2_S2_fS2_fjLj128EEEEELb0ELb0ELb1ELb1EEEvNS_9BwdParamsE,(.L_x_6399 - _ZN10layer_norm13ln_bwd_kernelINS_13Kernel_traitsI13__nv_bfloat16S2_fS2_fjLj256ELj1ELj4ELj1ELj16ENS_18Kernel_traits_baseILj256ES2_S2_fS2_fjLj128EEEEELb0ELb0ELb1ELb1EEEvNS_9BwdParamsE)
        .other          _ZN10layer_norm13ln_bwd_kernelINS_13Kernel_traitsI13__nv_bfloat16S2_fS2_fjLj256ELj1ELj4ELj1ELj16ENS_18Kernel_traits_baseILj256ES2_S2_fS2_fjLj128EEEEELb0ELb0ELb1ELb1EEEvNS_9BwdParamsE,@"STO_CUDA_ENTRY STV_DEFAULT"
_ZN10layer_norm13ln_bwd_kernelINS_13Kernel_traitsI13__nv_bfloat16S2_fS2_fjLj256ELj1ELj4ELj1ELj16ENS_18Kernel_traits_baseILj256ES2_S2_fS2_fjLj128EEEEELb0ELb0ELb1ELb1EEEvNS_9BwdParamsE:
.text._ZN10layer_norm13ln_bwd_kernelINS_13Kernel_traitsI13__nv_bfloat16S2_fS2_fjLj256ELj1ELj4ELj1ELj16ENS_18Kernel_traits_baseILj256ES2_S2_fS2_fjLj128EEEEELb0ELb0ELb1ELb1EEEvNS_9BwdParamsE:
        /* <DEDUP_REMOVED lines=26> */
[----:B------:R-:W1:Y:S01]  /*01a0*/  LDC.U8 R2, c[0x0][0x410] ;  /* 0x00010400ff027b82 */ /* 0x000e620000000000 */
[----:B0-----:R-:W-:-:S06]  /*01b0*/  IMAD.WIDE.U32 R28, R0, 0x10, R28 ;  /* 0x00000010001c7825 */ /* 0x001fcc00078e001c */
[----:B------:R-:W5:Y:S01]  /*01c0*/  LDG.E.128 R28, desc[UR6][R28.64] ;  /* 0x000000061c1c7981 */ /* 0x000f62000c1e1d00 */
[----:B------:R-:W-:-:S07]  /*01d0*/  HFMA2 R19, -RZ, RZ, 0, 0 ;  /* 0x00000000ff137431 */ /* 0x000fce00000001ff */
.L_x_1880:
[----:B0-----:R-:W0:Y:S08]  /*01e0*/  LDC.64 R6, c[0x0][0x3f8] ;  /* 0x0000fe00ff067b82 */ /* 0x001e300000000a00 */
[----:B------:R-:W2:Y:S08]  /*01f0*/  LDC.64 R68, c[0x0][0x3c8] ;  /* 0x0000f200ff447b82 */ /* 0x000eb00000000a00 */
        /* <DEDUP_REMOVED lines=21> */
[----:B------:R-:W-:Y:S01]  /*0350*/  SHF.R.S32.HI R52, RZ, 0x1f, R53 ;  /* 0x0000001fff347819 */ /* 0x000fe20000011435 */
[----:B------:R3:W4:Y:S01]  /*0360*/  LDG.E R3, desc[UR6][R64.64] ;  /* 0x0000000640037981 */ /* 0x000722000c1e1900 */
[----:B------:R-:W-:Y:S02]  /*0370*/  LEA.HI.SX32 R63, R63, R0, 0x1d ;  /* 0x000000003f3f7211 */ /* 0x000fe400078feaff */
[----:B------:R-:W-:-:S03]  /*0380*/  LEA.HI R53, R52, R53, RZ, 0x3 ;  /* 0x0000003534357211 */ /* 0x000fc600078f18ff */
[----:B0-----:R-:W-:Y:S01]  /*0390*/  IMAD.WIDE.U32 R66, R63, 0x20, R50 ;  /* 0x000000203f427825 */ /* 0x001fe200078e0032 */
[----:B------:R-:W-:-:S04]  /*03a0*/  LEA.HI.SX32 R51, R53, R0, 0x1d ;  /* 0x0000000035337211 */ /* 0x000fc800078feaff */
[----:B------:R-:W4:Y:S01]  /*03b0*/  LDG.E.128 R52, desc[UR6][R66.64] ;  /* 0x0000000642347981 */ /* 0x000f22000c1e1d00 */
[----:B--2---:R-:W-:-:S03]  /*03c0*/  IMAD.WIDE.U32 R48, R51, 0x10, R48 ;  /* 0x0000001033307825 */ /* 0x004fc600078e0030 */
[----:B------:R0:W2:Y:S04]  /*03d0*/  LDG.E.128 R56, desc[UR6][R66.64+0x10] ;  /* 0x0000100642387981 */ /* 0x0000a8000c1e1d00 */
[----:B------:R-:W2:Y:S01]  /*03e0*/  LDG.E.128 R48, desc[UR6][R48.64] ;  /* 0x0000000630307981 */ /* 0x000ea2000c1e1d00 */
[----:B------:R-:W-:Y:S02]  /*03f0*/  MOV R61, UR16 ;  /* 0x00000010003d7c02 */ /* 0x000fe40008000f00 */
[----:B------:R-:W-:Y:S02]  /*0400*/  MOV R60, UR17 ;  /* 0x00000011003c7c02 */ /* 0x000fe40008000f00 */
[----:B------:R-:W-:-:S04]  /*0410*/  ISETP.NE.U32.AND P0, PT, R61, RZ, PT ;  /* 0x000000ff3d00720c */ /* 0x000fc80003f05070 */
[----:B------:R-:W-:-:S13]  /*0420*/  ISETP.NE.AND.EX P0, PT, R60, RZ, PT, P0 ;  /* 0x000000ff3c00720c */ /* 0x000fda0003f05300 */
[----:B------:R-:W1:Y:S01]  /*0430*/  @P0 LDC.64 R72, c[0x0][0x438] ;  /* 0x00010e00ff480b82 */ /* 0x000e620000000a00 */
[----:B---3--:R-:W-:Y:S01]  /*0440*/  PRMT R64, R28, 0x7632, R64 ;  /* 0x000076321c407816 */ /* 0x008fe20000000040 */
[----:B-1----:R-:W-:-:S05]  /*0450*/  @P0 IMAD.WIDE.U32 R72, R63, 0x20, R72 ;  /* 0x000000203f480825 */ /* 0x002fca00078e0048 */
[----:B------:R-:W5:Y:S04]  /*0460*/  @P0 LDG.E.128 R12, desc[UR6][R72.64] ;  /* 0x00000006480c0981 */ /* 0x000f68000c1e1d00 */
[----:B------:R1:W5:Y:S01]  /*0470*/  @P0 LDG.E.128 R8, desc[UR6][R72.64+0x10] ;  /* 0x0000100648080981 */ /* 0x000362000c1e1d00 */
[----:B------:R-:W-:Y:S02]  /*0480*/  ISETP.NE.AND P0, PT, R2, RZ, PT ;  /* 0x000000ff0200720c */ /* 0x000fe40003f05270 */
[----:B------:R-:W-:Y:S02]  /*0490*/  PRMT R68, R29, 0x7632, R68 ;  /* 0x000076321d447816 */ /* 0x000fe40000000044 */
[----:B------:R-:W-:Y:S02]  /*04a0*/  SHF.L.U32 R64, R64, 0x10, RZ ;  /* 0x0000001040407819 */ /* 0x000fe400000006ff */
[----:B------:R-:W-:-:S02]  /*04b0*/  SHF.L.U32 R68, R68, 0x10, RZ ;  /* 0x0000001044447819 */ /* 0x000fc400000006ff */
[----:B----4-:R-:W-:-:S05]  /*04c0*/  FSEL R3, R3, RZ, !P0 ;  /* 0x000000ff03037208 */ /* 0x010fca0004000000 */
[--C-:B------:R-:W-:Y:S01]  /*04d0*/  FADD.FTZ R75, R52, -R3.reuse ;  /* 0x80000003344b7221 */ /* 0x100fe20000010000 */
[----:B------:R-:W-:Y:S01]  /*04e0*/  SHF.L.U32 R52, R28, 0x10, RZ ;  /* 0x000000101c347819 */ /* 0x000fe200000006ff */
[--C-:B0-----:R-:W-:Y:S01]  /*04f0*/  FADD.FTZ R67, R53, -R3.reuse ;  /* 0x8000000335437221 */ /* 0x101fe20000010000 */
[--C-:B------:R-:W-:Y:S01]  /*0500*/  FADD.FTZ R69, R54, -R3.reuse ;  /* 0x8000000336457221 */ /* 0x100fe20000010000 */
[--C-:B--2---:R-:W-:Y:S01]  /*0510*/  FADD.FTZ R71, R56, -R3.reuse ;  /* 0x8000000338477221 */ /* 0x104fe20000010000 */
[--C-:B------:R-:W-:Y:S01]  /*0520*/  FADD.FTZ R55, R55, -R3.reuse ;  /* 0x8000000337377221 */ /* 0x100fe20000010000 */
[----:B-1----:R-:W-:Y:S01]  /*0530*/  SHF.L.U32 R73, R48, 0x10, RZ ;  /* 0x0000001030497819 */ /* 0x002fe200000006ff */
[--C-:B------:R-:W-:Y:S01]  /*0540*/  FADD.FTZ R63, R57, -R3.reuse ;  /* 0x80000003393f7221 */ /* 0x100fe20000010000 */
[--C-:B------:R-:W-:Y:S01]  /*0550*/  FADD.FTZ R53, R58, -R3.reuse ;  /* 0x800000033a357221 */ /* 0x100fe20000010000 */
[----:B------:R-:W-:Y:S01]  /*0560*/  FADD.FTZ R65, R59, -R3 ;  /* 0x800000033b417221 */ /* 0x000fe20000010000 */
[----:B------:R-:W-:Y:S01]  /*0570*/  PRMT R56, R48, 0x7632, R56 ;  /* 0x0000763230387816 */ /* 0x000fe20000000038 */
[----:B-----5:R-:W-:Y:S01]  /*0580*/  FMUL.FTZ R3, R6, R75 ;  /* 0x0000004b06037220 */ /* 0x020fe20000410000 */
[----:B------:R-:W-:Y:S01]  /*0590*/  FMUL.FTZ R48, R52, R73 ;  /* 0x0000004934307220 */ /* 0x000fe20000410000 */
[----:B------:R-:W-:-:S02]  /*05a0*/  SHF.L.U32 R54, R50, 0x10, RZ ;  /* 0x0000001032367819 */ /* 0x000fc400000006ff */
[C---:B------:R-:W-:Y:S02]  /*05b0*/  PRMT R62, R51.reuse, 0x7632, R62 ;  /* 0x00007632333e7816 */ /* 0x040fe4000000003e */
[----:B------:R-:W-:Y:S01]  /*05c0*/  SHF.L.U32 R75, R51, 0x10, RZ ;  /* 0x00000010334b7819 */ /* 0x000fe200000006ff */
[----:B------:R-:W-:Y:S01]  /*05d0*/  FMUL.FTZ R51, R6, R71 ;  /* 0x0000004706337220 */ /* 0x000fe20000410000 */
[----:B------:R-:W-:Y:S02]  /*05e0*/  SHF.L.U32 R52, R30, 0x10, RZ ;  /* 0x000000101e347819 */ /* 0x000fe400000006ff */
[----:B------:R-:W-:Y:S02]  /*05f0*/  SHF.L.U32 R58, R31, 0x10, RZ ;  /* 0x000000101f3a7819 */ /* 0x000fe400000006ff */
[----:B------:R-:W-:Y:S01]  /*0600*/  PRMT R57, R49, 0x7632, R57 ;  /* 0x0000763231397816 */ /* 0x000fe20000000039 */
[-C--:B------:R-:W-:Y:S01]  /*0610*/  FMUL.FTZ R52, R52, R54.reuse ;  /* 0x0000003634347220 */ /* 0x080fe20000410000 */
[----:B------:R-:W-:Y:S01]  /*0620*/  SHF.L.U32 R66, R56, 0x10, RZ ;  /* 0x0000001038427819 */ /* 0x000fe200000006ff */
[----:B------:R-:W-:Y:S01]  /*0630*/  FFMA.FTZ R36, R51, R54, R36 ;  /* 0x0000003633247223 */ /* 0x000fe20000010024 */
[----:B------:R-:W-:Y:S01]  /*0640*/  FADD.FTZ R16, R16, R54 ;  /* 0x0000003610107221 */ /* 0x000fe20000010000 */
[----:B------:R-:W-:Y:S01]  /*0650*/  FMUL.FTZ R56, R6, R67 ;  /* 0x0000004306387220 */ /* 0x000fe20000410000 */
[----:B------:R-:W-:Y:S01]  /*0660*/  FMUL.FTZ R54, R58, R75 ;  /* 0x0000004b3a367220 */ /* 0x000fe20000410000 */
[----:B------:R-:W-:Y:S01]  /*0670*/  SHF.L.U32 R67, R57, 0x10, RZ ;  /* 0x0000001039437819 */ /* 0x000fe200000006ff */
[----:B------:R-:W-:Y:S01]  /*0680*/  FMUL.FTZ R58, R6, R55 ;  /* 0x00000037063a7220 */ /* 0x000fe20000410000 */
[----:B------:R-:W-:Y:S01]  /*0690*/  PRMT R59, R50, 0x7632, R59 ;  /* 0x00007632323b7816 */ /* 0x000fe2000000003b */
[----:B------:R-:W-:Y:S01]  /*06a0*/  FMUL.FTZ R55, R64, R66 ;  /* 0x0000004240377220 */ /* 0x000fe20000410000 */
[----:B------:R-:W-:Y:S01]  /*06b0*/  SHF.L.U32 R77, R49, 0x10, RZ ;  /* 0x00000010314d7819 */ /* 0x000fe200000006ff */
[-C--:B------:R-:W-:Y:S01]  /*06c0*/  FMUL.FTZ R57, R68, R67.reuse ;  /* 0x0000004344397220 */ /* 0x080fe20000410000 */
[----:B------:R-:W-:Y:S01]  /*06d0*/  SHF.L.U32 R50, R29, 0x10, RZ ;  /* 0x000000101d327819 */ /* 0x000fe200000006ff */
[----:B------:R-:W-:Y:S01]  /*06e0*/  FFMA.FTZ R35, R58, R67, R35 ;  /* 0x000000433a237223 */ /* 0x000fe20000010023 */
[----:B------:R-:W-:Y:S01]  /*06f0*/  FADD.FTZ R23, R23, R67 ;  /* 0x0000004317177221 */ /* 0x000fe20000010000 */
[----:B------:R-:W-:Y:S01]  /*0700*/  FADD.FTZ R64, RZ, R48 ;  /* 0x00000030ff407221 */ /* 0x000fe20000010000 */
[----:B------:R-:W-:Y:S01]  /*0710*/  FFMA.FTZ R67, R3, R48, RZ ;  /* 0x0000003003437223 */ /* 0x000fe200000100ff */
[----:B------:R-:W-:Y:S01]  /*0720*/  FFMA.FTZ R33, R56, R66, R33 ;  /* 0x0000004238217223 */ /* 0x000fe20000010021 */
[--C-:B------:R-:W-:Y:S01]  /*0730*/  FADD.FTZ R21, R21, R66.reuse ;  /* 0x0000004215157221 */ /* 0x100fe20000010000 */
[----:B------:R-:W-:Y:S01]  /*0740*/  FMUL.FTZ R49, R6, R69 ;  /* 0x0000004506317220 */ /* 0x000fe20000410000 */
[----:B------:R-:W-:Y:S01]  /*0750*/  PRMT R66, R31, 0x7632, R66 ;  /* 0x000076321f427816 */ /* 0x000fe20000000042 */
[----:B------:R-:W-:Y:S01]  /*0760*/  FMUL.FTZ R50, R50, R77 ;  /* 0x0000004d32327220 */ /* 0x000fe20000410000 */
[----:B------:R-:W-:Y:S01]  /*0770*/  FADD.FTZ R69, R64, R55 ;  /* 0x0000003740457221 */ /* 0x000fe20000010000 */
[----:B------:R-:W-:Y:S01]  /*0780*/  FFMA.FTZ R64, R56, R55, R67 ;  /* 0x0000003738407223 */ /* 0x000fe20000010043 */
[----:B------:R-:W-:-:S02]  /*0790*/  PRMT R68, R30, 0x7632, R68 ;  /* 0x000076321e447816 */ /* 0x000fc40000000044 */
[----:B------:R-:W-:Y:S01]  /*07a0*/  SHF.L.U32 R67, R66, 0x10, RZ ;  /* 0x0000001042437819 */ /* 0x000fe200000006ff */
[----:B------:R-:W-:Y:S01]  /*07b0*/  FADD.FTZ R66, R69, R50 ;  /* 0x0000003245427221 */ /* 0x000fe20000010000 */
[----:B------:R-:W-:Y:S01]  /*07c0*/  FFMA.FTZ R69, R49, R50, R64 ;  /* 0x0000003231457223 */ /* 0x000fe20000010040 */
[----:B------:R-:W-:Y:S01]  /*07d0*/  SHF.L.U32 R68, R68, 0x10, RZ ;  /* 0x0000001044447819 */ /* 0x000fe200000006ff */
[----:B------:R-:W-:Y:S01]  /*07e0*/  FMUL.FTZ R64, R6, R63 ;  /* 0x0000003f06407220 */ /* 0x000fe20000410000 */
[----:B------:R-:W-:Y:S01]  /*07f0*/  SHF.L.U32 R70, R59, 0x10, RZ ;  /* 0x000000103b467819 */ /* 0x000fe200000006ff */
[----:B------:R-:W-:Y:S01]  /*0800*/  FADD.FTZ R63, R66, R57 ;  /* 0x00000039423f7221 */ /* 0x000fe20000010000 */
[----:B------:R-:W-:Y:S01]  /*0810*/  FFMA.FTZ R66, R58, R57, R69 ;  /* 0x000000393a427223 */ /* 0x000fe20000010045 */
[----:B------:R-:W-:Y:S02]  /*0820*/  IMAD.U32 R74, R62, 0x10000, RZ ;  /* 0x000100003e4a7824 */ /* 0x000fe400078e00ff */
[----:B------:R-:W-:Y:S01]  /*0830*/  FMUL.FTZ R59, R68, R70 ;  /* 0x00000046443b7220 */ /* 0x000fe20000410000 */
[----:B------:R-:W-:Y:S01]  /*0840*/  FADD.FTZ R62, R63, R52 ;  /* 0x000000343f3e7221 */ /* 0x000fe20000010000 */
[----:B------:R-:W-:Y:S01]  /*0850*/  FFMA.FTZ R66, R51, R52, R66 ;  /* 0x0000003433427223 */ /* 0x000fe20000010042 */
[----:B------:R-:W-:-:S02]  /*0860*/  FMUL.FTZ R53, R6, R53 ;  /* 0x0000003506357220 */ /* 0x000fc40000410000 */
        /* <DEDUP_REMOVED lines=19> */
.L_x_1856:
        /* <DEDUP_REMOVED lines=13> */
.L_x_1857:
[----:B------:R-:W-:Y:S05]  /*0a70*/  BSYNC.RECONVERGENT B1 ;  /* 0x0000000000017941 */ /* 0x000fea0003800200 */
.L_x_1855:
        /* <DEDUP_REMOVED lines=21> */
.L_x_1892:
[----:B------:R-:W4:Y:S01]  /*0bd0*/  @P1 LDC R62, c[0x0][0x388] ;  /* 0x0000e200ff3e1b82 */ /* 0x000f220000000800 */
[----:B------:R-:W-:Y:S01]  /*0be0*/  @P1 IADD3 R7, PT, PT, R7, -0x1, RZ ;  /* 0xffffffff07071810 */ /* 0x000fe20007ffe0ff */
[----:B--2---:R-:W-:Y:S01]  /*0bf0*/  FADD.FTZ R72, R67, R72 ;  /* 0x0000004843487221 */ /* 0x004fe20000010000 */
[----:B------:R-:W-:Y:S01]  /*0c00*/  ISETP.NE.U32.AND P0, PT, R61, RZ, PT ;  /* 0x000000ff3d00720c */ /* 0x000fe20003f05070 */
[----:B------:R-:W-:Y:S01]  /*0c10*/  BSSY.RECONVERGENT B1, `(.L_x_1859) ;  /* 0x0000132000017945 */ /* 0x000fe20003800200 */
[----:B-1----:R-:W-:Y:S02]  /*0c20*/  ISETP.NE.AND P3, PT, R2, RZ, PT ;  /* 0x000000ff0200720c */ /* 0x002fe40003f65270 */
[----:B------:R-:W-:Y:S01]  /*0c30*/  ISETP.NE.AND.EX P0, PT, R60, RZ, PT, P0 ;  /* 0x000000ff3c00720c */ /* 0x000fe20003f05300 */
[----:B----4-:R-:W-:Y:S02]  /*0c40*/  @P1 IMAD R62, R7, R62, RZ ;  /* 0x0000003e073e1224 */ /* 0x010fe400078e02ff */
[----:B---3--:R-:W-:-:S03]  /*0c50*/  FADD.FTZ R7, R70, R71 ;  /* 0x0000004746077221 */ /* 0x008fc60000010000 */
[----:B------:R-:W-:Y:S01]  /*0c60*/  @P1 SHF.R.S32.HI R61, RZ, 0x1f, R62 ;  /* 0x0000001fff3d1819 */ /* 0x000fe2000001143e */
[----:B------:R-:W-:-:S03]  /*0c70*/  FMUL.FTZ R7, R7, UR10 ;  /* 0x0000000a07077c20 */ /* 0x000fc60008410000 */
[----:B------:R-:W-:Y:S01]  /*0c80*/  @P1 LEA.HI R63, R61, R62, RZ, 0x3 ;  /* 0x0000003e3d3f1211 */ /* 0x000fe200078f18ff */
[----:B------:R-:W-:Y:S01]  /*0c90*/  FMUL.FTZ R62, R72, UR10 ;  /* 0x0000000a483e7c20 */ /* 0x000fe20008410000 */
[----:B------:R-:W-:Y:S02]  /*0ca0*/  CS2R R60, SRZ ;  /* 0x00000000003c7805 */ /* 0x000fe4000001ff00 */
[----:B------:R-:W-:Y:S02]  /*0cb0*/  @P1 LEA.HI.SX32 R60, R63, R0, 0x1d ;  /* 0x000000003f3c1211 */ /* 0x000fe400078feaff */
[----:B------:R-:W-:Y:S02]  /*0cc0*/  FSEL R62, R62, RZ, !P3 ;  /* 0x000000ff3e3e7208 */ /* 0x000fe40005800000 */
[----:B------:R-:W-:Y:S01]  /*0cd0*/  @P1 MOV R61, RZ ;  /* 0x000000ff003d1202 */ /* 0x000fe20000000f00 */
[----:B------:R-:W-:Y:S06]  /*0ce0*/  @P0 BRA `(.L_x_1860) ;  /* 0x0000000800780947 */ /* 0x000fec0003800000 */
[----:B------:R-:W-:Y:S02]  /*0cf0*/  MOV R63, UR18 ;  /* 0x00000012003f7c02 */ /* 0x000fe40008000f00 */
[----:B0-----:R-:W-:Y:S02]  /*0d00*/  MOV R67, UR19 ;  /* 0x0000001300437c02 */ /* 0x001fe40008000f00 */
        /* <DEDUP_REMOVED lines=13> */
.L_x_1863:
[----:B------:R-:W-:Y:S05]  /*0de0*/  BSYNC.RECONVERGENT B2 ;  /* 0x0000000000027941 */ /* 0x000fea0003800200 */
.L_x_1862:
        /* <DEDUP_REMOVED lines=10> */
.L_x_1865:
[----:B------:R-:W-:Y:S05]  /*0e90*/  BSYNC.RECONVERGENT B2 ;  /* 0x0000000000027941 */ /* 0x000fea0003800200 */
.L_x_1864:
        /* <DEDUP_REMOVED lines=10> */
.L_x_1867:
[----:B------:R-:W-:Y:S05]  /*0f40*/  BSYNC.RECONVERGENT B2 ;  /* 0x0000000000027941 */ /* 0x000fea0003800200 */
.L_x_1866:
        /* <DEDUP_REMOVED lines=10> */
.L_x_1869:
[----:B------:R-:W-:Y:S05]  /*0ff0*/  BSYNC.RECONVERGENT B2 ;  /* 0x0000000000027941 */ /* 0x000fea0003800200 */
.L_x_1868:
        /* <DEDUP_REMOVED lines=10> */
.L_x_1871:
[----:B------:R-:W-:Y:S05]  /*10a0*/  BSYNC.RECONVERGENT B2 ;  /* 0x0000000000027941 */ /* 0x000fea0003800200 */
.L_x_1870:
        /* <DEDUP_REMOVED lines=10> */
.L_x_1873:
[----:B------:R-:W-:Y:S05]  /*1150*/  BSYNC.RECONVERGENT B2 ;  /* 0x0000000000027941 */ /* 0x000fea0003800200 */
.L_x_1872:
        /* <DEDUP_REMOVED lines=10> */
.L_x_1875:
[----:B------:R-:W-:Y:S05]  /*1200*/  BSYNC.RECONVERGENT B2 ;  /* 0x0000000000027941 */ /* 0x000fea0003800200 */
.L_x_1874:
        /* <DEDUP_REMOVED lines=10> */
.L_x_1861:
[----:B------:R-:W-:Y:S01]  /*12b0*/  ISETP.GT.AND P0, PT, R5, RZ, PT ;  /* 0x000000ff0500720c */ /* 0x000fe20003f04270 */
[-CC-:B------:R-:W-:Y:S01]  /*12c0*/  FFMA.FTZ R27, R3, R7.reuse, R62.reuse ;  /* 0x00000007031b7223 */ /* 0x180fe2000001003e */
[----:B------:R-:W0:Y:S01]  /*12d0*/  @P1 LDC R5, c[0x0][0x40c] ;  /* 0x00010300ff051b82 */ /* 0x000e220000000800 */
[-CC-:B------:R-:W-:Y:S01]  /*12e0*/  FFMA.FTZ R40, R58, R7.reuse, R62.reuse ;  /* 0x000000073a287223 */ /* 0x180fe2000001003e */
[-CC-:B------:R-:W-:Y:S01]  /*12f0*/  FFMA.FTZ R24, R56, R7.reuse, R62.reuse ;  /* 0x0000000738187223 */ /* 0x180fe2000001003e */
[----:B------:R-:W-:Y:S01]  /*1300*/  FADD.FTZ R27, R48, -R27 ;  /* 0x8000001b301b7221 */ /* 0x000fe20000010000 */
[-C--:B------:R-:W-:Y:S01]  /*1310*/  FFMA.FTZ R41, R49, R7.reuse, R62 ;  /* 0x0000000731297223 */ /* 0x080fe2000001003e */
[----:B------:R-:W-:Y:S01]  /*1320*/  FADD.FTZ R43, R57, -R40 ;  /* 0x80000028392b7221 */ /* 0x000fe20000010000 */
[--C-:B------:R-:W-:Y:S01]  /*1330*/  FFMA.FTZ R69, R51, R7, R62.reuse ;  /* 0x0000000733457223 */ /* 0x100fe2000001003e */
[----:B------:R-:W-:Y:S01]  /*1340*/  FMUL.FTZ R40, R6, R27 ;  /* 0x0000001b06287220 */ /* 0x000fe20000410000 */
[----:B------:R-:W1:Y:S01]  /*1350*/  @P1 LDC R26, c[0x0][0x40c] ;  /* 0x00010300ff1a1b82 */ /* 0x000e620000000800 */
[-CC-:B------:R-:W-:Y:S01]  /*1360*/  FFMA.FTZ R42, R64, R7.reuse, R62.reuse ;  /* 0x00000007402a7223 */ /* 0x180fe2000001003e */
[-CC-:B------:R-:W-:Y:S01]  /*1370*/  FFMA.FTZ R75, R53, R7.reuse, R62.reuse ;  /* 0x00000007354b7223 */ /* 0x180fe2000001003e */
[----:B------:R-:W-:Y:S01]  /*1380*/  FFMA.FTZ R68, R66, R7, R62 ;  /* 0x0000000742447223 */ /* 0x000fe2000001003e */
[----:B------:R-:W-:Y:S01]  /*1390*/  FADD.FTZ R7, R55, -R24 ;  /* 0x8000001837077221 */ /* 0x000fe20000010000 */
[----:B------:R-:W-:Y:S01]  /*13a0*/  FSEL R40, R40, RZ, P0 ;  /* 0x000000ff28287208 */ /* 0x000fe20000000000 */
[----:B------:R-:W-:Y:S01]  /*13b0*/  FADD.FTZ R41, R50, -R41 ;  /* 0x8000002932297221 */ /* 0x000fe20000010000 */
[----:B------:R-:W-:Y:S01]  /*13c0*/  FADD.FTZ R71, R59, -R42 ;  /* 0x8000002a3b477221 */ /* 0x000fe20000010000 */
[----:B------:R-:W2:Y:S01]  /*13d0*/  @P1 LDC R25, c[0x0][0x40c] ;  /* 0x00010300ff191b82 */ /* 0x000ea20000000800 */
[----:B------:R-:W-:Y:S01]  /*13e0*/  FMUL.FTZ R7, R6, R7 ;  /* 0x0000000706077220 */ /* 0x000fe20000410000 */
[----:B------:R-:W-:Y:S01]  /*13f0*/  FADD.FTZ R73, R52, -R69 ;  /* 0x8000004534497221 */ /* 0x000fe20000010000 */
[----:B------:R-:W-:Y:S01]  /*1400*/  FMUL.FTZ R42, R6, R41 ;  /* 0x00000029062a7220 */ /* 0x000fe20000410000 */
[----:B------:R-:W-:Y:S01]  /*1410*/  FADD.FTZ R69, R65, -R68 ;  /* 0x8000004441457221 */ /* 0x000fe20000010000 */
[----:B------:R-:W-:Y:S01]  /*1420*/  FADD.FTZ R27, R54, -R75 ;  /* 0x8000004b361b7221 */ /* 0x000fe20000010000 */
[----:B------:R-:W-:Y:S01]  /*1430*/  FSEL R41, R7, RZ, P0 ;  /* 0x000000ff07297208 */ /* 0x000fe20000000000 */
[----:B------:R-:W-:Y:S01]  /*1440*/  FMUL.FTZ R24, R6, R73 ;  /* 0x0000004906187220 */ /* 0x000fe20000410000 */
[----:B0-----:R-:W-:Y:S01]  /*1450*/  @P1 FMUL.FTZ R70, R40, R5 ;  /* 0x0000000528461220 */ /* 0x001fe20000410000 */
[----:B------:R-:W0:Y:S01]  /*1460*/  @P1 LDC R62, c[0x0][0x40c] ;  /* 0x00010300ff3e1b82 */ /* 0x000e220000000800 */
[----:B------:R-:W-:Y:S01]  /*1470*/  FSEL R42, R42, RZ, P0 ;  /* 0x000000ff2a2a7208 */ /* 0x000fe20000000000 */
[C---:B------:R-:W-:Y:S01]  /*1480*/  FMUL.FTZ R43, R6.reuse, R43 ;  /* 0x0000002b062b7220 */ /* 0x040fe20000410000 */
[----:B------:R-:W-:Y:S01]  /*1490*/  FMUL.FTZ R27, R6, R27 ;  /* 0x0000001b061b7220 */ /* 0x000fe20000410000 */
[----:B------:R-:W-:-:S02]  /*14a0*/  FSEL R24, R24, RZ, P0 ;  /* 0x000000ff18187208 */ /* 0x000fc40000000000 */
[----:B------:R-:W-:Y:S01]  /*14b0*/  @P1 F2FP.BF16.F32.PACK_AB R70, RZ, R70 ;  /* 0x00000046ff46123e */ /* 0x000fe200000010ff */
[----:B-1----:R-:W-:Y:S01]  /*14c0*/  @P1 FMUL.FTZ R72, R41, R26 ;  /* 0x0000001a29481220 */ /* 0x002fe20000410000 */
[----:B------:R-:W1:Y:S01]  /*14d0*/  @P1 LDC R5, c[0x0][0x40c] ;  /* 0x00010300ff051b82 */ /* 0x000e620000000800 */
[C---:B------:R-:W-:Y:S01]  /*14e0*/  FMUL.FTZ R26, R6.reuse, R71 ;  /* 0x00000047061a7220 */ /* 0x040fe20000410000 */
[----:B------:R-:W-:Y:S01]  /*14f0*/  FMUL.FTZ R6, R6, R69 ;  /* 0x0000004506067220 */ /* 0x000fe20000410000 */
[----:B------:R-:W-:Y:S02]  /*1500*/  FSEL R43, R43, RZ, P0 ;  /* 0x000000ff2b2b7208 */ /* 0x000fe40000000000 */
[----:B------:R-:W-:Y:S01]  /*1510*/  @P1 F2FP.BF16.F32.PACK_AB R72, RZ, R72 ;  /* 0x00000048ff48123e */ /* 0x000fe200000010ff */
[----:B--2---:R-:W-:Y:S02]  /*1520*/  @P1 FMUL.FTZ R69, R42, R25 ;  /* 0x000000192a451220 */ /* 0x004fe40000410000 */
[----:B------:R-:W2:Y:S01]  /*1530*/  @P1 LDC R68, c[0x0][0x40c] ;  /* 0x00010300ff441b82 */ /* 0x000ea20000000800 */
[----:B------:R-:W-:-:S02]  /*1540*/  FSEL R25, R26, RZ, P0 ;  /* 0x000000ff1a197208 */ /* 0x000fc40000000000 */
[----:B------:R-:W-:Y:S02]  /*1550*/  FSEL R26, R27, RZ, P0 ;  /* 0x000000ff1b1a7208 */ /* 0x000fe40000000000 */
[----:B------:R-:W-:Y:S02]  /*1560*/  @P1 F2FP.BF16.F32.PACK_AB R69, RZ, R69 ;  /* 0x00000045ff45123e */ /* 0x000fe400000010ff */
[----:B------:R-:W-:Y:S01]  /*1570*/  @P1 PRMT R44, R70, 0x7610, R44 ;  /* 0x00007610462c1816 */ /* 0x000fe2000000002c */
[----:B------:R-:W3:Y:S01]  /*1580*/  @P1 LDC R7, c[0x0][0x40c] ;  /* 0x00010300ff071b82 */ /* 0x000ee20000000800 */
[----:B0-----:R-:W-:Y:S01]  /*1590*/  @P1 FMUL.FTZ R62, R43, R62 ;  /* 0x0000003e2b3e1220 */ /* 0x001fe20000410000 */
[----:B------:R-:W-:Y:S02]  /*15a0*/  @P1 PRMT R45, R69, 0x7610, R45 ;  /* 0x00007610452d1816 */ /* 0x000fe4000000002d */
[----:B------:R-:W-:Y:S02]  /*15b0*/  @P1 PRMT R44, R44, 0x5410, R72 ;  /* 0x000054102c2c1816 */ /* 0x000fe40000000048 */
[----:B------:R-:W-:Y:S01]  /*15c0*/  @P1 F2FP.BF16.F32.PACK_AB R62, RZ, R62 ;  /* 0x0000003eff3e123e */ /* 0x000fe200000010ff */
[----:B-1----:R-:W-:Y:S01]  /*15d0*/  @P1 FMUL.FTZ R5, R24, R5 ;  /* 0x0000000518051220 */ /* 0x002fe20000410000 */
[----:B------:R-:W-:-:S02]  /*15e0*/  FSEL R27, R6, RZ, P0 ;  /* 0x000000ff061b7208 */ /* 0x000fc40000000000 */
        /* <DEDUP_REMOVED lines=14> */
.L_x_1860:
[----:B------:R-:W-:Y:S02]  /*16d0*/  MOV R63, UR18 ;  /* 0x00000012003f7c02 */ /* 0x000fe40008000f00 */
[----:B0-----:R-:W-:Y:S02]  /*16e0*/  MOV R67, UR19 ;  /* 0x0000001300437c02 */ /* 0x001fe40008000f00 */
[----:B------:R-:W-:-:S04]  /*16f0*/  ISETP.NE.U32.AND P0, PT, R63, RZ, PT ;  /* 0x000000ff3f00720c */ /* 0x000fc80003f05070 */
[----:B------:R-:W-:-:S13]  /*1700*/  ISETP.NE.AND.EX P0, PT, R67, RZ, PT, P0 ;  /* 0x000000ff4300720c */ /* 0x000fda0003f05300 */
[----:B------:R-:W-:Y:S05]  /*1710*/  @P0 BRA `(.L_x_1877) ;  /* 0x0000000400040947 */ /* 0x000fea0003800000 */
[----:B------:R-:W0:Y:S01]  /*1720*/  @P1 LDC R68, c[0x0][0x40c] ;  /* 0x00010300ff441b82 */ /* 0x000e220000000800 */
[-CC-:B------:R-:W-:Y:S01]  /*1730*/  @P2 FFMA.FTZ R69, R3, R7.reuse, R62.reuse ;  /* 0x0000000703452223 */ /* 0x180fe2000001003e */
[-CC-:B------:R-:W-:Y:S01]  /*1740*/  @P2 FFMA.FTZ R70, R56, R7.reuse, R62.reuse ;  /* 0x0000000738462223 */ /* 0x180fe2000001003e */
[----:B------:R-:W-:Y:S01]  /*1750*/  MOV R5, R12 ;  /* 0x0000000c00057202 */ /* 0x000fe20000000f00 */
[-CC-:B------:R-:W-:Y:S01]  /*1760*/  @P2 FFMA.FTZ R74, R58, R7.reuse, R62.reuse ;  /* 0x000000073a4a2223 */ /* 0x180fe2000001003e */
[----:B------:R-:W-:Y:S01]  /*1770*/  @P2 FADD.FTZ R69, R48, -R69 ;  /* 0x8000004530452221 */ /* 0x000fe20000010000 */
[----:B------:R-:W-:Y:S02]  /*1780*/  @P2 FFMA.FTZ R75, R51, R7, R62 ;  /* 0x00000007334b2223 */ /* 0x000fe4000001003e */
[----:B------:R-:W1:Y:S01]  /*1790*/  @P1 LDC R71, c[0x0][0x40c] ;  /* 0x00010300ff471b82 */ /* 0x000e620000000800 */
[----:B------:R-:W-:Y:S01]  /*17a0*/  @P2 FFMA.FTZ R5, R6, R69, R12 ;  /* 0x0000004506052223 */ /* 0x000fe2000001000c */
[----:B------:R-:W-:Y:S01]  /*17b0*/  @P2 FADD.FTZ R69, R55, -R70 ;  /* 0x8000004637452221 */ /* 0x000fe20000010000 */
[----:B------:R-:W-:Y:S01]  /*17c0*/  MOV R70, R13 ;  /* 0x0000000d00467202 */ /* 0x000fe20000000f00 */
[----:B------:R-:W-:Y:S01]  /*17d0*/  @P2 FADD.FTZ R74, R57, -R74 ;  /* 0x8000004a394a2221 */ /* 0x000fe20000010000 */
[----:B------:R-:W-:Y:S01]  /*17e0*/  @P2 FADD.FTZ R75, R52, -R75 ;  /* 0x8000004b344b2221 */ /* 0x000fe20000010000 */
[----:B------:R-:W-:Y:S01]  /*17f0*/  @P2 FFMA.FTZ R70, R6, R69, R13 ;  /* 0x0000004506462223 */ /* 0x000fe2000001000d */
[----:B------:R-:W-:-:S04]  /*1800*/  @P2 FFMA.FTZ R69, R49, R7, R62 ;  /* 0x0000000731452223 */ /* 0x000fc8000001003e */
[----:B------:R-:W-:Y:S01]  /*1810*/  @P2 FADD.FTZ R73, R50, -R69 ;  /* 0x8000004532492221 */ /* 0x000fe20000010000 */
[----:B------:R-:W-:-:S03]  /*1820*/  MOV R69, R14 ;  /* 0x0000000e00457202 */ /* 0x000fc60000000f00 */
[C---:B------:R-:W-:Y:S01]  /*1830*/  @P2 FFMA.FTZ R69, R6.reuse, R73, R14 ;  /* 0x0000004906452223 */ /* 0x040fe2000001000e */
[----:B0-----:R-:W-:Y:S01]  /*1840*/  @P1 FMUL.FTZ R68, R5, R68 ;  /* 0x0000004405441220 */ /* 0x001fe20000410000 */
[----:B------:R-:W-:Y:S01]  /*1850*/  MOV R5, R15 ;  /* 0x0000000f00057202 */ /* 0x000fe20000000f00 */
[----:B------:R-:W-:Y:S01]  /*1860*/  @P2 FFMA.FTZ R5, R6, R74, R15 ;  /* 0x0000004a06052223 */ /* 0x000fe2000001000f */
[----:B------:R-:W-:-:S04]  /*1870*/  @P2 FFMA.FTZ R74, R64, R7, R62 ;  /* 0x00000007404a2223 */ /* 0x000fc8000001003e */
[----:B------:R-:W-:Y:S01]  /*1880*/  @P2 FADD.FTZ R74, R59, -R74 ;  /* 0x8000004a3b4a2221 */ /* 0x000fe20000010000 */
[----:B-1----:R-:W-:Y:S01]  /*1890*/  @P1 FMUL.FTZ R72, R70, R71 ;  /* 0x0000004746481220 */ /* 0x002fe20000410000 */
[----:B------:R-:W-:Y:S01]  /*18a0*/  @P1 F2FP.BF16.F32.PACK_AB R71, RZ, R68 ;  /* 0x00000044ff47123e */ /* 0x000fe200000010ff */
[----:B------:R-:W0:Y:S01]  /*18b0*/  @P1 LDC R70, c[0x0][0x40c] ;  /* 0x00010300ff461b82 */ /* 0x000e220000000800 */
[----:B------:R-:W-:Y:S01]  /*18c0*/  MOV R68, R8 ;  /* 0x0000000800447202 */ /* 0x000fe20000000f00 */
[----:B------:R-:W-:Y:S01]  /*18d0*/  @P2 FFMA.FTZ R68, R6, R75, R8 ;  /* 0x0000004b06442223 */ /* 0x000fe20000010008 */
[----:B------:R-:W-:Y:S02]  /*18e0*/  @P1 PRMT R44, R71, 0x7610, R44 ;  /* 0x00007610472c1816 */ /* 0x000fe4000000002c */
[----:B------:R-:W-:-:S03]  /*18f0*/  @P1 F2FP.BF16.F32.PACK_AB R73, RZ, R72 ;  /* 0x00000048ff49123e */ /* 0x000fc600000010ff */
[----:B------:R-:W1:Y:S01]  /*1900*/  @P1 LDC R71, c[0x0][0x40c] ;  /* 0x00010300ff471b82 */ /* 0x000e620000000800 */
[----:B------:R-:W-:Y:S02]  /*1910*/  @P1 PRMT R44, R44, 0x5410, R73 ;  /* 0x000054102c2c1816 */ /* 0x000fe40000000049 */
[----:B------:R-:W-:-:S05]  /*1920*/  MOV R73, R10 ;  /* 0x0000000a00497202 */ /* 0x000fca0000000f00 */
[----:B------:R-:W2:Y:S01]  /*1930*/  @P1 LDC R72, c[0x0][0x40c] ;  /* 0x00010300ff481b82 */ /* 0x000ea20000000800 */
[----:B0-----:R-:W-:Y:S01]  /*1940*/  @P1 FMUL.FTZ R70, R69, R70 ;  /* 0x0000004645461220 */ /* 0x001fe20000410000 */
[----:B------:R-:W-:Y:S01]  /*1950*/  MOV R69, R9 ;  /* 0x0000000900457202 */ /* 0x000fe20000000f00 */
[----:B------:R-:W-:-:S05]  /*1960*/  @P2 FFMA.FTZ R69, R6, R74, R9 ;  /* 0x0000004a06452223 */ /* 0x000fca0000010009 */
[----:B------:R-:W0:Y:S01]  /*1970*/  @P1 LDC R74, c[0x0][0x40c] ;  /* 0x00010300ff4a1b82 */ /* 0x000e220000000800 */
[----:B------:R-:W-:Y:S01]  /*1980*/  @P1 F2FP.BF16.F32.PACK_AB R70, RZ, R70 ;  /* 0x00000046ff46123e */ /* 0x000fe200000010ff */
[----:B-1----:R-:W-:-:S03]  /*1990*/  @P1 FMUL.FTZ R71, R68, R71 ;  /* 0x0000004744471220 */ /* 0x002fc60000410000 */
[----:B------:R-:W-:-:S03]  /*19a0*/  @P1 PRMT R45, R70, 0x7610, R45 ;  /* 0x00007610462d1816 */ /* 0x000fc6000000002d */
[----:B------:R-:W1:Y:S01]  /*19b0*/  @P1 LDC R68, c[0x0][0x40c] ;  /* 0x00010300ff441b82 */ /* 0x000e620000000800 */
        /* <DEDUP_REMOVED lines=8> */
[----:B-1----:R-:W-:Y:S02]  /*1a40*/  @P1 FMUL.FTZ R5, R69, R68 ;  /* 0x0000004445051220 */ /* 0x002fe40000410000 */
[----:B0-----:R-:W-:-:S03]  /*1a50*/  @P1 FMUL.FTZ R68, R73, R74 ;  /* 0x0000004a49441220 */ /* 0x001fc60000410000 */
[----:B------:R-:W-:Y:S02]  /*1a60*/  @P1 F2FP.BF16.F32.PACK_AB R5, RZ, R5 ;  /* 0x00000005ff05123e */ /* 0x000fe400000010ff */
[----:B------:R-:W-:Y:S02]  /*1a70*/  @P1 F2FP.BF16.F32.PACK_AB R68, RZ, R68 ;  /* 0x00000044ff44123e */ /* 0x000fe400000010ff */
[----:B------:R-:W-:Y:S02]  /*1a80*/  @P1 PRMT R46, R46, 0x5410, R5 ;  /* 0x000054102e2e1816 */ /* 0x000fe40000000005 */
        /* <DEDUP_REMOVED lines=10> */
.L_x_1877:
[-CC-:B------:R-:W-:Y:S01]  /*1b30*/  @P2 FFMA.FTZ R5, R3, R7.reuse, R62.reuse ;  /* 0x0000000703052223 */ /* 0x180fe2000001003e */
        /* <DEDUP_REMOVED lines=11> */
[----:B------:R-:W-:Y:S01]  /*1bf0*/  @P2 FADD.FTZ R42, R65, -R42 ;  /* 0x8000002a412a2221 */ /* 0x000fe20000010000 */
[----:B------:R-:W-:Y:S01]  /*1c00*/  MOV R41, R13 ;  /* 0x0000000d00297202 */ /* 0x000fe20000000f00 */
[----:B------:R-:W-:Y:S01]  /*1c10*/  @P2 FFMA.FTZ R41, R6, R24, R13 ;  /* 0x0000001806292223 */ /* 0x000fe2000001000d */
[----:B------:R-:W-:Y:S01]  /*1c20*/  @P2 FADD.FTZ R25, R50, -R25 ;  /* 0x8000001932192221 */ /* 0x000fe20000010000 */
[----:B------:R-:W-:Y:S01]  /*1c30*/  @P2 FADD.FTZ R62, R59, -R26 ;  /* 0x8000001a3b3e2221 */ /* 0x000fe20000010000 */
[----:B------:R-:W-:Y:S01]  /*1c40*/  MOV R27, R11 ;  /* 0x0000000b001b7202 */ /* 0x000fe20000000f00 */
[----:B------:R-:W-:Y:S01]  /*1c50*/  @P2 FADD.FTZ R68, R57, -R68 ;  /* 0x8000004439442221 */ /* 0x000fe20000010000 */
[----:B------:R-:W-:Y:S01]  /*1c60*/  MOV R40, R12 ;  /* 0x0000000c00287202 */ /* 0x000fe20000000f00 */
[----:B------:R-:W0:Y:S01]  /*1c70*/  @P1 LDC R70, c[0x0][0x40c] ;  /* 0x00010300ff461b82 */ /* 0x000e220000000800 */
[----:B------:R-:W-:Y:S01]  /*1c80*/  MOV R24, R8 ;  /* 0x0000000800187202 */ /* 0x000fe20000000f00 */
[C---:B------:R-:W-:Y:S01]  /*1c90*/  @P2 FFMA.FTZ R27, R6.reuse, R42, R11 ;  /* 0x0000002a061b2223 */ /* 0x040fe2000001000b */
[----:B------:R-:W-:Y:S01]  /*1ca0*/  MOV R26, R10 ;  /* 0x0000000a001a7202 */ /* 0x000fe20000000f00 */
[C---:B------:R-:W-:Y:S01]  /*1cb0*/  @P2 FFMA.FTZ R40, R6.reuse, R5, R12 ;  /* 0x0000000506282223 */ /* 0x040fe2000001000c */
[C---:B------:R-:W-:Y:S01]  /*1cc0*/  @P2 FFMA.FTZ R24, R6.reuse, R69, R8 ;  /* 0x0000004506182223 */ /* 0x040fe20000010008 */
[C---:B------:R-:W-:Y:S01]  /*1cd0*/  @P2 FFMA.FTZ R26, R6.reuse, R7, R10 ;  /* 0x00000007061a2223 */ /* 0x040fe2000001000a */
[----:B------:R-:W-:Y:S01]  /*1ce0*/  MOV R42, R14 ;  /* 0x0000000e002a7202 */ /* 0x000fe20000000f00 */
[----:B------:R-:W1:Y:S01]  /*1cf0*/  @P1 LDC R71, c[0x0][0x40c] ;  /* 0x00010300ff471b82 */ /* 0x000e620000000800 */
[C---:B------:R-:W-:Y:S01]  /*1d00*/  @P2 FFMA.FTZ R42, R6.reuse, R25, R14 ;  /* 0x00000019062a2223 */ /* 0x040fe2000001000e */
[----:B------:R-:W-:Y:S01]  /*1d10*/  MOV R43, R15 ;  /* 0x0000000f002b7202 */ /* 0x000fe20000000f00 */
[C---:B------:R-:W-:Y:S01]  /*1d20*/  @P2 FFMA.FTZ R43, R6.reuse, R68, R15 ;  /* 0x00000044062b2223 */ /* 0x040fe2000001000f */
[----:B------:R-:W-:Y:S01]  /*1d30*/  MOV R25, R9 ;  /* 0x0000000900197202 */ /* 0x000fe20000000f00 */
[----:B------:R-:W-:-:S03]  /*1d40*/  @P2 FFMA.FTZ R25, R6, R62, R9 ;  /* 0x0000003e06192223 */ /* 0x000fc60000010009 */
[----:B------:R-:W2:Y:S08]  /*1d50*/  @P1 LDC R5, c[0x0][0x40c] ;  /* 0x00010300ff051b82 */ /* 0x000eb00000000800 */
[----:B------:R-:W3:Y:S01]  /*1d60*/  @P1 LDC R69, c[0x0][0x40c] ;  /* 0x00010300ff451b82 */ /* 0x000ee20000000800 */
[----:B0-----:R-:W-:-:S07]  /*1d70*/  @P1 FMUL.FTZ R70, R27, R70 ;  /* 0x000000461b461220 */ /* 0x001fce0000410000 */
[----:B------:R-:W0:Y:S01]  /*1d80*/  @P1 LDC R7, c[0x0][0x40c] ;  /* 0x00010300ff071b82 */ /* 0x000e220000000800 */
[----:B-1----:R-:W-:-:S05]  /*1d90*/  @P1 FMUL.FTZ R71, R26, R71 ;  /* 0x000000471a471220 */ /* 0x002fca0000410000 */
[----:B------:R-:W-:Y:S02]  /*1da0*/  @P1 F2FP.BF16.F32.PACK_AB R71, RZ, R71 ;  /* 0x00000047ff47123e */ /* 0x000fe400000010ff */
[----:B------:R-:W1:Y:S01]  /*1db0*/  @P1 LDC R72, c[0x0][0x40c] ;  /* 0x00010300ff481b82 */ /* 0x000e620000000800 */
[----:B--2---:R-:W-:Y:S01]  /*1dc0*/  @P1 FMUL.FTZ R6, R40, R5 ;  /* 0x0000000528061220 */ /* 0x004fe20000410000 */
[----:B------:R-:W-:Y:S02]  /*1dd0*/  @P1 F2FP.BF16.F32.PACK_AB R5, RZ, R70 ;  /* 0x00000046ff05123e */ /* 0x000fe400000010ff */
[----:B------:R-:W-:Y:S02]  /*1de0*/  @P1 PRMT R47, R71, 0x7610, R47 ;  /* 0x00007610472f1816 */ /* 0x000fe4000000002f */
[----:B------:R-:W-:Y:S02]  /*1df0*/  @P1 F2FP.BF16.F32.PACK_AB R6, RZ, R6 ;  /* 0x00000006ff06123e */ /* 0x000fe400000010ff */
[----:B------:R-:W2:Y:S01]  /*1e00*/  @P1 LDC R68, c[0x0][0x40c] ;  /* 0x00010300ff441b82 */ /* 0x000ea20000000800 */
[----:B---3--:R-:W-:Y:S01]  /*1e10*/  @P1 FMUL.FTZ R69, R42, R69 ;  /* 0x000000452a451220 */ /* 0x008fe20000410000 */
[----:B------:R-:W-:-:S02]  /*1e20*/  @P1 PRMT R44, R6, 0x7610, R44 ;  /* 0x00007610062c1816 */ /* 0x000fc4000000002c */
[----:B------:R-:W-:Y:S02]  /*1e30*/  @P1 PRMT R47, R47, 0x5410, R5 ;  /* 0x000054102f2f1816 */ /* 0x000fe40000000005 */
        /* <DEDUP_REMOVED lines=15> */
.L_x_1876:
[----:B------:R-:W-:Y:S05]  /*1f30*/  BSYNC.RECONVERGENT B1 ;  /* 0x0000000000017941 */ /* 0x000fea0003800200 */
.L_x_1859:
[----:B------:R-:W-:Y:S01]  /*1f40*/  ISETP.NE.U32.AND P0, PT, R63, RZ, PT ;  /* 0x000000ff3f00720c */ /* 0x000fe20003f05070 */
[----:B------:R-:W-:Y:S03]  /*1f50*/  BSSY.RECONVERGENT B1, `(.L_x_1878) ;  /* 0x000000b000017945 */ /* 0x000fe60003800200 */
        /* <DEDUP_REMOVED lines=10> */
.L_x_1879:
[----:B------:R-:W-:Y:S05]  /*2000*/  BSYNC.RECONVERGENT B1 ;  /* 0x0000000000017941 */ /* 0x000fea0003800200 */
.L_x_1878:
[----:B0-----:R-:W0:Y:S08]  /*2010*/  @P1 LDC.64 R6, c[0x0][0x468] ;  /* 0x00011a00ff061b82 */ /* 0x001e300000000a00 */
[----:B------:R-:W1:Y:S01]  /*2020*/  LDC.64 R62, c[0x0][0x380] ;  /* 0x0000e000ff3e7b82 */ /* 0x000e620000000a00 */
[----:B0-----:R-:W-:-:S04]  /*2030*/  @P1 LEA R6, P0, R60, R6, 0x4 ;  /* 0x000000063c061211 */ /* 0x001fc800078020ff */
[----:B------:R-:W-:Y:S02]  /*2040*/  @P1 LEA.HI.X R7, R60, R7, R61, 0x4, P0 ;  /* 0x000000073c071211 */ /* 0x000fe400000f243d */
[----:B-1----:R-:W-:-:S03]  /*2050*/  LEA R4, R62, R4, 0x2 ;  /* 0x000000043e047211 */ /* 0x002fc600078e10ff */
[----:B------:R0:W-:Y:S01]  /*2060*/  @P1 STG.E.128 desc[UR6][R6.64], R44 ;  /* 0x0000002c06001986 */ /* 0x0001e2000c101d06 */
[----:B------:R-:W-:-:S13]  /*2070*/  ISETP.GE.AND P0, PT, R4, R63, PT ;  /* 0x0000003f0400720c */ /* 0x000fda0003f06270 */
[----:B------:R-:W-:Y:S05]  /*2080*/  @!P0 BRA `(.L_x_1880) ;  /* 0xffffffe000548947 */ /* 0x000fea000383ffff */
.L_x_1854:
[----:B------:R-:W-:Y:S05]  /*2090*/  BSYNC B0 ;  /* 0x0000000000007941 */ /* 0x000fea0003800000 */
.L_x_1853:
[----:B------:R-:W1:Y:S01]  /*20a0*/  S2R R14, SR_TID.X ;  /* 0x00000000000e7919 */ /* 0x000e620000002100 */
[----:B------:R-:W-:Y:S01]  /*20b0*/  MOV R2, 0x400 ;  /* 0x0000040000027802 */ /* 0x000fe20000000f00 */
[----:B------:R-:W-:Y:S05]  /*20c0*/  WARPSYNC.ALL ;  /* 0x0000000000007948 */ /* 0x000fea0003800000 */
[----:B------:R-:W2:Y:S01]  /*20d0*/  S2R R3, SR_CgaCtaId ;  /* 0x0000000000037919 */ /* 0x000ea20000008800 */
[----:B------:R-:W3:Y:S01]  /*20e0*/  LDC R12, c[0x0][0x388] ;  /* 0x0000e200ff0c7b82 */ /* 0x000ee20000000800 */
[----:B------:R-:W4:Y:S01]  /*20f0*/  LDCU.128 UR12, c[0x0][0x440] ;  /* 0x00008800ff0c77ac */ /* 0x000f220008000c00 */
        /* <DEDUP_REMOVED lines=10> */
[----:B------:R-:W5:Y:S04]  /*21a0*/  LDS R5, [R3+0x400] ;  /* 0x0004000003057984 */ /* 0x000f680000000800 */
[----:B0-----:R-:W0:Y:S04]  /*21b0*/  LDS R7, [R3+0x600] ;  /* 0x0006000003077984 */ /* 0x001e280000000800 */
[----:B------:R-:W4:Y:S04]  /*21c0*/  LDS R9, [R3+0x800] ;  /* 0x0008000003097984 */ /* 0x000f280000000800 */
[----:B------:R-:W4:Y:S04]  /*21d0*/  LDS R11, [R3+0xa00] ;  /* 0x000a0000030b7984 */ /* 0x000f280000000800 */
[----:B------:R-:W4:Y:S04]  /*21e0*/  LDS R13, [R3+0xc00] ;  /* 0x000c0000030d7984 */ /* 0x000f280000000800 */
[----:B------:R-:W4:Y:S01]  /*21f0*/  LDS R6, [R3+0xe00] ;  /* 0x000e000003067984 */ /* 0x000f220000000800 */
[----:B------:R-:W-:Y:S01]  /*2200*/  BAR.SYNC.DEFER_BLOCKING 0x0 ;  /* 0x0000000000007b1d */ /* 0x000fe20000010000 */
[----:B-1----:R-:W-:Y:S01]  /*2210*/  FADD.FTZ R2, RZ, R2 ;  /* 0x00000002ff027221 */ /* 0x002fe20000010000 */
[----:B--2---:R-:W-:-:S03]  /*2220*/  FADD.FTZ R4, RZ, R4 ;  /* 0x00000004ff047221 */ /* 0x004fc60000010000 */
[----:B-----5:R-:W-:Y:S01]  /*2230*/  FADD.FTZ R2, R2, R5 ;  /* 0x0000000502027221 */ /* 0x020fe20000010000 */
[----:B---3--:R-:W-:Y:S02]  /*2240*/  IMAD R5, R12, UR5, RZ ;  /* 0x000000050c057c24 */ /* 0x008fe4000f8e02ff */
[----:B0-----:R-:W-:Y:S01]  /*2250*/  FADD.FTZ R4, R4, R7 ;  /* 0x0000000704047221 */ /* 0x001fe20000010000 */
        /* <DEDUP_REMOVED lines=36> */
.L_x_1858:
[----:B------:R-:W-:Y:S01]  /*24a0*/  HFMA2 R68, -RZ, RZ, 0, 5.9604644775390625e-08 ;  /* 0x00000001ff447431 */ /* 0x000fe200000001ff */
[----:B------:R-:W-:Y:S01]  /*24b0*/  BSSY B1, `(.L_x_1881) ;  /* 0x0000007000017945 */ /* 0x000fe20003800000 */
[----:B------:R-:W-:Y:S01]  /*24c0*/  MOV R69, R72 ;  /* 0x0000004800457202 */ /* 0x000fe20000000f00 */
[----:B0-----:R-:W-:Y:S01]  /*24d0*/  IMAD.MOV.U32 R62, RZ, RZ, -0x1 ;  /* 0xffffffffff3e7424 */ /* 0x001fe200078e00ff */
[----:B------:R-:W-:-:S07]  /*24e0*/  MOV R63, 0x1f ;  /* 0x0000001f003f7802 */ /* 0x000fce0000000f00 */
[----:B-1----:R-:W-:Y:S05]  /*24f0*/  WARPSYNC.COLLECTIVE R62, `(.L_x_1882) ;  /* 0x000000003e087348 */ /* 0x002fea0003c00000 */
[----:B------:R0:W2:Y:S02]  /*2500*/  SHFL.BFLY P0, R63, R69, R68, R63 ;  /* 0x0c000044453f7389 */ /* 0x0000a4000000003f */
[----:B012---:R-:W-:Y:S05]  /*2510*/  ENDCOLLECTIVE ;  /* 0x000000000000791b */ /* 0x007fea0003800000 */
.L_x_1882:
[----:B------:R-:W-:Y:S05]  /*2520*/  BSYNC B1 ;  /* 0x0000000000017941 */ /* 0x000fea0003800000 */
.L_x_1881:
        /* <DEDUP_REMOVED lines=8> */
.L_x_1883:
        /* <DEDUP_REMOVED lines=8> */
.L_x_1884:
[----:B------:R-:W-:Y:S02]  /*2630*/  MOV R69, R73 ;  /* 0x0000004900457202 */ /* 0x000fe40000000f00 */
[----:B------:R-:W-:Y:S01]  /*2640*/  MOV R70, R63 ;  /* 0x0000003f00467202 */ /* 0x000fe20000000f00 */
[----:B------:R-:W-:-:S04]  /*2650*/  HFMA2 R63, -RZ, RZ, 0, 1.847743988037109375e-06 ;  /* 0x0000001fff3f7431 */ /* 0x000fc800000001ff */
[----:B------:R-:W-:-:S07]  /*2660*/  FADD.FTZ R75, R71, R70 ;  /* 0x00000046474b7221 */ /* 0x000fce0000010000 */
[----:B------:R-:W-:Y:S05]  /*2670*/  WARPSYNC.COLLECTIVE R62, `(.L_x_1885) ;  /* 0x000000003e087348 */ /* 0x000fea0003c00000 */
[----:B------:R0:W1:Y:S02]  /*2680*/  SHFL.BFLY P0, R63, R69, R68, R63 ;  /* 0x0c000044453f7389 */ /* 0x000064000000003f */
[----:B01----:R-:W-:Y:S05]  /*2690*/  ENDCOLLECTIVE ;  /* 0x000000000000791b */ /* 0x003fea0003800000 */
.L_x_1885:
        /* <DEDUP_REMOVED lines=8> */
.L_x_1886:
[----:B------:R-:W-:Y:S01]  /*2720*/  IMAD.MOV.U32 R69, RZ, RZ, R74 ;  /* 0x000000ffff457224 */ /* 0x000fe200078e004a */
[----:B------:R-:W-:Y:S01]  /*2730*/  MOV R70, R63 ;  /* 0x0000003f00467202 */ /* 0x000fe20000000f00 */
[----:B------:R-:W-:-:S04]  /*2740*/  HFMA2 R63, -RZ, RZ, 0, 1.847743988037109375e-06 ;  /* 0x0000001fff3f7431 */ /* 0x000fc800000001ff */
[----:B------:R-:W-:-:S07]  /*2750*/  FADD.FTZ R76, R75, R70 ;  /* 0x000000464b4c7221 */ /* 0x000fce0000010000 */
[----:B------:R-:W-:Y:S05]  /*2760*/  WARPSYNC.COLLECTIVE R62, `(.L_x_1887) ;  /* 0x000000003e087348 */ /* 0x000fea0003c00000 */
[----:B------:R0:W1:Y:S02]  /*2770*/  SHFL.BFLY P0, R63, R69, R68, R63 ;  /* 0x0c000044453f7389 */ /* 0x000064000000003f */
[----:B01----:R-:W-:Y:S05]  /*2780*/  ENDCOLLECTIVE ;  /* 0x000000000000791b */ /* 0x003fea0003800000 */
.L_x_1887:
        /* <DEDUP_REMOVED lines=8> */
.L_x_1888:
[----:B------:R-:W-:Y:S02]  /*2810*/  MOV R69, R77 ;  /* 0x0000004d00457202 */ /* 0x000fe40000000f00 */
[----:B------:R-:W-:Y:S01]  /*2820*/  MOV R67, R63 ;  /* 0x0000003f00437202 */ /* 0x000fe20000000f00 */
[----:B------:R-:W-:-:S04]  /*2830*/  HFMA2 R63, -RZ, RZ, 0, 1.847743988037109375e-06 ;  /* 0x0000001fff3f7431 */ /* 0x000fc800000001ff */
[----:B------:R-:W-:-:S07]  /*2840*/  FADD.FTZ R67, R76, R67 ;  /* 0x000000434c437221 */ /* 0x000fce0000010000 */
[----:B------:R-:W-:Y:S05]  /*2850*/  WARPSYNC.COLLECTIVE R62, `(.L_x_1889) ;  /* 0x000000003e087348 */ /* 0x000fea0003c00000 */
[----:B------:R0:W1:Y:S02]  /*2860*/  SHFL.BFLY P0, R63, R69, R68, R63 ;  /* 0x0c000044453f7389 */ /* 0x000064000000003f */
[----:B01----:R-:W-:Y:S05]  /*2870*/  ENDCOLLECTIVE ;  /* 0x000000000000791b */ /* 0x003fea0003800000 */
.L_x_1889:
        /* <DEDUP_REMOVED lines=8> */
.L_x_1890:
[----:B------:R-:W-:Y:S02]  /*2900*/  MOV R69, R70 ;  /* 0x0000004600457202 */ /* 0x000fe40000000f00 */
[----:B------:R-:W-:Y:S01]  /*2910*/  MOV R72, R63 ;  /* 0x0000003f00487202 */ /* 0x000fe20000000f00 */
[----:B------:R-:W-:-:S07]  /*2920*/  HFMA2 R63, -RZ, RZ, 0, 1.847743988037109375e-06 ;  /* 0x0000001fff3f7431 */ /* 0x000fce00000001ff */
[----:B------:R-:W-:Y:S05]  /*2930*/  WARPSYNC.COLLECTIVE R62, `(.L_x_1891) ;  /* 0x000000003e087348 */ /* 0x000fea0003c00000 */
[----:B------:R0:W1:Y:S02]  /*2940*/  SHFL.BFLY P0, R63, R69, R68, R63 ;  /* 0x0c000044453f7389 */ /* 0x000064000000003f */
[----:B01----:R-:W-:Y:S05]  /*2950*/  ENDCOLLECTIVE ;  /* 0x000000000000791b */ /* 0x003fea0003800000 */
.L_x_1891:
[----:B------:R-:W-:Y:S01]  /*2960*/  MOV R71, R63 ;  /* 0x0000003f00477202 */ /* 0x000fe20000000f00 */
[----:B------:R-:W-:Y:S06]  /*2970*/  BRA `(.L_x_1892) ;  /* 0xffffffe000947947 */ /* 0x000fec000383ffff */
.L_x_1893:
        /* <DEDUP_REMOVED lines=16> */
.L_x_6399:


//--------------------- .text._ZN10layer_norm13ln_bwd_kernelINS_13Kernel_traitsI13__nv_bfloat16S2_fS2_fjLj256ELj1ELj4ELj1ELj16ENS_18Kernel_traits_baseILj256ES2_S2_fS2_fjLj128EEEEELb0ELb1ELb0ELb0EEEvNS_9BwdParamsE --------------------------
	.section	.text._ZN10layer_norm13ln_bwd_kernelINS_13Kernel_traitsI13__nv_bfloat16S2_fS2_fjLj256ELj1ELj4ELj1ELj16ENS_18Kernel_traits_baseILj256ES2_S2_fS2_fjLj128EEEEELb0ELb1ELb0ELb0EEEvNS_9BwdParamsE,"ax",@progbits
	.align	128
        .global         _ZN10layer_norm13ln_bwd_kernelINS_13Kernel_traitsI13__nv_bfloat16S2_fS2_fjLj256ELj1ELj4ELj1ELj16ENS_18Kernel_traits_baseILj256ES2_S2_fS2_fjLj128EEEEELb0ELb1ELb0ELb0EEEvNS_9BwdParamsE
        .type           _ZN10layer_norm13ln_bwd_kernelINS_13Kernel_traitsI13__nv_bfloat16S2_fS2_fjLj256ELj1ELj4ELj1ELj16ENS_18Kernel_traits_baseILj256ES2_S2_fS2_fjLj128EEEEELb0ELb1ELb0ELb0EEEvNS_9BwdParamsE,@function
        .size           _ZN10layer_norm13ln_bwd_kernelINS_13Kernel_traitsI13__nv_bfloat16S2_fS2_fjLj256ELj1ELj4ELj1ELj16ENS_18Kernel_traits_baseILj256ES2_S2_fS2_fjLj128EEEEELb0ELb1ELb0ELb0EEEvNS_9BwdParamsE,(.L_x_6400 - _ZN10layer_norm13ln_bwd_kernelINS_13Kernel_traitsI13__nv_bfloat16S2_fS2_fjLj256ELj1ELj4ELj1ELj16ENS_18Kernel_traits_baseILj256ES2_S2_fS2_fjLj128EEEEELb0ELb1ELb0ELb0EEEvNS_9BwdParamsE)
        .other          _ZN10layer_norm13ln_bwd_kernelINS_13Kernel_traitsI13__nv_bfloat16S2_fS2_fjLj256ELj1ELj4ELj1ELj16ENS_18Kernel_traits_baseILj256ES2_S2_fS2_fjLj128EEEEELb0ELb1ELb0ELb0EEEvNS_9BwdParamsE,@"STO_CUDA_ENTRY STV_DEFAULT"
_ZN10layer_norm13ln_bwd_kernelINS_13Kernel_traitsI13__nv_bfloat16S2_fS2_fjLj256ELj1ELj4ELj1ELj16ENS_18Kernel_traits_baseILj256ES2_S2_fS2_fjLj128EEEEELb0ELb1ELb0ELb0EEEvNS_9BwdParamsE:
.text._ZN10layer_norm13ln_bwd_kernelINS_13Kernel_traitsI13__nv_bfloat16S2_fS2_fjLj256ELj1ELj4ELj1ELj16ENS_18Kernel_traits_baseILj256ES2_S2_fS2_fjLj128EEEEELb0ELb1ELb0ELb0EEEvNS_9BwdParamsE:
        /* <DEDUP_REMOVED lines=18> */
[----:B------:R-:W0:Y:S08]  /*0120*/  @P0 LDC.64 R6, c[0x0][0x3d0] ;  /* 0x0000f400ff060b82 */ /* 0x000e300000000a00 */
[----:B------:R-:W4:Y:S01]  /*0130*/  @P0 LDC.64 R8, c[0x0][0x3e8] ;  /* 0x0000fa00ff080b82 */ /* 0x000f220000000a00 */
[----:B--2---:R-:W-:Y:S01]  /*0140*/  USHF.L.U32 UR6, UR7, 0x2, URZ ;  /* 0x0000000207067899 */ /* 0x004fe200080006ff */
[----:B------:R-:W-:-:S05]  /*0150*/  SHF.R.U32.HI R5, RZ, 0x5, R5 ;  /* 0x00000005ff057819 */ /* 0x000fca0000011605 */
[----:B------:R-:W-:Y:S01]  /*0160*/  LOP3.LUT R5, R5, UR6, RZ, 0xfc, !PT ;  /* 0x0000000605057c12 */ /* 0x000fe2000f8efcff */
[----:B0-----:R-:W-:-:S05]  /*0170*/  @P0 IMAD.WIDE.U32 R6, R2, 0x10, R6 ;  /* 0x0000001002060825 */ /* 0x001fca00078e0006 */
        /* <DEDUP_REMOVED lines=25> */
[----:B------:R-:W-:-:S13]  /*0310*/  ISETP.NE.AND.EX P0, PT, RZ, UR11, PT, P0 ;  /* 0x0000000bff007c0c */ /* 0x000fda000bf05300 */
.L_x_1905:
[----:B------:R-:W0:Y:S08]  /*0320*/  @P0 LDC.64 R60, c[0x0][0x3e0] ;  /* 0x0000f800ff3c0b82 */ /* 0x000e300000000a00 */
[----:B------:R-:W2:Y:S01]  /*0330*/  LDC.64 R62, c[0x0][0x3c8] ;  /* 0x0000f200ff3e7b82 */ /* 0x000ea20000000a00 */
[----:B0-----:R-:W-:-:S07]  /*0340*/  @P0 IMAD.WIDE R84, R5, 0x2, R60 ;  /* 0x0000000205540825 */ /* 0x001fce00078e023c */
[----:B------:R-:W0:Y:S01]  /*0350*/  LDC.64 R60, c[0x0][0x3c0] ;  /* 0x0000f000ff3c7b82 */ /* 0x000e220000000a00 */
[----:B------:R-:W3:Y:S01]  /*0360*/  @P0 LDG.E.U16 R84, desc[UR8][R84.64] ;  /* 0x0000000854540981 */ /* 0x000ee2000c1e1500 */
[----:B--2---:R-:W-:-:S05]  /*0370*/  IMAD.WIDE R62, R5, 0x4, R62 ;  /* 0x00000004053e7825 */ /* 0x004fca00078e023e */
[----:B-----5:R2:W5:Y:S01]  /*0380*/  LDG.E R74, desc[UR8][R62.64] ;  /* 0x000000083e4a7981 */ /* 0x020562000c1e1900 */
[----:B------:R-:W-:Y:S01]  /*0390*/  MOV R0, UR15 ;  /* 0x0000000f00007c02 */ /* 0x000fe20008000f00 */
[----:B------:R-:W-:Y:S01]  /*03a0*/  BSSY.RECONVERGENT B1, `(.L_x_1896) ;  /* 0x000006c000017945 */ /* 0x000fe20003800200 */
[----:B------:R-:W-:Y:S02]  /*03b0*/  ISETP.GE.U32.AND P2, PT, R4, 0x20, PT ;  /* 0x000000200400780c */ /* 0x000fe40003f46070 */
[----:B------:R-:W-:Y:S01]  /*03c0*/  MOV R72, 0x3f800000 ;  /* 0x3f80000000487802 */ /* 0x000fe20000000f00 */
[----:B------:R-:W-:Y:S01]  /*03d0*/  IMAD R11, R5, R0, RZ ;  /* 0x00000000050b7224 */ /* 0x000fe200078e02ff */
[----:B------:R-:W-:Y:S02]  /*03e0*/  MOV R79, RZ ;  /* 0x000000ff004f7202 */ /* 0x000fe40000000f00 */
[----:B------:R-:W-:Y:S02]  /*03f0*/  MOV R81, RZ ;  /* 0x000000ff00517202 */ /* 0x000fe40000000f00 */
[----:B------:R-:W-:-:S04]  /*0400*/  SHF.R.S32.HI R86, RZ, 0x1f, R11 ;  /* 0x0000001fff567819 */ /* 0x000fc8000001140b */
[----:B------:R-:W-:-:S04]  /*0410*/  LEA.HI R11, R86, R11, RZ, 0x3 ;  /* 0x0000000b560b7211 */ /* 0x000fc800078f18ff */
[----:B------:R-:W-:Y:S02]  /*0420*/  LEA.HI.SX32 R11, R11, R2, 0x1d ;  /* 0x000000020b0b7211 */ /* 0x000fe400078feaff */
[----:B---3--:R-:W-:Y:S01]  /*0430*/  @P0 SHF.L.U32 R72, R84, 0x10, RZ ;  /* 0x0000001054480819 */ /* 0x008fe200000006ff */
[----:B0-2---:R-:W-:Y:S06]  /*0440*/  @!P2 BRA `(.L_x_1897) ;  /* 0x000000040084a947 */ /* 0x005fec0003800000 */
[----:B------:R-:W0:Y:S01]  /*0450*/  LDC.64 R78, c[0x0][0x3a8] ;  /* 0x0000ea00ff4e7b82 */ /* 0x000e220000000a00 */
[----:B------:R-:W-:-:S05]  /*0460*/  IMAD.WIDE R76, R5, 0x4, R60 ;  /* 0x00000004054c7825 */ /* 0x000fca00078e023c */
[----:B------:R-:W2:Y:S02]  /*0470*/  LDG.E R3, desc[UR8][R76.64] ;  /* 0x000000084c037981 */ /* 0x000ea4000c1e1900 */
[----:B------:R-:W3:Y:S01]  /*0480*/  LDC.64 R68, c[0x0][0x428] ;  /* 0x00010a00ff447b82 */ /* 0x000ee20000000a00 */
[----:B0-----:R-:W-:-:S05]  /*0490*/  IMAD.WIDE.U32 R78, R11, 0x20, R78 ;  /* 0x000000200b4e7825 */ /* 0x001fca00078e004e */
[----:B------:R-:W4:Y:S01]  /*04a0*/  LDG.E.128 R60, desc[UR8][R78.64] ;  /* 0x000000084e3c7981 */ /* 0x000f22000c1e1d00 */
[----:B---3--:R-:W-:-:S03]  /*04b0*/  IMAD.WIDE.U32 R68, R11, 0x10, R68 ;  /* 0x000000100b447825 */ /* 0x008fc600078e0044 */
[----:B------:R0:W3:Y:S04]  /*04c0*/  LDG.E.128 R64, desc[UR8][R78.64+0x10] ;  /* 0x000010084e407981 */ /* 0x0000e8000c1e1d00 */
[----:B------:R-:W3:Y:S01]  /*04d0*/  LDG.E.128 R68, desc[UR8][R68.64] ;  /* 0x0000000844447981 */ /* 0x000ee2000c1e1d00 */
[----:B------:R-:W-:-:S04]  /*04e0*/  ISETP.NE.U32.AND P1, PT, RZ, UR12, PT ;  /* 0x0000000cff007c0c */ /* 0x000fc8000bf25070 */
[----:B------:R-:W-:-:S13]  /*04f0*/  ISETP.NE.AND.EX P1, PT, RZ, UR13, PT, P1 ;  /* 0x0000000dff007c0c */ /* 0x000fda000bf25310 */
[----:B------:R-:W1:Y:S02]  /*0500*/  @P1 LDC.64 R82, c[0x0][0x438] ;  /* 0x00010e00ff521b82 */ /* 0x000e640000000a00 */
[----:B-1----:R-:W-:-:S05]  /*0510*/  @P1 IMAD.WIDE.U32 R82, R11, 0x20, R82 ;  /* 0x000000200b521825 */ /* 0x002fca00078e0052 */
[----:B------:R-:W5:Y:S04]  /*0520*/  @P1 LDG.E.128 R16, desc[UR8][R82.64] ;  /* 0x0000000852101981 */ /* 0x000f68000c1e1d00 */
[----:B------:R1:W5:Y:S01]  /*0530*/  @P1 LDG.E.128 R12, desc[UR8][R82.64+0x10] ;  /* 0x00001008520c1981 */ /* 0x000362000c1e1d00 */
[----:B------:R-:W-:Y:S02]  /*0540*/  ISETP.NE.AND P1, PT, R6, RZ, PT ;  /* 0x000000ff0600720c */ /* 0x000fe40003f25270 */
[----:B0-----:R-:W-:Y:S02]  /*0550*/  SHF.L.U32 R78, R22, 0x10, RZ ;  /* 0x00000010164e7819 */ /* 0x001fe400000006ff */
[----:B-1----:R-:W-:Y:S02]  /*0560*/  SHF.L.U32 R82, R23, 0x10, RZ ;  /* 0x0000001017527819 */ /* 0x002fe400000006ff */
[----:B--2---:R-:W-:-:S05]  /*0570*/  FSEL R3, R3, RZ, !P1 ;  /* 0x000000ff03037208 */ /* 0x004fca0004800000 */
[--C-:B----4-:R-:W-:Y:S01]  /*0580*/  FADD.FTZ R87, R61, -R3.reuse ;  /* 0x800000033d577221 */ /* 0x110fe20000010000 */
[--C-:B------:R-:W-:Y:S01]  /*0590*/  FADD.FTZ R79, R63, -R3.reuse ;  /* 0x800000033f4f7221 */ /* 0x100fe20000010000 */
[--C-:B------:R-:W-:Y:S01]  /*05a0*/  FADD.FTZ R85, R60, -R3.reuse ;  /* 0x800000033c557221 */ /* 0x100fe20000010000 */
[--C-:B------:R-:W-:Y:S01]  /*05b0*/  FADD.FTZ R81, R62, -R3.reuse ;  /* 0x800000033e517221 */ /* 0x100fe20000010000 */
[--C-:B---3--:R-:W-:Y:S01]  /*05c0*/  FADD.FTZ R73, R64, -R3.reuse ;  /* 0x8000000340497221 */ /* 0x108fe20000010000 */
[--C-:B------:R-:W-:Y:S01]  /*05d0*/  FADD.FTZ R63, R65, -R3.reuse ;  /* 0x80000003413f7221 */ /* 0x100fe20000010000 */
[--C-:B------:R-:W-:Y:S01]  /*05e0*/  FADD.FTZ R75, R66, -R3.reuse ;  /* 0x80000003424b7221 */ /* 0x100fe20000010000 */
[--C-:B------:R-:W-:Y:S01]  /*05f0*/  FADD.FTZ R61, R67, -R3.reuse ;  /* 0x80000003433d7221 */ /* 0x100fe20000010000 */
[----:B------:R-:W-:Y:S02]  /*0600*/  PRMT R3, R20, 0x7632, R3 ;  /* 0x0000763214037816 */ /* 0x000fe40000000003 */
[----:B------:R-:W-:-:S02]  /*0610*/  PRMT R65, R68, 0x7632, R65 ;  /* 0x0000763244417816 */ /* 0x000fc40000000041 */
[----:B------:R-:W-:Y:S02]  /*0620*/  SHF.L.U32 R67, R68, 0x10, RZ ;  /* 0x0000001044437819 */ /* 0x000fe400000006ff */
[----:B------:R-:W-:Y:S02]  /*0630*/  SHF.L.U32 R64, R20, 0x10, RZ ;  /* 0x0000001014407819 */ /* 0x000fe400000006ff */
[----:B------:R-:W-:Y:S01]  /*0640*/  SHF.L.U32 R68, R3, 0x10, RZ ;  /* 0x0000001003447819 */ /* 0x000fe200000006ff */
[----:B-----5:R-:W-:Y:S01]  /*0650*/  FMUL.FTZ R3, R74, R85 ;  /* 0x000000554a037220 */ /* 0x020fe20000410000 */
[C---:B------:R-:W-:Y:S02]  /*0660*/  PRMT R76, R69.reuse, 0x7632, R76 ;  /* 0x00007632454c7816 */ /* 0x040fe4000000004c */
[----:B------:R-:W-:Y:S02]  /*0670*/  SHF.L.U32 R89, R69, 0x10, RZ ;  /* 0x0000001045597819 */ /* 0x000fe400000006ff */
[----:B------:R-:W-:-:S02]  /*0680*/  PRMT R62, R70, 0x7632, R62 ;  /* 0x00007632463e7816 */ /* 0x000fc4000000003e */
[----:B------:R-:W-:Y:S02]  /*0690*/  SHF.L.U32 R83, R70, 0x10, RZ ;  /* 0x0000001046537819 */ /* 0x000fe400000006ff */
[----:B------:R-:W-:Y:S01]  /*06a0*/  SHF.L.U32 R69, R65, 0x10, RZ ;  /* 0x0000001041457819 */ /* 0x000fe200000006ff */
[-C--:B------:R-:W-:Y:S01]  /*06b0*/  FMUL.FTZ R64, R64, R67.reuse ;  /* 0x0000004340407220 */ /* 0x080fe20000410000 */
[----:B------:R-:W-:Y:S01]  /*06c0*/  SHF.L.U32 R70, R21, 0x10, RZ ;  /* 0x0000001015467819 */ /* 0x000fe200000006ff */
[--C-:B------:R-:W-:Y:S01]  /*06d0*/  FADD.FTZ R44, R44, R67.reuse ;  /* 0x000000432c2c7221 */ /* 0x100fe20000010000 */
[----:B------:R-:W-:Y:S01]  /*06e0*/  FFMA.FTZ R40, R3, R67, R40 ;  /* 0x0000004303287223 */ /* 0x000fe20000010028 */
[----:B------:R-:W-:Y:S01]  /*06f0*/  FMUL.FTZ R66, R74, R87 ;  /* 0x000000574a427220 */ /* 0x000fe20000410000 */
[----:B------:R-:W-:Y:S01]  /*0700*/  PRMT R67, R21, 0x7632, R67 ;  /* 0x0000763215437816 */ /* 0x000fe20000000043 */
[-C--:B------:R-:W-:Y:S01]  /*0710*/  FMUL.FTZ R65, R68, R69.reuse ;  /* 0x0000004544417220 */ /* 0x080fe20000410000 */
[----:B------:R-:W-:Y:S01]  /*0720*/  FADD.FTZ R45, R45, R69 ;  /* 0x000000452d2d7221 */ /* 0x000fe20000010000 */
[----:B------:R-:W-:Y:S01]  /*0730*/  FFMA.FTZ R41, R66, R69, R41 ;  /* 0x0000004542297223 */ /* 0x000fe20000010029 */
[----:B------:R-:W-:Y:S01]  /*0740*/  FMUL.FTZ R68, R70, R89 ;  /* 0x0000005946447220 */ /* 0x000fe20000410000 */
[----:B------:R-:W-:Y:S01]  /*0750*/  SHF.L.U32 R69, R67, 0x10, RZ ;  /* 0x0000001043457819 */ /* 0x000fe200000006ff */
[----:B------:R-:W-:Y:S01]  /*0760*/  FMUL.FTZ R70, R74, R79 ;  /* 0x0000004f4a467220 */ /* 0x000fe20000410000 */
[----:B------:R-:W-:-:S02]  /*0770*/  SHF.L.U32 R76, R76, 0x10, RZ ;  /* 0x000000104c4c7819 */ /* 0x000fc400000006ff */
[----:B------:R-:W-:Y:S02]  /*0780*/  PRMT R79, R22, 0x7632, R79 ;  /* 0x00007632164f7816 */ /* 0x000fe4000000004f */
[----:B------:R-:W-:Y:S01]  /*0790*/  SHF.L.U32 R80, R62, 0x10, RZ ;  /* 0x000000103e507819 */ /* 0x000fe200000006ff */
[-C--:B------:R-:W-:Y:S01]  /*07a0*/  FMUL.FTZ R69, R69, R76.reuse ;  /* 0x0000004c45457220 */ /* 0x080fe20000410000 */
[----:B------:R-:W-:Y:S01]  /*07b0*/  FFMA.FTZ R43, R70, R76, R43 ;  /* 0x0000004c462b7223 */ /* 0x000fe2000001002b */
[----:B------:R-:W-:Y:S01]  /*07c0*/  FADD.FTZ R47, R47, R76 ;  /* 0x0000004c2f2f7221 */ /* 0x000fe20000010000 */
[----:B------:R-:W-:Y:S01]  /*07d0*/  SHF.L.U32 R79, R79, 0x10, RZ ;  /* 0x000000104f4f7819 */ /* 0x000fe200000006ff */
[----:B------:R-:W-:Y:S01]  /*07e0*/  FMUL.FTZ R76, R78, R83 ;  /* 0x000000534e4c7220 */ /* 0x000fe20000410000 */
[C---:B------:R-:W-:Y:S01]  /*07f0*/  FMUL.FTZ R78, R74.reuse, R63 ;  /* 0x0000003f4a4e7220 */ /* 0x040fe20000410000 */
[----:B------:R-:W-:Y:S01]  /*0800*/  FADD.FTZ R62, RZ, R64 ;  /* 0x00000040ff3e7221 */ /* 0x000fe20000010000 */
[----:B------:R-:W-:Y:S01]  /*0810*/  PRMT R60, R71, 0x7632, R60 ;  /* 0x00007632473c7816 */ /* 0x000fe2000000003c */
[----:B------:R-:W-:Y:S01]  /*0820*/  FFMA.FTZ R63, R3, R64, RZ ;  /* 0x00000040033f7223 */ /* 0x000fe200000100ff */
[----:B------:R-:W-:Y:S01]  /*0830*/  SHF.L.U32 R77, R71, 0x10, RZ ;  /* 0x00000010474d7819 */ /* 0x000fe200000006ff */
[----:B------:R-:W-:Y:S01]  /*0840*/  FMUL.FTZ R71, R74, R73 ;  /* 0x000000494a477220 */ /* 0x000fe20000410000 */
[-C--:B------:R-:W-:Y:S01]  /*0850*/  FMUL.FTZ R73, R79, R80.reuse ;  /* 0x000000504f497220 */ /* 0x080fe20000410000 */
[----:B------:R-:W-:Y:S01]  /*0860*/  FADD.FTZ R79, R62, R65 ;  /* 0x000000413e4f7221 */ /* 0x000fe20000010000 */
[----:B------:R-:W-:Y:S01]  /*0870*/  FMUL.FTZ R67, R74, R81 ;  /* 0x000000514a437220 */ /* 0x000fe20000410000 */
[----:B------:R-:W-:Y:S01]  /*0880*/  FFMA.FTZ R62, R66, R65, R63 ;  /* 0x00000041423e7223 */ /* 0x000fe2000001003f */
[----:B------:R-:W-:Y:S01]  /*0890*/  FFMA.FTZ R37, R78, R80, R37 ;  /* 0x000000504e257223 */ /* 0x000fe20000010025 */
[----:B------:R-:W-:Y:S01]  /*08a0*/  FADD.FTZ R53, R53, R80 ;  /* 0x0000005035357221 */ /* 0x000fe20000010000 */
[----:B------:R-:W-:Y:S01]  /*08b0*/  FADD.FTZ R80, R79, R68 ;  /* 0x000000444f507221 */ /* 0x000fe20000010000 */
[----:B------:R-:W-:-:S03]  /*08c0*/  FFMA.FTZ R63, R67, R68, R62 ;  /* 0x00000044433f7223 */ /* 0x000fc6000001003e */
[----:B------:R-:W-:Y:S01]  /*08d0*/  FADD.FTZ R79, R80, R69 ;  /* 0x00000045504f7221 */ /* 0x000fe20000010000 */
[----:B------:R-:W-:Y:S01]  /*08e0*/  FFMA.FTZ R62, R70, R69, R63 ;  /* 0x00000045463e7223 */ /* 0x000fe2000001003f */
[----:B------:R-:W-:Y:S02]  /*08f0*/  SHF.L.U32 R84, R60, 0x10, RZ ;  /* 0x000000103c547819 */ /* 0x000fe400000006ff */
[----:B------:R-:W-:Y:S01]  /*0900*/  PRMT R81, R23, 0x7632, R81 ;  /* 0x0000763217517816 */ /* 0x000fe20000000051 */
[----:B------:R-:W-:Y:S01]  /*0910*/  FADD.FTZ R60, R79, R76 ;  /* 0x0000004c4f3c7221 */ /* 0x000fe20000010000 */
[----:B------:R-:W-:Y:S01]  /*0920*/  FFMA.FTZ R63, R71, R76, R62 ;  /* 0x0000004c473f7223 */ /* 0x000fe2000001003e */
[----:B------:R-:W-:Y:S01]  /*0930*/  FMUL.FTZ R75, R74, R75 ;  /* 0x0000004b4a4b7220 */ /* 0x000fe20000410000 */
[----:B------:R-:W-:Y:S01]  /*0940*/  SHF.L.U32 R81, R81, 0x10, RZ ;  /* 0x0000001051517819 */ /* 0x000fe200000006ff */
        /* <DEDUP_REMOVED lines=15> */
[----:B------:R-:W-:Y:S01]  /*0a40*/  FADD.FTZ R79, R62, R77 ;  /* 0x0000004d3e4f7221 */ /* 0x000fe20000010000 */
[----:B------:R-:W-:-:S07]  /*0a50*/  FFMA.FTZ R81, R82, R77, R60 ;  /* 0x0000004d52517223 */ /* 0x000fce000001003c */
.L_x_1897:
[----:B------:R-:W-:Y:S05]  /*0a60*/  BSYNC.RECONVERGENT B1 ;  /* 0x0000000000017941 */ /* 0x000fea0003800200 */
.L_x_1896:
        /* <DEDUP_REMOVED lines=20> */
.L_x_1919:
[----:B------:R-:W-:Y:S01]  /*0bb0*/  BSSY.RECONVERGENT B1, `(.L_x_1899) ;  /* 0x0000144000017945 */ /* 0x000fe20003800200 */
[----:B0-2---:R-:W-:Y:S01]  /*0bc0*/  FADD.FTZ R79, R79, R60 ;  /* 0x0000003c4f4f7221 */ /* 0x005fe20000010000 */
[----:B---3--:R-:W-:Y:S02]  /*0bd0*/  FADD.FTZ R84, R81, R62 ;  /* 0x0000003e51547221 */ /* 0x008fe40000010000 */
[----:B------:R-:W-:Y:S05]  /*0be0*/  @!P2 BRA `(.L_x_1900) ;  /* 0x000000140000a947 */ /* 0x000fea0003800000 */
[----:B------:R-:W0:Y:S02]  /*0bf0*/  LDC.64 R60, c[0x0][0x390] ;  /* 0x0000e400ff3c7b82 */ /* 0x000e240000000a00 */
[----:B0-----:R-:W-:-:S06]  /*0c00*/  IMAD.WIDE.U32 R60, R11, 0x10, R60 ;  /* 0x000000100b3c7825 */ /* 0x001fcc00078e003c */
        /* <DEDUP_REMOVED lines=12> */
[----:B-----5:R-:W-:Y:S01]  /*0cd0*/  SHF.L.U32 R83, R60, 0x10, RZ ;  /* 0x000000103c537819 */ /* 0x020fe200000006ff */
[-CC-:B------:R-:W-:Y:S01]  /*0ce0*/  FFMA.FTZ R87, R71, R84.reuse, R81.reuse ;  /* 0x0000005447577223 */ /* 0x180fe20000010051 */
[-C--:B------:R-:W-:Y:S01]  /*0cf0*/  FFMA.FTZ R91, R67, R84.reuse, R81 ;  /* 0x00000054435b7223 */ /* 0x080fe20000010051 */
[----:B------:R-:W-:Y:S01]  /*0d00*/  FADD.FTZ R79, R64, -R79 ;  /* 0x8000004f404f7221 */ /* 0x000fe20000010000 */
[-CC-:B------:R-:W-:Y:S01]  /*0d10*/  FFMA.FTZ R88, R70, R84.reuse, R81.reuse ;  /* 0x0000005446587223 */ /* 0x180fe20000010051 */
[----:B------:R-:W-:Y:S01]  /*0d20*/  FFMA.FTZ R89, R75, R84, R81 ;  /* 0x000000544b597223 */ /* 0x000fe20000010051 */
[----:B------:R-:W-:Y:S01]  /*0d30*/  FADD.FTZ R86, R68, -R91 ;  /* 0x8000005b44567221 */ /* 0x000fe20000010000 */
[----:B------:R-:W-:Y:S01]  /*0d40*/  FMUL.FTZ R79, R74, R79 ;  /* 0x0000004f4a4f7220 */ /* 0x000fe20000410000 */
[----:B------:R-:W-:Y:S01]  /*0d50*/  FADD.FTZ R91, R69, -R88 ;  /* 0x80000058455b7221 */ /* 0x000fe20000010000 */
[----:B------:R-:W-:-:S02]  /*0d60*/  FADD.FTZ R89, R80, -R89 ;  /* 0x8000005950597221 */ /* 0x000fc40000010000 */
[----:B------:R-:W-:Y:S01]  /*0d70*/  FMUL.FTZ R85, R79, R72 ;  /* 0x000000484f557220 */ /* 0x000fe20000410000 */
[C---:B------:R-:W-:Y:S01]  /*0d80*/  FMUL.FTZ R91, R74.reuse, R91 ;  /* 0x0000005b4a5b7220 */ /* 0x040fe20000410000 */
[----:B------:R-:W-:Y:S02]  /*0d90*/  FMUL.FTZ R89, R74, R89 ;  /* 0x000000594a597220 */ /* 0x000fe40000410000 */
[----:B------:R-:W-:Y:S01]  /*0da0*/  FFMA.FTZ R79, R85, R83, R28 ;  /* 0x00000053554f7223 */ /* 0x000fe2000001001c */
[----:B------:R-:W-:Y:S01]  /*0db0*/  PRMT R83, R60, 0x7632, R83 ;  /* 0x000076323c537816 */ /* 0x000fe20000000053 */
[-CC-:B------:R-:W-:Y:S01]  /*0dc0*/  FFMA.FTZ R60, R66, R84.reuse, R81.reuse ;  /* 0x00000054423c7223 */ /* 0x180fe20000010051 */
[-CC-:B------:R-:W-:Y:S01]  /*0dd0*/  FFMA.FTZ R28, R78, R84.reuse, R81.reuse ;  /* 0x000000544e1c7223 */ /* 0x180fe20000010051 */
[----:B------:R-:W-:Y:S01]  /*0de0*/  FFMA.FTZ R84, R82, R84, R81 ;  /* 0x0000005452547223 */ /* 0x000fe20000010051 */
[----:B------:R-:W-:Y:S01]  /*0df0*/  FADD.FTZ R81, R76, -R87 ;  /* 0x800000574c517221 */ /* 0x000fe20000010000 */
[----:B------:R-:W-:Y:S01]  /*0e00*/  FADD.FTZ R60, R65, -R60 ;  /* 0x8000003c413c7221 */ /* 0x000fe20000010000 */
[----:B------:R-:W-:Y:S01]  /*0e10*/  FADD.FTZ R87, R73, -R28 ;  /* 0x8000001c49577221 */ /* 0x000fe20000010000 */
[----:B------:R-:W-:Y:S01]  /*0e20*/  SHF.L.U32 R83, R83, 0x10, RZ ;  /* 0x0000001053537819 */ /* 0x000fe200000006ff */
[----:B------:R-:W-:Y:S01]  /*0e30*/  FADD.FTZ R93, R77, -R84 ;  /* 0x800000544d5d7221 */ /* 0x000fe20000010000 */
[C---:B------:R-:W-:Y:S01]  /*0e40*/  FMUL.FTZ R28, R74.reuse, R60 ;  /* 0x0000003c4a1c7220 */ /* 0x040fe20000410000 */
[C---:B------:R-:W-:Y:S01]  /*0e50*/  FMUL.FTZ R60, R74.reuse, R86 ;  /* 0x000000564a3c7220 */ /* 0x040fe20000410000 */
[----:B------:R-:W-:Y:S01]  /*0e60*/  FMUL.FTZ R81, R74, R81 ;  /* 0x000000514a517220 */ /* 0x000fe20000410000 */
[C---:B------:R-:W-:Y:S01]  /*0e70*/  SHF.L.U32 R86, R61.reuse, 0x10, RZ ;  /* 0x000000103d567819 */ /* 0x040fe200000006ff */
[-C--:B------:R-:W-:Y:S01]  /*0e80*/  FMUL.FTZ R28, R28, R72.reuse ;  /* 0x000000481c1c7220 */ /* 0x080fe20000410000 */
[C---:B------:R-:W-:Y:S01]  /*0e90*/  FMUL.FTZ R87, R74.reuse, R87 ;  /* 0x000000574a577220 */ /* 0x040fe20000410000 */
[----:B------:R-:W-:Y:S01]  /*0ea0*/  FMUL.FTZ R93, R74, R93 ;  /* 0x0000005d4a5d7220 */ /* 0x000fe20000410000 */
[----:B------:R-:W-:Y:S01]  /*0eb0*/  PRMT R74, R61, 0x7632, R74 ;  /* 0x000076323d4a7816 */ /* 0x000fe2000000004a */
[----:B------:R-:W-:Y:S01]  /*0ec0*/  FFMA.FTZ R83, R28, R83, R29 ;  /* 0x000000531c537223 */ /* 0x000fe2000001001d */
[-C--:B------:R-:W-:Y:S01]  /*0ed0*/  FMUL.FTZ R29, R60, R72.reuse ;  /* 0x000000483c1d7220 */ /* 0x080fe20000410000 */
[-C--:B------:R-:W-:Y:S01]  /*0ee0*/  FMUL.FTZ R61, R81, R72.reuse ;  /* 0x00000048513d7220 */ /* 0x080fe20000410000 */
[----:B------:R-:W-:Y:S01]  /*0ef0*/  SHF.L.U32 R74, R74, 0x10, RZ ;  /* 0x000000104a4a7819 */ /* 0x000fe200000006ff */
[----:B------:R-:W-:Y:S01]  /*0f00*/  FMUL.FTZ R60, R91, R72 ;  /* 0x000000485b3c7220 */ /* 0x000fe20000410000 */
[----:B------:R-:W-:Y:S01]  /*0f10*/  FFMA.FTZ R81, R29, R86, R30 ;  /* 0x000000561d517223 */ /* 0x000fe2000001001e */
[C---:B------:R-:W-:Y:S01]  /*0f20*/  SHF.L.U32 R30, R62.reuse, 0x10, RZ ;  /* 0x000000103e1e7819 */ /* 0x040fe200000006ff */
[-C--:B------:R-:W-:Y:S01]  /*0f30*/  FMUL.FTZ R84, R87, R72.reuse ;  /* 0x0000004857547220 */ /* 0x080fe20000410000 */
[-C--:B------:R-:W-:Y:S01]  /*0f40*/  FMUL.FTZ R89, R89, R72.reuse ;  /* 0x0000004859597220 */ /* 0x080fe20000410000 */
[----:B------:R-:W-:Y:S01]  /*0f50*/  FMUL.FTZ R72, R93, R72 ;  /* 0x000000485d487220 */ /* 0x000fe20000410000 */
[----:B------:R-:W-:Y:S01]  /*0f60*/  PRMT R62, R62, 0x7632, R62 ;  /* 0x000076323e3e7816 */ /* 0x000fe2000000003e */
[----:B------:R-:W-:Y:S01]  /*0f70*/  FFMA.FTZ R32, R61, R30, R32 ;  /* 0x0000001e3d207223 */ /* 0x000fe20000010020 */
[----:B------:R-:W-:Y:S01]  /*0f80*/  PRMT R30, R63, 0x7632, R30 ;  /* 0x000076323f1e7816 */ /* 0x000fe2000000001e */
[----:B------:R-:W-:Y:S01]  /*0f90*/  FFMA.FTZ R74, R60, R74, R31 ;  /* 0x0000004a3c4a7223 */ /* 0x000fe2000001001f */
[----:B------:R-:W-:-:S02]  /*0fa0*/  SHF.L.U32 R62, R62, 0x10, RZ ;  /* 0x000000103e3e7819 */ /* 0x000fc400000006ff */
[----:B------:R-:W-:Y:S02]  /*0fb0*/  SHF.L.U32 R30, R30, 0x10, RZ ;  /* 0x000000101e1e7819 */ /* 0x000fe400000006ff */
        /* <DEDUP_REMOVED lines=10> */
[----:B------:R-:W-:Y:S01]  /*1060*/  SHF.L.U32 R30, R25, 0x10, RZ ;  /* 0x00000010191e7819 */ /* 0x000fe200000006ff */
[----:B------:R-:W-:-:S02]  /*1070*/  FMUL.FTZ R62, R61, R62 ;  /* 0x0000003e3d3e7220 */ /* 0x000fc40000410000 */
[----:B------:R-:W-:Y:S01]  /*1080*/  FMUL.FTZ R87, R84, R31 ;  /* 0x0000001f54577220 */ /* 0x000fe20000410000 */
[----:B------:R-:W-:Y:S01]  /*1090*/  SHF.L.U32 R31, R9, 0x10, RZ ;  /* 0x00000010091f7819 */ /* 0x000fe200000006ff */
[----:B------:R-:W-:Y:S01]  /*10a0*/  FMUL.FTZ R61, R29, R30 ;  /* 0x0000001e1d3d7220 */ /* 0x000fe20000410000 */
[----:B------:R-:W-:Y:S02]  /*10b0*/  SHF.L.U32 R30, R24, 0x10, RZ ;  /* 0x00000010181e7819 */ /* 0x000fe400000006ff */
[----:B------:R-:W-:Y:S01]  /*10c0*/  SHF.L.U32 R29, R10, 0x10, RZ ;  /* 0x000000100a1d7819 */ /* 0x000fe200000006ff */
[----:B------:R-:W-:Y:S01]  /*10d0*/  FMUL.FTZ R60, R60, R31 ;  /* 0x0000001f3c3c7220 */ /* 0x000fe20000410000 */
[----:B------:R-:W-:Y:S01]  /*10e0*/  F2FP.BF16.F32.PACK_AB R63, R72, R63 ;  /* 0x0000003f483f723e */ /* 0x000fe200000010ff */
[----:B------:R-:W-:Y:S01]  /*10f0*/  FMUL.FTZ R30, R85, R30 ;  /* 0x0000001e551e7220 */ /* 0x000fe20000410000 */
[----:B------:R-:W-:Y:S01]  /*1100*/  F2FP.BF16.F32.PACK_AB R62, R87, R62 ;  /* 0x0000003e573e723e */ /* 0x000fe200000010ff */
[----:B------:R-:W-:Y:S01]  /*1110*/  FMUL.FTZ R29, R28, R29 ;  /* 0x0000001d1c1d7220 */ /* 0x000fe20000410000 */
[----:B------:R-:W-:-:S04]  /*1120*/  F2FP.BF16.F32.PACK_AB R61, R60, R61 ;  /* 0x0000003d3c3d723e */ /* 0x000fc800000010ff */
[----:B------:R-:W-:Y:S01]  /*1130*/  F2FP.BF16.F32.PACK_AB R60, R29, R30 ;  /* 0x0000001e1d3c723e */ /* 0x000fe200000010ff */
[----:B------:R-:W-:Y:S06]  /*1140*/  BRA `(.L_x_1903) ;  /* 0x0000000c00747947 */ /* 0x000fec0003800000 */
.L_x_1902:
[-CC-:B------:R-:W-:Y:S01]  /*1150*/  FFMA.FTZ R49, R3, R84.reuse, R81.reuse ;  /* 0x0000005403317223 */ /* 0x180fe20000010051 */
[-CC-:B------:R-:W-:Y:S01]  /*1160*/  FFMA.FTZ R58, R66, R84.reuse, R81.reuse ;  /* 0x00000054423a7223 */ /* 0x180fe20000010051 */
[-C--:B------:R-:W-:Y:S01]  /*1170*/  FFMA.FTZ R59, R67, R84.reuse, R81 ;  /* 0x00000054433b7223 */ /* 0x080fe20000010051 */
[----:B-----5:R-:W-:Y:S01]  /*1180*/  SHF.L.U32 R79, R60, 0x10, RZ ;  /* 0x000000103c4f7819 */ /* 0x020fe200000006ff */
[----:B------:R-:W-:Y:S01]  /*1190*/  FADD.FTZ R51, R64, -R49 ;  /* 0x8000003140337221 */ /* 0x000fe20000010000 */
[----:B------:R-:W-:Y:S01]  /*11a0*/  FADD.FTZ R57, R65, -R58 ;  /* 0x8000003a41397221 */ /* 0x000fe20000010000 */
[----:B------:R-:W-:Y:S01]  /*11b0*/  FADD.FTZ R59, R68, -R59 ;  /* 0x8000003b443b7221 */ /* 0x000fe20000010000 */
[--C-:B------:R-:W-:Y:S01]  /*11c0*/  FFMA.FTZ R48, R70, R84, R81.reuse ;  /* 0x0000005446307223 */ /* 0x100fe20000010051 */
[----:B------:R-:W-:Y:S01]  /*11d0*/  FMUL.FTZ R56, R74, R51 ;  /* 0x000000334a387220 */ /* 0x000fe20000410000 */
[----:B------:R-:W-:Y:S01]  /*11e0*/  PRMT R60, R60, 0x7632, R60 ;  /* 0x000076323c3c7816 */ /* 0x000fe2000000003c */
[C---:B------:R-:W-:Y:S01]  /*11f0*/  FMUL.FTZ R57, R74.reuse, R57 ;  /* 0x000000394a397220 */ /* 0x040fe20000410000 */
[----:B------:R-:W-:Y:S01]  /*1200*/  FMUL.FTZ R58, R74, R59 ;  /* 0x0000003b4a3a7220 */ /* 0x000fe20000410000 */
[----:B------:R-:W-:Y:S01]  /*1210*/  FMUL.FTZ R85, R56, R72 ;  /* 0x0000004838557220 */ /* 0x000fe20000410000 */
[-CC-:B------:R-:W-:Y:S01]  /*1220*/  FFMA.FTZ R49, R71, R84.reuse, R81.reuse ;  /* 0x0000005447317223 */ /* 0x180fe20000010051 */
[-CC-:B------:R-:W-:Y:S01]  /*1230*/  FFMA.FTZ R50, R78, R84.reuse, R81.reuse ;  /* 0x000000544e327223 */ /* 0x180fe20000010051 */
[-CC-:B------:R-:W-:Y:S01]  /*1240*/  FFMA.FTZ R51, R75, R84.reuse, R81.reuse ;  /* 0x000000544b337223 */ /* 0x180fe20000010051 */
[----:B------:R-:W-:Y:S01]  /*1250*/  FFMA.FTZ R79, R85, R79, R28 ;  /* 0x0000004f554f7223 */ /* 0x000fe2000001001c */
[----:B------:R-:W-:Y:S01]  /*1260*/  SHF.L.U32 R60, R60, 0x10, RZ ;  /* 0x000000103c3c7819 */ /* 0x000fe200000006ff */
[----:B------:R-:W-:Y:S01]  /*1270*/  FADD.FTZ R59, R69, -R48 ;  /* 0x80000030453b7221 */ /* 0x000fe20000010000 */
[----:B------:R-:W-:Y:S01]  /*1280*/  FFMA.FTZ R84, R82, R84, R81 ;  /* 0x0000005452547223 */ /* 0x000fe20000010051 */
[-C--:B------:R-:W-:Y:S01]  /*1290*/  FMUL.FTZ R28, R57, R72.reuse ;  /* 0x00000048391c7220 */ /* 0x080fe20000410000 */
[C---:B------:R-:W-:Y:S01]  /*12a0*/  SHF.L.U32 R81, R61.reuse, 0x10, RZ ;  /* 0x000000103d517819 */ /* 0x040fe200000006ff */
[----:B------:R-:W-:Y:S01]  /*12b0*/  FMUL.FTZ R87, R58, R72 ;  /* 0x000000483a577220 */ /* 0x000fe20000410000 */
[----:B------:R-:W-:Y:S01]  /*12c0*/  PRMT R61, R61, 0x7632, R61 ;  /* 0x000076323d3d7816 */ /* 0x000fe2000000003d */
[----:B------:R-:W-:Y:S01]  /*12d0*/  FMUL.FTZ R59, R74, R59 ;  /* 0x0000003b4a3b7220 */ /* 0x000fe20000410000 */
[----:B------:R-:W-:Y:S01]  /*12e0*/  FFMA.FTZ R83, R28, R60, R29 ;  /* 0x0000003c1c537223 */ /* 0x000fe2000001001d */
[----:B------:R-:W-:Y:S01]  /*12f0*/  FADD.FTZ R49, R76, -R49 ;  /* 0x800000314c317221 */ /* 0x000fe20000010000 */
[----:B------:R-:W-:Y:S01]  /*1300*/  FADD.FTZ R29, R73, -R50 ;  /* 0x80000032491d7221 */ /* 0x000fe20000010000 */
[----:B------:R-:W-:Y:S01]  /*1310*/  FADD.FTZ R51, R80, -R51 ;  /* 0x8000003350337221 */ /* 0x000fe20000010000 */
[----:B------:R-:W-:Y:S01]  /*1320*/  FFMA.FTZ R81, R87, R81, R30 ;  /* 0x0000005157517223 */ /* 0x000fe2000001001e */
[----:B------:R-:W-:Y:S01]  /*1330*/  FADD.FTZ R89, R77, -R84 ;  /* 0x800000544d597221 */ /* 0x000fe20000010000 */
[----:B------:R-:W-:Y:S01]  /*1340*/  SHF.L.U32 R61, R61, 0x10, RZ ;  /* 0x000000103d3d7819 */ /* 0x000fe200000006ff */
[-C--:B------:R-:W-:Y:S01]  /*1350*/  FMUL.FTZ R30, R59, R72.reuse ;  /* 0x000000483b1e7220 */ /* 0x080fe20000410000 */
[----:B------:R-:W-:Y:S01]  /*1360*/  FMUL.FTZ R48, R74, R49 ;  /* 0x000000314a307220 */ /* 0x000fe20000410000 */
[----:B------:R-:W-:Y:S01]  /*1370*/  PRMT R60, R62, 0x7632, R60 ;  /* 0x000076323e3c7816 */ /* 0x000fe2000000003c */
[C---:B------:R-:W-:Y:S01]  /*1380*/  FMUL.FTZ R49, R74.reuse, R29 ;  /* 0x0000001d4a317220 */ /* 0x040fe20000410000 */
[C---:B------:R-:W-:Y:S01]  /*1390*/  FMUL.FTZ R50, R74.reuse, R51 ;  /* 0x000000334a327220 */ /* 0x040fe20000410000 */
[----:B------:R-:W-:Y:S01]  /*13a0*/  FMUL.FTZ R51, R74, R89 ;  /* 0x000000594a337220 */ /* 0x000fe20000410000 */
[----:B------:R-:W-:Y:S01]  /*13b0*/  SHF.L.U32 R62, R62, 0x10, RZ ;  /* 0x000000103e3e7819 */ /* 0x000fe200000006ff */
[----:B------:R-:W-:Y:S01]  /*13c0*/  FFMA.FTZ R74, R30, R61, R31 ;  /* 0x0000003d1e4a7223 */ /* 0x000fe2000001001f */
[-C--:B------:R-:W-:Y:S01]  /*13d0*/  FMUL.FTZ R29, R48, R72.reuse ;  /* 0x00000048301d7220 */ /* 0x080fe20000410000 */
[----:B------:R-:W-:Y:S01]  /*13e0*/  SHF.L.U32 R31, R60, 0x10, RZ ;  /* 0x000000103c1f7819 */ /* 0x000fe200000006ff */
[----:B------:R-:W-:Y:S01]  /*13f0*/  FMUL.FTZ R60, R49, R72 ;  /* 0x00000048313c7220 */ /* 0x000fe20000410000 */
        /* <DEDUP_REMOVED lines=9> */
[C---:B------:R-:W-:Y:S01]  /*1490*/  FFMA.FTZ R34, R31.reuse, R63, R34 ;  /* 0x0000003f1f227223 */ /* 0x040fe20000010022 */
[----:B------:R-:W-:Y:S01]  /*14a0*/  FMUL.FTZ R62, R31, R62 ;  /* 0x0000003e1f3e7220 */ /* 0x000fe20000410000 */
[----:B------:R-:W-:Y:S01]  /*14b0*/  SHF.L.U32 R63, R7, 0x10, RZ ;  /* 0x00000010073f7819 */ /* 0x000fe200000006ff */
[----:B------:R-:W-:Y:S01]  /*14c0*/  FFMA.FTZ R35, R72, R61, R35 ;  /* 0x0000003d48237223 */ /* 0x000fe20000010023 */
        /* <DEDUP_REMOVED lines=13> */
[----:B------:R-:W-:-:S03]  /*15a0*/  FMUL.FTZ R60, R85, R60 ;  /* 0x0000003c553c7220 */ /* 0x000fc60000410000 */
[----:B------:R-:W-:Y:S02]  /*15b0*/  F2FP.BF16.F32.PACK_AB R61, R30, R61 ;  /* 0x0000003d1e3d723e */ /* 0x000fe400000010ff */
[----:B------:R-:W-:Y:S01]  /*15c0*/  F2FP.BF16.F32.PACK_AB R60, R29, R60 ;  /* 0x0000003c1d3c723e */ /* 0x000fe200000010ff */
[----:B------:R-:W-:Y:S06]  /*15d0*/  BRA `(.L_x_1903) ;  /* 0x0000000800507947 */ /* 0x000fec0003800000 */
.L_x_1901:
        /* <DEDUP_REMOVED lines=11> */
[----:B-----5:R-:W-:Y:S01]  /*1690*/  FFMA.FTZ R85, R74, R79, R16 ;  /* 0x0000004f4a557223 */ /* 0x020fe20000010010 */
[----:B------:R-:W-:Y:S01]  /*16a0*/  SHF.L.U32 R79, R60, 0x10, RZ ;  /* 0x000000103c4f7819 */ /* 0x000fe200000006ff */
[----:B------:R-:W-:Y:S01]  /*16b0*/  FADD.FTZ R87, R68, -R87 ;  /* 0x8000005744577221 */ /* 0x000fe20000010000 */
[----:B------:R-:W-:Y:S01]  /*16c0*/  PRMT R60, R60, 0x7632, R60 ;  /* 0x000076323c3c7816 */ /* 0x000fe2000000003c */
[----:B------:R-:W-:Y:S01]  /*16d0*/  FMUL.FTZ R85, R85, R72 ;  /* 0x0000004855557220 */ /* 0x000fe20000410000 */
[----:B------:R-:W-:Y:S01]  /*16e0*/  FADD.FTZ R86, R73, -R86 ;  /* 0x8000005649567221 */ /* 0x000fe20000010000 */
[----:B------:R-:W-:Y:S01]  /*16f0*/  FADD.FTZ R89, R80, -R89 ;  /* 0x8000005950597221 */ /* 0x000fe20000010000 */
[----:B------:R-:W-:Y:S01]  /*1700*/  FADD.FTZ R88, R77, -R88 ;  /* 0x800000584d587221 */ /* 0x000fe20000010000 */
[----:B------:R-:W-:Y:S01]  /*1710*/  FFMA.FTZ R79, R79, R85, R28 ;  /* 0x000000554f4f7223 */ /* 0x000fe2000001001c */
[----:B------:R-:W-:Y:S01]  /*1720*/  FFMA.FTZ R28, R66, R84, R81 ;  /* 0x00000054421c7223 */ /* 0x000fe20000010051 */
[----:B------:R-:W-:Y:S01]  /*1730*/  SHF.L.U32 R84, R60, 0x10, RZ ;  /* 0x000000103c547819 */ /* 0x000fe200000006ff */
[----:B------:R-:W-:Y:S01]  /*1740*/  FADD.FTZ R81, R76, -R83 ;  /* 0x800000534c517221 */ /* 0x000fe20000010000 */
[C---:B------:R-:W-:Y:S01]  /*1750*/  FFMA.FTZ R89, R74.reuse, R89, R14 ;  /* 0x000000594a597223 */ /* 0x040fe2000001000e */
[----:B------:R-:W-:Y:S01]  /*1760*/  FADD.FTZ R60, R65, -R28 ;  /* 0x8000001c413c7221 */ /* 0x000fe20000010000 */
[----:B------:R-:W-:Y:S01]  /*1770*/  FADD.FTZ R28, R69, -R90 ;  /* 0x8000005a451c7221 */ /* 0x000fe20000010000 */
[C---:B------:R-:W-:Y:S01]  /*1780*/  FFMA.FTZ R81, R74.reuse, R81, R12 ;  /* 0x000000514a517223 */ /* 0x040fe2000001000c */
[C---:B------:R-:W-:Y:S01]  /*1790*/  FFMA.FTZ R93, R74.reuse, R88, R15 ;  /* 0x000000584a5d7223 */ /* 0x040fe2000001000f */
[C---:B------:R-:W-:Y:S01]  /*17a0*/  FFMA.FTZ R83, R74.reuse, R60, R17 ;  /* 0x0000003c4a537223 */ /* 0x040fe20000010011 */
[C---:B------:R-:W-:Y:S01]  /*17b0*/  FFMA.FTZ R91, R74.reuse, R28, R19 ;  /* 0x0000001c4a5b7223 */ /* 0x040fe20000010013 */
[C---:B------:R-:W-:Y:S01]  /*17c0*/  FFMA.FTZ R60, R74.reuse, R87, R18 ;  /* 0x000000574a3c7223 */ /* 0x040fe20000010012 */
[----:B------:R-:W-:Y:S01]  /*17d0*/  FFMA.FTZ R87, R74, R86, R13 ;  /* 0x000000564a577223 */ /* 0x000fe2000001000d */
[-C--:B------:R-:W-:Y:S01]  /*17e0*/  FMUL.FTZ R28, R83, R72.reuse ;  /* 0x00000048531c7220 */ /* 0x080fe20000410000 */
[----:B------:R-:W-:Y:S01]  /*17f0*/  PRMT R74, R61, 0x7632, R74 ;  /* 0x000076323d4a7816 */ /* 0x000fe2000000004a */
[----:B------:R-:W-:Y:S01]  /*1800*/  FMUL.FTZ R89, R89, R72 ;  /* 0x0000004859597220 */ /* 0x000fe20000410000 */
[----:B------:R-:W-:Y:S01]  /*1810*/  SHF.L.U32 R86, R61, 0x10, RZ ;  /* 0x000000103d567819 */ /* 0x000fe200000006ff */
[----:B------:R-:W-:Y:S01]  /*1820*/  FFMA.FTZ R83, R84, R28, R29 ;  /* 0x0000001c54537223 */ /* 0x000fe2000001001d */
[-C--:B------:R-:W-:Y:S01]  /*1830*/  FMUL.FTZ R29, R60, R72.reuse ;  /* 0x000000483c1d7220 */ /* 0x080fe20000410000 */
[----:B------:R-:W-:Y:S01]  /*1840*/  SHF.L.U32 R74, R74, 0x10, RZ ;  /* 0x000000104a4a7819 */ /* 0x000fe200000006ff */
[-C--:B------:R-:W-:Y:S01]  /*1850*/  FMUL.FTZ R61, R81, R72.reuse ;  /* 0x00000048513d7220 */ /* 0x080fe20000410000 */
[-C--:B------:R-:W-:Y:S01]  /*1860*/  FMUL.FTZ R60, R91, R72.reuse ;  /* 0x000000485b3c7220 */ /* 0x080fe20000410000 */
[--C-:B------:R-:W-:Y:S01]  /*1870*/  FFMA.FTZ R81, R86, R29, R30.reuse ;  /* 0x0000001d56517223 */ /* 0x100fe2000001001e */
[----:B------:R-:W-:Y:S01]  /*1880*/  PRMT R30, R63, 0x7632, R30 ;  /* 0x000076323f1e7816 */ /* 0x000fe2000000001e */
[----:B------:R-:W-:Y:S01]  /*1890*/  FMUL.FTZ R84, R87, R72 ;  /* 0x0000004857547220 */ /* 0x000fe20000410000 */
[----:B------:R-:W-:Y:S01]  /*18a0*/  FFMA.FTZ R74, R74, R60, R31 ;  /* 0x0000003c4a4a7223 */ /* 0x000fe2000001001f */
[----:B------:R-:W-:Y:S01]  /*18b0*/  SHF.L.U32 R31, R62, 0x10, RZ ;  /* 0x000000103e1f7819 */ /* 0x000fe200000006ff */
[----:B------:R-:W-:Y:S01]  /*18c0*/  FMUL.FTZ R72, R93, R72 ;  /* 0x000000485d487220 */ /* 0x000fe20000410000 */
[----:B------:R-:W-:-:S02]  /*18d0*/  SHF.L.U32 R30, R30, 0x10, RZ ;  /* 0x000000101e1e7819 */ /* 0x000fc400000006ff */
[----:B------:R-:W-:Y:S01]  /*18e0*/  PRMT R62, R62, 0x7632, R62 ;  /* 0x000076323e3e7816 */ /* 0x000fe2000000003e */
[----:B------:R-:W-:Y:S01]  /*18f0*/  FFMA.FTZ R32, R31, R61, R32 ;  /* 0x0000003d1f207223 */ /* 0x000fe20000010020 */
[----:B------:R-:W-:Y:S01]  /*1900*/  SHF.L.U32 R63, R63, 0x10, RZ ;  /* 0x000000103f3f7819 */ /* 0x000fe200000006ff */
[----:B------:R-:W-:Y:S01]  /*1910*/  FFMA.FTZ R35, R30, R72, R35 ;  /* 0x000000481e237223 */ /* 0x000fe20000010023 */
[----:B------:R-:W-:Y:S02]  /*1920*/  SHF.L.U32 R62, R62, 0x10, RZ ;  /* 0x000000103e3e7819 */ /* 0x000fe400000006ff */
[----:B------:R-:W-:Y:S01]  /*1930*/  SHF.L.U32 R30, R27, 0x10, RZ ;  /* 0x000000101b1e7819 */ /* 0x000fe200000006ff */
[-C--:B------:R-:W-:Y:S01]  /*1940*/  FFMA.FTZ R34, R63, R89.reuse, R34 ;  /* 0x000000593f227223 */ /* 0x080fe20000010022 */
        /* <DEDUP_REMOVED lines=21> */
.L_x_1904:
[-CC-:B------:R-:W-:Y:S01]  /*1aa0*/  FFMA.FTZ R49, R3, R84.reuse, R81.reuse ;  /* 0x0000005403317223 */ /* 0x180fe20000010051 */
[-CC-:B------:R-:W-:Y:S01]  /*1ab0*/  FFMA.FTZ R58, R66, R84.reuse, R81.reuse ;  /* 0x00000054423a7223 */ /* 0x180fe20000010051 */
[-CC-:B------:R-:W-:Y:S01]  /*1ac0*/  FFMA.FTZ R57, R67, R84.reuse, R81.reuse ;  /* 0x0000005443397223 */ /* 0x180fe20000010051 */
[-C--:B------:R-:W-:Y:S01]  /*1ad0*/  FFMA.FTZ R48, R70, R84.reuse, R81 ;  /* 0x0000005446307223 */ /* 0x080fe20000010051 */
[----:B------:R-:W-:Y:S01]  /*1ae0*/  FADD.FTZ R51, R64, -R49 ;  /* 0x8000003140337221 */ /* 0x000fe20000010000 */
[----:B------:R-:W-:Y:S01]  /*1af0*/  FADD.FTZ R58, R65, -R58 ;  /* 0x8000003a413a7221 */ /* 0x000fe20000010000 */
[-C--:B------:R-:W-:Y:S01]  /*1b00*/  FFMA.FTZ R49, R71, R84.reuse, R81 ;  /* 0x0000005447317223 */ /* 0x080fe20000010051 */
[----:B------:R-:W-:Y:S01]  /*1b10*/  FADD.FTZ R59, R68, -R57 ;  /* 0x80000039443b7221 */ /* 0x000fe20000010000 */
[----:B-----5:R-:W-:Y:S01]  /*1b20*/  FFMA.FTZ R56, R74, R51, R16 ;  /* 0x000000334a387223 */ /* 0x020fe20000010010 */
[-CC-:B------:R-:W-:Y:S01]  /*1b30*/  FFMA.FTZ R50, R78, R84.reuse, R81.reuse ;  /* 0x000000544e327223 */ /* 0x180fe20000010051 */
[----:B------:R-:W-:Y:S01]  /*1b40*/  SHF.L.U32 R79, R60, 0x10, RZ ;  /* 0x000000103c4f7819 */ /* 0x000fe200000006ff */
[--C-:B------:R-:W-:Y:S01]  /*1b50*/  FFMA.FTZ R51, R75, R84, R81.reuse ;  /* 0x000000544b337223 */ /* 0x100fe20000010051 */
[----:B------:R-:W-:Y:S01]  /*1b60*/  FMUL.FTZ R85, R56, R72 ;  /* 0x0000004838557220 */ /* 0x000fe20000410000 */
[----:B------:R-:W-:Y:S01]  /*1b70*/  PRMT R60, R60, 0x7632, R60 ;  /* 0x000076323c3c7816 */ /* 0x000fe2000000003c */
[----:B------:R-:W-:Y:S01]  /*1b80*/  FFMA.FTZ R84, R82, R84, R81 ;  /* 0x0000005452547223 */ /* 0x000fe20000010051 */
[C---:B------:R-:W-:Y:S01]  /*1b90*/  FFMA.FTZ R57, R74.reuse, R58, R17 ;  /* 0x0000003a4a397223 */ /* 0x040fe20000010011 */
[----:B------:R-:W-:Y:S01]  /*1ba0*/  FADD.FTZ R48, R69, -R48 ;  /* 0x8000003045307221 */ /* 0x000fe20000010000 */
[----:B------:R-:W-:Y:S01]  /*1bb0*/  FFMA.FTZ R58, R74, R59, R18 ;  /* 0x0000003b4a3a7223 */ /* 0x000fe20000010012 */
[----:B------:R-:W-:Y:S01]  /*1bc0*/  FADD.FTZ R49, R76, -R49 ;  /* 0x800000314c317221 */ /* 0x000fe20000010000 */
[----:B------:R-:W-:Y:S01]  /*1bd0*/  FADD.FTZ R50, R73, -R50 ;  /* 0x8000003249327221 */ /* 0x000fe20000010000 */
[----:B------:R-:W-:Y:S01]  /*1be0*/  FFMA.FTZ R79, R79, R85, R28 ;  /* 0x000000554f4f7223 */ /* 0x000fe2000001001c */
[----:B------:R-:W-:Y:S01]  /*1bf0*/  SHF.L.U32 R60, R60, 0x10, RZ ;  /* 0x000000103c3c7819 */ /* 0x000fe200000006ff */
[----:B------:R-:W-:Y:S01]  /*1c00*/  FADD.FTZ R51, R80, -R51 ;  /* 0x8000003350337221 */ /* 0x000fe20000010000 */
[----:B------:R-:W-:Y:S01]  /*1c10*/  SHF.L.U32 R81, R61, 0x10, RZ ;  /* 0x000000103d517819 */ /* 0x000fe200000006ff */
[----:B------:R-:W-:Y:S01]  /*1c20*/  FMUL.FTZ R28, R57, R72 ;  /* 0x00000048391c7220 */ /* 0x000fe20000410000 */
[----:B------:R-:W-:Y:S01]  /*1c30*/  FADD.FTZ R84, R77, -R84 ;  /* 0x800000544d547221 */ /* 0x000fe20000010000 */
[----:B------:R-:W-:Y:S01]  /*1c40*/  FFMA.FTZ R59, R74, R48, R19 ;  /* 0x000000304a3b7223 */ /* 0x000fe20000010013 */
[----:B------:R-:W-:Y:S01]  /*1c50*/  FMUL.FTZ R87, R58, R72 ;  /* 0x000000483a577220 */ /* 0x000fe20000410000 */
[----:B------:R-:W-:Y:S01]  /*1c60*/  PRMT R61, R61, 0x7632, R61 ;  /* 0x000076323d3d7816 */ /* 0x000fe2000000003d */
[C---:B------:R-:W-:Y:S01]  /*1c70*/  FFMA.FTZ R48, R74.reuse, R49, R12 ;  /* 0x000000314a307223 */ /* 0x040fe2000001000c */
[C---:B------:R-:W-:Y:S01]  /*1c80*/  FFMA.FTZ R49, R74.reuse, R50, R13 ;  /* 0x000000324a317223 */ /* 0x040fe2000001000d */
[----:B------:R-:W-:Y:S01]  /*1c90*/  FFMA.FTZ R50, R74, R51, R14 ;  /* 0x000000334a327223 */ /* 0x000fe2000001000e */
[----:B------:R-:W-:Y:S01]  /*1ca0*/  FFMA.FTZ R83, R60, R28, R29 ;  /* 0x0000001c3c537223 */ /* 0x000fe2000001001d */
[----:B------:R-:W-:Y:S01]  /*1cb0*/  FFMA.FTZ R51, R74, R84, R15 ;  /* 0x000000544a337223 */ /* 0x000fe2000001000f */
[----:B------:R-:W-:Y:S01]  /*1cc0*/  FFMA.FTZ R81, R81, R87, R30 ;  /* 0x0000005751517223 */ /* 0x000fe2000001001e */
[----:B------:R-:W-:Y:S01]  /*1cd0*/  SHF.L.U32 R74, R61, 0x10, RZ ;  /* 0x000000103d4a7819 */ /* 0x000fe200000006ff */
[-C--:B------:R-:W-:Y:S01]  /*1ce0*/  FMUL.FTZ R30, R59, R72.reuse ;  /* 0x000000483b1e7220 */ /* 0x080fe20000410000 */
[----:B------:R-:W-:Y:S01]  /*1cf0*/  PRMT R60, R62, 0x7632, R60 ;  /* 0x000076323e3c7816 */ /* 0x000fe2000000003c */
[----:B------:R-:W-:Y:S01]  /*1d00*/  FMUL.FTZ R29, R48, R72 ;  /* 0x00000048301d7220 */ /* 0x000fe20000410000 */
[----:B------:R-:W-:Y:S01]  /*1d10*/  SHF.L.U32 R61, R62, 0x10, RZ ;  /* 0x000000103e3d7819 */ /* 0x000fe200000006ff */
[--C-:B------:R-:W-:Y:S01]  /*1d20*/  FFMA.FTZ R74, R74, R30, R31.reuse ;  /* 0x0000001e4a4a7223 */ /* 0x100fe2000001001f */
        /* <DEDUP_REMOVED lines=8> */
[----:B------:R-:W-:Y:S01]  /*1db0*/  FMUL.FTZ R72, R51, R72 ;  /* 0x0000004833487220 */ /* 0x000fe20000410000 */
[----:B------:R-:W-:-:S02]  /*1dc0*/  SHF.L.U32 R84, R26, 0x10, RZ ;  /* 0x000000101a547819 */ /* 0x000fc400000006ff */
[----:B------:R-:W-:Y:S01]  /*1dd0*/  FFMA.FTZ R34, R63, R31, R34 ;  /* 0x0000001f3f227223 */ /* 0x000fe20000010022 */
[-C--:B------:R-:W-:Y:S01]  /*1de0*/  FFMA.FTZ R35, R62, R72.reuse, R35 ;  /* 0x000000483e237223 */ /* 0x080fe20000010023 */
[----:B------:R-:W-:Y:S01]  /*1df0*/  SHF.L.U32 R62, R27, 0x10, RZ ;  /* 0x000000101b3e7819 */ /* 0x000fe200000006ff */
[----:B------:R-:W-:Y:S01]  /*1e00*/  FMUL.FTZ R84, R84, R29 ;  /* 0x0000001d54547220 */ /* 0x000fe20000410000 */
[----:B------:R-:W-:Y:S02]  /*1e10*/  SHF.L.U32 R63, R7, 0x10, RZ ;  /* 0x00000010073f7819 */ /* 0x000fe400000006ff */
        /* <DEDUP_REMOVED lines=10> */
[----:B------:R-:W-:Y:S01]  /*1ec0*/  F2FP.BF16.F32.PACK_AB R63, R63, R62 ;  /* 0x0000003e3f3f723e */ /* 0x000fe200000010ff */
[----:B------:R-:W-:Y:S01]  /*1ed0*/  FMUL.FTZ R30, R31, R30 ;  /* 0x0000001e1f1e7220 */ /* 0x000fe20000410000 */
[----:B------:R-:W-:Y:S01]  /*1ee0*/  F2FP.BF16.F32.PACK_AB R62, R89, R84 ;  /* 0x00000054593e723e */ /* 0x000fe200000010ff */
[----:B------:R-:W-:-:S03]  /*1ef0*/  FMUL.FTZ R60, R60, R85 ;  /* 0x000000553c3c7220 */ /* 0x000fc60000410000 */
[----:B------:R-:W-:Y:S02]  /*1f00*/  F2FP.BF16.F32.PACK_AB R61, R30, R61 ;  /* 0x0000003d1e3d723e */ /* 0x000fe400000010ff */
[----:B------:R-:W-:-:S07]  /*1f10*/  F2FP.BF16.F32.PACK_AB R60, R29, R60 ;  /* 0x0000003c1d3c723e */ /* 0x000fce00000010ff */
.L_x_1903:
        /* <DEDUP_REMOVED lines=11> */
[----:B------:R0:W-:Y:S04]  /*1fd0*/  @P1 STG.E.128 desc[UR8][R84.64+0x10], R48 ;  /* 0x0000103054001986 */ /* 0x0001e8000c101d08 */
[----:B------:R0:W-:Y:S02]  /*1fe0*/  STG.E.128 desc[UR8][R86.64], R60 ;  /* 0x0000003c56007986 */ /* 0x0001e4000c101d08 */
.L_x_1900:
[----:B------:R-:W-:Y:S05]  /*1ff0*/  BSYNC.RECONVERGENT B1 ;  /* 0x0000000000017941 */ /* 0x000fea0003800200 */
.L_x_1899:
[----:B0-----:R-:W0:Y:S02]  /*2000*/  LDC.64 R60, c[0x0][0x380] ;  /* 0x0000e000ff3c7b82 */ /* 0x001e240000000a00 */
[----:B0-----:R-:W-:-:S04]  /*2010*/  LEA R5, R60, R5, 0x2 ;  /* 0x000000053c057211 */ /* 0x001fc800078e10ff */
[----:B------:R-:W-:-:S13]  /*2020*/  ISETP.GE.AND P1, PT, R5, R61, PT ;  /* 0x0000003d0500720c */ /* 0x000fda0003f26270 */
[----:B------:R-:W-:Y:S05]  /*2030*/  @!P1 BRA `(.L_x_1905) ;  /* 0xffffffe000b89947 */ /* 0x000fea000383ffff */
.L_x_1895:
[----:B------:R-:W-:Y:S05]  /*2040*/  BSYNC B0 ;  /* 0x0000000000007941 */ /* 0x000fea0003800000 */
.L_x_1894:
[----:B------:R-:W0:Y:S01]  /*2050*/  S2R R48, SR_TID.X ;  /* 0x0000000000307919 */ /* 0x000e220000002100 */
[----:B------:R-:W-:Y:S01]  /*2060*/  MOV R3, 0x400 ;  /* 0x0000040000037802 */ /* 0x000fe20000000f00 */
[----:B------:R-:W-:Y:S05]  /*2070*/  WARPSYNC.ALL ;  /* 0x0000000000007948 */ /* 0x000fea0003800000 */
[----:B------:R-:W2:Y:S01]  /*2080*/  S2R R4, SR_CgaCtaId ;  /* 0x0000000000047919 */ /* 0x000ea20000008800 */
[----:B-----5:R-:W-:Y:S01]  /*2090*/  IMAD R27, R0, UR7, RZ ;  /* 0x00000007001b7c24 */ /* 0x020fe2000f8e02ff */
[----:B------:R-:W3:Y:S01]  /*20a0*/  LDCU.128 UR16, c[0x0][0x440] ;  /* 0x00008800ff1077ac */ /* 0x000ee20008000c00 */
[----:B------:R-:W-:Y:S01]  /*20b0*/  BSSY.RECONVERGENT B0, `(.L_x_1906) ;  /* 0x000005d000007945 */ /* 0x000fe20003800200 */
[----:B------:R-:W4:Y:S01]  /*20c0*/  LDCU.64 UR10, c[0x0][0x460] ;  /* 0x00008c00ff0a77ac */ /* 0x000f220008000a00 */
[----:B0-----:R-:W-:-:S02]  /*20d0*/  LOP3.LUT R2, R48, 0x60, RZ, 0xc0, !PT ;  /* 0x0000006030027812 */ /* 0x001fc400078ec0ff */
[----:B------:R-:W-:Y:S02]  /*20e0*/  IADD3 R26, P0, PT, R27, R48, RZ ;  /* 0x000000301b1a7210 */ /* 0x000fe40007f1e0ff */
        /* <DEDUP_REMOVED lines=9> */
[----:B------:R-:W3:Y:S04]  /*2180*/  LDS R5, [R3+0x200] ;  /* 0x0002000003057984 */ /* 0x000ee80000000800 */
[----:B-1----:R-:W1:Y:S04]  /*2190*/  LDS R6, [R3+0x600] ;  /* 0x0006000003067984 */ /* 0x002e680000000800 */
        /* <DEDUP_REMOVED lines=39> */
[C---:B------:R-:W-:Y:S02]  /*2410*/  SHF.L.U32 R28, R26.reuse, 0x2, RZ ;  /* 0x000000021a1c7819 */ /* 0x040fe400000006ff */
[C---:B------:R-:W-:Y:S02]  /*2420*/  ISETP.GE.U32.AND P1, PT, R29.reuse, 0x80, PT ;  /* 0x000000801d00780c */ /* 0x040fe40003f26070 */
[----:B------:R-:W-:Y:S02]  /*2430*/  SHF.L.U64.HI R30, R26, 0x2, R31 ;  /* 0x000000021a1e7819 */ /* 0x000fe4000001021f */
[C---:B-1----:R-:W-:Y:S02]  /*2440*/  IADD3 R2, P2, PT, R28.reuse, UR18, RZ ;  /* 0x000000121c027c10 */ /* 0x042fe4000ff5e0ff */
[----:B------:R-:W-:Y:S01]  /*2450*/  IADD3 R26, P3, PT, R28, UR16, RZ ;  /* 0x000000101c1a7c10 */ /* 0x000fe2000ff7e0ff */
[----:B------:R-:W0:Y:S01]  /*2460*/  LDS R20, [R3] ;  /* 0x0000000003147984 */ /* 0x000e220000000800 */
[----:B------:R-:W-:-:S02]  /*2470*/  ISETP.GE.U32.AND P0, PT, R29, 0x100, PT ;  /* 0x000001001d00780c */ /* 0x000fc40003f06070 */
[C---:B------:R-:W-:Y:S01]  /*2480*/  IADD3.X R29, PT, PT, R30.reuse, UR17, RZ, P3, !PT ;  /* 0x000000111e1d7c10 */ /* 0x040fe20009ffe4ff */
        /* <DEDUP_REMOVED lines=31> */
.L_x_1907:
[----:B------:R-:W-:Y:S05]  /*2680*/  BSYNC.RECONVERGENT B0 ;  /* 0x0000000000007941 */ /* 0x000fea0003800200 */
.L_x_1906:
        /* <DEDUP_REMOVED lines=10> */
.L_x_1898:
        /* <DEDUP_REMOVED lines=8> */
.L_x_1909:
[----:B------:R-:W-:Y:S05]  /*27b0*/  BSYNC B1 ;  /* 0x0000000000017941 */ /* 0x000fea0003800000 */
.L_x_1908:
        /* <DEDUP_REMOVED lines=8> */
.L_x_1910:
[----:B------:R-:W-:Y:S01]  /*2840*/  FADD.FTZ R60, R60, R79 ;  /* 0x0000004f3c3c7221 */ /* 0x000fe20000010000 */
[----:B------:R-:W-:-:S04]  /*2850*/  HFMA2 R87, -RZ, RZ, 0, 1.1920928955078125e-07 ;  /* 0x00000002ff577431 */ /* 0x000fc800000001ff */
[----:B------:R-:W-:Y:S02]  /*2860*/  MOV R88, R60 ;  /* 0x0000003c00587202 */ /* 0x000fe40000000f00 */
[----:B------:R-:W-:-:S07]  /*2870*/  MOV R62, R85 ;  /* 0x00000055003e7202 */ /* 0x000fce0000000f00 */
[----:B------:R-:W-:Y:S05]  /*2880*/  WARPSYNC.COLLECTIVE R83, `(.L_x_1911) ;  /* 0x0000000053087348 */ /* 0x000fea0003c00000 */
[----:B------:R0:W1:Y:S02]  /*2890*/  SHFL.BFLY P1, R85, R88, R87, R90 ;  /* 0x0c00005758557389 */ /* 0x000064000002005a */
[----:B01----:R-:W-:Y:S05]  /*28a0*/  ENDCOLLECTIVE ;  /* 0x000000000000791b */ /* 0x003fea0003800000 */
.L_x_1911:
[----:B------:R-:W-:-:S05]  /*28b0*/  FADD.FTZ R62, R62, R81 ;  /* 0x000000513e3e7221 */ /* 0x000fca0000010000 */
[----:B------:R-:W-:Y:S02]  /*28c0*/  MOV R88, R62 ;  /* 0x0000003e00587202 */ /* 0x000fe40000000f00 */
[----:B------:R-:W-:-:S07]  /*28d0*/  MOV R61, R85 ;  /* 0x00000055003d7202 */ /* 0x000fce0000000f00 */
[----:B------:R-:W-:Y:S05]  /*28e0*/  WARPSYNC.COLLECTIVE R83, `(.L_x_1912) ;  /* 0x0000000053087348 */ /* 0x000fea0003c00000 */
[----:B------:R0:W1:Y:S02]  /*28f0*/  SHFL.BFLY P1, R85, R88, R87, R90 ;  /* 0x0c00005758557389 */ /* 0x000064000002005a */
[----:B01----:R-:W-:Y:S05]  /*2900*/  ENDCOLLECTIVE ;  /* 0x000000000000791b */ /* 0x003fea0003800000 */
.L_x_1912:
[----:B------:R-:W-:Y:S01]  /*2910*/  FADD.FTZ R61, R60, R61 ;  /* 0x0000003d3c3d7221 */ /* 0x000fe20000010000 */
[----:B------:R-:W-:-:S04]  /*2920*/  HFMA2 R87, -RZ, RZ, 0, 2.384185791015625e-07 ;  /* 0x00000004ff577431 */ /* 0x000fc800000001ff */
[----:B------:R-:W-:Y:S02]  /*2930*/  MOV R88, R61 ;  /* 0x0000003d00587202 */ /* 0x000fe40000000f00 */
[----:B------:R-:W-:-:S07]  /*2940*/  MOV R63, R85 ;  /* 0x00000055003f7202 */ /* 0x000fce0000000f00 */
[----:B------:R-:W-:Y:S05]  /*2950*/  WARPSYNC.COLLECTIVE R83, `(.L_x_1913) ;  /* 0x0000000053087348 */ /* 0x000fea0003c00000 */
[----:B------:R0:W1:Y:S02]  /*2960*/  SHFL.BFLY P1, R85, R88, R87, R90 ;  /* 0x0c00005758557389 */ /* 0x000064000002005a */
[----:B01----:R-:W-:Y:S05]  /*2970*/  ENDCOLLECTIVE ;  /* 0x000000000000791b */ /* 0x003fea0003800000 */
.L_x_1913:
[----:B------:R-:W-:-:S05]  /*2980*/  FADD.FTZ R63, R62, R63 ;  /* 0x0000003f3e3f7221 */ /* 0x000fca0000010000 */
[----:B------:R-:W-:Y:S02]  /*2990*/  MOV R88, R63 ;  /* 0x0000003f00587202 */ /* 0x000fe40000000f00 */
[----:B------:R-:W-:-:S07]  /*29a0*/  MOV R84, R85 ;  /* 0x0000005500547202 */ /* 0x000fce0000000f00 */
[----:B------:R-:W-:Y:S05]  /*29b0*/  WARPSYNC.COLLECTIVE R83, `(.L_x_1914) ;  /* 0x0000000053087348 */ /* 0x000fea0003c00000 */
[----:B------:R0:W1:Y:S02]  /*29c0*/  SHFL.BFLY P1, R85, R88, R87, R90 ;  /* 0x0c00005758557389 */ /* 0x000064000002005a */
[----:B01----:R-:W-:Y:S05]  /*29d0*/  ENDCOLLECTIVE ;  /* 0x000000000000791b */ /* 0x003fea0003800000 */
.L_x_1914:
[----:B------:R-:W-:Y:S01]  /*29e0*/  FADD.FTZ R84, R61, R84 ;  /* 0x000000543d547221 */ /* 0x000fe20000010000 */
[----:B------:R-:W-:-:S04]  /*29f0*/  HFMA2 R87, -RZ, RZ, 0, 4.76837158203125e-07 ;  /* 0x00000008ff577431 */ /* 0x000fc800000001ff */
[----:B------:R-:W-:Y:S02]  /*2a00*/  MOV R88, R84 ;  /* 0x0000005400587202 */ /* 0x000fe40000000f00 */
[----:B------:R-:W-:-:S07]  /*2a10*/  MOV R86, R85 ;  /* 0x0000005500567202 */ /* 0x000fce0000000f00 */
[----:B------:R-:W-:Y:S05]  /*2a20*/  WARPSYNC.COLLECTIVE R83, `(.L_x_1915) ;  /* 0x0000000053087348 */ /* 0x000fea0003c00000 */
[----:B------:R0:W1:Y:S02]  /*2a30*/  SHFL.BFLY P1, R85, R88, R87, R90 ;  /* 0x0c00005758557389 */ /* 0x000064000002005a */
[----:B01----:R-:W-:Y:S05]  /*2a40*/  ENDCOLLECTIVE ;  /* 0x000000000000791b */ /* 0x003fea0003800000 */
.L_x_1915:
[----:B------:R-:W-:-:S05]  /*2a50*/  FADD.FTZ R86, R63, R86 ;  /* 0x000000563f567221 */ /* 0x000fca0000010000 */
[----:B------:R-:W-:Y:S02]  /*2a60*/  MOV R88, R86 ;  /* 0x0000005600587202 */ /* 0x000fe40000000f00 */
[----:B------:R-:W-:-:S07]  /*2a70*/  MOV R79, R85 ;  /* 0x00000055004f7202 */ /* 0x000fce0000000f00 */
[----:B------:R-:W-:Y:S05]  /*2a80*/  WARPSYNC.COLLECTIVE R83, `(.L_x_1916) ;  /* 0x0000000053087348 */ /* 0x000fea0003c00000 */
[----:B------:R0:W1:Y:S02]  /*2a90*/  SHFL.BFLY P1, R85, R88, R87, R90 ;  /* 0x0c00005758557389 */ /* 0x000064000002005a */
[----:B01----:R-:W-:Y:S05]  /*2aa0*/  ENDCOLLECTIVE ;  /* 0x000000000000791b */ /* 0x003fea0003800000 */
.L_x_1916:
[----:B------:R-:W-:Y:S01]  /*2ab0*/  FADD.FTZ R79, R84, R79 ;  /* 0x0000004f544f7221 */ /* 0x000fe20000010000 */
[----:B------:R-:W-:-:S04]  /*2ac0*/  HFMA2 R87, -RZ, RZ, 0, 9.5367431640625e-07 ;  /* 0x00000010ff577431 */ /* 0x000fc800000001ff */
[----:B------:R-:W-:Y:S02]  /*2ad0*/  MOV R88, R79 ;  /* 0x0000004f00587202 */ /* 0x000fe40000000f00 */
[----:B------:R-:W-:-:S07]  /*2ae0*/  MOV R81, R85 ;  /* 0x0000005500517202 */ /* 0x000fce0000000f00 */
[----:B------:R-:W-:Y:S05]  /*2af0*/  WARPSYNC.COLLECTIVE R83, `(.L_x_1917) ;  /* 0x0000000053087348 */ /* 0x000fea0003c00000 */
[----:B------:R0:W1:Y:S02]  /*2b00*/  SHFL.BFLY P1, R85, R88, R87, R90 ;  /* 0x0c00005758557389 */ /* 0x000064000002005a */
[----:B01----:R-:W-:Y:S05]  /*2b10*/  ENDCOLLECTIVE ;  /* 0x000000000000791b */ /* 0x003fea0003800000 */
.L_x_1917:
[----:B------:R-:W-:-:S05]  /*2b20*/  FADD.FTZ R81, R86, R81 ;  /* 0x0000005156517221 */ /* 0x000fca0000010000 */
[----:B------:R-:W-:Y:S02]  /*2b30*/  MOV R88, R81 ;  /* 0x0000005100587202 */ /* 0x000fe40000000f00 */
[----:B------:R-:W-:-:S07]  /*2b40*/  MOV R60, R85 ;  /* 0x00000055003c7202 */ /* 0x000fce0000000f00 */
[----:B------:R-:W-:Y:S05]  /*2b50*/  WARPSYNC.COLLECTIVE R83, `(.L_x_1918) ;  /* 0x0000000053087348 */ /* 0x000fea0003c00000 */
[----:B------:R0:W1:Y:S02]  /*2b60*/  SHFL.BFLY P1, R85, R88, R87, R90 ;  /* 0x0c00005758557389 */ /* 0x000064000002005a */
[----:B01----:R-:W-:Y:S05]  /*2b70*/  ENDCOLLECTIVE ;  /* 0x000000000000791b */ /* 0x003fea0003800000 */
.L_x_1918:
[----:B------:R-:W-:Y:S01]  /*2b80*/  MOV R62, R85 ;  /* 0x00000055003e7202 */ /* 0x000fe20000000f00 */
[----:B------:R-:W-:Y:S06]  /*2b90*/  BRA `(.L_x_1919) ;  /* 0xffffffe000047947 */ /* 0x000fec000383ffff */
.L_x_1920:
        /* <DEDUP_REMOVED lines=14> */
.L_x_6400:


//--------------------- .text._ZN10layer_norm13ln_bwd_kernelINS_13Kernel_traitsI13__nv_bfloat16S2_fS2_fjLj256ELj1ELj4ELj1ELj16ENS_18Kernel_traits_baseILj256ES2_S2_fS2_fjLj128EEEEELb0ELb1ELb0ELb1EEEvNS_9BwdParamsE --------------------------
	.section	.text._ZN10layer_norm13ln_bwd_kernelINS_13Kernel_traitsI13__nv_bfloat16S2_fS2_fjLj256ELj1ELj4ELj1ELj16ENS_18Kernel_traits_baseILj256ES2_S2_fS2_fjLj128EEEEELb0ELb1ELb0ELb1EEEvNS_9BwdParamsE,"ax",@progbits
	.align	128
        .global         _ZN10layer_norm13ln_bwd_kernelINS_13Kernel_traitsI13__nv_bfloat16S2_fS2_fjLj256ELj1ELj4ELj1ELj16ENS_18Kernel_traits_baseILj256ES2_S2_fS2_fjLj128EEEEELb0ELb1ELb0ELb1EEEvNS_9BwdParamsE
        .type           _ZN10layer_norm13ln_bwd_kernelINS_13Kernel_traitsI13__nv_bfloat16S2_fS2_fjLj256ELj1ELj4ELj1ELj16ENS_18Kernel_traits_baseILj256ES2_S2_fS2_fjLj128EEEEELb0ELb1ELb0ELb1EEEvNS_9BwdParamsE,@function
        .size           _ZN10layer_norm13ln_bwd_kernelINS_13Kernel_traitsI13__nv_bfloat16S2_fS2_fjLj256ELj1ELj4ELj1ELj16ENS_18Kernel_traits_baseILj256ES2_S2_fS2_fjLj128EEEEELb0ELb1ELb0ELb1EEEvNS_9BwdParamsE,(.L_x_6401 - _ZN10layer_norm13ln_bwd_kernelINS_13Kernel_traitsI13__nv_bfloat16S2_fS2_fjLj256ELj1ELj4ELj1ELj16ENS_18Kernel_traits_baseILj256ES2_S2_fS2_fjLj128EEEEELb0ELb1ELb0ELb1EEEvNS_9BwdParamsE)
        .other          _ZN10layer_norm13ln_bwd_kernelINS_13Kernel_traitsI13__nv_bfloat16S2_fS2_fjLj256ELj1ELj4ELj1ELj16ENS_18Kernel_traits_baseILj256ES2_S2_fS2_fjLj128EEEEELb0ELb1ELb0ELb1EEEvNS_9BwdParamsE,@"STO_CUDA_ENTRY STV_DEFAULT"
_ZN10layer_norm13ln_bwd_kernelINS_13Kernel_traitsI13__nv_bfloat16S2_fS2_fjLj256ELj1ELj4ELj1ELj16ENS_18Kernel_traits_baseILj256ES2_S2_fS2_fjLj128EEEEELb0ELb1ELb0ELb1EEEvNS_9BwdParamsE:
.text._ZN10layer_norm13ln_bwd_kernelINS_13Kernel_traitsI13__nv_bfloat16S2_fS2_fjLj256ELj1ELj4ELj1ELj16ENS_18Kernel_traits_baseILj256ES2_S2_fS2_fjLj128EEEEELb0ELb1ELb0ELb1EEEvNS_9BwdParamsE:
        /* <DEDUP_REMOVED lines=68> */
.L_x_1929:
        /* <DEDUP_REMOVED lines=23> */
[----:B------:R-:W0:Y:S01]  /*05b0*/  @P1 LDC.64 R76, c[0x0][0x438] ;  /* 0x00010e00ff4c1b82 */ /* 0x000e220000000a00 */
[----:B------:R-:W-:Y:S02]  /*05c0*/  ISETP.NE.AND P2, PT, R68, RZ, PT ;  /* 0x000000ff4400720c */ /* 0x000fe40003f45270 */
[----:B------:R-:W-:Y:S01]  /*05d0*/  MOV R74, 0x3f800000 ;  /* 0x3f800000004a7802 */ /* 0x000fe20000000f00 */
[----:B0-----:R-:W-:-:S05]  /*05e0*/  @P1 IMAD.WIDE.U32 R76, R58, 0x20, R76 ;  /* 0x000000203a4c1825 */ /* 0x001fca00078e004c */
[----:B------:R-:W5:Y:S04]  /*05f0*/  @P1 LDG.E.128 R20, desc[UR8][R76.64] ;  /* 0x000000084c141981 */ /* 0x000f68000c1e1d00 */
        /* <DEDUP_REMOVED lines=8> */
[--C-:B------:R-:W-:Y:S01]  /*0680*/  FADD.FTZ R82, R37, -R0.reuse ;  /* 0x8000000025527221 */ /* 0x100fe20000010000 */
[--C-:B------:R-:W-:Y:S01]  /*0690*/  FADD.FTZ R86, R39, -R0.reuse ;  /* 0x8000000027567221 */ /* 0x100fe20000010000 */
[--C-:B---3--:R-:W-:Y:S01]  /*06a0*/  FADD.FTZ R40, R40, -R0.reuse ;  /* 0x8000000028287221 */ /* 0x108fe20000010000 */
[--C-:B------:R-:W-:Y:S01]  /*06b0*/  FADD.FTZ R88, R41, -R0.reuse ;  /* 0x8000000029587221 */ /* 0x100fe20000010000 */
[--C-:B------:R-:W-:Y:S01]  /*06c0*/  FADD.FTZ R90, R42, -R0.reuse ;  /* 0x800000002a5a7221 */ /* 0x100fe20000010000 */
[----:B------:R-:W-:Y:S01]  /*06d0*/  FADD.FTZ R80, R43, -R0 ;  /* 0x800000002b507221 */ /* 0x000fe20000010000 */
[C---:B------:R-:W-:Y:S02]  /*06e0*/  PRMT R38, R44.reuse, 0x7632, R38 ;  /* 0x000076322c267816 */ /* 0x040fe40000000026 */
[----:B0-----:R-:W-:-:S02]  /*06f0*/  SHF.L.U32 R76, R44, 0x10, RZ ;  /* 0x000000102c4c7819 */ /* 0x001fc400000006ff */
[----:B------:R-:W-:Y:S02]  /*0700*/  PRMT R39, R45, 0x7632, R39 ;  /* 0x000076322d277816 */ /* 0x000fe40000000027 */
[----:B------:R-:W-:Y:S01]  /*0710*/  SHF.L.U32 R38, R38, 0x10, RZ ;  /* 0x0000001026267819 */ /* 0x000fe200000006ff */
[C---:B------:R-:W-:Y:S01]  /*0720*/  FMUL.FTZ R0, R75.reuse, R78 ;  /* 0x0000004e4b007220 */ /* 0x040fe20000410000 */
[----:B------:R-:W-:Y:S01]  /*0730*/  FMUL.FTZ R79, R75, R82 ;  /* 0x000000524b4f7220 */ /* 0x000fe20000410000 */
[-C--:B------:R-:W-:Y:S01]  /*0740*/  FMUL.FTZ R41, R73, R76.reuse ;  /* 0x0000004c49297220 */ /* 0x080fe20000410000 */
[----:B------:R-:W-:Y:S01]  /*0750*/  SHF.L.U32 R42, R45, 0x10, RZ ;  /* 0x000000102d2a7819 */ /* 0x000fe200000006ff */
[----:B------:R-:W-:Y:S01]  /*0760*/  FADD.FTZ R57, R76, R57 ;  /* 0x000000394c397221 */ /* 0x000fe20000010000 */
[----:B------:R-:W-:Y:S01]  /*0770*/  FFMA.FTZ R67, R0, R76, R67 ;  /* 0x0000004c00437223 */ /* 0x000fe20000010043 */
[C---:B------:R-:W-:Y:S01]  /*0780*/  PRMT R81, R46.reuse, 0x7632, R81 ;  /* 0x000076322e517816 */ /* 0x040fe20000000051 */
[----:B------:R-:W-:Y:S01]  /*0790*/  FMUL.FTZ R77, R75, R84 ;  /* 0x000000544b4d7220 */ /* 0x000fe20000410000 */
[----:B------:R-:W-:Y:S01]  /*07a0*/  SHF.L.U32 R44, R46, 0x10, RZ ;  /* 0x000000102e2c7819 */ /* 0x000fe200000006ff */
[-C--:B------:R-:W-:Y:S01]  /*07b0*/  FFMA.FTZ R56, R79, R38.reuse, R56 ;  /* 0x000000264f387223 */ /* 0x080fe20000010038 */
[----:B------:R-:W-:Y:S01]  /*07c0*/  SHF.L.U32 R76, R39, 0x10, RZ ;  /* 0x00000010274c7819 */ /* 0x000fe200000006ff */
[----:B------:R-:W-:Y:S01]  /*07d0*/  FADD.FTZ R55, R38, R55 ;  /* 0x0000003726377221 */ /* 0x000fe20000010000 */
[----:B------:R-:W-:Y:S01]  /*07e0*/  FMUL.FTZ R46, R62, R38 ;  /* 0x000000263e2e7220 */ /* 0x000fe20000410000 */
[----:B------:R-:W-:Y:S01]  /*07f0*/  FADD.FTZ R39, RZ, R41 ;  /* 0x00000029ff277221 */ /* 0x000fe20000010000 */
[----:B------:R-:W-:Y:S01]  /*0800*/  FFMA.FTZ R38, R0, R41, RZ ;  /* 0x0000002900267223 */ /* 0x000fe200000100ff */
[C---:B------:R-:W-:Y:S01]  /*0810*/  PRMT R36, R47.reuse, 0x7632, R36 ;  /* 0x000076322f247816 */ /* 0x040fe20000000024 */
[----:B------:R-:W-:Y:S01]  /*0820*/  FADD.FTZ R53, R42, R53 ;  /* 0x000000352a357221 */ /* 0x000fe20000010000 */
[----:B------:R-:W-:Y:S01]  /*0830*/  SHF.L.U32 R37, R47, 0x10, RZ ;  /* 0x000000102f257819 */ /* 0x000fe200000006ff */
[----:B------:R-:W-:Y:S01]  /*0840*/  FMUL.FTZ R47, R75, R86 ;  /* 0x000000564b2f7220 */ /* 0x000fe20000410000 */
[-C--:B------:R-:W-:Y:S01]  /*0850*/  FFMA.FTZ R54, R77, R42.reuse, R54 ;  /* 0x0000002a4d367223 */ /* 0x080fe20000010036 */
[----:B------:R-:W-:Y:S01]  /*0860*/  FMUL.FTZ R42, R72, R42 ;  /* 0x0000002a482a7220 */ /* 0x000fe20000410000 */
[----:B------:R-:W-:Y:S01]  /*0870*/  FADD.FTZ R39, R39, R46 ;  /* 0x0000002e27277221 */ /* 0x000fe20000010000 */
[----:B------:R-:W-:Y:S01]  /*0880*/  FFMA.FTZ R38, R79, R46, R38 ;  /* 0x0000002e4f267223 */ /* 0x000fe20000010026 */
[----:B------:R-:W-:Y:S01]  /*0890*/  FMUL.FTZ R45, R75, R40 ;  /* 0x000000284b2d7220 */ /* 0x000fe20000410000 */
        /* <DEDUP_REMOVED lines=12> */
[----:B------:R-:W-:Y:S01]  /*0960*/  FMUL.FTZ R43, R75, R90 ;  /* 0x0000005a4b2b7220 */ /* 0x000fe20000410000 */
[-C--:B------:R-:W-:Y:S01]  /*0970*/  FFMA.FTZ R3, R40, R81.reuse, R3 ;  /* 0x0000005128037223 */ /* 0x080fe20000010003 */
[----:B------:R-:W-:Y:S01]  /*0980*/  FADD.FTZ R7, R81, R7 ;  /* 0x0000000751077221 */ /* 0x000fe20000010000 */
[----:B------:R-:W-:Y:S01]  /*0990*/  FADD.FTZ R82, R39, R44 ;  /* 0x0000002c27527221 */ /* 0x000fe20000010000 */
[----:B------:R-:W-:Y:S01]  /*09a0*/  FMUL.FTZ R81, R60, R81 ;  /* 0x000000513c517220 */ /* 0x000fe20000410000 */
        /* <DEDUP_REMOVED lines=34> */
.L_x_1941:
[----:B------:R-:W3:Y:S02]  /*0bd0*/  LDC.64 R36, c[0x0][0x390] ;  /* 0x0000e400ff247b82 */ /* 0x000ee40000000a00 */
[----:B---3--:R-:W-:-:S06]  /*0be0*/  IMAD.WIDE.U32 R36, R58, 0x10, R36 ;  /* 0x000000103a247825 */ /* 0x008fcc00078e0024 */
[----:B------:R-:W5:Y:S01]  /*0bf0*/  LDG.E.128 R36, desc[UR8][R36.64] ;  /* 0x0000000824247981 */ /* 0x000f62000c1e1d00 */
        /* <DEDUP_REMOVED lines=39> */
[C---:B------:R-:W-:Y:S01]  /*0e70*/  PRMT R39, R38.reuse, 0x7632, R39 ;  /* 0x0000763226277816 */ /* 0x040fe20000000027 */
[-C--:B------:R-:W-:Y:S01]  /*0e80*/  FMUL.FTZ R78, R47, R74.reuse ;  /* 0x0000004a2f4e7220 */ /* 0x080fe20000410000 */
[----:B------:R-:W-:Y:S01]  /*0e90*/  SHF.L.U32 R77, R38, 0x10, RZ ;  /* 0x00000010264d7819 */ /* 0x000fe200000006ff */
[----:B------:R-:W-:Y:S01]  /*0ea0*/  FMUL.FTZ R44, R83, R74 ;  /* 0x0000004a532c7220 */ /* 0x000fe20000410000 */
[----:B------:R-:W-:Y:S01]  /*0eb0*/  SHF.L.U32 R45, R26, 0x10, RZ ;  /* 0x000000101a2d7819 */ /* 0x000fe200000006ff */
[----:B------:R-:W-:Y:S01]  /*0ec0*/  FMUL.FTZ R47, R87, R0 ;  /* 0x00000000572f7220 */ /* 0x000fe20000410000 */
[----:B------:R-:W-:Y:S01]  /*0ed0*/  SHF.L.U32 R80, R63, 0x10, RZ ;  /* 0x000000103f507819 */ /* 0x000fe200000006ff */
[----:B------:R-:W-:Y:S01]  /*0ee0*/  FMUL.FTZ R0, R75, R46 ;  /* 0x0000002e4b007220 */ /* 0x000fe20000410000 */
[----:B------:R-:W-:Y:S01]  /*0ef0*/  PRMT R38, R37, 0x7632, R38 ;  /* 0x0000763225267816 */ /* 0x000fe20000000026 */
        /* <DEDUP_REMOVED lines=9> */
[----:B------:R-:W-:Y:S01]  /*0f90*/  FMUL.FTZ R43, R75, R80 ;  /* 0x000000504b2b7220 */ /* 0x000fe20000410000 */
[----:B------:R-:W-:Y:S01]  /*0fa0*/  SHF.L.U32 R45, R38, 0x10, RZ ;  /* 0x00000010262d7819 */ /* 0x000fe200000006ff */
[----:B------:R-:W-:Y:S01]  /*0fb0*/  FMUL.FTZ R79, R78, R79 ;  /* 0x0000004f4e4f7220 */ /* 0x000fe20000410000 */
[----:B------:R-:W-:Y:S01]  /*0fc0*/  PRMT R37, R36, 0x7632, R37 ;  /* 0x0000763224257816 */ /* 0x000fe20000000025 */
[----:B------:R-:W-:Y:S01]  /*0fd0*/  FMUL.FTZ R46, R85, R46 ;  /* 0x0000002e552e7220 */ /* 0x000fe20000410000 */
[----:B------:R-:W-:Y:S01]  /*0fe0*/  SHF.L.U32 R75, R65, 0x10, RZ ;  /* 0x00000010414b7819 */ /* 0x000fe200000006ff */
[----:B------:R-:W-:Y:S01]  /*0ff0*/  FMUL.FTZ R78, R78, R39 ;  /* 0x000000274e4e7220 */ /* 0x000fe20000410000 */
[----:B------:R-:W-:Y:S01]  /*1000*/  SHF.L.U32 R36, R36, 0x10, RZ ;  /* 0x0000001024247819 */ /* 0x000fe200000006ff */
[----:B------:R-:W-:Y:S01]  /*1010*/  FMUL.FTZ R85, R85, R74 ;  /* 0x0000004a55557220 */ /* 0x000fe20000410000 */
[----:B------:R-:W-:Y:S01]  /*1020*/  SHF.L.U32 R38, R24, 0x10, RZ ;  /* 0x0000001018267819 */ /* 0x000fe200000006ff */
[C---:B------:R-:W-:Y:S01]  /*1030*/  FMUL.FTZ R74, R42.reuse, R45 ;  /* 0x0000002d2a4a7220 */ /* 0x040fe20000410000 */
[----:B------:R-:W-:Y:S01]  /*1040*/  SHF.L.U32 R40, R27, 0x10, RZ ;  /* 0x000000101b287819 */ /* 0x000fe200000006ff */
[----:B------:R-:W-:Y:S01]  /*1050*/  FMUL.FTZ R45, R42, R75 ;  /* 0x0000004b2a2d7220 */ /* 0x000fe20000410000 */
[----:B------:R-:W-:Y:S01]  /*1060*/  SHF.L.U32 R39, R66, 0x10, RZ ;  /* 0x0000001042277819 */ /* 0x000fe200000006ff */
[----:B------:R-:W-:Y:S01]  /*1070*/  FMUL.FTZ R75, R41, R36 ;  /* 0x00000024294b7220 */ /* 0x000fe20000410000 */
[----:B------:R-:W-:Y:S01]  /*1080*/  SHF.L.U32 R37, R37, 0x10, RZ ;  /* 0x0000001025257819 */ /* 0x000fe200000006ff */
[----:B------:R-:W-:Y:S01]  /*1090*/  FMUL.FTZ R36, R41, R38 ;  /* 0x0000002629247220 */ /* 0x000fe20000410000 */
[----:B------:R-:W-:Y:S01]  /*10a0*/  FMUL.FTZ R40, R87, R40 ;  /* 0x0000002857287220 */ /* 0x000fe20000410000 */
[C---:B------:R-:W-:Y:S01]  /*10b0*/  FMUL.FTZ R41, R76.reuse, R39 ;  /* 0x000000274c297220 */ /* 0x040fe20000410000 */
[----:B------:R-:W-:Y:S01]  /*10c0*/  F2FP.BF16.F32.PACK_AB R38, R85, R44 ;  /* 0x0000002c5526723e */ /* 0x000fe200000010ff */
[----:B------:R-:W-:Y:S01]  /*10d0*/  FMUL.FTZ R76, R76, R37 ;  /* 0x000000254c4c7220 */ /* 0x000fe20000410000 */
[----:B------:R-:W-:-:S02]  /*10e0*/  F2FP.BF16.F32.PACK_AB R37, R45, R78 ;  /* 0x0000004e2d25723e */ /* 0x000fc400000010ff */
[----:B------:R-:W-:Y:S02]  /*10f0*/  F2FP.BF16.F32.PACK_AB R39, R43, R40 ;  /* 0x000000282b27723e */ /* 0x000fe400000010ff */
[----:B------:R-:W-:Y:S01]  /*1100*/  F2FP.BF16.F32.PACK_AB R36, R41, R36 ;  /* 0x000000242924723e */ /* 0x000fe200000010ff */
[----:B------:R-:W-:Y:S06]  /*1110*/  BRA `(.L_x_1927) ;  /* 0x0000000c00747947 */ /* 0x000fec0003800000 */
.L_x_1926:
        /* <DEDUP_REMOVED lines=9> */
[----:B-----5:R-:W-:Y:S01]  /*11b0*/  PRMT R0, R39, 0x7632, R0 ;  /* 0x0000763227007816 */ /* 0x020fe20000000000 */
[----:B------:R-:W-:Y:S01]  /*11c0*/  FADD.FTZ R34, R42, -R31 ;  /* 0x8000001f2a227221 */ /* 0x000fe20000010000 */
[----:B------:R-:W-:Y:S01]  /*11d0*/  FADD.FTZ R82, R83, -R82 ;  /* 0x8000005253527221 */ /* 0x000fe20000010000 */
[----:B------:R-:W-:Y:S01]  /*11e0*/  FMUL.FTZ R30, R75, R30 ;  /* 0x0000001e4b1e7220 */ /* 0x000fe20000410000 */
[----:B------:R-:W-:Y:S01]  /*11f0*/  SHF.L.U32 R39, R39, 0x10, RZ ;  /* 0x0000001027277819 */ /* 0x000fe200000006ff */
[----:B------:R-:W-:Y:S01]  /*1200*/  FADD.FTZ R80, R46, -R29 ;  /* 0x8000001d2e507221 */ /* 0x000fe20000010000 */
[----:B------:R-:W-:Y:S01]  /*1210*/  FMUL.FTZ R31, R75, R82 ;  /* 0x000000524b1f7220 */ /* 0x000fe20000410000 */
[----:B------:R-:W-:Y:S01]  /*1220*/  FADD.FTZ R28, R44, -R45 ;  /* 0x8000002d2c1c7221 */ /* 0x000fe20000010000 */
[----:B------:R-:W-:Y:S01]  /*1230*/  SHF.L.U32 R29, R27, 0x10, RZ ;  /* 0x000000101b1d7819 */ /* 0x000fe200000006ff */
[-C--:B------:R-:W-:Y:S01]  /*1240*/  FMUL.FTZ R44, R30, R74.reuse ;  /* 0x0000004a1e2c7220 */ /* 0x080fe20000410000 */
[----:B------:R-:W-:Y:S01]  /*1250*/  SHF.L.U32 R46, R63, 0x10, RZ ;  /* 0x000000103f2e7819 */ /* 0x000fe200000006ff */
[----:B------:R-:W-:Y:S01]  /*1260*/  FMUL.FTZ R35, R31, R74 ;  /* 0x0000004a1f237220 */ /* 0x000fe20000410000 */
[----:B------:R-:W-:Y:S01]  /*1270*/  SHF.L.U32 R0, R0, 0x10, RZ ;  /* 0x0000001000007819 */ /* 0x000fe200000006ff */
[----:B------:R-:W-:Y:S01]  /*1280*/  FADD.FTZ R42, R81, -R40 ;  /* 0x80000028512a7221 */ /* 0x000fe20000010000 */
[----:B------:R-:W-:Y:S01]  /*1290*/  FADD.FTZ R76, R76, -R47 ;  /* 0x8000002f4c4c7221 */ /* 0x000fe20000010000 */
[----:B------:R-:W-:Y:S01]  /*12a0*/  FMUL.FTZ R28, R75, R28 ;  /* 0x0000001c4b1c7220 */ /* 0x000fe20000410000 */
[C---:B------:R-:W-:Y:S01]  /*12b0*/  FMUL.FTZ R47, R44.reuse, R39 ;  /* 0x000000272c2f7220 */ /* 0x040fe20000410000 */
[----:B------:R-:W-:Y:S01]  /*12c0*/  FMUL.FTZ R39, R44, R29 ;  /* 0x0000001d2c277220 */ /* 0x000fe20000410000 */
[----:B------:R-:W-:Y:S01]  /*12d0*/  SHF.L.U32 R77, R38, 0x10, RZ ;  /* 0x00000010264d7819 */ /* 0x000fe200000006ff */
[C---:B------:R-:W-:Y:S01]  /*12e0*/  FMUL.FTZ R0, R35.reuse, R0 ;  /* 0x0000000023007220 */ /* 0x040fe20000410000 */
[----:B------:R-:W-:Y:S01]  /*12f0*/  FMUL.FTZ R40, R35, R46 ;  /* 0x0000002e23287220 */ /* 0x000fe20000410000 */
[C---:B------:R-:W-:Y:S01]  /*1300*/  FMUL.FTZ R29, R75.reuse, R42 ;  /* 0x0000002a4b1d7220 */ /* 0x040fe20000410000 */
[----:B------:R-:W-:Y:S01]  /*1310*/  SHF.L.U32 R35, R26, 0x10, RZ ;  /* 0x000000101a237819 */ /* 0x000fe200000006ff */
[----:B------:R-:W-:Y:S01]  /*1320*/  FMUL.FTZ R42, R28, R74 ;  /* 0x0000004a1c2a7220 */ /* 0x000fe20000410000 */
[----:B------:R-:W-:Y:S01]  /*1330*/  FMUL.FTZ R34, R75, R34 ;  /* 0x000000224b227220 */ /* 0x000fe20000410000 */
[----:B------:R-:W-:Y:S01]  /*1340*/  PRMT R33, R38, 0x7632, R33 ;  /* 0x0000763226217816 */ /* 0x000fe20000000021 */
[----:B------:R-:W-:Y:S01]  /*1350*/  FADD.FTZ R32, R41, -R32 ;  /* 0x8000002029207221 */ /* 0x000fe20000010000 */
[C---:B------:R-:W-:Y:S01]  /*1360*/  FMUL.FTZ R77, R42.reuse, R77 ;  /* 0x0000004d2a4d7220 */ /* 0x040fe20000410000 */
[C---:B------:R-:W-:Y:S01]  /*1370*/  PRMT R38, R37.reuse, 0x7632, R38 ;  /* 0x0000763225267816 */ /* 0x040fe20000000026 */
[----:B------:R-:W-:Y:S01]  /*1380*/  FMUL.FTZ R42, R42, R35 ;  /* 0x000000232a2a7220 */ /* 0x000fe20000410000 */
[----:B------:R-:W-:Y:S01]  /*1390*/  SHF.L.U32 R79, R37, 0x10, RZ ;  /* 0x00000010254f7819 */ /* 0x000fe200000006ff */
[----:B------:R-:W-:Y:S01]  /*13a0*/  FMUL.FTZ R44, R34, R74 ;  /* 0x0000004a222c7220 */ /* 0x000fe20000410000 */
[----:B------:R-:W-:Y:S01]  /*13b0*/  SHF.L.U32 R43, R25, 0x10, RZ ;  /* 0x00000010192b7819 */ /* 0x000fe200000006ff */
[C---:B------:R-:W-:Y:S01]  /*13c0*/  FMUL.FTZ R35, R75.reuse, R76 ;  /* 0x0000004c4b237220 */ /* 0x040fe20000410000 */
[----:B------:R-:W-:Y:S01]  /*13d0*/  PRMT R37, R36, 0x7632, R37 ;  /* 0x0000763224257816 */ /* 0x000fe20000000025 */
        /* <DEDUP_REMOVED lines=9> */
[-C--:B------:R-:W-:Y:S01]  /*1470*/  FMUL.FTZ R38, R35, R74.reuse ;  /* 0x0000004a23267220 */ /* 0x080fe20000410000 */
[----:B------:R-:W-:Y:S01]  /*1480*/  SHF.L.U32 R45, R37, 0x10, RZ ;  /* 0x00000010252d7819 */ /* 0x000fe200000006ff */
[-C--:B------:R-:W-:Y:S01]  /*1490*/  FMUL.FTZ R37, R32, R74.reuse ;  /* 0x0000004a20257220 */ /* 0x080fe20000410000 */
[----:B------:R-:W-:Y:S01]  /*14a0*/  SHF.L.U32 R83, R65, 0x10, RZ ;  /* 0x0000001041537819 */ /* 0x000fe200000006ff */
[----:B------:R-:W-:Y:S01]  /*14b0*/  FMUL.FTZ R76, R33, R74 ;  /* 0x0000004a214c7220 */ /* 0x000fe20000410000 */
[----:B------:R-:W-:Y:S01]  /*14c0*/  SHF.L.U32 R44, R24, 0x10, RZ ;  /* 0x00000010182c7819 */ /* 0x000fe200000006ff */
[C---:B------:R-:W-:Y:S01]  /*14d0*/  FMUL.FTZ R46, R41.reuse, R46 ;  /* 0x0000002e292e7220 */ /* 0x040fe20000410000 */
[----:B------:R-:W-:Y:S01]  /*14e0*/  SHF.L.U32 R81, R66, 0x10, RZ ;  /* 0x0000001042517819 */ /* 0x000fe200000006ff */
[C---:B------:R-:W-:Y:S01]  /*14f0*/  FMUL.FTZ R74, R38.reuse, R75 ;  /* 0x0000004b264a7220 */ /* 0x040fe20000410000 */
[----:B------:R-:W-:Y:S01]  /*1500*/  FMUL.FTZ R41, R41, R78 ;  /* 0x0000004e29297220 */ /* 0x000fe20000410000 */
[C---:B------:R-:W-:Y:S01]  /*1510*/  FMUL.FTZ R75, R37.reuse, R36 ;  /* 0x00000024254b7220 */ /* 0x040fe20000410000 */
[----:B------:R-:W-:Y:S01]  /*1520*/  FMUL.FTZ R78, R38, R83 ;  /* 0x00000053264e7220 */ /* 0x000fe20000410000 */
[----:B------:R-:W-:Y:S01]  /*1530*/  FMUL.FTZ R36, R37, R44 ;  /* 0x0000002c25247220 */ /* 0x000fe20000410000 */
[C---:B------:R-:W-:Y:S01]  /*1540*/  FMUL.FTZ R81, R76.reuse, R81 ;  /* 0x000000514c517220 */ /* 0x040fe20000410000 */
[----:B------:R-:W-:Y:S01]  /*1550*/  FMUL.FTZ R76, R76, R45 ;  /* 0x0000002d4c4c7220 */ /* 0x000fe20000410000 */
[----:B------:R-:W-:-:S02]  /*1560*/  F2FP.BF16.F32.PACK_AB R39, R40, R39 ;  /* 0x000000272827723e */ /* 0x000fc400000010ff */
[----:B------:R-:W-:Y:S02]  /*1570*/  F2FP.BF16.F32.PACK_AB R38, R41, R42 ;  /* 0x0000002a2926723e */ /* 0x000fe400000010ff */
[----:B------:R-:W-:Y:S02]  /*1580*/  F2FP.BF16.F32.PACK_AB R37, R78, R43 ;  /* 0x0000002b4e25723e */ /* 0x000fe400000010ff */
[----:B------:R-:W-:Y:S01]  /*1590*/  F2FP.BF16.F32.PACK_AB R36, R81, R36 ;  /* 0x000000245124723e */ /* 0x000fe200000010ff */
[----:B------:R-:W-:Y:S06]  /*15a0*/  BRA `(.L_x_1927) ;  /* 0x0000000800507947 */ /* 0x000fec0003800000 */
.L_x_1925:
        /* <DEDUP_REMOVED lines=19> */
[----:B-----5:R-:W-:Y:S01]  /*16e0*/  FFMA.FTZ R81, R75, R87, R16 ;  /* 0x000000574b517223 */ /* 0x020fe20000010010 */
[----:B------:R-:W-:Y:S01]  /*16f0*/  PRMT R41, R39, 0x7632, R41 ;  /* 0x0000763227297816 */ /* 0x000fe20000000029 */
[C---:B------:R-:W-:Y:S01]  /*1700*/  FFMA.FTZ R43, R75.reuse, R82, R20 ;  /* 0x000000524b2b7223 */ /* 0x040fe20000010014 */
[C---:B------:R-:W-:Y:S01]  /*1710*/  FFMA.FTZ R45, R75.reuse, R46, R21 ;  /* 0x0000002e4b2d7223 */ /* 0x040fe20000010015 */
[C---:B------:R-:W-:Y:S01]  /*1720*/  FFMA.FTZ R85, R75.reuse, R85, R22 ;  /* 0x000000554b557223 */ /* 0x040fe20000010016 */
[C---:B------:R-:W-:Y:S01]  /*1730*/  FFMA.FTZ R47, R75.reuse, R76, R23 ;  /* 0x0000004c4b2f7223 */ /* 0x040fe20000010017 */
[C---:B------:R-:W-:Y:S01]  /*1740*/  FFMA.FTZ R83, R75.reuse, R40, R17 ;  /* 0x000000284b537223 */ /* 0x040fe20000010011 */
[C---:B------:R-:W-:Y:S01]  /*1750*/  FFMA.FTZ R87, R75.reuse, R89, R18 ;  /* 0x000000594b577223 */ /* 0x040fe20000010012 */
[----:B------:R-:W-:Y:S01]  /*1760*/  FFMA.FTZ R75, R75, R80, R19 ;  /* 0x000000504b4b7223 */ /* 0x000fe20000010013 */
[----:B------:R-:W-:Y:S01]  /*1770*/  SHF.L.U32 R0, R39, 0x10, RZ ;  /* 0x0000001027007819 */ /* 0x000fe200000006ff */
[-C--:B------:R-:W-:Y:S01]  /*1780*/  FMUL.FTZ R40, R47, R74.reuse ;  /* 0x0000004a2f287220 */ /* 0x080fe20000410000 */
[----:B------:R-:W-:Y:S01]  /*1790*/  SHF.L.U32 R78, R41, 0x10, RZ ;  /* 0x00000010294e7819 */ /* 0x000fe200000006ff */
[-C--:B------:R-:W-:Y:S01]  /*17a0*/  FMUL.FTZ R87, R87, R74.reuse ;  /* 0x0000004a57577220 */ /* 0x080fe20000410000 */
[-C--:B------:R-:W-:Y:S01]  /*17b0*/  FMUL.FTZ R75, R75, R74.reuse ;  /* 0x0000004a4b4b7220 */ /* 0x080fe20000410000 */
[----:B------:R-:W-:Y:S01]  /*17c0*/  PRMT R39, R38, 0x7632, R39 ;  /* 0x0000763226277816 */ /* 0x000fe20000000027 */
[-C--:B------:R-:W-:Y:S01]  /*17d0*/  FMUL.FTZ R76, R45, R74.reuse ;  /* 0x0000004a2d4c7220 */ /* 0x080fe20000410000 */
[----:B------:R-:W-:Y:S01]  /*17e0*/  SHF.L.U32 R80, R63, 0x10, RZ ;  /* 0x000000103f507819 */ /* 0x000fe200000006ff */
[----:B------:R-:W-:Y:S01]  /*17f0*/  FMUL.FTZ R47, R0, R87 ;  /* 0x00000057002f7220 */ /* 0x000fe20000410000 */
[----:B------:R-:W-:Y:S01]  /*1800*/  SHF.L.U32 R77, R38, 0x10, RZ ;  /* 0x00000010264d7819 */ /* 0x000fe200000006ff */
[-C--:B------:R-:W-:Y:S01]  /*1810*/  FMUL.FTZ R41, R43, R74.reuse ;  /* 0x0000004a2b297220 */ /* 0x080fe20000410000 */
[----:B------:R-:W-:Y:S01]  /*1820*/  PRMT R38, R37, 0x7632, R38 ;  /* 0x0000763225267816 */ /* 0x000fe20000000026 */
[-C--:B------:R-:W-:Y:S01]  /*1830*/  FMUL.FTZ R44, R85, R74.reuse ;  /* 0x0000004a552c7220 */ /* 0x080fe20000410000 */
[-C--:B------:R-:W-:Y:S01]  /*1840*/  FMUL.FTZ R46, R81, R74.reuse ;  /* 0x0000004a512e7220 */ /* 0x080fe20000410000 */
[----:B------:R-:W-:Y:S01]  /*1850*/  FMUL.FTZ R83, R83, R74 ;  /* 0x0000004a53537220 */ /* 0x000fe20000410000 */
        /* <DEDUP_REMOVED lines=8> */
[-C--:B------:R-:W-:Y:S01]  /*18e0*/  FMUL.FTZ R46, R74, R83.reuse ;  /* 0x000000534a2e7220 */ /* 0x080fe20000410000 */
        /* <DEDUP_REMOVED lines=18> */
[----:B------:R-:W-:-:S02]  /*1a10*/  FMUL.FTZ R41, R81, R76 ;  /* 0x0000004c51297220 */ /* 0x000fc40000410000 */
[----:B------:R-:W-:Y:S01]  /*1a20*/  FMUL.FTZ R76, R39, R76 ;  /* 0x0000004c274c7220 */ /* 0x000fe20000410000 */
[----:B------:R-:W-:Y:S02]  /*1a30*/  F2FP.BF16.F32.PACK_AB R39, R43, R42 ;  /* 0x0000002a2b27723e */ /* 0x000fe400000010ff */
[----:B------:R-:W-:Y:S02]  /*1a40*/  F2FP.BF16.F32.PACK_AB R37, R37, R44 ;  /* 0x0000002c2525723e */ /* 0x000fe400000010ff */
[----:B------:R-:W-:Y:S01]  /*1a50*/  F2FP.BF16.F32.PACK_AB R36, R41, R36 ;  /* 0x000000242924723e */ /* 0x000fe200000010ff */
[----:B------:R-:W-:Y:S06]  /*1a60*/  BRA `(.L_x_1927) ;  /* 0x0000000400207947 */ /* 0x000fec0003800000 */
.L_x_1928:
        /* <DEDUP_REMOVED lines=12> */
[----:B------:R-:W-:Y:S01]  /*1b30*/  FFMA.FTZ R30, R75, R43, R18 ;  /* 0x0000002b4b1e7223 */ /* 0x000fe20000010012 */
[----:B------:R-:W-:Y:S01]  /*1b40*/  SHF.L.U32 R39, R39, 0x10, RZ ;  /* 0x0000001027277819 */ /* 0x000fe200000006ff */
[----:B------:R-:W-:Y:S01]  /*1b50*/  FADD.FTZ R45, R44, -R45 ;  /* 0x8000002d2c2d7221 */ /* 0x000fe20000010000 */
[----:B------:R-:W-:Y:S01]  /*1b60*/  SHF.L.U32 R29, R27, 0x10, RZ ;  /* 0x000000101b1d7819 */ /* 0x000fe200000006ff */
[----:B------:R-:W-:Y:S01]  /*1b70*/  FFMA.FTZ R31, R75, R82, R19 ;  /* 0x000000524b1f7223 */ /* 0x000fe20000010013 */
[-C--:B------:R-:W-:Y:S01]  /*1b80*/  FMUL.FTZ R28, R30, R74.reuse ;  /* 0x0000004a1e1c7220 */ /* 0x080fe20000410000 */
[----:B------:R-:W-:Y:S01]  /*1b90*/  FADD.FTZ R35, R42, -R35 ;  /* 0x800000232a237221 */ /* 0x000fe20000010000 */
[----:B------:R-:W-:Y:S01]  /*1ba0*/  FADD.FTZ R32, R41, -R32 ;  /* 0x8000002029207221 */ /* 0x000fe20000010000 */
[----:B------:R-:W-:Y:S01]  /*1bb0*/  FADD.FTZ R76, R76, -R47 ;  /* 0x8000002f4c4c7221 */ /* 0x000fe20000010000 */
[----:B------:R-:W-:Y:S01]  /*1bc0*/  SHF.L.U32 R42, R63, 0x10, RZ ;  /* 0x000000103f2a7819 */ /* 0x000fe200000006ff */
[----:B------:R-:W-:Y:S01]  /*1bd0*/  FADD.FTZ R34, R81, -R40 ;  /* 0x8000002851227221 */ /* 0x000fe20000010000 */
[----:B------:R-:W-:Y:S01]  /*1be0*/  SHF.L.U32 R0, R0, 0x10, RZ ;  /* 0x0000001000007819 */ /* 0x000fe200000006ff */
[----:B------:R-:W-:Y:S01]  /*1bf0*/  FMUL.FTZ R41, R31, R74 ;  /* 0x0000004a1f297220 */ /* 0x000fe20000410000 */
[-C--:B------:R-:W-:Y:S01]  /*1c00*/  FMUL.FTZ R47, R39, R28.reuse ;  /* 0x0000001c272f7220 */ /* 0x080fe20000410000 */
[----:B------:R-:W-:Y:S01]  /*1c10*/  FMUL.FTZ R40, R29, R28 ;  /* 0x0000001c1d287220 */ /* 0x000fe20000410000 */
[C---:B------:R-:W-:Y:S01]  /*1c20*/  FFMA.FTZ R28, R75.reuse, R45, R16 ;  /* 0x0000002d4b1c7223 */ /* 0x040fe20000010010 */
[C---:B------:R-:W-:Y:S01]  /*1c30*/  PRMT R33, R38.reuse, 0x7632, R33 ;  /* 0x0000763226217816 */ /* 0x040fe20000000021 */
[C---:B------:R-:W-:Y:S01]  /*1c40*/  FFMA.FTZ R29, R75.reuse, R34, R17 ;  /* 0x000000224b1d7223 */ /* 0x040fe20000010011 */
[----:B------:R-:W-:Y:S01]  /*1c50*/  SHF.L.U32 R77, R38, 0x10, RZ ;  /* 0x00000010264d7819 */ /* 0x000fe200000006ff */
[-C--:B------:R-:W-:Y:S01]  /*1c60*/  FMUL.FTZ R0, R0, R41.reuse ;  /* 0x0000002900007220 */ /* 0x080fe20000410000 */
[----:B------:R-:W-:Y:S01]  /*1c70*/  FMUL.FTZ R39, R42, R41 ;  /* 0x000000292a277220 */ /* 0x000fe20000410000 */
[----:B------:R-:W-:Y:S01]  /*1c80*/  SHF.L.U32 R41, R26, 0x10, RZ ;  /* 0x000000101a297819 */ /* 0x000fe200000006ff */
[-C--:B------:R-:W-:Y:S01]  /*1c90*/  FMUL.FTZ R42, R28, R74.reuse ;  /* 0x0000004a1c2a7220 */ /* 0x080fe20000410000 */
[----:B------:R-:W-:Y:S01]  /*1ca0*/  SHF.L.U32 R78, R64, 0x10, RZ ;  /* 0x00000010404e7819 */ /* 0x000fe200000006ff */
[----:B------:R-:W-:Y:S01]  /*1cb0*/  FFMA.FTZ R34, R75, R35, R22 ;  /* 0x000000234b227223 */ /* 0x000fe20000010016 */
        /* <DEDUP_REMOVED lines=8> */
[----:B------:R-:W-:Y:S01]  /*1d40*/  PRMT R37, R36, 0x7632, R37 ;  /* 0x0000763224257816 */ /* 0x000fe20000000025 */
[C---:B------:R-:W-:Y:S01]  /*1d50*/  FFMA.FTZ R35, R75.reuse, R76, R23 ;  /* 0x0000004c4b237223 */ /* 0x040fe20000010017 */
[-C--:B------:R-:W-:Y:S01]  /*1d60*/  FMUL.FTZ R46, R46, R33.reuse ;  /* 0x000000212e2e7220 */ /* 0x080fe20000410000 */
[----:B------:R-:W-:Y:S01]  /*1d70*/  FMUL.FTZ R41, R78, R33 ;  /* 0x000000214e297220 */ /* 0x000fe20000410000 */
[C---:B------:R-:W-:Y:S01]  /*1d80*/  FFMA.FTZ R32, R75.reuse, R32, R20 ;  /* 0x000000204b207223 */ /* 0x040fe20000010014 */
[----:B------:R-:W-:Y:S01]  /*1d90*/  FFMA.FTZ R33, R75, R80, R21 ;  /* 0x000000504b217223 */ /* 0x000fe20000010015 */
[----:B------:R-:W-:Y:S01]  /*1da0*/  SHF.L.U32 R75, R38, 0x10, RZ ;  /* 0x00000010264b7819 */ /* 0x000fe200000006ff */
[-C--:B------:R-:W-:Y:S01]  /*1db0*/  FMUL.FTZ R79, R79, R44.reuse ;  /* 0x0000002c4f4f7220 */ /* 0x080fe20000410000 */
        /* <DEDUP_REMOVED lines=10> */
[-C--:B------:R-:W-:Y:S01]  /*1e60*/  FMUL.FTZ R75, R36, R37.reuse ;  /* 0x00000025244b7220 */ /* 0x080fe20000410000 */
[----:B------:R-:W-:Y:S01]  /*1e70*/  FMUL.FTZ R78, R83, R38 ;  /* 0x00000026534e7220 */ /* 0x000fe20000410000 */
[----:B------:R-:W-:Y:S01]  /*1e80*/  FMUL.FTZ R36, R44, R37 ;  /* 0x000000252c247220 */ /* 0x000fe20000410000 */
[----:B------:R-:W-:Y:S01]  /*1e90*/  F2FP.BF16.F32.PACK_AB R39, R39, R40 ;  /* 0x000000282727723e */ /* 0x000fe200000010ff */
[-C--:B------:R-:W-:Y:S01]  /*1ea0*/  FMUL.FTZ R81, R81, R76.reuse ;  /* 0x0000004c51517220 */ /* 0x080fe20000410000 */
[----:B------:R-:W-:Y:S01]  /*1eb0*/  FMUL.FTZ R76, R45, R76 ;  /* 0x0000004c2d4c7220 */ /* 0x000fe20000410000 */
[----:B------:R-:W-:-:S02]  /*1ec0*/  F2FP.BF16.F32.PACK_AB R38, R41, R42 ;  /* 0x0000002a2926723e */ /* 0x000fc400000010ff */
[----:B------:R-:W-:Y:S02]  /*1ed0*/  F2FP.BF16.F32.PACK_AB R37, R78, R43 ;  /* 0x0000002b4e25723e */ /* 0x000fe400000010ff */
[----:B------:R-:W-:-:S07]  /*1ee0*/  F2FP.BF16.F32.PACK_AB R36, R81, R36 ;  /* 0x000000245124723e */ /* 0x000fce00000010ff */
.L_x_1927:
        /* <DEDUP_REMOVED lines=22> */
.L_x_1923:
        /* <DEDUP_REMOVED lines=24> */
.L_x_1922:
[----:B------:R-:W-:Y:S05]  /*21d0*/  BSYNC B0 ;  /* 0x0000000000007941 */ /* 0x000fea0003800000 */
.L_x_1921:
        /* <DEDUP_REMOVED lines=9> */
[----:B------:R0:W-:Y:S01]  /*2270*/  STS.128 [R0+0x10], R24 ;  /* 0x0000101800007388 */ /* 0x0001e20000000c00 */
        /* <DEDUP_REMOVED lines=76> */
.L_x_1924:
        /* <DEDUP_REMOVED lines=8> */
.L_x_1931:
[----:B------:R-:W-:Y:S05]  /*27c0*/  BSYNC B2 ;  /* 0x0000000000027941 */ /* 0x000fea0003800000 */
.L_x_1930:
        /* <DEDUP_REMOVED lines=8> */
.L_x_1932:
[----:B------:R-:W-:Y:S01]  /*2850*/  FADD.FTZ R37, R82, R37 ;  /* 0x0000002552257221 */ /* 0x000fe20000010000 */
[----:B------:R-:W-:-:S04]  /*2860*/  HFMA2 R92, -RZ, RZ, 0, 1.1920928955078125e-07 ;  /* 0x00000002ff5c7431 */ /* 0x000fc800000001ff */
[----:B------:R-:W-:Y:S02]  /*2870*/  MOV R91, R37 ;  /* 0x00000025005b7202 */ /* 0x000fe40000000f00 */
[----:B------:R-:W-:-:S07]  /*2880*/  MOV R39, R87 ;  /* 0x0000005700277202 */ /* 0x000fce0000000f00 */
[----:B------:R-:W-:Y:S05]  /*2890*/  WARPSYNC.COLLECTIVE R90, `(.L_x_1933) ;  /* 0x000000005a087348 */ /* 0x000fea0003c00000 */
[----:B------:R0:W1:Y:S02]  /*28a0*/  SHFL.BFLY P3, R87, R91, R92, R93 ;  /* 0x0c00005c5b577389 */ /* 0x000064000006005d */
[----:B01----:R-:W-:Y:S05]  /*28b0*/  ENDCOLLECTIVE ;  /* 0x000000000000791b */ /* 0x003fea0003800000 */
.L_x_1933:
[----:B------:R-:W-:-:S05]  /*28c0*/  FADD.FTZ R39, R38, R39 ;  /* 0x0000002726277221 */ /* 0x000fca0000010000 */
[----:B------:R-:W-:Y:S02]  /*28d0*/  MOV R91, R39 ;  /* 0x00000027005b7202 */ /* 0x000fe40000000f00 */
[----:B------:R-:W-:-:S07]  /*28e0*/  MOV R36, R87 ;  /* 0x0000005700247202 */ /* 0x000fce0000000f00 */
[----:B------:R-:W-:Y:S05]  /*28f0*/  WARPSYNC.COLLECTIVE R90, `(.L_x_1934) ;  /* 0x000000005a087348 */ /* 0x000fea0003c00000 */
[----:B------:R0:W1:Y:S02]  /*2900*/  SHFL.BFLY P3, R87, R91, R92, R93 ;  /* 0x0c00005c5b577389 */ /* 0x000064000006005d */
[----:B01----:R-:W-:Y:S05]  /*2910*/  ENDCOLLECTIVE ;  /* 0x000000000000791b */ /* 0x003fea0003800000 */
.L_x_1934:
[----:B------:R-:W-:Y:S01]  /*2920*/  FADD.FTZ R36, R37, R36 ;  /* 0x0000002425247221 */ /* 0x000fe20000010000 */
[----:B------:R-:W-:-:S04]  /*2930*/  HFMA2 R92, -RZ, RZ, 0, 2.384185791015625e-07 ;  /* 0x00000004ff5c7431 */ /* 0x000fc800000001ff */
[----:B------:R-:W-:Y:S02]  /*2940*/  MOV R91, R36 ;  /* 0x00000024005b7202 */ /* 0x000fe40000000f00 */
[----:B------:R-:W-:-:S07]  /*2950*/  MOV R84, R87 ;  /* 0x0000005700547202 */ /* 0x000fce0000000f00 */
[----:B------:R-:W-:Y:S05]  /*2960*/  WARPSYNC.COLLECTIVE R90, `(.L_x_1935) ;  /* 0x000000005a087348 */ /* 0x000fea0003c00000 */
[----:B------:R0:W1:Y:S02]  /*2970*/  SHFL.BFLY P3, R87, R91, R92, R93 ;  /* 0x0c00005c5b577389 */ /* 0x000064000006005d */
[----:B01----:R-:W-:Y:S05]  /*2980*/  ENDCOLLECTIVE ;  /* 0x000000000000791b */ /* 0x003fea0003800000 */
.L_x_1935:
[----:B------:R-:W-:-:S05]  /*2990*/  FADD.FTZ R86, R39, R84 ;  /* 0x0000005427567221 */ /* 0x000fca0000010000 */
[----:B------:R-:W-:Y:S02]  /*29a0*/  MOV R91, R86 ;  /* 0x00000056005b7202 */ /* 0x000fe40000000f00 */
[----:B------:R-:W-:-:S07]  /*29b0*/  MOV R85, R87 ;  /* 0x0000005700557202 */ /* 0x000fce0000000f00 */
[----:B------:R-:W-:Y:S05]  /*29c0*/  WARPSYNC.COLLECTIVE R90, `(.L_x_1936) ;  /* 0x000000005a087348 */ /* 0x000fea0003c00000 */
[----:B------:R0:W1:Y:S02]  /*29d0*/  SHFL.BFLY P3, R87, R91, R92, R93 ;  /* 0x0c00005c5b577389 */ /* 0x000064000006005d */
[----:B01----:R-:W-:Y:S05]  /*29e0*/  ENDCOLLECTIVE ;  /* 0x000000000000791b */ /* 0x003fea0003800000 */
.L_x_1936:
[----:B------:R-:W-:Y:S01]  /*29f0*/  FADD.FTZ R88, R36, R85 ;  /* 0x0000005524587221 */ /* 0x000fe20000010000 */
[----:B------:R-:W-:-:S04]  /*2a00*/  HFMA2 R92, -RZ, RZ, 0, 4.76837158203125e-07 ;  /* 0x00000008ff5c7431 */ /* 0x000fc800000001ff */
[----:B------:R-:W-:Y:S01]  /*2a10*/  MOV R91, R88 ;  /* 0x00000058005b7202 */ /* 0x000fe20000000f00 */
[----:B------:R-:W-:-:S07]  /*2a20*/  FADD.FTZ R89, R86, R87 ;  /* 0x0000005756597221 */ /* 0x000fce0000010000 */
[----:B------:R-:W-:Y:S05]  /*2a30*/  WARPSYNC.COLLECTIVE R90, `(.L_x_1937) ;  /* 0x000000005a087348 */ /* 0x000fea0003c00000 */
[----:B------:R0:W1:Y:S02]  /*2a40*/  SHFL.BFLY P3, R87, R91, R92, R93 ;  /* 0x0c00005c5b577389 */ /* 0x000064000006005d */
[----:B01----:R-:W-:Y:S05]  /*2a50*/  ENDCOLLECTIVE ;  /* 0x000000000000791b */ /* 0x003fea0003800000 */
.L_x_1937:
[----:B------:R-:W-:Y:S02]  /*2a60*/  MOV R91, R89 ;  /* 0x00000059005b7202 */ /* 0x000fe40000000f00 */
[----:B------:R-:W-:-:S07]  /*2a70*/  MOV R85, R87 ;  /* 0x0000005700557202 */ /* 0x000fce0000000f00 */
[----:B------:R-:W-:Y:S05]  /*2a80*/  WARPSYNC.COLLECTIVE R90, `(.L_x_1938) ;  /* 0x000000005a087348 */ /* 0x000fea0003c00000 */
[----:B------:R0:W1:Y:S02]  /*2a90*/  SHFL.BFLY P3, R87, R91, R92, R93 ;  /* 0x0c00005c5b577389 */ /* 0x000064000006005d */
[----:B01----:R-:W-:Y:S05]  /*2aa0*/  ENDCOLLECTIVE ;  /* 0x000000000000791b */ /* 0x003fea0003800000 */
.L_x_1938:
[----:B------:R-:W-:Y:S01]  /*2ab0*/  FADD.FTZ R82, R88, R85 ;  /* 0x0000005558527221 */ /* 0x000fe20000010000 */
[----:B------:R-:W-:-:S04]  /*2ac0*/  HFMA2 R92, -RZ, RZ, 0, 9.5367431640625e-07 ;  /* 0x00000010ff5c7431 */ /* 0x000fc800000001ff */
[----:B------:R-:W-:Y:S02]  /*2ad0*/  MOV R91, R82 ;  /* 0x00000052005b7202 */ /* 0x000fe40000000f00 */
[----:B------:R-:W-:-:S07]  /*2ae0*/  MOV R84, R87 ;  /* 0x0000005700547202 */ /* 0x000fce0000000f00 */
[----:B------:R-:W-:Y:S05]  /*2af0*/  WARPSYNC.COLLECTIVE R90, `(.L_x_1939) ;  /* 0x000000005a087348 */ /* 0x000fea0003c00000 */
[----:B------:R0:W1:Y:S02]  /*2b00*/  SHFL.BFLY P3, R87, R91, R92, R93 ;  /* 0x0c00005c5b577389 */ /* 0x000064000006005d */
[----:B01----:R-:W-:Y:S05]  /*2b10*/  ENDCOLLECTIVE ;  /* 0x000000000000791b */ /* 0x003fea0003800000 */
.L_x_1939:
[----:B------:R-:W-:-:S05]  /*2b20*/  FADD.FTZ R84, R89, R84 ;  /* 0x0000005459547221 */ /* 0x000fca0000010000 */
[----:B------:R-:W-:Y:S02]  /*2b30*/  MOV R91, R84 ;  /* 0x00000054005b7202 */ /* 0x000fe40000000f00 */
[----:B------:R-:W-:-:S07]  /*2b40*/  MOV R85, R87 ;  /* 0x0000005700557202 */ /* 0x000fce0000000f00 */
[----:B------:R-:W-:Y:S05]  /*2b50*/  WARPSYNC.COLLECTIVE R90, `(.L_x_1940) ;  /* 0x000000005a087348 */ /* 0x000fea0003c00000 */
[----:B------:R0:W1:Y:S02]  /*2b60*/  SHFL.BFLY P3, R87, R91, R92, R93 ;  /* 0x0c00005c5b577389 */ /* 0x000064000006005d */
[----:B01----:R-:W-:Y:S05]  /*2b70*/  ENDCOLLECTIVE ;  /* 0x000000000000791b */ /* 0x003fea0003800000 */
.L_x_1940:
[----:B------:R-:W-:Y:S05]  /*2b80*/  BRA `(.L_x_1941) ;  /* 0xffffffe000107947 */ /* 0x000fea000383ffff */
.L_x_1942:
        /* <DEDUP_REMOVED lines=15> */
.L_x_6401:


//--------------------- .text._ZN10layer_norm13ln_bwd_kernelINS_13Kernel_traitsI13__nv_bfloat16S2_fS2_fjLj256ELj1ELj4ELj1ELj16ENS_18Kernel_traits_baseILj256ES2_S2_fS2_fjLj128EEEEELb0ELb1ELb1ELb0EEEvNS_9BwdParamsE --------------------------
	.section	.text._ZN10layer_norm13ln_bwd_kernelINS_13Kernel_traitsI13__nv_bfloat16S2_fS2_fjLj256ELj1ELj4ELj1ELj16ENS_18Kernel_traits_baseILj256ES2_S2_fS2_fjLj128EEEEELb0ELb1ELb1ELb0EEEvNS_9BwdParamsE,"ax",@progbits
	.align	128
        .global         _ZN10layer_norm13ln_bwd_kernelINS_13Kernel_traitsI13__nv_bfloat16S2_fS2_fjLj256ELj1ELj4ELj1ELj16ENS_18Kernel_traits_baseILj256ES2_S2_fS2_fjLj128EEEEELb0ELb1ELb1ELb0EEEvNS_9BwdParamsE
        .type           _ZN10layer_norm13ln_bwd_kernelINS_13Kernel_traitsI13__nv_bfloat16S2_fS2_fjLj256ELj1ELj4ELj1ELj16ENS_18Kernel_traits_baseILj256ES2_S2_fS2_fjLj128EEEEELb0ELb1ELb1ELb0EEEvNS_9BwdParamsE,@function
        .size           _ZN10layer_norm13ln_bwd_kernelINS_13Kernel_traitsI13__nv_bfloat16S2_fS2_fjLj256ELj1ELj4ELj1ELj16ENS_18Kernel_traits_baseILj256ES2_S2_fS2_fjLj128EEEEELb0ELb1ELb1ELb0EEEvNS_9BwdParamsE,(.L_x_6402 - _ZN10layer_norm13ln_bwd_kernelINS_13Kernel_traitsI13__nv_bfloat16S2_fS2_fjLj256ELj1ELj4ELj1ELj16ENS_18Kernel_traits_baseILj256ES2_S2_fS2_fjLj128EEEEELb0ELb1ELb1ELb0EEEvNS_9BwdParamsE)
        .other          _ZN10layer_norm13ln_bwd_kernelINS_13Kernel_traitsI13__nv_bfloat16S2_fS2_fjLj256ELj1ELj4ELj1ELj16ENS_18Kernel_traits_baseILj256ES2_S2_fS2_fjLj128EEEEELb0ELb1ELb1ELb0EEEvNS_9BwdParamsE,@"STO_CUDA_ENTRY STV_DEFAULT"
_ZN10layer_norm13ln_bwd_kernelINS_13Kernel_traitsI13__nv_bfloat16S2_fS2_fjLj256ELj1ELj4ELj1ELj16ENS_18Kernel_traits_baseILj256ES2_S2_fS2_fjLj128EEEEELb0ELb1ELb1ELb0EEEvNS_9BwdParamsE:
.text._ZN10layer_norm13ln_bwd_kernelINS_13Kernel_traitsI13__nv_bfloat16S2_fS2_fjLj256ELj1ELj4ELj1ELj16ENS_18Kernel_traits_baseILj256ES2_S2_fS2_fjLj128EEEEELb0ELb1ELb1ELb0EEEvNS_9BwdParamsE:
        /* <DEDUP_REMOVED lines=51> */
.L_x_1971:
        /* <DEDUP_REMOVED lines=18> */
[----:B------:R-:W-:Y:S01]  /*0450*/  IMAD R3, R4, UR11, RZ ;  /* 0x0000000b04037c24 */ /* 0x000fe2000f8e02ff */
[----:B------:R-:W-:Y:S01]  /*0460*/  IADD3 R69, PT, PT, R78, -0x1, RZ ;  /* 0xffffffff4e457810 */ /* 0x000fe20007ffe0ff */
[----:B------:R-:W-:-:S03]  /*0470*/  IMAD.WIDE R82, R4, 0x4, R70 ;  /* 0x0000000404527825 */ /* 0x000fc600078e0246 */
[----:B------:R-:W-:Y:S01]  /*0480*/  SHF.R.S32.HI R68, RZ, 0x1f, R3 ;  /* 0x0000001fff447819 */ /* 0x000fe20000011403 */
[----:B------:R-:W-:Y:S01]  /*0490*/  IMAD R69, R69, UR11, RZ ;  /* 0x0000000b45457c24 */ /* 0x000fe2000f8e02ff */
[----:B------:R-:W1:Y:S01]  /*04a0*/  LDC.64 R64, c[0x0][0x428] ;  /* 0x00010a00ff407b82 */ /* 0x000e620000000a00 */
[----:B------:R2:W3:Y:S01]  /*04b0*/  LDG.E R82, desc[UR6][R82.64] ;  /* 0x0000000652527981 */ /* 0x0004e2000c1e1900 */
[----:B------:R-:W-:Y:S02]  /*04c0*/  LEA.HI R3, R68, R3, RZ, 0x3 ;  /* 0x0000000344037211 */ /* 0x000fe400078f18ff */
[----:B------:R-:W-:Y:S02]  /*04d0*/  SHF.R.S32.HI R68, RZ, 0x1f, R69 ;  /* 0x0000001fff447819 */ /* 0x000fe40000011445 */
[----:B------:R-:W-:Y:S02]  /*04e0*/  LEA.HI.SX32 R3, R3, R0, 0x1d ;  /* 0x0000000003037211 */ /* 0x000fe400078feaff */
[----:B------:R-:W-:-:S04]  /*04f0*/  LEA.HI R69, R68, R69, RZ, 0x3 ;  /* 0x0000004544457211 */ /* 0x000fc800078f18ff */
[----:B------:R-:W-:Y:S01]  /*0500*/  LEA.HI.SX32 R69, R69, R0, 0x1d ;  /* 0x0000000045457211 */ /* 0x000fe200078feaff */
[----:B0-----:R-:W-:-:S05]  /*0510*/  IMAD.WIDE.U32 R84, R3, 0x20, R66 ;  /* 0x0000002003547825 */ /* 0x001fca00078e0042 */
[----:B------:R-:W4:Y:S01]  /*0520*/  LDG.E.128 R72, desc[UR6][R84.64] ;  /* 0x0000000654487981 */ /* 0x000f22000c1e1d00 */
[----:B-1----:R-:W-:-:S03]  /*0530*/  IMAD.WIDE.U32 R68, R69, 0x10, R64 ;  /* 0x0000001045447825 */ /* 0x002fc600078e0040 */
[----:B------:R-:W4:Y:S04]  /*0540*/  LDG.E.128 R64, desc[UR6][R84.64+0x10] ;  /* 0x0000100654407981 */ /* 0x000f28000c1e1d00 */
[----:B------:R-:W4:Y:S01]  /*0550*/  LDG.E.128 R68, desc[UR6][R68.64] ;  /* 0x0000000644447981 */ /* 0x000f22000c1e1d00 */
[----:B------:R-:W-:-:S04]  /*0560*/  ISETP.NE.U32.AND P1, PT, RZ, UR16, PT ;  /* 0x00000010ff007c0c */ /* 0x000fc8000bf25070 */
[----:B------:R-:W-:-:S13]  /*0570*/  ISETP.NE.AND.EX P1, PT, RZ, UR17, PT, P1 ;  /* 0x00000011ff007c0c */ /* 0x000fda000bf25310 */
[----:B------:R-:W0:Y:S02]  /*0580*/  @P1 LDC.64 R80, c[0x0][0x438] ;  /* 0x00010e00ff501b82 */ /* 0x000e240000000a00 */
[----:B0-----:R-:W-:-:S05]  /*0590*/  @P1 IMAD.WIDE.U32 R86, R3, 0x20, R80 ;  /* 0x0000002003561825 */ /* 0x001fca00078e0050 */
[----:B------:R-:W5:Y:S04]  /*05a0*/  @P1 LDG.E.128 R12, desc[UR6][R86.64] ;  /* 0x00000006560c1981 */ /* 0x000f68000c1e1d00 */
[----:B------:R0:W5:Y:S01]  /*05b0*/  @P1 LDG.E.128 R8, desc[UR6][R86.64+0x10] ;  /* 0x0000100656081981 */ /* 0x000162000c1e1d00 */
[----:B------:R-:W-:Y:S02]  /*05c0*/  ISETP.NE.AND P1, PT, RZ, UR8, PT ;  /* 0x00000008ff007c0c */ /* 0x000fe4000bf25270 */
[----:B--2---:R-:W-:-:S05]  /*05d0*/  PRMT R83, R19, 0x7632, R83 ;  /* 0x0000763213537816 */ /* 0x004fca0000000053 */
[----:B------:R-:W-:Y:S01]  /*05e0*/  IMAD.U32 R83, R83, 0x10000, RZ ;  /* 0x0001000053537824 */ /* 0x000fe200078e00ff */
[----:B---3--:R-:W-:-:S05]  /*05f0*/  FSEL R81, R82, RZ, !P1 ;  /* 0x000000ff52517208 */ /* 0x008fca0004800000 */
[--C-:B----4-:R-:W-:Y:S01]  /*0600*/  FADD.FTZ R88, R73, -R81.reuse ;  /* 0x8000005149587221 */ /* 0x110fe20000010000 */
[--C-:B------:R-:W-:Y:S01]  /*0610*/  FADD.FTZ R90, R74, -R81.reuse ;  /* 0x800000514a5a7221 */ /* 0x100fe20000010000 */
[----:B------:R-:W-:Y:S01]  /*0620*/  SHF.L.U32 R73, R16, 0x10, RZ ;  /* 0x0000001010497819 */ /* 0x000fe200000006ff */
[--C-:B------:R-:W-:Y:S01]  /*0630*/  FADD.FTZ R72, R72, -R81.reuse ;  /* 0x8000005148487221 */ /* 0x100fe20000010000 */
[--C-:B------:R-:W-:Y:S01]  /*0640*/  FADD.FTZ R84, R64, -R81.reuse ;  /* 0x8000005140547221 */ /* 0x100fe20000010000 */
[C---:B------:R-:W-:Y:S01]  /*0650*/  SHF.L.U32 R74, R68.reuse, 0x10, RZ ;  /* 0x00000010444a7819 */ /* 0x040fe200000006ff */
[----:B------:R-:W-:Y:S01]  /*0660*/  FADD.FTZ R80, R65, -R81 ;  /* 0x8000005141507221 */ /* 0x000fe20000010000 */
[----:B-----5:R-:W-:Y:S01]  /*0670*/  FMUL.FTZ R3, R77, R72 ;  /* 0x000000484d037220 */ /* 0x020fe20000410000 */
[----:B------:R-:W-:Y:S02]  /*0680*/  PRMT R65, R68, 0x7632, R65 ;  /* 0x0000763244417816 */ /* 0x000fe40000000041 */
[-C--:B------:R-:W-:Y:S01]  /*0690*/  FMUL.FTZ R64, R73, R74.reuse ;  /* 0x0000004a49407220 */ /* 0x080fe20000410000 */
[----:B------:R-:W-:Y:S01]  /*06a0*/  PRMT R73, R16, 0x7632, R73 ;  /* 0x0000763210497816 */ /* 0x000fe20000000049 */
[--C-:B------:R-:W-:Y:S01]  /*06b0*/  FADD.FTZ R82, R75, -R81.reuse ;  /* 0x800000514b527221 */ /* 0x100fe20000010000 */
[--C-:B------:R-:W-:Y:S01]  /*06c0*/  FADD.FTZ R72, R66, -R81.reuse ;  /* 0x8000005142487221 */ /* 0x100fe20000010000 */
[----:B0-----:R-:W-:Y:S01]  /*06d0*/  FADD.FTZ R86, R67, -R81 ;  /* 0x8000005143567221 */ /* 0x001fe20000010000 */
[----:B------:R-:W-:Y:S01]  /*06e0*/  FFMA.FTZ R44, R3, R74, R44 ;  /* 0x0000004a032c7223 */ /* 0x000fe2000001002c */
[----:B------:R-:W-:Y:S01]  /*06f0*/  FADD.FTZ R24, R24, R74 ;  /* 0x0000004a18187221 */ /* 0x000fe20000010000 */
[----:B------:R-:W-:Y:S01]  /*0700*/  SHF.L.U32 R75, R69, 0x10, RZ ;  /* 0x00000010454b7819 */ /* 0x000fe200000006ff */
[----:B------:R-:W-:Y:S01]  /*0710*/  IMAD.U32 R66, R17, 0x10000, RZ ;  /* 0x0001000011427824 */ /* 0x000fe200078e00ff */
[----:B------:R-:W-:Y:S01]  /*0720*/  SHF.L.U32 R73, R73, 0x10, RZ ;  /* 0x0000001049497819 */ /* 0x000fe200000006ff */
[----:B------:R-:W-:Y:S01]  /*0730*/  FMUL.FTZ R67, R77, R90 ;  /* 0x0000005a4d437220 */ /* 0x000fe20000410000 */
[----:B------:R-:W-:Y:S01]  /*0740*/  SHF.L.U32 R74, R65, 0x10, RZ ;  /* 0x00000010414a7819 */ /* 0x000fe200000006ff */
[----:B------:R-:W-:Y:S01]  /*0750*/  FMUL.FTZ R68, R77, R88 ;  /* 0x000000584d447220 */ /* 0x000fe20000410000 */
[-C--:B------:R-:W-:Y:S01]  /*0760*/  FMUL.FTZ R66, R66, R75.reuse ;  /* 0x0000004b42427220 */ /* 0x080fe20000410000 */
[----:B------:R-:W-:Y:S01]  /*0770*/  FFMA.FTZ R46, R67, R75, R46 ;  /* 0x0000004b432e7223 */ /* 0x000fe2000001002e */
[--C-:B------:R-:W-:Y:S01]  /*0780*/  FADD.FTZ R26, R26, R75.reuse ;  /* 0x0000004b1a1a7221 */ /* 0x100fe20000010000 */
        /* <DEDUP_REMOVED lines=10> */
[----:B------:R-:W-:Y:S02]  /*0830*/  SHF.L.U32 R75, R81, 0x10, RZ ;  /* 0x00000010514b7819 */ /* 0x000fe400000006ff */
[----:B------:R-:W-:Y:S01]  /*0840*/  SHF.L.U32 R88, R73, 0x10, RZ ;  /* 0x0000001049587819 */ /* 0x000fe200000006ff */
[-C--:B------:R-:W-:Y:S01]  /*0850*/  FMUL.FTZ R74, R74, R69.reuse ;  /* 0x000000454a4a7220 */ /* 0x080fe20000410000 */
[----:B------:R-:W-:Y:S01]  /*0860*/  SHF.L.U32 R73, R70, 0x10, RZ ;  /* 0x0000001046497819 */ /* 0x000fe200000006ff */
[----:B------:R-:W-:Y:S01]  /*0870*/  FFMA.FTZ R47, R82, R69, R47 ;  /* 0x00000045522f7223 */ /* 0x000fe2000001002f */
[----:B------:R-:W-:Y:S01]  /*0880*/  FADD.FTZ R27, R27, R69 ;  /* 0x000000451b1b7221 */ /* 0x000fe20000010000 */
[----:B------:R-:W-:Y:S01]  /*0890*/  SHF.L.U32 R70, R18, 0x10, RZ ;  /* 0x0000001012467819 */ /* 0x000fe200000006ff */
[----:B------:R-:W-:Y:S01]  /*08a0*/  FMUL.FTZ R69, R75, R88 ;  /* 0x000000584b457220 */ /* 0x000fe20000410000 */
[C---:B------:R-:W-:Y:S01]  /*08b0*/  FMUL.FTZ R75, R77.reuse, R84 ;  /* 0x000000544d4b7220 */ /* 0x040fe20000410000 */
[----:B------:R-:W-:Y:S01]  /*08c0*/  FMUL.FTZ R84, R77, R86 ;  /* 0x000000564d547220 */ /* 0x000fe20000410000 */
[----:B------:R-:W-:Y:S01]  /*08d0*/  FADD.FTZ R40, R40, R73 ;  /* 0x0000004928287221 */ /* 0x000fe20000010000 */
[-C--:B------:R-:W-:Y:S01]  /*08e0*/  FMUL.FTZ R86, R70, R73.reuse ;  /* 0x0000004946567220 */ /* 0x080fe20000410000 */
[----:B------:R-:W-:Y:S01]  /*08f0*/  FFMA.FTZ R52, R75, R73, R52 ;  /* 0x000000494b347223 */ /* 0x000fe20000010034 */
[----:B------:R-:W-:Y:S01]  /*0900*/  FADD.FTZ R70, RZ, R64 ;  /* 0x00000040ff467221 */ /* 0x000fe20000010000 */
[----:B------:R-:W-:Y:S01]  /*0910*/  FFMA.FTZ R73, R3, R64, RZ ;  /* 0x0000004003497223 */ /* 0x000fe200000100ff */
[----:B------:R-:W-:Y:S01]  /*0920*/  FMUL.FTZ R80, R77, R80 ;  /* 0x000000504d507220 */ /* 0x000fe20000410000 */
[----:B------:R-:W-:Y:S01]  /*0930*/  PRMT R81, R71, 0x7632, R81 ;  /* 0x0000763247517816 */ /* 0x000fe20000000051 */
[----:B------:R-:W-:Y:S01]  /*0940*/  FADD.FTZ R85, R70, R65 ;  /* 0x0000004146557221 */ /* 0x000fe20000010000 */
[----:B------:R-:W-:Y:S01]  /*0950*/  FFMA.FTZ R70, R68, R65, R73 ;  /* 0x0000004144467223 */ /* 0x000fe20000010049 */
[----:B------:R-:W-:Y:S01]  /*0960*/  FFMA.FTZ R53, R80, R88, R53 ;  /* 0x0000005850357223 */ /* 0x000fe20000010035 */
[----:B------:R-:W-:Y:S01]  /*0970*/  FADD.FTZ R41, R41, R88 ;  /* 0x0000005829297221 */ /* 0x000fe20000010000 */
[----:B------:R-:W-:Y:S01]  /*0980*/  SHF.L.U32 R73, R71, 0x10, RZ ;  /* 0x0000001047497819 */ /* 0x000fe200000006ff */
[----:B------:R-:W-:Y:S01]  /*0990*/  FADD.FTZ R85, R85, R66 ;  /* 0x0000004255557221 */ /* 0x000fe20000010000 */
[----:B------:R-:W-:Y:S01]  /*09a0*/  SHF.L.U32 R88, R81, 0x10, RZ ;  /* 0x0000001051587819 */ /* 0x000fe200000006ff */
[----:B------:R-:W-:-:S02]  /*09b0*/  FFMA.FTZ R71, R67, R66, R70 ;  /* 0x0000004243477223 */ /* 0x000fc40000010046 */
[----:B------:R-:W-:Y:S02]  /*09c0*/  FADD.FTZ R85, R85, R74 ;  /* 0x0000004a55557221 */ /* 0x000fe40000010000 */
[----:B------:R-:W-:Y:S01]  /*09d0*/  FFMA.FTZ R70, R82, R74, R71 ;  /* 0x0000004a52467223 */ /* 0x000fe20000010047 */
[-C--:B------:R-:W-:Y:S01]  /*09e0*/  FMUL.FTZ R81, R83, R88.reuse ;  /* 0x0000005853517220 */ /* 0x080fe20000410000 */
[----:B------:R-:W-:Y:S01]  /*09f0*/  FFMA.FTZ R55, R84, R88, R55 ;  /* 0x0000005854377223 */ /* 0x000fe20000010037 */
[----:B------:R-:W-:Y:S01]  /*0a00*/  FADD.FTZ R43, R43, R88 ;  /* 0x000000582b2b7221 */ /* 0x000fe20000010000 */
        /* <DEDUP_REMOVED lines=12> */
[----:B------:R-:W-:Y:S01]  /*0ad0*/  FFMA.FTZ R85, R84, R81, R85 ;  /* 0x0000005154557223 */ /* 0x000fe20000010055 */
[----:B------:R-:W-:Y:S06]  /*0ae0*/  BRA `(.L_x_1947) ;  /* 0x0000000000247947 */ /* 0x000fec0003800000 */
.L_x_1946:
        /* <DEDUP_REMOVED lines=9> */
.L_x_1947:
[----:B------:R-:W-:Y:S05]  /*0b80*/  BSYNC.RECONVERGENT B1 ;  /* 0x0000000000017941 */ /* 0x000fea0003800200 */
.L_x_1945:
        /* <DEDUP_REMOVED lines=21> */
.L_x_1985:
[----:B0-----:R-:W0:Y:S01]  /*0ce0*/  @P2 LDC R70, c[0x0][0x388] ;  /* 0x0000e200ff462b82 */ /* 0x001e220000000800 */
[----:B------:R-:W-:Y:S01]  /*0cf0*/  @P2 IADD3 R79, PT, PT, R79, -0x1, RZ ;  /* 0xffffffff4f4f2810 */ /* 0x000fe20007ffe0ff */
[----:B------:R-:W-:Y:S01]  /*0d00*/  BSSY.RECONVERGENT B2, `(.L_x_1949) ;  /* 0x00001dc000027945 */ /* 0x000fe20003800200 */
[----:B------:R-:W-:Y:S01]  /*0d10*/  ISETP.GE.U32.AND P1, PT, R2, 0x20, PT ;  /* 0x000000200200780c */ /* 0x000fe20003f26070 */
[----:B-12---:R-:W-:Y:S01]  /*0d20*/  FADD.FTZ R85, R85, R90 ;  /* 0x0000005a55557221 */ /* 0x006fe20000010000 */
[----:B---3--:R-:W-:Y:S01]  /*0d30*/  FADD.FTZ R90, R89, R73 ;  /* 0x00000049595a7221 */ /* 0x008fe20000010000 */
[----:B0-----:R-:W-:-:S05]  /*0d40*/  @P2 IMAD R79, R79, R70, RZ ;  /* 0x000000464f4f2224 */ /* 0x001fca00078e02ff */
[----:B------:R-:W-:-:S04]  /*0d50*/  @P2 SHF.R.S32.HI R70, RZ, 0x1f, R79 ;  /* 0x0000001fff462819 */ /* 0x000fc8000001144f */
[----:B------:R-:W-:Y:S02]  /*0d60*/  @P2 LEA.HI R79, R70, R79, RZ, 0x3 ;  /* 0x0000004f464f2211 */ /* 0x000fe400078f18ff */
[----:B------:R-:W-:Y:S02]  /*0d70*/  CS2R R70, SRZ ;  /* 0x0000000000467805 */ /* 0x000fe4000001ff00 */
[----:B------:R-:W-:Y:S01]  /*0d80*/  @P2 IMAD.MOV.U32 R71, RZ, RZ, RZ ;  /* 0x000000ffff472224 */ /* 0x000fe200078e00ff */
[----:B------:R-:W-:-:S04]  /*0d90*/  @P2 LEA.HI.SX32 R79, R79, R0, 0x1d ;  /* 0x000000004f4f2211 */ /* 0x000fc800078feaff */
[----:B------:R-:W-:Y:S01]  /*0da0*/  @P2 MOV R70, R79 ;  /* 0x0000004f00462202 */ /* 0x000fe20000000f00 */
[----:B------:R-:W-:Y:S06]  /*0db0*/  @!P1 BRA `(.L_x_1950) ;  /* 0x0000001c00409947 */ /* 0x000fec0003800000 */
[----:B------:R-:W0:Y:S02]  /*0dc0*/  @P2 LDC.64 R72, c[0x0][0x390] ;  /* 0x0000e400ff482b82 */ /* 0x000e240000000a00 */
[----:B0-----:R-:W-:-:S04]  /*0dd0*/  @P2 LEA R72, P1, R70, R72, 0x4 ;  /* 0x0000004846482211 */ /* 0x001fc800078220ff */
[----:B------:R-:W-:-:S05]  /*0de0*/  @P2 LEA.HI.X R73, R70, R73, R71, 0x4, P1 ;  /* 0x0000004946492211 */ /* 0x000fca00008f2447 */
[----:B------:R0:W5:Y:S01]  /*0df0*/  @P2 LDG.E.128 R56, desc[UR6][R72.64] ;  /* 0x0000000648382981 */ /* 0x000162000c1e1d00 */
[----:B------:R-:W-:Y:S01]  /*0e00*/  UISETP.NE.U32.AND UP0, UPT, UR16, URZ, UPT ;  /* 0x000000ff1000728c */ /* 0x000fe2000bf05070 */
[----:B------:R-:W-:Y:S01]  /*0e10*/  FMUL.FTZ R79, R85, UR9 ;  /* 0x00000009554f7c20 */ /* 0x000fe20008410000 */
[----:B------:R-:W-:Y:S01]  /*0e20*/  ISETP.NE.AND P1, PT, RZ, UR8, PT ;  /* 0x00000008ff007c0c */ /* 0x000fe2000bf25270 */
[----:B------:R-:W-:Y:S01]  /*0e30*/  BSSY.RECONVERGENT B1, `(.L_x_1951) ;  /* 0x00001b9000017945 */ /* 0x000fe20003800200 */
[----:B------:R-:W-:Y:S01]  /*0e40*/  UISETP.NE.AND.EX UP0, UPT, UR17, URZ, UPT, UP0 ;  /* 0x000000ff1100728c */ /* 0x000fe2000bf05300 */
[----:B------:R-:W-:Y:S01]  /*0e50*/  FMUL.FTZ R90, R90, UR9 ;  /* 0x000000095a5a7c20 */ /* 0x000fe20008410000 */
[----:B------:R-:W-:-:S07]  /*0e60*/  FSEL R79, R79, RZ, !P1 ;  /* 0x000000ff4f4f7208 */ /* 0x000fce0004800000 */
[----:B0-----:R-:W-:Y:S05]  /*0e70*/  BRA.U UP0, `(.L_x_1952) ;  /* 0x0000000d00987547 */ /* 0x001fea000b800000 */
        /* <DEDUP_REMOVED lines=13> */
[----:B-----5:R-:W-:-:S05]  /*0f50*/  SHF.L.U32 R72, R56, 0x10, RZ ;  /* 0x0000001038487819 */ /* 0x020fca00000006ff */
[----:B------:R-:W-:Y:S01]  /*0f60*/  FFMA.FTZ R28, R73, R72, R28 ;  /* 0x00000048491c7223 */ /* 0x000fe2000001001c */
[----:B------:R-:W-:-:S05]  /*0f70*/  SHF.L.U32 R72, R20, 0x10, RZ ;  /* 0x0000001014487819 */ /* 0x000fca00000006ff */
[----:B------:R-:W-:-:S05]  /*0f80*/  FMUL.FTZ R72, R73, R72 ;  /* 0x0000004849487220 */ /* 0x000fca0000410000 */
[----:B------:R-:W-:-:S04]  /*0f90*/  F2FP.BF16.F32.PACK_AB R72, RZ, R72 ;  /* 0x00000048ff48723e */ /* 0x000fc800000010ff */
[----:B------:R-:W-:-:S07]  /*0fa0*/  PRMT R60, R72, 0x7610, R60 ;  /* 0x00007610483c7816 */ /* 0x000fce000000003c */
.L_x_1955:
[----:B------:R-:W-:Y:S05]  /*0fb0*/  BSYNC.RECONVERGENT B3 ;  /* 0x0000000000037941 */ /* 0x000fea0003800200 */
.L_x_1954:
[----:B------:R-:W-:Y:S04]  /*0fc0*/  BSSY.RECONVERGENT B3, `(.L_x_1956) ;  /* 0x000000f000037945 */ /* 0x000fe80003800200 */
[----:B------:R-:W-:Y:S05]  /*0fd0*/  @!P2 BRA `(.L_x_1957) ;  /* 0x000000000034a947 */ /* 0x000fea0003800000 */
[----:B------:R-:W-:Y:S01]  /*0fe0*/  FFMA.FTZ R72, R68, R90, R79 ;  /* 0x0000005a44487223 */ /* 0x000fe2000001004f */
[----:B------:R-:W-:Y:S02]  /*0ff0*/  ISETP.GT.AND P1, PT, R78, RZ, PT ;  /* 0x000000ff4e00720c */ /* 0x000fe40003f24270 */
[----:B-----5:R-:W-:Y:S01]  /*1000*/  PRMT R73, R56, 0x7632, R73 ;  /* 0x0000763238497816 */ /* 0x020fe20000000049 */
[----:B------:R-:W-:-:S03]  /*1010*/  FADD.FTZ R72, R65, -R72 ;  /* 0x8000004841487221 */ /* 0x000fc60000010000 */
[----:B------:R-:W-:Y:S01]  /*1020*/  SHF.L.U32 R73, R73, 0x10, RZ ;  /* 0x0000001049497819 */ /* 0x000fe200000006ff */
[----:B------:R-:W-:-:S05]  /*1030*/  FMUL.FTZ R72, R77, R72 ;  /* 0x000000484d487220 */ /* 0x000fca0000410000 */
[----:B------:R-:W-:-:S05]  /*1040*/  FSEL R72, R72, RZ, P1 ;  /* 0x000000ff48487208 */ /* 0x000fca0000800000 */
[----:B------:R-:W-:-:S04]  /*1050*/  FMUL.FTZ R72, R72, UR10 ;  /* 0x0000000a48487c20 */ /* 0x000fc80008410000 */
[----:B------:R-:W-:Y:S01]  /*1060*/  FFMA.FTZ R29, R72, R73, R29 ;  /* 0x00000049481d7223 */ /* 0x000fe2000001001d */
[----:B------:R-:W-:-:S05]  /*1070*/  SHF.L.U32 R73, R76, 0x10, RZ ;  /* 0x000000104c497819 */ /* 0x000fca00000006ff */
[----:B------:R-:W-:-:S05]  /*1080*/  FMUL.FTZ R73, R72, R73 ;  /* 0x0000004948497220 */ /* 0x000fca0000410000 */
[----:B------:R-:W-:-:S04]  /*1090*/  F2FP.BF16.F32.PACK_AB R73, RZ, R73 ;  /* 0x00000049ff49723e */ /* 0x000fc800000010ff */
[----:B------:R-:W-:-:S07]  /*10a0*/  PRMT R60, R60, 0x5410, R73 ;  /* 0x000054103c3c7816 */ /* 0x000fce0000000049 */
.L_x_1957:
[----:B------:R-:W-:Y:S05]  /*10b0*/  BSYNC.RECONVERGENT B3 ;  /* 0x0000000000037941 */ /* 0x000fea0003800200 */
.L_x_1956:
        /* <DEDUP_REMOVED lines=10> */
[----:B------:R-:W-:-:S04]  /*1160*/  IMAD.U32 R72, R21, 0x10000, RZ ;  /* 0x0001000015487824 */ /* 0x000fc800078e00ff */
[----:B------:R-:W-:-:S05]  /*1170*/  FMUL.FTZ R72, R73, R72 ;  /* 0x0000004849487220 */ /* 0x000fca0000410000 */
[----:B------:R-:W-:-:S04]  /*1180*/  F2FP.BF16.F32.PACK_AB R72, RZ, R72 ;  /* 0x00000048ff48723e */ /* 0x000fc800000010ff */
[----:B------:R-:W-:-:S07]  /*1190*/  PRMT R61, R72, 0x7610, R61 ;  /* 0x00007610483d7816 */ /* 0x000fce000000003d */
.L_x_1959:
[----:B------:R-:W-:Y:S05]  /*11a0*/  BSYNC.RECONVERGENT B3 ;  /* 0x0000000000037941 */ /* 0x000fea0003800200 */
.L_x_1958:
[----:B------:R-:W-:Y:S04]  /*11b0*/  BSSY.RECONVERGENT B3, `(.L_x_1960) ;  /* 0x000000f000037945 */ /* 0x000fe80003800200 */
[----:B------:R-:W-:Y:S05]  /*11c0*/  @!P2 BRA `(.L_x_1961) ;  /* 0x000000000034a947 */ /* 0x000fea0003800000 */
[----:B------:R-:W-:Y:S01]  /*11d0*/  FFMA.FTZ R73, R82, R90, R79 ;  /* 0x0000005a52497223 */ /* 0x000fe2000001004f */
[----:B------:R-:W-:-:S03]  /*11e0*/  ISETP.GT.AND P1, PT, R78, RZ, PT ;  /* 0x000000ff4e00720c */ /* 0x000fc60003f24270 */
[--C-:B------:R-:W-:Y:S01]  /*11f0*/  FADD.FTZ R72, R74, -R73.reuse ;  /* 0x800000494a487221 */ /* 0x100fe20000010000 */
[----:B-----5:R-:W-:-:S03]  /*1200*/  PRMT R73, R57, 0x7632, R73 ;  /* 0x0000763239497816 */ /* 0x020fc60000000049 */
[----:B------:R-:W-:Y:S01]  /*1210*/  FMUL.FTZ R72, R77, R72 ;  /* 0x000000484d487220 */ /* 0x000fe20000410000 */
[----:B------:R-:W-:-:S04]  /*1220*/  SHF.L.U32 R73, R73, 0x10, RZ ;  /* 0x0000001049497819 */ /* 0x000fc800000006ff */
[----:B------:R-:W-:-:S05]  /*1230*/  FSEL R72, R72, RZ, P1 ;  /* 0x000000ff48487208 */ /* 0x000fca0000800000 */
[----:B------:R-:W-:-:S04]  /*1240*/  FMUL.FTZ R72, R72, UR10 ;  /* 0x0000000a48487c20 */ /* 0x000fc80008410000 */
[----:B------:R-:W-:Y:S01]  /*1250*/  FFMA.FTZ R31, R72, R73, R31 ;  /* 0x00000049481f7223 */ /* 0x000fe2000001001f */
[----:B------:R-:W-:-:S05]  /*1260*/  SHF.L.U32 R73, R7, 0x10, RZ ;  /* 0x0000001007497819 */ /* 0x000fca00000006ff */
[----:B------:R-:W-:-:S05]  /*1270*/  FMUL.FTZ R73, R72, R73 ;  /* 0x0000004948497220 */ /* 0x000fca0000410000 */
[----:B------:R-:W-:-:S04]  /*1280*/  F2FP.BF16.F32.PACK_AB R73, RZ, R73 ;  /* 0x00000049ff49723e */ /* 0x000fc800000010ff */
[----:B------:R-:W-:-:S07]  /*1290*/  PRMT R61, R61, 0x5410, R73 ;  /* 0x000054103d3d7816 */ /* 0x000fce0000000049 */
.L_x_1961:
[----:B------:R-:W-:Y:S05]  /*12a0*/  BSYNC.RECONVERGENT B3 ;  /* 0x0000000000037941 */ /* 0x000fea0003800200 */
.L_x_1960:
        /* <DEDUP_REMOVED lines=14> */
.L_x_1963:
[----:B------:R-:W-:Y:S05]  /*1390*/  BSYNC.RECONVERGENT B3 ;  /* 0x0000000000037941 */ /* 0x000fea0003800200 */
.L_x_1962:
        /* <DEDUP_REMOVED lines=15> */
.L_x_1965:
[----:B------:R-:W-:Y:S05]  /*1490*/  BSYNC.RECONVERGENT B3 ;  /* 0x0000000000037941 */ /* 0x000fea0003800200 */
.L_x_1964:
        /* <DEDUP_REMOVED lines=14> */
.L_x_1967:
[----:B------:R-:W-:Y:S05]  /*1580*/  BSYNC.RECONVERGENT B3 ;  /* 0x0000000000037941 */ /* 0x000fea0003800200 */
.L_x_1966:
[----:B------:R-:W-:Y:S05]  /*1590*/  @!P2 BRA `(.L_x_1968) ;  /* 0x000000140008a947 */ /* 0x000fea0003800000 */
[----:B------:R-:W-:Y:S01]  /*15a0*/  FFMA.FTZ R90, R84, R90, R79 ;  /* 0x0000005a545a7223 */ /* 0x000fe2000001004f */
[----:B------:R-:W-:Y:S02]  /*15b0*/  ISETP.GT.AND P1, PT, R78, RZ, PT ;  /* 0x000000ff4e00720c */ /* 0x000fe40003f24270 */
[----:B-----5:R-:W-:Y:S01]  /*15c0*/  PRMT R73, R59, 0x7632, R73 ;  /* 0x000076323b497816 */ /* 0x020fe20000000049 */
[----:B------:R-:W-:-:S03]  /*15d0*/  FADD.FTZ R90, R81, -R90 ;  /* 0x8000005a515a7221 */ /* 0x000fc60000010000 */
[----:B------:R-:W-:Y:S01]  /*15e0*/  SHF.L.U32 R73, R73, 0x10, RZ ;  /* 0x0000001049497819 */ /* 0x000fe200000006ff */
[----:B------:R-:W-:Y:S01]  /*15f0*/  FMUL.FTZ R90, R77, R90 ;  /* 0x0000005a4d5a7220 */ /* 0x000fe20000410000 */
[----:B------:R-:W-:-:S04]  /*1600*/  SHF.L.U32 R77, R5, 0x10, RZ ;  /* 0x00000010054d7819 */ /* 0x000fc800000006ff */
[----:B------:R-:W-:-:S05]  /*1610*/  FSEL R72, R90, RZ, P1 ;  /* 0x000000ff5a487208 */ /* 0x000fca0000800000 */
[----:B------:R-:W-:-:S04]  /*1620*/  FMUL.FTZ R72, R72, UR10 ;  /* 0x0000000a48487c20 */ /* 0x000fc80008410000 */
[C---:B------:R-:W-:Y:S01]  /*1630*/  FMUL.FTZ R77, R72.reuse, R77 ;  /* 0x0000004d484d7220 */ /* 0x040fe20000410000 */
[----:B------:R-:W-:-:S04]  /*1640*/  FFMA.FTZ R35, R72, R73, R35 ;  /* 0x0000004948237223 */ /* 0x000fc80000010023 */
[----:B------:R-:W-:-:S04]  /*1650*/  F2FP.BF16.F32.PACK_AB R77, RZ, R77 ;  /* 0x0000004dff4d723e */ /* 0x000fc800000010ff */
[----:B------:R-:W-:Y:S01]  /*1660*/  PRMT R63, R63, 0x5410, R77 ;  /* 0x000054103f3f7816 */ /* 0x000fe2000000004d */
[----:B------:R-:W-:Y:S06]  /*1670*/  BRA `(.L_x_1968) ;  /* 0x0000001000d07947 */ /* 0x000fec0003800000 */
.L_x_1953:
[----:B------:R-:W0:Y:S01]  /*1680*/  @P2 LDC R39, c[0x0][0x40c] ;  /* 0x00010300ff272b82 */ /* 0x000e220000000800 */
[-CC-:B------:R-:W-:Y:S01]  /*1690*/  FFMA.FTZ R37, R3, R90.reuse, R79.reuse ;  /* 0x0000005a03257223 */ /* 0x180fe2000001004f */
[----:B------:R-:W-:Y:S01]  /*16a0*/  ISETP.GT.AND P1, PT, R78, RZ, PT ;  /* 0x000000ff4e00720c */ /* 0x000fe20003f24270 */
[----:B------:R-:W-:Y:S01]  /*16b0*/  FFMA.FTZ R50, R68, R90, R79 ;  /* 0x0000005a44327223 */ /* 0x000fe2000001004f */
[----:B------:R-:W-:Y:S01]  /*16c0*/  @P2 SHF.L.U32 R38, R20, 0x10, RZ ;  /* 0x0000001014262819 */ /* 0x000fe200000006ff */
[----:B------:R-:W-:Y:S01]  /*16d0*/  FADD.FTZ R36, R64, -R37 ;  /* 0x8000002540247221 */ /* 0x000fe20000010000 */
[----:B-----5:R-:W-:Y:S01]  /*16e0*/  @P2 SHF.L.U32 R49, R56, 0x10, RZ ;  /* 0x0000001038312819 */ /* 0x020fe200000006ff */
[----:B------:R-:W-:Y:S01]  /*16f0*/  FADD.FTZ R50, R65, -R50 ;  /* 0x8000003241327221 */ /* 0x000fe20000010000 */
[----:B------:R-:W1:Y:S01]  /*1700*/  @P2 LDC R48, c[0x0][0x40c] ;  /* 0x00010300ff302b82 */ /* 0x000e620000000800 */
[----:B------:R-:W-:Y:S01]  /*1710*/  FMUL.FTZ R36, R77, R36 ;  /* 0x000000244d247220 */ /* 0x000fe20000410000 */
[----:B------:R-:W-:Y:S01]  /*1720*/  FFMA.FTZ R89, R83, R90, R79 ;  /* 0x0000005a53597223 */ /* 0x000fe2000001004f */
[----:B------:R-:W-:-:S03]  /*1730*/  FMUL.FTZ R50, R77, R50 ;  /* 0x000000324d327220 */ /* 0x000fc60000410000 */
[----:B------:R-:W-:Y:S02]  /*1740*/  FSEL R36, R36, RZ, P1 ;  /* 0x000000ff24247208 */ /* 0x000fe40000800000 */
[----:B------:R-:W2:Y:S03]  /*1750*/  @P2 LDC R73, c[0x0][0x40c] ;  /* 0x00010300ff492b82 */ /* 0x000ea60000000800 */
[----:B0-----:R-:W-:-:S05]  /*1760*/  @P2 FMUL.FTZ R37, R36, R39 ;  /* 0x0000002724252220 */ /* 0x001fca0000410000 */
[----:B------:R-:W0:Y:S01]  /*1770*/  @P2 LDC R39, c[0x0][0x40c] ;  /* 0x00010300ff272b82 */ /* 0x000e220000000800 */
[-C--:B------:R-:W-:Y:S01]  /*1780*/  @P2 FMUL.FTZ R38, R38, R37.reuse ;  /* 0x0000002526262220 */ /* 0x080fe20000410000 */
[----:B------:R-:W-:Y:S01]  /*1790*/  @P2 FFMA.FTZ R28, R49, R37, R28 ;  /* 0x00000025311c2223 */ /* 0x000fe2000001001c */
[----:B------:R-:W-:Y:S01]  /*17a0*/  FFMA.FTZ R37, R67, R90, R79 ;  /* 0x0000005a43257223 */ /* 0x000fe2000001004f */
[----:B------:R-:W-:Y:S02]  /*17b0*/  @P2 SHF.L.U32 R49, R76, 0x10, RZ ;  /* 0x000000104c312819 */ /* 0x000fe400000006ff */
[----:B------:R-:W-:Y:S01]  /*17c0*/  @P2 F2FP.BF16.F32.PACK_AB R38, RZ, R38 ;  /* 0x00000026ff26223e */ /* 0x000fe200000010ff */
[----:B------:R-:W-:Y:S01]  /*17d0*/  FADD.FTZ R72, R66, -R37 ;  /* 0x8000002542487221 */ /* 0x000fe20000010000 */
[----:B------:R-:W-:Y:S02]  /*17e0*/  FSEL R37, R50, RZ, P1 ;  /* 0x000000ff32257208 */ /* 0x000fe40000800000 */
[----:B------:R-:W-:Y:S01]  /*17f0*/  @P2 PRMT R60, R38, 0x7610, R60 ;  /* 0x00007610263c2816 */ /* 0x000fe2000000003c */
[----:B------:R-:W-:Y:S01]  /*1800*/  FMUL.FTZ R72, R77, R72 ;  /* 0x000000484d487220 */ /* 0x000fe20000410000 */
[----:B------:R-:W-:Y:S01]  /*1810*/  @P2 PRMT R38, R56, 0x7632, R38 ;  /* 0x0000763238262816 */ /* 0x000fe20000000026 */
[----:B-1----:R-:W-:-:S03]  /*1820*/  @P2 FMUL.FTZ R48, R37, R48 ;  /* 0x0000003025302220 */ /* 0x002fc60000410000 */
[----:B------:R-:W-:Y:S02]  /*1830*/  @P2 SHF.L.U32 R50, R38, 0x10, RZ ;  /* 0x0000001026322819 */ /* 0x000fe400000006ff */
[----:B------:R-:W-:-:S03]  /*1840*/  FSEL R38, R72, RZ, P1 ;  /* 0x000000ff48267208 */ /* 0x000fc60000800000 */
[-C--:B------:R-:W-:Y:S01]  /*1850*/  @P2 FFMA.FTZ R29, R50, R48.reuse, R29 ;  /* 0x00000030321d2223 */ /* 0x080fe2000001001d */
[----:B------:R-:W-:Y:S01]  /*1860*/  @P2 FMUL.FTZ R50, R49, R48 ;  /* 0x0000003031322220 */ /* 0x000fe20000410000 */
[----:B------:R-:W-:Y:S02]  /*1870*/  @P2 IMAD.U32 R48, R21, 0x10000, RZ ;  /* 0x0001000015302824 */ /* 0x000fe400078e00ff */
[----:B0-----:R-:W-:Y:S01]  /*1880*/  @P2 FMUL.FTZ R39, R38, R39 ;  /* 0x0000002726272220 */ /* 0x001fe20000410000 */
[----:B------:R-:W-:Y:S02]  /*1890*/  @P2 SHF.L.U32 R49, R57, 0x10, RZ ;  /* 0x0000001039312819 */ /* 0x000fe400000006ff */
[----:B------:R-:W-:Y:S01]  /*18a0*/  @P2 F2FP.BF16.F32.PACK_AB R50, RZ, R50 ;  /* 0x00000032ff32223e */ /* 0x000fe200000010ff */
[-C--:B------:R-:W-:Y:S02]  /*18b0*/  @P2 FMUL.FTZ R51, R48, R39.reuse ;  /* 0x0000002730332220 */ /* 0x080fe40000410000 */
[----:B------:R-:W0:Y:S01]  /*18c0*/  @P2 LDC R48, c[0x0][0x40c] ;  /* 0x00010300ff302b82 */ /* 0x000e220000000800 */
[----:B------:R-:W-:Y:S01]  /*18d0*/  @P2 FFMA.FTZ R30, R49, R39, R30 ;  /* 0x00000027311e2223 */ /* 0x000fe2000001001e */
[----:B------:R-:W-:Y:S01]  /*18e0*/  FFMA.FTZ R39, R82, R90, R79 ;  /* 0x0000005a52277223 */ /* 0x000fe2000001004f */
[----:B------:R-:W-:-:S02]  /*18f0*/  @P2 F2FP.BF16.F32.PACK_AB R51, RZ, R51 ;  /* 0x00000033ff33223e */ /* 0x000fc400000010ff */
[----:B------:R-:W-:Y:S01]  /*1900*/  @P2 PRMT R60, R60, 0x5410, R50 ;  /* 0x000054103c3c2816 */ /* 0x000fe20000000032 */
[----:B------:R-:W-:Y:S01]  /*1910*/  FADD.FTZ R72, R74, -R39 ;  /* 0x800000274a487221 */ /* 0x000fe20000010000 */
[----:B------:R-:W-:Y:S01]  /*1920*/  FFMA.FTZ R39, R75, R90, R79 ;  /* 0x0000005a4b277223 */ /* 0x000fe2000001004f */
[----:B------:R-:W1:Y:S01]  /*1930*/  @P2 LDC R49, c[0x0][0x40c] ;  /* 0x00010300ff312b82 */ /* 0x000e620000000800 */
[----:B------:R-:W-:Y:S01]  /*1940*/  @P2 PRMT R61, R51, 0x7610, R61 ;  /* 0x00007610333d2816 */ /* 0x000fe2000000003d */
[----:B------:R-:W-:Y:S01]  /*1950*/  FMUL.FTZ R72, R77, R72 ;  /* 0x000000484d487220 */ /* 0x000fe20000410000 */
[----:B------:R-:W-:Y:S01]  /*1960*/  FADD.FTZ R92, R86, -R39 ;  /* 0x80000027565c7221 */ /* 0x000fe20000010000 */
[----:B------:R-:W-:Y:S02]  /*1970*/  @P2 SHF.L.U32 R51, R7, 0x10, RZ ;  /* 0x0000001007332819 */ /* 0x000fe400000006ff */
[----:B------:R-:W-:Y:S01]  /*1980*/  @P2 SHF.L.U32 R50, R22, 0x10, RZ ;  /* 0x0000001016322819 */ /* 0x000fe200000006ff */
[----:B------:R-:W-:Y:S01]  /*1990*/  FMUL.FTZ R92, R77, R92 ;  /* 0x0000005c4d5c7220 */ /* 0x000fe20000410000 */
[----:B------:R-:W-:-:S02]  /*19a0*/  FSEL R39, R72, RZ, P1 ;  /* 0x000000ff48277208 */ /* 0x000fc40000800000 */
[----:B------:R-:W-:-:S04]  /*19b0*/  @P2 PRMT R72, R57, 0x7632, R72 ;  /* 0x0000763239482816 */ /* 0x000fc80000000048 */
[----:B------:R-:W-:Y:S01]  /*19c0*/  @P2 SHF.L.U32 R78, R72, 0x10, RZ ;  /* 0x00000010484e2819 */ /* 0x000fe200000006ff */
[----:B0-----:R-:W-:Y:S01]  /*19d0*/  @P2 FMUL.FTZ R72, R39, R48 ;  /* 0x0000003027482220 */ /* 0x001fe20000410000 */
[----:B------:R-:W-:-:S03]  /*19e0*/  FSEL R48, R92, RZ, P1 ;  /* 0x000000ff5c307208 */ /* 0x000fc60000800000 */
[-C--:B------:R-:W-:Y:S01]  /*19f0*/  @P2 FFMA.FTZ R31, R78, R72.reuse, R31 ;  /* 0x000000484e1f2223 */ /* 0x080fe2000001001f */
[----:B------:R-:W-:Y:S01]  /*1a00*/  @P2 FMUL.FTZ R72, R51, R72 ;  /* 0x0000004833482220 */ /* 0x000fe20000410000 */
[----:B------:R-:W-:Y:S01]  /*1a10*/  @P2 SHF.L.U32 R51, R58, 0x10, RZ ;  /* 0x000000103a332819 */ /* 0x000fe200000006ff */
[-CC-:B------:R-:W-:Y:S01]  /*1a20*/  FFMA.FTZ R78, R80, R90.reuse, R79.reuse ;  /* 0x0000005a504e7223 */ /* 0x180fe2000001004f */
[----:B-1----:R-:W-:Y:S01]  /*1a30*/  @P2 FMUL.FTZ R49, R48, R49 ;  /* 0x0000003130312220 */ /* 0x002fe20000410000 */
[----:B------:R-:W-:Y:S01]  /*1a40*/  FFMA.FTZ R90, R84, R90, R79 ;  /* 0x0000005a545a7223 */ /* 0x000fe2000001004f */
[----:B------:R-:W-:Y:S01]  /*1a50*/  @P2 SHF.L.U32 R79, R6, 0x10, RZ ;  /* 0x00000010064f2819 */ /* 0x000fe200000006ff */
[----:B------:R-:W-:Y:S01]  /*1a60*/  FADD.FTZ R78, R69, -R78 ;  /* 0x8000004e454e7221 */ /* 0x000fe20000010000 */
[-C--:B------:R-:W-:Y:S01]  /*1a70*/  @P2 FFMA.FTZ R32, R51, R49.reuse, R32 ;  /* 0x0000003133202223 */ /* 0x080fe20000010020 */
[----:B------:R-:W-:Y:S01]  /*1a80*/  @P2 FMUL.FTZ R51, R50, R49 ;  /* 0x0000003132332220 */ /* 0x000fe20000410000 */
[----:B------:R-:W-:Y:S01]  /*1a90*/  FADD.FTZ R90, R81, -R90 ;  /* 0x8000005a515a7221 */ /* 0x000fe20000010000 */
[----:B------:R-:W0:Y:S01]  /*1aa0*/  @P2 LDC R50, c[0x0][0x40c] ;  /* 0x00010300ff322b82 */ /* 0x000e220000000800 */
[C---:B------:R-:W-:Y:S01]  /*1ab0*/  FMUL.FTZ R49, R77.reuse, R78 ;  /* 0x0000004e4d317220 */ /* 0x040fe20000410000 */
[--C-:B------:R-:W-:Y:S01]  /*1ac0*/  FADD.FTZ R78, R88, -R89.reuse ;  /* 0x80000059584e7221 */ /* 0x100fe20000010000 */
[----:B------:R-:W-:Y:S01]  /*1ad0*/  @P2 PRMT R89, R58, 0x7632, R89 ;  /* 0x000076323a592816 */ /* 0x000fe20000000059 */
[----:B------:R-:W-:Y:S01]  /*1ae0*/  FMUL.FTZ R90, R77, R90 ;  /* 0x0000005a4d5a7220 */ /* 0x000fe20000410000 */
[----:B------:R-:W-:-:S02]  /*1af0*/  @P2 F2FP.BF16.F32.PACK_AB R51, RZ, R51 ;  /* 0x00000033ff33223e */ /* 0x000fc400000010ff */
[----:B------:R-:W-:Y:S02]  /*1b00*/  FSEL R49, R49, RZ, P1 ;  /* 0x000000ff31317208 */ /* 0x000fe40000800000 */
[----:B------:R-:W-:Y:S01]  /*1b10*/  @P2 SHF.L.U32 R92, R89, 0x10, RZ ;  /* 0x00000010595c2819 */ /* 0x000fe200000006ff */
[----:B------:R-:W-:Y:S01]  /*1b20*/  FMUL.FTZ R89, R77, R78 ;  /* 0x0000004e4d597220 */ /* 0x000fe20000410000 */
[----:B------:R-:W-:Y:S02]  /*1b30*/  @P2 F2FP.BF16.F32.PACK_AB R72, RZ, R72 ;  /* 0x00000048ff48223e */ /* 0x000fe400000010ff */
[----:B------:R-:W-:Y:S02]  /*1b40*/  @P2 PRMT R62, R51, 0x7610, R62 ;  /* 0x00007610333e2816 */ /* 0x000fe4000000003e */
[----:B------:R-:W-:Y:S02]  /*1b50*/  @P2 PRMT R61, R61, 0x5410, R72 ;  /* 0x000054103d3d2816 */ /* 0x000fe40000000048 */
[----:B------:R-:W-:Y:S01]  /*1b60*/  FSEL R51, R90, RZ, P1 ;  /* 0x000000ff5a337208 */ /* 0x000fe20000800000 */
[----:B0-----:R-:W-:Y:S01]  /*1b70*/  @P2 FMUL.FTZ R78, R49, R50 ;  /* 0x00000032314e2220 */ /* 0x001fe20000410000 */
[----:B------:R-:W-:-:S03]  /*1b80*/  FSEL R50, R89, RZ, P1 ;  /* 0x000000ff59327208 */ /* 0x000fc60000800000 */
[-C--:B------:R-:W-:Y:S01]  /*1b90*/  @P2 FFMA.FTZ R33, R92, R78.reuse, R33 ;  /* 0x0000004e5c212223 */ /* 0x080fe20000010021 */
[----:B------:R-:W-:Y:S01]  /*1ba0*/  @P2 FMUL.FTZ R78, R79, R78 ;  /* 0x0000004e4f4e2220 */ /* 0x000fe20000410000 */
[----:B------:R-:W-:Y:S01]  /*1bb0*/  @P2 SHF.L.U32 R79, R59, 0x10, RZ ;  /* 0x000000103b4f2819 */ /* 0x000fe200000006ff */
[----:B--2---:R-:W-:Y:S01]  /*1bc0*/  @P2 FMUL.FTZ R73, R50, R73 ;  /* 0x0000004932492220 */ /* 0x004fe20000410000 */
[----:B------:R-:W-:Y:S02]  /*1bd0*/  @P2 IMAD.U32 R92, R23, 0x10000, RZ ;  /* 0x00010000175c2824 */ /* 0x000fe400078e00ff */
[----:B------:R-:W-:Y:S01]  /*1be0*/  @P2 F2FP.BF16.F32.PACK_AB R78, RZ, R78 ;  /* 0x0000004eff4e223e */ /* 0x000fe200000010ff */
[-C--:B------:R-:W-:Y:S01]  /*1bf0*/  @P2 FFMA.FTZ R34, R79, R73.reuse, R34 ;  /* 0x000000494f222223 */ /* 0x080fe20000010022 */
[----:B------:R-:W-:Y:S02]  /*1c00*/  @P2 FMUL.FTZ R73, R92, R73 ;  /* 0x000000495c492220 */ /* 0x000fe40000410000 */
[----:B------:R-:W-:-:S03]  /*1c10*/  @P2 PRMT R62, R62, 0x5410, R78 ;  /* 0x000054103e3e2816 */ /* 0x000fc6000000004e */
[----:B------:R-:W-:-:S04]  /*1c20*/  @P2 F2FP.BF16.F32.PACK_AB R73, RZ, R73 ;  /* 0x00000049ff49223e */ /* 0x000fc800000010ff */
[----:B------:R-:W-:Y:S01]  /*1c30*/  @P2 PRMT R63, R73, 0x7610, R63 ;  /* 0x00007610493f2816 */ /* 0x000fe2000000003f */
[----:B------:R-:W-:Y:S06]  /*1c40*/  @!P2 BRA `(.L_x_1968) ;  /* 0x0000000c005ca947 */ /* 0x000fec0003800000 */
[----:B------:R-:W-:Y:S01]  /*1c50*/  PRMT R73, R59, 0x7632, R73 ;  /* 0x000076323b497816 */ /* 0x000fe20000000049 */
[----:B------:R-:W-:Y:S01]  /*1c60*/  FMUL.FTZ R72, R51, UR10 ;  /* 0x0000000a33487c20 */ /* 0x000fe20008410000 */
[----:B------:R-:W-:Y:S02]  /*1c70*/  SHF.L.U32 R77, R5, 0x10, RZ ;  /* 0x00000010054d7819 */ /* 0x000fe400000006ff */
[----:B------:R-:W-:-:S03]  /*1c80*/  SHF.L.U32 R78, R73, 0x10, RZ ;  /* 0x00000010494e7819 */ /* 0x000fc600000006ff */
[-C--:B------:R-:W-:Y:S02]  /*1c90*/  FMUL.FTZ R73, R77, R72.reuse ;  /* 0x000000484d497220 */ /* 0x080fe40000410000 */
[----:B------:R-:W-:-:S03]  /*1ca0*/  FFMA.FTZ R35, R78, R72, R35 ;  /* 0x000000484e237223 */ /* 0x000fc60000010023 */
[----:B------:R-:W-:-:S04]  /*1cb0*/  F2FP.BF16.F32.PACK_AB R73, RZ, R73 ;  /* 0x00000049ff49723e */ /* 0x000fc800000010ff */
[----:B------:R-:W-:Y:S01]  /*1cc0*/  PRMT R63, R63, 0x5410, R73 ;  /* 0x000054103f3f7816 */ /* 0x000fe20000000049 */
[----:B------:R-:W-:Y:S06]  /*1cd0*/  BRA `(.L_x_1968) ;  /* 0x0000000c00387947 */ /* 0x000fec0003800000 */
.L_x_1952:
[----:B------:R-:W-:Y:S02]  /*1ce0*/  MOV R85, UR18 ;  /* 0x0000001200557c02 */ /* 0x000fe40008000f00 */
[----:B------:R-:W-:Y:S02]  /*1cf0*/  MOV R87, UR19 ;  /* 0x0000001300577c02 */ /* 0x000fe40008000f00 */
[----:B------:R-:W-:-:S04]  /*1d00*/  ISETP.NE.U32.AND P1, PT, R85, RZ, PT ;  /* 0x000000ff5500720c */ /* 0x000fc80003f25070 */
[----:B------:R-:W-:-:S13]  /*1d10*/  ISETP.NE.AND.EX P1, PT, R87, RZ, PT, P1 ;  /* 0x000000ff5700720c */ /* 0x000fda0003f25310 */
[----:B------:R-:W-:Y:S05]  /*1d20*/  @P1 BRA `(.L_x_1969) ;  /* 0x0000000400941947 */ /* 0x000fea0003800000 */
[----:B------:R-:W0:Y:S01]  /*1d30*/  @P2 LDC R89, c[0x0][0x40c] ;  /* 0x00010300ff592b82 */ /* 0x000e220000000800 */
[--C-:B------:R-:W-:Y:S01]  /*1d40*/  @P3 FFMA.FTZ R73, R3, R90, R79.reuse ;  /* 0x0000005a03493223 */ /* 0x100fe2000001004f */
[----:B------:R-:W-:Y:S01]  /*1d50*/  MOV R72, R12 ;  /* 0x0000000c00487202 */ /* 0x000fe20000000f00 */
[----:B------:R-:W-:Y:S01]  /*1d60*/  @P3 FFMA.FTZ R78, R68, R90, R79 ;  /* 0x0000005a444e3223 */ /* 0x000fe2000001004f */
[----:B-----5:R-:W-:Y:S02]  /*1d70*/  @P2 IMAD.U32 R91, R59, 0x10000, RZ ;  /* 0x000100003b5b2824 */ /* 0x020fe400078e00ff */
[----:B------:R-:W-:Y:S01]  /*1d80*/  @P3 FADD.FTZ R73, R64, -R73 ;  /* 0x8000004940493221 */ /* 0x000fe20000010000 */
[----:B------:R-:W-:-:S03]  /*1d90*/  @P3 FADD.FTZ R78, R65, -R78 ;  /* 0x8000004e414e3221 */ /* 0x000fc60000010000 */
[----:B------:R-:W-:-:S04]  /*1da0*/  @P3 FFMA.FTZ R72, R77, R73, R12 ;  /* 0x000000494d483223 */ /* 0x000fc8000001000c */
[----:B0-----:R-:W-:Y:S01]  /*1db0*/  @P2 FMUL.FTZ R73, R72, R89 ;  /* 0x0000005948492220 */ /* 0x001fe20000410000 */
[----:B------:R-:W-:Y:S02]  /*1dc0*/  @P2 SHF.L.U32 R89, R56, 0x10, RZ ;  /* 0x0000001038592819 */ /* 0x000fe400000006ff */
[----:B------:R-:W-:-:S03]  /*1dd0*/  @P2 SHF.L.U32 R72, R20, 0x10, RZ ;  /* 0x0000001014482819 */ /* 0x000fc600000006ff */
[-C--:B------:R-:W-:Y:S02]  /*1de0*/  @P2 FFMA.FTZ R28, R89, R73.reuse, R28 ;  /* 0x00000049591c2223 */ /* 0x080fe4000001001c */
[----:B------:R-:W-:Y:S01]  /*1df0*/  @P2 FMUL.FTZ R72, R72, R73 ;  /* 0x0000004948482220 */ /* 0x000fe20000410000 */
[--C-:B------:R-:W-:Y:S02]  /*1e00*/  IMAD.MOV.U32 R73, RZ, RZ, R13.reuse ;  /* 0x000000ffff497224 */ /* 0x100fe400078e000d */
[----:B------:R-:W-:Y:S02]  /*1e10*/  @P3 FFMA.FTZ R73, R77, R78, R13 ;  /* 0x0000004e4d493223 */ /* 0x000fe4000001000d */
[----:B------:R-:W0:Y:S01]  /*1e20*/  @P2 LDC R78, c[0x0][0x40c] ;  /* 0x00010300ff4e2b82 */ /* 0x000e220000000800 */
[----:B------:R-:W-:-:S04]  /*1e30*/  @P2 F2FP.BF16.F32.PACK_AB R72, RZ, R72 ;  /* 0x00000048ff48223e */ /* 0x000fc800000010ff */
[----:B------:R-:W-:Y:S02]  /*1e40*/  @P2 PRMT R60, R72, 0x7610, R60 ;  /* 0x00007610483c2816 */ /* 0x000fe4000000003c */
[----:B------:R-:W-:Y:S01]  /*1e50*/  @P2 SHF.L.U32 R72, R21, 0x10, RZ ;  /* 0x0000001015482819 */ /* 0x000fe200000006ff */
[----:B0-----:R-:W-:Y:S01]  /*1e60*/  @P2 FMUL.FTZ R78, R73, R78 ;  /* 0x0000004e494e2220 */ /* 0x001fe20000410000 */
[----:B------:R-:W-:-:S04]  /*1e70*/  @P2 PRMT R73, R56, 0x7632, R73 ;  /* 0x0000763238492816 */ /* 0x000fc80000000049 */
[----:B------:R-:W-:Y:S02]  /*1e80*/  @P2 SHF.L.U32 R92, R73, 0x10, RZ ;  /* 0x00000010495c2819 */ /* 0x000fe400000006ff */
[----:B------:R-:W-:-:S03]  /*1e90*/  @P2 SHF.L.U32 R73, R76, 0x10, RZ ;  /* 0x000000104c492819 */ /* 0x000fc600000006ff */
[-C--:B------:R-:W-:Y:S02]  /*1ea0*/  @P2 FFMA.FTZ R29, R92, R78.reuse, R29 ;  /* 0x0000004e5c1d2223 */ /* 0x080fe4000001001d */
[----:B------:R-:W0:Y:S01]  /*1eb0*/  @P2 LDC R92, c[0x0][0x40c] ;  /* 0x00010300ff5c2b82 */ /* 0x000e220000000800 */
[----:B------:R-:W-:Y:S01]  /*1ec0*/  @P2 FMUL.FTZ R78, R73, R78 ;  /* 0x0000004e494e2220 */ /* 0x000fe20000410000 */
[----:B------:R-:W-:-:S04]  /*1ed0*/  @P3 FFMA.FTZ R73, R67, R90, R79 ;  /* 0x0000005a43493223 */ /* 0x000fc8000001004f */
[----:B------:R-:W-:Y:S01]  /*1ee0*/  @P3 FADD.FTZ R89, R66, -R73 ;  /* 0x8000004942593221 */ /* 0x000fe20000010000 */
[----:B------:R-:W-:Y:S02]  /*1ef0*/  MOV R73, R14 ;  /* 0x0000000e00497202 */ /* 0x000fe40000000f00 */
[----:B------:R-:W-:Y:S01]  /*1f00*/  @P2 F2FP.BF16.F32.PACK_AB R78, RZ, R78 ;  /* 0x0000004eff4e223e */ /* 0x000fe200000010ff */
[----:B------:R-:W-:Y:S01]  /*1f10*/  @P3 FFMA.FTZ R73, R77, R89, R14 ;  /* 0x000000594d493223 */ /* 0x000fe2000001000e */
[----:B------:R-:W-:Y:S02]  /*1f20*/  @P2 SHF.L.U32 R89, R57, 0x10, RZ ;  /* 0x0000001039592819 */ /* 0x000fe400000006ff */
[----:B------:R-:W-:Y:S01]  /*1f30*/  @P2 PRMT R60, R60, 0x5410, R78 ;  /* 0x000054103c3c2816 */ /* 0x000fe2000000004e */
[----:B0-----:R-:W-:-:S04]  /*1f40*/  @P2 FMUL.FTZ R73, R73, R92 ;  /* 0x0000005c49492220 */ /* 0x001fc80000410000 */
[-C--:B------:R-:W-:Y:S01]  /*1f50*/  @P2 FFMA.FTZ R30, R89, R73.reuse, R30 ;  /* 0x00000049591e2223 */ /* 0x080fe2000001001e */
[----:B------:R-:W-:Y:S01]  /*1f60*/  @P2 FMUL.FTZ R72, R72, R73 ;  /* 0x0000004948482220 */ /* 0x000fe20000410000 */
[----:B------:R-:W-:-:S04]  /*1f70*/  @P3 FFMA.FTZ R73, R82, R90, R79 ;  /* 0x0000005a52493223 */ /* 0x000fc8000001004f */
[----:B------:R-:W-:Y:S01]  /*1f80*/  @P3 FADD.FTZ R78, R74, -R73 ;  /* 0x800000494a4e3221 */ /* 0x000fe20000010000 */
[----:B------:R-:W-:Y:S02]  /*1f90*/  MOV R73, R15 ;  /* 0x0000000f00497202 */ /* 0x000fe40000000f00 */
[----:B------:R-:W-:Y:S01]  /*1fa0*/  @P2 F2FP.BF16.F32.PACK_AB R72, RZ, R72 ;  /* 0x00000048ff48223e */ /* 0x000fe200000010ff */
[----:B------:R-:W-:Y:S02]  /*1fb0*/  @P3 FFMA.FTZ R73, R77, R78, R15 ;  /* 0x0000004e4d493223 */ /* 0x000fe4000001000f */
[----:B------:R-:W0:Y:S01]  /*1fc0*/  @P2 LDC R78, c[0x0][0x40c] ;  /* 0x00010300ff4e2b82 */ /* 0x000e220000000800 */
[----:B------:R-:W-:Y:S02]  /*1fd0*/  @P2 PRMT R61, R72, 0x7610, R61 ;  /* 0x00007610483d2816 */ /* 0x000fe4000000003d */
[----:B------:R-:W-:Y:S01]  /*1fe0*/  @P2 SHF.L.U32 R72, R22, 0x10, RZ ;  /* 0x0000001016482819 */ /* 0x000fe200000006ff */
[----:B0-----:R-:W-:Y:S01]  /*1ff0*/  @P2 FMUL.FTZ R78, R73, R78 ;  /* 0x0000004e494e2220 */ /* 0x001fe20000410000 */
[----:B------:R-:W-:-:S04]  /*2000*/  @P2 PRMT R73, R57, 0x7632, R73 ;  /* 0x0000763239492816 */ /* 0x000fc80000000049 */
[----:B------:R-:W-:Y:S01]  /*2010*/  @P2 SHF.L.U32 R92, R73, 0x10, RZ ;  /* 0x00000010495c2819 */ /* 0x000fe200000006ff */
[----:B------:R-:W-:-:S04]  /*2020*/  @P2 IMAD.U32 R73, R7, 0x10000, RZ ;  /* 0x0001000007492824 */ /* 0x000fc800078e00ff */
[-C--:B------:R-:W-:Y:S01]  /*2030*/  @P2 FFMA.FTZ R31, R92, R78.reuse, R31 ;  /* 0x0000004e5c1f2223 */ /* 0x080fe2000001001f */
[----:B------:R-:W-:Y:S01]  /*2040*/  @P2 FMUL.FTZ R78, R73, R78 ;  /* 0x0000004e494e2220 */ /* 0x000fe20000410000 */
[----:B------:R-:W0:Y:S01]  /*2050*/  @P2 LDC R92, c[0x0][0x40c] ;  /* 0x00010300ff5c2b82 */ /* 0x000e220000000800 */
[----:B------:R-:W-:-:S03]  /*2060*/  @P3 FFMA.FTZ R73, R75, R90, R79 ;  /* 0x0000005a4b493223 */ /* 0x000fc6000001004f */
[----:B------:R-:W-:Y:S01]  /*2070*/  @P2 F2FP.BF16.F32.PACK_AB R78, RZ, R78 ;  /* 0x0000004eff4e223e */ /* 0x000fe200000010ff */
[----:B------:R-:W-:Y:S01]  /*2080*/  @P3 FADD.FTZ R89, R86, -R73 ;  /* 0x8000004956593221 */ /* 0x000fe20000010000 */
[----:B------:R-:W-:Y:S02]  /*2090*/  MOV R73, R8 ;  /* 0x0000000800497202 */ /* 0x000fe40000000f00 */
[----:B------:R-:W-:Y:S01]  /*20a0*/  @P2 PRMT R61, R61, 0x5410, R78 ;  /* 0x000054103d3d2816 */ /* 0x000fe2000000004e */
[----:B------:R-:W-:Y:S01]  /*20b0*/  @P3 FFMA.FTZ R73, R77, R89, R8 ;  /* 0x000000594d493223 */ /* 0x000fe20000010008 */
[----:B------:R-:W-:Y:S01]  /*20c0*/  @P3 FFMA.FTZ R78, R80, R90, R79 ;  /* 0x0000005a504e3223 */ /* 0x000fe2000001004f */
[----:B------:R-:W-:-:S03]  /*20d0*/  @P2 SHF.L.U32 R89, R58, 0x10, RZ ;  /* 0x000000103a592819 */ /* 0x000fc600000006ff */
[----:B------:R-:W-:Y:S01]  /*20e0*/  @P3 FADD.FTZ R78, R69, -R78 ;  /* 0x8000004e454e3221 */ /* 0x000fe20000010000 */
[----:B0-----:R-:W-:-:S04]  /*20f0*/  @P2 FMUL.FTZ R73, R73, R92 ;  /* 0x0000005c49492220 */ /* 0x001fc80000410000 */
[-C--:B------:R-:W-:Y:S01]  /*2100*/  @P2 FFMA.FTZ R32, R89, R73.reuse, R32 ;  /* 0x0000004959202223 */ /* 0x080fe20000010020 */
[----:B------:R-:W-:Y:S01]  /*2110*/  @P2 FMUL.FTZ R72, R72, R73 ;  /* 0x0000004948482220 */ /* 0x000fe20000410000 */
[----:B------:R-:W-:Y:S01]  /*2120*/  MOV R73, R9 ;  /* 0x0000000900497202 */ /* 0x000fe20000000f00 */
[----:B------:R-:W-:Y:S01]  /*2130*/  @P3 FFMA.FTZ R73, R77, R78, R9 ;  /* 0x0000004e4d493223 */ /* 0x000fe20000010009 */
[----:B------:R-:W-:Y:S01]  /*2140*/  @P3 FFMA.FTZ R89, R83, R90, R79 ;  /* 0x0000005a53593223 */ /* 0x000fe2000001004f */
[----:B------:R-:W0:Y:S01]  /*2150*/  @P2 LDC R78, c[0x0][0x40c] ;  /* 0x00010300ff4e2b82 */ /* 0x000e220000000800 */
[----:B------:R-:W-:Y:S02]  /*2160*/  @P2 F2FP.BF16.F32.PACK_AB R72, RZ, R72 ;  /* 0x00000048ff48223e */ /* 0x000fe400000010ff */
[----:B------:R-:W-:Y:S02]  /*2170*/  @P3 FADD.FTZ R89, R88, -R89 ;  /* 0x8000005958593221 */ /* 0x000fe40000010000 */
[----:B------:R-:W-:Y:S01]  /*2180*/  @P2 PRMT R62, R72, 0x7610, R62 ;  /* 0x00007610483e2816 */ /* 0x000fe2000000003e */
[----:B0-----:R-:W-:Y:S01]  /*2190*/  @P2 FMUL.FTZ R78, R73, R78 ;  /* 0x0000004e494e2220 */ /* 0x001fe20000410000 */
[----:B------:R-:W-:-:S04]  /*21a0*/  @P2 PRMT R73, R58, 0x7632, R73 ;  /* 0x000076323a492816 */ /* 0x000fc80000000049 */
[----:B------:R-:W-:Y:S02]  /*21b0*/  @P2 SHF.L.U32 R92, R73, 0x10, RZ ;  /* 0x00000010495c2819 */ /* 0x000fe400000006ff */
[----:B------:R-:W-:-:S03]  /*21c0*/  @P2 SHF.L.U32 R73, R6, 0x10, RZ ;  /* 0x0000001006492819 */ /* 0x000fc600000006ff */
[-C--:B------:R-:W-:Y:S02]  /*21d0*/  @P2 FFMA.FTZ R33, R92, R78.reuse, R33 ;  /* 0x0000004e5c212223 */ /* 0x080fe40000010021 */
[----:B------:R-:W-:Y:S01]  /*21e0*/  @P2 FMUL.FTZ R73, R73, R78 ;  /* 0x0000004e49492220 */ /* 0x000fe20000410000 */
[----:B------:R-:W-:Y:S01]  /*21f0*/  MOV R78, R10 ;  /* 0x0000000a004e7202 */ /* 0x000fe20000000f00 */
[----:B------:R-:W-:Y:S02]  /*2200*/  @P3 FFMA.FTZ R78, R77, R89, R10 ;  /* 0x000000594d4e3223 */ /* 0x000fe4000001000a */
[----:B------:R-:W0:Y:S01]  /*2210*/  @P2 LDC R89, c[0x0][0x40c] ;  /* 0x00010300ff592b82 */ /* 0x000e220000000800 */
[----:B------:R-:W-:-:S04]  /*2220*/  @P2 F2FP.BF16.F32.PACK_AB R73, RZ, R73 ;  /* 0x00000049ff49223e */ /* 0x000fc800000010ff */
[----:B------:R-:W-:Y:S01]  /*2230*/  @P2 PRMT R62, R62, 0x5410, R73 ;  /* 0x000054103e3e2816 */ /* 0x000fe20000000049 */
[----:B0-----:R-:W-:Y:S01]  /*2240*/  @P2 FMUL.FTZ R89, R78, R89 ;  /* 0x000000594e592220 */ /* 0x001fe20000410000 */
[----:B------:R-:W-:-:S03]  /*2250*/  @P2 SHF.L.U32 R78, R23, 0x10, RZ ;  /* 0x00000010174e2819 */ /* 0x000fc600000006ff */
[-C--:B------:R-:W-:Y:S02]  /*2260*/  @P2 FFMA.FTZ R34, R91, R89.reuse, R34 ;  /* 0x000000595b222223 */ /* 0x080fe40000010022 */
[----:B------:R-:W-:-:S05]  /*2270*/  @P2 FMUL.FTZ R89, R78, R89 ;  /* 0x000000594e592220 */ /* 0x000fca0000410000 */
[----:B------:R-:W-:-:S04]  /*2280*/  @P2 F2FP.BF16.F32.PACK_AB R89, RZ, R89 ;  /* 0x00000059ff59223e */ /* 0x000fc800000010ff */
[----:B------:R-:W-:Y:S01]  /*2290*/  @P2 PRMT R63, R89, 0x7610, R63 ;  /* 0x00007610593f2816 */ /* 0x000fe2000000003f */
[----:B------:R-:W-:Y:S06]  /*22a0*/  @!P2 BRA `(.L_x_1968) ;  /* 0x0000000400c4a947 */ /* 0x000fec0003800000 */
[----:B------:R-:W-:Y:S01]  /*22b0*/  @P3 FFMA.FTZ R90, R84, R90, R79 ;  /* 0x0000005a545a3223 */ /* 0x000fe2000001004f */
[----:B------:R-:W-:Y:S02]  /*22c0*/  MOV R72, R11 ;  /* 0x0000000b00487202 */ /* 0x000fe40000000f00 */
[----:B------:R-:W-:Y:S01]  /*22d0*/  PRMT R73, R59, 0x7632, R73 ;  /* 0x000076323b497816 */ /* 0x000fe20000000049 */
[----:B------:R-:W-:-:S03]  /*22e0*/  @P3 FADD.FTZ R90, R81, -R90 ;  /* 0x8000005a515a3221 */ /* 0x000fc60000010000 */
        /* <DEDUP_REMOVED lines=9> */
.L_x_1969:
[----:B------:R-:W0:Y:S01]  /*2380*/  @P2 LDC R39, c[0x0][0x40c] ;  /* 0x00010300ff272b82 */ /* 0x000e220000000800 */
[--C-:B------:R-:W-:Y:S01]  /*2390*/  @P3 FFMA.FTZ R37, R3, R90, R79.reuse ;  /* 0x0000005a03253223 */ /* 0x100fe2000001004f */
[----:B------:R-:W-:Y:S01]  /*23a0*/  MOV R36, R12 ;  /* 0x0000000c00247202 */ /* 0x000fe20000000f00 */
[----:B------:R-:W-:Y:S01]  /*23b0*/  @P3 FFMA.FTZ R38, R68, R90, R79 ;  /* 0x0000005a44263223 */ /* 0x000fe2000001004f */
[----:B-----5:R-:W-:Y:S01]  /*23c0*/  @P2 SHF.L.U32 R49, R56, 0x10, RZ ;  /* 0x0000001038312819 */ /* 0x020fe200000006ff */
[----:B------:R-:W-:Y:S01]  /*23d0*/  @P3 FADD.FTZ R37, R64, -R37 ;  /* 0x8000002540253221 */ /* 0x000fe20000010000 */
[----:B------:R-:W-:Y:S01]  /*23e0*/  @P2 SHF.L.U32 R89, R57, 0x10, RZ ;  /* 0x0000001039592819 */ /* 0x000fe200000006ff */
[----:B------:R-:W-:Y:S01]  /*23f0*/  @P3 FADD.FTZ R38, R65, -R38 ;  /* 0x8000002641263221 */ /* 0x000fe20000010000 */
[----:B------:R-:W1:Y:S01]  /*2400*/  @P2 LDC R48, c[0x0][0x40c] ;  /* 0x00010300ff302b82 */ /* 0x000e620000000800 */
[C---:B------:R-:W-:Y:S01]  /*2410*/  @P3 FFMA.FTZ R36, R77.reuse, R37, R12 ;  /* 0x000000254d243223 */ /* 0x040fe2000001000c */
[----:B------:R-:W-:Y:S01]  /*2420*/  MOV R37, R13 ;  /* 0x0000000d00257202 */ /* 0x000fe20000000f00 */
[----:B------:R-:W-:Y:S01]  /*2430*/  @P3 FFMA.FTZ R37, R77, R38, R13 ;  /* 0x000000264d253223 */ /* 0x000fe2000001000d */
[----:B------:R-:W-:Y:S01]  /*2440*/  @P2 SHF.L.U32 R38, R20, 0x10, RZ ;  /* 0x0000001014262819 */ /* 0x000fe200000006ff */
[----:B------:R-:W-:Y:S01]  /*2450*/  @P3 FFMA.FTZ R92, R80, R90, R79 ;  /* 0x0000005a505c3223 */ /* 0x000fe2000001004f */
[----:B------:R-:W-:-:S02]  /*2460*/  @P2 IMAD.U32 R91, R7, 0x10000, RZ ;  /* 0x00010000075b2824 */ /* 0x000fc400078e00ff */
[----:B------:R-:W2:Y:S01]  /*2470*/  @P2 LDC R73, c[0x0][0x40c] ;  /* 0x00010300ff492b82 */ /* 0x000ea20000000800 */
[----:B------:R-:W-:Y:S01]  /*2480*/  @P3 FADD.FTZ R92, R69, -R92 ;  /* 0x8000005c455c3221 */ /* 0x000fe20000010000 */
[----:B0-----:R-:W-:-:S04]  /*2490*/  @P2 FMUL.FTZ R39, R36, R39 ;  /* 0x0000002724272220 */ /* 0x001fc80000410000 */
[-C--:B------:R-:W-:Y:S01]  /*24a0*/  @P2 FFMA.FTZ R28, R49, R39.reuse, R28 ;  /* 0x00000027311c2223 */ /* 0x080fe2000001001c */
[----:B------:R-:W-:Y:S01]  /*24b0*/  @P2 PRMT R49, R56, 0x7632, R49 ;  /* 0x0000763238312816 */ /* 0x000fe20000000031 */
[----:B------:R-:W-:Y:S01]  /*24c0*/  @P2 FMUL.FTZ R51, R38, R39 ;  /* 0x0000002726332220 */ /* 0x000fe20000410000 */
[----:B------:R-:W-:Y:S01]  /*24d0*/  @P2 SHF.L.U32 R39, R76, 0x10, RZ ;  /* 0x000000104c272819 */ /* 0x000fe200000006ff */
[----:B-1----:R-:W-:Y:S02]  /*24e0*/  @P2 FMUL.FTZ R38, R37, R48 ;  /* 0x0000003025262220 */ /* 0x002fe40000410000 */
[----:B------:R-:W-:Y:S02]  /*24f0*/  @P2 IMAD.U32 R50, R49, 0x10000, RZ ;  /* 0x0001000031322824 */ /* 0x000fe400078e00ff */
[----:B------:R-:W-:Y:S01]  /*2500*/  @P3 FFMA.FTZ R49, R82, R90, R79 ;  /* 0x0000005a52313223 */ /* 0x000fe2000001004f */
[----:B------:R-:W-:Y:S01]  /*2510*/  @P2 F2FP.BF16.F32.PACK_AB R51, RZ, R51 ;  /* 0x00000033ff33223e */ /* 0x000fe200000010ff */
[-C--:B------:R-:W-:Y:S01]  /*2520*/  @P2 FFMA.FTZ R29, R50, R38.reuse, R29 ;  /* 0x00000026321d2223 */ /* 0x080fe2000001001d */
[----:B------:R-:W-:Y:S01]  /*2530*/  @P2 FMUL.FTZ R50, R39, R38 ;  /* 0x0000002627322220 */ /* 0x000fe20000410000 */
[-C--:B------:R-:W-:Y:S01]  /*2540*/  @P3 FFMA.FTZ R39, R67, R90.reuse, R79 ;  /* 0x0000005a43273223 */ /* 0x080fe2000001004f */
[----:B------:R-:W-:Y:S01]  /*2550*/  @P3 FADD.FTZ R72, R74, -R49 ;  /* 0x800000314a483221 */ /* 0x000fe20000010000 */
[----:B------:R-:W-:Y:S01]  /*2560*/  @P3 FFMA.FTZ R49, R75, R90, R79 ;  /* 0x0000005a4b313223 */ /* 0x000fe2000001004f */
[----:B------:R-:W-:Y:S01]  /*2570*/  MOV R38, R14 ;  /* 0x0000000e00267202 */ /* 0x000fe20000000f00 */
[----:B------:R-:W-:Y:S01]  /*2580*/  @P3 FADD.FTZ R48, R66, -R39 ;  /* 0x8000002742303221 */ /* 0x000fe20000010000 */
[----:B------:R-:W-:Y:S01]  /*2590*/  MOV R39, R15 ;  /* 0x0000000f00277202 */ /* 0x000fe20000000f00 */
[C---:B------:R-:W-:Y:S01]  /*25a0*/  @P3 FFMA.FTZ R39, R77.reuse, R72, R15 ;  /* 0x000000484d273223 */ /* 0x040fe2000001000f */
[----:B------:R-:W-:Y:S01]  /*25b0*/  @P3 FADD.FTZ R49, R86, -R49 ;  /* 0x8000003156313221 */ /* 0x000fe20000010000 */
[----:B------:R-:W0:Y:S01]  /*25c0*/  @P2 LDC R72, c[0x0][0x40c] ;  /* 0x00010300ff482b82 */ /* 0x000e220000000800 */
[C---:B------:R-:W-:Y:S01]  /*25d0*/  @P3 FFMA.FTZ R38, R77.reuse, R48, R14 ;  /* 0x000000304d263223 */ /* 0x040fe2000001000e */
[----:B------:R-:W-:Y:S01]  /*25e0*/  MOV R48, R8 ;  /* 0x0000000800307202 */ /* 0x000fe20000000f00 */
[----:B------:R-:W-:Y:S01]  /*25f0*/  @P3 FFMA.FTZ R48, R77, R49, R8 ;  /* 0x000000314d303223 */ /* 0x000fe20000010008 */
[----:B------:R-:W-:Y:S01]  /*2600*/  @P2 PRMT R49, R57, 0x7632, R49 ;  /* 0x0000763239312816 */ /* 0x000fe20000000031 */
[----:B--2---:R-:W-:Y:S01]  /*2610*/  @P2 FMUL.FTZ R73, R38, R73 ;  /* 0x0000004926492220 */ /* 0x004fe20000410000 */
[----:B------:R-:W-:-:S02]  /*2620*/  @P2 F2FP.BF16.F32.PACK_AB R50, RZ, R50 ;  /* 0x00000032ff32223e */ /* 0x000fc400000010ff */
[----:B------:R-:W-:Y:S01]  /*2630*/  @P2 SHF.L.U32 R78, R49, 0x10, RZ ;  /* 0x00000010314e2819 */ /* 0x000fe200000006ff */
[----:B------:R-:W-:Y:S01]  /*2640*/  @P2 FFMA.FTZ R30, R89, R73, R30 ;  /* 0x00000049591e2223 */ /* 0x000fe2000001001e */
[----:B------:R-:W-:Y:S01]  /*2650*/  @P2 PRMT R60, R51, 0x7610, R60 ;  /* 0x00007610333c2816 */ /* 0x000fe2000000003c */
[----:B------:R-:W1:Y:S01]  /*2660*/  @P2 LDC R89, c[0x0][0x40c] ;  /* 0x00010300ff592b82 */ /* 0x000e620000000800 */
[----:B------:R-:W-:Y:S01]  /*2670*/  MOV R49, R9 ;  /* 0x0000000900317202 */ /* 0x000fe20000000f00 */
[----:B------:R-:W-:Y:S01]  /*2680*/  @P3 FFMA.FTZ R49, R77, R92, R9 ;  /* 0x0000005c4d313223 */ /* 0x000fe20000010009 */
[--C-:B------:R-:W-:Y:S01]  /*2690*/  @P2 PRMT R60, R60, 0x5410, R50.reuse ;  /* 0x000054103c3c2816 */ /* 0x100fe20000000032 */
[-CC-:B------:R-:W-:Y:S01]  /*26a0*/  @P3 FFMA.FTZ R51, R83, R90.reuse, R79.reuse ;  /* 0x0000005a53333223 */ /* 0x180fe2000001004f */
[----:B------:R-:W-:Y:S01]  /*26b0*/  @P2 PRMT R50, R58, 0x7632, R50 ;  /* 0x000076323a322816 */ /* 0x000fe20000000032 */
[----:B------:R-:W-:Y:S01]  /*26c0*/  @P3 FFMA.FTZ R90, R84, R90, R79 ;  /* 0x0000005a545a3223 */ /* 0x000fe2000001004f */
[----:B------:R-:W-:Y:S01]  /*26d0*/  @P2 SHF.L.U32 R79, R58, 0x10, RZ ;  /* 0x000000103a4f2819 */ /* 0x000fe200000006ff */
[----:B------:R-:W-:Y:S01]  /*26e0*/  @P3 FADD.FTZ R51, R88, -R51 ;  /* 0x8000003358333221 */ /* 0x000fe20000010000 */
[----:B------:R-:W-:Y:S01]  /*26f0*/  @P2 SHF.L.U32 R50, R50, 0x10, RZ ;  /* 0x0000001032322819 */ /* 0x000fe200000006ff */
[----:B------:R-:W-:Y:S01]  /*2700*/  @P3 FADD.FTZ R90, R81, -R90 ;  /* 0x8000005a515a3221 */ /* 0x000fe20000010000 */
[----:B------:R-:W-:Y:S01]  /*2710*/  @P2 SHF.L.U32 R92, R23, 0x10, RZ ;  /* 0x00000010175c2819 */ /* 0x000fe200000006ff */
[----:B0-----:R-:W-:-:S04]  /*2720*/  @P2 FMUL.FTZ R72, R39, R72 ;  /* 0x0000004827482220 */ /* 0x001fc80000410000 */
[-C--:B------:R-:W-:Y:S01]  /*2730*/  @P2 FFMA.FTZ R31, R78, R72.reuse, R31 ;  /* 0x000000484e1f2223 */ /* 0x080fe2000001001f */
[----:B------:R-:W-:Y:S01]  /*2740*/  @P2 SHF.L.U32 R78, R21, 0x10, RZ ;  /* 0x00000010154e2819 */ /* 0x000fe200000006ff */
[----:B------:R-:W-:-:S04]  /*2750*/  @P2 FMUL.FTZ R91, R91, R72 ;  /* 0x000000485b5b2220 */ /* 0x000fc80000410000 */
[----:B------:R-:W-:Y:S01]  /*2760*/  @P2 FMUL.FTZ R73, R78, R73 ;  /* 0x000000494e492220 */ /* 0x000fe20000410000 */
[----:B-1----:R-:W-:Y:S01]  /*2770*/  @P2 FMUL.FTZ R89, R48, R89 ;  /* 0x0000005930592220 */ /* 0x002fe20000410000 */
[----:B------:R-:W0:Y:S03]  /*2780*/  @P2 LDC R78, c[0x0][0x40c] ;  /* 0x00010300ff4e2b82 */ /* 0x000e260000000800 */
[----:B------:R-:W-:Y:S01]  /*2790*/  @P2 FFMA.FTZ R32, R79, R89, R32 ;  /* 0x000000594f202223 */ /* 0x000fe20000010020 */
[----:B------:R-:W-:Y:S02]  /*27a0*/  @P2 F2FP.BF16.F32.PACK_AB R72, RZ, R73 ;  /* 0x00000049ff48223e */ /* 0x000fe400000010ff */
[----:B------:R-:W-:Y:S01]  /*27b0*/  @P2 F2FP.BF16.F32.PACK_AB R73, RZ, R91 ;  /* 0x0000005bff49223e */ /* 0x000fe200000010ff */
[----:B------:R-:W-:Y:S01]  /*27c0*/  @P2 IMAD.U32 R91, R5, 0x10000, RZ ;  /* 0x00010000055b2824 */ /* 0x000fe200078e00ff */
[----:B------:R-:W-:-:S04]  /*27d0*/  @P2 PRMT R61, R72, 0x7610, R61 ;  /* 0x00007610483d2816 */ /* 0x000fc8000000003d */
[----:B------:R-:W-:Y:S01]  /*27e0*/  @P2 PRMT R61, R61, 0x5410, R73 ;  /* 0x000054103d3d2816 */ /* 0x000fe20000000049 */
[----:B0-----:R-:W-:-:S04]  /*27f0*/  @P2 FMUL.FTZ R78, R49, R78 ;  /* 0x0000004e314e2220 */ /* 0x001fc80000410000 */
[----:B------:R-:W-:Y:S01]  /*2800*/  @P2 FFMA.FTZ R33, R50, R78, R33 ;  /* 0x0000004e32212223 */ /* 0x000fe20000010021 */
[----:B------:R-:W-:-:S05]  /*2810*/  @P2 SHF.L.U32 R50, R22, 0x10, RZ ;  /* 0x0000001016322819 */ /* 0x000fca00000006ff */
[----:B------:R-:W-:Y:S01]  /*2820*/  @P2 FMUL.FTZ R79, R50, R89 ;  /* 0x00000059324f2220 */ /* 0x000fe20000410000 */
[----:B------:R-:W-:Y:S02]  /*2830*/  @P2 SHF.L.U32 R89, R6, 0x10, RZ ;  /* 0x0000001006592819 */ /* 0x000fe400000006ff */
[----:B------:R-:W-:Y:S01]  /*2840*/  MOV R50, R10 ;  /* 0x0000000a00327202 */ /* 0x000fe20000000f00 */
[----:B------:R-:W-:Y:S01]  /*2850*/  @P3 FFMA.FTZ R50, R77, R51, R10 ;  /* 0x000000334d323223 */ /* 0x000fe2000001000a */
[----:B------:R-:W-:Y:S01]  /*2860*/  MOV R51, R11 ;  /* 0x0000000b00337202 */ /* 0x000fe20000000f00 */
[----:B------:R-:W-:Y:S01]  /*2870*/  @P2 FMUL.FTZ R78, R89, R78 ;  /* 0x0000004e594e2220 */ /* 0x000fe20000410000 */
[----:B------:R-:W-:Y:S01]  /*2880*/  @P3 FFMA.FTZ R51, R77, R90, R11 ;  /* 0x0000005a4d333223 */ /* 0x000fe2000001000b */
[----:B------:R-:W0:Y:S01]  /*2890*/  @P2 LDC R89, c[0x0][0x40c] ;  /* 0x00010300ff592b82 */ /* 0x000e220000000800 */
[----:B------:R-:W-:Y:S02]  /*28a0*/  @P2 F2FP.BF16.F32.PACK_AB R77, RZ, R79 ;  /* 0x0000004fff4d223e */ /* 0x000fe400000010ff */
[----:B------:R-:W-:-:S02]  /*28b0*/  @P2 SHF.L.U32 R79, R59, 0x10, RZ ;  /* 0x000000103b4f2819 */ /* 0x000fc400000006ff */
[----:B------:R-:W-:Y:S02]  /*28c0*/  @P2 F2FP.BF16.F32.PACK_AB R78, RZ, R78 ;  /* 0x0000004eff4e223e */ /* 0x000fe400000010ff */
[----:B------:R-:W-:Y:S01]  /*28d0*/  @P2 PRMT R62, R77, 0x7610, R62 ;  /* 0x000076104d3e2816 */ /* 0x000fe2000000003e */
[----:B------:R-:W1:Y:S03]  /*28e0*/  @P2 LDC R90, c[0x0][0x40c] ;  /* 0x00010300ff5a2b82 */ /* 0x000e660000000800 */
[----:B------:R-:W-:Y:S01]  /*28f0*/  @P2 PRMT R62, R62, 0x5410, R78 ;  /* 0x000054103e3e2816 */ /* 0x000fe2000000004e */
[----:B0-----:R-:W-:-:S04]  /*2900*/  @P2 FMUL.FTZ R89, R50, R89 ;  /* 0x0000005932592220 */ /* 0x001fc80000410000 */
[-C--:B------:R-:W-:Y:S01]  /*2910*/  @P2 FFMA.FTZ R34, R79, R89.reuse, R34 ;  /* 0x000000594f222223 */ /* 0x080fe20000010022 */
[----:B------:R-:W-:Y:S01]  /*2920*/  @P2 FMUL.FTZ R79, R92, R89 ;  /* 0x000000595c4f2220 */ /* 0x000fe20000410000 */
[----:B------:R-:W-:Y:S01]  /*2930*/  @P2 PRMT R89, R59, 0x7632, R89 ;  /* 0x000076323b592816 */ /* 0x000fe20000000059 */
[----:B-1----:R-:W-:-:S03]  /*2940*/  @P2 FMUL.FTZ R90, R51, R90 ;  /* 0x0000005a335a2220 */ /* 0x002fc60000410000 */
[----:B------:R-:W-:Y:S01]  /*2950*/  @P2 SHF.L.U32 R92, R89, 0x10, RZ ;  /* 0x00000010595c2819 */ /* 0x000fe200000006ff */
[----:B------:R-:W-:Y:S01]  /*2960*/  @P2 FMUL.FTZ R89, R91, R90 ;  /* 0x0000005a5b592220 */ /* 0x000fe20000410000 */
[----:B------:R-:W-:-:S03]  /*2970*/  @P2 F2FP.BF16.F32.PACK_AB R79, RZ, R79 ;  /* 0x0000004fff4f223e */ /* 0x000fc600000010ff */
[----:B------:R-:W-:Y:S01]  /*2980*/  @P2 FFMA.FTZ R35, R92, R90, R35 ;  /* 0x0000005a5c232223 */ /* 0x000fe20000010023 */
[----:B------:R-:W-:Y:S02]  /*2990*/  @P2 F2FP.BF16.F32.PACK_AB R89, RZ, R89 ;  /* 0x00000059ff59223e */ /* 0x000fe400000010ff */
[----:B------:R-:W-:-:S04]  /*29a0*/  @P2 PRMT R63, R79, 0x7610, R63 ;  /* 0x000076104f3f2816 */ /* 0x000fc8000000003f */
[----:B------:R-:W-:-:S07]  /*29b0*/  @P2 PRMT R63, R63, 0x5410, R89 ;  /* 0x000054103f3f2816 */ /* 0x000fce0000000059 */
.L_x_1968:
[----:B------:R-:W-:Y:S05]  /*29c0*/  BSYNC.RECONVERGENT B1 ;  /* 0x0000000000017941 */ /* 0x000fea0003800200 */
.L_x_1951:
        /* <DEDUP_REMOVED lines=14> */
.L_x_1970:
[----:B------:R1:W-:Y:S02]  /*2ab0*/  @P2 STG.E.128 desc[UR6][R72.64], R60 ;  /* 0x0000003c48002986 */ /* 0x0003e4000c101d06 */
.L_x_1950:
[----:B------:R-:W-:Y:S05]  /*2ac0*/  BSYNC.RECONVERGENT B2 ;  /* 0x0000000000027941 */ /* 0x000fea0003800200 */
.L_x_1949:
[----:B0-----:R-:W0:Y:S02]  /*2ad0*/  LDC.64 R70, c[0x0][0x380] ;  /* 0x0000e000ff467b82 */ /* 0x001e240000000a00 */
[----:B0-----:R-:W-:-:S04]  /*2ae0*/  LEA R4, R70, R4, 0x2 ;  /* 0x0000000446047211 */ /* 0x001fc800078e10ff */
[----:B------:R-:W-:-:S13]  /*2af0*/  ISETP.GE.AND P1, PT, R4, R71, PT ;  /* 0x000000470400720c */ /* 0x000fda0003f26270 */
[----:B------:R-:W-:Y:S05]  /*2b00*/  @!P1 BRA `(.L_x_1971) ;  /* 0xffffffd800089947 */ /* 0x000fea000383ffff */
.L_x_1944:
[----:B------:R-:W-:Y:S05]  /*2b10*/  BSYNC B0 ;  /* 0x0000000000007941 */ /* 0x000fea0003800000 */
.L_x_1943:
[----:B-----5:R-:W0:Y:S01]  /*2b20*/  S2R R18, SR_TID.X ;  /* 0x0000000000127919 */ /* 0x020e220000002100 */
[----:B------:R-:W-:Y:S01]  /*2b30*/  MOV R2, 0x400 ;  /* 0x0000040000027802 */ /* 0x000fe20000000f00 */
[----:B------:R-:W-:Y:S05]  /*2b40*/  WARPSYNC.ALL ;  /* 0x0000000000007948 */ /* 0x000fea0003800000 */
[----:B------:R-:W2:Y:S01]  /*2b50*/  S2R R3, SR_CgaCtaId ;  /* 0x0000000000037919 */ /* 0x000ea20000008800 */
[----:B------:R-:W3:Y:S01]  /*2b60*/  LDCU UR4, c[0x0][0x388] ;  /* 0x00007100ff0477ac */ /* 0x000ee20008000800 */
[----:B------:R-:W-:Y:S01]  /*2b70*/  BSSY.RECONVERGENT B0, `(.L_x_1972) ;  /* 0x0000061000007945 */ /* 0x000fe20003800200 */
[----:B------:R-:W4:Y:S01]  /*2b80*/  S2R R16, SR_CTAID.X ;  /* 0x0000000000107919 */ /* 0x000f220000002500 */
[----:B------:R-:W1:Y:S01]  /*2b90*/  LDCU.128 UR12, c[0x0][0x440] ;  /* 0x00008800ff0c77ac */ /* 0x000e620008000c00 */
[----:B0-----:R-:W-:-:S02]  /*2ba0*/  LOP3.LUT R0, R18, 0x60, RZ, 0xc0, !PT ;  /* 0x0000006012007812 */ /* 0x001fc400078ec0ff */
[----:B------:R-:W-:Y:S02]  /*2bb0*/  LOP3.LUT R14, R18, 0x7f, RZ, 0x3c, !PT ;  /* 0x0000007f120e7812 */ /* 0x000fe400078e3cff */
[----:B------:R-:W-:Y:S02]  /*2bc0*/  LOP3.LUT R0, R0, 0x1f, R18, 0xf8, !PT ;  /* 0x0000001f00007812 */ /* 0x000fe400078ef812 */
[----:B---3--:R-:W-:Y:S02]  /*2bd0*/  IADD3 R14, PT, PT, R14, UR4, RZ ;  /* 0x000000040e0e7c10 */ /* 0x008fe4000fffe0ff */
[----:B--2---:R-:W-:Y:S02]  /*2be0*/  LEA R3, R3, R2, 0x18 ;  /* 0x0000000203037211 */ /* 0x004fe400078ec0ff */
[----:B------:R-:W-:Y:S02]  /*2bf0*/  ISETP.GE.U32.AND P1, PT, R14, 0x80, PT ;  /* 0x000000800e00780c */ /* 0x000fe40003f26070 */
[----:B------:R-:W-:-:S02]  /*2c00*/  LEA R0, R0, R3, 0x5 ;  /* 0x0000000300007211 */ /* 0x000fc400078e28ff */
[----:B------:R-:W-:Y:S02]  /*2c10*/  LEA R3, R18, R3, 0x2 ;  /* 0x0000000312037211 */ /* 0x000fe400078e10ff */
[----:B------:R-:W-:Y:S01]  /*2c20*/  ISETP.GE.U32.AND P0, PT, R14, 0x100, PT ;  /* 0x000001000e00780c */ /* 0x000fe20003f06070 */
[----:B------:R-:W-:Y:S04]  /*2c30*/  STS.128 [R0], R24 ;  /* 0x0000001800007388 */ /* 0x000fe80000000c00 */
[----:B------:R4:W-:Y:S01]  /*2c40*/  STS.128 [R0+0x10], R40 ;  /* 0x0000102800007388 */ /* 0x0009e20000000c00 */
[----:B------:R-:W-:Y:S01]  /*2c50*/  BAR.SYNC.DEFER_BLOCKING 0x0 ;  /* 0x0000000000007b1d */ /* 0x000fe20000010000 */
[----:B----4-:R-:W-:-:S05]  /*2c60*/  IMAD R43, R16, UR4, RZ ;  /* 0x00000004102b7c24 */ /* 0x010fca000f8e02ff */
[----:B------:R-:W0:Y:S01]  /*2c70*/  LDCU.64 UR4, c[0x0][0x460] ;  /* 0x00008c00ff0477ac */ /* 0x000e220008000a00 */
[----:B------:R-:W-:Y:S01]  /*2c80*/  IADD3 R18, P2, PT, R43, R18, RZ ;  /* 0x000000122b127210 */ /* 0x000fe20007f5e0ff */
[----:B------:R-:W2:Y:S04]  /*2c90*/  LDS R2, [R3] ;  /* 0x0000000003027984 */ /* 0x000ea80000000800 */
[----:B------:R-:W3:Y:S04]  /*2ca0*/  LDS R5, [R3+0x400] ;  /* 0x0004000003057984 */ /* 0x000ee80000000800 */
[----:B------:R-:W4:Y:S04]  /*2cb0*/  LDS R4, [R3+0x200] ;  /* 0x0002000003047984 */ /* 0x000f280000000800 */
[----:B------:R-:W1:Y:S04]  /*2cc0*/  LDS R7, [R3+0x600] ;  /* 0x0006000003077984 */ /* 0x000e680000000800 */
[----:B------:R-:W0:Y:S04]  /*2cd0*/  LDS R9, [R3+0x800] ;  /* 0x0008000003097984 */ /* 0x000e280000000800 */
[----:B------:R-:W0:Y:S04]  /*2ce0*/  LDS R11, [R3+0xa00] ;  /* 0x000a0000030b7984 */ /* 0x000e280000000800 */
[----:B------:R-:W0:Y:S04]  /*2cf0*/  LDS R13, [R3+0xc00] ;  /* 0x000c0000030d7984 */ /* 0x000e280000000800 */
[----:B------:R-:W0:Y:S01]  /*2d00*/  LDS R15, [R3+0xe00] ;  /* 0x000e0000030f7984 */ /* 0x000e220000000800 */
[----:B------:R-:W-:Y:S01]  /*2d10*/  BAR.SYNC.DEFER_BLOCKING 0x0 ;  /* 0x0000000000007b1d */ /* 0x000fe20000010000 */
[----:B--2---:R-:W-:-:S04]  /*2d20*/  FADD.FTZ R2, RZ, R2 ;  /* 0x00000002ff027221 */ /* 0x004fc80000010000 */
[----:B---3--:R-:W-:Y:S01]  /*2d30*/  FADD.FTZ R2, R2, R5 ;  /* 0x0000000502027221 */ /* 0x008fe20000010000 */
[----:B----4-:R-:W-:-:S04]  /*2d40*/  FADD.FTZ R4, RZ, R4 ;  /* 0x00000004ff047221 */ /* 0x010fc80000010000 */
[----:B-1----:R-:W-:Y:S01]  /*2d50*/  FADD.FTZ R4, R4, R7 ;  /* 0x0000000704047221 */ /* 0x002fe20000010000 */
        /* <DEDUP_REMOVED lines=27> */
[----:B0-----:R-:W-:Y:S02]  /*2f10*/  IADD3.X R35, PT, PT, RZ, RZ, RZ, P2, !PT ;  /* 0x000000ffff237210 */ /* 0x001fe400017fe4ff */
[C---:B------:R-:W-:Y:S02]  /*2f20*/  SHF.L.U32 R0, R18.reuse, 0x2, RZ ;  /* 0x0000000212007819 */ /* 0x040fe400000006ff */
[----:B------:R-:W-:-:S02]  /*2f30*/  SHF.L.U64.HI R18, R18, 0x2, R35 ;  /* 0x0000000212127819 */ /* 0x000fc40000010223 */
[C---:B------:R-:W-:Y:S02]  /*2f40*/  IADD3 R16, P2, PT, R0.reuse, UR14, RZ ;  /* 0x0000000e00107c10 */ /* 0x040fe4000ff5e0ff */
[----:B------:R-:W-:Y:S01]  /*2f50*/  IADD3 R14, P3, PT, R0, UR12, RZ ;  /* 0x0000000c000e7c10 */ /* 0x000fe2000ff7e0ff */
[----:B------:R-:W0:Y:S03]  /*2f60*/  LDS R10, [R3] ;  /* 0x00000000030a7984 */ /* 0x000e260000000800 */
        /* <DEDUP_REMOVED lines=20> */
[----:B------:R-:W-:Y:S01]  /*30b0*/  IMAD.MOV.U32 R4, RZ, RZ, R14 ;  /* 0x000000ffff047224 */ /* 0x000fe200078e000e */
[----:B------:R-:W-:Y:S02]  /*30c0*/  MOV R5, R35 ;  /* 0x0000002300057202 */ /* 0x000fe40000000f00 */
[----:B------:R-:W-:Y:S01]  /*30d0*/  MOV R6, R0 ;  /* 0x0000000000067202 */ /* 0x000fe20000000f00 */
[----:B------:R0:W-:Y:S01]  /*30e0*/  STG.E desc[UR6][R2.64], R25 ;  /* 0x0000001902007986 */ /* 0x0001e2000c101906 */
[----:B------:R-:W-:Y:S02]  /*30f0*/  MOV R7, R9 ;  /* 0x0000000900077202 */ /* 0x000fe40000000f00 */
[----:B------:R-:W-:Y:S01]  /*3100*/  IADD3 R16, P1, PT, R16, 0x200, RZ ;  /* 0x0000020010107810 */ /* 0x000fe20007f3e0ff */
[----:B------:R1:W-:Y:S01]  /*3110*/  STG.E desc[UR6][R4.64], R13 ;  /* 0x0000000d04007986 */ /* 0x0003e2000c101906 */
[----:B------:R-:W-:-:S02]  /*3120*/  IADD3 R14, P2, PT, R14, 0x200, RZ ;  /* 0x000002000e0e7810 */ /* 0x000fc40007f5e0ff */
[----:B------:R-:W-:Y:S01]  /*3130*/  IADD3 R0, P3, PT, R0, 0x200, RZ ;  /* 0x0000020000007810 */ /* 0x000fe20007f7e0ff */
[----:B------:R1:W-:Y:S01]  /*3140*/  STG.E desc[UR6][R6.64], R31 ;  /* 0x0000001f06007986 */ /* 0x0003e2000c101906 */
[----:B------:R-:W-:Y:S02]  /*3150*/  IADD3.X R35, PT, PT, RZ, R35, RZ, P2, !PT ;  /* 0x00000023ff237210 */ /* 0x000fe400017fe4ff */
[----:B------:R-:W-:Y:S02]  /*3160*/  IADD3.X R9, PT, PT, RZ, R9, RZ, P3, !PT ;  /* 0x00000009ff097210 */ /* 0x000fe40001ffe4ff */
[----:B0-----:R-:W-:-:S07]  /*3170*/  IADD3.X R3, PT, PT, RZ, R3, RZ, P1, !PT ;  /* 0x00000003ff037210 */ /* 0x001fce0000ffe4ff */
.L_x_1973:
[----:B------:R-:W-:Y:S05]  /*3180*/  BSYNC.RECONVERGENT B0 ;  /* 0x0000000000007941 */ /* 0x000fea0003800200 */
.L_x_1972:
[----:B------:R-:W-:Y:S01]  /*3190*/  FADD.FTZ R33, R12, R33 ;  /* 0x000000210c217221 */ /* 0x000fe20000010000 */
[----:B------:R-:W-:Y:S01]  /*31a0*/  MOV R2, R16 ;  /* 0x0000001000027202 */ /* 0x000fe20000000f00 */
[----:B------:R-:W-:Y:S06]  /*31b0*/  @!P0 EXIT ;  /* 0x000000000000894d */ /* 0x000fec0003800000 */
[----:B------:R0:W-:Y:S01]  /*31c0*/  STG.E desc[UR6][R2.64], R27 ;  /* 0x0000001b02007986 */ /* 0x0001e2000c101906 */
[----:B-1----:R-:W-:Y:S02]  /*31d0*/  MOV R4, R0 ;  /* 0x0000000000047202 */ /* 0x002fe40000000f00 */
[----:B------:R-:W-:Y:S02]  /*31e0*/  MOV R5, R9 ;  /* 0x0000000900057202 */ /* 0x000fe40000000f00 */
[----:B0-----:R-:W-:Y:S01]  /*31f0*/  MOV R2, R14 ;  /* 0x0000000e00027202 */ /* 0x001fe20000000f00 */
[----:B------:R-:W-:-:S05]  /*3200*/  IMAD.MOV.U32 R3, RZ, RZ, R35 ;  /* 0x000000ffff037224 */ /* 0x000fca00078e0023 */
[----:B------:R-:W-:Y:S04]  /*3210*/  STG.E desc[UR6][R2.64], R15 ;  /* 0x0000000f02007986 */ /* 0x000fe8000c101906 */
[----:B------:R-:W-:Y:S01]  /*3220*/  STG.E desc[UR6][R4.64], R33 ;  /* 0x0000002104007986 */ /* 0x000fe2000c101906 */
[----:B------:R-:W-:Y:S05]  /*3230*/  EXIT ;  /* 0x000000000000794d */ /* 0x000fea0003800000 */
.L_x_1948:
[----:B------:R-:W-:Y:S01]  /*3240*/  HFMA2 R72, -RZ, RZ, 0, 5.9604644775390625e-08 ;  /* 0x00000001ff487431 */ /* 0x000fe200000001ff */
[----:B------:R-:W-:Y:S01]  /*3250*/  BSSY B1, `(.L_x_1974) ;  /* 0x0000006000017945 */ /* 0x000fe20003800000 */
[----:B0-----:R-:W-:Y:S02]  /*3260*/  MOV R71, 0x1f ;  /* 0x0000001f00477802 */ /* 0x001fe40000000f00 */
[----:B------:R-:W-:-:S07]  /*3270*/  MOV R70, 0xffffffff ;  /* 0xffffffff00467802 */ /* 0x000fce0000000f00 */
[----:B------:R-:W-:Y:S05]  /*3280*/  WARPSYNC.COLLECTIVE R70, `(.L_x_1975) ;  /* 0x0000000046087348 */ /* 0x000fea0003c00000 */
[----:B------:R0:W1:Y:S02]  /*3290*/  SHFL.BFLY P1, R73, R87, R72, R71 ;  /* 0x0c00004857497389 */ /* 0x0000640000020047 */
[----:B01----:R-:W-:Y:S05]  /*32a0*/  ENDCOLLECTIVE ;  /* 0x000000000000791b */ /* 0x003fea0003800000 */
.L_x_1975:
[----:B------:R-:W-:Y:S05]  /*32b0*/  BSYNC B1 ;  /* 0x0000000000017941 */ /* 0x000fea0003800000 */
.L_x_1974:
        /* <DEDUP_REMOVED lines=8> */
.L_x_1976:
[----:B------:R-:W-:Y:S01]  /*3340*/  HFMA2 R72, -RZ, RZ, 0, 1.1920928955078125e-07 ;  /* 0x00000002ff487431 */ /* 0x000fe200000001ff */
[----:B------:R-:W-:Y:S02]  /*3350*/  MOV R87, R89 ;  /* 0x0000005900577202 */ /* 0x000fe40000000f00 */
[----:B------:R-:W-:-:S07]  /*3360*/  MOV R90, R73 ;  /* 0x00000049005a7202 */ /* 0x000fce0000000f00 */
[----:B------:R-:W-:Y:S05]  /*3370*/  WARPSYNC.COLLECTIVE R70, `(.L_x_1977) ;  /* 0x0000000046087348 */ /* 0x000fea0003c00000 */
[----:B------:R0:W1:Y:S02]  /*3380*/  SHFL.BFLY P1, R73, R87, R72, R71 ;  /* 0x0c00004857497389 */ /* 0x0000640000020047 */
[----:B01----:R-:W-:Y:S05]  /*3390*/  ENDCOLLECTIVE ;  /* 0x000000000000791b */ /* 0x003fea0003800000 */
.L_x_1977:
[----:B------:R-:W-:-:S05]  /*33a0*/  FADD.FTZ R90, R90, R85 ;  /* 0x000000555a5a7221 */ /* 0x000fca0000010000 */
[----:B------:R-:W-:Y:S01]  /*33b0*/  MOV R87, R90 ;  /* 0x0000005a00577202 */ /* 0x000fe20000000f00 */
[----:B------:R-:W-:-:S07]  /*33c0*/  FADD.FTZ R92, R89, R73 ;  /* 0x00000049595c7221 */ /* 0x000fce0000010000 */
[----:B------:R-:W-:Y:S05]  /*33d0*/  WARPSYNC.COLLECTIVE R70, `(.L_x_1978) ;  /* 0x0000000046087348 */ /* 0x000fea0003c00000 */
[----:B------:R0:W1:Y:S02]  /*33e0*/  SHFL.BFLY P1, R73, R87, R72, R71 ;  /* 0x0c00004857497389 */ /* 0x0000640000020047 */
[----:B01----:R-:W-:Y:S05]  /*33f0*/  ENDCOLLECTIVE ;  /* 0x000000000000791b */ /* 0x003fea0003800000 */
.L_x_1978:
[----:B------:R-:W-:Y:S01]  /*3400*/  HFMA2 R72, -RZ, RZ, 0, 2.384185791015625e-07 ;  /* 0x00000004ff487431 */ /* 0x000fe200000001ff */
[----:B------:R-:W-:Y:S02]  /*3410*/  MOV R87, R92 ;  /* 0x0000005c00577202 */ /* 0x000fe40000000f00 */
[----:B------:R-:W-:-:S07]  /*3420*/  MOV R91, R73 ;  /* 0x00000049005b7202 */ /* 0x000fce0000000f00 */
[----:B------:R-:W-:Y:S05]  /*3430*/  WARPSYNC.COLLECTIVE R70, `(.L_x_1979) ;  /* 0x0000000046087348 */ /* 0x000fea0003c00000 */
[----:B------:R0:W1:Y:S02]  /*3440*/  SHFL.BFLY P1, R73, R87, R72, R71 ;  /* 0x0c00004857497389 */ /* 0x0000640000020047 */
[----:B01----:R-:W-:Y:S05]  /*3450*/  ENDCOLLECTIVE ;  /* 0x000000000000791b */ /* 0x003fea0003800000 */
.L_x_1979:
[----:B------:R-:W-:-:S05]  /*3460*/  FADD.FTZ R91, R90, R91 ;  /* 0x0000005b5a5b7221 */ /* 0x000fca0000010000 */
[----:B------:R-:W-:Y:S01]  /*3470*/  MOV R87, R91 ;  /* 0x0000005b00577202 */ /* 0x000fe20000000f00 */
[----:B------:R-:W-:-:S07]  /*3480*/  FADD.FTZ R92, R92, R73 ;  /* 0x000000495c5c7221 */ /* 0x000fce0000010000 */
[----:B------:R-:W-:Y:S05]  /*3490*/  WARPSYNC.COLLECTIVE R70, `(.L_x_1980) ;  /* 0x0000000046087348 */ /* 0x000fea0003c00000 */
[----:B------:R0:W1:Y:S02]  /*34a0*/  SHFL.BFLY P1, R73, R87, R72, R71 ;  /* 0x0c00004857497389 */ /* 0x0000640000020047 */
[----:B01----:R-:W-:Y:S05]  /*34b0*/  ENDCOLLECTIVE ;  /* 0x000000000000791b */ /* 0x003fea0003800000 */
.L_x_1980:
[----:B------:R-:W-:Y:S01]  /*34c0*/  HFMA2 R72, -RZ, RZ, 0, 4.76837158203125e-07 ;  /* 0x00000008ff487431 */ /* 0x000fe200000001ff */
[----:B------:R-:W-:Y:S01]  /*34d0*/  MOV R87, R92 ;  /* 0x0000005c00577202 */ /* 0x000fe20000000f00 */
[----:B------:R-:W-:-:S07]  /*34e0*/  IMAD.MOV.U32 R93, RZ, RZ, R73 ;  /* 0x000000ffff5d7224 */ /* 0x000fce00078e0049 */
[----:B------:R-:W-:Y:S05]  /*34f0*/  WARPSYNC.COLLECTIVE R70, `(.L_x_1981) ;  /* 0x0000000046087348 */ /* 0x000fea0003c00000 */
[----:B------:R0:W1:Y:S02]  /*3500*/  SHFL.BFLY P1, R73, R87, R72, R71 ;  /* 0x0c00004857497389 */ /* 0x0000640000020047 */
[----:B01----:R-:W-:Y:S05]  /*3510*/  ENDCOLLECTIVE ;  /* 0x000000000000791b */ /* 0x003fea0003800000 */
.L_x_1981:
[----:B------:R-:W-:-:S05]  /*3520*/  FADD.FTZ R93, R91, R93 ;  /* 0x0000005d5b5d7221 */ /* 0x000fca0000010000 */
[----:B------:R-:W-:Y:S01]  /*3530*/  MOV R87, R93 ;  /* 0x0000005d00577202 */ /* 0x000fe20000000f00 */
[----:B------:R-:W-:-:S07]  /*3540*/  FADD.FTZ R85, R92, R73 ;  /* 0x000000495c557221 */ /* 0x000fce0000010000 */
[----:B------:R-:W-:Y:S05]  /*3550*/  WARPSYNC.COLLECTIVE R70, `(.L_x_1982) ;  /* 0x0000000046087348 */ /* 0x000fea0003c00000 */
[----:B------:R0:W1:Y:S02]  /*3560*/  SHFL.BFLY P1, R73, R87, R72, R71 ;  /* 0x0c00004857497389 */ /* 0x0000640000020047 */
[----:B01----:R-:W-:Y:S05]  /*3570*/  ENDCOLLECTIVE ;  /* 0x000000000000791b */ /* 0x003fea0003800000 */
.L_x_1982:
[----:B------:R-:W-:Y:S01]  /*3580*/  HFMA2 R72, -RZ, RZ, 0, 9.5367431640625e-07 ;  /* 0x00000010ff487431 */ /* 0x000fe200000001ff */
[----:B------:R-:W-:Y:S02]  /*3590*/  MOV R87, R85 ;  /* 0x0000005500577202 */ /* 0x000fe40000000f00 */
[----:B------:R-:W-:-:S07]  /*35a0*/  MOV R90, R73 ;  /* 0x00000049005a7202 */ /* 0x000fce0000000f00 */
[----:B------:R-:W-:Y:S05]  /*35b0*/  WARPSYNC.COLLECTIVE R70, `(.L_x_1983) ;  /* 0x0000000046087348 */ /* 0x000fea0003c00000 */
[----:B------:R0:W1:Y:S02]  /*35c0*/  SHFL.BFLY P1, R73, R87, R72, R71 ;  /* 0x0c00004857497389 */ /* 0x0000640000020047 */
[----:B01----:R-:W-:Y:S05]  /*35d0*/  ENDCOLLECTIVE ;  /* 0x000000000000791b */ /* 0x003fea0003800000 */
.L_x_1983:
[----:B------:R-:W-:-:S05]  /*35e0*/  FADD.FTZ R89, R93, R90 ;  /* 0x0000005a5d597221 */ /* 0x000fca0000010000 */
[----:B------:R-:W-:Y:S02]  /*35f0*/  MOV R87, R89 ;  /* 0x0000005900577202 */ /* 0x000fe40000000f00 */
[----:B------:R-:W-:-:S07]  /*3600*/  MOV R90, R73 ;  /* 0x00000049005a7202 */ /* 0x000fce0000000f00 */
[----:B------:R-:W-:Y:S05]  /*3610*/  WARPSYNC.COLLECTIVE R70, `(.L_x_1984) ;  /* 0x0000000046087348 */ /* 0x000fea0003c00000 */
[----:B------:R0:W1:Y:S02]  /*3620*/  SHFL.BFLY P1, R73, R87, R72, R71 ;  /* 0x0c00004857497389 */ /* 0x0000640000020047 */
[----:B01----:R-:W-:Y:S05]  /*3630*/  ENDCOLLECTIVE ;  /* 0x000000000000791b */ /* 0x003fea0003800000 */
.L_x_1984:
[----:B------:R-:W-:Y:S05]  /*3640*/  BRA `(.L_x_1985) ;  /* 0xffffffd400a47947 */ /* 0x000fea000383ffff */
.L_x_1986:
        /* <DEDUP_REMOVED lines=11> */
.L_x_6402:


//--------------------- .text._ZN10layer_norm13ln_bwd_kernelINS_13Kernel_traitsI13__nv_bfloat16S2_fS2_fjLj256ELj1ELj4ELj1ELj16ENS_18Kernel_traits_baseILj256ES2_S2_fS2_fjLj128EEEEELb0ELb1ELb1ELb1EEEvNS_9BwdParamsE --------------------------
	.section	.text._ZN10layer_norm13ln_bwd_kernelINS_13Kernel_traitsI13__nv_bfloat16S2_fS2_fjLj256ELj1ELj4ELj1ELj16ENS_18Kernel_traits_baseILj256ES2_S2_fS2_fjLj128EEEEELb0ELb1ELb1ELb1EEEvNS_9BwdParamsE,"ax",@progbits
	.align	128
        .global         _ZN10layer_norm13ln_bwd_kernelINS_13Kernel_traitsI13__nv_bfloat16S2_fS2_fjLj256ELj1ELj4ELj1ELj16ENS_18Kernel_traits_baseILj256ES2_S2_fS2_fjLj128EEEEELb0ELb1ELb1ELb1EEEvNS_9BwdParamsE
        .type           _ZN10layer_norm13ln_bwd_kernelINS_13Kernel_traitsI13__nv_bfloat16S2_fS2_fjLj256ELj1ELj4ELj1ELj16ENS_18Kernel_traits_baseILj256ES2_S2_fS2_fjLj128EEEEELb0ELb1ELb1ELb1EEEvNS_9BwdParamsE,@function
        .size           _ZN10layer_norm13ln_bwd_kernelINS_13Kernel_traitsI13__nv_bfloat16S2_fS2_fjLj256ELj1ELj4ELj1ELj16ENS_18Kernel_traits_baseILj256ES2_S2_fS2_fjLj128EEEEELb0ELb1ELb1ELb1EEEvNS_9BwdParamsE,(.L_x_6403 - _ZN10layer_norm13ln_bwd_kernelINS_13Kernel_traitsI13__nv_bfloat16S2_fS2_fjLj256ELj1ELj4ELj1ELj16ENS_18Kernel_traits_baseILj256ES2_S2_fS2_fjLj128EEEEELb0ELb1ELb1ELb1EEEvNS_9BwdParamsE)
        .other          _ZN10layer_norm13ln_bwd_kernelINS_13Kernel_traitsI13__nv_bfloat16S2_fS2_fjLj256ELj1ELj4ELj1ELj16ENS_18Kernel_traits_baseILj256ES2_S2_fS2_fjLj128EEEEELb0ELb1ELb1ELb1EEEvNS_9BwdParamsE,@"STO_CUDA_ENTRY STV_DEFAULT"
_ZN10layer_norm13ln_bwd_kernelINS_13Kernel_traitsI13__nv_bfloat16S2_fS2_fjLj256ELj1ELj4ELj1ELj16ENS_18Kernel_traits_baseILj256ES2_S2_fS2_fjLj128EEEEELb0ELb1ELb1ELb1EEEvNS_9BwdParamsE:
.text._ZN10layer_norm13ln_bwd_kernelINS_13Kernel_traitsI13__nv_bfloat16S2_fS2_fjLj256ELj1ELj4ELj1ELj16ENS_18Kernel_traits_baseILj256ES2_S2_fS2_fjLj128EEEEELb0ELb1ELb1ELb1EEEvNS_9BwdParamsE:
        /* <DEDUP_REMOVED lines=19> */
[----:B------:R-:W3:Y:S01]  /*0130*/  LDCU.U8 UR9, c[0x0][0x410] ;  /* 0x00008200ff0977ac */ /* 0x000ee20008000000 */
[----:B------:R-:W-:Y:S01]  /*0140*/  CS2R R44, SRZ ;  /* 0x00000000002c7805 */ /* 0x000fe2000001ff00 */
        /* <DEDUP_REMOVED lines=10> */
[----:B------:R-:W1:Y:S01]  /*01f0*/  LDC.64 R40, c[0x0][0x3d0] ;  /* 0x0000f400ff287b82 */ /* 0x000e620000000a00 */
[----:B0-----:R-:W-:-:S06]  /*0200*/  IMAD.WIDE.U32 R36, R2, 0x10, R36 ;  /* 0x0000001002247825 */ /* 0x001fcc00078e0024 */
[----:B------:R-:W2:Y:S01]  /*0210*/  LDG.E.128 R36, desc[UR6][R36.64] ;  /* 0x0000000624247981 */ /* 0x000ea2000c1e1d00 */
[----:B-1----:R-:W-:-:S06]  /*0220*/  IMAD.WIDE.U32 R40, R2, 0x10, R40 ;  /* 0x0000001002287825 */ /* 0x002fcc00078e0028 */
[----:B------:R-:W5:Y:S01]  /*0230*/  LDG.E.128 R40, desc[UR6][R40.64] ;  /* 0x0000000628287981 */ /* 0x000f62000c1e1d00 */
[----:B------:R-:W-:Y:S01]  /*0240*/  HFMA2 R19, -RZ, RZ, 0, 0 ;  /* 0x00000000ff137431 */ /* 0x000fe200000001ff */
[----:B--2---:R-:W-:Y:S02]  /*0250*/  PRMT R4, R36, 0x7632, R4 ;  /* 0x0000763224047816 */ /* 0x004fe40000000004 */
[----:B------:R-:W-:Y:S02]  /*0260*/  PRMT R5, R37, 0x7632, R5 ;  /* 0x0000763225057816 */ /* 0x000fe40000000005 */
[----:B------:R-:W-:Y:S02]  /*0270*/  PRMT R6, R38, 0x7632, R6 ;  /* 0x0000763226067816 */ /* 0x000fe40000000006 */
[----:B------:R-:W-:-:S07]  /*0280*/  PRMT R7, R39, 0x7632, R7 ;  /* 0x0000763227077816 */ /* 0x000fce0000000007 */
.L_x_2014:
[----:B0-----:R-:W0:Y:S08]  /*0290*/  LDC.64 R64, c[0x0][0x3f8] ;  /* 0x0000fe00ff407b82 */ /* 0x001e300000000a00 */
[----:B------:R-:W1:Y:S08]  /*02a0*/  LDC.64 R90, c[0x0][0x3c8] ;  /* 0x0000f200ff5a7b82 */ /* 0x000e700000000a00 */
[----:B------:R-:W2:Y:S01]  /*02b0*/  LDC.64 R66, c[0x0][0x3f0] ;  /* 0x0000fc00ff427b82 */ /* 0x000ea20000000a00 */
[----:B0-----:R-:W-:-:S07]  /*02c0*/  IMAD.WIDE R92, R76, 0x4, R64 ;  /* 0x000000044c5c7825 */ /* 0x001fce00078e0240 */
[----:B------:R-:W0:Y:S01]  /*02d0*/  LDC.64 R64, c[0x0][0x3c0] ;  /* 0x0000f000ff407b82 */ /* 0x000e220000000a00 */
[----:B------:R-:W3:Y:S01]  /*02e0*/  LDG.E R78, desc[UR6][R92.64] ;  /* 0x000000065c4e7981 */ /* 0x000ee2000c1e1900 */
[----:B-1----:R-:W-:-:S05]  /*02f0*/  IMAD.WIDE R90, R76, 0x4, R90 ;  /* 0x000000044c5a7825 */ /* 0x002fca00078e025a */
[----:B-----5:R-:W5:Y:S01]  /*0300*/  LDG.E R79, desc[UR6][R90.64] ;  /* 0x000000065a4f7981 */ /* 0x020f62000c1e1900 */
[----:B--2---:R-:W-:Y:S01]  /*0310*/  IMAD.WIDE R66, R76, 0x4, R66 ;  /* 0x000000044c427825 */ /* 0x004fe200078e0242 */
[----:B------:R-:W-:Y:S01]  /*0320*/  BSSY.RECONVERGENT B1, `(.L_x_1989) ;  /* 0x0000080000017945 */ /* 0x000fe20003800200 */
[----:B------:R-:W-:-:S03]  /*0330*/  MOV R89, RZ ;  /* 0x000000ff00597202 */ /* 0x000fc60000000f00 */
[----:B------:R1:W5:Y:S02]  /*0340*/  LDG.E R82, desc[UR6][R66.64] ;  /* 0x0000000642527981 */ /* 0x000364000c1e1900 */
[----:B-1----:R-:W-:Y:S02]  /*0350*/  MOV R66, RZ ;  /* 0x000000ff00427202 */ /* 0x002fe40000000f00 */
[----:B---3--:R-:W-:-:S13]  /*0360*/  ISETP.GE.AND P2, PT, R78, 0x1, PT ;  /* 0x000000014e00780c */ /* 0x008fda0003f46270 */
[----:B0-----:R-:W-:Y:S05]  /*0370*/  @!P2 BRA `(.L_x_1990) ;  /* 0x0000000400b4a947 */ /* 0x001fea0003800000 */
[----:B------:R-:W0:Y:S01]  /*0380*/  LDC.64 R68, c[0x0][0x3a8] ;  /* 0x0000ea00ff447b82 */ /* 0x000e220000000a00 */
[----:B------:R-:W-:Y:S01]  /*0390*/  IMAD R3, R76, UR8, RZ ;  /* 0x000000084c037c24 */ /* 0x000fe2000f8e02ff */
[----:B------:R-:W-:Y:S01]  /*03a0*/  IADD3 R71, PT, PT, R78, -0x1, RZ ;  /* 0xffffffff4e477810 */ /* 0x000fe20007ffe0ff */
[----:B------:R-:W-:-:S03]  /*03b0*/  IMAD.WIDE R84, R76, 0x4, R64 ;  /* 0x000000044c547825 */ /* 0x000fc600078e0240 */
[----:B------:R-:W-:Y:S01]  /*03c0*/  SHF.R.S32.HI R70, RZ, 0x1f, R3 ;  /* 0x0000001fff467819 */ /* 0x000fe20000011403 */
[----:B------:R-:W-:Y:S01]  /*03d0*/  IMAD R71, R71, UR8, RZ ;  /* 0x0000000847477c24 */ /* 0x000fe2000f8e02ff */
[----:B------:R-:W1:Y:S02]  /*03e0*/  LDC.64 R66, c[0x0][0x428] ;  /* 0x00010a00ff427b82 */ /* 0x000e640000000a00 */
[----:B------:R-:W-:Y:S02]  /*03f0*/  LEA.HI R83, R70, R3, RZ, 0x3 ;  /* 0x0000000346537211 */ /* 0x000fe400078f18ff */
[----:B------:R-:W-:Y:S01]  /*0400*/  SHF.R.S32.HI R64, RZ, 0x1f, R71 ;  /* 0x0000001fff407819 */ /* 0x000fe20000011447 */
[----:B------:R2:W3:Y:S01]  /*0410*/  LDG.E R3, desc[UR6][R84.64] ;  /* 0x0000000654037981 */ /* 0x0004e2000c1e1900 */
[----:B------:R-:W-:Y:S02]  /*0420*/  LEA.HI.SX32 R83, R83, R2, 0x1d ;  /* 0x0000000253537211 */ /* 0x000fe400078feaff */
[----:B------:R-:W-:-:S04]  /*0430*/  LEA.HI R71, R64, R71, RZ, 0x3 ;  /* 0x0000004740477211 */ /* 0x000fc800078f18ff */
[----:B------:R-:W-:Y:S01]  /*0440*/  LEA.HI.SX32 R65, R71, R2, 0x1d ;  /* 0x0000000247417211 */ /* 0x000fe200078feaff */
[----:B0-----:R-:W-:-:S05]  /*0450*/  IMAD.WIDE.U32 R86, R83, 0x20, R68 ;  /* 0x0000002053567825 */ /* 0x001fca00078e0044 */
[----:B------:R-:W4:Y:S01]  /*0460*/  LDG.E.128 R68, desc[UR6][R86.64] ;  /* 0x0000000656447981 */ /* 0x000f22000c1e1d00 */
[----:B-1----:R-:W-:-:S03]  /*0470*/  IMAD.WIDE.U32 R66, R65, 0x10, R66 ;  /* 0x0000001041427825 */ /* 0x002fc600078e0042 */
[----:B------:R0:W4:Y:S04]  /*0480*/  LDG.E.128 R72, desc[UR6][R86.64+0x10] ;  /* 0x0000100656487981 */ /* 0x000128000c1e1d00 */
[----:B------:R-:W4:Y:S01]  /*0490*/  LDG.E.128 R64, desc[UR6][R66.64] ;  /* 0x0000000642407981 */ /* 0x000f22000c1e1d00 */
[----:B------:R-:W-:Y:S02]  /*04a0*/  MOV R81, UR18 ;  /* 0x0000001200517c02 */ /* 0x000fe40008000f00 */
[----:B------:R-:W-:Y:S02]  /*04b0*/  MOV R77, UR19 ;  /* 0x00000013004d7c02 */ /* 0x000fe40008000f00 */
[----:B------:R-:W-:-:S04]  /*04c0*/  ISETP.NE.U32.AND P0, PT, R81, RZ, PT ;  /* 0x000000ff5100720c */ /* 0x000fc80003f05070 */
[----:B------:R-:W-:-:S13]  /*04d0*/  ISETP.NE.AND.EX P0, PT, R77, RZ, PT, P0 ;  /* 0x000000ff4d00720c */ /* 0x000fda0003f05300 */
[----:B--2---:R-:W1:Y:S02]  /*04e0*/  @P0 LDC.64 R84, c[0x0][0x438] ;  /* 0x00010e00ff540b82 */ /* 0x004e640000000a00 */
[----:B-1----:R-:W-:-:S05]  /*04f0*/  @P0 IMAD.WIDE.U32 R84, R83, 0x20, R84 ;  /* 0x0000002053540825 */ /* 0x002fca00078e0054 */
[----:B------:R-:W5:Y:S04]  /*0500*/  @P0 LDG.E.128 R12, desc[UR6][R84.64] ;  /* 0x00000006540c0981 */ /* 0x000f68000c1e1d00 */
[----:B------:R1:W5:Y:S01]  /*0510*/  @P0 LDG.E.128 R8, desc[UR6][R84.64+0x10] ;  /* 0x0000100654080981 */ /* 0x000362000c1e1d00 */
[----:B------:R-:W-:-:S04]  /*0520*/  ISETP.NE.AND P0, PT, RZ, UR9, PT ;  /* 0x00000009ff007c0c */ /* 0x000fc8000bf05270 */
[----:B---3--:R-:W-:-:S05]  /*0530*/  FSEL R3, R3, RZ, !P0 ;  /* 0x000000ff03037208 */ /* 0x008fca0004000000 */
[----:B----4-:R-:W-:Y:S01]  /*0540*/  FADD.FTZ R80, R69, -R3 ;  /* 0x8000000345507221 */ /* 0x010fe20000010000 */
[----:B------:R-:W-:Y:S01]  /*0550*/  PRMT R69, R40, 0x7632, R69 ;  /* 0x0000763228457816 */ /* 0x000fe20000000045 */
[--C-:B0-----:R-:W-:Y:S01]  /*0560*/  FADD.FTZ R86, R68, -R3.reuse ;  /* 0x8000000344567221 */ /* 0x101fe20000010000 */
[--C-:B------:R-:W-:Y:S01]  /*0570*/  FADD.FTZ R92, R72, -R3.reuse ;  /* 0x80000003485c7221 */ /* 0x100fe20000010000 */
[--C-:B------:R-:W-:Y:S01]  /*0580*/  FADD.FTZ R72, R73, -R3.reuse ;  /* 0x8000000349487221 */ /* 0x100fe20000010000 */
[----:B------:R-:W-:Y:S01]  /*0590*/  FADD.FTZ R68, R71, -R3 ;  /* 0x8000000347447221 */ /* 0x000fe20000010000 */
[----:B------:R-:W-:Y:S02]  /*05a0*/  SHF.L.U32 R73, R69, 0x10, RZ ;  /* 0x0000001045497819 */ /* 0x000fe400000006ff */
[----:B------:R-:W-:Y:S02]  /*05b0*/  PRMT R71, R41, 0x7632, R71 ;  /* 0x0000763229477816 */ /* 0x000fe40000000047 */
[----:B------:R-:W-:Y:S01]  /*05c0*/  PRMT R69, R65, 0x7632, R69 ;  /* 0x0000763241457816 */ /* 0x000fe20000000045 */
[--C-:B------:R-:W-:Y:S01]  /*05d0*/  FADD.FTZ R90, R70, -R3.reuse ;  /* 0x80000003465a7221 */ /* 0x100fe20000010000 */
[--C-:B------:R-:W-:Y:S01]  /*05e0*/  FADD.FTZ R88, R74, -R3.reuse ;  /* 0x800000034a587221 */ /* 0x100fe20000010000 */
[----:B------:R-:W-:Y:S01]  /*05f0*/  FADD.FTZ R70, R75, -R3 ;  /* 0x800000034b467221 */ /* 0x000fe20000010000 */
[----:B------:R-:W-:Y:S01]  /*0600*/  SHF.L.U32 R71, R71, 0x10, RZ ;  /* 0x0000001047477819 */ /* 0x000fe200000006ff */
[----:B-----5:R-:W-:Y:S01]  /*0610*/  FMUL.FTZ R74, R79, R68 ;  /* 0x000000444f4a7220 */ /* 0x020fe20000410000 */
[----:B------:R-:W-:-:S02]  /*0620*/  SHF.L.U32 R69, R69, 0x10, RZ ;  /* 0x0000001045457819 */ /* 0x000fc400000006ff */
[----:B------:R-:W-:-:S03]  /*0630*/  PRMT R3, R64, 0x7632, R3 ;  /* 0x0000763240037816 */ /* 0x000fc60000000003 */
[-C--:B------:R-:W-:Y:S01]  /*0640*/  FMUL.FTZ R71, R71, R69.reuse ;  /* 0x0000004547477220 */ /* 0x080fe20000410000 */
[----:B-1----:R-:W-:Y:S01]  /*0650*/  SHF.L.U32 R84, R3, 0x10, RZ ;  /* 0x0000001003547819 */ /* 0x002fe200000006ff */
[----:B------:R-:W-:Y:S01]  /*0660*/  FFMA.FTZ R47, R74, R69, R47 ;  /* 0x000000454a2f7223 */ /* 0x000fe2000001002f */
[--C-:B------:R-:W-:Y:S01]  /*0670*/  FADD.FTZ R35, R35, R69.reuse ;  /* 0x0000004523237221 */ /* 0x100fe20000010000 */
[----:B------:R-:W-:Y:S02]  /*0680*/  PRMT R69, R42, 0x7632, R69 ;  /* 0x000076322a457816 */ /* 0x000fe40000000045 */
[----:B------:R-:W-:Y:S01]  /*0690*/  PRMT R3, R66, 0x7632, R3 ;  /* 0x0000763242037816 */ /* 0x000fe20000000003 */
[----:B------:R-:W-:Y:S01]  /*06a0*/  FMUL.FTZ R72, R79, R72 ;  /* 0x000000484f487220 */ /* 0x000fe20000410000 */
[----:B------:R-:W-:Y:S02]  /*06b0*/  SHF.L.U32 R69, R69, 0x10, RZ ;  /* 0x0000001045457819 */ /* 0x000fe400000006ff */
[----:B------:R-:W-:-:S02]  /*06c0*/  SHF.L.U32 R68, R3, 0x10, RZ ;  /* 0x0000001003447819 */ /* 0x000fc400000006ff */
[----:B------:R-:W-:-:S03]  /*06d0*/  PRMT R3, R67, 0x7632, R3 ;  /* 0x0000763243037816 */ /* 0x000fc60000000003 */
[-C--:B------:R-:W-:Y:S01]  /*06e0*/  FMUL.FTZ R69, R69, R68.reuse ;  /* 0x0000004445457220 */ /* 0x080fe20000410000 */
[----:B------:R-:W-:Y:S01]  /*06f0*/  FFMA.FTZ R53, R72, R68, R53 ;  /* 0x0000004448357223 */ /* 0x000fe20000010035 */
[--C-:B------:R-:W-:Y:S01]  /*0700*/  FADD.FTZ R29, R29, R68.reuse ;  /* 0x000000441d1d7221 */ /* 0x100fe20000010000 */
[----:B------:R-:W-:Y:S01]  /*0710*/  PRMT R68, R43, 0x7632, R68 ;  /* 0x000076322b447816 */ /* 0x000fe20000000044 */
[----:B------:R-:W-:Y:S01]  /*0720*/  FMUL.FTZ R80, R79, R80 ;  /* 0x000000504f507220 */ /* 0x000fe20000410000 */
[----:B------:R-:W-:Y:S01]  /*0730*/  SHF.L.U32 R3, R3, 0x10, RZ ;  /* 0x0000001003037819 */ /* 0x000fe200000006ff */
[----:B------:R-:W-:Y:S01]  /*0740*/  FMUL.FTZ R70, R79, R70 ;  /* 0x000000464f467220 */ /* 0x000fe20000410000 */
[----:B------:R-:W-:Y:S01]  /*0750*/  SHF.L.U32 R68, R68, 0x10, RZ ;  /* 0x0000001044447819 */ /* 0x000fe200000006ff */
[-C--:B------:R-:W-:Y:S01]  /*0760*/  FMUL.FTZ R73, R73, R84.reuse ;  /* 0x0000005449497220 */ /* 0x080fe20000410000 */
[----:B------:R-:W-:Y:S01]  /*0770*/  FFMA.FTZ R45, R80, R84, R45 ;  /* 0x00000054502d7223 */ /* 0x000fe2000001002d */
[----:B------:R-:W-:Y:S01]  /*0780*/  FADD.FTZ R33, R33, R84 ;  /* 0x0000005421217221 */ /* 0x000fe20000010000 */
[-C--:B------:R-:W-:Y:S01]  /*0790*/  FFMA.FTZ R55, R70, R3.reuse, R55 ;  /* 0x0000000346377223 */ /* 0x080fe20000010037 */
[----:B------:R-:W-:Y:S01]  /*07a0*/  FMUL.FTZ R68, R68, R3 ;  /* 0x0000000344447220 */ /* 0x000fe20000410000 */
[----:B------:R-:W-:Y:S01]  /*07b0*/  FADD.FTZ R31, R31, R3 ;  /* 0x000000031f1f7221 */ /* 0x000fe20000010000 */
[----:B------:R-:W-:Y:S01]  /*07c0*/  SHF.L.U32 R75, R64, 0x10, RZ ;  /* 0x00000010404b7819 */ /* 0x000fe200000006ff */
[C---:B------:R-:W-:Y:S01]  /*07d0*/  FMUL.FTZ R3, R79.reuse, R86 ;  /* 0x000000564f037220 */ /* 0x040fe20000410000 */
[----:B------:R-:W-:Y:S01]  /*07e0*/  SHF.L.U32 R84, R40, 0x10, RZ ;  /* 0x0000001028547819 */ /* 0x000fe200000006ff */
[----:B------:R-:W-:Y:S01]  /*07f0*/  FMUL.FTZ R83, R79, R90 ;  /* 0x0000005a4f537220 */ /* 0x000fe20000410000 */
[----:B------:R-:W-:Y:S01]  /*0800*/  SHF.L.U32 R65, R65, 0x10, RZ ;  /* 0x0000001041417819 */ /* 0x000fe200000006ff */
[-C--:B------:R-:W-:Y:S01]  /*0810*/  FFMA.FTZ R44, R3, R75.reuse, R44 ;  /* 0x0000004b032c7223 */ /* 0x080fe2000001002c */
[----:B------:R-:W-:Y:S01]  /*0820*/  FADD.FTZ R32, R32, R75 ;  /* 0x0000004b20207221 */ /* 0x000fe20000010000 */
[----:B------:R-:W-:Y:S01]  /*0830*/  FMUL.FTZ R84, R84, R75 ;  /* 0x0000004b54547220 */ /* 0x000fe20000410000 */
[----:B------:R-:W-:Y:S01]  /*0840*/  SHF.L.U32 R75, R41, 0x10, RZ ;  /* 0x00000010294b7819 */ /* 0x000fe200000006ff */
[----:B------:R-:W-:Y:S01]  /*0850*/  FFMA.FTZ R46, R83, R65, R46 ;  /* 0x00000041532e7223 */ /* 0x000fe2000001002e */
[----:B------:R-:W-:Y:S01]  /*0860*/  FADD.FTZ R34, R34, R65 ;  /* 0x0000004122227221 */ /* 0x000fe20000010000 */
[----:B------:R-:W-:-:S02]  /*0870*/  FMUL.FTZ R85, R79, R92 ;  /* 0x0000005c4f557220 */ /* 0x000fc40000410000 */
[----:B------:R-:W-:Y:S01]  /*0880*/  FMUL.FTZ R75, R75, R65 ;  /* 0x000000414b4b7220 */ /* 0x000fe20000410000 */
[----:B------:R-:W-:Y:S01]  /*0890*/  SHF.L.U32 R65, R66, 0x10, RZ ;  /* 0x0000001042417819 */ /* 0x000fe200000006ff */
[----:B------:R-:W-:Y:S02]  /*08a0*/  IMAD.U32 R86, R42, 0x10000, RZ ;  /* 0x000100002a567824 */ /* 0x000fe400078e00ff */
[----:B------:R-:W-:Y:S02]  /*08b0*/  FADD.FTZ R64, RZ, R84 ;  /* 0x00000054ff407221 */ /* 0x000fe40000010000 */
[-C--:B------:R-:W-:Y:S01]  /*08c0*/  FFMA.FTZ R52, R85, R65.reuse, R52 ;  /* 0x0000004155347223 */ /* 0x080fe20000010034 */
[----:B------:R-:W-:Y:S01]  /*08d0*/  FADD.FTZ R28, R28, R65 ;  /* 0x000000411c1c7221 */ /* 0x000fe20000010000 */
        /* <DEDUP_REMOVED lines=9> */
[----:B------:R-:W-:Y:S02]  /*0970*/  SHF.L.U32 R67, R67, 0x10, RZ ;  /* 0x0000001043437819 */ /* 0x000fe400000006ff */
[----:B------:R-:W-:Y:S01]  /*0980*/  SHF.L.U32 R88, R43, 0x10, RZ ;  /* 0x000000102b587819 */ /* 0x000fe200000006ff */
[----:B------:R-:W-:Y:S01]  /*0990*/  FADD.FTZ R66, R89, R86 ;  /* 0x0000005659427221 */ /* 0x000fe20000010000 */
[----:B------:R-:W-:Y:S01]  /*09a0*/  FFMA.FTZ R65, R85, R86, R64 ;  /* 0x0000005655417223 */ /* 0x000fe20000010040 */
[-C--:B------:R-:W-:Y:S01]  /*09b0*/  FFMA.FTZ R54, R87, R67.reuse, R54 ;  /* 0x0000004357367223 */ /* 0x080fe20000010036 */
[----:B------:R-:W-:Y:S01]  /*09c0*/  FADD.FTZ R30, R30, R67 ;  /* 0x000000431e1e7221 */ /* 0x000fe20000010000 */
        /* <DEDUP_REMOVED lines=8> */
.L_x_1990:
        /* <DEDUP_REMOVED lines=13> */
.L_x_1991:
[----:B------:R-:W-:Y:S05]  /*0b20*/  BSYNC.RECONVERGENT B1 ;  /* 0x0000000000017941 */ /* 0x000fea0003800200 */
.L_x_1989:
        /* <DEDUP_REMOVED lines=21> */
.L_x_2026:
[----:B0-----:R-:W0:Y:S01]  /*0c80*/  @P1 LDC R65, c[0x0][0x388] ;  /* 0x0000e200ff411b82 */ /* 0x001e220000000800 */
[----:B------:R-:W-:Y:S01]  /*0c90*/  @P1 IADD3 R82, PT, PT, R82, -0x1, RZ ;  /* 0xffffffff52521810 */ /* 0x000fe20007ffe0ff */
[----:B--2---:R-:W-:Y:S01]  /*0ca0*/  FADD.FTZ R92, R91, R92 ;  /* 0x0000005c5b5c7221 */ /* 0x004fe20000010000 */
[----:B------:R-:W-:-:S03]  /*0cb0*/  ISETP.NE.U32.AND P0, PT, R81, RZ, PT ;  /* 0x000000ff5100720c */ /* 0x000fc60003f05070 */
[----:B0-----:R-:W-:-:S05]  /*0cc0*/  @P1 IMAD R82, R82, R65, RZ ;  /* 0x0000004152521224 */ /* 0x001fca00078e02ff */
[----:B------:R-:W-:-:S04]  /*0cd0*/  @P1 SHF.R.S32.HI R65, RZ, 0x1f, R82 ;  /* 0x0000001fff411819 */ /* 0x000fc80000011452 */
[----:B------:R-:W-:-:S04]  /*0ce0*/  @P1 LEA.HI R65, R65, R82, RZ, 0x3 ;  /* 0x0000005241411211 */ /* 0x000fc800078f18ff */
[----:B------:R-:W-:Y:S02]  /*0cf0*/  @P1 LEA.HI.SX32 R66, R65, R2, 0x1d ;  /* 0x0000000241421211 */ /* 0x000fe400078feaff */
[----:B------:R-:W-:Y:S02]  /*0d00*/  CS2R R64, SRZ ;  /* 0x0000000000407805 */ /* 0x000fe4000001ff00 */
[----:B------:R-:W-:Y:S02]  /*0d10*/  @P1 MOV R65, RZ ;  /* 0x000000ff00411202 */ /* 0x000fe40000000f00 */
[----:B------:R-:W-:Y:S02]  /*0d20*/  @P1 MOV R64, R66 ;  /* 0x0000004200401202 */ /* 0x000fe40000000f00 */
[----:B------:R-:W0:Y:S02]  /*0d30*/  @P1 LDC.64 R66, c[0x0][0x390] ;  /* 0x0000e400ff421b82 */ /* 0x000e240000000a00 */
[----:B0-----:R-:W-:-:S04]  /*0d40*/  @P1 LEA R66, P3, R64, R66, 0x4 ;  /* 0x0000004240421211 */ /* 0x001fc800078620ff */
[----:B------:R-:W-:-:S05]  /*0d50*/  @P1 LEA.HI.X R67, R64, R67, R65, 0x4, P3 ;  /* 0x0000004340431211 */ /* 0x000fca00018f2441 */
[----:B------:R0:W5:Y:S01]  /*0d60*/  @P1 LDG.E.128 R56, desc[UR6][R66.64] ;  /* 0x0000000642381981 */ /* 0x000162000c1e1d00 */
[----:B------:R-:W-:Y:S01]  /*0d70*/  ISETP.NE.AND.EX P0, PT, R77, RZ, PT, P0 ;  /* 0x000000ff4d00720c */ /* 0x000fe20003f05300 */
[----:B------:R-:W-:Y:S01]  /*0d80*/  FMUL.FTZ R77, R92, UR10 ;  /* 0x0000000a5c4d7c20 */ /* 0x000fe20008410000 */
[----:B---3--:R-:W-:Y:S01]  /*0d90*/  FADD.FTZ R82, R89, R90 ;  /* 0x0000005a59527221 */ /* 0x008fe20000010000 */
[----:B------:R-:W-:Y:S01]  /*0da0*/  ISETP.NE.AND P3, PT, RZ, UR9, PT ;  /* 0x00000009ff007c0c */ /* 0x000fe2000bf65270 */
[----:B------:R-:W-:Y:S02]  /*0db0*/  BSSY.RECONVERGENT B1, `(.L_x_1993) ;  /* 0x00001b8000017945 */ /* 0x000fe40003800200 */
[----:B------:R-:W-:Y:S01]  /*0dc0*/  FMUL.FTZ R82, R82, UR10 ;  /* 0x0000000a52527c20 */ /* 0x000fe20008410000 */
[----:B------:R-:W-:-:S06]  /*0dd0*/  FSEL R77, R77, RZ, !P3 ;  /* 0x000000ff4d4d7208 */ /* 0x000fcc0005800000 */
[----:B0-----:R-:W-:Y:S05]  /*0de0*/  @P0 BRA `(.L_x_1994) ;  /* 0x0000000c00980947 */ /* 0x001fea0003800000 */
[----:B------:R-:W-:Y:S02]  /*0df0*/  MOV R81, UR20 ;  /* 0x0000001400517c02 */ /* 0x000fe40008000f00 */
[----:B-1----:R-:W-:Y:S02]  /*0e00*/  MOV R89, UR21 ;  /* 0x0000001500597c02 */ /* 0x002fe40008000f00 */
        /* <DEDUP_REMOVED lines=17> */
.L_x_1997:
[----:B------:R-:W-:Y:S05]  /*0f20*/  BSYNC.RECONVERGENT B2 ;  /* 0x0000000000027941 */ /* 0x000fea0003800200 */
.L_x_1996:
        /* <DEDUP_REMOVED lines=15> */
.L_x_1999:
[----:B------:R-:W-:Y:S05]  /*1020*/  BSYNC.RECONVERGENT B2 ;  /* 0x0000000000027941 */ /* 0x000fea0003800200 */
.L_x_1998:
        /* <DEDUP_REMOVED lines=14> */
.L_x_2001:
[----:B------:R-:W-:Y:S05]  /*1110*/  BSYNC.RECONVERGENT B2 ;  /* 0x0000000000027941 */ /* 0x000fea0003800200 */
.L_x_2000:
        /* <DEDUP_REMOVED lines=11> */
[----:B------:R-:W-:-:S04]  /*11d0*/  IMAD.U32 R67, R5, 0x10000, RZ ;  /* 0x0001000005437824 */ /* 0x000fc800078e00ff */
[----:B------:R-:W-:-:S05]  /*11e0*/  FMUL.FTZ R67, R66, R67 ;  /* 0x0000004342437220 */ /* 0x000fca0000410000 */
[----:B------:R-:W-:-:S04]  /*11f0*/  F2FP.BF16.F32.PACK_AB R67, RZ, R67 ;  /* 0x00000043ff43723e */ /* 0x000fc800000010ff */
[----:B------:R-:W-:-:S07]  /*1200*/  PRMT R61, R61, 0x5410, R67 ;  /* 0x000054103d3d7816 */ /* 0x000fce0000000043 */
.L_x_2003:
[----:B------:R-:W-:Y:S05]  /*1210*/  BSYNC.RECONVERGENT B2 ;  /* 0x0000000000027941 */ /* 0x000fea0003800200 */
.L_x_2002:
        /* <DEDUP_REMOVED lines=14> */
.L_x_2005:
[----:B------:R-:W-:Y:S05]  /*1300*/  BSYNC.RECONVERGENT B2 ;  /* 0x0000000000027941 */ /* 0x000fea0003800200 */
.L_x_2004:
        /* <DEDUP_REMOVED lines=15> */
.L_x_2007:
[----:B------:R-:W-:Y:S05]  /*1400*/  BSYNC.RECONVERGENT B2 ;  /* 0x0000000000027941 */ /* 0x000fea0003800200 */
.L_x_2006:
        /* <DEDUP_REMOVED lines=14> */
.L_x_2009:
[----:B------:R-:W-:Y:S05]  /*14f0*/  BSYNC.RECONVERGENT B2 ;  /* 0x0000000000027941 */ /* 0x000fea0003800200 */
.L_x_2008:
[----:B------:R-:W-:Y:S05]  /*1500*/  @!P1 BRA `(.L_x_2010) ;  /* 0x0000001400089947 */ /* 0x000fea0003800000 */
[----:B------:R-:W-:Y:S01]  /*1510*/  FFMA.FTZ R77, R70, R82, R77 ;  /* 0x00000052464d7223 */ /* 0x000fe2000001004d */
[----:B------:R-:W-:Y:S02]  /*1520*/  ISETP.GT.AND P0, PT, R78, RZ, PT ;  /* 0x000000ff4e00720c */ /* 0x000fe40003f04270 */
[----:B-----5:R-:W-:Y:S01]  /*1530*/  PRMT R67, R59, 0x7632, R67 ;  /* 0x000076323b437816 */ /* 0x020fe20000000043 */
[----:B------:R-:W-:Y:S01]  /*1540*/  FADD.FTZ R66, R68, -R77 ;  /* 0x8000004d44427221 */ /* 0x000fe20000010000 */
[----:B------:R-:W-:Y:S02]  /*1550*/  SHF.L.U32 R77, R7, 0x10, RZ ;  /* 0x00000010074d7819 */ /* 0x000fe400000006ff */
[----:B------:R-:W-:Y:S01]  /*1560*/  SHF.L.U32 R67, R67, 0x10, RZ ;  /* 0x0000001043437819 */ /* 0x000fe200000006ff */
        /* <DEDUP_REMOVED lines=8> */
.L_x_1995:
[----:B------:R-:W0:Y:S01]  /*15f0*/  @P1 LDC R27, c[0x0][0x40c] ;  /* 0x00010300ff1b1b82 */ /* 0x000e220000000800 */
[-CC-:B------:R-:W-:Y:S01]  /*1600*/  FFMA.FTZ R25, R3, R82.reuse, R77.reuse ;  /* 0x0000005203197223 */ /* 0x180fe2000001004d */
[----:B------:R-:W-:Y:S01]  /*1610*/  ISETP.GT.AND P0, PT, R78, RZ, PT ;  /* 0x000000ff4e00720c */ /* 0x000fe20003f04270 */
[-C--:B------:R-:W-:Y:S01]  /*1620*/  FFMA.FTZ R50, R80, R82.reuse, R77 ;  /* 0x0000005250327223 */ /* 0x080fe2000001004d */
[----:B-----5:R-:W-:Y:S01]  /*1630*/  @P1 SHF.L.U32 R49, R56, 0x10, RZ ;  /* 0x0000001038311819 */ /* 0x020fe200000006ff */
[----:B------:R-:W-:Y:S01]  /*1640*/  FADD.FTZ R24, R84, -R25 ;  /* 0x8000001954187221 */ /* 0x000fe20000010000 */
[----:B------:R-:W-:Y:S01]  /*1650*/  @P1 SHF.L.U32 R26, R36, 0x10, RZ ;  /* 0x00000010241a1819 */ /* 0x000fe200000006ff */
[----:B------:R-:W-:Y:S01]  /*1660*/  FADD.FTZ R50, R73, -R50 ;  /* 0x8000003249327221 */ /* 0x000fe20000010000 */
[--C-:B------:R-:W-:Y:S01]  /*1670*/  FFMA.FTZ R66, R83, R82, R77.reuse ;  /* 0x0000005253427223 */ /* 0x100fe2000001004d */
[----:B------:R-:W-:Y:S01]  /*1680*/  FMUL.FTZ R24, R79, R24 ;  /* 0x000000184f187220 */ /* 0x000fe20000410000 */
[----:B------:R-:W-:Y:S01]  /*1690*/  FFMA.FTZ R51, R85, R82, R77 ;  /* 0x0000005255337223 */ /* 0x000fe2000001004d */
[----:B------:R-:W-:Y:S01]  /*16a0*/  FMUL.FTZ R50, R79, R50 ;  /* 0x000000324f327220 */ /* 0x000fe20000410000 */
[----:B------:R-:W-:Y:S01]  /*16b0*/  FADD.FTZ R66, R75, -R66 ;  /* 0x800000424b427221 */ /* 0x000fe20000010000 */
[----:B------:R-:W-:Y:S01]  /*16c0*/  @P1 IMAD.U32 R67, R58, 0x10000, RZ ;  /* 0x000100003a431824 */ /* 0x000fe200078e00ff */
[----:B------:R-:W-:Y:S01]  /*16d0*/  FSEL R48, R24, RZ, P0 ;  /* 0x000000ff18307208 */ /* 0x000fe20000000000 */
[----:B------:R-:W-:Y:S01]  /*16e0*/  FADD.FTZ R90, R86, -R51 ;  /* 0x80000033565a7221 */ /* 0x000fe20000010000 */
[----:B------:R-:W1:Y:S01]  /*16f0*/  @P1 LDC R24, c[0x0][0x40c] ;  /* 0x00010300ff181b82 */ /* 0x000e620000000800 */
[C---:B------:R-:W-:Y:S01]  /*1700*/  FMUL.FTZ R66, R79.reuse, R66 ;  /* 0x000000424f427220 */ /* 0x040fe20000410000 */
[----:B------:R-:W-:Y:S01]  /*1710*/  @P1 SHF.L.U32 R91, R6, 0x10, RZ ;  /* 0x00000010065b1819 */ /* 0x000fe200000006ff */
[----:B------:R-:W-:Y:S01]  /*1720*/  FMUL.FTZ R90, R79, R90 ;  /* 0x0000005a4f5a7220 */ /* 0x000fe20000410000 */
[----:B0-----:R-:W-:Y:S01]  /*1730*/  @P1 FMUL.FTZ R25, R48, R27 ;  /* 0x0000001b30191220 */ /* 0x001fe20000410000 */
[----:B------:R-:W-:-:S03]  /*1740*/  @P1 SHF.L.U32 R27, R4, 0x10, RZ ;  /* 0x00000010041b1819 */ /* 0x000fc600000006ff */
[-C--:B------:R-:W-:Y:S01]  /*1750*/  @P1 FMUL.FTZ R26, R26, R25.reuse ;  /* 0x000000191a1a1220 */ /* 0x080fe20000410000 */
[----:B------:R-:W-:Y:S01]  /*1760*/  @P1 FFMA.FTZ R20, R49, R25, R20 ;  /* 0x0000001931141223 */ /* 0x000fe20000010014 */
[----:B------:R-:W-:Y:S01]  /*1770*/  FSEL R49, R50, RZ, P0 ;  /* 0x000000ff32317208 */ /* 0x000fe20000000000 */
[----:B------:R-:W0:Y:S01]  /*1780*/  @P1 LDC R25, c[0x0][0x40c] ;  /* 0x00010300ff191b82 */ /* 0x000e220000000800 */
[----:B------:R-:W-:Y:S01]  /*1790*/  FSEL R50, R66, RZ, P0 ;  /* 0x000000ff42327208 */ /* 0x000fe20000000000 */
[----:B------:R-:W-:Y:S01]  /*17a0*/  FFMA.FTZ R66, R74, R82, R77 ;  /* 0x000000524a427223 */ /* 0x000fe2000001004d */
[----:B------:R-:W-:-:S03]  /*17b0*/  @P1 F2FP.BF16.F32.PACK_AB R26, RZ, R26 ;  /* 0x0000001aff1a123e */ /* 0x000fc600000010ff */
[----:B------:R-:W-:Y:S01]  /*17c0*/  FADD.FTZ R66, R71, -R66 ;  /* 0x8000004247427221 */ /* 0x000fe20000010000 */
[----:B------:R-:W-:Y:S02]  /*17d0*/  @P1 PRMT R60, R26, 0x7610, R60 ;  /* 0x000076101a3c1816 */ /* 0x000fe4000000003c */
[----:B------:R-:W-:Y:S01]  /*17e0*/  @P1 PRMT R26, R56, 0x7632, R26 ;  /* 0x00007632381a1816 */ /* 0x000fe2000000001a */
[----:B-1----:R-:W-:Y:S01]  /*17f0*/  @P1 FMUL.FTZ R24, R49, R24 ;  /* 0x0000001831181220 */ /* 0x002fe20000410000 */
[----:B------:R-:W-:Y:S02]  /*1800*/  FMUL.FTZ R66, R79, R66 ;  /* 0x000000424f427220 */ /* 0x000fe40000410000 */
[----:B------:R-:W-:-:S03]  /*1810*/  @P1 SHF.L.U32 R26, R26, 0x10, RZ ;  /* 0x000000101a1a1819 */ /* 0x000fc600000006ff */
[----:B------:R-:W-:Y:S02]  /*1820*/  FSEL R51, R66, RZ, P0 ;  /* 0x000000ff42337208 */ /* 0x000fe40000000000 */
[-C--:B------:R-:W-:Y:S01]  /*1830*/  @P1 FFMA.FTZ R21, R26, R24.reuse, R21 ;  /* 0x000000181a151223 */ /* 0x080fe20000010015 */
[----:B------:R-:W-:Y:S01]  /*1840*/  @P1 FMUL.FTZ R26, R27, R24 ;  /* 0x000000181b1a1220 */ /* 0x000fe20000410000 */
[----:B------:R-:W-:Y:S02]  /*1850*/  @P1 SHF.L.U32 R27, R57, 0x10, RZ ;  /* 0x00000010391b1819 */ /* 0x000fe400000006ff */
[----:B------:R-:W-:Y:S01]  /*1860*/  @P1 SHF.L.U32 R24, R37, 0x10, RZ ;  /* 0x0000001025181819 */ /* 0x000fe200000006ff */
[----:B0-----:R-:W-:Y:S01]  /*1870*/  @P1 FMUL.FTZ R25, R50, R25 ;  /* 0x0000001932191220 */ /* 0x001fe20000410000 */
[----:B------:R-:W-:Y:S02]  /*1880*/  @P1 PRMT R66, R57, 0x7632, R66 ;  /* 0x0000763239421816 */ /* 0x000fe40000000042 */
[----:B------:R-:W-:Y:S01]  /*1890*/  @P1 F2FP.BF16.F32.PACK_AB R26, RZ, R26 ;  /* 0x0000001aff1a123e */ /* 0x000fe200000010ff */
[-C--:B------:R-:W-:Y:S01]  /*18a0*/  @P1 FFMA.FTZ R22, R27, R25.reuse, R22 ;  /* 0x000000191b161223 */ /* 0x080fe20000010016 */
[----:B------:R-:W-:Y:S01]  /*18b0*/  @P1 FMUL.FTZ R27, R24, R25 ;  /* 0x00000019181b1220 */ /* 0x000fe20000410000 */
[----:B------:R-:W-:Y:S01]  /*18c0*/  @P1 SHF.L.U32 R78, R66, 0x10, RZ ;  /* 0x00000010424e1819 */ /* 0x000fe200000006ff */
[----:B------:R-:W0:Y:S01]  /*18d0*/  @P1 LDC R24, c[0x0][0x40c] ;  /* 0x00010300ff181b82 */ /* 0x000e220000000800 */
[----:B------:R-:W-:-:S02]  /*18e0*/  @P1 PRMT R60, R60, 0x5410, R26 ;  /* 0x000054103c3c1816 */ /* 0x000fc4000000001a */
[----:B------:R-:W-:-:S04]  /*18f0*/  @P1 F2FP.BF16.F32.PACK_AB R27, RZ, R27 ;  /* 0x0000001bff1b123e */ /* 0x000fc800000010ff */
[----:B------:R-:W-:Y:S01]  /*1900*/  @P1 PRMT R61, R27, 0x7610, R61 ;  /* 0x000076101b3d1816 */ /* 0x000fe2000000003d */
[----:B------:R-:W1:Y:S01]  /*1910*/  @P1 LDC R25, c[0x0][0x40c] ;  /* 0x00010300ff191b82 */ /* 0x000e620000000800 */
[----:B------:R-:W-:-:S07]  /*1920*/  @P1 SHF.L.U32 R27, R5, 0x10, RZ ;  /* 0x00000010051b1819 */ /* 0x000fce00000006ff */
[----:B------:R-:W2:Y:S01]  /*1930*/  @P1 LDC R26, c[0x0][0x40c] ;  /* 0x00010300ff1a1b82 */ /* 0x000ea20000000800 */
[----:B0-----:R-:W-:Y:S01]  /*1940*/  @P1 FMUL.FTZ R66, R51, R24 ;  /* 0x0000001833421220 */ /* 0x001fe20000410000 */
[----:B------:R-:W-:-:S03]  /*1950*/  FSEL R24, R90, RZ, P0 ;  /* 0x000000ff5a187208 */ /* 0x000fc60000000000 */
[----:B------:R-:W-:Y:S01]  /*1960*/  @P1 FFMA.FTZ R23, R78, R66, R23 ;  /* 0x000000424e171223 */ /* 0x000fe20000010017 */
[--C-:B------:R-:W-:Y:S01]  /*1970*/  FFMA.FTZ R78, R72, R82, R77.reuse ;  /* 0x00000052484e7223 */ /* 0x100fe2000001004d */
[----:B------:R-:W-:Y:S01]  /*1980*/  @P1 FMUL.FTZ R27, R27, R66 ;  /* 0x000000421b1b1220 */ /* 0x000fe20000410000 */
[----:B------:R-:W-:Y:S01]  /*1990*/  @P1 SHF.L.U32 R66, R38, 0x10, RZ ;  /* 0x0000001026421819 */ /* 0x000fe200000006ff */
[----:B-1----:R-:W-:Y:S01]  /*19a0*/  @P1 FMUL.FTZ R25, R24, R25 ;  /* 0x0000001918191220 */ /* 0x002fe20000410000 */
[----:B------:R-:W-:Y:S02]  /*19b0*/  FADD.FTZ R78, R69, -R78 ;  /* 0x8000004e454e7221 */ /* 0x000fe40000010000 */
[----:B------:R-:W-:Y:S01]  /*19c0*/  @P1 F2FP.BF16.F32.PACK_AB R27, RZ, R27 ;  /* 0x0000001bff1b123e */ /* 0x000fe200000010ff */
[-C--:B------:R-:W-:Y:S01]  /*19d0*/  @P1 FFMA.FTZ R16, R67, R25.reuse, R16 ;  /* 0x0000001943101223 */ /* 0x080fe20000010010 */
[----:B------:R-:W-:Y:S01]  /*19e0*/  @P1 FMUL.FTZ R66, R66, R25 ;  /* 0x0000001942421220 */ /* 0x000fe20000410000 */
[----:B------:R-:W0:Y:S01]  /*19f0*/  @P1 LDC R67, c[0x0][0x40c] ;  /* 0x00010300ff431b82 */ /* 0x000e220000000800 */
[----:B------:R-:W-:Y:S01]  /*1a00*/  FMUL.FTZ R78, R79, R78 ;  /* 0x0000004e4f4e7220 */ /* 0x000fe20000410000 */
[-CC-:B------:R-:W-:Y:S01]  /*1a10*/  FFMA.FTZ R25, R87, R82.reuse, R77.reuse ;  /* 0x0000005257197223 */ /* 0x180fe2000001004d */
[----:B------:R-:W-:Y:S01]  /*1a20*/  FFMA.FTZ R77, R70, R82, R77 ;  /* 0x00000052464d7223 */ /* 0x000fe2000001004d */
[----:B------:R-:W-:-:S02]  /*1a30*/  @P1 SHF.L.U32 R82, R39, 0x10, RZ ;  /* 0x0000001027521819 */ /* 0x000fc400000006ff */
[----:B------:R-:W-:Y:S01]  /*1a40*/  FADD.FTZ R90, R88, -R25 ;  /* 0x80000019585a7221 */ /* 0x000fe20000010000 */
[----:B------:R-:W-:Y:S02]  /*1a50*/  FSEL R25, R78, RZ, P0 ;  /* 0x000000ff4e197208 */ /* 0x000fe40000000000 */
[----:B------:R-:W-:Y:S01]  /*1a60*/  @P1 PRMT R78, R58, 0x7632, R78 ;  /* 0x000076323a4e1816 */ /* 0x000fe2000000004e */
[----:B------:R-:W-:Y:S01]  /*1a70*/  FMUL.FTZ R90, R79, R90 ;  /* 0x0000005a4f5a7220 */ /* 0x000fe20000410000 */
[----:B------:R-:W-:Y:S02]  /*1a80*/  @P1 F2FP.BF16.F32.PACK_AB R66, RZ, R66 ;  /* 0x00000042ff42123e */ /* 0x000fe400000010ff */
[----:B------:R-:W-:Y:S01]  /*1a90*/  @P1 SHF.L.U32 R92, R78, 0x10, RZ ;  /* 0x000000104e5c1819 */ /* 0x000fe200000006ff */
[----:B--2---:R-:W-:Y:S01]  /*1aa0*/  @P1 FMUL.FTZ R78, R25, R26 ;  /* 0x0000001a194e1220 */ /* 0x004fe20000410000 */
[----:B------:R-:W-:Y:S01]  /*1ab0*/  FSEL R26, R90, RZ, P0 ;  /* 0x000000ff5a1a7208 */ /* 0x000fe20000000000 */
[----:B------:R-:W-:Y:S01]  /*1ac0*/  FADD.FTZ R90, R68, -R77 ;  /* 0x8000004d445a7221 */ /* 0x000fe20000010000 */
[----:B------:R-:W-:Y:S01]  /*1ad0*/  @P1 PRMT R62, R66, 0x7610, R62 ;  /* 0x00007610423e1816 */ /* 0x000fe2000000003e */
[-C--:B------:R-:W-:Y:S01]  /*1ae0*/  @P1 FFMA.FTZ R17, R92, R78.reuse, R17 ;  /* 0x0000004e5c111223 */ /* 0x080fe20000010011 */
[----:B------:R-:W-:Y:S01]  /*1af0*/  @P1 FMUL.FTZ R78, R91, R78 ;  /* 0x0000004e5b4e1220 */ /* 0x000fe20000410000 */
[----:B------:R-:W-:Y:S01]  /*1b00*/  @P1 SHF.L.U32 R91, R59, 0x10, RZ ;  /* 0x000000103b5b1819 */ /* 0x000fe200000006ff */
[----:B------:R-:W-:Y:S01]  /*1b10*/  FMUL.FTZ R90, R79, R90 ;  /* 0x0000005a4f5a7220 */ /* 0x000fe20000410000 */
[----:B------:R-:W-:Y:S01]  /*1b20*/  @P1 PRMT R61, R61, 0x5410, R27 ;  /* 0x000054103d3d1816 */ /* 0x000fe2000000001b */
[----:B0-----:R-:W-:Y:S01]  /*1b30*/  @P1 FMUL.FTZ R67, R26, R67 ;  /* 0x000000431a431220 */ /* 0x001fe20000410000 */
[----:B------:R-:W-:-:S02]  /*1b40*/  @P1 F2FP.BF16.F32.PACK_AB R78, RZ, R78 ;  /* 0x0000004eff4e123e */ /* 0x000fc400000010ff */
[----:B------:R-:W-:Y:S01]  /*1b50*/  FSEL R27, R90, RZ, P0 ;  /* 0x000000ff5a1b7208 */ /* 0x000fe20000000000 */
[-C--:B------:R-:W-:Y:S01]  /*1b60*/  @P1 FFMA.FTZ R18, R91, R67.reuse, R18 ;  /* 0x000000435b121223 */ /* 0x080fe20000010012 */
[----:B------:R-:W-:Y:S01]  /*1b70*/  @P1 FMUL.FTZ R67, R82, R67 ;  /* 0x0000004352431220 */ /* 0x000fe20000410000 */
[----:B------:R-:W-:-:S04]  /*1b80*/  @P1 PRMT R62, R62, 0x5410, R78 ;  /* 0x000054103e3e1816 */ /* 0x000fc8000000004e */
        /* <DEDUP_REMOVED lines=12> */
.L_x_1994:
[----:B------:R-:W-:Y:S02]  /*1c50*/  MOV R81, UR20 ;  /* 0x0000001400517c02 */ /* 0x000fe40008000f00 */
[----:B-1----:R-:W-:Y:S02]  /*1c60*/  MOV R89, UR21 ;  /* 0x0000001500597c02 */ /* 0x002fe40008000f00 */
[----:B------:R-:W-:-:S04]  /*1c70*/  ISETP.NE.U32.AND P0, PT, R81, RZ, PT ;  /* 0x000000ff5100720c */ /* 0x000fc80003f05070 */
[----:B------:R-:W-:-:S13]  /*1c80*/  ISETP.NE.AND.EX P0, PT, R89, RZ, PT, P0 ;  /* 0x000000ff5900720c */ /* 0x000fda0003f05300 */
[----:B------:R-:W-:Y:S05]  /*1c90*/  @P0 BRA `(.L_x_2011) ;  /* 0x0000000400940947 */ /* 0x000fea0003800000 */
[----:B------:R-:W0:Y:S01]  /*1ca0*/  @P1 LDC R91, c[0x0][0x40c] ;  /* 0x00010300ff5b1b82 */ /* 0x000e220000000800 */
[--C-:B------:R-:W-:Y:S01]  /*1cb0*/  @P2 FFMA.FTZ R67, R3, R82, R77.reuse ;  /* 0x0000005203432223 */ /* 0x100fe2000001004d */
[----:B------:R-:W-:Y:S01]  /*1cc0*/  MOV R66, R12 ;  /* 0x0000000c00427202 */ /* 0x000fe20000000f00 */
[----:B------:R-:W-:Y:S01]  /*1cd0*/  @P2 FFMA.FTZ R78, R80, R82, R77 ;  /* 0x00000052504e2223 */ /* 0x000fe2000001004d */
[----:B-----5:R-:W-:Y:S01]  /*1ce0*/  @P1 SHF.L.U32 R93, R59, 0x10, RZ ;  /* 0x000000103b5d1819 */ /* 0x020fe200000006ff */
[----:B------:R-:W-:Y:S02]  /*1cf0*/  @P2 FADD.FTZ R67, R84, -R67 ;  /* 0x8000004354432221 */ /* 0x000fe40000010000 */
[----:B------:R-:W-:Y:S02]  /*1d00*/  @P2 FADD.FTZ R78, R73, -R78 ;  /* 0x8000004e494e2221 */ /* 0x000fe40000010000 */
[----:B------:R-:W-:-:S04]  /*1d10*/  @P2 FFMA.FTZ R66, R79, R67, R12 ;  /* 0x000000434f422223 */ /* 0x000fc8000001000c */
[----:B0-----:R-:W-:Y:S01]  /*1d20*/  @P1 FMUL.FTZ R67, R66, R91 ;  /* 0x0000005b42431220 */ /* 0x001fe20000410000 */
[----:B------:R-:W-:Y:S02]  /*1d30*/  @P1 SHF.L.U32 R91, R56, 0x10, RZ ;  /* 0x00000010385b1819 */ /* 0x000fe400000006ff */
[----:B------:R-:W-:-:S03]  /*1d40*/  @P1 SHF.L.U32 R66, R36, 0x10, RZ ;  /* 0x0000001024421819 */ /* 0x000fc600000006ff */
[-C--:B------:R-:W-:Y:S01]  /*1d50*/  @P1 FFMA.FTZ R20, R91, R67.reuse, R20 ;  /* 0x000000435b141223 */ /* 0x080fe20000010014 */
[----:B------:R-:W-:Y:S02]  /*1d60*/  @P1 IMAD.U32 R91, R57, 0x10000, RZ ;  /* 0x00010000395b1824 */ /* 0x000fe400078e00ff */
[----:B------:R-:W-:Y:S01]  /*1d70*/  @P1 FMUL.FTZ R66, R66, R67 ;  /* 0x0000004342421220 */ /* 0x000fe20000410000 */
[----:B------:R-:W-:Y:S01]  /*1d80*/  MOV R67, R13 ;  /* 0x0000000d00437202 */ /* 0x000fe20000000f00 */
        /* <DEDUP_REMOVED lines=9> */
[----:B------:R-:W-:Y:S01]  /*1e20*/  @P1 FFMA.FTZ R21, R90, R78, R21 ;  /* 0x0000004e5a151223 */ /* 0x000fe20000010015 */
[--C-:B------:R-:W-:Y:S01]  /*1e30*/  @P2 FFMA.FTZ R90, R83, R82, R77.reuse ;  /* 0x00000052535a2223 */ /* 0x100fe2000001004d */
[----:B------:R-:W-:Y:S01]  /*1e40*/  @P1 FMUL.FTZ R78, R67, R78 ;  /* 0x0000004e434e1220 */ /* 0x000fe20000410000 */
[----:B------:R-:W-:Y:S02]  /*1e50*/  MOV R67, R14 ;  /* 0x0000000e00437202 */ /* 0x000fe40000000f00 */
[----:B------:R-:W-:Y:S02]  /*1e60*/  @P2 FADD.FTZ R90, R75, -R90 ;  /* 0x8000005a4b5a2221 */ /* 0x000fe40000010000 */
[----:B------:R-:W-:Y:S02]  /*1e70*/  @P1 F2FP.BF16.F32.PACK_AB R78, RZ, R78 ;  /* 0x0000004eff4e123e */ /* 0x000fe400000010ff */
[----:B------:R-:W-:Y:S02]  /*1e80*/  @P2 FFMA.FTZ R67, R79, R90, R14 ;  /* 0x0000005a4f432223 */ /* 0x000fe4000001000e */
[----:B------:R-:W0:Y:S01]  /*1e90*/  @P1 LDC R90, c[0x0][0x40c] ;  /* 0x00010300ff5a1b82 */ /* 0x000e220000000800 */
[----:B------:R-:W-:Y:S01]  /*1ea0*/  @P1 PRMT R60, R60, 0x5410, R78 ;  /* 0x000054103c3c1816 */ /* 0x000fe2000000004e */
[----:B------:R-:W-:-:S04]  /*1eb0*/  @P2 FFMA.FTZ R78, R74, R82, R77 ;  /* 0x000000524a4e2223 */ /* 0x000fc8000001004d */
[----:B------:R-:W-:Y:S01]  /*1ec0*/  @P2 FADD.FTZ R78, R71, -R78 ;  /* 0x8000004e474e2221 */ /* 0x000fe20000010000 */
[----:B0-----:R-:W-:-:S04]  /*1ed0*/  @P1 FMUL.FTZ R67, R67, R90 ;  /* 0x0000005a43431220 */ /* 0x001fc80000410000 */
[-C--:B------:R-:W-:Y:S01]  /*1ee0*/  @P1 FFMA.FTZ R22, R91, R67.reuse, R22 ;  /* 0x000000435b161223 */ /* 0x080fe20000010016 */
[----:B------:R-:W-:Y:S01]  /*1ef0*/  @P1 FMUL.FTZ R66, R66, R67 ;  /* 0x0000004342421220 */ /* 0x000fe20000410000 */
[----:B------:R-:W-:Y:S01]  /*1f00*/  MOV R67, R15 ;  /* 0x0000000f00437202 */ /* 0x000fe20000000f00 */
[----:B------:R-:W-:Y:S01]  /*1f10*/  @P2 FFMA.FTZ R67, R79, R78, R15 ;  /* 0x0000004e4f432223 */ /* 0x000fe2000001000f */
[----:B------:R-:W-:Y:S01]  /*1f20*/  @P1 SHF.L.U32 R91, R58, 0x10, RZ ;  /* 0x000000103a5b1819 */ /* 0x000fe200000006ff */
        /* <DEDUP_REMOVED lines=9> */
[----:B------:R-:W-:Y:S01]  /*1fc0*/  @P1 FMUL.FTZ R78, R67, R78 ;  /* 0x0000004e434e1220 */ /* 0x000fe20000410000 */
[----:B------:R-:W-:-:S04]  /*1fd0*/  @P2 FFMA.FTZ R67, R85, R82, R77 ;  /* 0x0000005255432223 */ /* 0x000fc8000001004d */
[----:B------:R-:W-:Y:S01]  /*1fe0*/  @P2 FADD.FTZ R90, R86, -R67 ;  /* 0x80000043565a2221 */ /* 0x000fe20000010000 */
[----:B------:R-:W-:Y:S02]  /*1ff0*/  MOV R67, R8 ;  /* 0x0000000800437202 */ /* 0x000fe40000000f00 */
[----:B------:R-:W-:Y:S01]  /*2000*/  @P1 F2FP.BF16.F32.PACK_AB R78, RZ, R78 ;  /* 0x0000004eff4e123e */ /* 0x000fe200000010ff */
        /* <DEDUP_REMOVED lines=36> */
[----:B------:R-:W-:Y:S01]  /*2250*/  @P2 FADD.FTZ R78, R68, -R77 ;  /* 0x8000004d444e2221 */ /* 0x000fe20000010000 */
[----:B------:R-:W-:-:S03]  /*2260*/  SHF.L.U32 R77, R7, 0x10, RZ ;  /* 0x00000010074d7819 */ /* 0x000fc600000006ff */
        /* <DEDUP_REMOVED lines=8> */
.L_x_2011:
[----:B------:R-:W0:Y:S01]  /*22f0*/  @P1 LDC R27, c[0x0][0x40c] ;  /* 0x00010300ff1b1b82 */ /* 0x000e220000000800 */
[-CC-:B------:R-:W-:Y:S01]  /*2300*/  @P2 FFMA.FTZ R25, R3, R82.reuse, R77.reuse ;  /* 0x0000005203192223 */ /* 0x180fe2000001004d */
[----:B------:R-:W-:Y:S01]  /*2310*/  @P2 FFMA.FTZ R24, R80, R82, R77 ;  /* 0x0000005250182223 */ /* 0x000fe2000001004d */
[----:B------:R-:W-:Y:S01]  /*2320*/  IMAD.MOV.U32 R48, RZ, RZ, R12 ;  /* 0x000000ffff307224 */ /* 0x000fe200078e000c */
[----:B------:R-:W-:Y:S01]  /*2330*/  MOV R49, R13 ;  /* 0x0000000d00317202 */ /* 0x000fe20000000f00 */
[----:B------:R-:W-:Y:S01]  /*2340*/  @P2 FADD.FTZ R25, R84, -R25 ;  /* 0x8000001954192221 */ /* 0x000fe20000010000 */
[----:B------:R-:W-:Y:S01]  /*2350*/  @P2 FADD.FTZ R24, R73, -R24 ;  /* 0x8000001849182221 */ /* 0x000fe20000010000 */
[----:B-----5:R-:W-:Y:S01]  /*2360*/  @P1 PRMT R50, R56, 0x7632, R50 ;  /* 0x0000763238321816 */ /* 0x020fe20000000032 */
[----:B------:R-:W1:Y:S01]  /*2370*/  @P1 LDC R26, c[0x0][0x40c] ;  /* 0x00010300ff1a1b82 */ /* 0x000e620000000800 */
[C---:B------:R-:W-:Y:S01]  /*2380*/  @P2 FFMA.FTZ R48, R79.reuse, R25, R12 ;  /* 0x000000194f302223 */ /* 0x040fe2000001000c */
[----:B------:R-:W-:Y:S01]  /*2390*/  @P2 FFMA.FTZ R49, R79, R24, R13 ;  /* 0x000000184f312223 */ /* 0x000fe2000001000d */
[----:B------:R-:W-:Y:S01]  /*23a0*/  @P1 SHF.L.U32 R24, R36, 0x10, RZ ;  /* 0x0000001024181819 */ /* 0x000fe200000006ff */
[----:B------:R-:W-:Y:S01]  /*23b0*/  @P2 FFMA.FTZ R90, R72, R82, R77 ;  /* 0x00000052485a2223 */ /* 0x000fe2000001004d */
[----:B------:R-:W-:-:S02]  /*23c0*/  @P1 SHF.L.U32 R50, R50, 0x10, RZ ;  /* 0x0000001032321819 */ /* 0x000fc400000006ff */
[----:B------:R-:W-:Y:S01]  /*23d0*/  @P1 SHF.L.U32 R51, R56, 0x10, RZ ;  /* 0x0000001038331819 */ /* 0x000fe200000006ff */
[----:B------:R-:W2:Y:S01]  /*23e0*/  @P1 LDC R67, c[0x0][0x40c] ;  /* 0x00010300ff431b82 */ /* 0x000ea20000000800 */
[----:B------:R-:W-:Y:S01]  /*23f0*/  @P1 SHF.L.U32 R91, R57, 0x10, RZ ;  /* 0x00000010395b1819 */ /* 0x000fe200000006ff */
[----:B------:R-:W-:Y:S01]  /*2400*/  @P2 FADD.FTZ R90, R69, -R90 ;  /* 0x8000005a455a2221 */ /* 0x000fe20000010000 */
[----:B------:R-:W-:Y:S01]  /*2410*/  @P1 SHF.L.U32 R93, R58, 0x10, RZ ;  /* 0x000000103a5d1819 */ /* 0x000fe200000006ff */
[----:B0-----:R-:W-:-:S04]  /*2420*/  @P1 FMUL.FTZ R25, R48, R27 ;  /* 0x0000001b30191220 */ /* 0x001fc80000410000 */
[-C--:B------:R-:W-:Y:S01]  /*2430*/  @P1 FMUL.FTZ R27, R24, R25.reuse ;  /* 0x00000019181b1220 */ /* 0x080fe20000410000 */
[----:B------:R-:W-:Y:S01]  /*2440*/  @P1 FFMA.FTZ R20, R51, R25, R20 ;  /* 0x0000001933141223 */ /* 0x000fe20000010014 */
[----:B------:R-:W-:Y:S01]  /*2450*/  MOV R51, R15 ;  /* 0x0000000f00337202 */ /* 0x000fe20000000f00 */
[----:B-1----:R-:W-:Y:S01]  /*2460*/  @P1 FMUL.FTZ R24, R49, R26 ;  /* 0x0000001a31181220 */ /* 0x002fe20000410000 */
[----:B------:R-:W-:Y:S02]  /*2470*/  @P1 SHF.L.U32 R25, R4, 0x10, RZ ;  /* 0x0000001004191819 */ /* 0x000fe400000006ff */
[----:B------:R-:W-:Y:S01]  /*2480*/  @P1 F2FP.BF16.F32.PACK_AB R27, RZ, R27 ;  /* 0x0000001bff1b123e */ /* 0x000fe200000010ff */
[----:B------:R-:W-:Y:S01]  /*2490*/  @P1 FFMA.FTZ R21, R50, R24, R21 ;  /* 0x0000001832151223 */ /* 0x000fe20000010015 */
[--C-:B------:R-:W-:Y:S01]  /*24a0*/  @P2 FFMA.FTZ R50, R74, R82, R77.reuse ;  /* 0x000000524a322223 */ /* 0x100fe2000001004d */
[----:B------:R-:W-:Y:S01]  /*24b0*/  @P1 FMUL.FTZ R26, R25, R24 ;  /* 0x00000018191a1220 */ /* 0x000fe20000410000 */
[-CC-:B------:R-:W-:Y:S01]  /*24c0*/  @P2 FFMA.FTZ R24, R83, R82.reuse, R77.reuse ;  /* 0x0000005253182223 */ /* 0x180fe2000001004d */
[----:B------:R-:W-:Y:S01]  /*24d0*/  @P2 FFMA.FTZ R25, R85, R82, R77 ;  /* 0x0000005255192223 */ /* 0x000fe2000001004d */
[----:B------:R-:W-:Y:S01]  /*24e0*/  @P2 FADD.FTZ R66, R71, -R50 ;  /* 0x8000003247422221 */ /* 0x000fe20000010000 */
[----:B------:R-:W-:Y:S01]  /*24f0*/  MOV R50, R14 ;  /* 0x0000000e00327202 */ /* 0x000fe20000000f00 */
[----:B------:R-:W-:Y:S01]  /*2500*/  @P2 FADD.FTZ R24, R75, -R24 ;  /* 0x800000184b182221 */ /* 0x000fe20000010000 */
[----:B------:R-:W-:Y:S01]  /*2510*/  @P2 FADD.FTZ R25, R86, -R25 ;  /* 0x8000001956192221 */ /* 0x000fe20000010000 */
[C---:B------:R-:W-:Y:S01]  /*2520*/  @P2 FFMA.FTZ R51, R79.reuse, R66, R15 ;  /* 0x000000424f332223 */ /* 0x040fe2000001000f */
[----:B------:R-:W-:Y:S01]  /*2530*/  @P1 F2FP.BF16.F32.PACK_AB R26, RZ, R26 ;  /* 0x0000001aff1a123e */ /* 0x000fe200000010ff */
[----:B------:R-:W0:Y:S01]  /*2540*/  @P1 LDC R66, c[0x0][0x40c] ;  /* 0x00010300ff421b82 */ /* 0x000e220000000800 */
[C---:B------:R-:W-:Y:S01]  /*2550*/  @P2 FFMA.FTZ R50, R79.reuse, R24, R14 ;  /* 0x000000184f322223 */ /* 0x040fe2000001000e */
[----:B------:R-:W-:Y:S01]  /*2560*/  MOV R24, R8 ;  /* 0x0000000800187202 */ /* 0x000fe20000000f00 */
[----:B------:R-:W-:Y:S01]  /*2570*/  @P2 FFMA.FTZ R24, R79, R25, R8 ;  /* 0x000000194f182223 */ /* 0x000fe20000010008 */
[----:B------:R-:W-:Y:S01]  /*2580*/  @P1 PRMT R25, R57, 0x7632, R25 ;  /* 0x0000763239191816 */ /* 0x000fe20000000019 */
[----:B--2---:R-:W-:Y:S01]  /*2590*/  @P1 FMUL.FTZ R67, R50, R67 ;  /* 0x0000004332431220 */ /* 0x004fe20000410000 */
[----:B------:R-:W-:Y:S01]  /*25a0*/  @P1 PRMT R60, R27, 0x7610, R60 ;  /* 0x000076101b3c1816 */ /* 0x000fe2000000003c */
[-CC-:B------:R-:W-:Y:S01]  /*25b0*/  @P2 FFMA.FTZ R27, R87, R82.reuse, R77.reuse ;  /* 0x00000052571b2223 */ /* 0x180fe2000001004d */
[----:B------:R-:W-:Y:S01]  /*25c0*/  @P1 SHF.L.U32 R78, R25, 0x10, RZ ;  /* 0x00000010194e1819 */ /* 0x000fe200000006ff */
[----:B------:R-:W-:Y:S01]  /*25d0*/  @P1 FFMA.FTZ R22, R91, R67, R22 ;  /* 0x000000435b161223 */ /* 0x000fe20000010016 */
[----:B------:R-:W-:Y:S01]  /*25e0*/  @P1 SHF.L.U32 R91, R5, 0x10, RZ ;  /* 0x00000010055b1819 */ /* 0x000fe200000006ff */
[----:B------:R-:W-:Y:S01]  /*25f0*/  @P2 FFMA.FTZ R77, R70, R82, R77 ;  /* 0x00000052464d2223 */ /* 0x000fe2000001004d */
[----:B------:R-:W-:Y:S01]  /*2600*/  MOV R25, R9 ;  /* 0x0000000900197202 */ /* 0x000fe20000000f00 */
[----:B------:R-:W-:Y:S01]  /*2610*/  @P2 FFMA.FTZ R25, R79, R90, R9 ;  /* 0x0000005a4f192223 */ /* 0x000fe20000010009 */
[----:B------:R-:W-:Y:S01]  /*2620*/  @P1 PRMT R60, R60, 0x5410, R26 ;  /* 0x000054103c3c1816 */ /* 0x000fe2000000001a */
[----:B------:R-:W-:Y:S01]  /*2630*/  @P2 FADD.FTZ R27, R88, -R27 ;  /* 0x8000001b581b2221 */ /* 0x000fe20000010000 */
[----:B------:R-:W-:-:S02]  /*2640*/  @P1 SHF.L.U32 R82, R38, 0x10, RZ ;  /* 0x0000001026521819 */ /* 0x000fc400000006ff */
[----:B------:R-:W-:-:S04]  /*2650*/  @P1 PRMT R26, R58, 0x7632, R26 ;  /* 0x000076323a1a1816 */ /* 0x000fc8000000001a */
[----:B------:R-:W-:Y:S01]  /*2660*/  @P1 SHF.L.U32 R26, R26, 0x10, RZ ;  /* 0x000000101a1a1819 */ /* 0x000fe200000006ff */
[----:B0-----:R-:W-:-:S04]  /*2670*/  @P1 FMUL.FTZ R66, R51, R66 ;  /* 0x0000004233421220 */ /* 0x001fc80000410000 */
[-C--:B------:R-:W-:Y:S01]  /*2680*/  @P1 FFMA.FTZ R23, R78, R66.reuse, R23 ;  /* 0x000000424e171223 */ /* 0x080fe20000010017 */
[----:B------:R-:W-:Y:S01]  /*2690*/  @P1 SHF.L.U32 R78, R37, 0x10, RZ ;  /* 0x00000010254e1819 */ /* 0x000fe200000006ff */
[----:B------:R-:W-:Y:S02]  /*26a0*/  @P1 FMUL.FTZ R90, R91, R66 ;  /* 0x000000425b5a1220 */ /* 0x000fe40000410000 */
[----:B------:R-:W0:Y:S02]  /*26b0*/  @P1 LDC R91, c[0x0][0x40c] ;  /* 0x00010300ff5b1b82 */ /* 0x000e240000000800 */
[----:B------:R-:W-:-:S05]  /*26c0*/  @P1 FMUL.FTZ R67, R78, R67 ;  /* 0x000000434e431220 */ /* 0x000fca0000410000 */
[----:B------:R-:W-:Y:S01]  /*26d0*/  @P1 F2FP.BF16.F32.PACK_AB R66, RZ, R67 ;  /* 0x00000043ff42123e */ /* 0x000fe200000010ff */
[----:B------:R-:W1:Y:S01]  /*26e0*/  @P1 LDC R78, c[0x0][0x40c] ;  /* 0x00010300ff4e1b82 */ /* 0x000e620000000800 */
[----:B------:R-:W-:Y:S01]  /*26f0*/  @P1 F2FP.BF16.F32.PACK_AB R67, RZ, R90 ;  /* 0x0000005aff43123e */ /* 0x000fe200000010ff */
[----:B------:R-:W-:Y:S01]  /*2700*/  @P2 FADD.FTZ R90, R68, -R77 ;  /* 0x8000004d445a2221 */ /* 0x000fe20000010000 */
[----:B------:R-:W-:-:S04]  /*2710*/  @P1 PRMT R61, R66, 0x7610, R61 ;  /* 0x00007610423d1816 */ /* 0x000fc8000000003d */
[----:B------:R-:W-:Y:S01]  /*2720*/  @P1 PRMT R61, R61, 0x5410, R67 ;  /* 0x000054103d3d1816 */ /* 0x000fe20000000043 */
[----:B0-----:R-:W-:-:S04]  /*2730*/  @P1 FMUL.FTZ R91, R24, R91 ;  /* 0x0000005b185b1220 */ /* 0x001fc80000410000 */
[-C--:B------:R-:W-:Y:S01]  /*2740*/  @P1 FFMA.FTZ R16, R93, R91.reuse, R16 ;  /* 0x0000005b5d101223 */ /* 0x080fe20000010010 */
[----:B------:R-:W-:Y:S01]  /*2750*/  @P1 FMUL.FTZ R82, R82, R91 ;  /* 0x0000005b52521220 */ /* 0x000fe20000410000 */
[----:B------:R-:W-:Y:S02]  /*2760*/  @P1 IMAD.U32 R91, R6, 0x10000, RZ ;  /* 0x00010000065b1824 */ /* 0x000fe400078e00ff */
[----:B-1----:R-:W-:Y:S02]  /*2770*/  @P1 FMUL.FTZ R78, R25, R78 ;  /* 0x0000004e194e1220 */ /* 0x002fe40000410000 */
[----:B------:R-:W-:Y:S02]  /*2780*/  @P1 F2FP.BF16.F32.PACK_AB R77, RZ, R82 ;  /* 0x00000052ff4d123e */ /* 0x000fe400000010ff */
[-C--:B------:R-:W-:Y:S01]  /*2790*/  @P1 FFMA.FTZ R17, R26, R78.reuse, R17 ;  /* 0x0000004e1a111223 */ /* 0x080fe20000010011 */
[----:B------:R-:W-:Y:S01]  /*27a0*/  @P1 FMUL.FTZ R78, R91, R78 ;  /* 0x0000004e5b4e1220 */ /* 0x000fe20000410000 */
[----:B------:R-:W-:Y:S01]  /*27b0*/  MOV R26, R10 ;  /* 0x0000000a001a7202 */ /* 0x000fe20000000f00 */
[----:B------:R-:W0:Y:S01]  /*27c0*/  @P1 LDC R91, c[0x0][0x40c] ;  /* 0x00010300ff5b1b82 */ /* 0x000e220000000800 */
[C---:B------:R-:W-:Y:S01]  /*27d0*/  @P2 FFMA.FTZ R26, R79.reuse, R27, R10 ;  /* 0x0000001b4f1a2223 */ /* 0x040fe2000001000a */
[----:B------:R-:W-:Y:S01]  /*27e0*/  MOV R27, R11 ;  /* 0x0000000b001b7202 */ /* 0x000fe20000000f00 */
[----:B------:R-:W-:Y:S01]  /*27f0*/  @P2 FFMA.FTZ R27, R79, R90, R11 ;  /* 0x0000005a4f1b2223 */ /* 0x000fe2000001000b */
[----:B------:R-:W-:-:S02]  /*2800*/  @P1 SHF.L.U32 R79, R59, 0x10, RZ ;  /* 0x000000103b4f1819 */ /* 0x000fc400000006ff */
[----:B------:R-:W-:Y:S02]  /*2810*/  @P1 SHF.L.U32 R82, R39, 0x10, RZ ;  /* 0x0000001027521819 */ /* 0x000fe400000006ff */
[----:B------:R-:W1:Y:S01]  /*2820*/  @P1 LDC R90, c[0x0][0x40c] ;  /* 0x00010300ff5a1b82 */ /* 0x000e620000000800 */
[----:B------:R-:W-:Y:S02]  /*2830*/  @P1 F2FP.BF16.F32.PACK_AB R78, RZ, R78 ;  /* 0x0000004eff4e123e */ /* 0x000fe400000010ff */
[----:B------:R-:W-:-:S04]  /*2840*/  @P1 PRMT R62, R77, 0x7610, R62 ;  /* 0x000076104d3e1816 */ /* 0x000fc8000000003e */
[----:B------:R-:W-:Y:S01]  /*2850*/  @P1 PRMT R62, R62, 0x5410, R78 ;  /* 0x000054103e3e1816 */ /* 0x000fe2000000004e */
[----:B0-----:R-:W-:-:S04]  /*2860*/  @P1 FMUL.FTZ R91, R26, R91 ;  /* 0x0000005b1a5b1220 */ /* 0x001fc80000410000 */
[-C--:B------:R-:W-:Y:S01]  /*2870*/  @P1 FFMA.FTZ R18, R79, R91.reuse, R18 ;  /* 0x0000005b4f121223 */ /* 0x080fe20000010012 */
[----:B------:R-:W-:Y:S01]  /*2880*/  @P1 FMUL.FTZ R79, R82, R91 ;  /* 0x0000005b524f1220 */ /* 0x000fe20000410000 */
[----:B------:R-:W-:Y:S02]  /*2890*/  @P1 PRMT R82, R59, 0x7632, R82 ;  /* 0x000076323b521816 */ /* 0x000fe40000000052 */
[----:B------:R-:W-:Y:S01]  /*28a0*/  @P1 SHF.L.U32 R91, R7, 0x10, RZ ;  /* 0x00000010075b1819 */ /* 0x000fe200000006ff */
[----:B-1----:R-:W-:Y:S01]  /*28b0*/  @P1 FMUL.FTZ R90, R27, R90 ;  /* 0x0000005a1b5a1220 */ /* 0x002fe20000410000 */
[----:B------:R-:W-:Y:S02]  /*28c0*/  @P1 SHF.L.U32 R92, R82, 0x10, RZ ;  /* 0x00000010525c1819 */ /* 0x000fe400000006ff */
[----:B------:R-:W-:Y:S01]  /*28d0*/  @P1 F2FP.BF16.F32.PACK_AB R79, RZ, R79 ;  /* 0x0000004fff4f123e */ /* 0x000fe200000010ff */
[-C--:B------:R-:W-:Y:S02]  /*28e0*/  @P1 FMUL.FTZ R82, R91, R90.reuse ;  /* 0x0000005a5b521220 */ /* 0x080fe40000410000 */
[----:B------:R-:W-:Y:S01]  /*28f0*/  @P1 FFMA.FTZ R19, R92, R90, R19 ;  /* 0x0000005a5c131223 */ /* 0x000fe20000010013 */
[----:B------:R-:W-:-:S02]  /*2900*/  @P1 PRMT R63, R79, 0x7610, R63 ;  /* 0x000076104f3f1816 */ /* 0x000fc4000000003f */
[----:B------:R-:W-:-:S04]  /*2910*/  @P1 F2FP.BF16.F32.PACK_AB R82, RZ, R82 ;  /* 0x00000052ff52123e */ /* 0x000fc800000010ff */
[----:B------:R-:W-:-:S07]  /*2920*/  @P1 PRMT R63, R63, 0x5410, R82 ;  /* 0x000054103f3f1816 */ /* 0x000fce0000000052 */
.L_x_2010:
[----:B------:R-:W-:Y:S05]  /*2930*/  BSYNC.RECONVERGENT B1 ;  /* 0x0000000000017941 */ /* 0x000fea0003800200 */
.L_x_1993:
[----:B------:R-:W-:Y:S01]  /*2940*/  ISETP.NE.U32.AND P0, PT, R81, RZ, PT ;  /* 0x000000ff5100720c */ /* 0x000fe20003f05070 */
[----:B------:R-:W-:Y:S03]  /*2950*/  BSSY.RECONVERGENT B1, `(.L_x_2012) ;  /* 0x000000c000017945 */ /* 0x000fe60003800200 */
[----:B------:R-:W-:-:S13]  /*2960*/  ISETP.NE.AND.EX P0, PT, R89, RZ, PT, P0 ;  /* 0x000000ff5900720c */ /* 0x000fda0003f05300 */
[----:B------:R-:W-:Y:S05]  /*2970*/  @!P0 BRA `(.L_x_2013) ;  /* 0x0000000000248947 */ /* 0x000fea0003800000 */
[----:B------:R-:W0:Y:S01]  /*2980*/  LDC.64 R66, c[0x0][0x478] ;  /* 0x00011e00ff427b82 */ /* 0x000e220000000a00 */
[----:B------:R-:W-:-:S05]  /*2990*/  IMAD R2, R76, UR8, RZ ;  /* 0x000000084c027c24 */ /* 0x000fca000f8e02ff */
[----:B------:R-:W-:-:S04]  /*29a0*/  SHF.R.S32.HI R77, RZ, 0x1f, R2 ;  /* 0x0000001fff4d7819 */ /* 0x000fc80000011402 */
[----:B------:R-:W-:Y:S02]  /*29b0*/  LEA.HI R77, R77, R2, RZ, 0x3 ;  /* 0x000000024d4d7211 */ /* 0x000fe400078f18ff */
[----:B------:R-:W-:-:S04]  /*29c0*/  LOP3.LUT R2, R0, 0x1f, RZ, 0xc0, !PT ;  /* 0x0000001f00027812 */ /* 0x000fc800078ec0ff */
[----:B------:R-:W-:-:S05]  /*29d0*/  LEA.HI.SX32 R77, R77, R2, 0x1d ;  /* 0x000000024d4d7211 */ /* 0x000fca00078feaff */
[----:B0-----:R-:W-:-:S05]  /*29e0*/  IMAD.WIDE.U32 R66, R77, 0x20, R66 ;  /* 0x000000204d427825 */ /* 0x001fca00078e0042 */
[----:B------:R0:W-:Y:S04]  /*29f0*/  STG.E.128 desc[UR6][R66.64], R48 ;  /* 0x0000003042007986 */ /* 0x0001e8000c101d06 */
[----:B------:R0:W-:Y:S02]  /*2a00*/  STG.E.128 desc[UR6][R66.64+0x10], R24 ;  /* 0x0000101842007986 */ /* 0x0001e4000c101d06 */
.L_x_2013:
[----:B------:R-:W-:Y:S05]  /*2a10*/  BSYNC.RECONVERGENT B1 ;  /* 0x0000000000017941 */ /* 0x000fea0003800200 */
.L_x_2012:
        /* <DEDUP_REMOVED lines=8> */
.L_x_1988:
[----:B------:R-:W-:Y:S05]  /*2aa0*/  BSYNC B0 ;  /* 0x0000000000007941 */ /* 0x000fea0003800000 */
.L_x_1987:
[----:B------:R-:W1:Y:S01]  /*2ab0*/  S2R R3, SR_CgaCtaId ;  /* 0x0000000000037919 */ /* 0x000e620000008800 */
[----:B------:R-:W-:Y:S01]  /*2ac0*/  MOV R2, 0x400 ;  /* 0x0000040000027802 */ /* 0x000fe20000000f00 */
[----:B------:R-:W-:Y:S05]  /*2ad0*/  WARPSYNC.ALL ;  /* 0x0000000000007948 */ /* 0x000fea0003800000 */
[----:B------:R-:W2:Y:S01]  /*2ae0*/  S2UR UR16, SR_CTAID.X ;  /* 0x00000000001079c3 */ /* 0x000ea20000002500 */
[----:B------:R-:W3:Y:S01]  /*2af0*/  LDCU.128 UR12, c[0x0][0x440] ;  /* 0x00008800ff0c77ac */ /* 0x000ee20008000c00 */
[----:B------:R-:W4:Y:S01]  /*2b00*/  LDCU.64 UR4, c[0x0][0x460] ;  /* 0x00008c00ff0477ac */ /* 0x000f220008000a00 */
[----:B-1----:R-:W-:-:S04]  /*2b10*/  LEA R3, R3, R2, 0x18 ;  /* 0x0000000203037211 */ /* 0x002fc800078ec0ff */
[CC--:B------:R-:W-:Y:S02]  /*2b20*/  LEA R2, R0.reuse, R3.reuse, 0x5 ;  /* 0x0000000300027211 */ /* 0x0c0fe400078e28ff */
[----:B------:R-:W-:-:S03]  /*2b30*/  LEA R3, R0, R3, 0x2 ;  /* 0x0000000300037211 */ /* 0x000fc600078e10ff */
[----:B------:R1:W-:Y:S04]  /*2b40*/  STS.128 [R2], R32 ;  /* 0x0000002002007388 */ /* 0x0003e80000000c00 */
[----:B------:R-:W-:Y:S01]  /*2b50*/  STS.128 [R2+0x10], R28 ;  /* 0x0000101c02007388 */ /* 0x000fe20000000c00 */
[----:B------:R-:W-:Y:S08]  /*2b60*/  BAR.SYNC.DEFER_BLOCKING 0x0 ;  /* 0x0000000000007b1d */ /* 0x000ff00000010000 */
[----:B-1----:R-:W2:Y:S01]  /*2b70*/  LDC R32, c[0x0][0x388] ;  /* 0x0000e200ff207b82 */ /* 0x002ea20000000800 */
[----:B------:R-:W1:Y:S04]  /*2b80*/  LDS R4, [R3] ;  /* 0x0000000003047984 */ /* 0x000e680000000800 */
[----:B------:R-:W0:Y:S04]  /*2b90*/  LDS R7, [R3+0x400] ;  /* 0x0004000003077984 */ /* 0x000e280000000800 */
[----:B------:R-:W3:Y:S04]  /*2ba0*/  LDS R5, [R3+0x200] ;  /* 0x0002000003057984 */ /* 0x000ee80000000800 */
[----:B------:R-:W4:Y:S04]  /*2bb0*/  LDS R6, [R3+0x600] ;  /* 0x0006000003067984 */ /* 0x000f280000000800 */
[----:B------:R-:W2:Y:S04]  /*2bc0*/  LDS R9, [R3+0x800] ;  /* 0x0008000003097984 */ /* 0x000ea80000000800 */
[----:B------:R-:W2:Y:S04]  /*2bd0*/  LDS R8, [R3+0xa00] ;  /* 0x000a000003087984 */ /* 0x000ea80000000800 */
[----:B------:R-:W2:Y:S04]  /*2be0*/  LDS R11, [R3+0xc00] ;  /* 0x000c0000030b7984 */ /* 0x000ea80000000800 */
[----:B------:R-:W2:Y:S01]  /*2bf0*/  LDS R10, [R3+0xe00] ;  /* 0x000e0000030a7984 */ /* 0x000ea20000000800 */
[----:B------:R-:W-:Y:S01]  /*2c00*/  BAR.SYNC.DEFER_BLOCKING 0x0 ;  /* 0x0000000000007b1d */ /* 0x000fe20000010000 */
[----:B-1----:R-:W-:-:S04]  /*2c10*/  FADD.FTZ R4, RZ, R4 ;  /* 0x00000004ff047221 */ /* 0x002fc80000010000 */
[----:B0-----:R-:W-:Y:S01]  /*2c20*/  FADD.FTZ R4, R4, R7 ;  /* 0x0000000704047221 */ /* 0x001fe20000010000 */
[----:B---3--:R-:W-:-:S04]  /*2c30*/  FADD.FTZ R5, RZ, R5 ;  /* 0x00000005ff057221 */ /* 0x008fc80000010000 */
[----:B----4-:R-:W-:Y:S01]  /*2c40*/  FADD.FTZ R5, R5, R6 ;  /* 0x0000000605057221 */ /* 0x010fe20000010000 */
        /* <DEDUP_REMOVED lines=61> */
.L_x_1992:
[----:B------:R-:W-:Y:S01]  /*3020*/  HFMA2 R67, -RZ, RZ, 0, 5.9604644775390625e-08 ;  /* 0x00000001ff437431 */ /* 0x000fe200000001ff */
[----:B------:R-:W-:Y:S01]  /*3030*/  BSSY B1, `(.L_x_2015) ;  /* 0x0000006000017945 */ /* 0x000fe20003800000 */
[----:B0-----:R-:W-:Y:S02]  /*3040*/  MOV R65, 0x1f ;  /* 0x0000001f00417802 */ /* 0x001fe40000000f00 */
[----:B------:R-:W-:-:S07]  /*3050*/  MOV R64, 0xffffffff ;  /* 0xffffffff00407802 */ /* 0x000fce0000000f00 */
[----:B------:R-:W-:Y:S05]  /*3060*/  WARPSYNC.COLLECTIVE R64, `(.L_x_2016) ;  /* 0x0000000040087348 */ /* 0x000fea0003c00000 */
[----:B------:R0:W1:Y:S02]  /*3070*/  SHFL.BFLY P0, R90, R66, R67, R65 ;  /* 0x0c000043425a7389 */ /* 0x0000640000000041 */
[----:B01----:R-:W-:Y:S05]  /*3080*/  ENDCOLLECTIVE ;  /* 0x000000000000791b */ /* 0x003fea0003800000 */
.L_x_2016:
[----:B------:R-:W-:Y:S05]  /*3090*/  BSYNC B1 ;  /* 0x0000000000017941 */ /* 0x000fea0003800000 */
.L_x_2015:
        /* <DEDUP_REMOVED lines=8> */
.L_x_2017:
[----:B------:R-:W-:Y:S01]  /*3120*/  HFMA2 R67, -RZ, RZ, 0, 1.1920928955078125e-07 ;  /* 0x00000002ff437431 */ /* 0x000fe200000001ff */
[----:B------:R-:W-:Y:S02]  /*3130*/  MOV R66, R92 ;  /* 0x0000005c00427202 */ /* 0x000fe40000000f00 */
[----:B------:R-:W-:-:S07]  /*3140*/  MOV R93, R90 ;  /* 0x0000005a005d7202 */ /* 0x000fce0000000f00 */
[----:B------:R-:W-:Y:S05]  /*3150*/  WARPSYNC.COLLECTIVE R64, `(.L_x_2018) ;  /* 0x0000000040087348 */ /* 0x000fea0003c00000 */
[----:B------:R0:W1:Y:S02]  /*3160*/  SHFL.BFLY P0, R90, R66, R67, R65 ;  /* 0x0c000043425a7389 */ /* 0x0000640000000041 */
[----:B01----:R-:W-:Y:S05]  /*3170*/  ENDCOLLECTIVE ;  /* 0x000000000000791b */ /* 0x003fea0003800000 */
.L_x_2018:
[----:B------:R-:W-:-:S05]  /*3180*/  FADD.FTZ R93, R93, R89 ;  /* 0x000000595d5d7221 */ /* 0x000fca0000010000 */
[----:B------:R-:W-:Y:S01]  /*3190*/  MOV R66, R93 ;  /* 0x0000005d00427202 */ /* 0x000fe20000000f00 */
[----:B------:R-:W-:-:S07]  /*31a0*/  FADD.FTZ R92, R92, R90 ;  /* 0x0000005a5c5c7221 */ /* 0x000fce0000010000 */
[----:B------:R-:W-:Y:S05]  /*31b0*/  WARPSYNC.COLLECTIVE R64, `(.L_x_2019) ;  /* 0x0000000040087348 */ /* 0x000fea0003c00000 */
[----:B------:R0:W1:Y:S02]  /*31c0*/  SHFL.BFLY P0, R90, R66, R67, R65 ;  /* 0x0c000043425a7389 */ /* 0x0000640000000041 */
[----:B01----:R-:W-:Y:S05]  /*31d0*/  ENDCOLLECTIVE ;  /* 0x000000000000791b */ /* 0x003fea0003800000 */
.L_x_2019:
[----:B------:R-:W-:Y:S01]  /*31e0*/  HFMA2 R67, -RZ, RZ, 0, 2.384185791015625e-07 ;  /* 0x00000004ff437431 */ /* 0x000fe200000001ff */
[----:B------:R-:W-:Y:S02]  /*31f0*/  MOV R66, R92 ;  /* 0x0000005c00427202 */ /* 0x000fe40000000f00 */
[----:B------:R-:W-:-:S07]  /*3200*/  MOV R91, R90 ;  /* 0x0000005a005b7202 */ /* 0x000fce0000000f00 */
[----:B------:R-:W-:Y:S05]  /*3210*/  WARPSYNC.COLLECTIVE R64, `(.L_x_2020) ;  /* 0x0000000040087348 */ /* 0x000fea0003c00000 */
[----:B------:R0:W1:Y:S02]  /*3220*/  SHFL.BFLY P0, R90, R66, R67, R65 ;  /* 0x0c000043425a7389 */ /* 0x0000640000000041 */
[----:B01----:R-:W-:Y:S05]  /*3230*/  ENDCOLLECTIVE ;  /* 0x000000000000791b */ /* 0x003fea0003800000 */
.L_x_2020:
[----:B------:R-:W-:-:S05]  /*3240*/  FADD.FTZ R93, R93, R91 ;  /* 0x0000005b5d5d7221 */ /* 0x000fca0000010000 */
[----:B------:R-:W-:Y:S01]  /*3250*/  MOV R66, R93 ;  /* 0x0000005d00427202 */ /* 0x000fe20000000f00 */
[----:B------:R-:W-:-:S07]  /*3260*/  FADD.FTZ R91, R92, R90 ;  /* 0x0000005a5c5b7221 */ /* 0x000fce0000010000 */
[----:B------:R-:W-:Y:S05]  /*3270*/  WARPSYNC.COLLECTIVE R64, `(.L_x_2021) ;  /* 0x0000000040087348 */ /* 0x000fea0003c00000 */
[----:B------:R0:W1:Y:S02]  /*3280*/  SHFL.BFLY P0, R90, R66, R67, R65 ;  /* 0x0c000043425a7389 */ /* 0x0000640000000041 */
[----:B01----:R-:W-:Y:S05]  /*3290*/  ENDCOLLECTIVE ;  /* 0x000000000000791b */ /* 0x003fea0003800000 */
.L_x_2021:
[----:B------:R-:W-:Y:S01]  /*32a0*/  HFMA2 R67, -RZ, RZ, 0, 4.76837158203125e-07 ;  /* 0x00000008ff437431 */ /* 0x000fe200000001ff */
[----:B------:R-:W-:Y:S02]  /*32b0*/  MOV R66, R91 ;  /* 0x0000005b00427202 */ /* 0x000fe40000000f00 */
[----:B------:R-:W-:-:S07]  /*32c0*/  MOV R89, R90 ;  /* 0x0000005a00597202 */ /* 0x000fce0000000f00 */
[----:B------:R-:W-:Y:S05]  /*32d0*/  WARPSYNC.COLLECTIVE R64, `(.L_x_2022) ;  /* 0x0000000040087348 */ /* 0x000fea0003c00000 */
[----:B------:R0:W1:Y:S02]  /*32e0*/  SHFL.BFLY P0, R90, R66, R67, R65 ;  /* 0x0c000043425a7389 */ /* 0x0000640000000041 */
[----:B01----:R-:W-:Y:S05]  /*32f0*/  ENDCOLLECTIVE ;  /* 0x000000000000791b */ /* 0x003fea0003800000 */
.L_x_2022:
[----:B------:R-:W-:-:S05]  /*3300*/  FADD.FTZ R89, R93, R89 ;  /* 0x000000595d597221 */ /* 0x000fca0000010000 */
[----:B------:R-:W-:Y:S01]  /*3310*/  MOV R66, R89 ;  /* 0x0000005900427202 */ /* 0x000fe20000000f00 */
[----:B------:R-:W-:-:S07]  /*3320*/  FADD.FTZ R91, R91, R90 ;  /* 0x0000005a5b5b7221 */ /* 0x000fce0000010000 */
[----:B------:R-:W-:Y:S05]  /*3330*/  WARPSYNC.COLLECTIVE R64, `(.L_x_2023) ;  /* 0x0000000040087348 */ /* 0x000fea0003c00000 */
[----:B------:R0:W1:Y:S02]  /*3340*/  SHFL.BFLY P0, R90, R66, R67, R65 ;  /* 0x0c000043425a7389 */ /* 0x0000640000000041 */
[----:B01----:R-:W-:Y:S05]  /*3350*/  ENDCOLLECTIVE ;  /* 0x000000000000791b */ /* 0x003fea0003800000 */
.L_x_2023:
[----:B------:R-:W-:Y:S01]  /*3360*/  HFMA2 R67, -RZ, RZ, 0, 9.5367431640625e-07 ;  /* 0x00000010ff437431 */ /* 0x000fe200000001ff */
[----:B------:R-:W-:Y:S02]  /*3370*/  MOV R66, R91 ;  /* 0x0000005b00427202 */ /* 0x000fe40000000f00 */
[----:B------:R-:W-:-:S07]  /*3380*/  MOV R92, R90 ;  /* 0x0000005a005c7202 */ /* 0x000fce0000000f00 */
[----:B------:R-:W-:Y:S05]  /*3390*/  WARPSYNC.COLLECTIVE R64, `(.L_x_2024) ;  /* 0x0000000040087348 */ /* 0x000fea0003c00000 */
[----:B------:R0:W1:Y:S02]  /*33a0*/  SHFL.BFLY P0, R90, R66, R67, R65 ;  /* 0x0c000043425a7389 */ /* 0x0000640000000041 */
[----:B01----:R-:W-:Y:S05]  /*33b0*/  ENDCOLLECTIVE ;  /* 0x000000000000791b */ /* 0x003fea0003800000 */
.L_x_2024:
[----:B------:R-:W-:-:S05]  /*33c0*/  FADD.FTZ R89, R89, R92 ;  /* 0x0000005c59597221 */ /* 0x000fca0000010000 */
[----:B------:R-:W-:Y:S02]  /*33d0*/  MOV R66, R89 ;  /* 0x0000005900427202 */ /* 0x000fe40000000f00 */
[----:B------:R-:W-:-:S07]  /*33e0*/  MOV R92, R90 ;  /* 0x0000005a005c7202 */ /* 0x000fce0000000f00 */
[----:B------:R-:W-:Y:S05]  /*33f0*/  WARPSYNC.COLLECTIVE R64, `(.L_x_2025) ;  /* 0x0000000040087348 */ /* 0x000fea0003c00000 */
[----:B------:R0:W1:Y:S02]  /*3400*/  SHFL.BFLY P0, R90, R66, R67, R65 ;  /* 0x0c000043425a7389 */ /* 0x0000640000000041 */
[----:B01----:R-:W-:Y:S05]  /*3410*/  ENDCOLLECTIVE ;  /* 0x000000000000791b */ /* 0x003fea0003800000 */
.L_x_2025:
[----:B------:R-:W-:Y:S05]  /*3420*/  BRA `(.L_x_2026) ;  /* 0xffffffd800147947 */ /* 0x000fea000383ffff */
.L_x_2027:
        /* <DEDUP_REMOVED lines=13> */
.L_x_6403:


//--------------------- .text._ZN10layer_norm13ln_bwd_kernelINS_13Kernel_traitsI13__nv_bfloat16S2_fS2_fjLj256ELj1ELj4ELj1ELj16ENS_18Kernel_traits_baseILj256ES2_S2_fS2_fjLj128EEEEELb1ELb0ELb0ELb0EEEvNS_9BwdParamsE --------------------------
	.section	.text._ZN10layer_norm13ln_bwd_kernelINS_13Kernel_traitsI13__nv_bfloat16S2_fS2_fjLj256ELj1ELj4ELj1ELj16ENS_18Kernel_traits_baseILj256ES2_S2_fS2_fjLj128EEEEELb1ELb0ELb0ELb0EEEvNS_9BwdParamsE,"ax",@progbits
	.align	128
        .global         _ZN10layer_norm13ln_bwd_kernelINS_13Kernel_traitsI13__nv_bfloat16S2_fS2_fjLj256ELj1ELj4ELj1ELj16ENS_18Kernel_traits_baseILj256ES2_S2_fS2_fjLj128EEEEELb1ELb0ELb0ELb0EEEvNS_9BwdParamsE
        .type           _ZN10layer_norm13ln_bwd_kernelINS_13Kernel_traitsI13__nv_bfloat16S2_fS2_fjLj256ELj1ELj4ELj1ELj16ENS_18Kernel_traits_baseILj256ES2_S2_fS2_fjLj128EEEEELb1ELb0ELb0ELb0EEEvNS_9BwdParamsE,@function
        .size           _ZN10layer_norm13ln_bwd_kernelINS_13Kernel_traitsI13__nv_bfloat16S2_fS2_fjLj256ELj1ELj4ELj1ELj16ENS_18Kernel_traits_baseILj256ES2_S2_fS2_fjLj128EEEEELb1ELb0ELb0ELb0EEEvNS_9BwdParamsE,(.L_x_6404 - _ZN10layer_norm13ln_bwd_kernelINS_13Kernel_traitsI13__nv_bfloat16S2_fS2_fjLj256ELj1ELj4ELj1ELj16ENS_18Kernel_traits_baseILj256ES2_S2_fS2_fjLj128EEEEELb1ELb0ELb0ELb0EEEvNS_9BwdParamsE)
        .other          _ZN10layer_norm13ln_bwd_kernelINS_13Kernel_traitsI13__nv_bfloat16S2_fS2_fjLj256ELj1ELj4ELj1ELj16ENS_18Kernel_traits_baseILj256ES2_S2_fS2_fjLj128EEEEELb1ELb0ELb0ELb0EEEvNS_9BwdParamsE,@"STO_CUDA_ENTRY STV_DEFAULT"
_ZN10layer_norm13ln_bwd_kernelINS_13Kernel_traitsI13__nv_bfloat16S2_fS2_fjLj256ELj1ELj4ELj1ELj16ENS_18Kernel_traits_baseILj256ES2_S2_fS2_fjLj128EEEEELb1ELb0ELb0ELb0EEEvNS_9BwdParamsE:
.text._ZN10layer_norm13ln_bwd_kernelINS_13Kernel_traitsI13__nv_bfloat16S2_fS2_fjLj256ELj1ELj4ELj1ELj16ENS_18Kernel_traits_baseILj256ES2_S2_fS2_fjLj128EEEEELb1ELb0ELb0ELb0EEEvNS_9BwdParamsE:
        /* <DEDUP_REMOVED lines=44> */
.L_x_2039:
[----:B0-----:R-:W0:Y:S08]  /*02c0*/  LDC.64 R44, c[0x0][0x3c8] ;  /* 0x0000f200ff2c7b82 */ /* 0x001e300000000a00 */
[----:B------:R-:W2:Y:S01]  /*02d0*/  @P0 LDC.64 R46, c[0x0][0x3e0] ;  /* 0x0000f800ff2e0b82 */ /* 0x000ea20000000a00 */
[----:B0-----:R-:W-:-:S07]  /*02e0*/  IMAD.WIDE R64, R71, 0x4, R44 ;  /* 0x0000000447407825 */ /* 0x001fce00078e022c */
[----:B------:R-:W0:Y:S01]  /*02f0*/  LDC.64 R44, c[0x0][0x3c0] ;  /* 0x0000f000ff2c7b82 */ /* 0x000e220000000a00 */
[----:B------:R-:W5:Y:S01]  /*0300*/  LDG.E R64, desc[UR8][R64.64] ;  /* 0x0000000840407981 */ /* 0x000f62000c1e1900 */
[----:B------:R-:W-:Y:S01]  /*0310*/  MOV R76, UR20 ;  /* 0x00000014004c7c02 */ /* 0x000fe20008000f00 */
[----:B--2---:R-:W-:Y:S01]  /*0320*/  @P0 IMAD.WIDE R46, R71, 0x2, R46 ;  /* 0x00000002472e0825 */ /* 0x004fe200078e022e */
[----:B------:R-:W-:-:S03]  /*0330*/  ISETP.GE.U32.AND P2, PT, R69, 0x20, PT ;  /* 0x000000204500780c */ /* 0x000fc60003f46070 */
[----:B------:R-:W-:Y:S01]  /*0340*/  IMAD R66, R71, R76, RZ ;  /* 0x0000004c47427224 */ /* 0x000fe200078e02ff */
[----:B------:R-:W-:Y:S01]  /*0350*/  BSSY.RECONVERGENT B1, `(.L_x_2030) ;  /* 0x0000074000017945 */ /* 0x000fe20003800200 */
[----:B------:R2:W5:Y:S03]  /*0360*/  @P0 LDG.E.U16 R46, desc[UR8][R46.64] ;  /* 0x000000082e2e0981 */ /* 0x000566000c1e1500 */
[----:B------:R-:W-:-:S04]  /*0370*/  SHF.R.S32.HI R67, RZ, 0x1f, R66 ;  /* 0x0000001fff437819 */ /* 0x000fc80000011442 */
[----:B------:R-:W-:Y:S02]  /*0380*/  LEA.HI R67, R67, R66, RZ, 0x3 ;  /* 0x0000004243437211 */ /* 0x000fe400078f18ff */
[----:B------:R-:W-:Y:S02]  /*0390*/  MOV R66, 0x3f800000 ;  /* 0x3f80000000427802 */ /* 0x000fe40000000f00 */
[----:B------:R-:W-:Y:S02]  /*03a0*/  MOV R79, RZ ;  /* 0x000000ff004f7202 */ /* 0x000fe40000000f00 */
[----:B--2---:R-:W-:Y:S02]  /*03b0*/  MOV R47, RZ ;  /* 0x000000ff002f7202 */ /* 0x004fe40000000f00 */
[----:B------:R-:W-:Y:S01]  /*03c0*/  LEA.HI.SX32 R77, R67, R68, 0x1d ;  /* 0x00000044434d7211 */ /* 0x000fe200078feaff */
[----:B------:R-:W-:Y:S06]  /*03d0*/  @!P2 BRA `(.L_x_2031) ;  /* 0x0000000400aca947 */ /* 0x000fec0003800000 */
[----:B------:R-:W2:Y:S01]  /*03e0*/  LDC.64 R12, c[0x0][0x428] ;  /* 0x00010a00ff0c7b82 */ /* 0x000ea20000000a00 */
[----:B0-----:R-:W-:-:S06]  /*03f0*/  IMAD.WIDE R44, R71, 0x4, R44 ;  /* 0x00000004472c7825 */ /* 0x001fcc00078e022c */
[----:B------:R-:W3:Y:S01]  /*0400*/  LDG.E R45, desc[UR8][R44.64] ;  /* 0x000000082c2d7981 */ /* 0x000ee2000c1e1900 */
[----:B------:R-:W0:Y:S08]  /*0410*/  LDC.64 R56, c[0x0][0x3a8] ;  /* 0x0000ea00ff387b82 */ /* 0x000e300000000a00 */
[----:B------:R-:W4:Y:S01]  /*0420*/  LDC.64 R62, c[0x0][0x3b0] ;  /* 0x0000ec00ff3e7b82 */ /* 0x000f220000000a00 */
[----:B--2---:R-:W-:-:S06]  /*0430*/  IMAD.WIDE.U32 R12, R77, 0x10, R12 ;  /* 0x000000104d0c7825 */ /* 0x004fcc00078e000c */
[----:B------:R-:W2:Y:S01]  /*0440*/  LDG.E.128 R12, desc[UR8][R12.64] ;  /* 0x000000080c0c7981 */ /* 0x000ea2000c1e1d00 */
[----:B0-----:R-:W-:-:S05]  /*0450*/  IMAD.WIDE.U32 R56, R77, 0x20, R56 ;  /* 0x000000204d387825 */ /* 0x001fca00078e0038 */
[----:B------:R-:W2:Y:S04]  /*0460*/  LDG.E.128 R4, desc[UR8][R56.64] ;  /* 0x0000000838047981 */ /* 0x000ea8000c1e1d00 */
[----:B------:R-:W2:Y:S01]  /*0470*/  LDG.E.128 R8, desc[UR8][R56.64+0x10] ;  /* 0x0000100838087981 */ /* 0x000ea2000c1e1d00 */
[----:B----4-:R-:W-:-:S06]  /*0480*/  IMAD.WIDE.U32 R62, R77, 0x8, R62 ;  /* 0x000000084d3e7825 */ /* 0x010fcc00078e003e */
[----:B------:R-:W4:Y:S01]  /*0490*/  LDG.E.64 R62, desc[UR8][R62.64] ;  /* 0x000000083e3e7981 */ /* 0x000f22000c1e1b00 */
[----:B------:R-:W-:-:S04]  /*04a0*/  ISETP.NE.U32.AND P1, PT, RZ, UR12, PT ;  /* 0x0000000cff007c0c */ /* 0x000fc8000bf25070 */
[----:B------:R-:W-:-:S13]  /*04b0*/  ISETP.NE.AND.EX P1, PT, RZ, UR13, PT, P1 ;  /* 0x0000000dff007c0c */ /* 0x000fda000bf25310 */
[----:B------:R-:W0:Y:S02]  /*04c0*/  @P1 LDC.64 R2, c[0x0][0x438] ;  /* 0x00010e00ff021b82 */ /* 0x000e240000000a00 */
[----:B0-----:R-:W-:-:S05]  /*04d0*/  @P1 IMAD.WIDE.U32 R2, R77, 0x20, R2 ;  /* 0x000000204d021825 */ /* 0x001fca00078e0002 */
[----:B------:R-:W5:Y:S04]  /*04e0*/  @P1 LDG.E.128 R20, desc[UR8][R2.64] ;  /* 0x0000000802141981 */ /* 0x000f68000c1e1d00 */
[----:B------:R0:W5:Y:S01]  /*04f0*/  @P1 LDG.E.128 R16, desc[UR8][R2.64+0x10] ;  /* 0x0000100802101981 */ /* 0x000162000c1e1d00 */
[----:B-1----:R-:W-:Y:S02]  /*0500*/  ISETP.NE.AND P1, PT, R70, RZ, PT ;  /* 0x000000ff4600720c */ /* 0x002fe40003f25270 */
[----:B0-----:R-:W-:Y:S02]  /*0510*/  SHF.L.U32 R2, R40, 0x10, RZ ;  /* 0x0000001028027819 */ /* 0x001fe400000006ff */
[----:B---3--:R-:W-:Y:S02]  /*0520*/  FSEL R45, R45, RZ, !P1 ;  /* 0x000000ff2d2d7208 */ /* 0x008fe40004800000 */
[----:B--2---:R-:W-:-:S03]  /*0530*/  PRMT R0, R12, 0x7632, R0 ;  /* 0x000076320c007816 */ /* 0x004fc60000000000 */
[--C-:B------:R-:W-:Y:S01]  /*0540*/  FADD.FTZ R57, R4, -R45.reuse ;  /* 0x8000002d04397221 */ /* 0x100fe20000010000 */
[--C-:B------:R-:W-:Y:S01]  /*0550*/  FADD.FTZ R59, R5, -R45.reuse ;  /* 0x8000002d053b7221 */ /* 0x100fe20000010000 */
[--C-:B------:R-:W-:Y:S01]  /*0560*/  FADD.FTZ R61, R6, -R45.reuse ;  /* 0x8000002d063d7221 */ /* 0x100fe20000010000 */
[----:B------:R-:W-:Y:S01]  /*0570*/  SHF.L.U32 R5, R12, 0x10, RZ ;  /* 0x000000100c057819 */ /* 0x000fe200000006ff */
[----:B-----5:R-:W-:Y:S01]  /*0580*/  FMUL.FTZ R3, R64, R57 ;  /* 0x0000003940037220 */ /* 0x020fe20000410000 */
[----:B------:R-:W-:Y:S02]  /*0590*/  SHF.L.U32 R4, R75, 0x10, RZ ;  /* 0x000000104b047819 */ /* 0x000fe400000006ff */
[----:B------:R-:W-:Y:S01]  /*05a0*/  SHF.L.U32 R6, R0, 0x10, RZ ;  /* 0x0000001000067819 */ /* 0x000fe200000006ff */
[----:B------:R-:W-:Y:S01]  /*05b0*/  FMUL.FTZ R0, R64, R59 ;  /* 0x0000003b40007220 */ /* 0x000fe20000410000 */
[--C-:B------:R-:W-:Y:S01]  /*05c0*/  FADD.FTZ R67, R8, -R45.reuse ;  /* 0x8000002d08437221 */ /* 0x100fe20000010000 */
[----:B------:R-:W-:Y:S01]  /*05d0*/  PRMT R8, R13, 0x7632, R8 ;  /* 0x000076320d087816 */ /* 0x000fe20000000008 */
[----:B------:R-:W-:Y:S01]  /*05e0*/  FADD.FTZ R65, R7, -R45 ;  /* 0x8000002d07417221 */ /* 0x000fe20000010000 */
[-C--:B------:R-:W-:Y:S01]  /*05f0*/  FMUL.FTZ R2, R2, R5.reuse ;  /* 0x0000000502027220 */ /* 0x080fe20000410000 */
[----:B------:R-:W-:Y:S01]  /*0600*/  FADD.FTZ R32, R32, R5 ;  /* 0x0000000520207221 */ /* 0x000fe20000010000 */
[----:B------:R-:W-:Y:S01]  /*0610*/  FFMA.FTZ R24, R3, R5, R24 ;  /* 0x0000000503187223 */ /* 0x000fe20000010018 */
[-C--:B------:R-:W-:Y:S01]  /*0620*/  FMUL.FTZ R5, R4, R6.reuse ;  /* 0x0000000604057220 */ /* 0x080fe20000410000 */
[----:B------:R-:W-:Y:S01]  /*0630*/  FFMA.FTZ R25, R0, R6, R25 ;  /* 0x0000000600197223 */ /* 0x000fe20000010019 */
[----:B------:R-:W-:Y:S01]  /*0640*/  FADD.FTZ R33, R33, R6 ;  /* 0x0000000621217221 */ /* 0x000fe20000010000 */
[----:B------:R-:W-:Y:S01]  /*0650*/  FADD.FTZ R81, R9, -R45 ;  /* 0x8000002d09517221 */ /* 0x000fe20000010000 */
[----:B------:R-:W-:Y:S01]  /*0660*/  SHF.L.U32 R13, R13, 0x10, RZ ;  /* 0x000000100d0d7819 */ /* 0x000fe200000006ff */
[C---:B------:R-:W-:Y:S01]  /*0670*/  FMUL.FTZ R7, R64.reuse, R61 ;  /* 0x0000003d40077220 */ /* 0x040fe20000410000 */
[----:B------:R-:W-:Y:S01]  /*0680*/  SHF.L.U32 R6, R41, 0x10, RZ ;  /* 0x0000001029067819 */ /* 0x000fe200000006ff */
[----:B------:R-:W-:Y:S01]  /*0690*/  FMUL.FTZ R4, R64, R65 ;  /* 0x0000004140047220 */ /* 0x000fe20000410000 */
[----:B------:R-:W-:-:S02]  /*06a0*/  SHF.L.U32 R9, R74, 0x10, RZ ;  /* 0x000000104a097819 */ /* 0x000fc400000006ff */
[----:B------:R-:W-:Y:S02]  /*06b0*/  SHF.L.U32 R8, R8, 0x10, RZ ;  /* 0x0000001008087819 */ /* 0x000fe400000006ff */
[----:B------:R-:W-:Y:S01]  /*06c0*/  PRMT R12, R14, 0x7632, R12 ;  /* 0x000076320e0c7816 */ /* 0x000fe2000000000c */
[-C--:B------:R-:W-:Y:S01]  /*06d0*/  FMUL.FTZ R6, R6, R13.reuse ;  /* 0x0000000d06067220 */ /* 0x080fe20000410000 */
[----:B------:R-:W-:Y:S01]  /*06e0*/  FADD.FTZ R34, R34, R13 ;  /* 0x0000000d22227221 */ /* 0x000fe20000010000 */
[----:B------:R-:W-:Y:S01]  /*06f0*/  FFMA.FTZ R26, R7, R13, R26 ;  /* 0x0000000d071a7223 */ /* 0x000fe2000001001a */
[----:B------:R-:W-:Y:S01]  /*0700*/  SHF.L.U32 R79, R14, 0x10, RZ ;  /* 0x000000100e4f7819 */ /* 0x000fe200000006ff */
[-C--:B------:R-:W-:Y:S01]  /*0710*/  FMUL.FTZ R9, R9, R8.reuse ;  /* 0x0000000809097220 */ /* 0x080fe20000410000 */
[----:B------:R-:W-:Y:S01]  /*0720*/  FFMA.FTZ R27, R4, R8, R27 ;  /* 0x00000008041b7223 */ /* 0x000fe2000001001b */
[----:B------:R-:W-:Y:S01]  /*0730*/  FADD.FTZ R35, R35, R8 ;  /* 0x0000000823237221 */ /* 0x000fe20000010000 */
[----:B------:R-:W-:Y:S01]  /*0740*/  SHF.L.U32 R13, R73, 0x10, RZ ;  /* 0x00000010490d7819 */ /* 0x000fe200000006ff */
[----:B------:R-:W-:Y:S01]  /*0750*/  FMUL.FTZ R8, R64, R81 ;  /* 0x0000005140087220 */ /* 0x000fe20000410000 */
[----:B------:R-:W-:Y:S01]  /*0760*/  SHF.L.U32 R12, R12, 0x10, RZ ;  /* 0x000000100c0c7819 */ /* 0x000fe200000006ff */
[----:B------:R-:W-:Y:S01]  /*0770*/  FADD.FTZ R47, R10, -R45 ;  /* 0x8000002d0a2f7221 */ /* 0x000fe20000010000 */
[----:B------:R-:W-:-:S02]  /*0780*/  SHF.L.U32 R83, R15, 0x10, RZ ;  /* 0x000000100f537819 */ /* 0x000fc400000006ff */
[----:B------:R-:W-:Y:S01]  /*0790*/  SHF.L.U32 R14, R43, 0x10, RZ ;  /* 0x000000102b0e7819 */ /* 0x000fe200000006ff */
[----:B------:R-:W-:Y:S01]  /*07a0*/  FADD.FTZ R45, R11, -R45 ;  /* 0x8000002d0b2d7221 */ /* 0x000fe20000010000 */
[----:B------:R-:W-:Y:S01]  /*07b0*/  PRMT R44, R15, 0x7632, R44 ;  /* 0x000076320f2c7816 */ /* 0x000fe2000000002c */
[-C--:B------:R-:W-:Y:S01]  /*07c0*/  FMUL.FTZ R13, R13, R12.reuse ;  /* 0x0000000c0d0d7220 */ /* 0x080fe20000410000 */
[----:B------:R-:W-:Y:S01]  /*07d0*/  FFMA.FTZ R29, R8, R12, R29 ;  /* 0x0000000c081d7223 */ /* 0x000fe2000001001d */
[----:B------:R-:W-:Y:S01]  /*07e0*/  FADD.FTZ R37, R37, R12 ;  /* 0x0000000c25257221 */ /* 0x000fe20000010000 */
[----:B------:R-:W-:Y:S01]  /*07f0*/  SHF.L.U32 R56, R44, 0x10, RZ ;  /* 0x000000102c387819 */ /* 0x000fe200000006ff */
[----:B------:R-:W-:Y:S01]  /*0800*/  FMUL.FTZ R12, R14, R83 ;  /* 0x000000530e0c7220 */ /* 0x000fe20000410000 */
[----:B------:R-:W-:Y:S01]  /*0810*/  FMUL.FTZ R14, R64, R45 ;  /* 0x0000002d400e7220 */ /* 0x000fe20000410000 */
[----:B------:R-:W-:Y:S01]  /*0820*/  FADD.FTZ R44, RZ, R2 ;  /* 0x00000002ff2c7221 */ /* 0x000fe20000010000 */
[----:B------:R-:W-:Y:S01]  /*0830*/  FFMA.FTZ R45, R3, R2, RZ ;  /* 0x00000002032d7223 */ /* 0x000fe200000100ff */
[----:B------:R-:W-:Y:S01]  /*0840*/  SHF.L.U32 R57, R72, 0x10, RZ ;  /* 0x0000001048397819 */ /* 0x000fe200000006ff */
[----:B------:R-:W-:Y:S01]  /*0850*/  FMUL.FTZ R15, R64, R47 ;  /* 0x0000002f400f7220 */ /* 0x000fe20000410000 */
[----:B------:R-:W-:Y:S01]  /*0860*/  FADD.FTZ R47, R44, R5 ;  /* 0x000000052c2f7221 */ /* 0x000fe20000010000 */
[----:B------:R-:W-:Y:S01]  /*0870*/  FFMA.FTZ R44, R0, R5, R45 ;  /* 0x00000005002c7223 */ /* 0x000fe2000001002d */
[----:B------:R-:W-:Y:S01]  /*0880*/  SHF.L.U32 R10, R42, 0x10, RZ ;  /* 0x000000102a0a7819 */ /* 0x000fe200000006ff */
[-C--:B------:R-:W-:Y:S01]  /*0890*/  FMUL.FTZ R57, R57, R56.reuse ;  /* 0x0000003839397220 */ /* 0x080fe20000410000 */
[----:B------:R-:W-:Y:S01]  /*08a0*/  FFMA.FTZ R31, R14, R56, R31 ;  /* 0x000000380e1f7223 */ /* 0x000fe2000001001f */
[----:B------:R-:W-:Y:S01]  /*08b0*/  FADD.FTZ R39, R39, R56 ;  /* 0x0000003827277221 */ /* 0x000fe20000010000 */
[----:B------:R-:W-:Y:S01]  /*08c0*/  FADD.FTZ R56, R47, R6 ;  /* 0x000000062f387221 */ /* 0x000fe20000010000 */
[----:B------:R-:W-:Y:S01]  /*08d0*/  FFMA.FTZ R45, R7, R6, R44 ;  /* 0x00000006072d7223 */ /* 0x000fe2000001002c */
[----:B------:R-:W-:Y:S01]  /*08e0*/  FMUL.FTZ R10, R10, R79 ;  /* 0x0000004f0a0a7220 */ /* 0x000fe20000410000 */
[----:B------:R-:W-:Y:S01]  /*08f0*/  FMUL.FTZ R11, R64, R67 ;  /* 0x00000043400b7220 */ /* 0x000fe20000410000 */
[----:B------:R-:W-:Y:S01]  /*0900*/  FADD.FTZ R47, R56, R9 ;  /* 0x00000009382f7221 */ /* 0x000fe20000010000 */
[----:B------:R-:W-:-:S03]  /*0910*/  FFMA.FTZ R44, R4, R9, R45 ;  /* 0x00000009042c7223 */ /* 0x000fc6000001002d */
[----:B------:R-:W-:Y:S01]  /*0920*/  FADD.FTZ R60, R47, R10 ;  /* 0x0000000a2f3c7221 */ /* 0x000fe20000010000 */
[----:B------:R-:W-:Y:S01]  /*0930*/  FFMA.FTZ R45, R11, R10, R44 ;  /* 0x0000000a0b2d7223 */ /* 0x000fe2000001002c */
[----:B----4-:R-:W-:Y:S02]  /*0940*/  SHF.R.U64 R58, R62, 0x8, R63 ;  /* 0x000000083e3a7819 */ /* 0x010fe4000000123f */
[----:B------:R-:W-:Y:S01]  /*0950*/  FADD.FTZ R47, R60, R13 ;  /* 0x0000000d3c2f7221 */ /* 0x000fe20000010000 */
[----:B------:R-:W-:Y:S01]  /*0960*/  FFMA.FTZ R44, R8, R13, R45 ;  /* 0x0000000d082c7223 */ /* 0x000fe2000001002d */
[C-C-:B------:R-:W-:Y:S02]  /*0970*/  SHF.R.U64 R59, R62.reuse, 0x10, R63.reuse ;  /* 0x000000103e3b7819 */ /* 0x140fe4000000123f */
[--C-:B------:R-:W-:Y:S01]  /*0980*/  SHF.R.U64 R61, R62, 0x18, R63.reuse ;  /* 0x000000183e3d7819 */ /* 0x100fe2000000123f */
[----:B------:R-:W-:Y:S01]  /*0990*/  FADD.FTZ R80, R47, R12 ;  /* 0x0000000c2f507221 */ /* 0x000fe20000010000 */
[--C-:B------:R-:W-:Y:S01]  /*09a0*/  SHF.R.U32.HI R65, RZ, 0x8, R63.reuse ;  /* 0x00000008ff417819 */ /* 0x100fe2000001163f */
[----:B------:R-:W-:Y:S01]  /*09b0*/  FFMA.FTZ R47, R15, R12, R44 ;  /* 0x0000000c0f2f7223 */ /* 0x000fe2000001002c */
[----:B------:R-:W-:-:S02]  /*09c0*/  SHF.R.U32.HI R67, RZ, 0x10, R63 ;  /* 0x00000010ff437819 */ /* 0x000fc4000001163f */
[----:B------:R-:W-:Y:S01]  /*09d0*/  PRMT R56, R58, 0x7610, R56 ;  /* 0x000076103a387816 */ /* 0x000fe20000000038 */
[----:B------:R-:W-:Y:S01]  /*09e0*/  FADD.FTZ R36, R36, R79 ;  /* 0x0000004f24247221 */ /* 0x000fe20000010000 */
[----:B------:R-:W-:Y:S01]  /*09f0*/  PRMT R58, R59, 0x7610, R58 ;  /* 0x000076103b3a7816 */ /* 0x000fe2000000003a */
[----:B------:R-:W-:Y:S01]  /*0a00*/  FFMA.FTZ R28, R11, R79, R28 ;  /* 0x0000004f0b1c7223 */ /* 0x000fe2000001001c */
[----:B------:R-:W-:Y:S01]  /*0a10*/  PRMT R59, R61, 0x7610, R59 ;  /* 0x000076103d3b7816 */ /* 0x000fe2000000003b */
[----:B------:R-:W-:Y:S01]  /*0a20*/  FADD.FTZ R38, R38, R83 ;  /* 0x0000005326267221 */ /* 0x000fe20000010000 */
[----:B------:R-:W-:Y:S01]  /*0a30*/  FFMA.FTZ R30, R15, R83, R30 ;  /* 0x000000530f1e7223 */ /* 0x000fe2000001001e */
[----:B------:R-:W-:Y:S01]  /*0a40*/  SHF.R.U32.HI R78, RZ, 0x18, R63 ;  /* 0x00000018ff4e7819 */ /* 0x000fe2000001163f */
[----:B------:R-:W-:Y:S01]  /*0a50*/  FADD.FTZ R79, R80, R57 ;  /* 0x00000039504f7221 */ /* 0x000fe20000010000 */
[----:B------:R-:W-:Y:S01]  /*0a60*/  PRMT R60, R65, 0x7610, R60 ;  /* 0x00007610413c7816 */ /* 0x000fe2000000003c */
[----:B------:R-:W-:Y:S01]  /*0a70*/  FFMA.FTZ R47, R14, R57, R47 ;  /* 0x000000390e2f7223 */ /* 0x000fe2000001002f */
[----:B------:R-:W-:-:S07]  /*0a80*/  PRMT R61, R67, 0x7610, R61 ;  /* 0x00007610433d7816 */ /* 0x000fce000000003d */
.L_x_2031:
[----:B------:R-:W-:Y:S05]  /*0a90*/  BSYNC.RECONVERGENT B1 ;  /* 0x0000000000017941 */ /* 0x000fea0003800200 */
.L_x_2030:
[----:B------:R-:W-:Y:S01]  /*0aa0*/  UMOV UR6, 0xffffffff ;  /* 0xffffffff00067882 */ /* 0x000fe20000000000 */
[----:B-----5:R-:W-:Y:S02]  /*0ab0*/  @P0 SHF.L.U32 R66, R46, 0x10, RZ ;  /* 0x000000102e420819 */ /* 0x020fe400000006ff */
[----:B------:R-:W-:Y:S05]  /*0ac0*/  BRA.DIV UR6, `(.L_x_2032) ;  /* 0x0000001606d47947 */ /* 0x000fea000b800000 */
        /* <DEDUP_REMOVED lines=18> */
.L_x_2051:
        /* <DEDUP_REMOVED lines=20> */
[-CC-:B0-----:R-:W-:Y:S01]  /*0d30*/  FFMA.FTZ R47, R3, R44.reuse, R45.reuse ;  /* 0x0000002c032f7223 */ /* 0x181fe2000001002d */
[----:B------:R-:W-:Y:S01]  /*0d40*/  FFMA.FTZ R44, R14, R44, R45 ;  /* 0x0000002c0e2c7223 */ /* 0x000fe2000001002d */
[----:B------:R-:W-:Y:S01]  /*0d50*/  FADD.FTZ R65, R6, -R65 ;  /* 0x8000004106417221 */ /* 0x000fe20000010000 */
[----:B------:R-:W-:Y:S01]  /*0d60*/  FADD.FTZ R83, R12, -R83 ;  /* 0x800000530c537221 */ /* 0x000fe20000010000 */
[----:B------:R-:W-:Y:S01]  /*0d70*/  FADD.FTZ R45, R5, -R46 ;  /* 0x8000002e052d7221 */ /* 0x000fe20000010000 */
[----:B------:R-:W-:Y:S01]  /*0d80*/  FADD.FTZ R85, R57, -R44 ;  /* 0x8000002c39557221 */ /* 0x000fe20000010000 */
[----:B------:R-:W-:Y:S01]  /*0d90*/  FADD.FTZ R67, R9, -R80 ;  /* 0x8000005009437221 */ /* 0x000fe20000010000 */
[----:B------:R-:W-:Y:S01]  /*0da0*/  FMUL.FTZ R83, R64, R83 ;  /* 0x0000005340537220 */ /* 0x000fe20000410000 */
[----:B------:R-:W-:Y:S01]  /*0db0*/  FADD.FTZ R79, R10, -R79 ;  /* 0x8000004f0a4f7221 */ /* 0x000fe20000010000 */
[----:B------:R-:W-:Y:S01]  /*0dc0*/  FMUL.FTZ R85, R64, R85 ;  /* 0x0000005540557220 */ /* 0x000fe20000410000 */
[----:B------:R-:W-:Y:S01]  /*0dd0*/  FADD.FTZ R81, R13, -R82 ;  /* 0x800000520d517221 */ /* 0x000fe20000010000 */
[----:B------:R-:W-:Y:S01]  /*0de0*/  FADD.FTZ R47, R2, -R47 ;  /* 0x8000002f022f7221 */ /* 0x000fe20000010000 */
[C---:B------:R-:W-:Y:S01]  /*0df0*/  FMUL.FTZ R65, R64.reuse, R65 ;  /* 0x0000004140417220 */ /* 0x040fe20000410000 */
[-C--:B------:R-:W-:Y:S01]  /*0e00*/  FMUL.FTZ R83, R83, R66.reuse ;  /* 0x0000004253537220 */ /* 0x080fe20000410000 */
[-C--:B------:R-:W-:Y:S01]  /*0e10*/  FMUL.FTZ R85, R85, R66.reuse ;  /* 0x0000004255557220 */ /* 0x080fe20000410000 */
[C---:B------:R-:W-:Y:S01]  /*0e20*/  FMUL.FTZ R45, R64.reuse, R45 ;  /* 0x0000002d402d7220 */ /* 0x040fe20000410000 */
[C---:B------:R-:W-:Y:S01]  /*0e30*/  FMUL.FTZ R67, R64.reuse, R67 ;  /* 0x0000004340437220 */ /* 0x040fe20000410000 */
[C---:B------:R-:W-:Y:S01]  /*0e40*/  FMUL.FTZ R79, R64.reuse, R79 ;  /* 0x0000004f404f7220 */ /* 0x040fe20000410000 */
[C---:B------:R-:W-:Y:S01]  /*0e50*/  FMUL.FTZ R81, R64.reuse, R81 ;  /* 0x0000005140517220 */ /* 0x040fe20000410000 */
[----:B------:R-:W-:Y:S01]  /*0e60*/  FMUL.FTZ R47, R64, R47 ;  /* 0x0000002f402f7220 */ /* 0x000fe20000410000 */
[-C--:B------:R-:W-:Y:S01]  /*0e70*/  FMUL.FTZ R65, R65, R66.reuse ;  /* 0x0000004241417220 */ /* 0x080fe20000410000 */
[----:B------:R-:W-:Y:S01]  /*0e80*/  FMUL.FTZ R83, R83, UR15 ;  /* 0x0000000f53537c20 */ /* 0x000fe20008410000 */
[----:B------:R-:W-:Y:S01]  /*0e90*/  FMUL.FTZ R85, R85, UR15 ;  /* 0x0000000f55557c20 */ /* 0x000fe20008410000 */
[-C--:B------:R-:W-:Y:S01]  /*0ea0*/  FMUL.FTZ R45, R45, R66.reuse ;  /* 0x000000422d2d7220 */ /* 0x080fe20000410000 */
[-C--:B------:R-:W-:Y:S01]  /*0eb0*/  FMUL.FTZ R67, R67, R66.reuse ;  /* 0x0000004243437220 */ /* 0x080fe20000410000 */
[-C--:B------:R-:W-:Y:S01]  /*0ec0*/  FMUL.FTZ R79, R79, R66.reuse ;  /* 0x000000424f4f7220 */ /* 0x080fe20000410000 */
[-C--:B------:R-:W-:Y:S01]  /*0ed0*/  FMUL.FTZ R81, R81, R66.reuse ;  /* 0x0000004251517220 */ /* 0x080fe20000410000 */
[----:B------:R-:W-:Y:S01]  /*0ee0*/  FMUL.FTZ R47, R47, R66 ;  /* 0x000000422f2f7220 */ /* 0x000fe20000410000 */
[----:B------:R-:W-:Y:S01]  /*0ef0*/  LOP3.LUT P1, RZ, R61, 0xff, RZ, 0xc0, !PT ;  /* 0x000000ff3dff7812 */ /* 0x000fe2000782c0ff */
        /* <DEDUP_REMOVED lines=9> */
[----:B------:R-:W-:Y:S01]  /*0f90*/  FMUL.FTZ R47, R47, UR15 ;  /* 0x0000000f2f2f7c20 */ /* 0x000fe20008410000 */
[----:B------:R-:W-:-:S02]  /*0fa0*/  LOP3.LUT P5, RZ, R63, 0xff, RZ, 0xc0, !PT ;  /* 0x000000ff3fff7812 */ /* 0x000fc400078ac0ff */
[----:B------:R-:W-:Y:S02]  /*0fb0*/  LOP3.LUT P4, RZ, R60, 0xff, RZ, 0xc0, !PT ;  /* 0x000000ff3cff7812 */ /* 0x000fe4000788c0ff */
[----:B------:R-:W-:Y:S02]  /*0fc0*/  LOP3.LUT P2, RZ, R59, 0xff, RZ, 0xc0, !PT ;  /* 0x000000ff3bff7812 */ /* 0x000fe4000784c0ff */
[----:B------:R-:W-:Y:S02]  /*0fd0*/  LOP3.LUT P1, RZ, R62, 0xff, RZ, 0xc0, !PT ;  /* 0x000000ff3eff7812 */ /* 0x000fe4000782c0ff */
[----:B------:R-:W-:Y:S02]  /*0fe0*/  LOP3.LUT P6, RZ, R56, 0xff, RZ, 0xc0, !PT ;  /* 0x000000ff38ff7812 */ /* 0x000fe400078cc0ff */
[----:B------:R-:W-:Y:S02]  /*0ff0*/  FSEL R64, R65, RZ, P3 ;  /* 0x000000ff41407208 */ /* 0x000fe40001800000 */
        /* <DEDUP_REMOVED lines=10> */
.L_x_2036:
        /* <DEDUP_REMOVED lines=12> */
[C---:B------:R-:W-:Y:S01]  /*1160*/  FMUL.FTZ R50, R64.reuse, R45 ;  /* 0x0000002d40327220 */ /* 0x040fe20000410000 */
[----:B------:R-:W-:Y:S01]  /*1170*/  FMUL.FTZ R51, R64, R51 ;  /* 0x0000003340337220 */ /* 0x000fe20000410000 */
[----:B------:R-:W-:Y:S01]  /*1180*/  FADD.FTZ R53, R10, -R53 ;  /* 0x800000350a357221 */ /* 0x000fe20000010000 */
[----:B------:R-:W-:Y:S01]  /*1190*/  FADD.FTZ R49, R5, -R46 ;  /* 0x8000002e05317221 */ /* 0x000fe20000010000 */
[-C--:B------:R-:W-:Y:S01]  /*11a0*/  FMUL.FTZ R44, R50, R66.reuse ;  /* 0x00000042322c7220 */ /* 0x080fe20000410000 */
[-C--:B------:R-:W-:Y:S01]  /*11b0*/  FMUL.FTZ R45, R51, R66.reuse ;  /* 0x00000042332d7220 */ /* 0x080fe20000410000 */
[----:B------:R-:W-:Y:S01]  /*11c0*/  FADD.FTZ R65, R12, -R65 ;  /* 0x800000410c417221 */ /* 0x000fe20000010000 */
[----:B------:R-:W-:Y:S01]  /*11d0*/  FADD.FTZ R47, R2, -R47 ;  /* 0x8000002f022f7221 */ /* 0x000fe20000010000 */
[----:B------:R-:W-:Y:S01]  /*11e0*/  FMUL.FTZ R52, R64, R53 ;  /* 0x0000003540347220 */ /* 0x000fe20000410000 */
[----:B------:R-:W-:Y:S01]  /*11f0*/  FMUL.FTZ R44, R44, UR15 ;  /* 0x0000000f2c2c7c20 */ /* 0x000fe20008410000 */
[----:B------:R-:W-:Y:S01]  /*1200*/  FMUL.FTZ R45, R45, UR15 ;  /* 0x0000000f2d2d7c20 */ /* 0x000fe20008410000 */
[----:B------:R-:W-:Y:S01]  /*1210*/  FMUL.FTZ R53, R64, R55 ;  /* 0x0000003740357220 */ /* 0x000fe20000410000 */
[----:B------:R-:W-:Y:S01]  /*1220*/  LOP3.LUT P1, RZ, R58, 0xff, RZ, 0xc0, !PT ;  /* 0x000000ff3aff7812 */ /* 0x000fe2000782c0ff */
[C---:B------:R-:W-:Y:S01]  /*1230*/  FMUL.FTZ R49, R64.reuse, R49 ;  /* 0x0000003140317220 */ /* 0x040fe20000410000 */
[----:B------:R-:W-:Y:S01]  /*1240*/  LOP3.LUT P6, RZ, R59, 0xff, RZ, 0xc0, !PT ;  /* 0x000000ff3bff7812 */ /* 0x000fe200078cc0ff */
[C---:B------:R-:W-:Y:S01]  /*1250*/  FMUL.FTZ R54, R64.reuse, R65 ;  /* 0x0000004140367220 */ /* 0x040fe20000410000 */
[C---:B------:R-:W-:Y:S01]  /*1260*/  FMUL.FTZ R48, R64.reuse, R47 ;  /* 0x0000002f40307220 */ /* 0x040fe20000410000 */
[----:B------:R-:W-:Y:S01]  /*1270*/  FMUL.FTZ R55, R64, R67 ;  /* 0x0000004340377220 */ /* 0x000fe20000410000 */
[----:B------:R-:W-:Y:S01]  /*1280*/  FSEL R46, R44, RZ, P1 ;  /* 0x000000ff2c2e7208 */ /* 0x000fe20000800000 */
[-C--:B------:R-:W-:Y:S01]  /*1290*/  FMUL.FTZ R65, R53, R66.reuse ;  /* 0x0000004235417220 */ /* 0x080fe20000410000 */
[----:B------:R-:W-:Y:S01]  /*12a0*/  FSEL R47, R45, RZ, P6 ;  /* 0x000000ff2d2f7208 */ /* 0x000fe20003000000 */
[-C--:B------:R-:W-:Y:S01]  /*12b0*/  FMUL.FTZ R64, R52, R66.reuse ;  /* 0x0000004234407220 */ /* 0x080fe20000410000 */
[-C--:B------:R-:W-:Y:S01]  /*12c0*/  FMUL.FTZ R67, R54, R66.reuse ;  /* 0x0000004236437220 */ /* 0x080fe20000410000 */
[-C--:B------:R-:W-:Y:S01]  /*12d0*/  FMUL.FTZ R44, R48, R66.reuse ;  /* 0x00000042302c7220 */ /* 0x080fe20000410000 */
[-C--:B------:R-:W-:Y:S01]  /*12e0*/  FMUL.FTZ R45, R49, R66.reuse ;  /* 0x00000042312d7220 */ /* 0x080fe20000410000 */
[----:B------:R-:W-:Y:S01]  /*12f0*/  FMUL.FTZ R79, R55, R66 ;  /* 0x00000042374f7220 */ /* 0x000fe20000410000 */
        /* <DEDUP_REMOVED lines=23> */
.L_x_2035:
        /* <DEDUP_REMOVED lines=16> */
[----:B------:R-:W-:Y:S01]  /*1570*/  FFMA.FTZ R83, R64, R83, R18 ;  /* 0x0000005340537223 */ /* 0x000fe20000010012 */
[----:B------:R-:W-:Y:S01]  /*1580*/  FADD.FTZ R79, R10, -R67 ;  /* 0x800000430a4f7221 */ /* 0x000fe20000010000 */
[----:B------:R-:W-:Y:S01]  /*1590*/  FFMA.FTZ R85, R64, R44, R19 ;  /* 0x0000002c40557223 */ /* 0x000fe20000010013 */
[----:B------:R-:W-:Y:S01]  /*15a0*/  FADD.FTZ R82, R13, -R82 ;  /* 0x800000520d527221 */ /* 0x000fe20000010000 */
[----:B------:R-:W-:Y:S01]  /*15b0*/  FADD.FTZ R45, R2, -R47 ;  /* 0x8000002f022d7221 */ /* 0x000fe20000010000 */
[C---:B------:R-:W-:Y:S01]  /*15c0*/  FFMA.FTZ R65, R64.reuse, R65, R22 ;  /* 0x0000004140417223 */ /* 0x040fe20000010016 */
[-C--:B------:R-:W-:Y:S01]  /*15d0*/  FMUL.FTZ R83, R83, R66.reuse ;  /* 0x0000004253537220 */ /* 0x080fe20000410000 */
[----:B------:R-:W-:Y:S01]  /*15e0*/  FMUL.FTZ R85, R85, R66 ;  /* 0x0000004255557220 */ /* 0x000fe20000410000 */
[C---:B------:R-:W-:Y:S01]  /*15f0*/  FFMA.FTZ R47, R64.reuse, R46, R21 ;  /* 0x0000002e402f7223 */ /* 0x040fe20000010015 */
[C---:B------:R-:W-:Y:S01]  /*1600*/  FFMA.FTZ R67, R64.reuse, R80, R23 ;  /* 0x0000005040437223 */ /* 0x040fe20000010017 */
[C---:B------:R-:W-:Y:S01]  /*1610*/  FFMA.FTZ R79, R64.reuse, R79, R16 ;  /* 0x0000004f404f7223 */ /* 0x040fe20000010010 */
[C---:B------:R-:W-:Y:S01]  /*1620*/  FFMA.FTZ R81, R64.reuse, R82, R17 ;  /* 0x0000005240517223 */ /* 0x040fe20000010011 */
[----:B------:R-:W-:Y:S01]  /*1630*/  FFMA.FTZ R45, R64, R45, R20 ;  /* 0x0000002d402d7223 */ /* 0x000fe20000010014 */
        /* <DEDUP_REMOVED lines=35> */
.L_x_2038:
        /* <DEDUP_REMOVED lines=8> */
[-CC-:B0-----:R-:W-:Y:S01]  /*18f0*/  FFMA.FTZ R47, R3, R44.reuse, R45.reuse ;  /* 0x0000002c032f7223 */ /* 0x181fe2000001002d */
[----:B------:R-:W-:Y:S01]  /*1900*/  FFMA.FTZ R52, R14, R44, R45 ;  /* 0x0000002c0e347223 */ /* 0x000fe2000001002d */
[----:B------:R-:W-:Y:S01]  /*1910*/  FADD.FTZ R45, R10, -R51 ;  /* 0x800000330a2d7221 */ /* 0x000fe20000010000 */
[----:B------:R-:W-:Y:S01]  /*1920*/  FADD.FTZ R44, R13, -R50 ;  /* 0x800000320d2c7221 */ /* 0x000fe20000010000 */
[C---:B------:R-:W-:Y:S01]  /*1930*/  FFMA.FTZ R50, R64.reuse, R49, R22 ;  /* 0x0000003140327223 */ /* 0x040fe20000010016 */
[----:B------:R-:W-:Y:S01]  /*1940*/  FFMA.FTZ R51, R64, R48, R23 ;  /* 0x0000003040337223 */ /* 0x000fe20000010017 */
[----:B------:R-:W-:Y:S01]  /*1950*/  FADD.FTZ R55, R12, -R53 ;  /* 0x800000350c377221 */ /* 0x000fe20000010000 */
[----:B------:R-:W-:Y:S01]  /*1960*/  FADD.FTZ R80, R57, -R52 ;  /* 0x8000003439507221 */ /* 0x000fe20000010000 */
[C---:B------:R-:W-:Y:S01]  /*1970*/  FFMA.FTZ R52, R64.reuse, R45, R16 ;  /* 0x0000002d40347223 */ /* 0x040fe20000010010 */
[----:B------:R-:W-:Y:S01]  /*1980*/  FFMA.FTZ R53, R64, R44, R17 ;  /* 0x0000002c40357223 */ /* 0x000fe20000010011 */
[-C--:B------:R-:W-:Y:S01]  /*1990*/  FMUL.FTZ R44, R50, R66.reuse ;  /* 0x00000042322c7220 */ /* 0x080fe20000410000 */
[----:B------:R-:W-:Y:S01]  /*19a0*/  FMUL.FTZ R45, R51, R66 ;  /* 0x00000042332d7220 */ /* 0x000fe20000410000 */
[----:B------:R-:W-:Y:S01]  /*19b0*/  FADD.FTZ R46, R5, -R46 ;  /* 0x8000002e052e7221 */ /* 0x000fe20000010000 */
[----:B------:R-:W-:Y:S01]  /*19c0*/  FADD.FTZ R47, R2, -R47 ;  /* 0x8000002f022f7221 */ /* 0x000fe20000010000 */
[----:B------:R-:W-:Y:S01]  /*19d0*/  FMUL.FTZ R44, R44, UR15 ;  /* 0x0000000f2c2c7c20 */ /* 0x000fe20008410000 */
[----:B------:R-:W-:Y:S01]  /*19e0*/  FMUL.FTZ R45, R45, UR15 ;  /* 0x0000000f2d2d7c20 */ /* 0x000fe20008410000 */
[----:B------:R-:W-:Y:S01]  /*19f0*/  FFMA.FTZ R54, R64, R55, R18 ;  /* 0x0000003740367223 */ /* 0x000fe20000010012 */
[----:B------:R-:W-:Y:S01]  /*1a00*/  LOP3.LUT P1, RZ, R58, 0xff, RZ, 0xc0, !PT ;  /* 0x000000ff3aff7812 */ /* 0x000fe2000782c0ff */
[C---:B------:R-:W-:Y:S01]  /*1a10*/  FFMA.FTZ R49, R64.reuse, R46, R21 ;  /* 0x0000002e40317223 */ /* 0x040fe20000010015 */
[----:B------:R-:W-:Y:S01]  /*1a20*/  LOP3.LUT P6, RZ, R59, 0xff, RZ, 0xc0, !PT ;  /* 0x000000ff3bff7812 */ /* 0x000fe200078cc0ff */
[C---:B------:R-:W-:Y:S01]  /*1a30*/  FFMA.FTZ R48, R64.reuse, R47, R20 ;  /* 0x0000002f40307223 */ /* 0x040fe20000010014 */
[----:B------:R-:W-:Y:S01]  /*1a40*/  FFMA.FTZ R55, R64, R80, R19 ;  /* 0x0000005040377223 */ /* 0x000fe20000010013 */
        /* <DEDUP_REMOVED lines=30> */
.L_x_2037:
[----:B------:R-:W-:Y:S01]  /*1c30*/  ISETP.NE.U32.AND P1, PT, RZ, UR4, PT ;  /* 0x00000004ff007c0c */ /* 0x000fe2000bf25070 */
[----:B------:R-:W0:Y:S03]  /*1c40*/  LDC.64 R64, c[0x0][0x468] ;  /* 0x00011a00ff407b82 */ /* 0x000e260000000a00 */
[----:B------:R-:W-:-:S13]  /*1c50*/  ISETP.NE.AND.EX P1, PT, RZ, UR5, PT, P1 ;  /* 0x00000005ff007c0c */ /* 0x000fda000bf25310 */
[----:B------:R-:W1:Y:S01]  /*1c60*/  @P1 LDC.64 R66, c[0x0][0x478] ;  /* 0x00011e00ff421b82 */ /* 0x000e620000000a00 */
[----:B0-----:R-:W-:-:S04]  /*1c70*/  IMAD.WIDE.U32 R64, R77, 0x10, R64 ;  /* 0x000000104d407825 */ /* 0x001fc800078e0040 */
[----:B-1----:R-:W-:-:S05]  /*1c80*/  @P1 IMAD.WIDE.U32 R66, R77, 0x20, R66 ;  /* 0x000000204d421825 */ /* 0x002fca00078e0042 */
[----:B------:R2:W-:Y:S04]  /*1c90*/  @P1 STG.E.128 desc[UR8][R66.64], R48 ;  /* 0x0000003042001986 */ /* 0x0005e8000c101d08 */
[----:B------:R2:W-:Y:S04]  /*1ca0*/  @P1 STG.E.128 desc[UR8][R66.64+0x10], R52 ;  /* 0x0000103442001986 */ /* 0x0005e8000c101d08 */
[----:B------:R2:W-:Y:S02]  /*1cb0*/  STG.E.128 desc[UR8][R64.64], R44 ;  /* 0x0000002c40007986 */ /* 0x0005e4000c101d08 */
.L_x_2034:
[----:B------:R-:W-:Y:S05]  /*1cc0*/  BSYNC.RECONVERGENT B1 ;  /* 0x0000000000017941 */ /* 0x000fea0003800200 */
.L_x_2033:
[----:B--2---:R-:W2:Y:S02]  /*1cd0*/  LDC.64 R44, c[0x0][0x380] ;  /* 0x0000e000ff2c7b82 */ /* 0x004ea40000000a00 */
[----:B--2---:R-:W-:-:S04]  /*1ce0*/  LEA R71, R44, R71, 0x2 ;  /* 0x000000472c477211 */ /* 0x004fc800078e10ff */
[----:B------:R-:W-:-:S13]  /*1cf0*/  ISETP.GE.AND P1, PT, R71, R45, PT ;  /* 0x0000002d4700720c */ /* 0x000fda0003f26270 */
[----:B------:R-:W-:Y:S05]  /*1d00*/  @!P1 BRA `(.L_x_2039) ;  /* 0xffffffe4006c9947 */ /* 0x000fea000383ffff */
.L_x_2029:
[----:B------:R-:W-:Y:S05]  /*1d10*/  BSYNC B0 ;  /* 0x0000000000007941 */ /* 0x000fea0003800000 */
.L_x_2028:
        /* <DEDUP_REMOVED lines=12> */
[----:B------:R-:W-:Y:S01]  /*1de0*/  BAR.SYNC.DEFER_BLOCKING 0x0 ;  /* 0x0000000000007b1d */ /* 0x000fe20000010000 */
[----:B--2---:R-:W-:-:S05]  /*1df0*/  IMAD R33, R76, UR7, RZ ;  /* 0x000000074c217c24 */ /* 0x004fca000f8e02ff */
[----:B------:R-:W2:Y:S04]  /*1e00*/  LDS R2, [R3] ;  /* 0x0000000003027984 */ /* 0x000ea80000000800 */
[----:B------:R-:W3:Y:S04]  /*1e10*/  LDS R5, [R3+0x400] ;  /* 0x0004000003057984 */ /* 0x000ee80000000800 */
[----:B------:R-:W0:Y:S04]  /*1e20*/  LDS R4, [R3+0x200] ;  /* 0x0002000003047984 */ /* 0x000e280000000800 */
[----:B------:R-:W1:Y:S04]  /*1e30*/  LDS R7, [R3+0x600] ;  /* 0x0006000003077984 */ /* 0x000e680000000800 */
[----:B------:R-:W4:Y:S04]  /*1e40*/  LDS R9, [R3+0x800] ;  /* 0x0008000003097984 */ /* 0x000f280000000800 */
[----:B------:R-:W4:Y:S04]  /*1e50*/  LDS R11, [R3+0xa00] ;  /* 0x000a0000030b7984 */ /* 0x000f280000000800 */
[----:B------:R-:W4:Y:S04]  /*1e60*/  LDS R13, [R3+0xc00] ;  /* 0x000c0000030d7984 */ /* 0x000f280000000800 */
[----:B------:R-:W4:Y:S01]  /*1e70*/  LDS R6, [R3+0xe00] ;  /* 0x000e000003067984 */ /* 0x000f220000000800 */
[----:B------:R-:W-:Y:S01]  /*1e80*/  BAR.SYNC.DEFER_BLOCKING 0x0 ;  /* 0x0000000000007b1d */ /* 0x000fe20000010000 */
[----:B--2---:R-:W-:-:S04]  /*1e90*/  FADD.FTZ R2, RZ, R2 ;  /* 0x00000002ff027221 */ /* 0x004fc80000010000 */
[----:B---3--:R-:W-:Y:S01]  /*1ea0*/  FADD.FTZ R2, R2, R5 ;  /* 0x0000000502027221 */ /* 0x008fe20000010000 */
[----:B0-----:R-:W-:-:S04]  /*1eb0*/  FADD.FTZ R4, RZ, R4 ;  /* 0x00000004ff047221 */ /* 0x001fc80000010000 */
[----:B-1----:R-:W-:Y:S01]  /*1ec0*/  FADD.FTZ R4, R4, R7 ;  /* 0x0000000704047221 */ /* 0x002fe20000010000 */
        /* <DEDUP_REMOVED lines=10> */
[----:B-1----:R-:W-:Y:S02]  /*1f70*/  IADD3.X R29, PT, PT, RZ, RZ, RZ, P0, !PT ;  /* 0x000000ffff1d7210 */ /* 0x002fe400007fe4ff */
        /* <DEDUP_REMOVED lines=42> */
.L_x_2032:
[----:B------:R-:W-:Y:S01]  /*2220*/  HFMA2 R85, -RZ, RZ, 0, 5.9604644775390625e-08 ;  /* 0x00000001ff557431 */ /* 0x000fe200000001ff */
[----:B------:R-:W-:Y:S01]  /*2230*/  BSSY B1, `(.L_x_2040) ;  /* 0x0000007000017945 */ /* 0x000fe20003800000 */
[----:B------:R-:W-:Y:S02]  /*2240*/  MOV R84, R79 ;  /* 0x0000004f00547202 */ /* 0x000fe40000000f00 */
[----:B------:R-:W-:Y:S02]  /*2250*/  MOV R86, 0x1f ;  /* 0x0000001f00567802 */ /* 0x000fe40000000f00 */
[----:B------:R-:W-:-:S07]  /*2260*/  MOV R81, 0xffffffff ;  /* 0xffffffff00517802 */ /* 0x000fce0000000f00 */
[----:B01----:R-:W-:Y:S05]  /*2270*/  WARPSYNC.COLLECTIVE R81, `(.L_x_2041) ;  /* 0x0000000051087348 */ /* 0x003fea0003c00000 */
[----:B------:R2:W3:Y:S02]  /*2280*/  SHFL.BFLY P1, R83, R84, R85, R86 ;  /* 0x0c00005554537389 */ /* 0x0004e40000020056 */
[----:B0123--:R-:W-:Y:S05]  /*2290*/  ENDCOLLECTIVE ;  /* 0x000000000000791b */ /* 0x00ffea0003800000 */
.L_x_2041:
[----:B------:R-:W-:Y:S05]  /*22a0*/  BSYNC B1 ;  /* 0x0000000000017941 */ /* 0x000fea0003800000 */
.L_x_2040:
        /* <DEDUP_REMOVED lines=8> */
.L_x_2042:
[----:B------:R-:W-:Y:S01]  /*2330*/  FADD.FTZ R44, R44, R79 ;  /* 0x0000004f2c2c7221 */ /* 0x000fe20000010000 */
[----:B------:R-:W-:-:S04]  /*2340*/  HFMA2 R85, -RZ, RZ, 0, 1.1920928955078125e-07 ;  /* 0x00000002ff557431 */ /* 0x000fc800000001ff */
[----:B------:R-:W-:Y:S02]  /*2350*/  MOV R84, R44 ;  /* 0x0000002c00547202 */ /* 0x000fe40000000f00 */
[----:B------:R-:W-:-:S07]  /*2360*/  MOV R46, R83 ;  /* 0x00000053002e7202 */ /* 0x000fce0000000f00 */
[----:B------:R-:W-:Y:S05]  /*2370*/  WARPSYNC.COLLECTIVE R81, `(.L_x_2043) ;  /* 0x0000000051087348 */ /* 0x000fea0003c00000 */
[----:B------:R0:W1:Y:S02]  /*2380*/  SHFL.BFLY P1, R83, R84, R85, R86 ;  /* 0x0c00005554537389 */ /* 0x0000640000020056 */
[----:B01----:R-:W-:Y:S05]  /*2390*/  ENDCOLLECTIVE ;  /* 0x000000000000791b */ /* 0x003fea0003800000 */
.L_x_2043:
[----:B------:R-:W-:-:S05]  /*23a0*/  FADD.FTZ R46, R46, R47 ;  /* 0x0000002f2e2e7221 */ /* 0x000fca0000010000 */
[----:B------:R-:W-:Y:S02]  /*23b0*/  MOV R84, R46 ;  /* 0x0000002e00547202 */ /* 0x000fe40000000f00 */
[----:B------:R-:W-:-:S07]  /*23c0*/  MOV R45, R83 ;  /* 0x00000053002d7202 */ /* 0x000fce0000000f00 */
[----:B------:R-:W-:Y:S05]  /*23d0*/  WARPSYNC.COLLECTIVE R81, `(.L_x_2044) ;  /* 0x0000000051087348 */ /* 0x000fea0003c00000 */
[----:B------:R0:W1:Y:S02]  /*23e0*/  SHFL.BFLY P1, R83, R84, R85, R86 ;  /* 0x0c00005554537389 */ /* 0x0000640000020056 */
[----:B01----:R-:W-:Y:S05]  /*23f0*/  ENDCOLLECTIVE ;  /* 0x000000000000791b */ /* 0x003fea0003800000 */
.L_x_2044:
[----:B------:R-:W-:Y:S01]  /*2400*/  FADD.FTZ R45, R44, R45 ;  /* 0x0000002d2c2d7221 */ /* 0x000fe20000010000 */
[----:B------:R-:W-:-:S04]  /*2410*/  HFMA2 R85, -RZ, RZ, 0, 2.384185791015625e-07 ;  /* 0x00000004ff557431 */ /* 0x000fc800000001ff */
[----:B------:R-:W-:Y:S02]  /*2420*/  MOV R84, R45 ;  /* 0x0000002d00547202 */ /* 0x000fe40000000f00 */
[----:B------:R-:W-:-:S07]  /*2430*/  MOV R65, R83 ;  /* 0x0000005300417202 */ /* 0x000fce0000000f00 */
[----:B------:R-:W-:Y:S05]  /*2440*/  WARPSYNC.COLLECTIVE R81, `(.L_x_2045) ;  /* 0x0000000051087348 */ /* 0x000fea0003c00000 */
[----:B------:R0:W1:Y:S02]  /*2450*/  SHFL.BFLY P1, R83, R84, R85, R86 ;  /* 0x0c00005554537389 */ /* 0x0000640000020056 */
[----:B01----:R-:W-:Y:S05]  /*2460*/  ENDCOLLECTIVE ;  /* 0x000000000000791b */ /* 0x003fea0003800000 */
.L_x_2045:
[----:B------:R-:W-:-:S05]  /*2470*/  FADD.FTZ R65, R46, R65 ;  /* 0x000000412e417221 */ /* 0x000fca0000010000 */
[----:B------:R-:W-:Y:S02]  /*2480*/  MOV R84, R65 ;  /* 0x0000004100547202 */ /* 0x000fe40000000f00 */
[----:B------:R-:W-:-:S07]  /*2490*/  MOV R80, R83 ;  /* 0x0000005300507202 */ /* 0x000fce0000000f00 */
[----:B------:R-:W-:Y:S05]  /*24a0*/  WARPSYNC.COLLECTIVE R81, `(.L_x_2046) ;  /* 0x0000000051087348 */ /* 0x000fea0003c00000 */
[----:B------:R0:W1:Y:S02]  /*24b0*/  SHFL.BFLY P1, R83, R84, R85, R86 ;  /* 0x0c00005554537389 */ /* 0x0000640000020056 */
[----:B01----:R-:W-:Y:S05]  /*24c0*/  ENDCOLLECTIVE ;  /* 0x000000000000791b */ /* 0x003fea0003800000 */
.L_x_2046:
[----:B------:R-:W-:Y:S01]  /*24d0*/  FADD.FTZ R80, R45, R80 ;  /* 0x000000502d507221 */ /* 0x000fe20000010000 */
[----:B------:R-:W-:-:S04]  /*24e0*/  HFMA2 R85, -RZ, RZ, 0, 4.76837158203125e-07 ;  /* 0x00000008ff557431 */ /* 0x000fc800000001ff */
[----:B------:R-:W-:Y:S02]  /*24f0*/  MOV R84, R80 ;  /* 0x0000005000547202 */ /* 0x000fe40000000f00 */
[----:B------:R-:W-:-:S07]  /*2500*/  MOV R82, R83 ;  /* 0x0000005300527202 */ /* 0x000fce0000000f00 */
[----:B------:R-:W-:Y:S05]  /*2510*/  WARPSYNC.COLLECTIVE R81, `(.L_x_2047) ;  /* 0x0000000051087348 */ /* 0x000fea0003c00000 */
[----:B------:R0:W1:Y:S02]  /*2520*/  SHFL.BFLY P1, R83, R84, R85, R86 ;  /* 0x0c00005554537389 */ /* 0x0000640000020056 */
[----:B01----:R-:W-:Y:S05]  /*2530*/  ENDCOLLECTIVE ;  /* 0x000000000000791b */ /* 0x003fea0003800000 */
.L_x_2047:
[----:B------:R-:W-:-:S05]  /*2540*/  FADD.FTZ R82, R65, R82 ;  /* 0x0000005241527221 */ /* 0x000fca0000010000 */
[----:B------:R-:W-:Y:S02]  /*2550*/  MOV R84, R82 ;  /* 0x0000005200547202 */ /* 0x000fe40000000f00 */
[----:B------:R-:W-:-:S07]  /*2560*/  MOV R47, R83 ;  /* 0x00000053002f7202 */ /* 0x000fce0000000f00 */
[----:B------:R-:W-:Y:S05]  /*2570*/  WARPSYNC.COLLECTIVE R81, `(.L_x_2048) ;  /* 0x0000000051087348 */ /* 0x000fea0003c00000 */
[----:B------:R0:W1:Y:S02]  /*2580*/  SHFL.BFLY P1, R83, R84, R85, R86 ;  /* 0x0c00005554537389 */ /* 0x0000640000020056 */
[----:B01----:R-:W-:Y:S05]  /*2590*/  ENDCOLLECTIVE ;  /* 0x000000000000791b */ /* 0x003fea0003800000 */
.L_x_2048:
[----:B------:R-:W-:Y:S01]  /*25a0*/  FADD.FTZ R47, R80, R47 ;  /* 0x0000002f502f7221 */ /* 0x000fe20000010000 */
[----:B------:R-:W-:-:S04]  /*25b0*/  HFMA2 R85, -RZ, RZ, 0, 9.5367431640625e-07 ;  /* 0x00000010ff557431 */ /* 0x000fc800000001ff */
[----:B------:R-:W-:Y:S02]  /*25c0*/  MOV R84, R47 ;  /* 0x0000002f00547202 */ /* 0x000fe40000000f00 */
[----:B------:R-:W-:-:S07]  /*25d0*/  MOV R67, R83 ;  /* 0x0000005300437202 */ /* 0x000fce0000000f00 */
[----:B------:R-:W-:Y:S05]  /*25e0*/  WARPSYNC.COLLECTIVE R81, `(.L_x_2049) ;  /* 0x0000000051087348 */ /* 0x000fea0003c00000 */
[----:B------:R0:W1:Y:S02]  /*25f0*/  SHFL.BFLY P1, R83, R84, R85, R86 ;  /* 0x0c00005554537389 */ /* 0x0000640000020056 */
[----:B01----:R-:W-:Y:S05]  /*2600*/  ENDCOLLECTIVE ;  /* 0x000000000000791b */ /* 0x003fea0003800000 */
.L_x_2049:
[----:B------:R-:W-:-:S05]  /*2610*/  FADD.FTZ R67, R82, R67 ;  /* 0x0000004352437221 */ /* 0x000fca0000010000 */
[----:B------:R-:W-:Y:S02]  /*2620*/  MOV R84, R67 ;  /* 0x0000004300547202 */ /* 0x000fe40000000f00 */
[----:B------:R-:W-:-:S07]  /*2630*/  MOV R44, R83 ;  /* 0x00000053002c7202 */ /* 0x000fce0000000f00 */
[----:B------:R-:W-:Y:S05]  /*2640*/  WARPSYNC.COLLECTIVE R81, `(.L_x_2050) ;  /* 0x0000000051087348 */ /* 0x000fea0003c00000 */
[----:B------:R0:W1:Y:S02]  /*2650*/  SHFL.BFLY P1, R83, R84, R85, R86 ;  /* 0x0c00005554537389 */ /* 0x0000640000020056 */
[----:B01----:R-:W-:Y:S05]  /*2660*/  ENDCOLLECTIVE ;  /* 0x000000000000791b */ /* 0x003fea0003800000 */
.L_x_2050:
[----:B------:R-:W-:Y:S01]  /*2670*/  MOV R46, R83 ;  /* 0x00000053002e7202 */ /* 0x000fe20000000f00 */
[----:B------:R-:W-:Y:S06]  /*2680*/  BRA `(.L_x_2051) ;  /* 0xffffffe400587947 */ /* 0x000fec000383ffff */
.L_x_2052:
        /* <DEDUP_REMOVED lines=15> */
.L_x_6404:


//--------------------- .text._ZN10layer_norm13ln_bwd_kernelINS_13Kernel_traitsI13__nv_bfloat16S2_fS2_fjLj256ELj1ELj4ELj1ELj16ENS_18Kernel_traits_baseILj256ES2_S2_fS2_fjLj128EEEEELb1ELb0ELb0ELb1EEEvNS_9BwdParamsE --------------------------
	.section	.text._ZN10layer_norm13ln_bwd_kernelINS_13Kernel_traitsI13__nv_bfloat16S2_fS2_fjLj256ELj1ELj4ELj1ELj16ENS_18Kernel_traits_baseILj256ES2_S2_fS2_fjLj128EEEEELb1ELb0ELb0ELb1EEEvNS_9BwdParamsE,"ax",@progbits
	.align	128
        .global         _ZN10layer_norm13ln_bwd_kernelINS_13Kernel_traitsI13__nv_bfloat16S2_fS2_fjLj256ELj1ELj4ELj1ELj16ENS_18Kernel_traits_baseILj256ES2_S2_fS2_fjLj128EEEEELb1ELb0ELb0ELb1EEEvNS_9BwdParamsE
        .type           _ZN10layer_norm13ln_bwd_kernelINS_13Kernel_traitsI13__nv_bfloat16S2_fS2_fjLj256ELj1ELj4ELj1ELj16ENS_18Kernel_traits_baseILj256ES2_S2_fS2_fjLj128EEEEELb1ELb0ELb0ELb1EEEvNS_9BwdParamsE,@function
        .size           _ZN10layer_norm13ln_bwd_kernelINS_13Kernel_traitsI13__nv_bfloat16S2_fS2_fjLj256ELj1ELj4ELj1ELj16ENS_18Kernel_traits_baseILj256ES2_S2_fS2_fjLj128EEEEELb1ELb0ELb0ELb1EEEvNS_9BwdParamsE,(.L_x_6405 - _ZN10layer_norm13ln_bwd_kernelINS_13Kernel_traitsI13__nv_bfloat16S2_fS2_fjLj256ELj1ELj4ELj1ELj16ENS_18Kernel_traits_baseILj256ES2_S2_fS2_fjLj128EEEEELb1ELb0ELb0ELb1EEEvNS_9BwdParamsE)
        .other          _ZN10layer_norm13ln_bwd_kernelINS_13Kernel_traitsI13__nv_bfloat16S2_fS2_fjLj256ELj1ELj4ELj1ELj16ENS_18Kernel_traits_baseILj256ES2_S2_fS2_fjLj128EEEEELb1ELb0ELb0ELb1EEEvNS_9BwdParamsE,@"STO_CUDA_ENTRY STV_DEFAULT"
_ZN10layer_norm13ln_bwd_kernelINS_13Kernel_traitsI13__nv_bfloat16S2_fS2_fjLj256ELj1ELj4ELj1ELj16ENS_18Kernel_traits_baseILj256ES2_S2_fS2_fjLj128EEEEELb1ELb0ELb0ELb1EEEvNS_9BwdParamsE:
.text._ZN10layer_norm13ln_bwd_kernelINS_13Kernel_traitsI13__nv_bfloat16S2_fS2_fjLj256ELj1ELj4ELj1ELj16ENS_18Kernel_traits_baseILj256ES2_S2_fS2_fjLj128EEEEELb1ELb0ELb0ELb1EEEvNS_9BwdParamsE:
        /* <DEDUP_REMOVED lines=53> */
.L_x_2061:
[----:B0-----:R-:W0:Y:S01]  /*0350*/  LDC.64 R34, c[0x0][0x3c0] ;  /* 0x0000f000ff227b82 */ /* 0x001e220000000a00 */
[----:B------:R-:W-:-:S05]  /*0360*/  IMAD R0, R49, UR14, RZ ;  /* 0x0000000e31007c24 */ /* 0x000fca000f8e02ff */
[----:B------:R-:W-:Y:S02]  /*0370*/  SHF.R.S32.HI R39, RZ, 0x1f, R0 ;  /* 0x0000001fff277819 */ /* 0x000fe40000011400 */
[----:B------:R-:W1:Y:S02]  /*0380*/  @P0 LDC.64 R32, c[0x0][0x3e0] ;  /* 0x0000f800ff200b82 */ /* 0x000e640000000a00 */
[----:B------:R-:W-:Y:S02]  /*0390*/  LEA.HI R2, R39, R0, RZ, 0x3 ;  /* 0x0000000027027211 */ /* 0x000fe400078f18ff */
[----:B------:R-:W-:-:S04]  /*03a0*/  LOP3.LUT R39, R74, 0x1f, RZ, 0xc0, !PT ;  /* 0x0000001f4a277812 */ /* 0x000fc800078ec0ff */
[----:B------:R-:W2:Y:S01]  /*03b0*/  LDC.64 R36, c[0x0][0x3a8] ;  /* 0x0000ea00ff247b82 */ /* 0x000ea20000000a00 */
[----:B------:R-:W-:-:S07]  /*03c0*/  LEA.HI.SX32 R2, R2, R39, 0x1d ;  /* 0x0000002702027211 */ /* 0x000fce00078feaff */
[----:B------:R-:W3:Y:S01]  /*03d0*/  LDC.64 R40, c[0x0][0x428] ;  /* 0x00010a00ff287b82 */ /* 0x000ee20000000a00 */
[----:B0-----:R-:W-:-:S05]  /*03e0*/  IMAD.WIDE R34, R49, 0x4, R34 ;  /* 0x0000000431227825 */ /* 0x001fca00078e0222 */
[----:B------:R-:W4:Y:S02]  /*03f0*/  LDG.E R0, desc[UR8][R34.64] ;  /* 0x0000000822007981 */ /* 0x000f24000c1e1900 */
[----:B------:R-:W0:Y:S01]  /*0400*/  LDC.64 R54, c[0x0][0x3c8] ;  /* 0x0000f200ff367b82 */ /* 0x000e220000000a00 */
[----:B-1----:R-:W-:-:S05]  /*0410*/  @P0 IMAD.WIDE R32, R49, 0x2, R32 ;  /* 0x0000000231200825 */ /* 0x002fca00078e0220 */
[----:B------:R1:W4:Y:S02]  /*0420*/  @P0 LDG.E.U16 R58, desc[UR8][R32.64] ;  /* 0x00000008203a0981 */ /* 0x000324000c1e1500 */
[----:B------:R-:W1:Y:S01]  /*0430*/  LDC.64 R52, c[0x0][0x3b0] ;  /* 0x0000ec00ff347b82 */ /* 0x000e620000000a00 */
[----:B--2---:R-:W-:-:S04]  /*0440*/  IMAD.WIDE.U32 R36, R2, 0x20, R36 ;  /* 0x0000002002247825 */ /* 0x004fc800078e0024 */
[----:B---3--:R-:W-:Y:S01]  /*0450*/  IMAD.WIDE.U32 R40, R2, 0x10, R40 ;  /* 0x0000001002287825 */ /* 0x008fe200078e0028 */
[----:B------:R-:W2:Y:S01]  /*0460*/  LDG.E.128 R32, desc[UR8][R36.64] ;  /* 0x0000000824207981 */ /* 0x000ea2000c1e1d00 */
[----:B------:R-:W-:Y:S01]  /*0470*/  ISETP.NE.U32.AND P1, PT, RZ, UR12, PT ;  /* 0x0000000cff007c0c */ /* 0x000fe2000bf25070 */
[----:B------:R-:W3:Y:S03]  /*0480*/  LDC.U8 R51, c[0x0][0x410] ;  /* 0x00010400ff337b82 */ /* 0x000ee60000000000 */
[----:B------:R-:W2:Y:S01]  /*0490*/  LDG.E.128 R40, desc[UR8][R40.64] ;  /* 0x0000000828287981 */ /* 0x000ea2000c1e1d00 */
[----:B0-----:R-:W-:-:S03]  /*04a0*/  IMAD.WIDE R54, R49, 0x4, R54 ;  /* 0x0000000431367825 */ /* 0x001fc600078e0236 */
[----:B------:R-:W2:Y:S04]  /*04b0*/  LDG.E.128 R36, desc[UR8][R36.64+0x10] ;  /* 0x0000100824247981 */ /* 0x000ea8000c1e1d00 */
[----:B------:R-:W2:Y:S01]  /*04c0*/  LDG.E R54, desc[UR8][R54.64] ;  /* 0x0000000836367981 */ /* 0x000ea2000c1e1900 */
[----:B-1----:R-:W-:-:S06]  /*04d0*/  IMAD.WIDE.U32 R52, R2, 0x8, R52 ;  /* 0x0000000802347825 */ /* 0x002fcc00078e0034 */
[----:B------:R-:W2:Y:S01]  /*04e0*/  LDG.E.64 R52, desc[UR8][R52.64] ;  /* 0x0000000834347981 */ /* 0x000ea2000c1e1b00 */
[----:B------:R-:W-:-:S13]  /*04f0*/  ISETP.NE.AND.EX P1, PT, RZ, UR13, PT, P1 ;  /* 0x0000000dff007c0c */ /* 0x000fda000bf25310 */
[----:B------:R-:W0:Y:S01]  /*0500*/  @P1 LDC.64 R56, c[0x0][0x438] ;  /* 0x00010e00ff381b82 */ /* 0x000e220000000a00 */
[----:B---3--:R-:W-:Y:S01]  /*0510*/  ISETP.NE.AND P2, PT, R51, RZ, PT ;  /* 0x000000ff3300720c */ /* 0x008fe20003f45270 */
[----:B0-----:R-:W-:-:S05]  /*0520*/  @P1 IMAD.WIDE.U32 R56, R2, 0x20, R56 ;  /* 0x0000002002381825 */ /* 0x001fca00078e0038 */
[----:B-----5:R-:W5:Y:S04]  /*0530*/  @P1 LDG.E.128 R20, desc[UR8][R56.64] ;  /* 0x0000000838141981 */ /* 0x020f68000c1e1d00 */
[----:B------:R0:W5:Y:S01]  /*0540*/  @P1 LDG.E.128 R16, desc[UR8][R56.64+0x10] ;  /* 0x0000100838101981 */ /* 0x000162000c1e1d00 */
[----:B------:R-:W-:Y:S01]  /*0550*/  UMOV UR6, 0xffffffff ;  /* 0xffffffff00067882 */ /* 0x000fe20000000000 */
[----:B------:R-:W-:Y:S02]  /*0560*/  ISETP.NE.U32.AND P1, PT, RZ, UR12, PT ;  /* 0x0000000cff007c0c */ /* 0x000fe4000bf25070 */
[----:B------:R-:W-:Y:S02]  /*0570*/  MOV R51, 0x3f800000 ;  /* 0x3f80000000337802 */ /* 0x000fe40000000f00 */
[----:B------:R-:W-:-:S02]  /*0580*/  ISETP.NE.AND.EX P1, PT, RZ, UR13, PT, P1 ;  /* 0x0000000dff007c0c */ /* 0x000fc4000bf25310 */
[----:B----4-:R-:W-:-:S05]  /*0590*/  FSEL R64, R0, RZ, !P2 ;  /* 0x000000ff00407208 */ /* 0x010fca0005000000 */
[--C-:B--2---:R-:W-:Y:S01]  /*05a0*/  FADD.FTZ R0, R32, -R64.reuse ;  /* 0x8000004020007221 */ /* 0x104fe20000010000 */
[--C-:B------:R-:W-:Y:S01]  /*05b0*/  FADD.FTZ R33, R33, -R64.reuse ;  /* 0x8000004021217221 */ /* 0x100fe20000010000 */
[--C-:B------:R-:W-:Y:S01]  /*05c0*/  FADD.FTZ R34, R34, -R64.reuse ;  /* 0x8000004022227221 */ /* 0x100fe20000010000 */
[--C-:B------:R-:W-:Y:S01]  /*05d0*/  FADD.FTZ R35, R35, -R64.reuse ;  /* 0x8000004023237221 */ /* 0x100fe20000010000 */
[----:B0-----:R-:W-:Y:S01]  /*05e0*/  PRMT R57, R40, 0x7632, R57 ;  /* 0x0000763228397816 */ /* 0x001fe20000000039 */
[--C-:B------:R-:W-:Y:S01]  /*05f0*/  FADD.FTZ R32, R36, -R64.reuse ;  /* 0x8000004024207221 */ /* 0x100fe20000010000 */
[--C-:B------:R-:W-:Y:S01]  /*0600*/  FADD.FTZ R61, R37, -R64.reuse ;  /* 0x80000040253d7221 */ /* 0x100fe20000010000 */
[--C-:B------:R-:W-:Y:S01]  /*0610*/  FADD.FTZ R63, R38, -R64.reuse ;  /* 0x80000040263f7221 */ /* 0x100fe20000010000 */
[----:B------:R-:W-:Y:S01]  /*0620*/  FADD.FTZ R64, R39, -R64 ;  /* 0x8000004027407221 */ /* 0x000fe20000010000 */
[----:B------:R-:W-:Y:S01]  /*0630*/  SHF.L.U32 R39, R40, 0x10, RZ ;  /* 0x0000001028277819 */ /* 0x000fe200000006ff */
[C---:B------:R-:W-:Y:S01]  /*0640*/  FMUL.FTZ R0, R54.reuse, R0 ;  /* 0x0000000036007220 */ /* 0x040fe20000410000 */
[----:B------:R-:W-:Y:S01]  /*0650*/  SHF.L.U32 R57, R57, 0x10, RZ ;  /* 0x0000001039397819 */ /* 0x000fe200000006ff */
[----:B------:R-:W-:-:S02]  /*0660*/  FMUL.FTZ R38, R54, R33 ;  /* 0x0000002136267220 */ /* 0x000fc40000410000 */
[----:B------:R-:W-:Y:S01]  /*0670*/  FADD.FTZ R13, R39, R13 ;  /* 0x0000000d270d7221 */ /* 0x000fe20000010000 */
[-C--:B------:R-:W-:Y:S01]  /*0680*/  FFMA.FTZ R5, R0, R39.reuse, R5 ;  /* 0x0000002700057223 */ /* 0x080fe20000010005 */
[----:B------:R-:W-:Y:S01]  /*0690*/  FMUL.FTZ R39, R73, R39 ;  /* 0x0000002749277220 */ /* 0x000fe20000410000 */
[C---:B------:R-:W-:Y:S01]  /*06a0*/  FMUL.FTZ R36, R54.reuse, R35 ;  /* 0x0000002336247220 */ /* 0x040fe20000410000 */
[C---:B------:R-:W-:Y:S01]  /*06b0*/  FMUL.FTZ R35, R54.reuse, R32 ;  /* 0x0000002036237220 */ /* 0x040fe20000410000 */
[C---:B------:R-:W-:Y:S01]  /*06c0*/  PRMT R59, R41.reuse, 0x7632, R59 ;  /* 0x00007632293b7816 */ /* 0x040fe2000000003b */
[C---:B------:R-:W-:Y:S01]  /*06d0*/  FMUL.FTZ R37, R54.reuse, R34 ;  /* 0x0000002236257220 */ /* 0x040fe20000410000 */
[----:B------:R-:W-:Y:S01]  /*06e0*/  SHF.L.U32 R40, R41, 0x10, RZ ;  /* 0x0000001029287819 */ /* 0x000fe200000006ff */
[----:B------:R-:W-:Y:S01]  /*06f0*/  FMUL.FTZ R32, R54, R64 ;  /* 0x0000004036207220 */ /* 0x000fe20000410000 */
[----:B------:R-:W-:Y:S01]  /*0700*/  FFMA.FTZ R6, R38, R57, R6 ;  /* 0x0000003926067223 */ /* 0x000fe20000010006 */
[----:B------:R-:W-:Y:S01]  /*0710*/  FADD.FTZ R14, R57, R14 ;  /* 0x0000000e390e7221 */ /* 0x000fe20000010000 */
[----:B------:R-:W-:Y:S01]  /*0720*/  FMUL.FTZ R34, R54, R61 ;  /* 0x0000003d36227220 */ /* 0x000fe20000410000 */
[----:B------:R-:W-:Y:S01]  /*0730*/  FMUL.FTZ R57, R72, R57 ;  /* 0x0000003948397220 */ /* 0x000fe20000410000 */
[----:B------:R-:W-:Y:S01]  /*0740*/  FADD.FTZ R64, RZ, R39 ;  /* 0x00000027ff407221 */ /* 0x000fe20000010000 */
[----:B------:R-:W-:Y:S01]  /*0750*/  FFMA.FTZ R61, R0, R39, RZ ;  /* 0x00000027003d7223 */ /* 0x000fe200000100ff */
[----:B------:R-:W-:Y:S01]  /*0760*/  FMUL.FTZ R33, R54, R63 ;  /* 0x0000003f36217220 */ /* 0x000fe20000410000 */
[----:B------:R-:W-:Y:S01]  /*0770*/  SHF.L.U32 R59, R59, 0x10, RZ ;  /* 0x000000103b3b7819 */ /* 0x000fe200000006ff */
[----:B------:R-:W-:Y:S01]  /*0780*/  FADD.FTZ R15, R40, R15 ;  /* 0x0000000f280f7221 */ /* 0x000fe20000010000 */
[-C--:B------:R-:W-:Y:S01]  /*0790*/  FFMA.FTZ R7, R37, R40.reuse, R7 ;  /* 0x0000002825077223 */ /* 0x080fe20000010007 */
[----:B------:R-:W-:Y:S01]  /*07a0*/  FADD.FTZ R63, R64, R57 ;  /* 0x00000039403f7221 */ /* 0x000fe20000010000 */
[----:B------:R-:W-:Y:S01]  /*07b0*/  FMUL.FTZ R40, R71, R40 ;  /* 0x0000002847287220 */ /* 0x000fe20000410000 */
[----:B------:R-:W-:Y:S01]  /*07c0*/  FFMA.FTZ R64, R38, R57, R61 ;  /* 0x0000003926407223 */ /* 0x000fe2000001003d */
[----:B------:R-:W-:Y:S01]  /*07d0*/  PRMT R60, R42, 0x7632, R60 ;  /* 0x000076322a3c7816 */ /* 0x000fe2000000003c */
[-C--:B------:R-:W-:Y:S01]  /*07e0*/  FFMA.FTZ R8, R36, R59.reuse, R8 ;  /* 0x0000003b24087223 */ /* 0x080fe20000010008 */
[----:B------:R-:W-:Y:S01]  /*07f0*/  SHF.L.U32 R41, R42, 0x10, RZ ;  /* 0x000000102a297819 */ /* 0x000fe200000006ff */
[----:B------:R-:W-:Y:S01]  /*0800*/  FADD.FTZ R44, R59, R44 ;  /* 0x0000002c3b2c7221 */ /* 0x000fe20000010000 */
[----:B------:R-:W-:Y:S01]  /*0810*/  FMUL.FTZ R59, R70, R59 ;  /* 0x0000003b463b7220 */ /* 0x000fe20000410000 */
[----:B------:R-:W-:Y:S01]  /*0820*/  FADD.FTZ R66, R63, R40 ;  /* 0x000000283f427221 */ /* 0x000fe20000010000 */
[----:B------:R-:W-:Y:S01]  /*0830*/  FFMA.FTZ R61, R37, R40, R64 ;  /* 0x00000028253d7223 */ /* 0x000fe20000010040 */
[----:B------:R-:W-:Y:S01]  /*0840*/  SHF.L.U32 R60, R60, 0x10, RZ ;  /* 0x000000103c3c7819 */ /* 0x000fe200000006ff */
[----:B------:R-:W-:Y:S01]  /*0850*/  FADD.FTZ R45, R41, R45 ;  /* 0x0000002d292d7221 */ /* 0x000fe20000010000 */
[----:B------:R-:W-:Y:S01]  /*0860*/  FFMA.FTZ R9, R35, R41, R9 ;  /* 0x0000002923097223 */ /* 0x000fe20000010009 */
[----:B------:R-:W-:Y:S01]  /*0870*/  MOV R65, R53 ;  /* 0x0000003500417202 */ /* 0x000fe20000000f00 */
[----:B------:R-:W-:Y:S01]  /*0880*/  FMUL.FTZ R41, R69, R41 ;  /* 0x0000002945297220 */ /* 0x000fe20000410000 */
[----:B------:R-:W-:Y:S01]  /*0890*/  FADD.FTZ R66, R66, R59 ;  /* 0x0000003b42427221 */ /* 0x000fe20000010000 */
[--C-:B------:R-:W-:Y:S01]  /*08a0*/  FFMA.FTZ R64, R36, R59, R61.reuse ;  /* 0x0000003b24407223 */ /* 0x100fe2000001003d */
[C---:B------:R-:W-:Y:S01]  /*08b0*/  PRMT R62, R43.reuse, 0x7632, R62 ;  /* 0x000076322b3e7816 */ /* 0x040fe2000000003e */
[-C--:B------:R-:W-:Y:S01]  /*08c0*/  FFMA.FTZ R10, R34, R60.reuse, R10 ;  /* 0x0000003c220a7223 */ /* 0x080fe2000001000a */
[----:B------:R-:W-:Y:S01]  /*08d0*/  SHF.L.U32 R42, R43, 0x10, RZ ;  /* 0x000000102b2a7819 */ /* 0x000fe200000006ff */
[----:B------:R-:W-:Y:S01]  /*08e0*/  FADD.FTZ R46, R60, R46 ;  /* 0x0000002e3c2e7221 */ /* 0x000fe20000010000 */
        /* <DEDUP_REMOVED lines=10> */
[-C--:B------:R-:W-:Y:S01]  /*0990*/  FFMA.FTZ R12, R32, R62.reuse, R12 ;  /* 0x0000003e200c7223 */ /* 0x080fe2000001000c */
[----:B------:R-:W-:Y:S01]  /*09a0*/  FADD.FTZ R48, R62, R48 ;  /* 0x000000303e307221 */ /* 0x000fe20000010000 */
[----:B------:R-:W-:Y:S01]  /*09b0*/  SHF.R.U32.HI R66, RZ, 0x10, R53 ;  /* 0x00000010ff427819 */ /* 0x000fe20000011635 */
[----:B------:R-:W-:Y:S01]  /*09c0*/  FMUL.FTZ R62, R3, R62 ;  /* 0x0000003e033e7220 */ /* 0x000fe20000410000 */
[----:B------:R-:W-:Y:S01]  /*09d0*/  FADD.FTZ R77, R63, R42 ;  /* 0x0000002a3f4d7221 */ /* 0x000fe20000010000 */
[----:B------:R-:W-:Y:S01]  /*09e0*/  FFMA.FTZ R65, R33, R42, R64 ;  /* 0x0000002a21417223 */ /* 0x000fe20000010040 */
[----:B------:R-:W-:-:S02]  /*09f0*/  @P0 SHF.L.U32 R51, R58, 0x10, RZ ;  /* 0x000000103a330819 */ /* 0x000fc400000006ff */
[----:B------:R-:W-:Y:S01]  /*0a00*/  PRMT R64, R66, 0x7610, R64 ;  /* 0x0000761042407816 */ /* 0x000fe20000000040 */
[----:B------:R-:W-:Y:S01]  /*0a10*/  FADD.FTZ R77, R77, R62 ;  /* 0x0000003e4d4d7221 */ /* 0x000fe20000010000 */
[----:B------:R-:W-:Y:S01]  /*0a20*/  MOV R43, R52 ;  /* 0x00000034002b7202 */ /* 0x000fe20000000f00 */
[----:B------:R-:W-:Y:S01]  /*0a30*/  FFMA.FTZ R66, R32, R62, R65 ;  /* 0x0000003e20427223 */ /* 0x000fe20000010041 */
[C-C-:B------:R-:W-:Y:S02]  /*0a40*/  SHF.R.U64 R55, R52.reuse, 0x8, R53.reuse ;  /* 0x0000000834377819 */ /* 0x140fe40000001235 */
[C-C-:B------:R-:W-:Y:S02]  /*0a50*/  SHF.R.U64 R56, R52.reuse, 0x10, R53.reuse ;  /* 0x0000001034387819 */ /* 0x140fe40000001235 */
[--C-:B------:R-:W-:Y:S02]  /*0a60*/  SHF.R.U64 R58, R52, 0x18, R53.reuse ;  /* 0x00000018343a7819 */ /* 0x100fe40000001235 */
        /* <DEDUP_REMOVED lines=20> */
.L_x_2073:
        /* <DEDUP_REMOVED lines=19> */
[C---:B------:R-:W-:Y:S01]  /*0ce0*/  FMUL.FTZ R0, R54.reuse, R39 ;  /* 0x0000002736007220 */ /* 0x040fe20000410000 */
[----:B------:R-:W-:Y:S01]  /*0cf0*/  FMUL.FTZ R32, R54, R37 ;  /* 0x0000002536207220 */ /* 0x000fe20000410000 */
[----:B------:R-:W-:Y:S01]  /*0d00*/  LOP3.LUT P4, RZ, R43, 0xff, RZ, 0xc0, !PT ;  /* 0x000000ff2bff7812 */ /* 0x000fe2000788c0ff */
[----:B------:R-:W-:Y:S01]  /*0d10*/  FADD.FTZ R57, R57, -R38 ;  /* 0x8000002639397221 */ /* 0x000fe20000010000 */
[-C--:B------:R-:W-:Y:S01]  /*0d20*/  FMUL.FTZ R0, R0, R51.reuse ;  /* 0x0000003300007220 */ /* 0x080fe20000410000 */
[----:B------:R-:W-:Y:S01]  /*0d30*/  FMUL.FTZ R32, R32, R51 ;  /* 0x0000003320207220 */ /* 0x000fe20000410000 */
[----:B------:R-:W-:Y:S01]  /*0d40*/  LOP3.LUT P5, RZ, R56, 0xff, RZ, 0xc0, !PT ;  /* 0x000000ff38ff7812 */ /* 0x000fe200078ac0ff */
[----:B------:R-:W-:Y:S01]  /*0d50*/  FADD.FTZ R59, R59, -R36 ;  /* 0x800000243b3b7221 */ /* 0x000fe20000010000 */
[----:B------:R-:W-:Y:S01]  /*0d60*/  FMUL.FTZ R0, R0, UR16 ;  /* 0x0000001000007c20 */ /* 0x000fe20008410000 */
[----:B------:R-:W-:Y:S01]  /*0d70*/  FMUL.FTZ R34, R32, UR16 ;  /* 0x0000001020227c20 */ /* 0x000fe20008410000 */
[----:B------:R-:W-:Y:S01]  /*0d80*/  FADD.FTZ R41, R41, -R68 ;  /* 0x8000004429297221 */ /* 0x000fe20000010000 */
[----:B------:R-:W-:Y:S01]  /*0d90*/  FADD.FTZ R35, R60, -R35 ;  /* 0x800000233c237221 */ /* 0x000fe20000010000 */
[----:B------:R-:W-:Y:S01]  /*0da0*/  FADD.FTZ R33, R42, -R33 ;  /* 0x800000212a217221 */ /* 0x000fe20000010000 */
[----:B------:R-:W-:Y:S01]  /*0db0*/  FADD.FTZ R65, R62, -R65 ;  /* 0x800000413e417221 */ /* 0x000fe20000010000 */
[----:B------:R-:W-:Y:S01]  /*0dc0*/  FSEL R32, R0, RZ, P4 ;  /* 0x000000ff00207208 */ /* 0x000fe20002000000 */
[----:B------:R-:W-:Y:S01]  /*0dd0*/  FMUL.FTZ R36, R54, R59 ;  /* 0x0000003b36247220 */ /* 0x000fe20000410000 */
[----:B------:R-:W-:Y:S01]  /*0de0*/  FSEL R0, R34, RZ, P5 ;  /* 0x000000ff22007208 */ /* 0x000fe20002800000 */
        /* <DEDUP_REMOVED lines=10> */
[----:B------:R-:W-:Y:S01]  /*0e90*/  FMUL.FTZ R54, R54, R51 ;  /* 0x0000003336367220 */ /* 0x000fe20000410000 */
[----:B------:R-:W-:Y:S01]  /*0ea0*/  ISETP.GE.U32.AND P1, PT, R52, RZ, PT ;  /* 0x000000ff3400720c */ /* 0x000fe20003f26070 */
        /* <DEDUP_REMOVED lines=11> */
[----:B------:R-:W-:Y:S02]  /*0f60*/  ISETP.GE.U32.AND.EX P1, PT, R53, 0x1000000, PT, P1 ;  /* 0x010000003500780c */ /* 0x000fe40003f26110 */
        /* <DEDUP_REMOVED lines=9> */
[----:B------:R-:W-:Y:S01]  /*1000*/  F2FP.BF16.F32.PACK_AB R32, R37, R32 ;  /* 0x000000202520723e */ /* 0x000fe200000010ff */
[----:B------:R-:W-:Y:S06]  /*1010*/  BRA `(.L_x_2059) ;  /* 0x0000000800f07947 */ /* 0x000fec0003800000 */
.L_x_2058:
[-CC-:B------:R-:W-:Y:S01]  /*1020*/  FFMA.FTZ R37, R37, R66.reuse, R65.reuse ;  /* 0x0000004225257223 */ /* 0x180fe20000010041 */
[-CC-:B------:R-:W-:Y:S01]  /*1030*/  FFMA.FTZ R0, R0, R66.reuse, R65.reuse ;  /* 0x0000004200007223 */ /* 0x180fe20000010041 */
[-C--:B------:R-:W-:Y:S01]  /*1040*/  FFMA.FTZ R28, R35, R66.reuse, R65 ;  /* 0x00000042231c7223 */ /* 0x080fe20000010041 */
[----:B------:R-:W-:Y:S01]  /*1050*/  LOP3.LUT P5, RZ, R56, 0xff, RZ, 0xc0, !PT ;  /* 0x000000ff38ff7812 */ /* 0x000fe200078ac0ff */
[----:B------:R-:W-:Y:S01]  /*1060*/  FADD.FTZ R37, R40, -R37 ;  /* 0x8000002528257221 */ /* 0x000fe20000010000 */
[----:B------:R-:W-:Y:S01]  /*1070*/  FADD.FTZ R39, R39, -R0 ;  /* 0x8000000027277221 */ /* 0x000fe20000010000 */
[-CC-:B------:R-:W-:Y:S01]  /*1080*/  FFMA.FTZ R38, R38, R66.reuse, R65.reuse ;  /* 0x0000004226267223 */ /* 0x180fe20000010041 */
[-CC-:B------:R-:W-:Y:S01]  /*1090*/  FFMA.FTZ R36, R36, R66.reuse, R65.reuse ;  /* 0x0000004224247223 */ /* 0x180fe20000010041 */
[C---:B------:R-:W-:Y:S01]  /*10a0*/  FMUL.FTZ R26, R54.reuse, R37 ;  /* 0x00000025361a7220 */ /* 0x040fe20000410000 */
[----:B------:R-:W-:Y:S01]  /*10b0*/  FMUL.FTZ R24, R54, R39 ;  /* 0x0000002736187220 */ /* 0x000fe20000410000 */
[-CC-:B------:R-:W-:Y:S01]  /*10c0*/  FFMA.FTZ R29, R34, R66.reuse, R65.reuse ;  /* 0x00000042221d7223 */ /* 0x180fe20000010041 */
[-CC-:B------:R-:W-:Y:S01]  /*10d0*/  FFMA.FTZ R31, R33, R66.reuse, R65.reuse ;  /* 0x00000042211f7223 */ /* 0x180fe20000010041 */
[-C--:B------:R-:W-:Y:S01]  /*10e0*/  FMUL.FTZ R25, R26, R51.reuse ;  /* 0x000000331a197220 */ /* 0x080fe20000410000 */
[----:B------:R-:W-:Y:S01]  /*10f0*/  FFMA.FTZ R65, R32, R66, R65 ;  /* 0x0000004220417223 */ /* 0x000fe20000010041 */
[----:B------:R-:W-:Y:S01]  /*1100*/  FMUL.FTZ R0, R24, R51 ;  /* 0x0000003318007220 */ /* 0x000fe20000410000 */
[----:B------:R-:W-:Y:S01]  /*1110*/  FADD.FTZ R41, R41, -R28 ;  /* 0x8000001c29297221 */ /* 0x000fe20000010000 */
[----:B------:R-:W-:Y:S01]  /*1120*/  FMUL.FTZ R25, R25, UR16 ;  /* 0x0000001019197c20 */ /* 0x000fe20008410000 */
[----:B------:R-:W-:Y:S01]  /*1130*/  FADD.FTZ R27, R59, -R36 ;  /* 0x800000243b1b7221 */ /* 0x000fe20000010000 */
[----:B------:R-:W-:Y:S01]  /*1140*/  FADD.FTZ R29, R60, -R29 ;  /* 0x8000001d3c1d7221 */ /* 0x000fe20000010000 */
[----:B------:R-:W-:Y:S01]  /*1150*/  FADD.FTZ R31, R42, -R31 ;  /* 0x8000001f2a1f7221 */ /* 0x000fe20000010000 */
[----:B------:R-:W-:Y:S01]  /*1160*/  FADD.FTZ R65, R62, -R65 ;  /* 0x800000413e417221 */ /* 0x000fe20000010000 */
[----:B------:R-:W-:Y:S01]  /*1170*/  FSEL R33, R25, RZ, P5 ;  /* 0x000000ff19217208 */ /* 0x000fe20002800000 */
[----:B------:R-:W-:Y:S01]  /*1180*/  FADD.FTZ R25, R57, -R38 ;  /* 0x8000002639197221 */ /* 0x000fe20000010000 */
[----:B------:R-:W-:Y:S01]  /*1190*/  FMUL.FTZ R0, R0, UR16 ;  /* 0x0000001000007c20 */ /* 0x000fe20008410000 */
[----:B------:R-:W-:Y:S01]  /*11a0*/  LOP3.LUT P4, RZ, R43, 0xff, RZ, 0xc0, !PT ;  /* 0x000000ff2bff7812 */ /* 0x000fe2000788c0ff */
[C---:B------:R-:W-:Y:S01]  /*11b0*/  FMUL.FTZ R28, R54.reuse, R41 ;  /* 0x00000029361c7220 */ /* 0x040fe20000410000 */
[C---:B------:R-:W-:Y:S01]  /*11c0*/  FMUL.FTZ R25, R54.reuse, R25 ;  /* 0x0000001936197220 */ /* 0x040fe20000410000 */
[C---:B------:R-:W-:Y:S01]  /*11d0*/  FMUL.FTZ R27, R54.reuse, R27 ;  /* 0x0000001b361b7220 */ /* 0x040fe20000410000 */
[C---:B------:R-:W-:Y:S01]  /*11e0*/  FMUL.FTZ R29, R54.reuse, R29 ;  /* 0x0000001d361d7220 */ /* 0x040fe20000410000 */
[C---:B------:R-:W-:Y:S01]  /*11f0*/  FMUL.FTZ R30, R54.reuse, R31 ;  /* 0x0000001f361e7220 */ /* 0x040fe20000410000 */
[----:B------:R-:W-:Y:S01]  /*1200*/  FMUL.FTZ R31, R54, R65 ;  /* 0x00000041361f7220 */ /* 0x000fe20000410000 */
[----:B------:R-:W-:Y:S01]  /*1210*/  FSEL R32, R0, RZ, P4 ;  /* 0x000000ff00207208 */ /* 0x000fe20002000000 */
        /* <DEDUP_REMOVED lines=8> */
[----:B------:R-:W-:Y:S01]  /*12a0*/  LOP3.LUT P6, RZ, R61, 0xff, RZ, 0xc0, !PT ;  /* 0x000000ff3dff7812 */ /* 0x000fe200078cc0ff */
[----:B------:R-:W-:Y:S01]  /*12b0*/  FMUL.FTZ R37, R37, UR16 ;  /* 0x0000001025257c20 */ /* 0x000fe20008410000 */
[----:B------:R-:W-:Y:S01]  /*12c0*/  FMUL.FTZ R36, R36, UR16 ;  /* 0x0000001024247c20 */ /* 0x000fe20008410000 */
[----:B------:R-:W-:Y:S01]  /*12d0*/  LOP3.LUT P4, RZ, R63, 0xff, RZ, 0xc0, !PT ;  /* 0x000000ff3fff7812 */ /* 0x000fe2000788c0ff */
[----:B------:R-:W-:Y:S01]  /*12e0*/  FMUL.FTZ R0, R0, UR16 ;  /* 0x0000001000007c20 */ /* 0x000fe20008410000 */
[----:B------:R-:W-:Y:S01]  /*12f0*/  LOP3.LUT P5, RZ, R64, 0xff, RZ, 0xc0, !PT ;  /* 0x000000ff40ff7812 */ /* 0x000fe200078ac0ff */
[----:B------:R-:W-:Y:S01]  /*1300*/  FMUL.FTZ R51, R51, UR16 ;  /* 0x0000001033337c20 */ /* 0x000fe20008410000 */
[----:B------:R-:W-:Y:S01]  /*1310*/  FMUL.FTZ R34, R34, UR16 ;  /* 0x0000001022227c20 */ /* 0x000fe20008410000 */
[----:B------:R-:W-:-:S02]  /*1320*/  LOP3.LUT P2, RZ, R55, 0xff, RZ, 0xc0, !PT ;  /* 0x000000ff37ff7812 */ /* 0x000fc4000784c0ff */
[----:B------:R-:W-:Y:S02]  /*1330*/  LOP3.LUT P3, RZ, R58, 0xff, RZ, 0xc0, !PT ;  /* 0x000000ff3aff7812 */ /* 0x000fe4000786c0ff */
[----:B------:R-:W-:Y:S02]  /*1340*/  ISETP.GE.U32.AND.EX P1, PT, R53, 0x1000000, PT, P1 ;  /* 0x010000003500780c */ /* 0x000fe40003f26110 */
        /* <DEDUP_REMOVED lines=11> */
.L_x_2057:
        /* <DEDUP_REMOVED lines=13> */
[C---:B-----5:R-:W-:Y:S01]  /*14d0*/  FFMA.FTZ R0, R54.reuse, R39, R20 ;  /* 0x0000002736007223 */ /* 0x060fe20000010014 */
[----:B------:R-:W-:Y:S01]  /*14e0*/  FFMA.FTZ R32, R54, R37, R22 ;  /* 0x0000002536207223 */ /* 0x000fe20000010016 */
        /* <DEDUP_REMOVED lines=11> */
[----:B------:R-:W-:Y:S01]  /*15a0*/  FSEL R32, R0, RZ, P4 ;  /* 0x000000ff00207208 */ /* 0x000fe20002000000 */
[----:B------:R-:W-:Y:S01]  /*15b0*/  FFMA.FTZ R36, R54, R36, R23 ;  /* 0x0000002436247223 */ /* 0x000fe20000010017 */
[----:B------:R-:W-:Y:S01]  /*15c0*/  FSEL R0, R34, RZ, P5 ;  /* 0x000000ff22007208 */ /* 0x000fe20002800000 */
[----:B------:R-:W-:Y:S01]  /*15d0*/  FADD.FTZ R34, R57, -R38 ;  /* 0x8000002639227221 */ /* 0x000fe20000010000 */
        /* <DEDUP_REMOVED lines=35> */
.L_x_2060:
        /* <DEDUP_REMOVED lines=8> */
[C---:B-----5:R-:W-:Y:S01]  /*1890*/  FFMA.FTZ R26, R54.reuse, R37, R22 ;  /* 0x00000025361a7223 */ /* 0x060fe20000010016 */
[----:B------:R-:W-:Y:S01]  /*18a0*/  FFMA.FTZ R24, R54, R39, R20 ;  /* 0x0000002736187223 */ /* 0x000fe20000010014 */
[-CC-:B------:R-:W-:Y:S01]  /*18b0*/  FFMA.FTZ R29, R33, R66.reuse, R65.reuse ;  /* 0x00000042211d7223 */ /* 0x180fe20000010041 */
[----:B------:R-:W-:Y:S01]  /*18c0*/  FFMA.FTZ R65, R32, R66, R65 ;  /* 0x0000004220417223 */ /* 0x000fe20000010041 */
[-C--:B------:R-:W-:Y:S01]  /*18d0*/  FMUL.FTZ R25, R26, R51.reuse ;  /* 0x000000331a197220 */ /* 0x080fe20000410000 */
[----:B------:R-:W-:Y:S01]  /*18e0*/  FMUL.FTZ R0, R24, R51 ;  /* 0x0000003318007220 */ /* 0x000fe20000410000 */
[----:B------:R-:W-:Y:S01]  /*18f0*/  LOP3.LUT P5, RZ, R56, 0xff, RZ, 0xc0, !PT ;  /* 0x000000ff38ff7812 */ /* 0x000fe200078ac0ff */
[----:B------:R-:W-:Y:S01]  /*1900*/  FADD.FTZ R41, R41, -R28 ;  /* 0x8000001c29297221 */ /* 0x000fe20000010000 */
[----:B------:R-:W-:Y:S01]  /*1910*/  FMUL.FTZ R25, R25, UR16 ;  /* 0x0000001019197c20 */ /* 0x000fe20008410000 */
[----:B------:R-:W-:Y:S01]  /*1920*/  FADD.FTZ R38, R57, -R38 ;  /* 0x8000002639267221 */ /* 0x000fe20000010000 */
[----:B------:R-:W-:Y:S01]  /*1930*/  FADD.FTZ R36, R59, -R36 ;  /* 0x800000243b247221 */ /* 0x000fe20000010000 */
[----:B------:R-:W-:Y:S01]  /*1940*/  FADD.FTZ R60, R60, -R27 ;  /* 0x8000001b3c3c7221 */ /* 0x000fe20000010000 */
[----:B------:R-:W-:Y:S01]  /*1950*/  FADD.FTZ R31, R42, -R29 ;  /* 0x8000001d2a1f7221 */ /* 0x000fe20000010000 */
[----:B------:R-:W-:Y:S01]  /*1960*/  FADD.FTZ R62, R62, -R65 ;  /* 0x800000413e3e7221 */ /* 0x000fe20000010000 */
[----:B------:R-:W-:Y:S01]  /*1970*/  FMUL.FTZ R0, R0, UR16 ;  /* 0x0000001000007c20 */ /* 0x000fe20008410000 */
[----:B------:R-:W-:Y:S01]  /*1980*/  LOP3.LUT P4, RZ, R43, 0xff, RZ, 0xc0, !PT ;  /* 0x000000ff2bff7812 */ /* 0x000fe2000788c0ff */
[C---:B------:R-:W-:Y:S01]  /*1990*/  FFMA.FTZ R28, R54.reuse, R41, R16 ;  /* 0x00000029361c7223 */ /* 0x040fe20000010010 */
[----:B------:R-:W-:Y:S01]  /*19a0*/  FSEL R33, R25, RZ, P5 ;  /* 0x000000ff19217208 */ /* 0x000fe20002800000 */
[C---:B------:R-:W-:Y:S01]  /*19b0*/  FFMA.FTZ R25, R54.reuse, R38, R21 ;  /* 0x0000002636197223 */ /* 0x040fe20000010015 */
[C---:B------:R-:W-:Y:S01]  /*19c0*/  FFMA.FTZ R27, R54.reuse, R36, R23 ;  /* 0x00000024361b7223 */ /* 0x040fe20000010017 */
[C---:B------:R-:W-:Y:S01]  /*19d0*/  FFMA.FTZ R29, R54.reuse, R60, R17 ;  /* 0x0000003c361d7223 */ /* 0x040fe20000010011 */
[C---:B------:R-:W-:Y:S01]  /*19e0*/  FFMA.FTZ R30, R54.reuse, R31, R18 ;  /* 0x0000001f361e7223 */ /* 0x040fe20000010012 */
[----:B------:R-:W-:Y:S01]  /*19f0*/  FFMA.FTZ R31, R54, R62, R19 ;  /* 0x0000003e361f7223 */ /* 0x000fe20000010013 */
        /* <DEDUP_REMOVED lines=29> */
[----:B------:R-:W-:-:S07]  /*1bd0*/  F2FP.BF16.F32.PACK_AB R32, R37, R32 ;  /* 0x000000202520723e */ /* 0x000fce00000010ff */
.L_x_2059:
        /* <DEDUP_REMOVED lines=14> */
.L_x_2055:
        /* <DEDUP_REMOVED lines=16> */
.L_x_2054:
[----:B------:R-:W-:Y:S05]  /*1dc0*/  BSYNC B0 ;  /* 0x0000000000007941 */ /* 0x000fea0003800000 */
.L_x_2053:
[----:B------:R-:W1:Y:S01]  /*1dd0*/  S2R R3, SR_CgaCtaId ;  /* 0x0000000000037919 */ /* 0x000e620000008800 */
[----:B------:R-:W-:Y:S01]  /*1de0*/  MOV R0, 0x400 ;  /* 0x0000040000007802 */ /* 0x000fe20000000f00 */
[----:B------:R-:W-:Y:S05]  /*1df0*/  WARPSYNC.ALL ;  /* 0x0000000000007948 */ /* 0x000fea0003800000 */
[----:B------:R-:W2:Y:S01]  /*1e00*/  LDCU.128 UR20, c[0x0][0x440] ;  /* 0x00008800ff1477ac */ /* 0x000ea20008000c00 */
[----:B-1----:R-:W-:-:S04]  /*1e10*/  LEA R3, R3, R0, 0x18 ;  /* 0x0000000003037211 */ /* 0x002fc800078ec0ff */
[CC--:B------:R-:W-:Y:S02]  /*1e20*/  LEA R0, R74.reuse, R3.reuse, 0x5 ;  /* 0x000000034a007211 */ /* 0x0c0fe400078e28ff */
[----:B------:R-:W-:-:S03]  /*1e30*/  LEA R3, R74, R3, 0x2 ;  /* 0x000000034a037211 */ /* 0x000fc600078e10ff */
[----:B------:R1:W-:Y:S04]  /*1e40*/  STS.128 [R0], R16 ;  /* 0x0000001000007388 */ /* 0x0003e80000000c00 */
[----:B------:R-:W-:Y:S01]  /*1e50*/  STS.128 [R0+0x10], R20 ;  /* 0x0000101400007388 */ /* 0x000fe20000000c00 */
[----:B------:R-:W-:Y:S08]  /*1e60*/  BAR.SYNC.DEFER_BLOCKING 0x0 ;  /* 0x0000000000007b1d */ /* 0x000ff00000010000 */
[----:B-1----:R-:W1:Y:S01]  /*1e70*/  LDC R18, c[0x0][0x388] ;  /* 0x0000e200ff127b82 */ /* 0x002e620000000800 */
[----:B------:R-:W3:Y:S04]  /*1e80*/  LDS R2, [R3] ;  /* 0x0000000003027984 */ /* 0x000ee80000000800 */
[----:B------:R-:W4:Y:S04]  /*1e90*/  LDS R12, [R3+0x200] ;  /* 0x00020000030c7984 */ /* 0x000f280000000800 */
[----:B------:R-:W5:Y:S04]  /*1ea0*/  LDS R13, [R3+0x400] ;  /* 0x00040000030d7984 */ /* 0x000f680000000800 */
[----:B------:R-:W2:Y:S04]  /*1eb0*/  LDS R15, [R3+0x600] ;  /* 0x00060000030f7984 */ /* 0x000ea80000000800 */
[----:B0-----:R-:W0:Y:S04]  /*1ec0*/  LDS R25, [R3+0x800] ;  /* 0x0008000003197984 */ /* 0x001e280000000800 */
[----:B------:R-:W1:Y:S04]  /*1ed0*/  LDS R27, [R3+0xa00] ;  /* 0x000a0000031b7984 */ /* 0x000e680000000800 */
[----:B------:R-:W1:Y:S04]  /*1ee0*/  LDS R29, [R3+0xc00] ;  /* 0x000c0000031d7984 */ /* 0x000e680000000800 */
[----:B------:R-:W1:Y:S01]  /*1ef0*/  LDS R17, [R3+0xe00] ;  /* 0x000e000003117984 */ /* 0x000e620000000800 */
[----:B------:R-:W-:Y:S01]  /*1f00*/  BAR.SYNC.DEFER_BLOCKING 0x0 ;  /* 0x0000000000007b1d */ /* 0x000fe20000010000 */
[----:B---3--:R-:W-:Y:S01]  /*1f10*/  FADD.FTZ R2, RZ, R2 ;  /* 0x00000002ff027221 */ /* 0x008fe20000010000 */
[----:B----4-:R-:W-:-:S03]  /*1f20*/  FADD.FTZ R12, RZ, R12 ;  /* 0x0000000cff0c7221 */ /* 0x010fc60000010000 */
[----:B-----5:R-:W-:Y:S01]  /*1f30*/  FADD.FTZ R2, R2, R13 ;  /* 0x0000000d02027221 */ /* 0x020fe20000010000 */
[----:B--2---:R-:W-:Y:S01]  /*1f40*/  FADD.FTZ R12, R12, R15 ;  /* 0x0000000f0c0c7221 */ /* 0x004fe20000010000 */
[----:B------:R2:W-:Y:S02]  /*1f50*/  STS.128 [R0], R4 ;  /* 0x0000000400007388 */ /* 0x0005e40000000c00 */
[----:B0-----:R-:W-:Y:S02]  /*1f60*/  FADD.FTZ R2, R2, R25 ;  /* 0x0000001902027221 */ /* 0x001fe40000010000 */
[----:B------:R0:W-:Y:S01]  /*1f70*/  STS.128 [R0+0x10], R8 ;  /* 0x0000100800007388 */ /* 0x0001e20000000c00 */
[----:B-1----:R-:W-:Y:S01]  /*1f80*/  FADD.FTZ R12, R12, R27 ;  /* 0x0000001b0c0c7221 */ /* 0x002fe20000010000 */
[----:B------:R-:W-:Y:S01]  /*1f90*/  BAR.SYNC.DEFER_BLOCKING 0x0 ;  /* 0x0000000000007b1d */ /* 0x000fe20000010000 */
[----:B------:R-:W-:Y:S02]  /*1fa0*/  FADD.FTZ R29, R2, R29 ;  /* 0x0000001d021d7221 */ /* 0x000fe40000010000 */
[----:B------:R-:W-:Y:S01]  /*1fb0*/  FADD.FTZ R17, R12, R17 ;  /* 0x000000110c117221 */ /* 0x000fe20000010000 */
[----:B--2---:R-:W-:-:S05]  /*1fc0*/  IMAD R5, R18, UR7, RZ ;  /* 0x0000000712057c24 */ /* 0x004fca000f8e02ff */
        /* <DEDUP_REMOVED lines=29> */
.L_x_2056:
[----:B------:R-:W-:Y:S01]  /*21a0*/  HFMA2 R76, -RZ, RZ, 0, 5.9604644775390625e-08 ;  /* 0x00000001ff4c7431 */ /* 0x000fe200000001ff */
[----:B------:R-:W-:Y:S01]  /*21b0*/  BSSY B2, `(.L_x_2062) ;  /* 0x0000006000027945 */ /* 0x000fe20003800000 */
[----:B------:R-:W-:Y:S02]  /*21c0*/  MOV R75, 0x1f ;  /* 0x0000001f004b7802 */ /* 0x000fe40000000f00 */
[----:B------:R-:W-:-:S07]  /*21d0*/  MOV R68, 0xffffffff ;  /* 0xffffffff00447802 */ /* 0x000fce0000000f00 */
[----:B-----5:R-:W-:Y:S05]  /*21e0*/  WARPSYNC.COLLECTIVE R68, `(.L_x_2063) ;  /* 0x0000000044087348 */ /* 0x020fea0003c00000 */
[----:B------:R0:W1:Y:S02]  /*21f0*/  SHFL.BFLY P3, R68, R77, R76, R75 ;  /* 0x0c00004c4d447389 */ /* 0x000064000006004b */
[----:B01---5:R-:W-:Y:S05]  /*2200*/  ENDCOLLECTIVE ;  /* 0x000000000000791b */ /* 0x023fea0003800000 */
.L_x_2063:
[----:B------:R-:W-:Y:S05]  /*2210*/  BSYNC B2 ;  /* 0x0000000000027941 */ /* 0x000fea0003800000 */
.L_x_2062:
        /* <DEDUP_REMOVED lines=8> */
.L_x_2064:
        /* <DEDUP_REMOVED lines=8> */
.L_x_2065:
[----:B------:R-:W-:Y:S02]  /*2320*/  MOV R77, R66 ;  /* 0x00000042004d7202 */ /* 0x000fe40000000f00 */
[----:B------:R-:W-:Y:S02]  /*2330*/  MOV R67, R68 ;  /* 0x0000004400437202 */ /* 0x000fe40000000f00 */
[----:B------:R-:W-:-:S03]  /*2340*/  MOV R68, 0xffffffff ;  /* 0xffffffff00447802 */ /* 0x000fc60000000f00 */
[----:B------:R-:W-:-:S07]  /*2350*/  FADD.FTZ R65, R65, R67 ;  /* 0x0000004341417221 */ /* 0x000fce0000010000 */
[----:B------:R-:W-:Y:S05]  /*2360*/  WARPSYNC.COLLECTIVE R68, `(.L_x_2066) ;  /* 0x0000000044087348 */ /* 0x000fea0003c00000 */
[----:B------:R0:W1:Y:S02]  /*2370*/  SHFL.BFLY P3, R68, R77, R76, R75 ;  /* 0x0c00004c4d447389 */ /* 0x000064000006004b */
[----:B01----:R-:W-:Y:S05]  /*2380*/  ENDCOLLECTIVE ;  /* 0x000000000000791b */ /* 0x003fea0003800000 */
.L_x_2066:
        /* <DEDUP_REMOVED lines=8> */
.L_x_2067:
[----:B------:R-:W-:Y:S02]  /*2410*/  MOV R77, R66 ;  /* 0x00000042004d7202 */ /* 0x000fe40000000f00 */
[----:B------:R-:W-:Y:S02]  /*2420*/  MOV R67, R68 ;  /* 0x0000004400437202 */ /* 0x000fe40000000f00 */
[----:B------:R-:W-:-:S03]  /*2430*/  MOV R68, 0xffffffff ;  /* 0xffffffff00447802 */ /* 0x000fc60000000f00 */
[----:B------:R-:W-:-:S07]  /*2440*/  FADD.FTZ R65, R65, R67 ;  /* 0x0000004341417221 */ /* 0x000fce0000010000 */
[----:B------:R-:W-:Y:S05]  /*2450*/  WARPSYNC.COLLECTIVE R68, `(.L_x_2068) ;  /* 0x0000000044087348 */ /* 0x000fea0003c00000 */
[----:B------:R0:W1:Y:S02]  /*2460*/  SHFL.BFLY P3, R68, R77, R76, R75 ;  /* 0x0c00004c4d447389 */ /* 0x000064000006004b */
[----:B01----:R-:W-:Y:S05]  /*2470*/  ENDCOLLECTIVE ;  /* 0x000000000000791b */ /* 0x003fea0003800000 */
.L_x_2068:
        /* <DEDUP_REMOVED lines=8> */
.L_x_2069:
[----:B------:R-:W-:Y:S02]  /*2500*/  MOV R77, R66 ;  /* 0x00000042004d7202 */ /* 0x000fe40000000f00 */
[----:B------:R-:W-:Y:S02]  /*2510*/  MOV R67, R68 ;  /* 0x0000004400437202 */ /* 0x000fe40000000f00 */
[----:B------:R-:W-:-:S03]  /*2520*/  MOV R68, 0xffffffff ;  /* 0xffffffff00447802 */ /* 0x000fc60000000f00 */
[----:B------:R-:W-:-:S07]  /*2530*/  FADD.FTZ R65, R65, R67 ;  /* 0x0000004341417221 */ /* 0x000fce0000010000 */
[----:B------:R-:W-:Y:S05]  /*2540*/  WARPSYNC.COLLECTIVE R68, `(.L_x_2070) ;  /* 0x0000000044087348 */ /* 0x000fea0003c00000 */
[----:B------:R0:W1:Y:S02]  /*2550*/  SHFL.BFLY P3, R68, R77, R76, R75 ;  /* 0x0c00004c4d447389 */ /* 0x000064000006004b */
[----:B01----:R-:W-:Y:S05]  /*2560*/  ENDCOLLECTIVE ;  /* 0x000000000000791b */ /* 0x003fea0003800000 */
.L_x_2070:
        /* <DEDUP_REMOVED lines=8> */
.L_x_2071:
[----:B------:R-:W-:Y:S02]  /*25f0*/  MOV R77, R66 ;  /* 0x00000042004d7202 */ /* 0x000fe40000000f00 */
[----:B------:R-:W-:Y:S02]  /*2600*/  MOV R67, R68 ;  /* 0x0000004400437202 */ /* 0x000fe40000000f00 */
[----:B------:R-:W-:-:S07]  /*2610*/  MOV R68, 0xffffffff ;  /* 0xffffffff00447802 */ /* 0x000fce0000000f00 */
[----:B------:R-:W-:Y:S05]  /*2620*/  WARPSYNC.COLLECTIVE R68, `(.L_x_2072) ;  /* 0x0000000044087348 */ /* 0x000fea0003c00000 */
[----:B------:R0:W1:Y:S02]  /*2630*/  SHFL.BFLY P3, R68, R77, R76, R75 ;  /* 0x0c00004c4d447389 */ /* 0x000064000006004b */
[----:B01----:R-:W-:Y:S05]  /*2640*/  ENDCOLLECTIVE ;  /* 0x000000000000791b */ /* 0x003fea0003800000 */
.L_x_2072:
[----:B------:R-:W-:Y:S05]  /*2650*/  BRA `(.L_x_2073) ;  /* 0xffffffe400547947 */ /* 0x000fea000383ffff */
.L_x_2074:
        /* <DEDUP_REMOVED lines=10> */
.L_x_6405:


//--------------------- .text._ZN10layer_norm22ln_bwd_finalize_kernelINS_22Kernel_traits_finalizeILj256E13__nv_bfloat16S2_fS2_fjLb0ELj1024ELj4ENS_18Kernel_traits_baseILj256ES2_S2_fS2_fjLj1024EEEEELb0ELb0EEEvNS_9BwdParamsE --------------------------
	.section	.text._ZN10layer_norm22ln_bwd_finalize_kernelINS_22Kernel_traits_finalizeILj256E13__nv_bfloat16S2_fS2_fjLb0ELj1024ELj4ENS_18Kernel_traits_baseILj256ES2_S2_fS2_fjLj1024EEEEELb0ELb0EEEvNS_9BwdParamsE,"ax",@progbits
	.align	128
        .global         _ZN10layer_norm22ln_bwd_finalize_kernelINS_22Kernel_traits_finalizeILj256E13__nv_bfloat16S2_fS2_fjLb0ELj1024ELj4ENS_18Kernel_traits_baseILj256ES2_S2_fS2_fjLj1024EEEEELb0ELb0EEEvNS_9BwdParamsE
        .type           _ZN10layer_norm22ln_bwd_finalize_kernelINS_22Kernel_traits_finalizeILj256E13__nv_bfloat16S2_fS2_fjLb0ELj1024ELj4ENS_18Kernel_traits_baseILj256ES2_S2_fS2_fjLj1024EEEEELb0ELb0EEEvNS_9BwdParamsE,@function
        .size           _ZN10layer_norm22ln_bwd_finalize_kernelINS_22Kernel_traits_finalizeILj256E13__nv_bfloat16S2_fS2_fjLb0ELj1024ELj4ENS_18Kernel_traits_baseILj256ES2_S2_fS2_fjLj1024EEEEELb0ELb0EEEvNS_9BwdParamsE,(.L_x_6406 - _ZN10layer_norm22ln_bwd_finalize_kernelINS_22Kernel_traits_finalizeILj256E13__nv_bfloat16S2_fS2_fjLb0ELj1024ELj4ENS_18Kernel_traits_baseILj256ES2_S2_fS2_fjLj1024EEEEELb0ELb0EEEvNS_9BwdParamsE)
        .other          _ZN10layer_norm22ln_bwd_finalize_kernelINS_22Kernel_traits_finalizeILj256E13__nv_bfloat16S2_fS2_fjLb0ELj1024ELj4ENS_18Kernel_traits_baseILj256ES2_S2_fS2_fjLj1024EEEEELb0ELb0EEEvNS_9BwdParamsE,@"STO_CUDA_ENTRY STV_DEFAULT"
_ZN10layer_norm22ln_bwd_finalize_kernelINS_22Kernel_traits_finalizeILj256E13__nv_bfloat16S2_fS2_fjLb0ELj1024ELj4ENS_18Kernel_traits_baseILj256ES2_S2_fS2_fjLj1024EEEEELb0ELb0EEEvNS_9BwdParamsE:
.text._ZN10layer_norm22ln_bwd_finalize_kernelINS_22Kernel_traits_finalizeILj256E13__nv_bfloat16S2_fS2_fjLb0ELj1024ELj4ENS_18Kernel_traits_baseILj256ES2_S2_fS2_fjLj1024EEEEELb0ELb0EEEvNS_9BwdParamsE:
        /* <DEDUP_REMOVED lines=78> */
.L_x_2079:
        /* <DEDUP_REMOVED lines=118> */
.L_x_2078:
[----:B------:R-:W-:Y:S05]  /*0c40*/  BSYNC.RECONVERGENT B1 ;  /* 0x0000000000017941 */ /* 0x000fea0003800200 */
.L_x_2077:
        /* <DEDUP_REMOVED lines=68> */
.L_x_2081:
[----:B------:R-:W-:Y:S05]  /*1090*/  BSYNC.RECONVERGENT B1 ;  /* 0x0000000000017941 */ /* 0x000fea0003800200 */
.L_x_2080:
        /* <DEDUP_REMOVED lines=37> */
.L_x_2083:
[----:B------:R-:W-:Y:S05]  /*12f0*/  BSYNC.RECONVERGENT B1 ;  /* 0x0000000000017941 */ /* 0x000fea0003800200 */
.L_x_2082:
[----:B------:R-:W-:Y:S05]  /*1300*/  @!P1 BRA `(.L_x_2076) ;  /* 0x00000000003c9947 */ /* 0x000fea0003800000 */
[----:B------:R-:W0:Y:S01]  /*1310*/  LDC.64 R8, c[0x0][0x440] ;  /* 0x00011000ff087b82 */ /* 0x000e220000000a00 */
[----:B------:R-:W-:Y:S01]  /*1320*/  IMAD R2, R2, R54, R7 ;  /* 0x0000003602027224 */ /* 0x000fe200078e0207 */
[----:B------:R-:W-:-:S04]  /*1330*/  IADD3 R0, PT, PT, -R0, RZ, RZ ;  /* 0x000000ff00007210 */ /* 0x000fc80007ffe1ff */
[----:B------:R-:W-:Y:S02]  /*1340*/  IADD3 R13, PT, PT, R57, R2, RZ ;  /* 0x00000002390d7210 */ /* 0x000fe40007ffe0ff */
[----:B------:R-:W1:Y:S05]  /*1350*/  LDC.64 R10, c[0x0][0x448] ;  /* 0x00011200ff0a7b82 */ /* 0x000e6a0000000a00 */
.L_x_2084:
        /* <DEDUP_REMOVED lines=10> */
.L_x_2076:
[----:B------:R-:W-:Y:S05]  /*1400*/  BSYNC.RECONVERGENT B0 ;  /* 0x0000000000007941 */ /* 0x000fea0003800200 */
.L_x_2075:
        /* <DEDUP_REMOVED lines=62> */
.L_x_2085:
        /* <DEDUP_REMOVED lines=9> */
.L_x_6406:


//--------------------- .text._ZN10layer_norm13ln_bwd_kernelINS_13Kernel_traitsI13__nv_bfloat16S2_fS2_fjLj256ELj1ELj4ELj1ELj16ENS_18Kernel_traits_baseILj256ES2_S2_fS2_fjLj128EEEEELb1ELb0ELb1ELb0EEEvNS_9BwdParamsE --------------------------
	.section	.text._ZN10layer_norm13ln_bwd_kernelINS_13Kernel_traitsI13__nv_bfloat16S2_fS2_fjLj256ELj1ELj4ELj1ELj16ENS_18Kernel_traits_baseILj256ES2_S2_fS2_fjLj128EEEEELb1ELb0ELb1ELb0EEEvNS_9BwdParamsE,"ax",@progbits
	.align	128
        .global         _ZN10layer_norm13ln_bwd_kernelINS_13Kernel_traitsI13__nv_bfloat16S2_fS2_fjLj256ELj1ELj4ELj1ELj16ENS_18Kernel_traits_baseILj256ES2_S2_fS2_fjLj128EEEEELb1ELb0ELb1ELb0EEEvNS_9BwdParamsE
        .type           _ZN10layer_norm13ln_bwd_kernelINS_13Kernel_traitsI13__nv_bfloat16S2_fS2_fjLj256ELj1ELj4ELj1ELj16ENS_18Kernel_traits_baseILj256ES2_S2_fS2_fjLj128EEEEELb1ELb0ELb1ELb0EEEvNS_9BwdParamsE,@function
        .size           _ZN10layer_norm13ln_bwd_kernelINS_13Kernel_traitsI13__nv_bfloat16S2_fS2_fjLj256ELj1ELj4ELj1ELj16ENS_18Kernel_traits_baseILj256ES2_S2_fS2_fjLj128EEEEELb1ELb0ELb1ELb0EEEvNS_9BwdParamsE,(.L_x_6407 - _ZN10layer_norm13ln_bwd_kernelINS_13Kernel_traitsI13__nv_bfloat16S2_fS2_fjLj256ELj1ELj4ELj1ELj16ENS_18Kernel_traits_baseILj256ES2_S2_fS2_fjLj128EEEEELb1ELb0ELb1ELb0EEEvNS_9BwdParamsE)
        .other          _ZN10layer_norm13ln_bwd_kernelINS_13Kernel_traitsI13__nv_bfloat16S2_fS2_fjLj256ELj1ELj4ELj1ELj16ENS_18Kernel_traits_baseILj256ES2_S2_fS2_fjLj128EEEEELb1ELb0ELb1ELb0EEEvNS_9BwdParamsE,@"STO_CUDA_ENTRY STV_DEFAULT"
_ZN10layer_norm13ln_bwd_kernelINS_13Kernel_traitsI13__nv_bfloat16S2_fS2_fjLj256ELj1ELj4ELj1ELj16ENS_18Kernel_traits_baseILj256ES2_S2_fS2_fjLj128EEEEELb1ELb0ELb1ELb0EEEvNS_9BwdParamsE:
.text._ZN10layer_norm13ln_bwd_kernelINS_13Kernel_traitsI13__nv_bfloat16S2_fS2_fjLj256ELj1ELj4ELj1ELj16ENS_18Kernel_traits_baseILj256ES2_S2_fS2_fjLj128EEEEELb1ELb0ELb1ELb0EEEvNS_9BwdParamsE:
        /* <DEDUP_REMOVED lines=35> */
[----:B------:R-:W0:Y:S01]  /*0230*/  LDC.U8 R0, c[0x0][0x410] ;  /* 0x00010400ff007b82 */ /* 0x000e220000000000 */
[----:B-----5:R-:W-:Y:S01]  /*0240*/  PRMT R2, R43, 0x7632, R2 ;  /* 0x000076322b027816 */ /* 0x020fe20000000002 */
[----:B------:R-:W-:Y:S01]  /*0250*/  IMAD.MOV.U32 R36, RZ, RZ, RZ ;  /* 0x000000ffff247224 */ /* 0x000fe200078e00ff */
[----:B------:R-:W-:Y:S02]  /*0260*/  PRMT R4, R42, 0x7632, R4 ;  /* 0x000076322a047816 */ /* 0x000fe40000000004 */
[----:B------:R-:W-:Y:S02]  /*0270*/  PRMT R5, R41, 0x7632, R5 ;  /* 0x0000763229057816 */ /* 0x000fe40000000005 */
[----:B------:R-:W-:-:S07]  /*0280*/  PRMT R6, R40, 0x7632, R6 ;  /* 0x0000763228067816 */ /* 0x000fce0000000006 */
.L_x_2114:
[----:B-1----:R-:W1:Y:S08]  /*0290*/  LDC.64 R64, c[0x0][0x3f8] ;  /* 0x0000fe00ff407b82 */ /* 0x002e700000000a00 */
[----:B--2---:R-:W2:Y:S08]  /*02a0*/  LDC.64 R72, c[0x0][0x3c8] ;  /* 0x0000f200ff487b82 */ /* 0x004eb00000000a00 */
[----:B---3--:R-:W3:Y:S01]  /*02b0*/  LDC.64 R66, c[0x0][0x3f0] ;  /* 0x0000fc00ff427b82 */ /* 0x008ee20000000a00 */
        /* <DEDUP_REMOVED lines=13> */
[----:B------:R-:W-:-:S11]  /*0390*/  ISETP.GE.U32.AND P3, PT, R83, 0x20, PT ;  /* 0x000000205300780c */ /* 0x000fd60003f66070 */
        /* <DEDUP_REMOVED lines=8> */
[-C--:B------:R-:W-:Y:S01]  /*0420*/  @P1 LEA.HI.SX32 R85, R71, R84.reuse, 0x1d ;  /* 0x0000005447551211 */ /* 0x080fe200078feaff */
[----:B------:R-:W-:Y:S01]  /*0430*/  IMAD.MOV.U32 R71, RZ, RZ, RZ ;  /* 0x000000ffff477224 */ /* 0x000fe200078e00ff */
[----:B------:R-:W-:-:S02]  /*0440*/  LEA.HI.SX32 R70, R75, R84, 0x1d ;  /* 0x000000544b467211 */ /* 0x000fc400078feaff */
        /* <DEDUP_REMOVED lines=10> */
[----:B------:R-:W-:-:S04]  /*04f0*/  LEA.HI R3, R3, R8, RZ, 0x3 ;  /* 0x0000000803037211 */ /* 0x000fc800078f18ff */
[----:B------:R-:W-:Y:S01]  /*0500*/  LEA.HI.SX32 R3, R3, R84, 0x1d ;  /* 0x0000005403037211 */ /* 0x000fe200078feaff */
[----:B-1----:R-:W-:-:S05]  /*0510*/  IMAD.WIDE.U32 R62, R70, 0x20, R62 ;  /* 0x00000020463e7825 */ /* 0x002fca00078e003e */
[----:B------:R-:W4:Y:S01]  /*0520*/  LDG.E.128 R8, desc[UR6][R62.64] ;  /* 0x000000063e087981 */ /* 0x000f22000c1e1d00 */
[----:B--2---:R-:W-:-:S03]  /*0530*/  IMAD.WIDE.U32 R56, R3, 0x10, R12 ;  /* 0x0000001003387825 */ /* 0x004fc600078e000c */
[----:B------:R-:W2:Y:S04]  /*0540*/  LDG.E.128 R12, desc[UR6][R62.64+0x10] ;  /* 0x000010063e0c7981 */ /* 0x000ea8000c1e1d00 */
        /* <DEDUP_REMOVED lines=8> */
[----:B------:R-:W5:Y:S04]  /*05d0*/  @P0 LDG.E.128 R20, desc[UR6][R60.64] ;  /* 0x000000063c140981 */ /* 0x000f68000c1e1d00 */
[----:B------:R1:W5:Y:S01]  /*05e0*/  @P0 LDG.E.128 R16, desc[UR6][R60.64+0x10] ;  /* 0x000010063c100981 */ /* 0x000362000c1e1d00 */
[----:B0-----:R-:W-:Y:S01]  /*05f0*/  ISETP.NE.AND P0, PT, R0, RZ, PT ;  /* 0x000000ff0000720c */ /* 0x001fe20003f05270 */
[----:B------:R-:W-:-:S03]  /*0600*/  IMAD.U32 R70, R2, 0x10000, RZ ;  /* 0x0001000002467824 */ /* 0x000fc600078e00ff */
[----:B---3--:R-:W-:-:S05]  /*0610*/  FSEL R67, R68, RZ, !P0 ;  /* 0x000000ff44437208 */ /* 0x008fca0004000000 */
[--C-:B----4-:R-:W-:Y:S01]  /*0620*/  FADD.FTZ R7, R10, -R67.reuse ;  /* 0x800000430a077221 */ /* 0x110fe20000010000 */
[--C-:B------:R-:W-:Y:S01]  /*0630*/  FADD.FTZ R73, R11, -R67.reuse ;  /* 0x800000430b497221 */ /* 0x100fe20000010000 */
[----:B------:R-:W-:Y:S02]  /*0640*/  IMAD.U32 R10, R41, 0x10000, RZ ;  /* 0x00010000290a7824 */ /* 0x000fe400078e00ff */
[----:B------:R-:W-:Y:S01]  /*0650*/  FMUL.FTZ R7, R72, R7 ;  /* 0x0000000748077220 */ /* 0x000fe20000410000 */
[--C-:B--2---:R-:W-:Y:S01]  /*0660*/  FADD.FTZ R87, R14, -R67.reuse ;  /* 0x800000430e577221 */ /* 0x104fe20000010000 */
[----:B------:R-:W-:Y:S01]  /*0670*/  FADD.FTZ R71, R13, -R67 ;  /* 0x800000430d477221 */ /* 0x000fe20000010000 */
[C---:B------:R-:W-:Y:S01]  /*0680*/  IMAD.U32 R11, R57.reuse, 0x10000, RZ ;  /* 0x00010000390b7824 */ /* 0x040fe200078e00ff */
[----:B------:R-:W-:Y:S01]  /*0690*/  PRMT R13, R57, 0x7632, R13 ;  /* 0x00007632390d7816 */ /* 0x000fe2000000000d */
[--C-:B------:R-:W-:Y:S01]  /*06a0*/  FADD.FTZ R3, R8, -R67.reuse ;  /* 0x8000004308037221 */ /* 0x100fe20000010000 */
[--C-:B------:R-:W-:Y:S01]  /*06b0*/  FADD.FTZ R69, R9, -R67.reuse ;  /* 0x8000004309457221 */ /* 0x100fe20000010000 */
[----:B------:R-:W-:Y:S01]  /*06c0*/  FADD.FTZ R75, R12, -R67 ;  /* 0x800000430c4b7221 */ /* 0x000fe20000010000 */
[----:B------:R-:W-:Y:S01]  /*06d0*/  PRMT R57, R59, 0x7632, R57 ;  /* 0x000076323b397816 */ /* 0x000fe20000000039 */
[-C--:B------:R-:W-:Y:S01]  /*06e0*/  FMUL.FTZ R10, R10, R11.reuse ;  /* 0x0000000b0a0a7220 */ /* 0x080fe20000410000 */
[----:B------:R-:W-:Y:S01]  /*06f0*/  FFMA.FTZ R26, R7, R11, R26 ;  /* 0x0000000b071a7223 */ /* 0x000fe2000001001a */
[----:B------:R-:W-:Y:S01]  /*0700*/  FADD.FTZ R34, R34, R11 ;  /* 0x0000000b22227221 */ /* 0x000fe20000010000 */
[----:B------:R-:W-:Y:S01]  /*0710*/  FADD.FTZ R67, R15, -R67 ;  /* 0x800000430f437221 */ /* 0x000fe20000010000 */
[----:B------:R-:W-:-:S02]  /*0720*/  IMAD.U32 R59, R59, 0x10000, RZ ;  /* 0x000100003b3b7824 */ /* 0x000fc400078e00ff */
[----:B------:R-:W-:Y:S01]  /*0730*/  FMUL.FTZ R11, R72, R87 ;  /* 0x00000057480b7220 */ /* 0x000fe20000410000 */
[----:B------:R-:W-:Y:S01]  /*0740*/  IMAD.U32 R14, R43, 0x10000, RZ ;  /* 0x000100002b0e7824 */ /* 0x000fe200078e00ff */
[C---:B------:R-:W-:Y:S02]  /*0750*/  PRMT R15, R56.reuse, 0x7632, R15 ;  /* 0x00007632380f7816 */ /* 0x040fe4000000000f */
[----:B------:R-:W-:Y:S02]  /*0760*/  SHF.L.U32 R9, R56, 0x10, RZ ;  /* 0x0000001038097819 */ /* 0x000fe400000006ff */
[----:B------:R-:W-:Y:S01]  /*0770*/  SHF.L.U32 R8, R40, 0x10, RZ ;  /* 0x0000001028087819 */ /* 0x000fe200000006ff */
[-C--:B------:R-:W-:Y:S01]  /*0780*/  FMUL.FTZ R14, R14, R59.reuse ;  /* 0x0000003b0e0e7220 */ /* 0x080fe20000410000 */
[----:B------:R-:W-:Y:S01]  /*0790*/  FFMA.FTZ R30, R11, R59, R30 ;  /* 0x0000003b0b1e7223 */ /* 0x000fe2000001001e */
[----:B------:R-:W-:Y:S01]  /*07a0*/  FADD.FTZ R38, R38, R59 ;  /* 0x0000003b26267221 */ /* 0x000fe20000010000 */
[----:B------:R-:W-:Y:S01]  /*07b0*/  SHF.L.U32 R59, R6, 0x10, RZ ;  /* 0x00000010063b7819 */ /* 0x000fe200000006ff */
[----:B------:R-:W-:-:S02]  /*07c0*/  IMAD.U32 R62, R15, 0x10000, RZ ;  /* 0x000100000f3e7824 */ /* 0x000fc400078e00ff */
[----:B------:R-:W-:Y:S01]  /*07d0*/  FMUL.FTZ R56, R72, R69 ;  /* 0x0000004548387220 */ /* 0x000fe20000410000 */
[----:B-1----:R-:W-:Y:S01]  /*07e0*/  PRMT R60, R58, 0x7632, R60 ;  /* 0x000076323a3c7816 */ /* 0x002fe2000000003c */
[----:B------:R-:W-:Y:S01]  /*07f0*/  FMUL.FTZ R8, R8, R9 ;  /* 0x0000000908087220 */ /* 0x000fe20000410000 */
[----:B------:R-:W-:Y:S01]  /*0800*/  SHF.L.U32 R85, R58, 0x10, RZ ;  /* 0x000000103a557819 */ /* 0x000fe200000006ff */
[C---:B------:R-:W-:Y:S01]  /*0810*/  FMUL.FTZ R3, R72.reuse, R3 ;  /* 0x0000000348037220 */ /* 0x040fe20000410000 */
[----:B------:R-:W-:Y:S01]  /*0820*/  SHF.L.U32 R15, R5, 0x10, RZ ;  /* 0x00000010050f7819 */ /* 0x000fe200000006ff */
[----:B------:R-:W-:Y:S02]  /*0830*/  IMAD.U32 R66, R13, 0x10000, RZ ;  /* 0x000100000d427824 */ /* 0x000fe400078e00ff */
[----:B------:R-:W-:Y:S01]  /*0840*/  FMUL.FTZ R58, R72, R73 ;  /* 0x00000049483a7220 */ /* 0x000fe20000410000 */
[-C--:B------:R-:W-:Y:S01]  /*0850*/  FMUL.FTZ R13, R59, R62.reuse ;  /* 0x0000003e3b0d7220 */ /* 0x080fe20000410000 */
[----:B------:R-:W-:Y:S01]  /*0860*/  FFMA.FTZ R25, R56, R62, R25 ;  /* 0x0000003e38197223 */ /* 0x000fe20000010019 */
[----:B------:R-:W-:Y:S01]  /*0870*/  FADD.FTZ R33, R33, R62 ;  /* 0x0000003e21217221 */ /* 0x000fe20000010000 */
[----:B------:R-:W-:Y:S01]  /*0880*/  FADD.FTZ R62, RZ, R8 ;  /* 0x00000008ff3e7221 */ /* 0x000fe20000010000 */
[-C--:B------:R-:W-:Y:S01]  /*0890*/  FMUL.FTZ R15, R15, R66.reuse ;  /* 0x000000420f0f7220 */ /* 0x080fe20000410000 */
[----:B------:R-:W-:Y:S01]  /*08a0*/  FFMA.FTZ R27, R58, R66, R27 ;  /* 0x000000423a1b7223 */ /* 0x000fe2000001001b */
[----:B------:R-:W-:Y:S01]  /*08b0*/  FADD.FTZ R35, R35, R66 ;  /* 0x0000004223237221 */ /* 0x000fe20000010000 */
[----:B------:R-:W-:Y:S01]  /*08c0*/  FFMA.FTZ R59, R3, R8, RZ ;  /* 0x00000008033b7223 */ /* 0x000fe200000100ff */
[----:B------:R-:W-:-:S02]  /*08d0*/  SHF.L.U32 R66, R4, 0x10, RZ ;  /* 0x0000001004427819 */ /* 0x000fc400000006ff */
[----:B------:R-:W-:Y:S01]  /*08e0*/  SHF.L.U32 R68, R60, 0x10, RZ ;  /* 0x000000103c447819 */ /* 0x000fe200000006ff */
[----:B------:R-:W-:Y:S01]  /*08f0*/  FADD.FTZ R69, R62, R13 ;  /* 0x0000000d3e457221 */ /* 0x000fe20000010000 */
[----:B------:R-:W-:Y:S01]  /*0900*/  FMUL.FTZ R60, R72, R71 ;  /* 0x00000047483c7220 */ /* 0x000fe20000410000 */
[----:B------:R-:W-:Y:S01]  /*0910*/  FFMA.FTZ R62, R56, R13, R59 ;  /* 0x0000000d383e7223 */ /* 0x000fe2000001003b */
[----:B------:R-:W-:Y:S01]  /*0920*/  IMAD.U32 R71, R57, 0x10000, RZ ;  /* 0x0001000039477824 */ /* 0x000fe200078e00ff */
[----:B------:R-:W-:Y:S01]  /*0930*/  SHF.L.U32 R12, R42, 0x10, RZ ;  /* 0x000000102a0c7819 */ /* 0x000fe200000006ff */
[----:B------:R-:W-:Y:S01]  /*0940*/  FMUL.FTZ R57, R66, R68 ;  /* 0x0000004442397220 */ /* 0x000fe20000410000 */
[----:B------:R-:W-:Y:S01]  /*0950*/  FADD.FTZ R66, R69, R10 ;  /* 0x0000000a45427221 */ /* 0x000fe20000010000 */
[----:B------:R-:W-:Y:S01]  /*0960*/  FFMA.FTZ R69, R7, R10, R62 ;  /* 0x0000000a07457223 */ /* 0x000fe2000001003e */
[----:B------:R-:W-:Y:S01]  /*0970*/  FMUL.FTZ R62, R72, R67 ;  /* 0x00000043483e7220 */ /* 0x000fe20000410000 */
[----:B------:R-:W-:Y:S01]  /*0980*/  FFMA.FTZ R24, R3, R9, R24 ;  /* 0x0000000903187223 */ /* 0x000fe20000010018 */
[----:B------:R-:W-:Y:S01]  /*0990*/  FADD.FTZ R32, R32, R9 ;  /* 0x0000000920207221 */ /* 0x000fe20000010000 */
[----:B------:R-:W-:Y:S01]  /*09a0*/  FMUL.FTZ R12, R12, R85 ;  /* 0x000000550c0c7220 */ /* 0x000fe20000410000 */
        /* <DEDUP_REMOVED lines=9> */
[-C--:B------:R-:W-:Y:S02]  /*0a40*/  FMUL.FTZ R59, R70, R71.reuse ;  /* 0x00000047463b7220 */ /* 0x080fe40000410000 */
[----:B------:R-:W-:Y:S01]  /*0a50*/  FADD.FTZ R68, R69, R14 ;  /* 0x0000000e45447221 */ /* 0x000fe20000010000 */
[----:B------:R-:W-:Y:S01]  /*0a60*/  FFMA.FTZ R67, R11, R14, R66 ;  /* 0x0000000e0b437223 */ /* 0x000fe20000010042 */
[----:B------:R-:W-:Y:S01]  /*0a70*/  SHF.R.U64 R80, R76, 0x8, R77 ;  /* 0x000000084c507819 */ /* 0x000fe2000000124d */
[----:B------:R-:W-:Y:S01]  /*0a80*/  FFMA.FTZ R31, R62, R71, R31 ;  /* 0x000000473e1f7223 */ /* 0x000fe2000001001f */
[C---:B------:R-:W-:Y:S01]  /*0a90*/  SHF.R.U64 R79, R76.reuse, 0x10, R77 ;  /* 0x000000104c4f7819 */ /* 0x040fe2000000124d */
[----:B------:R-:W-:Y:S01]  /*0aa0*/  FADD.FTZ R39, R39, R71 ;  /* 0x0000004727277221 */ /* 0x000fe20000010000 */
[C---:B------:R-:W-:Y:S01]  /*0ab0*/  SHF.R.U64 R78, R76.reuse, 0x18, R77 ;  /* 0x000000184c4e7819 */ /* 0x040fe2000000124d */
[----:B------:R-:W-:Y:S01]  /*0ac0*/  FFMA.FTZ R28, R9, R85, R28 ;  /* 0x00000055091c7223 */ /* 0x000fe2000001001c */
[----:B------:R-:W-:Y:S01]  /*0ad0*/  PRMT R81, R76, 0x7610, R81 ;  /* 0x000076104c517816 */ /* 0x000fe20000000051 */
[----:B------:R-:W-:Y:S01]  /*0ae0*/  FADD.FTZ R36, R36, R85 ;  /* 0x0000005524247221 */ /* 0x000fe20000010000 */
[----:B------:R-:W-:Y:S01]  /*0af0*/  SHF.R.U32.HI R76, RZ, 0x8, R77 ;  /* 0x00000008ff4c7819 */ /* 0x000fe2000001164d */
[----:B------:R-:W-:Y:S01]  /*0b00*/  FADD.FTZ R71, R68, R59 ;  /* 0x0000003b44477221 */ /* 0x000fe20000010000 */
[----:B------:R-:W-:Y:S01]  /*0b10*/  SHF.R.U32.HI R61, RZ, 0x10, R77 ;  /* 0x00000010ff3d7819 */ /* 0x000fe2000001164d */
[----:B------:R-:W-:Y:S01]  /*0b20*/  FFMA.FTZ R74, R62, R59, R67 ;  /* 0x0000003b3e4a7223 */ /* 0x000fe20000010043 */
[----:B------:R-:W-:Y:S01]  /*0b30*/  SHF.R.U32.HI R63, RZ, 0x18, R77 ;  /* 0x00000018ff3f7819 */ /* 0x000fe2000001164d */
[----:B------:R-:W-:Y:S06]  /*0b40*/  BRA `(.L_x_2090) ;  /* 0x0000000000907947 */ /* 0x000fec0003800000 */
.L_x_2089:
        /* <DEDUP_REMOVED lines=17> */
[----:B------:R-:W-:-:S06]  /*0c60*/  LEA.HI.X R77, R66, UR11, R67, 0x3, P4 ;  /* 0x0000000b424d7c11 */ /* 0x000fcc000a0f1c43 */
[----:B------:R-:W2:Y:S05]  /*0c70*/  LDG.E.64 R76, desc[UR6][R76.64] ;  /* 0x000000064c4c7981 */ /* 0x000eaa000c1e1b00 */
[----:B------:R-:W1:Y:S08]  /*0c80*/  @P0 LDC R61, c[0x0][0x388] ;  /* 0x0000e200ff3d0b82 */ /* 0x000e700000000800 */
[----:B------:R-:W3:Y:S01]  /*0c90*/  @P0 LDC.64 R68, c[0x0][0x438] ;  /* 0x00010e00ff440b82 */ /* 0x000ee20000000a00 */
[----:B-1----:R-:W-:-:S05]  /*0ca0*/  @P0 IMAD R61, R82, R61, RZ ;  /* 0x0000003d523d0224 */ /* 0x002fca00078e02ff */
[----:B------:R-:W-:-:S04]  /*0cb0*/  @P0 SHF.R.S32.HI R66, RZ, 0x1f, R61 ;  /* 0x0000001fff420819 */ /* 0x000fc8000001143d */
[----:B------:R-:W-:-:S04]  /*0cc0*/  @P0 LEA.HI R61, R66, R61, RZ, 0x3 ;  /* 0x0000003d423d0211 */ /* 0x000fc800078f18ff */
[----:B------:R-:W-:-:S05]  /*0cd0*/  @P0 LEA.HI.SX32 R61, R61, R84, 0x1d ;  /* 0x000000543d3d0211 */ /* 0x000fca00078feaff */
[----:B---3--:R-:W-:-:S05]  /*0ce0*/  @P0 IMAD.WIDE.U32 R68, R61, 0x20, R68 ;  /* 0x000000203d440825 */ /* 0x008fca00078e0044 */
[----:B------:R1:W5:Y:S04]  /*0cf0*/  @P0 LDG.E.128 R20, desc[UR6][R68.64] ;  /* 0x0000000644140981 */ /* 0x000368000c1e1d00 */
[----:B------:R1:W5:Y:S01]  /*0d00*/  @P0 LDG.E.128 R16, desc[UR6][R68.64+0x10] ;  /* 0x0000100644100981 */ /* 0x000362000c1e1d00 */
[----:B------:R-:W-:Y:S01]  /*0d10*/  IMAD.MOV.U32 R74, RZ, RZ, RZ ;  /* 0x000000ffff4a7224 */ /* 0x000fe200078e00ff */
[C-C-:B--2---:R-:W-:Y:S02]  /*0d20*/  SHF.R.U64 R80, R76.reuse, 0x8, R77.reuse ;  /* 0x000000084c507819 */ /* 0x144fe4000000124d */
[C-C-:B------:R-:W-:Y:S02]  /*0d30*/  SHF.R.U64 R79, R76.reuse, 0x10, R77.reuse ;  /* 0x000000104c4f7819 */ /* 0x140fe4000000124d */
[----:B------:R-:W-:-:S02]  /*0d40*/  SHF.R.U64 R78, R76, 0x18, R77 ;  /* 0x000000184c4e7819 */ /* 0x000fc4000000124d */
[----:B------:R-:W-:Y:S02]  /*0d50*/  PRMT R81, R76, 0x7610, R81 ;  /* 0x000076104c517816 */ /* 0x000fe40000000051 */
[--C-:B------:R-:W-:Y:S02]  /*0d60*/  SHF.R.U32.HI R76, RZ, 0x8, R77.reuse ;  /* 0x00000008ff4c7819 */ /* 0x100fe4000001164d */
[--C-:B------:R-:W-:Y:S02]  /*0d70*/  SHF.R.U32.HI R61, RZ, 0x10, R77.reuse ;  /* 0x00000010ff3d7819 */ /* 0x100fe4000001164d */
[----:B-1----:R-:W-:-:S07]  /*0d80*/  SHF.R.U32.HI R63, RZ, 0x18, R77 ;  /* 0x00000018ff3f7819 */ /* 0x002fce000001164d */
.L_x_2090:
[----:B------:R-:W-:Y:S05]  /*0d90*/  BSYNC.RECONVERGENT B1 ;  /* 0x0000000000017941 */ /* 0x000fea0003800200 */
.L_x_2088:
        /* <DEDUP_REMOVED lines=20> */
.L_x_2126:
[----:B------:R-:W-:Y:S05]  /*0ee0*/  @!P3 BRA.U `(.L_x_2092) ;  /* 0x0000001900acb947 */ /* 0x000fea0003800000 */
[----:B------:R-:W4:Y:S01]  /*0ef0*/  @P1 LDC R68, c[0x0][0x388] ;  /* 0x0000e200ff441b82 */ /* 0x000f220000000800 */
[----:B------:R-:W-:Y:S01]  /*0f00*/  @P1 IADD3 R65, PT, PT, R65, -0x1, RZ ;  /* 0xffffffff41411810 */ /* 0x000fe20007ffe0ff */
[----:B------:R-:W-:Y:S01]  /*0f10*/  BSSY.RECONVERGENT B2, `(.L_x_2092) ;  /* 0x00001a8000027945 */ /* 0x000fe20003800200 */
[----:B------:R-:W-:Y:S01]  /*0f20*/  CS2R R88, SRZ ;  /* 0x0000000000587805 */ /* 0x000fe2000001ff00 */
[----:B--2---:R-:W-:Y:S01]  /*0f30*/  FADD.FTZ R67, R66, R67 ;  /* 0x0000004342437221 */ /* 0x004fe20000010000 */
[----:B-1-3--:R-:W-:Y:S01]  /*0f40*/  FADD.FTZ R74, R74, R71 ;  /* 0x000000474a4a7221 */ /* 0x00afe20000010000 */
        /* <DEDUP_REMOVED lines=33> */
.L_x_2098:
[----:B------:R-:W-:Y:S05]  /*1160*/  BSYNC.RECONVERGENT B3 ;  /* 0x0000000000037941 */ /* 0x000fea0003800200 */
.L_x_2097:
        /* <DEDUP_REMOVED lines=13> */
.L_x_2100:
[----:B------:R-:W-:Y:S05]  /*1240*/  BSYNC.RECONVERGENT B3 ;  /* 0x0000000000037941 */ /* 0x000fea0003800200 */
.L_x_2099:
        /* <DEDUP_REMOVED lines=13> */
.L_x_2102:
[----:B------:R-:W-:Y:S05]  /*1320*/  BSYNC.RECONVERGENT B3 ;  /* 0x0000000000037941 */ /* 0x000fea0003800200 */
.L_x_2101:
        /* <DEDUP_REMOVED lines=13> */
.L_x_2104:
[----:B------:R-:W-:Y:S05]  /*1400*/  BSYNC.RECONVERGENT B3 ;  /* 0x0000000000037941 */ /* 0x000fea0003800200 */
.L_x_2103:
        /* <DEDUP_REMOVED lines=13> */
.L_x_2106:
[----:B------:R-:W-:Y:S05]  /*14e0*/  BSYNC.RECONVERGENT B3 ;  /* 0x0000000000037941 */ /* 0x000fea0003800200 */
.L_x_2105:
        /* <DEDUP_REMOVED lines=13> */
.L_x_2108:
[----:B------:R-:W-:Y:S05]  /*15c0*/  BSYNC.RECONVERGENT B3 ;  /* 0x0000000000037941 */ /* 0x000fea0003800200 */
.L_x_2107:
        /* <DEDUP_REMOVED lines=13> */
.L_x_2110:
[----:B------:R-:W-:Y:S05]  /*16a0*/  BSYNC.RECONVERGENT B3 ;  /* 0x0000000000037941 */ /* 0x000fea0003800200 */
.L_x_2109:
        /* <DEDUP_REMOVED lines=13> */
.L_x_2096:
[-CC-:B------:R-:W-:Y:S01]  /*1780*/  FFMA.FTZ R49, R3, R74.reuse, R73.reuse ;  /* 0x0000004a03317223 */ /* 0x180fe20000010049 */
[-C--:B------:R-:W-:Y:S01]  /*1790*/  FFMA.FTZ R48, R56, R74.reuse, R73 ;  /* 0x0000004a38307223 */ /* 0x080fe20000010049 */
[----:B------:R-:W0:Y:S01]  /*17a0*/  @P1 LDC.64 R50, c[0x0][0x408] ;  /* 0x00010200ff321b82 */ /* 0x000e220000000a00 */
[----:B------:R-:W-:Y:S01]  /*17b0*/  ISETP.GT.AND P0, PT, R64, RZ, PT ;  /* 0x000000ff4000720c */ /* 0x000fe20003f04270 */
[----:B------:R-:W-:Y:S01]  /*17c0*/  FADD.FTZ R49, R8, -R49 ;  /* 0x8000003108317221 */ /* 0x000fe20000010000 */
[----:B------:R-:W-:Y:S01]  /*17d0*/  FADD.FTZ R55, R13, -R48 ;  /* 0x800000300d377221 */ /* 0x000fe20000010000 */
[-C--:B------:R-:W-:Y:S01]  /*17e0*/  FFMA.FTZ R69, R7, R74.reuse, R73 ;  /* 0x0000004a07457223 */ /* 0x080fe20000010049 */
[----:B------:R-:W-:Y:S01]  /*17f0*/  @P1 LOP3.LUT P2, RZ, R81, 0xff, RZ, 0xc0, !PT ;  /* 0x000000ff51ff1812 */ /* 0x000fe2000784c0ff */
[C---:B------:R-:W-:Y:S01]  /*1800*/  FMUL.FTZ R49, R72.reuse, R49 ;  /* 0x0000003148317220 */ /* 0x040fe20000410000 */
[----:B------:R-:W-:Y:S01]  /*1810*/  FMUL.FTZ R55, R72, R55 ;  /* 0x0000003748377220 */ /* 0x000fe20000410000 */
[----:B------:R-:W1:Y:S01]  /*1820*/  @P1 LDC.64 R52, c[0x0][0x408] ;  /* 0x00010200ff341b82 */ /* 0x000e620000000a00 */
[----:B------:R-:W-:Y:S01]  /*1830*/  FADD.FTZ R69, R10, -R69 ;  /* 0x800000450a457221 */ /* 0x000fe20000010000 */
[----:B------:R-:W-:Y:S01]  /*1840*/  @P1 LOP3.LUT P3, RZ, R80, 0xff, RZ, 0xc0, !PT ;  /* 0x000000ff50ff1812 */ /* 0x000fe2000786c0ff */
[-CC-:B------:R-:W-:Y:S01]  /*1850*/  FFMA.FTZ R68, R58, R74.reuse, R73.reuse ;  /* 0x0000004a3a447223 */ /* 0x180fe20000010049 */
[----:B------:R-:W-:Y:S01]  /*1860*/  FSEL R48, R49, RZ, P0 ;  /* 0x000000ff31307208 */ /* 0x000fe20000000000 */
[----:B------:R-:W-:Y:S01]  /*1870*/  FMUL.FTZ R69, R72, R69 ;  /* 0x0000004548457220 */ /* 0x000fe20000410000 */
[----:B------:R-:W-:Y:S01]  /*1880*/  FSEL R49, R55, RZ, P0 ;  /* 0x000000ff37317208 */ /* 0x000fe20000000000 */
[-CC-:B------:R-:W-:Y:S01]  /*1890*/  FFMA.FTZ R67, R9, R74.reuse, R73.reuse ;  /* 0x0000004a09437223 */ /* 0x180fe20000010049 */
[----:B------:R-:W2:Y:S01]  /*18a0*/  @P1 LDC.64 R54, c[0x0][0x408] ;  /* 0x00010200ff361b82 */ /* 0x000ea20000000a00 */
[-C--:B------:R-:W-:Y:S01]  /*18b0*/  FFMA.FTZ R66, R60, R74.reuse, R73 ;  /* 0x0000004a3c427223 */ /* 0x080fe20000010049 */
[----:B------:R-:W-:Y:S01]  /*18c0*/  FADD.FTZ R71, R15, -R68 ;  /* 0x800000440f477221 */ /* 0x000fe20000010000 */
[----:B------:R-:W-:Y:S01]  /*18d0*/  FADD.FTZ R67, R12, -R67 ;  /* 0x800000430c437221 */ /* 0x000fe20000010000 */
[----:B------:R-:W-:Y:S01]  /*18e0*/  @P1 LOP3.LUT P4, RZ, R78, 0xff, RZ, 0xc0, !PT ;  /* 0x000000ff4eff1812 */ /* 0x000fe2000788c0ff */
[----:B------:R-:W-:Y:S01]  /*18f0*/  FADD.FTZ R75, R57, -R66 ;  /* 0x80000042394b7221 */ /* 0x000fe20000010000 */
[----:B0-----:R-:W-:Y:S01]  /*1900*/  @P1 FMUL.FTZ R65, R48, R51 ;  /* 0x0000003330411220 */ /* 0x001fe20000410000 */
[-CC-:B------:R-:W-:Y:S01]  /*1910*/  FFMA.FTZ R51, R11, R74.reuse, R73.reuse ;  /* 0x0000004a0b337223 */ /* 0x180fe20000010049 */
[----:B------:R-:W-:Y:S01]  /*1920*/  FFMA.FTZ R74, R62, R74, R73 ;  /* 0x0000004a3e4a7223 */ /* 0x000fe20000010049 */
[----:B------:R-:W-:Y:S01]  /*1930*/  FMUL.FTZ R73, R72, R67 ;  /* 0x0000004348497220 */ /* 0x000fe20000410000 */
[----:B------:R-:W-:Y:S01]  /*1940*/  @P1 FMUL.FTZ R64, R65, R50 ;  /* 0x0000003241401220 */ /* 0x000fe20000410000 */
[----:B------:R-:W-:Y:S01]  /*1950*/  FSEL R50, R69, RZ, P0 ;  /* 0x000000ff45327208 */ /* 0x000fe20000000000 */
[----:B------:R-:W-:Y:S01]  /*1960*/  FADD.FTZ R91, R59, -R74 ;  /* 0x8000004a3b5b7221 */ /* 0x000fe20000010000 */
[----:B------:R-:W-:Y:S01]  /*1970*/  FADD.FTZ R87, R14, -R51 ;  /* 0x800000330e577221 */ /* 0x000fe20000010000 */
[----:B-1----:R-:W-:Y:S01]  /*1980*/  @P1 FMUL.FTZ R53, R49, R53 ;  /* 0x0000003531351220 */ /* 0x002fe20000410000 */
[----:B------:R-:W-:Y:S01]  /*1990*/  @P1 FSEL R64, R64, RZ, P2 ;  /* 0x000000ff40401208 */ /* 0x000fe20001000000 */
[C---:B------:R-:W-:Y:S01]  /*19a0*/  FMUL.FTZ R51, R72.reuse, R71 ;  /* 0x0000004748337220 */ /* 0x040fe20000410000 */
[----:B------:R-:W0:Y:S01]  /*19b0*/  @P1 LDC.64 R66, c[0x0][0x408] ;  /* 0x00010200ff421b82 */ /* 0x000e220000000a00 */
[----:B------:R-:W-:Y:S01]  /*19c0*/  @P1 FMUL.FTZ R65, R53, R52 ;  /* 0x0000003435411220 */ /* 0x000fe20000410000 */
[C---:B------:R-:W-:Y:S01]  /*19d0*/  FMUL.FTZ R71, R72.reuse, R75 ;  /* 0x0000004b48477220 */ /* 0x040fe20000410000 */
[----:B------:R-:W-:Y:S01]  /*19e0*/  FMUL.FTZ R70, R72, R87 ;  /* 0x0000005748467220 */ /* 0x000fe20000410000 */
[----:B------:R-:W-:Y:S01]  /*19f0*/  FSEL R51, R51, RZ, P0 ;  /* 0x000000ff33337208 */ /* 0x000fe20000000000 */
[----:B--2---:R-:W-:Y:S01]  /*1a00*/  @P1 FMUL.FTZ R55, R50, R55 ;  /* 0x0000003732371220 */ /* 0x004fe20000410000 */
[----:B------:R-:W-:Y:S01]  /*1a10*/  @P1 FSEL R65, R65, RZ, P3 ;  /* 0x000000ff41411208 */ /* 0x000fe20001800000 */
[----:B------:R-:W-:Y:S01]  /*1a20*/  FMUL.FTZ R72, R72, R91 ;  /* 0x0000005b48487220 */ /* 0x000fe20000410000 */
[----:B------:R-:W1:Y:S01]  /*1a30*/  @P1 LDC.64 R52, c[0x0][0x408] ;  /* 0x00010200ff341b82 */ /* 0x000e620000000a00 */
[----:B------:R-:W-:Y:S01]  /*1a40*/  @P1 FMUL.FTZ R74, R55, R54 ;  /* 0x00000036374a1220 */ /* 0x000fe20000410000 */
[----:B------:R-:W-:-:S02]  /*1a50*/  @P1 F2FP.BF16.F32.PACK_AB R54, RZ, R64 ;  /* 0x00000040ff36123e */ /* 0x000fc400000010ff */
[----:B------:R-:W-:Y:S02]  /*1a60*/  @P1 F2FP.BF16.F32.PACK_AB R55, RZ, R65 ;  /* 0x00000041ff37123e */ /* 0x000fe400000010ff */
[----:B------:R-:W-:Y:S02]  /*1a70*/  @P1 PRMT R44, R54, 0x7610, R44 ;  /* 0x00007610362c1816 */ /* 0x000fe4000000002c */
[----:B------:R-:W2:Y:S01]  /*1a80*/  @P1 LDC.64 R64, c[0x0][0x408] ;  /* 0x00010200ff401b82 */ /* 0x000ea20000000a00 */
[----:B------:R-:W-:Y:S02]  /*1a90*/  FSEL R54, R70, RZ, P0 ;  /* 0x000000ff46367208 */ /* 0x000fe40000000000 */
[----:B------:R-:W-:Y:S02]  /*1aa0*/  @P1 PRMT R44, R44, 0x5410, R55 ;  /* 0x000054102c2c1816 */ /* 0x000fe40000000037 */
[----:B------:R-:W-:Y:S02]  /*1ab0*/  @P1 LOP3.LUT P2, RZ, R79, 0xff, RZ, 0xc0, !PT ;  /* 0x000000ff4fff1812 */ /* 0x000fe4000784c0ff */
[----:B------:R-:W-:Y:S01]  /*1ac0*/  @P1 LOP3.LUT P3, RZ, R77, 0xff, RZ, 0xc0, !PT ;  /* 0x000000ff4dff1812 */ /* 0x000fe2000786c0ff */
[----:B------:R-:W3:Y:S01]  /*1ad0*/  @P1 LDC.64 R68, c[0x0][0x408] ;  /* 0x00010200ff441b82 */ /* 0x000ee20000000a00 */
[----:B------:R-:W-:-:S02]  /*1ae0*/  @P1 FSEL R74, R74, RZ, P2 ;  /* 0x000000ff4a4a1208 */ /* 0x000fc40001000000 */
[----:B------:R-:W-:Y:S02]  /*1af0*/  @P1 LOP3.LUT P2, RZ, R76, 0xff, RZ, 0xc0, !PT ;  /* 0x000000ff4cff1812 */ /* 0x000fe4000784c0ff */
[----:B------:R-:W-:Y:S02]  /*1b00*/  @P1 F2FP.BF16.F32.PACK_AB R74, RZ, R74 ;  /* 0x0000004aff4a123e */ /* 0x000fe400000010ff */
[----:B------:R-:W-:Y:S01]  /*1b10*/  FSEL R72, R72, RZ, P0 ;  /* 0x000000ff48487208 */ /* 0x000fe20000000000 */
[----:B-1----:R-:W-:Y:S01]  /*1b20*/  @P1 FMUL.FTZ R53, R51, R53 ;  /* 0x0000003533351220 */ /* 0x002fe20000410000 */
[----:B------:R-:W-:-:S03]  /*1b30*/  @P1 PRMT R45, R74, 0x7610, R45 ;  /* 0x000076104a2d1816 */ /* 0x000fc6000000002d */
[----:B------:R-:W-:Y:S01]  /*1b40*/  @P1 FMUL.FTZ R55, R53, R52 ;  /* 0x0000003435371220 */ /* 0x000fe20000410000 */
[----:B------:R-:W-:Y:S02]  /*1b50*/  FSEL R52, R73, RZ, P0 ;  /* 0x000000ff49347208 */ /* 0x000fe40000000000 */
[----:B------:R-:W-:Y:S02]  /*1b60*/  FSEL R53, R71, RZ, P0 ;  /* 0x000000ff47357208 */ /* 0x000fe40000000000 */
[----:B------:R-:W-:Y:S01]  /*1b70*/  @P1 FSEL R55, R55, RZ, P4 ;  /* 0x000000ff37371208 */ /* 0x000fe20002000000 */
[----:B--2---:R-:W-:Y:S01]  /*1b80*/  @P1 FMUL.FTZ R65, R52, R65 ;  /* 0x0000004134411220 */ /* 0x004fe20000410000 */
[----:B------:R-:W-:Y:S01]  /*1b90*/  @P1 LOP3.LUT P4, RZ, R61, 0xff, RZ, 0xc0, !PT ;  /* 0x000000ff3dff1812 */ /* 0x000fe2000788c0ff */
[----:B0-----:R-:W-:Y:S01]  /*1ba0*/  @P1 FMUL.FTZ R67, R53, R67 ;  /* 0x0000004335431220 */ /* 0x001fe20000410000 */
[----:B------:R-:W-:Y:S01]  /*1bb0*/  @P1 F2FP.BF16.F32.PACK_AB R55, RZ, R55 ;  /* 0x00000037ff37123e */ /* 0x000fe200000010ff */
[----:B------:R-:W-:Y:S01]  /*1bc0*/  @P1 FMUL.FTZ R64, R65, R64 ;  /* 0x0000004041401220 */ /* 0x000fe20000410000 */
[----:B---3--:R-:W-:Y:S01]  /*1bd0*/  @P1 FMUL.FTZ R69, R54, R69 ;  /* 0x0000004536451220 */ /* 0x008fe20000410000 */
[----:B------:R-:W-:Y:S01]  /*1be0*/  @P1 FMUL.FTZ R66, R67, R66 ;  /* 0x0000004243421220 */ /* 0x000fe20000410000 */
[----:B------:R-:W-:Y:S01]  /*1bf0*/  @P1 PRMT R45, R45, 0x5410, R55 ;  /* 0x000054102d2d1816 */ /* 0x000fe20000000037 */
[----:B------:R-:W-:-:S02]  /*1c00*/  IMAD.MOV.U32 R55, RZ, RZ, R72 ;  /* 0x000000ffff377224 */ /* 0x000fc400078e0048 */
[----:B------:R-:W-:Y:S01]  /*1c10*/  @P1 FMUL.FTZ R68, R69, R68 ;  /* 0x0000004445441220 */ /* 0x000fe20000410000 */
[----:B------:R-:W-:Y:S02]  /*1c20*/  @P1 FSEL R64, R64, RZ, P3 ;  /* 0x000000ff40401208 */ /* 0x000fe40001800000 */
[----:B------:R-:W-:Y:S02]  /*1c30*/  @P1 FSEL R66, R66, RZ, P2 ;  /* 0x000000ff42421208 */ /* 0x000fe40001000000 */
[----:B------:R-:W-:Y:S02]  /*1c40*/  @P1 FSEL R68, R68, RZ, P4 ;  /* 0x000000ff44441208 */ /* 0x000fe40002000000 */
[----:B------:R-:W-:Y:S02]  /*1c50*/  @P1 F2FP.BF16.F32.PACK_AB R64, RZ, R64 ;  /* 0x00000040ff40123e */ /* 0x000fe400000010ff */
[----:B------:R-:W-:Y:S02]  /*1c60*/  @P1 F2FP.BF16.F32.PACK_AB R66, RZ, R66 ;  /* 0x00000042ff42123e */ /* 0x000fe400000010ff */
[----:B------:R-:W-:-:S02]  /*1c70*/  @P1 F2FP.BF16.F32.PACK_AB R68, RZ, R68 ;  /* 0x00000044ff44123e */ /* 0x000fc400000010ff */
[----:B------:R-:W-:Y:S02]  /*1c80*/  @P1 PRMT R46, R64, 0x7610, R46 ;  /* 0x00007610402e1816 */ /* 0x000fe4000000002e */
        /* <DEDUP_REMOVED lines=10> */
.L_x_2095:
[----:B------:R-:W-:Y:S01]  /*1d30*/  MOV R86, UR20 ;  /* 0x0000001400567c02 */ /* 0x000fe20008000f00 */
[----:B------:R-:W-:-:S03]  /*1d40*/  IMAD.U32 R85, RZ, RZ, UR21 ;  /* 0x00000015ff557e24 */ /* 0x000fc6000f8e00ff */
[----:B------:R-:W-:-:S04]  /*1d50*/  ISETP.NE.U32.AND P0, PT, R86, RZ, PT ;  /* 0x000000ff5600720c */ /* 0x000fc80003f05070 */
[----:B------:R-:W-:-:S13]  /*1d60*/  ISETP.NE.AND.EX P0, PT, R85, RZ, PT, P0 ;  /* 0x000000ff5500720c */ /* 0x000fda0003f05300 */
[----:B------:R-:W-:Y:S05]  /*1d70*/  @P0 BRA `(.L_x_2112) ;  /* 0x0000000400640947 */ /* 0x000fea0003800000 */
[--C-:B------:R-:W-:Y:S01]  /*1d80*/  @P2 FFMA.FTZ R65, R3, R74, R73.reuse ;  /* 0x0000004a03412223 */ /* 0x100fe20000010049 */
[----:B-----5:R-:W-:Y:S01]  /*1d90*/  MOV R68, R20 ;  /* 0x0000001400447202 */ /* 0x020fe20000000f00 */
[----:B------:R-:W-:Y:S01]  /*1da0*/  @P2 FFMA.FTZ R70, R56, R74, R73 ;  /* 0x0000004a38462223 */ /* 0x000fe20000010049 */
[----:B------:R-:W-:Y:S01]  /*1db0*/  MOV R92, R22 ;  /* 0x00000016005c7202 */ /* 0x000fe20000000f00 */
[----:B------:R-:W-:Y:S01]  /*1dc0*/  @P2 FADD.FTZ R67, R8, -R65 ;  /* 0x8000004108432221 */ /* 0x000fe20000010000 */
[----:B------:R-:W-:Y:S01]  /*1dd0*/  @P1 LOP3.LUT P0, RZ, R81, 0xff, RZ, 0xc0, !PT ;  /* 0x000000ff51ff1812 */ /* 0x000fe2000780c0ff */
[----:B------:R-:W0:Y:S01]  /*1de0*/  @P1 LDC.64 R64, c[0x0][0x408] ;  /* 0x00010200ff401b82 */ /* 0x000e220000000a00 */
[----:B------:R-:W-:Y:S01]  /*1df0*/  @P2 FADD.FTZ R69, R13, -R70 ;  /* 0x800000460d452221 */ /* 0x000fe20000010000 */
[----:B------:R-:W-:Y:S01]  /*1e00*/  @P2 FFMA.FTZ R68, R72, R67, R20 ;  /* 0x0000004348442223 */ /* 0x000fe20000010014 */
[--C-:B------:R-:W-:Y:S01]  /*1e10*/  IMAD.MOV.U32 R70, RZ, RZ, R21.reuse ;  /* 0x000000ffff467224 */ /* 0x100fe200078e0015 */
[----:B------:R-:W-:Y:S01]  /*1e20*/  @P1 LOP3.LUT P3, RZ, R80, 0xff, RZ, 0xc0, !PT ;  /* 0x000000ff50ff1812 */ /* 0x000fe2000786c0ff */
[----:B------:R-:W-:Y:S01]  /*1e30*/  @P2 FFMA.FTZ R70, R72, R69, R21 ;  /* 0x0000004548462223 */ /* 0x000fe20000010015 */
[----:B------:R-:W-:Y:S01]  /*1e40*/  @P2 FFMA.FTZ R69, R7, R74, R73 ;  /* 0x0000004a07452223 */ /* 0x000fe20000010049 */
[----:B------:R-:W-:Y:S01]  /*1e50*/  MOV R90, R16 ;  /* 0x00000010005a7202 */ /* 0x000fe20000000f00 */
[----:B------:R-:W1:Y:S01]  /*1e60*/  @P1 LDC.64 R66, c[0x0][0x408] ;  /* 0x00010200ff421b82 */ /* 0x000e620000000a00 */
[----:B------:R-:W-:Y:S01]  /*1e70*/  @P1 LOP3.LUT P4, RZ, R61, 0xff, RZ, 0xc0, !PT ;  /* 0x000000ff3dff1812 */ /* 0x000fe2000788c0ff */
[----:B------:R-:W-:-:S04]  /*1e80*/  @P2 FADD.FTZ R69, R10, -R69 ;  /* 0x800000450a452221 */ /* 0x000fc80000010000 */
[----:B------:R-:W-:Y:S01]  /*1e90*/  @P2 FFMA.FTZ R92, R72, R69, R22 ;  /* 0x00000045485c2223 */ /* 0x000fe20000010016 */
[----:B0-----:R-:W-:Y:S01]  /*1ea0*/  @P1 FMUL.FTZ R65, R68, R65 ;  /* 0x0000004144411220 */ /* 0x001fe20000410000 */
[----:B------:R-:W-:-:S03]  /*1eb0*/  @P2 FFMA.FTZ R68, R58, R74, R73 ;  /* 0x0000004a3a442223 */ /* 0x000fc60000010049 */
[----:B------:R-:W-:Y:S01]  /*1ec0*/  @P1 FMUL.FTZ R64, R65, R64 ;  /* 0x0000004041401220 */ /* 0x000fe20000410000 */
[----:B------:R-:W-:Y:S01]  /*1ed0*/  @P2 FADD.FTZ R68, R15, -R68 ;  /* 0x800000440f442221 */ /* 0x000fe20000010000 */
[----:B------:R-:W-:Y:S01]  /*1ee0*/  @P2 FFMA.FTZ R65, R9, R74, R73 ;  /* 0x0000004a09412223 */ /* 0x000fe20000010049 */
[----:B-1----:R-:W-:Y:S01]  /*1ef0*/  @P1 FMUL.FTZ R67, R70, R67 ;  /* 0x0000004346431220 */ /* 0x002fe20000410000 */
[--C-:B------:R-:W-:Y:S02]  /*1f00*/  IMAD.MOV.U32 R70, RZ, RZ, R23.reuse ;  /* 0x000000ffff467224 */ /* 0x100fe400078e0017 */
[----:B------:R-:W-:Y:S01]  /*1f10*/  @P2 FFMA.FTZ R70, R72, R68, R23 ;  /* 0x0000004448462223 */ /* 0x000fe20000010017 */
[----:B------:R-:W-:Y:S01]  /*1f20*/  @P1 FSEL R64, R64, RZ, P0 ;  /* 0x000000ff40401208 */ /* 0x000fe20000000000 */
[----:B------:R-:W0:Y:S01]  /*1f30*/  @P1 LDC.64 R68, c[0x0][0x408] ;  /* 0x00010200ff441b82 */ /* 0x000e220000000a00 */
[----:B------:R-:W-:Y:S01]  /*1f40*/  @P1 FMUL.FTZ R66, R67, R66 ;  /* 0x0000004243421220 */ /* 0x000fe20000410000 */
[----:B------:R-:W-:Y:S01]  /*1f50*/  @P2 FADD.FTZ R65, R12, -R65 ;  /* 0x800000410c412221 */ /* 0x000fe20000010000 */
[----:B------:R-:W-:-:S02]  /*1f60*/  @P1 F2FP.BF16.F32.PACK_AB R64, RZ, R64 ;  /* 0x00000040ff40123e */ /* 0x000fc400000010ff */
[----:B------:R-:W-:Y:S01]  /*1f70*/  @P1 LOP3.LUT P0, RZ, R79, 0xff, RZ, 0xc0, !PT ;  /* 0x000000ff4fff1812 */ /* 0x000fe2000780c0ff */
[----:B------:R-:W-:Y:S01]  /*1f80*/  @P2 FFMA.FTZ R90, R72, R65, R16 ;  /* 0x00000041485a2223 */ /* 0x000fe20000010010 */
[----:B------:R-:W-:Y:S02]  /*1f90*/  @P1 FSEL R66, R66, RZ, P3 ;  /* 0x000000ff42421208 */ /* 0x000fe40001800000 */
[----:B------:R-:W-:Y:S02]  /*1fa0*/  @P1 PRMT R44, R64, 0x7610, R44 ;  /* 0x00007610402c1816 */ /* 0x000fe4000000002c */
[----:B------:R-:W-:Y:S01]  /*1fb0*/  @P1 F2FP.BF16.F32.PACK_AB R66, RZ, R66 ;  /* 0x00000042ff42123e */ /* 0x000fe200000010ff */
[----:B------:R-:W1:Y:S01]  /*1fc0*/  @P1 LDC.64 R64, c[0x0][0x408] ;  /* 0x00010200ff401b82 */ /* 0x000e620000000a00 */
[----:B------:R-:W-:Y:S02]  /*1fd0*/  @P1 LOP3.LUT P3, RZ, R78, 0xff, RZ, 0xc0, !PT ;  /* 0x000000ff4eff1812 */ /* 0x000fe4000786c0ff */
[----:B------:R-:W-:-:S05]  /*1fe0*/  @P1 PRMT R44, R44, 0x5410, R66 ;  /* 0x000054102c2c1816 */ /* 0x000fca0000000042 */
[----:B------:R-:W2:Y:S01]  /*1ff0*/  @P1 LDC.64 R66, c[0x0][0x408] ;  /* 0x00010200ff421b82 */ /* 0x000ea20000000a00 */
[----:B0-----:R-:W-:Y:S01]  /*2000*/  @P1 FMUL.FTZ R69, R92, R69 ;  /* 0x000000455c451220 */ /* 0x001fe20000410000 */
[----:B------:R-:W-:-:S03]  /*2010*/  @P2 FFMA.FTZ R92, R60, R74, R73 ;  /* 0x0000004a3c5c2223 */ /* 0x000fc60000010049 */
[----:B------:R-:W-:Y:S01]  /*2020*/  @P1 FMUL.FTZ R75, R69, R68 ;  /* 0x00000044454b1220 */ /* 0x000fe20000410000 */
[----:B------:R-:W-:Y:S01]  /*2030*/  @P2 FADD.FTZ R71, R57, -R92 ;  /* 0x8000005c39472221 */ /* 0x000fe20000010000 */
[--C-:B------:R-:W-:Y:S01]  /*2040*/  IMAD.MOV.U32 R92, RZ, RZ, R17.reuse ;  /* 0x000000ffff5c7224 */ /* 0x100fe200078e0011 */
[----:B------:R-:W0:Y:S02]  /*2050*/  @P1 LDC.64 R68, c[0x0][0x408] ;  /* 0x00010200ff441b82 */ /* 0x000e240000000a00 */
[----:B------:R-:W-:Y:S01]  /*2060*/  @P2 FFMA.FTZ R92, R72, R71, R17 ;  /* 0x00000047485c2223 */ /* 0x000fe20000010011 */
[----:B------:R-:W-:Y:S01]  /*2070*/  @P2 FFMA.FTZ R71, R11, R74, R73 ;  /* 0x0000004a0b472223 */ /* 0x000fe20000010049 */
[----:B------:R-:W-:Y:S01]  /*2080*/  @P1 FSEL R75, R75, RZ, P0 ;  /* 0x000000ff4b4b1208 */ /* 0x000fe20000000000 */
[----:B-1----:R-:W-:Y:S01]  /*2090*/  @P1 FMUL.FTZ R65, R70, R65 ;  /* 0x0000004146411220 */ /* 0x002fe20000410000 */
[----:B------:R-:W-:Y:S01]  /*20a0*/  @P1 LOP3.LUT P0, RZ, R77, 0xff, RZ, 0xc0, !PT ;  /* 0x000000ff4dff1812 */ /* 0x000fe2000780c0ff */
[----:B------:R-:W-:Y:S01]  /*20b0*/  @P2 FADD.FTZ R71, R14, -R71 ;  /* 0x800000470e472221 */ /* 0x000fe20000010000 */
[----:B------:R-:W-:Y:S01]  /*20c0*/  @P1 F2FP.BF16.F32.PACK_AB R75, RZ, R75 ;  /* 0x0000004bff4b123e */ /* 0x000fe200000010ff */
[----:B------:R-:W-:-:S03]  /*20d0*/  @P1 FMUL.FTZ R64, R65, R64 ;  /* 0x0000004041401220 */ /* 0x000fc60000410000 */
[----:B------:R-:W-:Y:S01]  /*20e0*/  @P1 PRMT R45, R75, 0x7610, R45 ;  /* 0x000076104b2d1816 */ /* 0x000fe2000000002d */
[----:B--2---:R-:W-:Y:S01]  /*20f0*/  @P1 FMUL.FTZ R67, R90, R67 ;  /* 0x000000435a431220 */ /* 0x004fe20000410000 */
[----:B------:R-:W-:Y:S01]  /*2100*/  MOV R90, R18 ;  /* 0x00000012005a7202 */ /* 0x000fe20000000f00 */
[----:B------:R-:W-:Y:S01]  /*2110*/  @P2 FFMA.FTZ R90, R72, R71, R18 ;  /* 0x00000047485a2223 */ /* 0x000fe20000010012 */
[----:B------:R-:W-:Y:S01]  /*2120*/  @P1 FSEL R64, R64, RZ, P3 ;  /* 0x000000ff40401208 */ /* 0x000fe20001800000 */
[----:B------:R-:W1:Y:S01]  /*2130*/  @P1 LDC.64 R70, c[0x0][0x408] ;  /* 0x00010200ff461b82 */ /* 0x000e620000000a00 */
[----:B------:R-:W-:Y:S01]  /*2140*/  @P1 FMUL.FTZ R66, R67, R66 ;  /* 0x0000004243421220 */ /* 0x000fe20000410000 */
[----:B------:R-:W-:Y:S02]  /*2150*/  @P1 LOP3.LUT P3, RZ, R76, 0xff, RZ, 0xc0, !PT ;  /* 0x000000ff4cff1812 */ /* 0x000fe4000786c0ff */
[----:B------:R-:W-:Y:S02]  /*2160*/  @P1 F2FP.BF16.F32.PACK_AB R64, RZ, R64 ;  /* 0x00000040ff40123e */ /* 0x000fe400000010ff */
[----:B------:R-:W-:Y:S01]  /*2170*/  @P1 FSEL R66, R66, RZ, P0 ;  /* 0x000000ff42421208 */ /* 0x000fe20000000000 */
[----:B0-----:R-:W-:Y:S01]  /*2180*/  @P1 FMUL.FTZ R69, R92, R69 ;  /* 0x000000455c451220 */ /* 0x001fe20000410000 */
[----:B------:R-:W-:-:S02]  /*2190*/  @P1 PRMT R45, R45, 0x5410, R64 ;  /* 0x000054102d2d1816 */ /* 0x000fc40000000040 */
[----:B------:R-:W-:Y:S01]  /*21a0*/  @P1 F2FP.BF16.F32.PACK_AB R66, RZ, R66 ;  /* 0x00000042ff42123e */ /* 0x000fe200000010ff */
[----:B------:R-:W-:-:S03]  /*21b0*/  @P1 FMUL.FTZ R68, R69, R68 ;  /* 0x0000004445441220 */ /* 0x000fc60000410000 */
[----:B------:R-:W-:Y:S02]  /*21c0*/  @P1 PRMT R46, R66, 0x7610, R46 ;  /* 0x00007610422e1816 */ /* 0x000fe4000000002e */
[----:B------:R-:W-:-:S04]  /*21d0*/  @P1 FSEL R68, R68, RZ, P3 ;  /* 0x000000ff44441208 */ /* 0x000fc80001800000 */
[----:B------:R-:W-:Y:S01]  /*21e0*/  @P1 F2FP.BF16.F32.PACK_AB R68, RZ, R68 ;  /* 0x00000044ff44123e */ /* 0x000fe200000010ff */
[----:B-1----:R-:W-:-:S03]  /*21f0*/  @P1 FMUL.FTZ R71, R90, R71 ;  /* 0x000000475a471220 */ /* 0x002fc60000410000 */
[----:B------:R-:W-:Y:S01]  /*2200*/  @P1 PRMT R46, R46, 0x5410, R68 ;  /* 0x000054102e2e1816 */ /* 0x000fe20000000044 */
[----:B------:R-:W-:-:S05]  /*2210*/  @P1 FMUL.FTZ R70, R71, R70 ;  /* 0x0000004647461220 */ /* 0x000fca0000410000 */
[----:B------:R-:W-:-:S04]  /*2220*/  @P1 FSEL R70, R70, RZ, P4 ;  /* 0x000000ff46461208 */ /* 0x000fc80002000000 */
[----:B------:R-:W-:-:S04]  /*2230*/  @P1 F2FP.BF16.F32.PACK_AB R70, RZ, R70 ;  /* 0x00000046ff46123e */ /* 0x000fc800000010ff */
[----:B------:R-:W-:Y:S01]  /*2240*/  @P1 PRMT R47, R70, 0x7610, R47 ;  /* 0x00007610462f1816 */ /* 0x000fe2000000002f */
[----:B------:R-:W-:Y:S06]  /*2250*/  @!P1 BRA `(.L_x_2111) ;  /* 0x00000004008c9947 */ /* 0x000fec0003800000 */
[----:B------:R-:W-:Y:S01]  /*2260*/  @P2 FFMA.FTZ R74, R62, R74, R73 ;  /* 0x0000004a3e4a2223 */ /* 0x000fe20000010049 */
[----:B------:R-:W-:Y:S01]  /*2270*/  IMAD.MOV.U32 R64, RZ, RZ, R19 ;  /* 0x000000ffff407224 */ /* 0x000fe200078e0013 */
[----:B------:R-:W-:Y:S02]  /*2280*/  LOP3.LUT P0, RZ, R63, 0xff, RZ, 0xc0, !PT ;  /* 0x000000ff3fff7812 */ /* 0x000fe4000780c0ff */
[----:B------:R-:W-:-:S04]  /*2290*/  @P2 FADD.FTZ R74, R59, -R74 ;  /* 0x8000004a3b4a2221 */ /* 0x000fc80000010000 */
[----:B------:R-:W-:-:S04]  /*22a0*/  @P2 FFMA.FTZ R64, R72, R74, R19 ;  /* 0x0000004a48402223 */ /* 0x000fc80000010013 */
[----:B------:R-:W-:-:S04]  /*22b0*/  FMUL.FTZ R64, R64, UR15 ;  /* 0x0000000f40407c20 */ /* 0x000fc80008410000 */
[----:B------:R-:W-:-:S05]  /*22c0*/  FMUL.FTZ R64, R64, UR14 ;  /* 0x0000000e40407c20 */ /* 0x000fca0008410000 */
[----:B------:R-:W-:-:S04]  /*22d0*/  FSEL R64, R64, RZ, P0 ;  /* 0x000000ff40407208 */ /* 0x000fc80000000000 */
[----:B------:R-:W-:-:S04]  /*22e0*/  F2FP.BF16.F32.PACK_AB R64, RZ, R64 ;  /* 0x00000040ff40723e */ /* 0x000fc800000010ff */
[----:B------:R-:W-:Y:S01]  /*22f0*/  PRMT R47, R47, 0x5410, R64 ;  /* 0x000054102f2f7816 */ /* 0x000fe20000000040 */
[----:B------:R-:W-:Y:S06]  /*2300*/  BRA `(.L_x_2111) ;  /* 0x0000000400607947 */ /* 0x000fec0003800000 */
.L_x_2112:
[----:B------:R-:W0:Y:S01]  /*2310*/  @P1 LDC.64 R50, c[0x0][0x408] ;  /* 0x00010200ff321b82 */ /* 0x000e220000000a00 */
[--C-:B------:R-:W-:Y:S01]  /*2320*/  @P2 FFMA.FTZ R49, R3, R74, R73.reuse ;  /* 0x0000004a03312223 */ /* 0x100fe20000010049 */
[----:B-----5:R-:W-:Y:S01]  /*2330*/  MOV R48, R20 ;  /* 0x0000001400307202 */ /* 0x020fe20000000f00 */
[-CC-:B------:R-:W-:Y:S01]  /*2340*/  @P2 FFMA.FTZ R64, R62, R74.reuse, R73.reuse ;  /* 0x0000004a3e402223 */ /* 0x180fe20000010049 */
[-C--:B------:R-:W-:Y:S01]  /*2350*/  @P2 FFMA.FTZ R52, R56, R74.reuse, R73 ;  /* 0x0000004a38342223 */ /* 0x080fe20000010049 */
[----:B------:R-:W-:Y:S01]  /*2360*/  @P2 FADD.FTZ R49, R8, -R49 ;  /* 0x8000003108312221 */ /* 0x000fe20000010000 */
[----:B------:R-:W-:Y:S01]  /*2370*/  @P1 LOP3.LUT P0, RZ, R81, 0xff, RZ, 0xc0, !PT ;  /* 0x000000ff51ff1812 */ /* 0x000fe2000780c0ff */
[----:B------:R-:W-:Y:S01]  /*2380*/  IMAD.MOV.U32 R55, RZ, RZ, R19 ;  /* 0x000000ffff377224 */ /* 0x000fe200078e0013 */
[----:B------:R-:W1:Y:S01]  /*2390*/  @P1 LDC.64 R68, c[0x0][0x408] ;  /* 0x00010200ff441b82 */ /* 0x000e620000000a00 */
[----:B------:R-:W-:Y:S01]  /*23a0*/  @P2 FFMA.FTZ R48, R72, R49, R20 ;  /* 0x0000003148302223 */ /* 0x000fe20000010014 */
[----:B------:R-:W-:Y:S01]  /*23b0*/  @P2 FADD.FTZ R49, R59, -R64 ;  /* 0x800000403b312221 */ /* 0x000fe20000010000 */
[----:B------:R-:W-:Y:S01]  /*23c0*/  @P2 FADD.FTZ R52, R13, -R52 ;  /* 0x800000340d342221 */ /* 0x000fe20000010000 */
[-CC-:B------:R-:W-:Y:S01]  /*23d0*/  @P2 FFMA.FTZ R53, R7, R74.reuse, R73.reuse ;  /* 0x0000004a07352223 */ /* 0x180fe20000010049 */
[-C--:B------:R-:W-:Y:S01]  /*23e0*/  @P2 FFMA.FTZ R54, R58, R74.reuse, R73 ;  /* 0x0000004a3a362223 */ /* 0x080fe20000010049 */
[----:B------:R-:W-:Y:S01]  /*23f0*/  @P2 FFMA.FTZ R55, R72, R49, R19 ;  /* 0x0000003148372223 */ /* 0x000fe20000010013 */
[-CC-:B------:R-:W-:Y:S01]  /*2400*/  @P2 FFMA.FTZ R65, R9, R74.reuse, R73.reuse ;  /* 0x0000004a09412223 */ /* 0x180fe20000010049 */
[-CC-:B------:R-:W-:Y:S01]  /*2410*/  @P2 FFMA.FTZ R64, R60, R74.reuse, R73.reuse ;  /* 0x0000004a3c402223 */ /* 0x180fe20000010049 */
[----:B------:R-:W-:Y:S01]  /*2420*/  MOV R49, R21 ;  /* 0x0000001500317202 */ /* 0x000fe20000000f00 */
[----:B------:R-:W-:Y:S01]  /*2430*/  @P2 FFMA.FTZ R73, R11, R74, R73 ;  /* 0x0000004a0b492223 */ /* 0x000fe20000010049 */
[----:B------:R-:W-:Y:S01]  /*2440*/  @P2 FFMA.FTZ R49, R72, R52, R21 ;  /* 0x0000003448312223 */ /* 0x000fe20000010015 */
[----:B------:R-:W-:Y:S01]  /*2450*/  @P2 FADD.FTZ R53, R10, -R53 ;  /* 0x800000350a352221 */ /* 0x000fe20000010000 */
[----:B------:R-:W-:Y:S01]  /*2460*/  @P2 FADD.FTZ R54, R15, -R54 ;  /* 0x800000360f362221 */ /* 0x000fe20000010000 */
[----:B------:R-:W-:Y:S01]  /*2470*/  @P2 FADD.FTZ R65, R12, -R65 ;  /* 0x800000410c412221 */ /* 0x000fe20000010000 */
[----:B------:R-:W-:Y:S01]  /*2480*/  @P2 FADD.FTZ R64, R57, -R64 ;  /* 0x8000004039402221 */ /* 0x000fe20000010000 */
[----:B0-----:R-:W-:Y:S01]  /*2490*/  @P1 FMUL.FTZ R51, R48, R51 ;  /* 0x0000003330331220 */ /* 0x001fe20000410000 */
[----:B------:R-:W-:Y:S01]  /*24a0*/  @P2 FADD.FTZ R73, R14, -R73 ;  /* 0x800000490e492221 */ /* 0x000fe20000010000 */
[----:B------:R-:W-:Y:S01]  /*24b0*/  MOV R52, R16 ;  /* 0x0000001000347202 */ /* 0x000fe20000000f00 */
[C---:B------:R-:W-:Y:S01]  /*24c0*/  @P2 FFMA.FTZ R52, R72.reuse, R65, R16 ;  /* 0x0000004148342223 */ /* 0x040fe20000010010 */
[----:B------:R-:W-:Y:S01]  /*24d0*/  @P1 FMUL.FTZ R66, R51, R50 ;  /* 0x0000003233421220 */ /* 0x000fe20000410000 */
[--C-:B------:R-:W-:Y:S01]  /*24e0*/  IMAD.MOV.U32 R50, RZ, RZ, R22.reuse ;  /* 0x000000ffff327224 */ /* 0x100fe200078e0016 */
[----:B------:R-:W-:Y:S01]  /*24f0*/  MOV R51, R23 ;  /* 0x0000001700337202 */ /* 0x000fe20000000f00 */
[----:B------:R-:W-:Y:S01]  /*2500*/  @P2 FFMA.FTZ R50, R72, R53, R22 ;  /* 0x0000003548322223 */ /* 0x000fe20000010016 */
[----:B-1----:R-:W-:Y:S01]  /*2510*/  @P1 FMUL.FTZ R69, R49, R69 ;  /* 0x0000004531451220 */ /* 0x002fe20000410000 */
[----:B------:R-:W-:Y:S01]  /*2520*/  @P1 FSEL R66, R66, RZ, P0 ;  /* 0x000000ff42421208 */ /* 0x000fe20000000000 */
[C---:B------:R-:W-:Y:S01]  /*2530*/  @P2 FFMA.FTZ R51, R72.reuse, R54, R23 ;  /* 0x0000003648332223 */ /* 0x040fe20000010017 */
[--C-:B------:R-:W-:Y:S01]  /*2540*/  IMAD.MOV.U32 R53, RZ, RZ, R17.reuse ;  /* 0x000000ffff357224 */ /* 0x100fe200078e0011 */
[----:B------:R-:W-:Y:S01]  /*2550*/  MOV R54, R18 ;  /* 0x0000001200367202 */ /* 0x000fe20000000f00 */
[C---:B------:R-:W-:Y:S01]  /*2560*/  @P2 FFMA.FTZ R53, R72.reuse, R64, R17 ;  /* 0x0000004048352223 */ /* 0x040fe20000010011 */
[----:B------:R-:W-:Y:S01]  /*2570*/  @P1 F2FP.BF16.F32.PACK_AB R70, RZ, R66 ;  /* 0x00000042ff46123e */ /* 0x000fe200000010ff */
[----:B------:R-:W-:Y:S01]  /*2580*/  @P2 FFMA.FTZ R54, R72, R73, R18 ;  /* 0x0000004948362223 */ /* 0x000fe20000010012 */
[----:B------:R-:W0:Y:S01]  /*2590*/  @P1 LDC.64 R66, c[0x0][0x408] ;  /* 0x00010200ff421b82 */ /* 0x000e220000000a00 */
[----:B------:R-:W-:Y:S01]  /*25a0*/  @P1 FMUL.FTZ R87, R69, R68 ;  /* 0x0000004445571220 */ /* 0x000fe20000410000 */
[----:B------:R-:W-:-:S02]  /*25b0*/  @P1 PRMT R44, R70, 0x7610, R44 ;  /* 0x00007610462c1816 */ /* 0x000fc4000000002c */
[----:B------:R-:W-:Y:S02]  /*25c0*/  @P1 LOP3.LUT P0, RZ, R80, 0xff, RZ, 0xc0, !PT ;  /* 0x000000ff50ff1812 */ /* 0x000fe4000780c0ff */
[----:B------:R-:W-:Y:S02]  /*25d0*/  @P1 LOP3.LUT P3, RZ, R78, 0xff, RZ, 0xc0, !PT ;  /* 0x000000ff4eff1812 */ /* 0x000fe4000786c0ff */
[----:B------:R-:W1:Y:S01]  /*25e0*/  @P1 LDC.64 R64, c[0x0][0x408] ;  /* 0x00010200ff401b82 */ /* 0x000e620000000a00 */
[----:B------:R-:W-:Y:S02]  /*25f0*/  @P1 LOP3.LUT P2, RZ, R79, 0xff, RZ, 0xc0, !PT ;  /* 0x000000ff4fff1812 */ /* 0x000fe4000784c0ff */
[----:B------:R-:W-:Y:S02]  /*2600*/  @P1 FSEL R87, R87, RZ, P0 ;  /* 0x000000ff57571208 */ /* 0x000fe40000000000 */
[----:B------:R-:W-:Y:S02]  /*2610*/  @P1 LOP3.LUT P0, RZ, R77, 0xff, RZ, 0xc0, !PT ;  /* 0x000000ff4dff1812 */ /* 0x000fe4000780c0ff */
[----:B------:R-:W-:Y:S01]  /*2620*/  @P1 LOP3.LUT P4, RZ, R63, 0xff, RZ, 0xc0, !PT ;  /* 0x000000ff3fff1812 */ /* 0x000fe2000788c0ff */
[----:B------:R-:W2:Y:S08]  /*2630*/  @P1 LDC.64 R68, c[0x0][0x408] ;  /* 0x00010200ff441b82 */ /* 0x000eb00000000a00 */
[----:B------:R-:W3:Y:S01]  /*2640*/  @P1 LDC.64 R72, c[0x0][0x408] ;  /* 0x00010200ff481b82 */ /* 0x000ee20000000a00 */
[----:B0-----:R-:W-:-:S04]  /*2650*/  @P1 FMUL.FTZ R67, R51, R67 ;  /* 0x0000004333431220 */ /* 0x001fc80000410000 */
[----:B------:R-:W-:-:S03]  /*2660*/  @P1 FMUL.FTZ R66, R67, R66 ;  /* 0x0000004243421220 */ /* 0x000fc60000410000 */
[----:B------:R-:W0:Y:S01]  /*2670*/  @P1 LDC.64 R70, c[0x0][0x408] ;  /* 0x00010200ff461b82 */ /* 0x000e220000000a00 */
[----:B-1----:R-:W-:Y:S01]  /*2680*/  @P1 FMUL.FTZ R65, R50, R65 ;  /* 0x0000004132411220 */ /* 0x002fe20000410000 */
[----:B------:R-:W-:Y:S02]  /*2690*/  @P1 FSEL R66, R66, RZ, P3 ;  /* 0x000000ff42421208 */ /* 0x000fe40001800000 */
[----:B------:R-:W-:Y:S01]  /*26a0*/  @P1 LOP3.LUT P3, RZ, R61, 0xff, RZ, 0xc0, !PT ;  /* 0x000000ff3dff1812 */ /* 0x000fe2000786c0ff */
[----:B------:R-:W-:Y:S01]  /*26b0*/  @P1 FMUL.FTZ R64, R65, R64 ;  /* 0x0000004041401220 */ /* 0x000fe20000410000 */
[----:B------:R-:W-:Y:S02]  /*26c0*/  @P1 F2FP.BF16.F32.PACK_AB R66, RZ, R66 ;  /* 0x00000042ff42123e */ /* 0x000fe400000010ff */
[----:B------:R-:W1:Y:S01]  /*26d0*/  @P1 LDC.64 R74, c[0x0][0x408] ;  /* 0x00010200ff4a1b82 */ /* 0x000e620000000a00 */
[----:B--2---:R-:W-:Y:S01]  /*26e0*/  @P1 FMUL.FTZ R69, R52, R69 ;  /* 0x0000004534451220 */ /* 0x004fe20000410000 */
[----:B------:R-:W-:-:S02]  /*26f0*/  @P1 FSEL R65, R64, RZ, P2 ;  /* 0x000000ff40411208 */ /* 0x000fc40001000000 */
[----:B------:R-:W-:Y:S01]  /*2700*/  @P1 LOP3.LUT P2, RZ, R76, 0xff, RZ, 0xc0, !PT ;  /* 0x000000ff4cff1812 */ /* 0x000fe2000784c0ff */
[----:B------:R-:W-:Y:S01]  /*2710*/  @P1 FMUL.FTZ R68, R69, R68 ;  /* 0x0000004445441220 */ /* 0x000fe20000410000 */
[----:B------:R-:W-:Y:S01]  /*2720*/  @P1 F2FP.BF16.F32.PACK_AB R65, RZ, R65 ;  /* 0x00000041ff41123e */ /* 0x000fe200000010ff */
[----:B---3--:R-:W-:Y:S01]  /*2730*/  @P1 FMUL.FTZ R73, R54, R73 ;  /* 0x0000004936491220 */ /* 0x008fe20000410000 */
[----:B------:R-:W-:Y:S02]  /*2740*/  @P1 F2FP.BF16.F32.PACK_AB R64, RZ, R87 ;  /* 0x00000057ff40123e */ /* 0x000fe400000010ff */
[----:B------:R-:W-:Y:S01]  /*2750*/  @P1 FSEL R68, R68, RZ, P0 ;  /* 0x000000ff44441208 */ /* 0x000fe20000000000 */
[----:B------:R-:W-:Y:S01]  /*2760*/  @P1 FMUL.FTZ R72, R73, R72 ;  /* 0x0000004849481220 */ /* 0x000fe20000410000 */
[----:B------:R-:W-:Y:S02]  /*2770*/  @P1 PRMT R45, R65, 0x7610, R45 ;  /* 0x00007610412d1816 */ /* 0x000fe4000000002d */
[----:B------:R-:W-:Y:S01]  /*2780*/  @P1 F2FP.BF16.F32.PACK_AB R68, RZ, R68 ;  /* 0x00000044ff44123e */ /* 0x000fe200000010ff */
[----:B0-----:R-:W-:Y:S01]  /*2790*/  @P1 FMUL.FTZ R71, R53, R71 ;  /* 0x0000004735471220 */ /* 0x001fe20000410000 */
[----:B------:R-:W-:-:S02]  /*27a0*/  @P1 FSEL R72, R72, RZ, P3 ;  /* 0x000000ff48481208 */ /* 0x000fc40001800000 */
[----:B------:R-:W-:Y:S01]  /*27b0*/  @P1 PRMT R46, R68, 0x7610, R46 ;  /* 0x00007610442e1816 */ /* 0x000fe2000000002e */
[----:B------:R-:W-:Y:S01]  /*27c0*/  @P1 FMUL.FTZ R70, R71, R70 ;  /* 0x0000004647461220 */ /* 0x000fe20000410000 */
[----:B------:R-:W-:Y:S02]  /*27d0*/  @P1 F2FP.BF16.F32.PACK_AB R72, RZ, R72 ;  /* 0x00000048ff48123e */ /* 0x000fe400000010ff */
[----:B------:R-:W-:Y:S01]  /*27e0*/  @P1 PRMT R44, R44, 0x5410, R64 ;  /* 0x000054102c2c1816 */ /* 0x000fe20000000040 */
[----:B-1----:R-:W-:Y:S01]  /*27f0*/  @P1 FMUL.FTZ R75, R55, R75 ;  /* 0x0000004b374b1220 */ /* 0x002fe20000410000 */
[----:B------:R-:W-:Y:S02]  /*2800*/  @P1 FSEL R70, R70, RZ, P2 ;  /* 0x000000ff46461208 */ /* 0x000fe40001000000 */
[----:B------:R-:W-:Y:S01]  /*2810*/  @P1 PRMT R47, R72, 0x7610, R47 ;  /* 0x00007610482f1816 */ /* 0x000fe2000000002f */
[----:B------:R-:W-:Y:S01]  /*2820*/  @P1 FMUL.FTZ R74, R75, R74 ;  /* 0x0000004a4b4a1220 */ /* 0x000fe20000410000 */
[----:B------:R-:W-:-:S02]  /*2830*/  @P1 F2FP.BF16.F32.PACK_AB R70, RZ, R70 ;  /* 0x00000046ff46123e */ /* 0x000fc400000010ff */
[----:B------:R-:W-:Y:S02]  /*2840*/  @P1 PRMT R45, R45, 0x5410, R66 ;  /* 0x000054102d2d1816 */ /* 0x000fe40000000042 */
[----:B------:R-:W-:Y:S02]  /*2850*/  @P1 FSEL R74, R74, RZ, P4 ;  /* 0x000000ff4a4a1208 */ /* 0x000fe40002000000 */
[----:B------:R-:W-:Y:S02]  /*2860*/  @P1 PRMT R46, R46, 0x5410, R70 ;  /* 0x000054102e2e1816 */ /* 0x000fe40000000046 */
[----:B------:R-:W-:-:S04]  /*2870*/  @P1 F2FP.BF16.F32.PACK_AB R74, RZ, R74 ;  /* 0x0000004aff4a123e */ /* 0x000fc800000010ff */
[----:B------:R-:W-:-:S07]  /*2880*/  @P1 PRMT R47, R47, 0x5410, R74 ;  /* 0x000054102f2f1816 */ /* 0x000fce000000004a */
.L_x_2111:
[----:B------:R-:W-:Y:S05]  /*2890*/  BSYNC.RECONVERGENT B1 ;  /* 0x0000000000017941 */ /* 0x000fea0003800200 */
.L_x_2094:
        /* <DEDUP_REMOVED lines=14> */
.L_x_2113:
[----:B------:R1:W-:Y:S02]  /*2980*/  @P1 STG.E.128 desc[UR6][R66.64], R44 ;  /* 0x0000002c42001986 */ /* 0x0003e4000c101d06 */
.L_x_2093:
[----:B------:R-:W-:Y:S05]  /*2990*/  BSYNC.RECONVERGENT B2 ;  /* 0x0000000000027941 */ /* 0x000fea0003800200 */
.L_x_2092:
[----:B0-----:R-:W0:Y:S02]  /*29a0*/  LDC.64 R64, c[0x0][0x380] ;  /* 0x0000e000ff407b82 */ /* 0x001e240000000a00 */
[----:B0-----:R-:W-:-:S04]  /*29b0*/  LEA R82, R64, R82, 0x2 ;  /* 0x0000005240527211 */ /* 0x001fc800078e10ff */
[----:B------:R-:W-:-:S13]  /*29c0*/  ISETP.GE.AND P0, PT, R82, R65, PT ;  /* 0x000000415200720c */ /* 0x000fda0003f06270 */
[----:B------:R-:W-:Y:S05]  /*29d0*/  @!P0 BRA `(.L_x_2114) ;  /* 0xffffffd8002c8947 */ /* 0x000fea000383ffff */
.L_x_2087:
[----:B------:R-:W-:Y:S05]  /*29e0*/  BSYNC B0 ;  /* 0x0000000000007941 */ /* 0x000fea0003800000 */
.L_x_2086:
[----:B-----5:R-:W0:Y:S01]  /*29f0*/  S2R R16, SR_TID.X ;  /* 0x0000000000107919 */ /* 0x020e220000002100 */
[----:B------:R-:W-:Y:S01]  /*2a00*/  MOV R2, 0x400 ;  /* 0x0000040000027802 */ /* 0x000fe20000000f00 */
[----:B------:R-:W-:Y:S05]  /*2a10*/  WARPSYNC.ALL ;  /* 0x0000000000007948 */ /* 0x000fea0003800000 */
[----:B------:R-:W4:Y:S01]  /*2a20*/  S2R R3, SR_CgaCtaId ;  /* 0x0000000000037919 */ /* 0x000f220000008800 */
[----:B------:R-:W1:Y:S01]  /*2a30*/  LDCU UR4, c[0x0][0x388] ;  /* 0x00007100ff0477ac */ /* 0x000e620008000800 */
[----:B------:R-:W2:Y:S01]  /*2a40*/  S2R R14, SR_CTAID.X ;  /* 0x00000000000e7919 */ /* 0x000ea20000002500 */
[----:B------:R-:W3:Y:S01]  /*2a50*/  LDCU.128 UR16, c[0x0][0x440] ;  /* 0x00008800ff1077ac */ /* 0x000ee20008000c00 */
[----:B0-----:R-:W-:-:S02]  /*2a60*/  LOP3.LUT R0, R16, 0x60, RZ, 0xc0, !PT ;  /* 0x0000006010007812 */ /* 0x001fc400078ec0ff */
[----:B------:R-:W-:Y:S02]  /*2a70*/  LOP3.LUT R12, R16, 0x7f, RZ, 0x3c, !PT ;  /* 0x0000007f100c7812 */ /* 0x000fe400078e3cff */
[----:B------:R-:W-:Y:S02]  /*2a80*/  LOP3.LUT R0, R0, 0x1f, R16, 0xf8, !PT ;  /* 0x0000001f00007812 */ /* 0x000fe400078ef810 */
[----:B-1----:R-:W-:Y:S02]  /*2a90*/  IADD3 R12, PT, PT, R12, UR4, RZ ;  /* 0x000000040c0c7c10 */ /* 0x002fe4000fffe0ff */
[----:B----4-:R-:W-:Y:S02]  /*2aa0*/  LEA R3, R3, R2, 0x18 ;  /* 0x0000000203037211 */ /* 0x010fe400078ec0ff */
[----:B------:R-:W-:-:S03]  /*2ab0*/  ISETP.GE.U32.AND P0, PT, R12, 0x80, PT ;  /* 0x000000800c00780c */ /* 0x000fc60003f06070 */
[----:B------:R-:W-:Y:S01]  /*2ac0*/  IMAD R0, R0, 0x20, R3 ;  /* 0x0000002000007824 */ /* 0x000fe200078e0203 */
[----:B------:R-:W-:-:S04]  /*2ad0*/  LEA R3, R16, R3, 0x2 ;  /* 0x0000000310037211 */ /* 0x000fc800078e10ff */
[----:B------:R-:W-:Y:S04]  /*2ae0*/  STS.128 [R0], R32 ;  /* 0x0000002000007388 */ /* 0x000fe80000000c00 */
[----:B------:R-:W-:Y:S01]  /*2af0*/  STS.128 [R0+0x10], R36 ;  /* 0x0000102400007388 */ /* 0x000fe20000000c00 */
[----:B------:R-:W-:Y:S06]  /*2b00*/  BAR.SYNC.DEFER_BLOCKING 0x0 ;  /* 0x0000000000007b1d */ /* 0x000fec0000010000 */
[----:B------:R-:W0:Y:S04]  /*2b10*/  LDS R2, [R3] ;  /* 0x0000000003027984 */ /* 0x000e280000000800 */
[----:B------:R-:W1:Y:S04]  /*2b20*/  LDS R5, [R3+0x400] ;  /* 0x0004000003057984 */ /* 0x000e680000000800 */
[----:B------:R-:W4:Y:S04]  /*2b30*/  LDS R4, [R3+0x200] ;  /* 0x0002000003047984 */ /* 0x000f280000000800 */
[----:B------:R-:W3:Y:S04]  /*2b40*/  LDS R7, [R3+0x600] ;  /* 0x0006000003077984 */ /* 0x000ee80000000800 */
[----:B------:R-:W2:Y:S04]  /*2b50*/  LDS R9, [R3+0x800] ;  /* 0x0008000003097984 */ /* 0x000ea80000000800 */
[----:B------:R-:W2:Y:S04]  /*2b60*/  LDS R11, [R3+0xa00] ;  /* 0x000a0000030b7984 */ /* 0x000ea80000000800 */
[----:B------:R-:W2:Y:S04]  /*2b70*/  LDS R13, [R3+0xc00] ;  /* 0x000c0000030d7984 */ /* 0x000ea80000000800 */
[----:B------:R-:W2:Y:S01]  /*2b80*/  LDS R6, [R3+0xe00] ;  /* 0x000e000003067984 */ /* 0x000ea20000000800 */
[----:B------:R-:W-:Y:S01]  /*2b90*/  BAR.SYNC.DEFER_BLOCKING 0x0 ;  /* 0x0000000000007b1d */ /* 0x000fe20000010000 */
[----:B0-----:R-:W-:-:S04]  /*2ba0*/  FADD.FTZ R2, RZ, R2 ;  /* 0x00000002ff027221 */ /* 0x001fc80000010000 */
[----:B-1----:R-:W-:Y:S01]  /*2bb0*/  FADD.FTZ R2, R2, R5 ;  /* 0x0000000502027221 */ /* 0x002fe20000010000 */
[----:B----4-:R-:W-:-:S04]  /*2bc0*/  FADD.FTZ R4, RZ, R4 ;  /* 0x00000004ff047221 */ /* 0x010fc80000010000 */
[----:B---3--:R-:W-:Y:S01]  /*2bd0*/  FADD.FTZ R4, R4, R7 ;  /* 0x0000000704047221 */ /* 0x008fe20000010000 */
        /* <DEDUP_REMOVED lines=9> */
[----:B-1----:R-:W-:Y:S01]  /*2c70*/  SHF.L.U32 R0, R14, 0x2, RZ ;  /* 0x000000020e007819 */ /* 0x002fe200000006ff */
[----:B------:R-:W-:Y:S01]  /*2c80*/  IMAD.X R27, RZ, RZ, RZ, P1 ;  /* 0x000000ffff1b7224 */ /* 0x000fe200008e06ff */
[----:B------:R-:W-:Y:S02]  /*2c90*/  ISETP.GE.U32.AND P1, PT, R12, 0x100, PT ;  /* 0x000001000c00780c */ /* 0x000fe40003f26070 */
[----:B------:R-:W-:Y:S02]  /*2ca0*/  IADD3 R12, P2, PT, R0, UR18, RZ ;  /* 0x00000012000c7c10 */ /* 0x000fe4000ff5e0ff */
[----:B------:R-:W-:Y:S01]  /*2cb0*/  SHF.L.U64.HI R14, R14, 0x2, R27 ;  /* 0x000000020e0e7819 */ /* 0x000fe2000001021b */
[----:B------:R-:W0:Y:S01]  /*2cc0*/  LDS R8, [R3] ;  /* 0x0000000003087984 */ /* 0x000e220000000800 */
[----:B------:R-:W-:Y:S02]  /*2cd0*/  IADD3 R0, P3, PT, R0, UR16, RZ ;  /* 0x0000001000007c10 */ /* 0x000fe4000ff7e0ff */
[----:B------:R-:W-:Y:S01]  /*2ce0*/  IADD3.X R27, PT, PT, R14, UR19, RZ, P2, !PT ;  /* 0x000000130e1b7c10 */ /* 0x000fe200097fe4ff */
[----:B------:R-:W1:Y:S01]  /*2cf0*/  LDS R15, [R3+0x400] ;  /* 0x00040000030f7984 */ /* 0x000e620000000800 */
[----:B------:R-:W-:-:S02]  /*2d00*/  @P0 MOV R2, R12 ;  /* 0x0000000c00020202 */ /* 0x000fc40000000f00 */
[----:B------:R-:W-:Y:S01]  /*2d10*/  @P0 MOV R4, R0 ;  /* 0x0000000000040202 */ /* 0x000fe20000000f00 */
[----:B------:R-:W2:Y:S01]  /*2d20*/  LDS R19, [R3+0x800] ;  /* 0x0008000003137984 */ /* 0x000ea20000000800 */
[----:B------:R-:W-:-:S03]  /*2d30*/  @P0 IADD3 R12, P2, PT, R12, 0x200, RZ ;  /* 0x000002000c0c0810 */ /* 0x000fc60007f5e0ff */
[----:B------:R-:W3:Y:S04]  /*2d40*/  LDS R10, [R3+0x200] ;  /* 0x00020000030a7984 */ /* 0x000ee80000000800 */
[----:B------:R-:W4:Y:S04]  /*2d50*/  LDS R23, [R3+0xc00] ;  /* 0x000c000003177984 */ /* 0x000f280000000800 */
[----:B------:R-:W4:Y:S04]  /*2d60*/  LDS R17, [R3+0x600] ;  /* 0x0006000003117984 */ /* 0x000f280000000800 */
[----:B------:R-:W4:Y:S04]  /*2d70*/  LDS R21, [R3+0xa00] ;  /* 0x000a000003157984 */ /* 0x000f280000000800 */
[----:B------:R0:W4:Y:S02]  /*2d80*/  LDS R25, [R3+0xe00] ;  /* 0x000e000003197984 */ /* 0x0001240000000800 */
[----:B0-----:R-:W-:-:S02]  /*2d90*/  @P0 IMAD.MOV.U32 R3, RZ, RZ, R27 ;  /* 0x000000ffff030224 */ /* 0x001fc400078e001b */
[----:B------:R-:W-:Y:S02]  /*2da0*/  @P0 IMAD.X R27, RZ, RZ, R27, P2 ;  /* 0x000000ffff1b0224 */ /* 0x000fe400010e061b */
        /* <DEDUP_REMOVED lines=14> */
[----:B0-----:R-:W-:Y:S01]  /*2e90*/  MOV R2, R12 ;  /* 0x0000000c00027202 */ /* 0x001fe20000000f00 */
[----:B------:R-:W-:Y:S01]  /*2ea0*/  IMAD.MOV.U32 R3, RZ, RZ, R27 ;  /* 0x000000ffff037224 */ /* 0x000fe200078e001b */
[----:B-1----:R-:W-:-:S02]  /*2eb0*/  MOV R4, R0 ;  /* 0x0000000000047202 */ /* 0x002fc40000000f00 */
[----:B------:R-:W-:Y:S01]  /*2ec0*/  MOV R5, R15 ;  /* 0x0000000f00057202 */ /* 0x000fe20000000f00 */
[----:B------:R-:W-:Y:S06]  /*2ed0*/  @!P1 EXIT ;  /* 0x000000000000994d */ /* 0x000fec0003800000 */
[----:B------:R-:W-:Y:S04]  /*2ee0*/  STG.E desc[UR6][R2.64], R25 ;  /* 0x0000001902007986 */ /* 0x000fe8000c101906 */
[----:B------:R-:W-:Y:S01]  /*2ef0*/  STG.E desc[UR6][R4.64], R11 ;  /* 0x0000000b04007986 */ /* 0x000fe2000c101906 */
[----:B------:R-:W-:Y:S05]  /*2f00*/  EXIT ;  /* 0x000000000000794d */ /* 0x000fea0003800000 */
.L_x_2091:
[----:B------:R-:W-:Y:S01]  /*2f10*/  HFMA2 R87, -RZ, RZ, 0, 5.9604644775390625e-08 ;  /* 0x00000001ff577431 */ /* 0x000fe200000001ff */
[----:B------:R-:W-:Y:S01]  /*2f20*/  BSSY B1, `(.L_x_2115) ;  /* 0x0000007000017945 */ /* 0x000fe20003800000 */
[----:B------:R-:W-:Y:S01]  /*2f30*/  IMAD.MOV.U32 R88, RZ, RZ, R71 ;  /* 0x000000ffff587224 */ /* 0x000fe200078e0047 */
[----:B------:R-:W-:Y:S01]  /*2f40*/  MOV R90, 0x1f ;  /* 0x0000001f005a7802 */ /* 0x000fe20000000f00 */
[----:B------:R-:W-:-:S07]  /*2f50*/  IMAD.MOV.U32 R85, RZ, RZ, -0x1 ;  /* 0xffffffffff557424 */ /* 0x000fce00078e00ff */
[----:B0----5:R-:W-:Y:S05]  /*2f60*/  WARPSYNC.COLLECTIVE R85, `(.L_x_2116) ;  /* 0x0000000055087348 */ /* 0x021fea0003c00000 */
[----:B------:R1:W2:Y:S02]  /*2f70*/  SHFL.BFLY P0, R86, R88, R87, R90 ;  /* 0x0c00005758567389 */ /* 0x0002a4000000005a */
[----:B012--5:R-:W-:Y:S05]  /*2f80*/  ENDCOLLECTIVE ;  /* 0x000000000000791b */ /* 0x027fea0003800000 */
.L_x_2116:
[----:B------:R-:W-:Y:S05]  /*2f90*/  BSYNC B1 ;  /* 0x0000000000017941 */ /* 0x000fea0003800000 */
.L_x_2115:
        /* <DEDUP_REMOVED lines=8> */
.L_x_2117:
[----:B------:R-:W-:Y:S01]  /*3020*/  FADD.FTZ R68, R66, R71 ;  /* 0x0000004742447221 */ /* 0x000fe20000010000 */
[----:B------:R-:W-:-:S04]  /*3030*/  HFMA2 R87, -RZ, RZ, 0, 1.1920928955078125e-07 ;  /* 0x00000002ff577431 */ /* 0x000fc800000001ff */
[----:B------:R-:W-:Y:S01]  /*3040*/  MOV R88, R68 ;  /* 0x0000004400587202 */ /* 0x000fe20000000f00 */
[----:B------:R-:W-:-:S07]  /*3050*/  IMAD.MOV.U32 R67, RZ, RZ, R86 ;  /* 0x000000ffff437224 */ /* 0x000fce00078e0056 */
[----:B------:R-:W-:Y:S05]  /*3060*/  WARPSYNC.COLLECTIVE R85, `(.L_x_2118) ;  /* 0x0000000055087348 */ /* 0x000fea0003c00000 */
[----:B------:R0:W1:Y:S02]  /*3070*/  SHFL.BFLY P0, R86, R88, R87, R90 ;  /* 0x0c00005758567389 */ /* 0x000064000000005a */
[----:B01----:R-:W-:Y:S05]  /*3080*/  ENDCOLLECTIVE ;  /* 0x000000000000791b */ /* 0x003fea0003800000 */
.L_x_2118:
[----:B------:R-:W-:-:S05]  /*3090*/  FADD.FTZ R67, R67, R74 ;  /* 0x0000004a43437221 */ /* 0x000fca0000010000 */
[----:B------:R-:W-:Y:S01]  /*30a0*/  MOV R88, R67 ;  /* 0x0000004300587202 */ /* 0x000fe20000000f00 */
[----:B------:R-:W-:-:S07]  /*30b0*/  IMAD.MOV.U32 R69, RZ, RZ, R86 ;  /* 0x000000ffff457224 */ /* 0x000fce00078e0056 */
[----:B------:R-:W-:Y:S05]  /*30c0*/  WARPSYNC.COLLECTIVE R85, `(.L_x_2119) ;  /* 0x0000000055087348 */ /* 0x000fea0003c00000 */
[----:B------:R0:W1:Y:S02]  /*30d0*/  SHFL.BFLY P0, R86, R88, R87, R90 ;  /* 0x0c00005758567389 */ /* 0x000064000000005a */
[----:B01----:R-:W-:Y:S05]  /*30e0*/  ENDCOLLECTIVE ;  /* 0x000000000000791b */ /* 0x003fea0003800000 */
.L_x_2119:
[----:B------:R-:W-:Y:S01]  /*30f0*/  FADD.FTZ R69, R68, R69 ;  /* 0x0000004544457221 */ /* 0x000fe20000010000 */
[----:B------:R-:W-:-:S03]  /*3100*/  HFMA2 R87, -RZ, RZ, 0, 2.384185791015625e-07 ;  /* 0x00000004ff577431 */ /* 0x000fc600000001ff */
[----:B------:R-:W-:Y:S01]  /*3110*/  IMAD.MOV.U32 R88, RZ, RZ, R69 ;  /* 0x000000ffff587224 */ /* 0x000fe200078e0045 */
[----:B------:R-:W-:-:S07]  /*3120*/  MOV R66, R86 ;  /* 0x0000005600427202 */ /* 0x000fce0000000f00 */
[----:B------:R-:W-:Y:S05]  /*3130*/  WARPSYNC.COLLECTIVE R85, `(.L_x_2120) ;  /* 0x0000000055087348 */ /* 0x000fea0003c00000 */
[----:B------:R0:W1:Y:S02]  /*3140*/  SHFL.BFLY P0, R86, R88, R87, R90 ;  /* 0x0c00005758567389 */ /* 0x000064000000005a */
[----:B01----:R-:W-:Y:S05]  /*3150*/  ENDCOLLECTIVE ;  /* 0x000000000000791b */ /* 0x003fea0003800000 */
.L_x_2120:
[----:B------:R-:W-:-:S04]  /*3160*/  FADD.FTZ R70, R67, R66 ;  /* 0x0000004243467221 */ /* 0x000fc80000010000 */
[----:B------:R-:W-:Y:S01]  /*3170*/  IMAD.MOV.U32 R88, RZ, RZ, R70 ;  /* 0x000000ffff587224 */ /* 0x000fe200078e0046 */
[----:B------:R-:W-:-:S07]  /*3180*/  MOV R66, R86 ;  /* 0x0000005600427202 */ /* 0x000fce0000000f00 */
[----:B------:R-:W-:Y:S05]  /*3190*/  WARPSYNC.COLLECTIVE R85, `(.L_x_2121) ;  /* 0x0000000055087348 */ /* 0x000fea0003c00000 */
[----:B------:R0:W1:Y:S02]  /*31a0*/  SHFL.BFLY P0, R86, R88, R87, R90 ;  /* 0x0c00005758567389 */ /* 0x000064000000005a */
[----:B01----:R-:W-:Y:S05]  /*31b0*/  ENDCOLLECTIVE ;  /* 0x000000000000791b */ /* 0x003fea0003800000 */
.L_x_2121:
[----:B------:R-:W-:-:S05]  /*31c0*/  FADD.FTZ R75, R69, R66 ;  /* 0x00000042454b7221 */ /* 0x000fca0000010000 */
[----:B------:R-:W-:Y:S01]  /*31d0*/  MOV R88, R75 ;  /* 0x0000004b00587202 */ /* 0x000fe20000000f00 */
[----:B------:R-:W-:Y:S01]  /*31e0*/  IMAD.MOV.U32 R87, RZ, RZ, 0x8 ;  /* 0x00000008ff577424 */ /* 0x000fe200078e00ff */
[----:B------:R-:W-:-:S07]  /*31f0*/  MOV R73, R86 ;  /* 0x0000005600497202 */ /* 0x000fce0000000f00 */
[----:B------:R-:W-:Y:S05]  /*3200*/  WARPSYNC.COLLECTIVE R85, `(.L_x_2122) ;  /* 0x0000000055087348 */ /* 0x000fea0003c00000 */
[----:B------:R0:W1:Y:S02]  /*3210*/  SHFL.BFLY P0, R86, R88, R87, R90 ;  /* 0x0c00005758567389 */ /* 0x000064000000005a */
[----:B01----:R-:W-:Y:S05]  /*3220*/  ENDCOLLECTIVE ;  /* 0x000000000000791b */ /* 0x003fea0003800000 */
.L_x_2122:
[----:B------:R-:W-:-:S05]  /*3230*/  FADD.FTZ R73, R70, R73 ;  /* 0x0000004946497221 */ /* 0x000fca0000010000 */
[----:B------:R-:W-:Y:S02]  /*3240*/  MOV R88, R73 ;  /* 0x0000004900587202 */ /* 0x000fe40000000f00 */
[----:B------:R-:W-:-:S07]  /*3250*/  MOV R66, R86 ;  /* 0x0000005600427202 */ /* 0x000fce0000000f00 */
[----:B------:R-:W-:Y:S05]  /*3260*/  WARPSYNC.COLLECTIVE R85, `(.L_x_2123) ;  /* 0x0000000055087348 */ /* 0x000fea0003c00000 */
[----:B------:R0:W1:Y:S02]  /*3270*/  SHFL.BFLY P0, R86, R88, R87, R90 ;  /* 0x0c00005758567389 */ /* 0x000064000000005a */
[----:B01----:R-:W-:Y:S05]  /*3280*/  ENDCOLLECTIVE ;  /* 0x000000000000791b */ /* 0x003fea0003800000 */
.L_x_2123:
[----:B------:R-:W-:Y:S01]  /*3290*/  FADD.FTZ R66, R75, R66 ;  /* 0x000000424b427221 */ /* 0x000fe20000010000 */
[----:B------:R-:W-:-:S04]  /*32a0*/  HFMA2 R87, -RZ, RZ, 0, 9.5367431640625e-07 ;  /* 0x00000010ff577431 */ /* 0x000fc800000001ff */
[----:B------:R-:W-:Y:S01]  /*32b0*/  MOV R88, R66 ;  /* 0x0000004200587202 */ /* 0x000fe20000000f00 */
[----:B------:R-:W-:-:S07]  /*32c0*/  IMAD.MOV.U32 R74, RZ, RZ, R86 ;  /* 0x000000ffff4a7224 */ /* 0x000fce00078e0056 */
[----:B------:R-:W-:Y:S05]  /*32d0*/  WARPSYNC.COLLECTIVE R85, `(.L_x_2124) ;  /* 0x0000000055087348 */ /* 0x000fea0003c00000 */
[----:B------:R0:W1:Y:S02]  /*32e0*/  SHFL.BFLY P0, R86, R88, R87, R90 ;  /* 0x0c00005758567389 */ /* 0x000064000000005a */
[----:B01----:R-:W-:Y:S05]  /*32f0*/  ENDCOLLECTIVE ;  /* 0x000000000000791b */ /* 0x003fea0003800000 */
.L_x_2124:
[----:B------:R-:W-:-:S05]  /*3300*/  FADD.FTZ R74, R73, R74 ;  /* 0x0000004a494a7221 */ /* 0x000fca0000010000 */
[----:B------:R-:W-:Y:S01]  /*3310*/  MOV R88, R74 ;  /* 0x0000004a00587202 */ /* 0x000fe20000000f00 */
[----:B------:R-:W-:-:S07]  /*3320*/  IMAD.MOV.U32 R67, RZ, RZ, R86 ;  /* 0x000000ffff437224 */ /* 0x000fce00078e0056 */
[----:B------:R-:W-:Y:S05]  /*3330*/  WARPSYNC.COLLECTIVE R85, `(.L_x_2125) ;  /* 0x0000000055087348 */ /* 0x000fea0003c00000 */
[----:B------:R0:W1:Y:S02]  /*3340*/  SHFL.BFLY P0, R86, R88, R87, R90 ;  /* 0x0c00005758567389 */ /* 0x000064000000005a */
[----:B01----:R-:W-:Y:S05]  /*3350*/  ENDCOLLECTIVE ;  /* 0x000000000000791b */ /* 0x003fea0003800000 */
.L_x_2125:
[----:B------:R-:W-:Y:S01]  /*3360*/  MOV R71, R86 ;  /* 0x0000005600477202 */ /* 0x000fe20000000f00 */
[----:B------:R-:W-:Y:S06]  /*3370*/  BRA `(.L_x_2126) ;  /* 0xffffffd800d87947 */ /* 0x000fec000383ffff */
.L_x_2127:
        /* <DEDUP_REMOVED lines=16> */
.L_x_6407:


//--------------------- .text._ZN10layer_norm22ln_bwd_finalize_kernelINS_22Kernel_traits_finalizeILj256E13__nv_bfloat16S2_fS2_fjLb0ELj1024ELj4ENS_18Kernel_traits_baseILj256ES2_S2_fS2_fjLj1024EEEEELb0ELb1EEEvNS_9BwdParamsE --------------------------
	.section	.text._ZN10layer_norm22ln_bwd_finalize_kernelINS_22Kernel_traits_finalizeILj256E13__nv_bfloat16S2_fS2_fjLb0ELj1024ELj4ENS_18Kernel_traits_baseILj256ES2_S2_fS2_fjLj1024EEEEELb0ELb1EEEvNS_9BwdParamsE,"ax",@progbits
	.align	128
        .global         _ZN10layer_norm22ln_bwd_finalize_kernelINS_22Kernel_traits_finalizeILj256E13__nv_bfloat16S2_fS2_fjLb0ELj1024ELj4ENS_18Kernel_traits_baseILj256ES2_S2_fS2_fjLj1024EEEEELb0ELb1EEEvNS_9BwdParamsE
        .type           _ZN10layer_norm22ln_bwd_finalize_kernelINS_22Kernel_traits_finalizeILj256E13__nv_bfloat16S2_fS2_fjLb0ELj1024ELj4ENS_18Kernel_traits_baseILj256ES2_S2_fS2_fjLj1024EEEEELb0ELb1EEEvNS_9BwdParamsE,@function
        .size           _ZN10layer_norm22ln_bwd_finalize_kernelINS_22Kernel_traits_finalizeILj256E13__nv_bfloat16S2_fS2_fjLb0ELj1024ELj4ENS_18Kernel_traits_baseILj256ES2_S2_fS2_fjLj1024EEEEELb0ELb1EEEvNS_9BwdParamsE,(.L_x_6408 - _ZN10layer_norm22ln_bwd_finalize_kernelINS_22Kernel_traits_finalizeILj256E13__nv_bfloat16S2_fS2_fjLb0ELj1024ELj4ENS_18Kernel_traits_baseILj256ES2_S2_fS2_fjLj1024EEEEELb0ELb1EEEvNS_9BwdParamsE)
        .other          _ZN10layer_norm22ln_bwd_finalize_kernelINS_22Kernel_traits_finalizeILj256E13__nv_bfloat16S2_fS2_fjLb0ELj1024ELj4ENS_18Kernel_traits_baseILj256ES2_S2_fS2_fjLj1024EEEEELb0ELb1EEEvNS_9BwdParamsE,@"STO_CUDA_ENTRY STV_DEFAULT"
_ZN10layer_norm22ln_bwd_finalize_kernelINS_22Kernel_traits_finalizeILj256E13__nv_bfloat16S2_fS2_fjLb0ELj1024ELj4ENS_18Kernel_traits_baseILj256ES2_S2_fS2_fjLj1024EEEEELb0ELb1EEEvNS_9BwdParamsE:
.text._ZN10layer_norm22ln_bwd_finalize_kernelINS_22Kernel_traits_finalizeILj256E13__nv_bfloat16S2_fS2_fjLb0ELj1024ELj4ENS_18Kernel_traits_baseILj256ES2_S2_fS2_fjLj1024EEEEELb0ELb1EEEvNS_9BwdParamsE:
        /* <DEDUP_REMOVED lines=77> */
.L_x_2132:
        /* <DEDUP_REMOVED lines=118> */
.L_x_2131:
[----:B------:R-:W-:Y:S05]  /*0c30*/  BSYNC.RECONVERGENT B1 ;  /* 0x0000000000017941 */ /* 0x000fea0003800200 */
.L_x_2130:
        /* <DEDUP_REMOVED lines=69> */
.L_x_2134:
[----:B------:R-:W-:Y:S05]  /*1090*/  BSYNC.RECONVERGENT B1 ;  /* 0x0000000000017941 */ /* 0x000fea0003800200 */
.L_x_2133:
        /* <DEDUP_REMOVED lines=38> */
.L_x_2136:
[----:B------:R-:W-:Y:S05]  /*1300*/  BSYNC.RECONVERGENT B1 ;  /* 0x0000000000017941 */ /* 0x000fea0003800200 */
.L_x_2135:
[----:B------:R-:W-:Y:S05]  /*1310*/  @!P1 BRA `(.L_x_2129) ;  /* 0x0000000000409947 */ /* 0x000fea0003800000 */
[----:B------:R-:W0:Y:S01]  /*1320*/  LDC R12, c[0x0][0x388] ;  /* 0x0000e200ff0c7b82 */ /* 0x000e220000000800 */
[----:B------:R-:W-:-:S07]  /*1330*/  IADD3 R0, PT, PT, -R0, RZ, RZ ;  /* 0x000000ff00007210 */ /* 0x000fce0007ffe1ff */
[----:B------:R-:W1:Y:S08]  /*1340*/  LDC.64 R8, c[0x0][0x440] ;  /* 0x00011000ff087b82 */ /* 0x000e700000000a00 */
[----:B------:R-:W2:Y:S01]  /*1350*/  LDC.64 R10, c[0x0][0x448] ;  /* 0x00011200ff0a7b82 */ /* 0x000ea20000000a00 */
[----:B0-----:R-:W-:-:S05]  /*1360*/  IMAD R2, R2, R12, R5 ;  /* 0x0000000c02027224 */ /* 0x001fca00078e0205 */
[----:B------:R-:W-:-:S07]  /*1370*/  IADD3 R13, PT, PT, R57, R2, RZ ;  /* 0x00000002390d7210 */ /* 0x000fce0007ffe0ff */
.L_x_2137:
        /* <DEDUP_REMOVED lines=10> */
.L_x_2129:
[----:B------:R-:W-:Y:S05]  /*1420*/  BSYNC.RECONVERGENT B0 ;  /* 0x0000000000007941 */ /* 0x000fea0003800200 */
.L_x_2128:
        /* <DEDUP_REMOVED lines=59> */
.L_x_2138:
        /* <DEDUP_REMOVED lines=10> */
.L_x_6408:


//--------------------- .text._ZN10layer_norm13ln_bwd_kernelINS_13Kernel_traitsI13__nv_bfloat16S2_fS2_fjLj256ELj1ELj4ELj1ELj16ENS_18Kernel_traits_baseILj256ES2_S2_fS2_fjLj128EEEEELb1ELb0ELb1ELb1EEEvNS_9BwdParamsE --------------------------
	.section	.text._ZN10layer_norm13ln_bwd_kernelINS_13Kernel_traitsI13__nv_bfloat16S2_fS2_fjLj256ELj1ELj4ELj1ELj16ENS_18Kernel_traits_baseILj256ES2_S2_fS2_fjLj128EEEEELb1ELb0ELb1ELb1EEEvNS_9BwdParamsE,"ax",@progbits
	.align	128
        .global         _ZN10layer_norm13ln_bwd_kernelINS_13Kernel_traitsI13__nv_bfloat16S2_fS2_fjLj256ELj1ELj4ELj1ELj16ENS_18Kernel_traits_baseILj256ES2_S2_fS2_fjLj128EEEEELb1ELb0ELb1ELb1EEEvNS_9BwdParamsE
        .type           _ZN10layer_norm13ln_bwd_kernelINS_13Kernel_traitsI13__nv_bfloat16S2_fS2_fjLj256ELj1ELj4ELj1ELj16ENS_18Kernel_traits_baseILj256ES2_S2_fS2_fjLj128EEEEELb1ELb0ELb1ELb1EEEvNS_9BwdParamsE,@function
        .size           _ZN10layer_norm13ln_bwd_kernelINS_13Kernel_traitsI13__nv_bfloat16S2_fS2_fjLj256ELj1ELj4ELj1ELj16ENS_18Kernel_traits_baseILj256ES2_S2_fS2_fjLj128EEEEELb1ELb0ELb1ELb1EEEvNS_9BwdParamsE,(.L_x_6409 - _ZN10layer_norm13ln_bwd_kernelINS_13Kernel_traitsI13__nv_bfloat16S2_fS2_fjLj256ELj1ELj4ELj1ELj16ENS_18Kernel_traits_baseILj256ES2_S2_fS2_fjLj128EEEEELb1ELb0ELb1ELb1EEEvNS_9BwdParamsE)
        .other          _ZN10layer_norm13ln_bwd_kernelINS_13Kernel_traitsI13__nv_bfloat16S2_fS2_fjLj256ELj1ELj4ELj1ELj16ENS_18Kernel_traits_baseILj256ES2_S2_fS2_fjLj128EEEEELb1ELb0ELb1ELb1EEEvNS_9BwdParamsE,@"STO_CUDA_ENTRY STV_DEFAULT"
_ZN10layer_norm13ln_bwd_kernelINS_13Kernel_traitsI13__nv_bfloat16S2_fS2_fjLj256ELj1ELj4ELj1ELj16ENS_18Kernel_traits_baseILj256ES2_S2_fS2_fjLj128EEEEELb1ELb0ELb1ELb1EEEvNS_9BwdParamsE:
.text._ZN10layer_norm13ln_bwd_kernelINS_13Kernel_traitsI13__nv_bfloat16S2_fS2_fjLj256ELj1ELj4ELj1ELj16ENS_18Kernel_traits_baseILj256ES2_S2_fS2_fjLj128EEEEELb1ELb0ELb1ELb1EEEvNS_9BwdParamsE:
        /* <DEDUP_REMOVED lines=29> */
[----:B------:R-:W2:Y:S01]  /*01d0*/  LDG.E.128 R24, desc[UR6][R24.64] ;  /* 0x0000000618187981 */ /* 0x000ea2000c1e1d00 */
[----:B------:R-:W-:Y:S01]  /*01e0*/  HFMA2 R43, -RZ, RZ, 0, 0 ;  /* 0x00000000ff2b7431 */ /* 0x000fe200000001ff */
[----:B--2---:R-:W-:Y:S02]  /*01f0*/  PRMT R75, R24, 0x7632, R75 ;  /* 0x00007632184b7816 */ /* 0x004fe4000000004b */
[----:B------:R-:W-:Y:S02]  /*0200*/  PRMT R2, R25, 0x7632, R2 ;  /* 0x0000763219027816 */ /* 0x000fe40000000002 */
[----:B------:R-:W-:Y:S02]  /*0210*/  PRMT R4, R26, 0x7632, R4 ;  /* 0x000076321a047816 */ /* 0x000fe40000000004 */
[----:B-1----:R-:W-:-:S07]  /*0220*/  PRMT R5, R27, 0x7632, R5 ;  /* 0x000076321b057816 */ /* 0x002fce0000000005 */
.L_x_2166:
[----:B0-----:R-:W0:Y:S08]  /*0230*/  LDC.64 R62, c[0x0][0x3f8] ;  /* 0x0000fe00ff3e7b82 */ /* 0x001e300000000a00 */
[----:B-1----:R-:W1:Y:S08]  /*0240*/  LDC.64 R78, c[0x0][0x3c8] ;  /* 0x0000f200ff4e7b82 */ /* 0x002e700000000a00 */
[----:B------:R-:W2:Y:S01]  /*0250*/  LDC.64 R64, c[0x0][0x3f0] ;  /* 0x0000fc00ff407b82 */ /* 0x000ea20000000a00 */
[----:B0-----:R-:W-:-:S07]  /*0260*/  IMAD.WIDE R62, R76, 0x4, R62 ;  /* 0x000000044c3e7825 */ /* 0x001fce00078e023e */
[----:B------:R-:W0:Y:S01]  /*0270*/  LDC.64 R66, c[0x0][0x3c0] ;  /* 0x0000f000ff427b82 */ /* 0x000e220000000a00 */
[----:B------:R-:W3:Y:S01]  /*0280*/  LDG.E R62, desc[UR6][R62.64] ;  /* 0x000000063e3e7981 */ /* 0x000ee2000c1e1900 */
[----:B-1----:R-:W-:-:S06]  /*0290*/  IMAD.WIDE R78, R76, 0x4, R78 ;  /* 0x000000044c4e7825 */ /* 0x002fcc00078e024e */
[----:B------:R1:W5:Y:S01]  /*02a0*/  LDG.E R78, desc[UR6][R78.64] ;  /* 0x000000064e4e7981 */ /* 0x000362000c1e1900 */
[----:B--2---:R-:W-:-:S05]  /*02b0*/  IMAD.WIDE R64, R76, 0x4, R64 ;  /* 0x000000044c407825 */ /* 0x004fca00078e0240 */
[----:B------:R1:W5:Y:S01]  /*02c0*/  LDG.E R61, desc[UR6][R64.64] ;  /* 0x00000006403d7981 */ /* 0x000362000c1e1900 */
[----:B------:R-:W-:Y:S01]  /*02d0*/  BSSY.RECONVERGENT B1, `(.L_x_2141) ;  /* 0x0000093000017945 */ /* 0x000fe20003800200 */
[----:B---3--:R-:W-:-:S13]  /*02e0*/  ISETP.GE.AND P2, PT, R62, 0x1, PT ;  /* 0x000000013e00780c */ /* 0x008fda0003f46270 */
[----:B01----:R-:W-:Y:S05]  /*02f0*/  @!P2 BRA `(.L_x_2142) ;  /* 0x0000000400d4a947 */ /* 0x003fea0003800000 */
[----:B------:R-:W0:Y:S01]  /*0300*/  LDC.64 R64, c[0x0][0x3a8] ;  /* 0x0000ea00ff407b82 */ /* 0x000e220000000a00 */
[----:B------:R-:W-:Y:S02]  /*0310*/  VIADD R9, R62, 0xffffffff ;  /* 0xffffffff3e097836 */ /* 0x000fe40000000000 */
[C---:B------:R-:W-:Y:S02]  /*0320*/  IMAD R3, R76.reuse, UR9, RZ ;  /* 0x000000094c037c24 */ /* 0x040fe4000f8e02ff */
[----:B------:R-:W-:Y:S02]  /*0330*/  IMAD R9, R9, UR9, RZ ;  /* 0x0000000909097c24 */ /* 0x000fe4000f8e02ff */
[----:B------:R-:W-:Y:S01]  /*0340*/  IMAD.WIDE R66, R76, 0x4, R66 ;  /* 0x000000044c427825 */ /* 0x000fe200078e0242 */
[----:B------:R-:W1:Y:S01]  /*0350*/  LDC.64 R6, c[0x0][0x428] ;  /* 0x00010a00ff067b82 */ /* 0x000e620000000a00 */
[----:B------:R-:W-:Y:S02]  /*0360*/  SHF.R.S32.HI R8, RZ, 0x1f, R3 ;  /* 0x0000001fff087819 */ /* 0x000fe40000011403 */
[----:B------:R-:W-:-:S02]  /*0370*/  SHF.R.S32.HI R10, RZ, 0x1f, R9 ;  /* 0x0000001fff0a7819 */ /* 0x000fc40000011409 */
[----:B------:R-:W-:Y:S01]  /*0380*/  LEA.HI R8, R8, R3, RZ, 0x3 ;  /* 0x0000000308087211 */ /* 0x000fe200078f18ff */
[----:B------:R-:W2:Y:S01]  /*0390*/  LDG.E R66, desc[UR6][R66.64] ;  /* 0x0000000642427981 */ /* 0x000ea2000c1e1900 */
[----:B------:R-:W-:Y:S02]  /*03a0*/  LEA.HI R10, R10, R9, RZ, 0x3 ;  /* 0x000000090a0a7211 */ /* 0x000fe400078f18ff */
[-C--:B------:R-:W-:Y:S02]  /*03b0*/  LEA.HI.SX32 R69, R8, R77.reuse, 0x1d ;  /* 0x0000004d08457211 */ /* 0x080fe400078feaff */
[----:B------:R-:W-:Y:S02]  /*03c0*/  LEA.HI.SX32 R9, R10, R77, 0x1d ;  /* 0x0000004d0a097211 */ /* 0x000fe400078feaff */
[----:B-----5:R-:W-:Y:S01]  /*03d0*/  ISETP.GE.AND P1, PT, R61, 0x1, PT ;  /* 0x000000013d00780c */ /* 0x020fe20003f26270 */
[----:B0-----:R-:W-:-:S05]  /*03e0*/  IMAD.WIDE.U32 R64, R69, 0x20, R64 ;  /* 0x0000002045407825 */ /* 0x001fca00078e0040 */
[----:B------:R-:W3:Y:S01]  /*03f0*/  LDG.E.128 R12, desc[UR6][R64.64] ;  /* 0x00000006400c7981 */ /* 0x000ee2000c1e1d00 */
[----:B-1----:R-:W-:-:S03]  /*0400*/  IMAD.WIDE.U32 R8, R9, 0x10, R6 ;  /* 0x0000001009087825 */ /* 0x002fc600078e0006 */
[----:B------:R0:W4:Y:S04]  /*0410*/  LDG.E.128 R56, desc[UR6][R64.64+0x10] ;  /* 0x0000100640387981 */ /* 0x000128000c1e1d00 */
[----:B------:R-:W4:Y:S01]  /*0420*/  LDG.E.128 R8, desc[UR6][R8.64] ;  /* 0x0000000608087981 */ /* 0x000f22000c1e1d00 */
[----:B------:R-:W-:-:S05]  /*0430*/  @P1 IADD3 R3, PT, PT, R61, -0x1, RZ ;  /* 0xffffffff3d031810 */ /* 0x000fca0007ffe0ff */
[----:B------:R-:W-:-:S05]  /*0440*/  @P1 IMAD R3, R3, UR9, RZ ;  /* 0x0000000903031c24 */ /* 0x000fca000f8e02ff */
[----:B------:R-:W-:-:S04]  /*0450*/  @P1 SHF.R.S32.HI R60, RZ, 0x1f, R3 ;  /* 0x0000001fff3c1819 */ /* 0x000fc80000011403 */
[----:B------:R-:W-:Y:S02]  /*0460*/  @P1 LEA.HI R60, R60, R3, RZ, 0x3 ;  /* 0x000000033c3c1211 */ /* 0x000fe400078f18ff */
[----:B0-----:R-:W-:Y:S02]  /*0470*/  CS2R R64, SRZ ;  /* 0x0000000000407805 */ /* 0x001fe4000001ff00 */
        /* <DEDUP_REMOVED lines=12> */
[----:B------:R-:W5:Y:S04]  /*0540*/  @P0 LDG.E.128 R20, desc[UR6][R6.64] ;  /* 0x0000000606140981 */ /* 0x000f68000c1e1d00 */
[----:B------:R0:W5:Y:S01]  /*0550*/  @P0 LDG.E.128 R16, desc[UR6][R6.64+0x10] ;  /* 0x0000100606100981 */ /* 0x000162000c1e1d00 */
[----:B------:R-:W-:Y:S01]  /*0560*/  ISETP.NE.AND P0, PT, R0, RZ, PT ;  /* 0x000000ff0000720c */ /* 0x000fe20003f05270 */
[----:B0-----:R-:W-:-:S03]  /*0570*/  IMAD.U32 R6, R24, 0x10000, RZ ;  /* 0x0001000018067824 */ /* 0x001fc600078e00ff */
[----:B--2---:R-:W-:-:S05]  /*0580*/  FSEL R3, R66, RZ, !P0 ;  /* 0x000000ff42037208 */ /* 0x004fca0004000000 */
[--C-:B---3--:R-:W-:Y:S01]  /*0590*/  FADD.FTZ R65, R12, -R3.reuse ;  /* 0x800000030c417221 */ /* 0x108fe20000010000 */
[--C-:B------:R-:W-:Y:S01]  /*05a0*/  FADD.FTZ R13, R13, -R3.reuse ;  /* 0x800000030d0d7221 */ /* 0x100fe20000010000 */
[--C-:B------:R-:W-:Y:S01]  /*05b0*/  FADD.FTZ R67, R14, -R3.reuse ;  /* 0x800000030e437221 */ /* 0x100fe20000010000 */
[--C-:B------:R-:W-:Y:S01]  /*05c0*/  FADD.FTZ R15, R15, -R3.reuse ;  /* 0x800000030f0f7221 */ /* 0x100fe20000010000 */
[--C-:B----4-:R-:W-:Y:S01]  /*05d0*/  FADD.FTZ R79, R58, -R3.reuse ;  /* 0x800000033a4f7221 */ /* 0x110fe20000010000 */
[--C-:B------:R-:W-:Y:S01]  /*05e0*/  FADD.FTZ R71, R56, -R3.reuse ;  /* 0x8000000338477221 */ /* 0x100fe20000010000 */
[--C-:B------:R-:W-:Y:S01]  /*05f0*/  FADD.FTZ R57, R57, -R3.reuse ;  /* 0x8000000339397221 */ /* 0x100fe20000010000 */
[----:B------:R-:W-:Y:S01]  /*0600*/  FADD.FTZ R59, R59, -R3 ;  /* 0x800000033b3b7221 */ /* 0x000fe20000010000 */
[----:B------:R-:W-:Y:S01]  /*0610*/  FMUL.FTZ R3, R78, R65 ;  /* 0x000000414e037220 */ /* 0x000fe20000410000 */
[----:B------:R-:W-:Y:S01]  /*0620*/  PRMT R12, R8, 0x7632, R12 ;  /* 0x00007632080c7816 */ /* 0x000fe2000000000c */
[C---:B------:R-:W-:Y:S01]  /*0630*/  IMAD.U32 R65, R11.reuse, 0x10000, RZ ;  /* 0x000100000b417824 */ /* 0x040fe200078e00ff */
[----:B------:R-:W-:Y:S01]  /*0640*/  PRMT R60, R11, 0x7632, R60 ;  /* 0x000076320b3c7816 */ /* 0x000fe2000000003c */
[----:B------:R-:W-:Y:S01]  /*0650*/  FMUL.FTZ R11, R78, R79 ;  /* 0x0000004f4e0b7220 */ /* 0x000fe20000410000 */
[----:B------:R-:W-:-:S02]  /*0660*/  SHF.L.U32 R14, R27, 0x10, RZ ;  /* 0x000000101b0e7819 */ /* 0x000fc400000006ff */
[----:B------:R-:W-:Y:S02]  /*0670*/  SHF.L.U32 R7, R8, 0x10, RZ ;  /* 0x0000001008077819 */ /* 0x000fe400000006ff */
[----:B------:R-:W-:Y:S01]  /*0680*/  PRMT R66, R9, 0x7632, R66 ;  /* 0x0000763209427816 */ /* 0x000fe20000000042 */
[----:B------:R-:W-:Y:S01]  /*0690*/  IMAD.U32 R64, R12, 0x10000, RZ ;  /* 0x000100000c407824 */ /* 0x000fe200078e00ff */
[----:B------:R-:W-:Y:S01]  /*06a0*/  SHF.L.U32 R56, R75, 0x10, RZ ;  /* 0x000000104b387819 */ /* 0x000fe200000006ff */
[-C--:B------:R-:W-:Y:S01]  /*06b0*/  FMUL.FTZ R12, R14, R65.reuse ;  /* 0x000000410e0c7220 */ /* 0x080fe20000410000 */
[----:B------:R-:W-:Y:S01]  /*06c0*/  FFMA.FTZ R34, R11, R65, R34 ;  /* 0x000000410b227223 */ /* 0x000fe20000010022 */
[----:B------:R-:W-:Y:S01]  /*06d0*/  FADD.FTZ R42, R42, R65 ;  /* 0x000000412a2a7221 */ /* 0x000fe20000010000 */
[----:B------:R-:W-:Y:S01]  /*06e0*/  FMUL.FTZ R14, R78, R13 ;  /* 0x0000000d4e0e7220 */ /* 0x000fe20000410000 */
[----:B------:R-:W-:Y:S01]  /*06f0*/  SHF.L.U32 R65, R2, 0x10, RZ ;  /* 0x0000001002417819 */ /* 0x000fe200000006ff */
        /* <DEDUP_REMOVED lines=8> */
[----:B------:R-:W-:Y:S01]  /*0780*/  FADD.FTZ R64, RZ, R6 ;  /* 0x00000006ff407221 */ /* 0x000fe20000010000 */
[----:B------:R-:W-:-:S02]  /*0790*/  IMAD.U32 R69, R9, 0x10000, RZ ;  /* 0x0001000009457824 */ /* 0x000fc400078e00ff */
[C---:B------:R-:W-:Y:S01]  /*07a0*/  FFMA.FTZ R65, R3.reuse, R6, RZ ;  /* 0x0000000603417223 */ /* 0x040fe200000100ff */
[----:B------:R-:W-:Y:S01]  /*07b0*/  FFMA.FTZ R28, R3, R7, R28 ;  /* 0x00000007031c7223 */ /* 0x000fe2000001001c */
[----:B------:R-:W-:Y:S01]  /*07c0*/  FADD.FTZ R36, R36, R7 ;  /* 0x0000000724247221 */ /* 0x000fe20000010000 */
[----:B------:R-:W-:Y:S01]  /*07d0*/  FMUL.FTZ R7, R78, R67 ;  /* 0x000000434e077220 */ /* 0x000fe20000410000 */
[----:B------:R-:W-:Y:S01]  /*07e0*/  FADD.FTZ R67, R64, R13 ;  /* 0x0000000d40437221 */ /* 0x000fe20000010000 */
[----:B------:R-:W-:Y:S01]  /*07f0*/  FMUL.FTZ R8, R8, R69 ;  /* 0x0000004508087220 */ /* 0x000fe20000410000 */
[----:B------:R-:W-:Y:S01]  /*0800*/  FFMA.FTZ R64, R14, R13, R65 ;  /* 0x0000000d0e407223 */ /* 0x000fe20000010041 */
[----:B------:R-:W-:Y:S01]  /*0810*/  PRMT R58, R10, 0x7632, R58 ;  /* 0x000076320a3a7816 */ /* 0x000fe2000000003a */
[----:B------:R-:W-:Y:S01]  /*0820*/  FFMA.FTZ R31, R56, R66, R31 ;  /* 0x00000042381f7223 */ /* 0x000fe2000001001f */
[----:B------:R-:W-:Y:S01]  /*0830*/  SHF.L.U32 R73, R10, 0x10, RZ ;  /* 0x000000100a497819 */ /* 0x000fe200000006ff */
[----:B------:R-:W-:Y:S01]  /*0840*/  FADD.FTZ R39, R39, R66 ;  /* 0x0000004227277221 */ /* 0x000fe20000010000 */
[----:B------:R-:W-:-:S02]  /*0850*/  IMAD.U32 R10, R26, 0x10000, RZ ;  /* 0x000100001a0a7824 */ /* 0x000fc400078e00ff */
[----:B------:R-:W-:Y:S01]  /*0860*/  FADD.FTZ R66, R67, R8 ;  /* 0x0000000843427221 */ /* 0x000fe20000010000 */
[C---:B------:R-:W-:Y:S01]  /*0870*/  FFMA.FTZ R65, R7.reuse, R8, R64 ;  /* 0x0000000807417223 */ /* 0x040fe20000010040 */
[----:B------:R-:W-:Y:S01]  /*0880*/  FFMA.FTZ R30, R7, R69, R30 ;  /* 0x00000045071e7223 */ /* 0x000fe2000001001e */
[----:B------:R-:W-:Y:S01]  /*0890*/  FADD.FTZ R38, R38, R69 ;  /* 0x0000004526267221 */ /* 0x000fe20000010000 */
[----:B------:R-:W-:Y:S01]  /*08a0*/  SHF.L.U32 R70, R58, 0x10, RZ ;  /* 0x000000103a467819 */ /* 0x000fe200000006ff */
[----:B------:R-:W-:Y:S01]  /*08b0*/  FMUL.FTZ R9, R78, R71 ;  /* 0x000000474e097220 */ /* 0x000fe20000410000 */
[----:B------:R-:W-:Y:S01]  /*08c0*/  FMUL.FTZ R10, R10, R73 ;  /* 0x000000490a0a7220 */ /* 0x000fe20000410000 */
[----:B------:R-:W-:Y:S02]  /*08d0*/  IMAD.U32 R69, R4, 0x10000, RZ ;  /* 0x0001000004457824 */ /* 0x000fe400078e00ff */
[----:B------:R-:W-:Y:S01]  /*08e0*/  FADD.FTZ R67, R66, R15 ;  /* 0x0000000f42437221 */ /* 0x000fe20000010000 */
[----:B------:R-:W-:Y:S01]  /*08f0*/  FFMA.FTZ R64, R56, R15, R65 ;  /* 0x0000000f38407223 */ /* 0x000fe20000010041 */
[----:B------:R-:W-:Y:S01]  /*0900*/  FMUL.FTZ R58, R78, R57 ;  /* 0x000000394e3a7220 */ /* 0x000fe20000410000 */
[----:B------:R-:W-:-:S02]  /*0910*/  IMAD.U32 R72, R60, 0x10000, RZ ;  /* 0x000100003c487824 */ /* 0x000fc400078e00ff */
[----:B------:R-:W-:Y:S01]  /*0920*/  FMUL.FTZ R57, R69, R70 ;  /* 0x0000004645397220 */ /* 0x000fe20000410000 */
[----:B------:R-:W-:Y:S01]  /*0930*/  FADD.FTZ R60, R67, R10 ;  /* 0x0000000a433c7221 */ /* 0x000fe20000010000 */
[----:B------:R-:W-:Y:S01]  /*0940*/  FFMA.FTZ R64, R9, R10, R64 ;  /* 0x0000000a09407223 */ /* 0x000fe20000010040 */
[----:B------:R-:W-:Y:S02]  /*0950*/  SHF.L.U32 R71, R5, 0x10, RZ ;  /* 0x0000001005477819 */ /* 0x000fe400000006ff */
        /* <DEDUP_REMOVED lines=15> */
.L_x_2142:
[----:B------:R-:W-:Y:S02]  /*0a50*/  MOV R63, UR20 ;  /* 0x00000014003f7c02 */ /* 0x000fe40008000f00 */
[----:B-----5:R-:W-:Y:S02]  /*0a60*/  ISETP.GE.AND P1, PT, R61, 0x1, PT ;  /* 0x000000013d00780c */ /* 0x020fe40003f26270 */
[----:B------:R-:W-:Y:S02]  /*0a70*/  MOV R68, UR21 ;  /* 0x0000001500447c02 */ /* 0x000fe40008000f00 */
[----:B------:R-:W-:-:S04]  /*0a80*/  ISETP.NE.U32.AND P0, PT, R63, RZ, PT ;  /* 0x000000ff3f00720c */ /* 0x000fc80003f05070 */
[----:B------:R-:W-:-:S05]  /*0a90*/  ISETP.NE.AND.EX P0, PT, R68, RZ, PT, P0 ;  /* 0x000000ff4400720c */ /* 0x000fca0003f05300 */
[----:B------:R-:W0:Y:S01]  /*0aa0*/  @P1 LDC R67, c[0x0][0x388] ;  /* 0x0000e200ff431b82 */ /* 0x000e220000000800 */
[----:B------:R-:W-:-:S07]  /*0ab0*/  @P1 VIADD R66, R61, 0xffffffff ;  /* 0xffffffff3d421836 */ /* 0x000fce0000000000 */
[----:B------:R-:W1:Y:S08]  /*0ac0*/  @P0 LDC R69, c[0x0][0x388] ;  /* 0x0000e200ff450b82 */ /* 0x000e700000000800 */
[----:B------:R-:W2:Y:S01]  /*0ad0*/  @P0 LDC.64 R64, c[0x0][0x438] ;  /* 0x00010e00ff400b82 */ /* 0x000ea20000000a00 */
[----:B0-----:R-:W-:-:S05]  /*0ae0*/  @P1 IMAD R66, R66, R67, RZ ;  /* 0x0000004342421224 */ /* 0x001fca00078e02ff */
[----:B------:R-:W-:Y:S01]  /*0af0*/  @P1 SHF.R.S32.HI R67, RZ, 0x1f, R66 ;  /* 0x0000001fff431819 */ /* 0x000fe20000011442 */
[----:B-1----:R-:W-:-:S03]  /*0b00*/  @P0 IMAD R69, R76, R69, RZ ;  /* 0x000000454c450224 */ /* 0x002fc600078e02ff */
        /* <DEDUP_REMOVED lines=9> */
[----:B--2---:R-:W-:Y:S01]  /*0ba0*/  @P0 IMAD.WIDE.U32 R64, R69, 0x20, R64 ;  /* 0x0000002045400825 */ /* 0x004fe200078e0040 */
[----:B------:R-:W-:-:S04]  /*0bb0*/  LEA.HI.X R85, R66, UR11, R67, 0x3, P3 ;  /* 0x0000000b42557c11 */ /* 0x000fc800098f1c43 */
[----:B------:R0:W5:Y:S04]  /*0bc0*/  @P0 LDG.E.128 R20, desc[UR6][R64.64] ;  /* 0x0000000640140981 */ /* 0x000168000c1e1d00 */
[----:B------:R0:W5:Y:S04]  /*0bd0*/  @P0 LDG.E.128 R16, desc[UR6][R64.64+0x10] ;  /* 0x0000100640100981 */ /* 0x000168000c1e1d00 */
[----:B------:R-:W5:Y:S01]  /*0be0*/  LDG.E.64 R84, desc[UR6][R84.64] ;  /* 0x0000000654547981 */ /* 0x000f62000c1e1b00 */
[----:B------:R-:W-:-:S07]  /*0bf0*/  CS2R R70, SRZ ;  /* 0x0000000000467805 */ /* 0x000fce000001ff00 */
.L_x_2143:
[----:B------:R-:W-:Y:S05]  /*0c00*/  BSYNC.RECONVERGENT B1 ;  /* 0x0000000000017941 */ /* 0x000fea0003800200 */
.L_x_2141:
        /* <DEDUP_REMOVED lines=29> */
.L_x_2178:
[----:B------:R-:W3:Y:S01]  /*0de0*/  @P1 LDC R72, c[0x0][0x388] ;  /* 0x0000e200ff481b82 */ /* 0x000ee20000000800 */
[----:B------:R-:W-:Y:S01]  /*0df0*/  @P1 IADD3 R61, PT, PT, R61, -0x1, RZ ;  /* 0xffffffff3d3d1810 */ /* 0x000fe20007ffe0ff */
[----:B-1----:R-:W-:Y:S01]  /*0e00*/  FADD.FTZ R64, R71, R64 ;  /* 0x0000004047407221 */ /* 0x002fe20000010000 */
[----:B------:R-:W-:Y:S01]  /*0e10*/  ISETP.NE.U32.AND P0, PT, R63, RZ, PT ;  /* 0x000000ff3f00720c */ /* 0x000fe20003f05070 */
[----:B--2---:R-:W-:Y:S01]  /*0e20*/  FADD.FTZ R65, R70, R65 ;  /* 0x0000004146417221 */ /* 0x004fe20000010000 */
[----:B------:R-:W-:Y:S01]  /*0e30*/  ISETP.NE.AND P3, PT, R0, RZ, PT ;  /* 0x000000ff0000720c */ /* 0x000fe20003f65270 */
[----:B------:R-:W-:Y:S01]  /*0e40*/  FMUL.FTZ R73, R64, UR12 ;  /* 0x0000000c40497c20 */ /* 0x000fe20008410000 */
[----:B------:R-:W-:Y:S01]  /*0e50*/  ISETP.NE.AND.EX P0, PT, R68, RZ, PT, P0 ;  /* 0x000000ff4400720c */ /* 0x000fe20003f05300 */
[----:B------:R-:W-:Y:S01]  /*0e60*/  BSSY.RECONVERGENT B1, `(.L_x_2145) ;  /* 0x0000193000017945 */ /* 0x000fe20003800200 */
[----:B------:R-:W-:Y:S02]  /*0e70*/  CS2R R82, SRZ ;  /* 0x0000000000527805 */ /* 0x000fe4000001ff00 */
[----:B------:R-:W-:-:S02]  /*0e80*/  FSEL R73, R73, RZ, !P3 ;  /* 0x000000ff49497208 */ /* 0x000fc40005800000 */
[----:B------:R-:W-:Y:S01]  /*0e90*/  @P1 MOV R83, RZ ;  /* 0x000000ff00531202 */ /* 0x000fe20000000f00 */
[----:B---3--:R-:W-:-:S05]  /*0ea0*/  @P1 IMAD R61, R61, R72, RZ ;  /* 0x000000483d3d1224 */ /* 0x008fca00078e02ff */
[----:B------:R-:W-:-:S04]  /*0eb0*/  @P1 SHF.R.S32.HI R72, RZ, 0x1f, R61 ;  /* 0x0000001fff481819 */ /* 0x000fc8000001143d */
[----:B------:R-:W-:-:S04]  /*0ec0*/  @P1 LEA.HI R72, R72, R61, RZ, 0x3 ;  /* 0x0000003d48481211 */ /* 0x000fc800078f18ff */
[----:B------:R-:W-:Y:S01]  /*0ed0*/  @P1 LEA.HI.SX32 R61, R72, R77, 0x1d ;  /* 0x0000004d483d1211 */ /* 0x000fe200078feaff */
[----:B------:R-:W-:-:S04]  /*0ee0*/  FMUL.FTZ R72, R65, UR12 ;  /* 0x0000000c41487c20 */ /* 0x000fc80008410000 */
[----:B------:R-:W-:Y:S01]  /*0ef0*/  @P1 IMAD.MOV.U32 R82, RZ, RZ, R61 ;  /* 0x000000ffff521224 */ /* 0x000fe200078e003d */
        /* <DEDUP_REMOVED lines=19> */
.L_x_2149:
[----:B------:R-:W-:Y:S05]  /*1030*/  BSYNC.RECONVERGENT B2 ;  /* 0x0000000000027941 */ /* 0x000fea0003800200 */
.L_x_2148:
        /* <DEDUP_REMOVED lines=13> */
.L_x_2151:
[----:B------:R-:W-:Y:S05]  /*1110*/  BSYNC.RECONVERGENT B2 ;  /* 0x0000000000027941 */ /* 0x000fea0003800200 */
.L_x_2150:
        /* <DEDUP_REMOVED lines=13> */
.L_x_2153:
[----:B------:R-:W-:Y:S05]  /*11f0*/  BSYNC.RECONVERGENT B2 ;  /* 0x0000000000027941 */ /* 0x000fea0003800200 */
.L_x_2152:
        /* <DEDUP_REMOVED lines=13> */
.L_x_2155:
[----:B------:R-:W-:Y:S05]  /*12d0*/  BSYNC.RECONVERGENT B2 ;  /* 0x0000000000027941 */ /* 0x000fea0003800200 */
.L_x_2154:
        /* <DEDUP_REMOVED lines=13> */
.L_x_2157:
[----:B------:R-:W-:Y:S05]  /*13b0*/  BSYNC.RECONVERGENT B2 ;  /* 0x0000000000027941 */ /* 0x000fea0003800200 */
.L_x_2156:
        /* <DEDUP_REMOVED lines=13> */
.L_x_2159:
[----:B------:R-:W-:Y:S05]  /*1490*/  BSYNC.RECONVERGENT B2 ;  /* 0x0000000000027941 */ /* 0x000fea0003800200 */
.L_x_2158:
        /* <DEDUP_REMOVED lines=13> */
.L_x_2161:
[----:B------:R-:W-:Y:S05]  /*1570*/  BSYNC.RECONVERGENT B2 ;  /* 0x0000000000027941 */ /* 0x000fea0003800200 */
.L_x_2160:
        /* <DEDUP_REMOVED lines=14> */
.L_x_2147:
[----:B------:R-:W1:Y:S01]  /*1660*/  @P1 LDC.64 R52, c[0x0][0x408] ;  /* 0x00010200ff341b82 */ /* 0x000e620000000a00 */
[-CC-:B------:R-:W-:Y:S01]  /*1670*/  FFMA.FTZ R49, R3, R72.reuse, R73.reuse ;  /* 0x0000004803317223 */ /* 0x180fe20000010049 */
[-CC-:B------:R-:W-:Y:S01]  /*1680*/  FFMA.FTZ R48, R14, R72.reuse, R73.reuse ;  /* 0x000000480e307223 */ /* 0x180fe20000010049 */
[----:B------:R-:W-:Y:S01]  /*1690*/  ISETP.GT.AND P0, PT, R62, RZ, PT ;  /* 0x000000ff3e00720c */ /* 0x000fe20003f04270 */
[----:B0-----:R-:W-:Y:S01]  /*16a0*/  FFMA.FTZ R70, R58, R72, R73 ;  /* 0x000000483a467223 */ /* 0x001fe20000010049 */
[----:B------:R-:W-:Y:S01]  /*16b0*/  FADD.FTZ R49, R6, -R49 ;  /* 0x8000003106317221 */ /* 0x000fe20000010000 */
[----:B------:R-:W-:Y:S01]  /*16c0*/  FADD.FTZ R55, R13, -R48 ;  /* 0x800000300d377221 */ /* 0x000fe20000010000 */
[----:B------:R-:W-:Y:S01]  /*16d0*/  @P1 LOP3.LUT P2, RZ, R69, 0xff, RZ, 0xc0, !PT ;  /* 0x000000ff45ff1812 */ /* 0x000fe2000784c0ff */
[----:B------:R-:W0:Y:S01]  /*16e0*/  @P1 LDC.64 R50, c[0x0][0x408] ;  /* 0x00010200ff321b82 */ /* 0x000e220000000a00 */
[C---:B------:R-:W-:Y:S01]  /*16f0*/  FMUL.FTZ R49, R78.reuse, R49 ;  /* 0x000000314e317220 */ /* 0x040fe20000410000 */
[----:B------:R-:W-:Y:S01]  /*1700*/  FMUL.FTZ R55, R78, R55 ;  /* 0x000000374e377220 */ /* 0x000fe20000410000 */
[----:B------:R-:W-:-:S02]  /*1710*/  @P1 LOP3.LUT P6, RZ, R86, 0xff, RZ, 0xc0, !PT ;  /* 0x000000ff56ff1812 */ /* 0x000fc400078cc0ff */
[----:B------:R-:W-:Y:S02]  /*1720*/  @P1 LOP3.LUT P3, RZ, R67, 0xff, RZ, 0xc0, !PT ;  /* 0x000000ff43ff1812 */ /* 0x000fe4000786c0ff */
[----:B------:R-:W-:Y:S01]  /*1730*/  FSEL R48, R49, RZ, P0 ;  /* 0x000000ff31307208 */ /* 0x000fe20000000000 */
[----:B------:R-:W2:Y:S01]  /*1740*/  @P1 LDC.64 R64, c[0x0][0x408] ;  /* 0x00010200ff401b82 */ /* 0x000ea20000000a00 */
[----:B------:R-:W-:Y:S02]  /*1750*/  FSEL R49, R55, RZ, P0 ;  /* 0x000000ff37317208 */ /* 0x000fe40000000000 */
[----:B------:R-:W-:Y:S02]  /*1760*/  @P1 LOP3.LUT P4, RZ, R66, 0xff, RZ, 0xc0, !PT ;  /* 0x000000ff42ff1812 */ /* 0x000fe4000788c0ff */
[----:B------:R-:W-:Y:S01]  /*1770*/  @P1 LOP3.LUT P5, RZ, R81, 0xff, RZ, 0xc0, !PT ;  /* 0x000000ff51ff1812 */ /* 0x000fe200078ac0ff */
[----:B------:R-:W-:Y:S01]  /*1780*/  FFMA.FTZ R81, R11, R72, R73 ;  /* 0x000000480b517223 */ /* 0x000fe20000010049 */
[----:B-1----:R-:W-:Y:S01]  /*1790*/  @P1 FMUL.FTZ R53, R49, R53 ;  /* 0x0000003531351220 */ /* 0x002fe20000410000 */
[----:B------:R-:W1:Y:S02]  /*17a0*/  @P1 LDC.64 R62, c[0x0][0x408] ;  /* 0x00010200ff3e1b82 */ /* 0x000e640000000a00 */
[----:B------:R-:W-:Y:S01]  /*17b0*/  FADD.FTZ R81, R12, -R81 ;  /* 0x800000510c517221 */ /* 0x000fe20000010000 */
[----:B------:R-:W-:-:S03]  /*17c0*/  @P1 FMUL.FTZ R52, R53, R52 ;  /* 0x0000003435341220 */ /* 0x000fc60000410000 */
[----:B------:R-:W-:Y:S01]  /*17d0*/  FMUL.FTZ R81, R78, R81 ;  /* 0x000000514e517220 */ /* 0x000fe20000410000 */
[----:B0-----:R-:W-:Y:S01]  /*17e0*/  @P1 FMUL.FTZ R51, R48, R51 ;  /* 0x0000003330331220 */ /* 0x001fe20000410000 */
[----:B------:R-:W-:Y:S01]  /*17f0*/  @P1 FSEL R55, R52, RZ, P2 ;  /* 0x000000ff34371208 */ /* 0x000fe20001000000 */
[----:B------:R-:W0:Y:S01]  /*1800*/  @P1 LDC.64 R66, c[0x0][0x408] ;  /* 0x00010200ff421b82 */ /* 0x000e220000000a00 */
[----:B------:R-:W-:Y:S01]  /*1810*/  @P1 LOP3.LUT P2, RZ, R79, 0xff, RZ, 0xc0, !PT ;  /* 0x000000ff4fff1812 */ /* 0x000fe2000784c0ff */
[----:B------:R-:W-:Y:S01]  /*1820*/  @P1 FMUL.FTZ R50, R51, R50 ;  /* 0x0000003233321220 */ /* 0x000fe20000410000 */
[-CC-:B------:R-:W-:Y:S01]  /*1830*/  FFMA.FTZ R51, R7, R72.reuse, R73.reuse ;  /* 0x0000004807337223 */ /* 0x180fe20000010049 */
[-C--:B------:R-:W-:Y:S01]  /*1840*/  FFMA.FTZ R79, R9, R72.reuse, R73 ;  /* 0x00000048094f7223 */ /* 0x080fe20000010049 */
[----:B------:R-:W-:Y:S02]  /*1850*/  @P1 F2FP.BF16.F32.PACK_AB R55, RZ, R55 ;  /* 0x00000037ff37123e */ /* 0x000fe400000010ff */
[----:B------:R-:W-:Y:S01]  /*1860*/  FADD.FTZ R51, R8, -R51 ;  /* 0x8000003308337221 */ /* 0x000fe20000010000 */
[----:B------:R-:W3:Y:S01]  /*1870*/  @P1 LDC.64 R52, c[0x0][0x408] ;  /* 0x00010200ff341b82 */ /* 0x000ee20000000a00 */
[----:B------:R-:W-:Y:S01]  /*1880*/  @P1 FSEL R54, R50, RZ, P6 ;  /* 0x000000ff32361208 */ /* 0x000fe20003000000 */
[----:B------:R-:W-:Y:S01]  /*1890*/  FFMA.FTZ R50, R56, R72, R73 ;  /* 0x0000004838327223 */ /* 0x000fe20000010049 */
[----:B------:R-:W-:Y:S01]  /*18a0*/  FMUL.FTZ R51, R78, R51 ;  /* 0x000000334e337220 */ /* 0x000fe20000410000 */
[----:B------:R-:W-:Y:S01]  /*18b0*/  FADD.FTZ R79, R10, -R79 ;  /* 0x8000004f0a4f7221 */ /* 0x000fe20000010000 */
[----:B------:R-:W-:Y:S01]  /*18c0*/  @P1 F2FP.BF16.F32.PACK_AB R54, RZ, R54 ;  /* 0x00000036ff36123e */ /* 0x000fe200000010ff */
[----:B------:R-:W-:Y:S01]  /*18d0*/  FADD.FTZ R71, R15, -R50 ;  /* 0x800000320f477221 */ /* 0x000fe20000010000 */
[----:B------:R-:W-:Y:S01]  /*18e0*/  FFMA.FTZ R72, R60, R72, R73 ;  /* 0x000000483c487223 */ /* 0x000fe20000010049 */
[----:B------:R-:W4:Y:S01]  /*18f0*/  @P1 LDC.64 R68, c[0x0][0x408] ;  /* 0x00010200ff441b82 */ /* 0x000f220000000a00 */
[----:B------:R-:W-:Y:S01]  /*1900*/  FSEL R50, R51, RZ, P0 ;  /* 0x000000ff33327208 */ /* 0x000fe20000000000 */
[----:B------:R-:W-:Y:S01]  /*1910*/  FADD.FTZ R73, R57, -R70 ;  /* 0x8000004639497221 */ /* 0x000fe20000010000 */
[----:B------:R-:W-:Y:S01]  /*1920*/  @P1 PRMT R44, R54, 0x7610, R44 ;  /* 0x00007610362c1816 */ /* 0x000fe2000000002c */
[C---:B------:R-:W-:Y:S01]  /*1930*/  FMUL.FTZ R79, R78.reuse, R79 ;  /* 0x0000004f4e4f7220 */ /* 0x040fe20000410000 */
[C---:B------:R-:W-:Y:S01]  /*1940*/  FMUL.FTZ R71, R78.reuse, R71 ;  /* 0x000000474e477220 */ /* 0x040fe20000410000 */
[----:B------:R-:W-:Y:S01]  /*1950*/  FMUL.FTZ R73, R78, R73 ;  /* 0x000000494e497220 */ /* 0x000fe20000410000 */
[----:B------:R-:W-:Y:S01]  /*1960*/  @P1 PRMT R44, R44, 0x5410, R55 ;  /* 0x000054102c2c1816 */ /* 0x000fe20000000037 */
[----:B------:R-:W-:Y:S01]  /*1970*/  FADD.FTZ R87, R59, -R72 ;  /* 0x800000483b577221 */ /* 0x000fe20000010000 */
[----:B------:R-:W-:-:S02]  /*1980*/  FSEL R54, R81, RZ, P0 ;  /* 0x000000ff51367208 */ /* 0x000fc40000000000 */
[----:B------:R-:W-:Y:S01]  /*1990*/  FSEL R51, R71, RZ, P0 ;  /* 0x000000ff47337208 */ /* 0x000fe20000000000 */
[----:B------:R-:W-:Y:S01]  /*19a0*/  FMUL.FTZ R78, R78, R87 ;  /* 0x000000574e4e7220 */ /* 0x000fe20000410000 */
[----:B------:R-:W-:Y:S01]  /*19b0*/  @P1 LOP3.LUT P6, RZ, R80, 0xff, RZ, 0xc0, !PT ;  /* 0x000000ff50ff1812 */ /* 0x000fe200078cc0ff */
[----:B---3--:R-:W-:Y:S02]  /*19c0*/  @P1 FMUL.FTZ R53, R50, R53 ;  /* 0x0000003532351220 */ /* 0x008fe40000410000 */
[----:B-1----:R-:W-:Y:S02]  /*19d0*/  @P1 FMUL.FTZ R63, R51, R63 ;  /* 0x0000003f333f1220 */ /* 0x002fe40000410000 */
[----:B------:R-:W-:Y:S01]  /*19e0*/  @P1 FMUL.FTZ R55, R53, R52 ;  /* 0x0000003435371220 */ /* 0x000fe20000410000 */
[----:B------:R-:W-:Y:S01]  /*19f0*/  FSEL R52, R79, RZ, P0 ;  /* 0x000000ff4f347208 */ /* 0x000fe20000000000 */
[----:B------:R-:W-:Y:S01]  /*1a00*/  @P1 FMUL.FTZ R62, R63, R62 ;  /* 0x0000003e3f3e1220 */ /* 0x000fe20000410000 */
[----:B------:R-:W-:Y:S01]  /*1a10*/  FSEL R53, R73, RZ, P0 ;  /* 0x000000ff49357208 */ /* 0x000fe20000000000 */
[----:B----4-:R-:W-:Y:S01]  /*1a20*/  @P1 FMUL.FTZ R69, R54, R69 ;  /* 0x0000004536451220 */ /* 0x010fe20000410000 */
[----:B------:R-:W-:Y:S01]  /*1a30*/  @P1 FSEL R55, R55, RZ, P3 ;  /* 0x000000ff37371208 */ /* 0x000fe20001800000 */
[----:B--2---:R-:W-:Y:S01]  /*1a40*/  @P1 FMUL.FTZ R65, R52, R65 ;  /* 0x0000004134411220 */ /* 0x004fe20000410000 */
[----:B------:R-:W-:Y:S01]  /*1a50*/  @P1 FSEL R62, R62, RZ, P4 ;  /* 0x000000ff3e3e1208 */ /* 0x000fe20002000000 */
[----:B0-----:R-:W-:Y:S01]  /*1a60*/  @P1 FMUL.FTZ R67, R53, R67 ;  /* 0x0000004335431220 */ /* 0x001fe20000410000 */
[----:B------:R-:W-:Y:S01]  /*1a70*/  @P1 FMUL.FTZ R68, R69, R68 ;  /* 0x0000004445441220 */ /* 0x000fe20000410000 */
[----:B------:R-:W-:Y:S01]  /*1a80*/  @P1 FMUL.FTZ R64, R65, R64 ;  /* 0x0000004041401220 */ /* 0x000fe20000410000 */
[----:B------:R-:W-:Y:S01]  /*1a90*/  @P1 F2FP.BF16.F32.PACK_AB R55, RZ, R55 ;  /* 0x00000037ff37123e */ /* 0x000fe200000010ff */
[----:B------:R-:W-:Y:S01]  /*1aa0*/  @P1 FMUL.FTZ R66, R67, R66 ;  /* 0x0000004243421220 */ /* 0x000fe20000410000 */
[----:B------:R-:W-:-:S02]  /*1ab0*/  @P1 F2FP.BF16.F32.PACK_AB R62, RZ, R62 ;  /* 0x0000003eff3e123e */ /* 0x000fc400000010ff */
[----:B------:R-:W-:Y:S02]  /*1ac0*/  @P1 FSEL R64, R64, RZ, P5 ;  /* 0x000000ff40401208 */ /* 0x000fe40002800000 */
[----:B------:R-:W-:Y:S02]  /*1ad0*/  @P1 FSEL R66, R66, RZ, P6 ;  /* 0x000000ff42421208 */ /* 0x000fe40003000000 */
[----:B------:R-:W-:Y:S02]  /*1ae0*/  @P1 FSEL R68, R68, RZ, P2 ;  /* 0x000000ff44441208 */ /* 0x000fe40001000000 */
[----:B------:R-:W-:Y:S02]  /*1af0*/  @P1 F2FP.BF16.F32.PACK_AB R64, RZ, R64 ;  /* 0x00000040ff40123e */ /* 0x000fe400000010ff */
[----:B------:R-:W-:Y:S02]  /*1b00*/  @P1 PRMT R45, R55, 0x7610, R45 ;  /* 0x00007610372d1816 */ /* 0x000fe4000000002d */
[----:B------:R-:W-:-:S02]  /*1b10*/  @P1 F2FP.BF16.F32.PACK_AB R66, RZ, R66 ;  /* 0x00000042ff42123e */ /* 0x000fc400000010ff */
[----:B------:R-:W-:Y:S02]  /*1b20*/  @P1 F2FP.BF16.F32.PACK_AB R68, RZ, R68 ;  /* 0x00000044ff44123e */ /* 0x000fe400000010ff */
[----:B------:R-:W-:Y:S02]  /*1b30*/  @P1 PRMT R46, R64, 0x7610, R46 ;  /* 0x00007610402e1816 */ /* 0x000fe4000000002e */
[----:B------:R-:W-:Y:S02]  /*1b40*/  FSEL R55, R78, RZ, P0 ;  /* 0x000000ff4e377208 */ /* 0x000fe40000000000 */
[----:B------:R-:W-:Y:S02]  /*1b50*/  @P1 PRMT R45, R45, 0x5410, R62 ;  /* 0x000054102d2d1816 */ /* 0x000fe4000000003e */
        /* <DEDUP_REMOVED lines=11> */
.L_x_2146:
[----:B------:R-:W-:Y:S02]  /*1c10*/  MOV R61, UR22 ;  /* 0x00000016003d7c02 */ /* 0x000fe40008000f00 */
[----:B------:R-:W-:Y:S02]  /*1c20*/  MOV R74, UR23 ;  /* 0x00000017004a7c02 */ /* 0x000fe40008000f00 */
[----:B------:R-:W-:-:S04]  /*1c30*/  ISETP.NE.U32.AND P0, PT, R61, RZ, PT ;  /* 0x000000ff3d00720c */ /* 0x000fc80003f05070 */
[----:B------:R-:W-:-:S13]  /*1c40*/  ISETP.NE.AND.EX P0, PT, R74, RZ, PT, P0 ;  /* 0x000000ff4a00720c */ /* 0x000fda0003f05300 */
[----:B------:R-:W-:Y:S05]  /*1c50*/  @P0 BRA `(.L_x_2163) ;  /* 0x0000000400680947 */ /* 0x000fea0003800000 */
[----:B------:R-:W1:Y:S01]  /*1c60*/  @P1 LDC.64 R62, c[0x0][0x408] ;  /* 0x00010200ff3e1b82 */ /* 0x000e620000000a00 */
[-CC-:B0-----:R-:W-:Y:S01]  /*1c70*/  @P2 FFMA.FTZ R71, R3, R72.reuse, R73.reuse ;  /* 0x0000004803472223 */ /* 0x181fe20000010049 */
[-C--:B------:R-:W-:Y:S01]  /*1c80*/  @P2 FFMA.FTZ R70, R14, R72.reuse, R73 ;  /* 0x000000480e462223 */ /* 0x080fe20000010049 */
[--C-:B------:R-:W-:Y:S01]  /*1c90*/  IMAD.MOV.U32 R68, RZ, RZ, R20.reuse ;  /* 0x000000ffff447224 */ /* 0x100fe200078e0014 */
[----:B------:R-:W-:Y:S01]  /*1ca0*/  @P1 LOP3.LUT P6, RZ, R86, 0xff, RZ, 0xc0, !PT ;  /* 0x000000ff56ff1812 */ /* 0x000fe200078cc0ff */
[----:B------:R-:W-:Y:S01]  /*1cb0*/  @P2 FADD.FTZ R71, R6, -R71 ;  /* 0x8000004706472221 */ /* 0x000fe20000010000 */
[----:B------:R-:W-:Y:S01]  /*1cc0*/  @P1 LOP3.LUT P4, RZ, R66, 0xff, RZ, 0xc0, !PT ;  /* 0x000000ff42ff1812 */ /* 0x000fe2000788c0ff */
[----:B------:R-:W-:Y:S01]  /*1cd0*/  IMAD.MOV.U32 R90, RZ, RZ, R23 ;  /* 0x000000ffff5a7224 */ /* 0x000fe200078e0017 */
[----:B------:R-:W0:Y:S01]  /*1ce0*/  @P1 LDC.64 R64, c[0x0][0x408] ;  /* 0x00010200ff401b82 */ /* 0x000e220000000a00 */
[C---:B------:R-:W-:Y:S01]  /*1cf0*/  @P2 FFMA.FTZ R68, R78.reuse, R71, R20 ;  /* 0x000000474e442223 */ /* 0x040fe20000010014 */
[----:B------:R-:W-:Y:S01]  /*1d00*/  @P2 FADD.FTZ R71, R13, -R70 ;  /* 0x800000460d472221 */ /* 0x000fe20000010000 */
[----:B------:R-:W-:Y:S01]  /*1d10*/  MOV R70, R21 ;  /* 0x0000001500467202 */ /* 0x000fe20000000f00 */
[----:B------:R-:W-:Y:S01]  /*1d20*/  @P2 FFMA.FTZ R87, R11, R72, R73 ;  /* 0x000000480b572223 */ /* 0x000fe20000010049 */
[----:B------:R-:W-:Y:S01]  /*1d30*/  @P1 LOP3.LUT P0, RZ, R69, 0xff, RZ, 0xc0, !PT ;  /* 0x000000ff45ff1812 */ /* 0x000fe2000780c0ff */
[----:B------:R-:W-:Y:S01]  /*1d40*/  @P2 FFMA.FTZ R70, R78, R71, R21 ;  /* 0x000000474e462223 */ /* 0x000fe20000010015 */
[----:B------:R-:W-:Y:S01]  /*1d50*/  @P1 LOP3.LUT P3, RZ, R67, 0xff, RZ, 0xc0, !PT ;  /* 0x000000ff43ff1812 */ /* 0x000fe2000786c0ff */
[----:B------:R-:W-:Y:S01]  /*1d60*/  @P2 FADD.FTZ R87, R12, -R87 ;  /* 0x800000570c572221 */ /* 0x000fe20000010000 */
[----:B------:R-:W-:Y:S01]  /*1d70*/  @P1 LOP3.LUT P5, RZ, R81, 0xff, RZ, 0xc0, !PT ;  /* 0x000000ff51ff1812 */ /* 0x000fe200078ac0ff */
[--C-:B------:R-:W-:Y:S01]  /*1d80*/  IMAD.MOV.U32 R88, RZ, RZ, R18.reuse ;  /* 0x000000ffff587224 */ /* 0x100fe200078e0012 */
[----:B------:R-:W-:Y:S01]  /*1d90*/  MOV R92, R22 ;  /* 0x00000016005c7202 */ /* 0x000fe20000000f00 */
[----:B------:R-:W-:Y:S01]  /*1da0*/  @P2 FFMA.FTZ R88, R78, R87, R18 ;  /* 0x000000574e582223 */ /* 0x000fe20000010012 */
[----:B------:R-:W-:Y:S01]  /*1db0*/  MOV R86, R16 ;  /* 0x0000001000567202 */ /* 0x000fe20000000f00 */
[----:B-1----:R-:W-:-:S04]  /*1dc0*/  @P1 FMUL.FTZ R63, R68, R63 ;  /* 0x0000003f443f1220 */ /* 0x002fc80000410000 */
[----:B------:R-:W-:Y:S01]  /*1dd0*/  @P1 FMUL.FTZ R62, R63, R62 ;  /* 0x0000003e3f3e1220 */ /* 0x000fe20000410000 */
[----:B------:R-:W-:Y:S01]  /*1de0*/  @P2 FFMA.FTZ R63, R7, R72, R73 ;  /* 0x00000048073f2223 */ /* 0x000fe20000010049 */
[----:B0-----:R-:W-:-:S03]  /*1df0*/  @P1 FMUL.FTZ R65, R70, R65 ;  /* 0x0000004146411220 */ /* 0x001fc60000410000 */
[----:B------:R-:W-:Y:S01]  /*1e00*/  @P1 FSEL R66, R62, RZ, P6 ;  /* 0x000000ff3e421208 */ /* 0x000fe20003000000 */
[----:B------:R-:W-:Y:S01]  /*1e10*/  @P2 FFMA.FTZ R62, R56, R72, R73 ;  /* 0x00000048383e2223 */ /* 0x000fe20000010049 */
[----:B------:R-:W-:Y:S01]  /*1e20*/  @P2 FADD.FTZ R63, R8, -R63 ;  /* 0x8000003f083f2221 */ /* 0x000fe20000010000 */
[----:B------:R-:W-:Y:S01]  /*1e30*/  @P1 FMUL.FTZ R64, R65, R64 ;  /* 0x0000004041401220 */ /* 0x000fe20000410000 */
[-C--:B------:R-:W-:Y:S01]  /*1e40*/  @P2 FFMA.FTZ R65, R9, R72.reuse, R73 ;  /* 0x0000004809412223 */ /* 0x080fe20000010049 */
[----:B------:R-:W-:Y:S01]  /*1e50*/  @P2 FADD.FTZ R62, R15, -R62 ;  /* 0x8000003e0f3e2221 */ /* 0x000fe20000010000 */
[----:B------:R-:W-:Y:S01]  /*1e60*/  @P2 FFMA.FTZ R92, R78, R63, R22 ;  /* 0x0000003f4e5c2223 */ /* 0x000fe20000010016 */
[----:B------:R-:W-:Y:S01]  /*1e70*/  @P1 LOP3.LUT P6, RZ, R80, 0xff, RZ, 0xc0, !PT ;  /* 0x000000ff50ff1812 */ /* 0x000fe200078cc0ff */
[----:B------:R-:W-:Y:S01]  /*1e80*/  @P2 FADD.FTZ R65, R10, -R65 ;  /* 0x800000410a412221 */ /* 0x000fe20000010000 */
[----:B------:R-:W-:Y:S01]  /*1e90*/  @P1 FSEL R67, R64, RZ, P0 ;  /* 0x000000ff40431208 */ /* 0x000fe20000000000 */
[----:B------:R-:W-:Y:S01]  /*1ea0*/  @P2 FFMA.FTZ R64, R58, R72, R73 ;  /* 0x000000483a402223 */ /* 0x000fe20000010049 */
[----:B------:R-:W-:Y:S01]  /*1eb0*/  @P1 LOP3.LUT P0, RZ, R79, 0xff, RZ, 0xc0, !PT ;  /* 0x000000ff4fff1812 */ /* 0x000fe2000780c0ff */
[C---:B------:R-:W-:Y:S01]  /*1ec0*/  @P2 FFMA.FTZ R90, R78.reuse, R62, R23 ;  /* 0x0000003e4e5a2223 */ /* 0x040fe20000010017 */
[----:B------:R-:W-:Y:S01]  /*1ed0*/  @P1 F2FP.BF16.F32.PACK_AB R79, RZ, R66 ;  /* 0x00000042ff4f123e */ /* 0x000fe200000010ff */
[----:B------:R-:W-:Y:S01]  /*1ee0*/  @P2 FADD.FTZ R68, R57, -R64 ;  /* 0x8000004039442221 */ /* 0x000fe20000010000 */
[----:B------:R-:W-:Y:S01]  /*1ef0*/  @P1 F2FP.BF16.F32.PACK_AB R81, RZ, R67 ;  /* 0x00000043ff51123e */ /* 0x000fe200000010ff */
[----:B------:R-:W0:Y:S01]  /*1f00*/  @P1 LDC.64 R62, c[0x0][0x408] ;  /* 0x00010200ff3e1b82 */ /* 0x000e220000000a00 */
[----:B------:R-:W-:Y:S01]  /*1f10*/  MOV R80, R17 ;  /* 0x0000001100507202 */ /* 0x000fe20000000f00 */
[C---:B------:R-:W-:Y:S01]  /*1f20*/  @P2 FFMA.FTZ R86, R78.reuse, R65, R16 ;  /* 0x000000414e562223 */ /* 0x040fe20000010010 */
[----:B------:R-:W-:Y:S01]  /*1f30*/  @P2 FFMA.FTZ R80, R78, R68, R17 ;  /* 0x000000444e502223 */ /* 0x000fe20000010011 */
[----:B------:R-:W-:-:S04]  /*1f40*/  @P1 PRMT R44, R79, 0x7610, R44 ;  /* 0x000076104f2c1816 */ /* 0x000fc8000000002c */
[----:B------:R-:W1:Y:S01]  /*1f50*/  @P1 LDC.64 R66, c[0x0][0x408] ;  /* 0x00010200ff421b82 */ /* 0x000e620000000a00 */
[----:B------:R-:W-:-:S07]  /*1f60*/  @P1 PRMT R44, R44, 0x5410, R81 ;  /* 0x000054102c2c1816 */ /* 0x000fce0000000051 */
[----:B------:R-:W2:Y:S08]  /*1f70*/  @P1 LDC.64 R64, c[0x0][0x408] ;  /* 0x00010200ff401b82 */ /* 0x000eb00000000a00 */
[----:B------:R-:W3:Y:S01]  /*1f80*/  @P1 LDC.64 R68, c[0x0][0x408] ;  /* 0x00010200ff441b82 */ /* 0x000ee20000000a00 */
[----:B0-----:R-:W-:-:S04]  /*1f90*/  @P1 FMUL.FTZ R63, R92, R63 ;  /* 0x0000003f5c3f1220 */ /* 0x001fc80000410000 */
[----:B------:R-:W-:-:S03]  /*1fa0*/  @P1 FMUL.FTZ R62, R63, R62 ;  /* 0x0000003e3f3e1220 */ /* 0x000fc60000410000 */
[----:B------:R-:W0:Y:S01]  /*1fb0*/  @P1 LDC.64 R70, c[0x0][0x408] ;  /* 0x00010200ff461b82 */ /* 0x000e220000000a00 */
[----:B-1----:R-:W-:Y:S01]  /*1fc0*/  @P1 FMUL.FTZ R67, R86, R67 ;  /* 0x0000004356431220 */ /* 0x002fe20000410000 */
[----:B------:R-:W-:-:S03]  /*1fd0*/  @P1 FSEL R62, R62, RZ, P3 ;  /* 0x000000ff3e3e1208 */ /* 0x000fc60001800000 */
[----:B------:R-:W-:Y:S01]  /*1fe0*/  @P1 FMUL.FTZ R66, R67, R66 ;  /* 0x0000004243421220 */ /* 0x000fe20000410000 */
[----:B------:R-:W-:Y:S01]  /*1ff0*/  @P1 F2FP.BF16.F32.PACK_AB R62, RZ, R62 ;  /* 0x0000003eff3e123e */ /* 0x000fe200000010ff */
[----:B--2---:R-:W-:-:S03]  /*2000*/  @P1 FMUL.FTZ R65, R90, R65 ;  /* 0x000000415a411220 */ /* 0x004fc60000410000 */
[----:B------:R-:W-:Y:S01]  /*2010*/  @P1 FSEL R66, R66, RZ, P5 ;  /* 0x000000ff42421208 */ /* 0x000fe20002800000 */
[----:B------:R-:W-:Y:S01]  /*2020*/  @P1 FMUL.FTZ R64, R65, R64 ;  /* 0x0000004041401220 */ /* 0x000fe20000410000 */
[----:B------:R-:W-:Y:S02]  /*2030*/  @P1 PRMT R45, R62, 0x7610, R45 ;  /* 0x000076103e2d1816 */ /* 0x000fe4000000002d */
[----:B------:R-:W-:Y:S01]  /*2040*/  @P1 F2FP.BF16.F32.PACK_AB R66, RZ, R66 ;  /* 0x00000042ff42123e */ /* 0x000fe200000010ff */
[----:B---3--:R-:W-:Y:S01]  /*2050*/  @P1 FMUL.FTZ R69, R80, R69 ;  /* 0x0000004550451220 */ /* 0x008fe20000410000 */
[----:B------:R-:W-:Y:S02]  /*2060*/  @P1 FSEL R64, R64, RZ, P4 ;  /* 0x000000ff40401208 */ /* 0x000fe40002000000 */
[----:B------:R-:W-:Y:S01]  /*2070*/  @P1 PRMT R46, R66, 0x7610, R46 ;  /* 0x00007610422e1816 */ /* 0x000fe2000000002e */
[----:B------:R-:W-:Y:S01]  /*2080*/  @P1 FMUL.FTZ R68, R69, R68 ;  /* 0x0000004445441220 */ /* 0x000fe20000410000 */
[----:B------:R-:W-:Y:S01]  /*2090*/  @P1 F2FP.BF16.F32.PACK_AB R64, RZ, R64 ;  /* 0x00000040ff40123e */ /* 0x000fe200000010ff */
[----:B0-----:R-:W-:-:S03]  /*20a0*/  @P1 FMUL.FTZ R71, R88, R71 ;  /* 0x0000004758471220 */ /* 0x001fc60000410000 */
        /* <DEDUP_REMOVED lines=10> */
[----:B------:R-:W-:Y:S02]  /*2150*/  MOV R62, R19 ;  /* 0x00000013003e7202 */ /* 0x000fe40000000f00 */
[----:B------:R-:W-:Y:S01]  /*2160*/  ISETP.GE.U32.AND P0, PT, R84, RZ, PT ;  /* 0x000000ff5400720c */ /* 0x000fe20003f06070 */
[----:B------:R-:W-:-:S03]  /*2170*/  @P2 FADD.FTZ R72, R59, -R72 ;  /* 0x800000483b482221 */ /* 0x000fc60000010000 */
[----:B------:R-:W-:Y:S01]  /*2180*/  ISETP.GE.U32.AND.EX P0, PT, R85, 0x1000000, PT, P0 ;  /* 0x010000005500780c */ /* 0x000fe20003f06100 */
[----:B------:R-:W-:-:S04]  /*2190*/  @P2 FFMA.FTZ R62, R78, R72, R19 ;  /* 0x000000484e3e2223 */ /* 0x000fc80000010013 */
[----:B------:R-:W-:-:S04]  /*21a0*/  FMUL.FTZ R62, R62, UR15 ;  /* 0x0000000f3e3e7c20 */ /* 0x000fc80008410000 */
[----:B------:R-:W-:-:S05]  /*21b0*/  FMUL.FTZ R62, R62, UR14 ;  /* 0x0000000e3e3e7c20 */ /* 0x000fca0008410000 */
[----:B------:R-:W-:-:S04]  /*21c0*/  FSEL R62, R62, RZ, P0 ;  /* 0x000000ff3e3e7208 */ /* 0x000fc80000000000 */
[----:B------:R-:W-:-:S04]  /*21d0*/  F2FP.BF16.F32.PACK_AB R62, RZ, R62 ;  /* 0x0000003eff3e723e */ /* 0x000fc800000010ff */
[----:B------:R-:W-:Y:S01]  /*21e0*/  PRMT R47, R47, 0x5410, R62 ;  /* 0x000054102f2f7816 */ /* 0x000fe2000000003e */
[----:B------:R-:W-:Y:S06]  /*21f0*/  BRA `(.L_x_2162) ;  /* 0x0000000400647947 */ /* 0x000fec0003800000 */
.L_x_2163:
[----:B------:R-:W-:Y:S01]  /*2200*/  @P1 LOP3.LUT P4, RZ, R66, 0xff, RZ, 0xc0, !PT ;  /* 0x000000ff42ff1812 */ /* 0x000fe2000788c0ff */
        /* <DEDUP_REMOVED lines=8> */
[----:B------:R-:W1:Y:S01]  /*2290*/  @P1 LDC.64 R62, c[0x0][0x408] ;  /* 0x00010200ff3e1b82 */ /* 0x000e620000000a00 */
[----:B------:R-:W-:Y:S01]  /*22a0*/  @P2 FADD.FTZ R49, R6, -R49 ;  /* 0x8000003106312221 */ /* 0x000fe20000010000 */
[----:B------:R-:W-:Y:S01]  /*22b0*/  MOV R48, R20 ;  /* 0x0000001400307202 */ /* 0x000fe20000000f00 */
[----:B------:R-:W-:Y:S01]  /*22c0*/  @P2 FADD.FTZ R54, R13, -R54 ;  /* 0x800000360d362221 */ /* 0x000fe20000010000 */
[----:B------:R-:W-:Y:S01]  /*22d0*/  @P2 FADD.FTZ R53, R8, -R53 ;  /* 0x8000003508352221 */ /* 0x000fe20000010000 */
[----:B------:R-:W-:Y:S01]  /*22e0*/  @P2 FFMA.FTZ R48, R78, R49, R20 ;  /* 0x000000314e302223 */ /* 0x000fe20000010014 */
[----:B------:R-:W-:Y:S01]  /*22f0*/  @P2 FADD.FTZ R55, R10, -R55 ;  /* 0x800000370a372221 */ /* 0x000fe20000010000 */
[--C-:B------:R-:W-:Y:S01]  /*2300*/  IMAD.MOV.U32 R49, RZ, RZ, R21.reuse ;  /* 0x000000ffff317224 */ /* 0x100fe200078e0015 */
[----:B------:R-:W2:Y:S01]  /*2310*/  @P1 LDC.64 R72, c[0x0][0x408] ;  /* 0x00010200ff481b82 */ /* 0x000ea20000000a00 */
[----:B------:R-:W-:Y:S01]  /*2320*/  @P2 FADD.FTZ R64, R15, -R64 ;  /* 0x800000400f402221 */ /* 0x000fe20000010000 */
[----:B------:R-:W-:Y:S01]  /*2330*/  @P2 FFMA.FTZ R49, R78, R54, R21 ;  /* 0x000000364e312223 */ /* 0x000fe20000010015 */
[----:B------:R-:W-:Y:S01]  /*2340*/  @P2 FADD.FTZ R66, R57, -R66 ;  /* 0x8000004239422221 */ /* 0x000fe20000010000 */
[----:B------:R-:W-:Y:S01]  /*2350*/  @P2 FADD.FTZ R65, R12, -R65 ;  /* 0x800000410c412221 */ /* 0x000fe20000010000 */
[----:B------:R-:W-:Y:S01]  /*2360*/  @P2 FADD.FTZ R68, R59, -R68 ;  /* 0x800000443b442221 */ /* 0x000fe20000010000 */
[----:B------:R-:W-:Y:S01]  /*2370*/  MOV R50, R22 ;  /* 0x0000001600327202 */ /* 0x000fe20000000f00 */
[----:B------:R-:W-:-:S02]  /*2380*/  IMAD.MOV.U32 R52, RZ, RZ, R16 ;  /* 0x000000ffff347224 */ /* 0x000fc400078e0010 */
[C---:B------:R-:W-:Y:S01]  /*2390*/  @P2 FFMA.FTZ R50, R78.reuse, R53, R22 ;  /* 0x000000354e322223 */ /* 0x040fe20000010016 */
[C---:B------:R-:W-:Y:S01]  /*23a0*/  @P2 FFMA.FTZ R52, R78.reuse, R55, R16 ;  /* 0x000000374e342223 */ /* 0x040fe20000010010 */
[----:B------:R-:W-:Y:S01]  /*23b0*/  MOV R51, R23 ;  /* 0x0000001700337202 */ /* 0x000fe20000000f00 */
[----:B------:R-:W-:Y:S01]  /*23c0*/  IMAD.MOV.U32 R55, RZ, RZ, R19 ;  /* 0x000000ffff377224 */ /* 0x000fe200078e0013 */
[----:B------:R-:W-:Y:S01]  /*23d0*/  MOV R53, R17 ;  /* 0x0000001100357202 */ /* 0x000fe20000000f00 */
[C---:B------:R-:W-:Y:S01]  /*23e0*/  @P2 FFMA.FTZ R51, R78.reuse, R64, R23 ;  /* 0x000000404e332223 */ /* 0x040fe20000010017 */
[----:B------:R-:W-:Y:S01]  /*23f0*/  MOV R54, R18 ;  /* 0x0000001200367202 */ /* 0x000fe20000000f00 */
[C---:B------:R-:W-:Y:S01]  /*2400*/  @P2 FFMA.FTZ R53, R78.reuse, R66, R17 ;  /* 0x000000424e352223 */ /* 0x040fe20000010011 */
[C---:B------:R-:W-:Y:S01]  /*2410*/  @P2 FFMA.FTZ R54, R78.reuse, R65, R18 ;  /* 0x000000414e362223 */ /* 0x040fe20000010012 */
[----:B------:R-:W-:Y:S01]  /*2420*/  @P2 FFMA.FTZ R55, R78, R68, R19 ;  /* 0x000000444e372223 */ /* 0x000fe20000010013 */
[----:B-1----:R-:W-:Y:S01]  /*2430*/  @P1 FMUL.FTZ R63, R49, R63 ;  /* 0x0000003f313f1220 */ /* 0x002fe20000410000 */
[----:B------:R-:W-:Y:S01]  /*2440*/  @P1 LOP3.LUT P0, RZ, R69, 0xff, RZ, 0xc0, !PT ;  /* 0x000000ff45ff1812 */ /* 0x000fe2000780c0ff */
[----:B------:R-:W1:Y:S01]  /*2450*/  @P1 LDC.64 R64, c[0x0][0x408] ;  /* 0x00010200ff401b82 */ /* 0x000e620000000a00 */
[----:B------:R-:W-:Y:S01]  /*2460*/  @P1 LOP3.LUT P5, RZ, R81, 0xff, RZ, 0xc0, !PT ;  /* 0x000000ff51ff1812 */ /* 0x000fe200078ac0ff */
[----:B------:R-:W-:Y:S01]  /*2470*/  @P1 FMUL.FTZ R81, R63, R62 ;  /* 0x0000003e3f511220 */ /* 0x000fe20000410000 */
[----:B------:R-:W-:Y:S01]  /*2480*/  @P1 LOP3.LUT P3, RZ, R67, 0xff, RZ, 0xc0, !PT ;  /* 0x000000ff43ff1812 */ /* 0x000fe2000786c0ff */
[----:B--2---:R-:W-:Y:S01]  /*2490*/  @P1 FMUL.FTZ R73, R48, R73 ;  /* 0x0000004930491220 */ /* 0x004fe20000410000 */
[----:B------:R-:W-:-:S02]  /*24a0*/  @P1 LOP3.LUT P6, RZ, R86, 0xff, RZ, 0xc0, !PT ;  /* 0x000000ff56ff1812 */ /* 0x000fc400078cc0ff */
[----:B------:R-:W-:Y:S01]  /*24b0*/  @P1 LOP3.LUT P2, RZ, R79, 0xff, RZ, 0xc0, !PT ;  /* 0x000000ff4fff1812 */ /* 0x000fe2000784c0ff */
[----:B------:R-:W-:Y:S01]  /*24c0*/  @P1 FMUL.FTZ R78, R73, R72 ;  /* 0x00000048494e1220 */ /* 0x000fe20000410000 */
[----:B------:R-:W2:Y:S04]  /*24d0*/  @P1 LDC.64 R68, c[0x0][0x408] ;  /* 0x00010200ff441b82 */ /* 0x000ea80000000a00 */
[----:B------:R-:W-:Y:S02]  /*24e0*/  @P1 FSEL R78, R78, RZ, P6 ;  /* 0x000000ff4e4e1208 */ /* 0x000fe40003000000 */
[----:B------:R-:W-:Y:S02]  /*24f0*/  @P1 LOP3.LUT P6, RZ, R80, 0xff, RZ, 0xc0, !PT ;  /* 0x000000ff50ff1812 */ /* 0x000fe400078cc0ff */
[----:B------:R-:W3:Y:S01]  /*2500*/  @P1 LDC.64 R72, c[0x0][0x408] ;  /* 0x00010200ff481b82 */ /* 0x000ee20000000a00 */
[----:B------:R-:W-:-:S02]  /*2510*/  @P1 F2FP.BF16.F32.PACK_AB R80, RZ, R78 ;  /* 0x0000004eff50123e */ /* 0x000fc400000010ff */
[----:B------:R-:W-:Y:S02]  /*2520*/  @P1 FSEL R78, R81, RZ, P0 ;  /* 0x000000ff514e1208 */ /* 0x000fe40000000000 */
[----:B------:R-:W-:Y:S01]  /*2530*/  @P1 ISETP.GE.U32.AND P0, PT, R84, RZ, PT ;  /* 0x000000ff5400120c */ /* 0x000fe20003f06070 */
[----:B-1----:R-:W-:Y:S02]  /*2540*/  @P1 FMUL.FTZ R65, R50, R65 ;  /* 0x0000004132411220 */ /* 0x002fe40000410000 */
[----:B------:R-:W1:Y:S01]  /*2550*/  @P1 LDC.64 R66, c[0x0][0x408] ;  /* 0x00010200ff421b82 */ /* 0x000e620000000a00 */
[----:B------:R-:W-:Y:S01]  /*2560*/  @P1 ISETP.GE.U32.AND.EX P0, PT, R85, 0x1000000, PT, P0 ;  /* 0x010000005500180c */ /* 0x000fe20003f06100 */
[----:B------:R-:W-:Y:S01]  /*2570*/  @P1 FMUL.FTZ R64, R65, R64 ;  /* 0x0000004041401220 */ /* 0x000fe20000410000 */
[----:B------:R-:W-:Y:S02]  /*2580*/  @P1 PRMT R44, R80, 0x7610, R44 ;  /* 0x00007610502c1816 */ /* 0x000fe4000000002c */
[----:B------:R-:W-:-:S03]  /*2590*/  @P1 F2FP.BF16.F32.PACK_AB R78, RZ, R78 ;  /* 0x0000004eff4e123e */ /* 0x000fc600000010ff */
[----:B0-----:R-:W0:Y:S01]  /*25a0*/  @P1 LDC.64 R70, c[0x0][0x408] ;  /* 0x00010200ff461b82 */ /* 0x001e220000000a00 */
[----:B--2---:R-:W-:Y:S01]  /*25b0*/  @P1 FMUL.FTZ R69, R52, R69 ;  /* 0x0000004534451220 */ /* 0x004fe20000410000 */
[----:B------:R-:W-:Y:S02]  /*25c0*/  @P1 FSEL R64, R64, RZ, P3 ;  /* 0x000000ff40401208 */ /* 0x000fe40001800000 */
[----:B------:R-:W-:Y:S01]  /*25d0*/  @P1 PRMT R44, R44, 0x5410, R78 ;  /* 0x000054102c2c1816 */ /* 0x000fe2000000004e */
[----:B------:R-:W-:Y:S01]  /*25e0*/  @P1 FMUL.FTZ R68, R69, R68 ;  /* 0x0000004445441220 */ /* 0x000fe20000410000 */
[----:B------:R-:W-:Y:S02]  /*25f0*/  @P1 F2FP.BF16.F32.PACK_AB R64, RZ, R64 ;  /* 0x00000040ff40123e */ /* 0x000fe400000010ff */
[----:B------:R-:W2:Y:S01]  /*2600*/  @P1 LDC.64 R62, c[0x0][0x408] ;  /* 0x00010200ff3e1b82 */ /* 0x000ea20000000a00 */
[----:B---3--:R-:W-:Y:S01]  /*2610*/  @P1 FMUL.FTZ R73, R54, R73 ;  /* 0x0000004936491220 */ /* 0x008fe20000410000 */
[----:B------:R-:W-:-:S02]  /*2620*/  @P1 FSEL R68, R68, RZ, P5 ;  /* 0x000000ff44441208 */ /* 0x000fc40002800000 */
[----:B------:R-:W-:Y:S01]  /*2630*/  @P1 PRMT R45, R64, 0x7610, R45 ;  /* 0x00007610402d1816 */ /* 0x000fe2000000002d */
[----:B------:R-:W-:Y:S01]  /*2640*/  @P1 FMUL.FTZ R72, R73, R72 ;  /* 0x0000004849481220 */ /* 0x000fe20000410000 */
[----:B------:R-:W-:Y:S01]  /*2650*/  @P1 F2FP.BF16.F32.PACK_AB R68, RZ, R68 ;  /* 0x00000044ff44123e */ /* 0x000fe200000010ff */
[----:B-1----:R-:W-:-:S03]  /*2660*/  @P1 FMUL.FTZ R67, R51, R67 ;  /* 0x0000004333431220 */ /* 0x002fc60000410000 */
        /* <DEDUP_REMOVED lines=9> */
[----:B--2---:R-:W-:-:S03]  /*2700*/  @P1 FMUL.FTZ R63, R55, R63 ;  /* 0x0000003f373f1220 */ /* 0x004fc60000410000 */
[----:B------:R-:W-:Y:S02]  /*2710*/  @P1 FSEL R70, R70, RZ, P6 ;  /* 0x000000ff46461208 */ /* 0x000fe40003000000 */
[----:B------:R-:W-:Y:S01]  /*2720*/  @P1 PRMT R45, R45, 0x5410, R66 ;  /* 0x000054102d2d1816 */ /* 0x000fe20000000042 */
[----:B------:R-:W-:Y:S01]  /*2730*/  @P1 FMUL.FTZ R62, R63, R62 ;  /* 0x0000003e3f3e1220 */ /* 0x000fe20000410000 */
[----:B------:R-:W-:-:S04]  /*2740*/  @P1 F2FP.BF16.F32.PACK_AB R70, RZ, R70 ;  /* 0x00000046ff46123e */ /* 0x000fc800000010ff */
[----:B------:R-:W-:Y:S02]  /*2750*/  @P1 FSEL R62, R62, RZ, P0 ;  /* 0x000000ff3e3e1208 */ /* 0x000fe40000000000 */
[----:B------:R-:W-:Y:S02]  /*2760*/  @P1 PRMT R46, R46, 0x5410, R70 ;  /* 0x000054102e2e1816 */ /* 0x000fe40000000046 */
[----:B------:R-:W-:-:S04]  /*2770*/  @P1 F2FP.BF16.F32.PACK_AB R62, RZ, R62 ;  /* 0x0000003eff3e123e */ /* 0x000fc800000010ff */
[----:B------:R-:W-:-:S07]  /*2780*/  @P1 PRMT R47, R47, 0x5410, R62 ;  /* 0x000054102f2f1816 */ /* 0x000fce000000003e */
.L_x_2162:
[----:B------:R-:W-:Y:S05]  /*2790*/  BSYNC.RECONVERGENT B1 ;  /* 0x0000000000017941 */ /* 0x000fea0003800200 */
.L_x_2145:
[----:B------:R-:W-:Y:S01]  /*27a0*/  ISETP.NE.U32.AND P0, PT, R61, RZ, PT ;  /* 0x000000ff3d00720c */ /* 0x000fe20003f05070 */
[----:B------:R-:W-:Y:S03]  /*27b0*/  BSSY.RECONVERGENT B1, `(.L_x_2164) ;  /* 0x000000b000017945 */ /* 0x000fe60003800200 */
[----:B------:R-:W-:-:S13]  /*27c0*/  ISETP.NE.AND.EX P0, PT, R74, RZ, PT, P0 ;  /* 0x000000ff4a00720c */ /* 0x000fda0003f05300 */
[----:B------:R-:W-:Y:S05]  /*27d0*/  @!P0 BRA `(.L_x_2165) ;  /* 0x0000000000208947 */ /* 0x000fea0003800000 */
[----:B------:R-:W1:Y:S01]  /*27e0*/  LDC.64 R62, c[0x0][0x478] ;  /* 0x00011e00ff3e7b82 */ /* 0x000e620000000a00 */
[----:B------:R-:W-:-:S05]  /*27f0*/  IMAD R61, R76, UR9, RZ ;  /* 0x000000094c3d7c24 */ /* 0x000fca000f8e02ff */
[----:B------:R-:W-:-:S04]  /*2800*/  SHF.R.S32.HI R64, RZ, 0x1f, R61 ;  /* 0x0000001fff407819 */ /* 0x000fc8000001143d */
[----:B------:R-:W-:-:S04]  /*2810*/  LEA.HI R64, R64, R61, RZ, 0x3 ;  /* 0x0000003d40407211 */ /* 0x000fc800078f18ff */
[----:B------:R-:W-:-:S05]  /*2820*/  LEA.HI.SX32 R61, R64, R77, 0x1d ;  /* 0x0000004d403d7211 */ /* 0x000fca00078feaff */
[----:B-1----:R-:W-:-:S05]  /*2830*/  IMAD.WIDE.U32 R62, R61, 0x20, R62 ;  /* 0x000000203d3e7825 */ /* 0x002fca00078e003e */
[----:B------:R1:W-:Y:S04]  /*2840*/  STG.E.128 desc[UR6][R62.64], R48 ;  /* 0x000000303e007986 */ /* 0x0003e8000c101d06 */
[----:B------:R1:W-:Y:S02]  /*2850*/  STG.E.128 desc[UR6][R62.64+0x10], R52 ;  /* 0x000010343e007986 */ /* 0x0003e4000c101d06 */
.L_x_2165:
[----:B------:R-:W-:Y:S05]  /*2860*/  BSYNC.RECONVERGENT B1 ;  /* 0x0000000000017941 */ /* 0x000fea0003800200 */
.L_x_2164:
[----:B------:R-:W2:Y:S08]  /*2870*/  @P1 LDC.64 R64, c[0x0][0x468] ;  /* 0x00011a00ff401b82 */ /* 0x000eb00000000a00 */
[----:B-1----:R-:W1:Y:S01]  /*2880*/  LDC.64 R62, c[0x0][0x380] ;  /* 0x0000e000ff3e7b82 */ /* 0x002e620000000a00 */
[----:B--2---:R-:W-:-:S04]  /*2890*/  @P1 LEA R64, P0, R82, R64, 0x4 ;  /* 0x0000004052401211 */ /* 0x004fc800078020ff */
[----:B------:R-:W-:Y:S02]  /*28a0*/  @P1 LEA.HI.X R65, R82, R65, R83, 0x4, P0 ;  /* 0x0000004152411211 */ /* 0x000fe400000f2453 */
[----:B-1----:R-:W-:-:S03]  /*28b0*/  LEA R76, R62, R76, 0x2 ;  /* 0x0000004c3e4c7211 */ /* 0x002fc600078e10ff */
[----:B------:R1:W-:Y:S01]  /*28c0*/  @P1 STG.E.128 desc[UR6][R64.64], R44 ;  /* 0x0000002c40001986 */ /* 0x0003e2000c101d06 */
[----:B------:R-:W-:-:S13]  /*28d0*/  ISETP.GE.AND P0, PT, R76, R63, PT ;  /* 0x0000003f4c00720c */ /* 0x000fda0003f06270 */
[----:B------:R-:W-:Y:S05]  /*28e0*/  @!P0 BRA `(.L_x_2166) ;  /* 0xffffffd800508947 */ /* 0x000fea000383ffff */
.L_x_2140:
[----:B------:R-:W-:Y:S05]  /*28f0*/  BSYNC B0 ;  /* 0x0000000000007941 */ /* 0x000fea0003800000 */
.L_x_2139:
        /* <DEDUP_REMOVED lines=16> */
[----:B------:R-:W0:Y:S04]  /*2a00*/  LDS R5, [R3+0x400] ;  /* 0x0004000003057984 */ /* 0x000e280000000800 */
[----:B------:R-:W1:Y:S04]  /*2a10*/  LDS R7, [R3+0x600] ;  /* 0x0006000003077984 */ /* 0x000e680000000800 */
[----:B------:R-:W5:Y:S04]  /*2a20*/  LDS R9, [R3+0x800] ;  /* 0x0008000003097984 */ /* 0x000f680000000800 */
[----:B------:R-:W5:Y:S04]  /*2a30*/  LDS R11, [R3+0xa00] ;  /* 0x000a0000030b7984 */ /* 0x000f680000000800 */
[----:B------:R-:W5:Y:S04]  /*2a40*/  LDS R13, [R3+0xc00] ;  /* 0x000c0000030d7984 */ /* 0x000f680000000800 */
[----:B------:R-:W5:Y:S01]  /*2a50*/  LDS R6, [R3+0xe00] ;  /* 0x000e000003067984 */ /* 0x000f620000000800 */
[----:B------:R-:W-:Y:S01]  /*2a60*/  BAR.SYNC.DEFER_BLOCKING 0x0 ;  /* 0x0000000000007b1d */ /* 0x000fe20000010000 */
[----:B--2---:R-:W-:Y:S01]  /*2a70*/  FADD.FTZ R2, RZ, R2 ;  /* 0x00000002ff027221 */ /* 0x004fe20000010000 */
[----:B---3--:R-:W-:-:S03]  /*2a80*/  FADD.FTZ R4, RZ, R4 ;  /* 0x00000004ff047221 */ /* 0x008fc60000010000 */
[----:B0-----:R-:W-:Y:S01]  /*2a90*/  FADD.FTZ R2, R2, R5 ;  /* 0x0000000502027221 */ /* 0x001fe20000010000 */
[----:B----4-:R-:W-:Y:S02]  /*2aa0*/  IMAD R5, R12, UR5, RZ ;  /* 0x000000050c057c24 */ /* 0x010fe4000f8e02ff */
[----:B-1----:R-:W-:Y:S01]  /*2ab0*/  FADD.FTZ R4, R4, R7 ;  /* 0x0000000704047221 */ /* 0x002fe20000010000 */
        /* <DEDUP_REMOVED lines=36> */
.L_x_2144:
[----:B------:R-:W-:Y:S01]  /*2d00*/  HFMA2 R88, -RZ, RZ, 0, 5.9604644775390625e-08 ;  /* 0x00000001ff587431 */ /* 0x000fe200000001ff */
[----:B------:R-:W-:Y:S01]  /*2d10*/  BSSY B1, `(.L_x_2167) ;  /* 0x0000007000017945 */ /* 0x000fe20003800000 */
[----:B------:R-:W-:Y:S01]  /*2d20*/  IMAD.MOV.U32 R89, RZ, RZ, R71 ;  /* 0x000000ffff597224 */ /* 0x000fe200078e0047 */
[----:B------:R-:W-:Y:S01]  /*2d30*/  MOV R91, 0x1f ;  /* 0x0000001f005b7802 */ /* 0x000fe20000000f00 */
[----:B------:R-:W-:-:S07]  /*2d40*/  IMAD.MOV.U32 R82, RZ, RZ, -0x1 ;  /* 0xffffffffff527424 */ /* 0x000fce00078e00ff */
[----:B------:R-:W-:Y:S05]  /*2d50*/  WARPSYNC.COLLECTIVE R82, `(.L_x_2168) ;  /* 0x0000000052087348 */ /* 0x000fea0003c00000 */
[----:B------:R0:W1:Y:S02]  /*2d60*/  SHFL.BFLY P0, R87, R89, R88, R91 ;  /* 0x0c00005859577389 */ /* 0x000064000000005b */
[----:B01----:R-:W-:Y:S05]  /*2d70*/  ENDCOLLECTIVE ;  /* 0x000000000000791b */ /* 0x003fea0003800000 */
.L_x_2168:
[----:B------:R-:W-:Y:S05]  /*2d80*/  BSYNC B1 ;  /* 0x0000000000017941 */ /* 0x000fea0003800000 */
.L_x_2167:
        /* <DEDUP_REMOVED lines=8> */
.L_x_2169:
[----:B------:R-:W-:Y:S01]  /*2e10*/  FADD.FTZ R64, R64, R71 ;  /* 0x0000004740407221 */ /* 0x000fe20000010000 */
[----:B------:R-:W-:-:S04]  /*2e20*/  HFMA2 R88, -RZ, RZ, 0, 1.1920928955078125e-07 ;  /* 0x00000002ff587431 */ /* 0x000fc800000001ff */
[----:B------:R-:W-:Y:S01]  /*2e30*/  MOV R89, R64 ;  /* 0x0000004000597202 */ /* 0x000fe20000000f00 */
[----:B------:R-:W-:-:S07]  /*2e40*/  IMAD.MOV.U32 R65, RZ, RZ, R87 ;  /* 0x000000ffff417224 */ /* 0x000fce00078e0057 */
[----:B------:R-:W-:Y:S05]  /*2e50*/  WARPSYNC.COLLECTIVE R82, `(.L_x_2170) ;  /* 0x0000000052087348 */ /* 0x000fea0003c00000 */
[----:B------:R0:W1:Y:S02]  /*2e60*/  SHFL.BFLY P0, R87, R89, R88, R91 ;  /* 0x0c00005859577389 */ /* 0x000064000000005b */
[----:B01----:R-:W-:Y:S05]  /*2e70*/  ENDCOLLECTIVE ;  /* 0x000000000000791b */ /* 0x003fea0003800000 */
.L_x_2170:
[----:B------:R-:W-:-:S05]  /*2e80*/  FADD.FTZ R65, R65, R70 ;  /* 0x0000004641417221 */ /* 0x000fca0000010000 */
[----:B------:R-:W-:Y:S01]  /*2e90*/  MOV R89, R65 ;  /* 0x0000004100597202 */ /* 0x000fe20000000f00 */
[----:B------:R-:W-:-:S07]  /*2ea0*/  IMAD.MOV.U32 R73, RZ, RZ, R87 ;  /* 0x000000ffff497224 */ /* 0x000fce00078e0057 */
[----:B------:R-:W-:Y:S05]  /*2eb0*/  WARPSYNC.COLLECTIVE R82, `(.L_x_2171) ;  /* 0x0000000052087348 */ /* 0x000fea0003c00000 */
[----:B------:R0:W1:Y:S02]  /*2ec0*/  SHFL.BFLY P0, R87, R89, R88, R91 ;  /* 0x0c00005859577389 */ /* 0x000064000000005b */
[----:B01----:R-:W-:Y:S05]  /*2ed0*/  ENDCOLLECTIVE ;  /* 0x000000000000791b */ /* 0x003fea0003800000 */
.L_x_2171:
[----:B------:R-:W-:Y:S01]  /*2ee0*/  FADD.FTZ R73, R64, R73 ;  /* 0x0000004940497221 */ /* 0x000fe20000010000 */
[----:B------:R-:W-:-:S03]  /*2ef0*/  HFMA2 R88, -RZ, RZ, 0, 2.384185791015625e-07 ;  /* 0x00000004ff587431 */ /* 0x000fc600000001ff */
[----:B------:R-:W-:Y:S01]  /*2f00*/  IMAD.MOV.U32 R89, RZ, RZ, R73 ;  /* 0x000000ffff597224 */ /* 0x000fe200078e0049 */
[----:B------:R-:W-:-:S07]  /*2f10*/  MOV R72, R87 ;  /* 0x0000005700487202 */ /* 0x000fce0000000f00 */
[----:B------:R-:W-:Y:S05]  /*2f20*/  WARPSYNC.COLLECTIVE R82, `(.L_x_2172) ;  /* 0x0000000052087348 */ /* 0x000fea0003c00000 */
[----:B------:R0:W1:Y:S02]  /*2f30*/  SHFL.BFLY P0, R87, R89, R88, R91 ;  /* 0x0c00005859577389 */ /* 0x000064000000005b */
[----:B01----:R-:W-:Y:S05]  /*2f40*/  ENDCOLLECTIVE ;  /* 0x000000000000791b */ /* 0x003fea0003800000 */
.L_x_2172:
[----:B------:R-:W-:-:S04]  /*2f50*/  FADD.FTZ R72, R65, R72 ;  /* 0x0000004841487221 */ /* 0x000fc80000010000 */
[----:B------:R-:W-:Y:S01]  /*2f60*/  IMAD.MOV.U32 R89, RZ, RZ, R72 ;  /* 0x000000ffff597224 */ /* 0x000fe200078e0048 */
[----:B------:R-:W-:-:S07]  /*2f70*/  MOV R74, R87 ;  /* 0x00000057004a7202 */ /* 0x000fce0000000f00 */
[----:B------:R-:W-:Y:S05]  /*2f80*/  WARPSYNC.COLLECTIVE R82, `(.L_x_2173) ;  /* 0x0000000052087348 */ /* 0x000fea0003c00000 */
[----:B------:R0:W1:Y:S02]  /*2f90*/  SHFL.BFLY P0, R87, R89, R88, R91 ;  /* 0x0c00005859577389 */ /* 0x000064000000005b */
[----:B01----:R-:W-:Y:S05]  /*2fa0*/  ENDCOLLECTIVE ;  /* 0x000000000000791b */ /* 0x003fea0003800000 */
.L_x_2173:
[----:B------:R-:W-:-:S05]  /*2fb0*/  FADD.FTZ R74, R73, R74 ;  /* 0x0000004a494a7221 */ /* 0x000fca0000010000 */
[----:B------:R-:W-:Y:S01]  /*2fc0*/  MOV R89, R74 ;  /* 0x0000004a00597202 */ /* 0x000fe20000000f00 */
[----:B------:R-:W-:Y:S01]  /*2fd0*/  IMAD.MOV.U32 R88, RZ, RZ, 0x8 ;  /* 0x00000008ff587424 */ /* 0x000fe200078e00ff */
[----:B------:R-:W-:-:S07]  /*2fe0*/  MOV R83, R87 ;  /* 0x0000005700537202 */ /* 0x000fce0000000f00 */
[----:B------:R-:W-:Y:S05]  /*2ff0*/  WARPSYNC.COLLECTIVE R82, `(.L_x_2174) ;  /* 0x0000000052087348 */ /* 0x000fea0003c00000 */
[----:B------:R0:W1:Y:S02]  /*3000*/  SHFL.BFLY P0, R87, R89, R88, R91 ;  /* 0x0c00005859577389 */ /* 0x000064000000005b */
[----:B01----:R-:W-:Y:S05]  /*3010*/  ENDCOLLECTIVE ;  /* 0x000000000000791b */ /* 0x003fea0003800000 */
.L_x_2174:
[----:B------:R-:W-:-:S05]  /*3020*/  FADD.FTZ R83, R72, R83 ;  /* 0x0000005348537221 */ /* 0x000fca0000010000 */
[----:B------:R-:W-:Y:S02]  /*3030*/  MOV R89, R83 ;  /* 0x0000005300597202 */ /* 0x000fe40000000f00 */
[----:B------:R-:W-:-:S07]  /*3040*/  MOV R71, R87 ;  /* 0x0000005700477202 */ /* 0x000fce0000000f00 */
[----:B------:R-:W-:Y:S05]  /*3050*/  WARPSYNC.COLLECTIVE R82, `(.L_x_2175) ;  /* 0x0000000052087348 */ /* 0x000fea0003c00000 */
[----:B------:R0:W1:Y:S02]  /*3060*/  SHFL.BFLY P0, R87, R89, R88, R91 ;  /* 0x0c00005859577389 */ /* 0x000064000000005b */
[----:B01----:R-:W-:Y:S05]  /*3070*/  ENDCOLLECTIVE ;  /* 0x000000000000791b */ /* 0x003fea0003800000 */
.L_x_2175:
[----:B------:R-:W-:Y:S01]  /*3080*/  FADD.FTZ R71, R74, R71 ;  /* 0x000000474a477221 */ /* 0x000fe20000010000 */
[----:B------:R-:W-:-:S04]  /*3090*/  HFMA2 R88, -RZ, RZ, 0, 9.5367431640625e-07 ;  /* 0x00000010ff587431 */ /* 0x000fc800000001ff */
[----:B------:R-:W-:Y:S01]  /*30a0*/  MOV R89, R71 ;  /* 0x0000004700597202 */ /* 0x000fe20000000f00 */
[----:B------:R-:W-:-:S07]  /*30b0*/  IMAD.MOV.U32 R70, RZ, RZ, R87 ;  /* 0x000000ffff467224 */ /* 0x000fce00078e0057 */
[----:B------:R-:W-:Y:S05]  /*30c0*/  WARPSYNC.COLLECTIVE R82, `(.L_x_2176) ;  /* 0x0000000052087348 */ /* 0x000fea0003c00000 */
[----:B------:R0:W1:Y:S02]  /*30d0*/  SHFL.BFLY P0, R87, R89, R88, R91 ;  /* 0x0c00005859577389 */ /* 0x000064000000005b */
[----:B01----:R-:W-:Y:S05]  /*30e0*/  ENDCOLLECTIVE ;  /* 0x000000000000791b */ /* 0x003fea0003800000 */
.L_x_2176:
[----:B------:R-:W-:-:S05]  /*30f0*/  FADD.FTZ R70, R83, R70 ;  /* 0x0000004653467221 */ /* 0x000fca0000010000 */
[----:B------:R-:W-:Y:S01]  /*3100*/  MOV R89, R70 ;  /* 0x0000004600597202 */ /* 0x000fe20000000f00 */
[----:B------:R-:W-:-:S07]  /*3110*/  IMAD.MOV.U32 R64, RZ, RZ, R87 ;  /* 0x000000ffff407224 */ /* 0x000fce00078e0057 */
[----:B------:R-:W-:Y:S05]  /*3120*/  WARPSYNC.COLLECTIVE R82, `(.L_x_2177) ;  /* 0x0000000052087348 */ /* 0x000fea0003c00000 */
[----:B------:R0:W1:Y:S02]  /*3130*/  SHFL.BFLY P0, R87, R89, R88, R91 ;  /* 0x0c00005859577389 */ /* 0x000064000000005b */
[----:B01----:R-:W-:Y:S05]  /*3140*/  ENDCOLLECTIVE ;  /* 0x000000000000791b */ /* 0x003fea0003800000 */
.L_x_2177:
[----:B------:R-:W-:Y:S01]  /*3150*/  MOV R65, R87 ;  /* 0x0000005700417202 */ /* 0x000fe20000000f00 */
[----:B------:R-:W-:Y:S06]  /*3160*/  BRA `(.L_x_2178) ;  /* 0xffffffdc001c7947 */ /* 0x000fec000383ffff */
.L_x_2179:
        /* <DEDUP_REMOVED lines=9> */
.L_x_6409:


//--------------------- .text._ZN10layer_norm13ln_bwd_kernelINS_13Kernel_traitsI13__nv_bfloat16S2_fS2_fjLj256ELj1ELj4ELj1ELj16ENS_18Kernel_traits_baseILj256ES2_S2_fS2_fjLj128EEEEELb1ELb1ELb0ELb0EEEvNS_9BwdParamsE --------------------------
	.section	.text._ZN10layer_norm13ln_bwd_kernelINS_13Kernel_traitsI13__nv_bfloat16S2_fS2_fjLj256ELj1ELj4ELj1ELj16ENS_18Kernel_traits_baseILj256ES2_S2_fS2_fjLj128EEEEELb1ELb1ELb0ELb0EEEvNS_9BwdParamsE,"ax",@progbits
	.align	128
        .global         _ZN10layer_norm13ln_bwd_kernelINS_13Kernel_traitsI13__nv_bfloat16S2_fS2_fjLj256ELj1ELj4ELj1ELj16ENS_18Kernel_traits_baseILj256ES2_S2_fS2_fjLj128EEEEELb1ELb1ELb0ELb0EEEvNS_9BwdParamsE
        .type           _ZN10layer_norm13ln_bwd_kernelINS_13Kernel_traitsI13__nv_bfloat16S2_fS2_fjLj256ELj1ELj4ELj1ELj16ENS_18Kernel_traits_baseILj256ES2_S2_fS2_fjLj128EEEEELb1ELb1ELb0ELb0EEEvNS_9BwdParamsE,@function
        .size           _ZN10layer_norm13ln_bwd_kernelINS_13Kernel_traitsI13__nv_bfloat16S2_fS2_fjLj256ELj1ELj4ELj1ELj16ENS_18Kernel_traits_baseILj256ES2_S2_fS2_fjLj128EEEEELb1ELb1ELb0ELb0EEEvNS_9BwdParamsE,(.L_x_6410 - _ZN10layer_norm13ln_bwd_kernelINS_13Kernel_traitsI13__nv_bfloat16S2_fS2_fjLj256ELj1ELj4ELj1ELj16ENS_18Kernel_traits_baseILj256ES2_S2_fS2_fjLj128EEEEELb1ELb1ELb0ELb0EEEvNS_9BwdParamsE)
        .other          _ZN10layer_norm13ln_bwd_kernelINS_13Kernel_traitsI13__nv_bfloat16S2_fS2_fjLj256ELj1ELj4ELj1ELj16ENS_18Kernel_traits_baseILj256ES2_S2_fS2_fjLj128EEEEELb1ELb1ELb0ELb0EEEvNS_9BwdParamsE,@"STO_CUDA_ENTRY STV_DEFAULT"
_ZN10layer_norm13ln_bwd_kernelINS_13Kernel_traitsI13__nv_bfloat16S2_fS2_fjLj256ELj1ELj4ELj1ELj16ENS_18Kernel_traits_baseILj256ES2_S2_fS2_fjLj128EEEEELb1ELb1ELb0ELb0EEEvNS_9BwdParamsE:
.text._ZN10layer_norm13ln_bwd_kernelINS_13Kernel_traitsI13__nv_bfloat16S2_fS2_fjLj256ELj1ELj4ELj1ELj16ENS_18Kernel_traits_baseILj256ES2_S2_fS2_fjLj128EEEEELb1ELb1ELb0ELb0EEEvNS_9BwdParamsE:
        /* <DEDUP_REMOVED lines=25> */
[----:B---3--:R-:W5:Y:S01]  /*0190*/  @P0 LDG.E.128 R68, desc[UR8][R4.64] ;  /* 0x0000000804440981 */ /* 0x008f62000c1e1d00 */
        /* <DEDUP_REMOVED lines=13> */
[----:B--2---:R-:W-:-:S02]  /*0270*/  CS2R R6, SRZ ;  /* 0x0000000000067805 */ /* 0x004fc4000001ff00 */
        /* <DEDUP_REMOVED lines=15> */
.L_x_2191:
[----:B------:R-:W0:Y:S08]  /*0370*/  LDC.64 R48, c[0x0][0x3c8] ;  /* 0x0000f200ff307b82 */ /* 0x000e300000000a00 */
[----:B------:R-:W2:Y:S01]  /*0380*/  @P0 LDC.64 R56, c[0x0][0x3e0] ;  /* 0x0000f800ff380b82 */ /* 0x000ea20000000a00 */
[----:B0-----:R-:W-:-:S07]  /*0390*/  IMAD.WIDE R50, R65, 0x4, R48 ;  /* 0x0000000441327825 */ /* 0x001fce00078e0230 */
[----:B------:R-:W0:Y:S01]  /*03a0*/  LDC.64 R48, c[0x0][0x3c0] ;  /* 0x0000f000ff307b82 */ /* 0x000e220000000a00 */
[----:B------:R-:W5:Y:S01]  /*03b0*/  LDG.E R55, desc[UR8][R50.64] ;  /* 0x0000000832377981 */ /* 0x000f62000c1e1900 */
[----:B------:R-:W-:Y:S02]  /*03c0*/  MOV R64, UR20 ;  /* 0x0000001400407c02 */ /* 0x000fe40008000f00 */
[----:B------:R-:W-:Y:S01]  /*03d0*/  ISETP.GE.U32.AND P2, PT, R0, 0x20, PT ;  /* 0x000000200000780c */ /* 0x000fe20003f46070 */
[----:B--2---:R-:W-:-:S04]  /*03e0*/  @P0 IMAD.WIDE R56, R65, 0x2, R56 ;  /* 0x0000000241380825 */ /* 0x004fc800078e0238 */
        /* <DEDUP_REMOVED lines=11> */
[----:B0-----:R-:W-:-:S05]  /*04a0*/  IMAD.WIDE R52, R65, 0x4, R48 ;  /* 0x0000000441347825 */ /* 0x001fca00078e0230 */
[----:B------:R-:W3:Y:S02]  /*04b0*/  LDG.E R3, desc[UR8][R52.64] ;  /* 0x0000000834037981 */ /* 0x000ee4000c1e1900 */
[----:B------:R-:W0:Y:S08]  /*04c0*/  LDC.64 R60, c[0x0][0x428] ;  /* 0x00010a00ff3c7b82 */ /* 0x000e300000000a00 */
[----:B------:R-:W4:Y:S01]  /*04d0*/  LDC.64 R76, c[0x0][0x3b0] ;  /* 0x0000ec00ff4c7b82 */ /* 0x000f220000000a00 */
[----:B--2---:R-:W-:-:S05]  /*04e0*/  IMAD.WIDE.U32 R74, R67, 0x20, R74 ;  /* 0x00000020434a7825 */ /* 0x004fca00078e004a */
[----:B------:R-:W2:Y:S01]  /*04f0*/  LDG.E.128 R48, desc[UR8][R74.64] ;  /* 0x000000084a307981 */ /* 0x000ea2000c1e1d00 */
[----:B0-----:R-:W-:-:S03]  /*0500*/  IMAD.WIDE.U32 R60, R67, 0x10, R60 ;  /* 0x00000010433c7825 */ /* 0x001fc600078e003c */
[----:B------:R0:W2:Y:S04]  /*0510*/  LDG.E.128 R56, desc[UR8][R74.64+0x10] ;  /* 0x000010084a387981 */ /* 0x0000a8000c1e1d00 */
[----:B------:R-:W2:Y:S01]  /*0520*/  LDG.E.128 R60, desc[UR8][R60.64] ;  /* 0x000000083c3c7981 */ /* 0x000ea2000c1e1d00 */
[----:B----4-:R-:W-:-:S05]  /*0530*/  IMAD.WIDE.U32 R76, R67, 0x8, R76 ;  /* 0x00000008434c7825 */ /* 0x010fca00078e004c */
[----:B------:R4:W4:Y:S01]  /*0540*/  LDG.E.64 R52, desc[UR8][R76.64] ;  /* 0x000000084c347981 */ /* 0x000922000c1e1b00 */
[----:B------:R-:W-:-:S04]  /*0550*/  ISETP.NE.U32.AND P1, PT, RZ, UR12, PT ;  /* 0x0000000cff007c0c */ /* 0x000fc8000bf25070 */
[----:B------:R-:W-:-:S13]  /*0560*/  ISETP.NE.AND.EX P1, PT, RZ, UR13, PT, P1 ;  /* 0x0000000dff007c0c */ /* 0x000fda000bf25310 */
[----:B------:R-:W1:Y:S02]  /*0570*/  @P1 LDC.64 R72, c[0x0][0x438] ;  /* 0x00010e00ff481b82 */ /* 0x000e640000000a00 */
[----:B-1----:R-:W-:-:S05]  /*0580*/  @P1 IMAD.WIDE.U32 R72, R67, 0x20, R72 ;  /* 0x0000002043481825 */ /* 0x002fca00078e0048 */
[----:B------:R-:W5:Y:S04]  /*0590*/  @P1 LDG.E.128 R24, desc[UR8][R72.64] ;  /* 0x0000000848181981 */ /* 0x000f68000c1e1d00 */
[----:B------:R1:W5:Y:S01]  /*05a0*/  @P1 LDG.E.128 R28, desc[UR8][R72.64+0x10] ;  /* 0x00001008481c1981 */ /* 0x000362000c1e1d00 */
[----:B------:R-:W-:-:S04]  /*05b0*/  ISETP.NE.AND P1, PT, R94, RZ, PT ;  /* 0x000000ff5e00720c */ /* 0x000fc80003f25270 */
[----:B---3--:R-:W-:-:S05]  /*05c0*/  FSEL R3, R3, RZ, !P1 ;  /* 0x000000ff03037208 */ /* 0x008fca0004800000 */
[--C-:B--2---:R-:W-:Y:S01]  /*05d0*/  FADD.FTZ R48, R48, -R3.reuse ;  /* 0x8000000330307221 */ /* 0x104fe20000010000 */
[--C-:B------:R-:W-:Y:S01]  /*05e0*/  FADD.FTZ R66, R49, -R3.reuse ;  /* 0x8000000331427221 */ /* 0x100fe20000010000 */
[--C-:B------:R-:W-:Y:S01]  /*05f0*/  FADD.FTZ R50, R50, -R3.reuse ;  /* 0x8000000332327221 */ /* 0x100fe20000010000 */
[--C-:B0-----:R-:W-:Y:S01]  /*0600*/  FADD.FTZ R74, R51, -R3.reuse ;  /* 0x80000003334a7221 */ /* 0x101fe20000010000 */
[--C-:B------:R-:W-:Y:S01]  /*0610*/  FADD.FTZ R78, R56, -R3.reuse ;  /* 0x80000003384e7221 */ /* 0x100fe20000010000 */
[--C-:B----4-:R-:W-:Y:S01]  /*0620*/  FADD.FTZ R76, R57, -R3.reuse ;  /* 0x80000003394c7221 */ /* 0x110fe20000010000 */
[--C-:B------:R-:W-:Y:S01]  /*0630*/  FADD.FTZ R80, R58, -R3.reuse ;  /* 0x800000033a507221 */ /* 0x100fe20000010000 */
[----:B------:R-:W-:Y:S01]  /*0640*/  FADD.FTZ R82, R59, -R3 ;  /* 0x800000033b527221 */ /* 0x000fe20000010000 */
[----:B------:R-:W-:Y:S01]  /*0650*/  PRMT R49, R60, 0x7632, R49 ;  /* 0x000076323c317816 */ /* 0x000fe20000000031 */
[C---:B-----5:R-:W-:Y:S01]  /*0660*/  FMUL.FTZ R3, R55.reuse, R48 ;  /* 0x0000003037037220 */ /* 0x060fe20000410000 */
[----:B------:R-:W-:Y:S01]  /*0670*/  SHF.L.U32 R59, R86, 0x10, RZ ;  /* 0x00000010563b7819 */ /* 0x000fe200000006ff */
[----:B------:R-:W-:Y:S01]  /*0680*/  FMUL.FTZ R58, R55, R66 ;  /* 0x00000042373a7220 */ /* 0x000fe20000410000 */
[----:B------:R-:W-:-:S02]  /*0690*/  SHF.L.U32 R48, R49, 0x10, RZ ;  /* 0x0000001031307819 */ /* 0x000fc400000006ff */
[----:B------:R-:W-:-:S03]  /*06a0*/  PRMT R75, R62, 0x7632, R75 ;  /* 0x000076323e4b7816 */ /* 0x000fc6000000004b */
[-C--:B------:R-:W-:Y:S01]  /*06b0*/  FMUL.FTZ R59, R59, R48.reuse ;  /* 0x000000303b3b7220 */ /* 0x080fe20000410000 */
[----:B------:R-:W-:Y:S01]  /*06c0*/  FFMA.FTZ R5, R58, R48, R5 ;  /* 0x000000303a057223 */ /* 0x000fe20000010005 */
[----:B------:R-:W-:Y:S01]  /*06d0*/  FADD.FTZ R13, R13, R48 ;  /* 0x000000300d0d7221 */ /* 0x000fe20000010000 */
[----:B------:R-:W-:Y:S02]  /*06e0*/  SHF.L.U32 R48, R88, 0x10, RZ ;  /* 0x0000001058307819 */ /* 0x000fe400000006ff */
[----:B------:R-:W-:Y:S02]  /*06f0*/  SHF.L.U32 R49, R75, 0x10, RZ ;  /* 0x000000104b317819 */ /* 0x000fe400000006ff */
[----:B------:R-:W-:Y:S02]  /*0700*/  SHF.L.U32 R51, R60, 0x10, RZ ;  /* 0x000000103c337819 */ /* 0x000fe400000006ff */
[----:B------:R-:W-:Y:S02]  /*0710*/  PRMT R79, R63, 0x7632, R79 ;  /* 0x000076323f4f7816 */ /* 0x000fe4000000004f */
[----:B------:R-:W-:Y:S01]  /*0720*/  SHF.L.U32 R60, R68, 0x10, RZ ;  /* 0x00000010443c7819 */ /* 0x000fe200000006ff */
[----:B------:R-:W-:Y:S01]  /*0730*/  FMUL.FTZ R75, R48, R49 ;  /* 0x00000031304b7220 */ /* 0x000fe20000410000 */
[----:B------:R-:W-:-:S02]  /*0740*/  PRMT R56, R61, 0x7632, R56 ;  /* 0x000076323d387816 */ /* 0x000fc40000000038 */
[----:B------:R-:W-:Y:S01]  /*0750*/  SHF.L.U32 R57, R61, 0x10, RZ ;  /* 0x000000103d397819 */ /* 0x000fe200000006ff */
[----:B------:R-:W-:Y:S01]  /*0760*/  FMUL.FTZ R61, R55, R50 ;  /* 0x00000032373d7220 */ /* 0x000fe20000410000 */
[----:B------:R-:W-:Y:S02]  /*0770*/  SHF.L.U32 R48, R89, 0x10, RZ ;  /* 0x0000001059307819 */ /* 0x000fe400000006ff */
[----:B------:R-:W-:Y:S01]  /*0780*/  SHF.L.U32 R50, R79, 0x10, RZ ;  /* 0x000000104f327819 */ /* 0x000fe200000006ff */
[----:B------:R-:W-:Y:S01]  /*0790*/  FMUL.FTZ R60, R60, R51 ;  /* 0x000000333c3c7220 */ /* 0x000fe20000410000 */
[----:B-1----:R-:W-:Y:S01]  /*07a0*/  FMUL.FTZ R72, R55, R76 ;  /* 0x0000004c37487220 */ /* 0x002fe20000410000 */
[----:B------:R-:W-:Y:S01]  /*07b0*/  SHF.L.U32 R66, R69, 0x10, RZ ;  /* 0x0000001045427819 */ /* 0x000fe200000006ff */
[----:B------:R-:W-:Y:S01]  /*07c0*/  FADD.FTZ R17, R17, R49 ;  /* 0x0000003111117221 */ /* 0x000fe20000010000 */
[----:B------:R-:W-:Y:S01]  /*07d0*/  FMUL.FTZ R79, R48, R50 ;  /* 0x00000032304f7220 */ /* 0x000fe20000410000 */
[----:B------:R-:W-:Y:S01]  /*07e0*/  FFMA.FTZ R9, R72, R49, R9 ;  /* 0x0000003148097223 */ /* 0x000fe20000010009 */
[----:B------:R-:W-:Y:S01]  /*07f0*/  FADD.FTZ R48, RZ, R60 ;  /* 0x0000003cff307221 */ /* 0x000fe20000010000 */
[----:B------:R-:W-:Y:S01]  /*0800*/  FFMA.FTZ R49, R3, R60, RZ ;  /* 0x0000003c03317223 */ /* 0x000fe200000100ff */
[----:B------:R-:W-:Y:S01]  /*0810*/  SHF.L.U32 R81, R63, 0x10, RZ ;  /* 0x000000103f517819 */ /* 0x000fe200000006ff */
[----:B------:R-:W-:Y:S01]  /*0820*/  FADD.FTZ R12, R12, R51 ;  /* 0x000000330c0c7221 */ /* 0x000fe20000010000 */
[----:B------:R-:W-:Y:S01]  /*0830*/  FFMA.FTZ R4, R3, R51, R4 ;  /* 0x0000003303047223 */ /* 0x000fe20000010004 */
[----:B------:R-:W-:Y:S01]  /*0840*/  FMUL.FTZ R73, R55, R78 ;  /* 0x0000004e37497220 */ /* 0x000fe20000410000 */
[----:B------:R-:W-:Y:S01]  /*0850*/  SHF.L.U32 R63, R87, 0x10, RZ ;  /* 0x00000010573f7819 */ /* 0x000fe200000006ff */
[C---:B------:R-:W-:Y:S01]  /*0860*/  FMUL.FTZ R78, R55.reuse, R82 ;  /* 0x00000052374e7220 */ /* 0x040fe20000410000 */
[----:B------:R-:W-:Y:S01]  /*0870*/  SHF.L.U32 R56, R56, 0x10, RZ ;  /* 0x0000001038387819 */ /* 0x000fe200000006ff */
[----:B------:R-:W-:Y:S01]  /*0880*/  FADD.FTZ R51, R48, R59 ;  /* 0x0000003b30337221 */ /* 0x000fe20000010000 */
[----:B------:R-:W-:Y:S01]  /*0890*/  FMUL.FTZ R66, R66, R57 ;  /* 0x0000003942427220 */ /* 0x000fe20000410000 */
[----:B------:R-:W-:Y:S01]  /*08a0*/  FFMA.FTZ R48, R58, R59, R49 ;  /* 0x0000003b3a307223 */ /* 0x000fe20000010031 */
[----:B------:R-:W-:Y:S01]  /*08b0*/  SHF.L.U32 R77, R62, 0x10, RZ ;  /* 0x000000103e4d7819 */ /* 0x000fe200000006ff */
[----:B------:R-:W-:Y:S01]  /*08c0*/  FMUL.FTZ R62, R55, R74 ;  /* 0x0000004a373e7220 */ /* 0x000fe20000410000 */
[----:B------:R-:W-:Y:S01]  /*08d0*/  SHF.L.U32 R74, R70, 0x10, RZ ;  /* 0x00000010464a7819 */ /* 0x000fe200000006ff */
[----:B------:R-:W-:Y:S01]  /*08e0*/  FFMA.FTZ R11, R78, R50, R11 ;  /* 0x000000324e0b7223 */ /* 0x000fe2000001000b */
[----:B------:R-:W-:Y:S01]  /*08f0*/  FADD.FTZ R19, R19, R50 ;  /* 0x0000003213137221 */ /* 0x000fe20000010000 */
[----:B------:R-:W-:Y:S01]  /*0900*/  FMUL.FTZ R63, R63, R56 ;  /* 0x000000383f3f7220 */ /* 0x000fe20000410000 */
[----:B------:R-:W-:Y:S01]  /*0910*/  FADD.FTZ R50, R51, R66 ;  /* 0x0000004233327221 */ /* 0x000fe20000010000 */
[----:B------:R-:W-:Y:S01]  /*0920*/  FFMA.FTZ R49, R61, R66, R48 ;  /* 0x000000423d317223 */ /* 0x000fe20000010030 */
[----:B------:R-:W-:-:S02]  /*0930*/  FMUL.FTZ R74, R74, R77 ;  /* 0x0000004d4a4a7220 */ /* 0x000fc40000410000 */
[----:B------:R-:W-:Y:S01]  /*0940*/  FADD.FTZ R51, R50, R63 ;  /* 0x0000003f32337221 */ /* 0x000fe20000010000 */
[----:B------:R-:W-:Y:S01]  /*0950*/  FFMA.FTZ R48, R62, R63, R49 ;  /* 0x0000003f3e307223 */ /* 0x000fe20000010031 */
[----:B------:R-:W-:Y:S02]  /*0960*/  SHF.L.U32 R76, R71, 0x10, RZ ;  /* 0x00000010474c7819 */ /* 0x000fe400000006ff */
[----:B------:R-:W-:Y:S01]  /*0970*/  FADD.FTZ R50, R51, R74 ;  /* 0x0000004a33327221 */ /* 0x000fe20000010000 */
[C---:B------:R-:W-:Y:S01]  /*0980*/  FFMA.FTZ R49, R73.reuse, R74, R48 ;  /* 0x0000004a49317223 */ /* 0x040fe20000010030 */
        /* <DEDUP_REMOVED lines=8> */
[----:B------:R-:W-:Y:S01]  /*0a10*/  FFMA.FTZ R7, R62, R56, R7 ;  /* 0x000000383e077223 */ /* 0x000fe20000010007 */
[----:B------:R-:W-:Y:S01]  /*0a20*/  FADD.FTZ R15, R15, R56 ;  /* 0x000000380f0f7221 */ /* 0x000fe20000010000 */
[----:B------:R-:W-:Y:S01]  /*0a30*/  FADD.FTZ R18, R18, R81 ;  /* 0x0000005112127221 */ /* 0x000fe20000010000 */
[----:B------:R-:W-:Y:S01]  /*0a40*/  FFMA.FTZ R10, R77, R81, R10 ;  /* 0x000000514d0a7223 */ /* 0x000fe2000001000a */
[----:B------:R-:W-:Y:S01]  /*0a50*/  FADD.FTZ R14, R14, R57 ;  /* 0x000000390e0e7221 */ /* 0x000fe20000010000 */
[----:B------:R-:W-:Y:S01]  /*0a60*/  FFMA.FTZ R6, R61, R57, R6 ;  /* 0x000000393d067223 */ /* 0x000fe20000010006 */
[----:B------:R-:W-:Y:S01]  /*0a70*/  SHF.R.U64 R80, R52, 0x8, R53 ;  /* 0x0000000834507819 */ /* 0x000fe20000001235 */
[----:B------:R-:W-:Y:S01]  /*0a80*/  FADD.FTZ R96, R96, R79 ;  /* 0x0000004f60607221 */ /* 0x000fe20000010000 */
[----:B------:R-:W-:Y:S01]  /*0a90*/  SHF.R.U64 R81, R52, 0x10, R53 ;  /* 0x0000001034517819 */ /* 0x000fe20000001235 */
[----:B------:R-:W-:Y:S01]  /*0aa0*/  FFMA.FTZ R56, R78, R79, R49 ;  /* 0x0000004f4e387223 */ /* 0x000fe20000010031 */
[----:B------:R-:W-:-:S02]  /*0ab0*/  SHF.R.U64 R82, R52, 0x18, R53 ;  /* 0x0000001834527819 */ /* 0x000fc40000001235 */
[--C-:B------:R-:W-:Y:S02]  /*0ac0*/  SHF.R.U32.HI R83, RZ, 0x8, R53.reuse ;  /* 0x00000008ff537819 */ /* 0x100fe40000011635 */
[--C-:B------:R-:W-:Y:S02]  /*0ad0*/  SHF.R.U32.HI R84, RZ, 0x10, R53.reuse ;  /* 0x00000010ff547819 */ /* 0x100fe40000011635 */
[----:B------:R-:W-:-:S07]  /*0ae0*/  SHF.R.U32.HI R85, RZ, 0x18, R53 ;  /* 0x00000018ff557819 */ /* 0x000fce0000011635 */
.L_x_2183:
[----:B------:R-:W-:Y:S05]  /*0af0*/  BSYNC.RECONVERGENT B1 ;  /* 0x0000000000017941 */ /* 0x000fea0003800200 */
.L_x_2182:
        /* <DEDUP_REMOVED lines=21> */
.L_x_2205:
        /* <DEDUP_REMOVED lines=19> */
[----:B------:R-:W-:Y:S01]  /*0d80*/  LOP3.LUT P1, RZ, R52, 0xff, RZ, 0xc0, !PT ;  /* 0x000000ff34ff7812 */ /* 0x000fe2000782c0ff */
[-C--:B------:R-:W-:Y:S01]  /*0d90*/  FFMA.FTZ R102, R58, R95.reuse, R96 ;  /* 0x0000005f3a667223 */ /* 0x080fe20000010060 */
[----:B------:R-:W-:Y:S02]  /*0da0*/  HFMA2 R97, -RZ, RZ, 0, 0 ;  /* 0x00000000ff617431 */ /* 0x000fe400000001ff */
[----:B------:R-:W-:Y:S01]  /*0db0*/  FADD.FTZ R100, R60, -R57 ;  /* 0x800000393c647221 */ /* 0x000fe20000010000 */
[----:B------:R-:W-:Y:S01]  /*0dc0*/  CS2R R56, SRZ ;  /* 0x0000000000387805 */ /* 0x000fe2000001ff00 */
[----:B------:R-:W-:Y:S01]  /*0dd0*/  FADD.FTZ R102, R59, -R102 ;  /* 0x800000663b667221 */ /* 0x000fe20000010000 */
[----:B------:R-:W-:Y:S01]  /*0de0*/  MOV R98, RZ ;  /* 0x000000ff00627202 */ /* 0x000fe20000000f00 */
[C---:B------:R-:W-:Y:S01]  /*0df0*/  FMUL.FTZ R99, R55.reuse, R100 ;  /* 0x0000006437637220 */ /* 0x040fe20000410000 */
[-CC-:B------:R-:W-:Y:S01]  /*0e00*/  FFMA.FTZ R106, R72, R95.reuse, R96.reuse ;  /* 0x0000005f486a7223 */ /* 0x180fe20000010060 */
[----:B------:R-:W-:Y:S01]  /*0e10*/  FMUL.FTZ R101, R55, R102 ;  /* 0x0000006637657220 */ /* 0x000fe20000410000 */
[----:B------:R-:W-:Y:S01]  /*0e20*/  FFMA.FTZ R110, R78, R95, R96 ;  /* 0x0000005f4e6e7223 */ /* 0x000fe20000010060 */
[C---:B-----5:R-:W-:Y:S01]  /*0e30*/  @P2 PRMT R102, R48.reuse, 0x7632, R102 ;  /* 0x0000763230662816 */ /* 0x060fe20000000066 */
[-C--:B------:R-:W-:Y:S01]  /*0e40*/  FMUL.FTZ R99, R99, R54.reuse ;  /* 0x0000003663637220 */ /* 0x080fe20000410000 */
[----:B------:R-:W-:Y:S01]  /*0e50*/  FMUL.FTZ R101, R101, R54 ;  /* 0x0000003665657220 */ /* 0x000fe20000410000 */
[----:B------:R-:W-:Y:S01]  /*0e60*/  @P1 SHF.L.U32 R100, R48, 0x10, RZ ;  /* 0x0000001030641819 */ /* 0x000fe200000006ff */
[----:B------:R-:W-:Y:S01]  /*0e70*/  FADD.FTZ R106, R75, -R106 ;  /* 0x8000006a4b6a7221 */ /* 0x000fe20000010000 */
[----:B------:R-:W-:Y:S01]  /*0e80*/  @P1 SHF.L.U32 R48, R20, 0x10, RZ ;  /* 0x0000001014301819 */ /* 0x000fe200000006ff */
[----:B------:R-:W-:Y:S01]  /*0e90*/  FMUL.FTZ R99, R99, UR15 ;  /* 0x0000000f63637c20 */ /* 0x000fe20008410000 */
[----:B------:R-:W-:Y:S01]  /*0ea0*/  @P2 SHF.L.U32 R103, R90, 0x10, RZ ;  /* 0x000000105a672819 */ /* 0x000fe200000006ff */
[----:B------:R-:W-:Y:S01]  /*0eb0*/  FMUL.FTZ R101, R101, UR15 ;  /* 0x0000000f65657c20 */ /* 0x000fe20008410000 */
[----:B------:R-:W-:Y:S01]  /*0ec0*/  @P2 SHF.L.U32 R102, R102, 0x10, RZ ;  /* 0x0000001066662819 */ /* 0x000fe200000006ff */
[C---:B------:R-:W-:Y:S01]  /*0ed0*/  @P1 FMUL.FTZ R97, R99.reuse, R100 ;  /* 0x0000006463611220 */ /* 0x040fe20000410000 */
[----:B------:R-:W-:Y:S01]  /*0ee0*/  @P1 FMUL.FTZ R56, R99, R48 ;  /* 0x0000003063381220 */ /* 0x000fe20000410000 */
[----:B------:R-:W-:Y:S01]  /*0ef0*/  @P2 FMUL.FTZ R57, R101, R103 ;  /* 0x0000006765392220 */ /* 0x000fe20000410000 */
[-CC-:B------:R-:W-:Y:S01]  /*0f00*/  FFMA.FTZ R99, R61, R95.reuse, R96.reuse ;  /* 0x0000005f3d637223 */ /* 0x180fe20000010060 */
[----:B------:R-:W-:Y:S01]  /*0f10*/  @P2 FMUL.FTZ R98, R101, R102 ;  /* 0x0000006665622220 */ /* 0x000fe20000410000 */
[----:B------:R-:W-:Y:S01]  /*0f20*/  LOP3.LUT P2, RZ, R82, 0xff, RZ, 0xc0, !PT ;  /* 0x000000ff52ff7812 */ /* 0x000fe2000784c0ff */
[-CC-:B------:R-:W-:Y:S01]  /*0f30*/  FFMA.FTZ R100, R62, R95.reuse, R96.reuse ;  /* 0x0000005f3e647223 */ /* 0x180fe20000010060 */
[----:B------:R-:W-:Y:S01]  /*0f40*/  LOP3.LUT P1, RZ, R81, 0xff, RZ, 0xc0, !PT ;  /* 0x000000ff51ff7812 */ /* 0x000fe2000782c0ff */
[-CC-:B------:R-:W-:Y:S01]  /*0f50*/  FFMA.FTZ R101, R73, R95.reuse, R96.reuse ;  /* 0x0000005f49657223 */ /* 0x180fe20000010060 */
[----:B------:R-:W-:Y:S01]  /*0f60*/  FFMA.FTZ R103, R77, R95, R96 ;  /* 0x0000005f4d677223 */ /* 0x000fe20000010060 */
[----:B------:R-:W-:Y:S01]  /*0f70*/  FADD.FTZ R96, R66, -R99 ;  /* 0x8000006342607221 */ /* 0x000fe20000010000 */
[----:B------:R-:W-:Y:S01]  /*0f80*/  LOP3.LUT P3, RZ, R53, 0xff, RZ, 0xc0, !PT ;  /* 0x000000ff35ff7812 */ /* 0x000fe2000786c0ff */
[----:B------:R-:W-:Y:S01]  /*0f90*/  FADD.FTZ R100, R63, -R100 ;  /* 0x800000643f647221 */ /* 0x000fe20000010000 */
[----:B------:R-:W-:Y:S01]  /*0fa0*/  FADD.FTZ R104, R74, -R101 ;  /* 0x800000654a687221 */ /* 0x000fe20000010000 */
[----:B------:R-:W-:Y:S01]  /*0fb0*/  LOP3.LUT P4, RZ, R83, 0xff, RZ, 0xc0, !PT ;  /* 0x000000ff53ff7812 */ /* 0x000fe2000788c0ff */
[C---:B------:R-:W-:Y:S01]  /*0fc0*/  FMUL.FTZ R101, R55.reuse, R96 ;  /* 0x0000006037657220 */ /* 0x040fe20000410000 */
[----:B------:R-:W-:Y:S01]  /*0fd0*/  FADD.FTZ R108, R76, -R103 ;  /* 0x800000674c6c7221 */ /* 0x000fe20000010000 */
[----:B------:R-:W-:Y:S01]  /*0fe0*/  LOP3.LUT P5, RZ, R84, 0xff, RZ, 0xc0, !PT ;  /* 0x000000ff54ff7812 */ /* 0x000fe200078ac0ff */
[----:B------:R-:W-:Y:S01]  /*0ff0*/  FMUL.FTZ R103, R55, R100 ;  /* 0x0000006437677220 */ /* 0x000fe20000410000 */
[----:B------:R-:W-:Y:S01]  /*1000*/  LOP3.LUT P6, RZ, R85, 0xff, RZ, 0xc0, !PT ;  /* 0x000000ff55ff7812 */ /* 0x000fe200078cc0ff */
[----:B------:R-:W-:Y:S01]  /*1010*/  FMUL.FTZ R101, R101, R54 ;  /* 0x0000003665657220 */ /* 0x000fe20000410000 */
[----:B------:R-:W-:Y:S01]  /*1020*/  @P2 PRMT R102, R49, 0x7632, R102 ;  /* 0x0000763231662816 */ /* 0x000fe20000000066 */
[----:B------:R-:W-:Y:S01]  /*1030*/  FADD.FTZ R110, R79, -R110 ;  /* 0x8000006e4f6e7221 */ /* 0x000fe20000010000 */
[----:B------:R-:W-:Y:S01]  /*1040*/  FMUL.FTZ R105, R55, R104 ;  /* 0x0000006837697220 */ /* 0x000fe20000410000 */
[----:B------:R-:W-:Y:S01]  /*1050*/  HFMA2 R99, -RZ, RZ, 0, 0 ;  /* 0x00000000ff637431 */ /* 0x000fe200000001ff */
[----:B------:R-:W-:Y:S01]  /*1060*/  @P1 SHF.L.U32 R95, R49, 0x10, RZ ;  /* 0x00000010315f1819 */ /* 0x000fe200000006ff */
[----:B------:R-:W-:Y:S01]  /*1070*/  FMUL.FTZ R103, R103, R54 ;  /* 0x0000003667677220 */ /* 0x000fe20000410000 */
[----:B------:R-:W-:Y:S01]  /*1080*/  @P1 SHF.L.U32 R100, R21, 0x10, RZ ;  /* 0x0000001015641819 */ /* 0x000fe200000006ff */
[----:B------:R-:W-:Y:S01]  /*1090*/  FMUL.FTZ R104, R101, UR15 ;  /* 0x0000000f65687c20 */ /* 0x000fe20008410000 */
[----:B------:R-:W-:-:S02]  /*10a0*/  HFMA2 R96, -RZ, RZ, 0, 0 ;  /* 0x00000000ff607431 */ /* 0x000fc400000001ff */
[C---:B------:R-:W-:Y:S01]  /*10b0*/  FMUL.FTZ R107, R55.reuse, R106 ;  /* 0x0000006a376b7220 */ /* 0x040fe20000410000 */
[C---:B------:R-:W-:Y:S01]  /*10c0*/  FMUL.FTZ R109, R55.reuse, R108 ;  /* 0x0000006c376d7220 */ /* 0x040fe20000410000 */
[----:B------:R-:W-:Y:S01]  /*10d0*/  FMUL.FTZ R111, R55, R110 ;  /* 0x0000006e376f7220 */ /* 0x000fe20000410000 */
[----:B------:R-:W-:Y:S01]  /*10e0*/  @P2 SHF.L.U32 R102, R102, 0x10, RZ ;  /* 0x0000001066662819 */ /* 0x000fe200000006ff */
[----:B------:R-:W-:Y:S01]  /*10f0*/  FMUL.FTZ R105, R105, R54 ;  /* 0x0000003669697220 */ /* 0x000fe20000410000 */
[----:B------:R-:W-:Y:S01]  /*1100*/  MOV R55, RZ ;  /* 0x000000ff00377202 */ /* 0x000fe20000000f00 */
[----:B------:R-:W-:Y:S01]  /*1110*/  FMUL.FTZ R106, R103, UR15 ;  /* 0x0000000f676a7c20 */ /* 0x000fe20008410000 */
[----:B------:R-:W-:Y:S01]  /*1120*/  @P3 SHF.L.U32 R48, R50, 0x10, RZ ;  /* 0x0000001032303819 */ /* 0x000fe200000006ff */
[C---:B------:R-:W-:Y:S01]  /*1130*/  @P1 FMUL.FTZ R99, R104.reuse, R95 ;  /* 0x0000005f68631220 */ /* 0x040fe20000410000 */
[----:B------:R-:W-:Y:S01]  /*1140*/  @P1 FMUL.FTZ R55, R104, R100 ;  /* 0x0000006468371220 */ /* 0x000fe20000410000 */
[----:B------:R-:W-:Y:S01]  /*1150*/  @P4 PRMT R50, R50, 0x7632, R50 ;  /* 0x0000763232324816 */ /* 0x000fe20000000032 */
[----:B------:R-:W-:Y:S01]  /*1160*/  HFMA2 R95, -RZ, RZ, 0, 0 ;  /* 0x00000000ff5f7431 */ /* 0x000fe200000001ff */
[----:B------:R-:W-:Y:S01]  /*1170*/  @P3 SHF.L.U32 R104, R22, 0x10, RZ ;  /* 0x0000001016683819 */ /* 0x000fe200000006ff */
[----:B------:R-:W-:Y:S01]  /*1180*/  FMUL.FTZ R107, R107, R54 ;  /* 0x000000366b6b7220 */ /* 0x000fe20000410000 */
[----:B------:R-:W-:Y:S01]  /*1190*/  FMUL.FTZ R105, R105, UR15 ;  /* 0x0000000f69697c20 */ /* 0x000fe20008410000 */
[----:B------:R-:W-:Y:S01]  /*11a0*/  @P2 FMUL.FTZ R96, R106, R102 ;  /* 0x000000666a602220 */ /* 0x000fe20000410000 */
[----:B------:R-:W-:Y:S01]  /*11b0*/  @P5 SHF.L.U32 R49, R51, 0x10, RZ ;  /* 0x0000001033315819 */ /* 0x000fe200000006ff */
[-C--:B------:R-:W-:Y:S01]  /*11c0*/  FMUL.FTZ R101, R109, R54.reuse ;  /* 0x000000366d657220 */ /* 0x080fe20000410000 */
[----:B------:R-:W-:Y:S01]  /*11d0*/  FMUL.FTZ R111, R111, R54 ;  /* 0x000000366f6f7220 */ /* 0x000fe20000410000 */
[----:B------:R-:W-:Y:S01]  /*11e0*/  HFMA2 R102, -RZ, RZ, 0, 0 ;  /* 0x00000000ff667431 */ /* 0x000fe200000001ff */
[----:B------:R-:W-:Y:S01]  /*11f0*/  @P2 SHF.L.U32 R103, R91, 0x10, RZ ;  /* 0x000000105b672819 */ /* 0x000fe200000006ff */
[----:B------:R-:W-:Y:S01]  /*1200*/  FMUL.FTZ R109, R107, UR15 ;  /* 0x0000000f6b6d7c20 */ /* 0x000fe20008410000 */
[----:B------:R-:W-:Y:S01]  /*1210*/  @P6 PRMT R51, R51, 0x7632, R51 ;  /* 0x0000763233336816 */ /* 0x000fe20000000033 */
[C---:B------:R-:W-:Y:S01]  /*1220*/  @P3 FMUL.FTZ R95, R105.reuse, R48 ;  /* 0x00000030695f3220 */ /* 0x040fe20000410000 */
[----:B------:R-:W-:Y:S01]  /*1230*/  MOV R100, RZ ;  /* 0x000000ff00647202 */ /* 0x000fe20000000f00 */
[----:B------:R-:W-:Y:S01]  /*1240*/  @P3 FMUL.FTZ R100, R105, R104 ;  /* 0x0000006869643220 */ /* 0x000fe20000410000 */
[----:B------:R-:W-:Y:S01]  /*1250*/  @P4 SHF.L.U32 R50, R50, 0x10, RZ ;  /* 0x0000001032324819 */ /* 0x000fe200000006ff */
[----:B------:R-:W-:Y:S01]  /*1260*/  HFMA2 R105, -RZ, RZ, 0, 0 ;  /* 0x00000000ff697431 */ /* 0x000fe200000001ff */
[----:B------:R-:W-:Y:S01]  /*1270*/  @P5 SHF.L.U32 R104, R23, 0x10, RZ ;  /* 0x0000001017685819 */ /* 0x000fe200000006ff */
[----:B------:R-:W-:Y:S01]  /*1280*/  FMUL.FTZ R101, R101, UR15 ;  /* 0x0000000f65657c20 */ /* 0x000fe20008410000 */
[----:B------:R-:W-:Y:S01]  /*1290*/  @P6 SHF.L.U32 R108, R93, 0x10, RZ ;  /* 0x000000105d6c6819 */ /* 0x000fe200000006ff */
[----:B------:R-:W-:Y:S01]  /*12a0*/  FMUL.FTZ R111, R111, UR15 ;  /* 0x0000000f6f6f7c20 */ /* 0x000fe20008410000 */
[----:B------:R-:W-:Y:S01]  /*12b0*/  MOV R54, RZ ;  /* 0x000000ff00367202 */ /* 0x000fe20000000f00 */
[----:B------:R-:W-:Y:S01]  /*12c0*/  @P2 FMUL.FTZ R54, R106, R103 ;  /* 0x000000676a362220 */ /* 0x000fe20000410000 */
        /* <DEDUP_REMOVED lines=24> */
.L_x_2188:
        /* <DEDUP_REMOVED lines=13> */
[C---:B-----5:R-:W-:Y:S01]  /*1520*/  @P1 SHF.L.U32 R37, R48.reuse, 0x10, RZ ;  /* 0x0000001030251819 */ /* 0x060fe200000006ff */
[-C--:B------:R-:W-:Y:S01]  /*1530*/  FMUL.FTZ R35, R33, R54.reuse ;  /* 0x0000003621237220 */ /* 0x080fe20000410000 */
[----:B------:R-:W-:Y:S01]  /*1540*/  @P2 PRMT R48, R48, 0x7632, R48 ;  /* 0x0000763230302816 */ /* 0x000fe20000000030 */
[----:B------:R-:W-:Y:S01]  /*1550*/  FMUL.FTZ R34, R32, R54 ;  /* 0x0000003620227220 */ /* 0x000fe20000410000 */
[----:B------:R-:W-:Y:S01]  /*1560*/  @P2 SHF.L.U32 R36, R90, 0x10, RZ ;  /* 0x000000105a242819 */ /* 0x000fe200000006ff */
[----:B------:R-:W-:Y:S01]  /*1570*/  FMUL.FTZ R35, R35, UR15 ;  /* 0x0000000f23237c20 */ /* 0x000fe20008410000 */
[----:B------:R-:W-:Y:S01]  /*1580*/  @P2 SHF.L.U32 R48, R48, 0x10, RZ ;  /* 0x0000001030302819 */ /* 0x000fe200000006ff */
[----:B------:R-:W-:Y:S01]  /*1590*/  FMUL.FTZ R34, R34, UR15 ;  /* 0x0000000f22227c20 */ /* 0x000fe20008410000 */
[----:B------:R-:W-:Y:S01]  /*15a0*/  @P1 SHF.L.U32 R39, R20, 0x10, RZ ;  /* 0x0000001014271819 */ /* 0x000fe200000006ff */
[----:B------:R-:W-:Y:S01]  /*15b0*/  @P2 FMUL.FTZ R56, R36, R35 ;  /* 0x0000002324382220 */ /* 0x000fe20000410000 */
[--C-:B------:R-:W-:Y:S01]  /*15c0*/  FFMA.FTZ R38, R78, R95, R96.reuse ;  /* 0x0000005f4e267223 */ /* 0x100fe20000010060 */
[----:B------:R-:W-:Y:S01]  /*15d0*/  @P2 FMUL.FTZ R98, R48, R35 ;  /* 0x0000002330622220 */ /* 0x000fe20000410000 */
[-CC-:B------:R-:W-:Y:S01]  /*15e0*/  FFMA.FTZ R35, R61, R95.reuse, R96.reuse ;  /* 0x0000005f3d237223 */ /* 0x180fe20000010060 */
[-C--:B------:R-:W-:Y:S01]  /*15f0*/  @P1 FMUL.FTZ R97, R37, R34.reuse ;  /* 0x0000002225611220 */ /* 0x080fe20000410000 */
[----:B------:R-:W-:Y:S01]  /*1600*/  @P1 FMUL.FTZ R57, R39, R34 ;  /* 0x0000002227391220 */ /* 0x000fe20000410000 */
[----:B------:R-:W-:Y:S01]  /*1610*/  LOP3.LUT P1, RZ, R81, 0xff, RZ, 0xc0, !PT ;  /* 0x000000ff51ff7812 */ /* 0x000fe2000782c0ff */
[----:B------:R-:W-:Y:S01]  /*1620*/  FADD.FTZ R34, R66, -R35 ;  /* 0x8000002342227221 */ /* 0x000fe20000010000 */
[----:B------:R-:W-:Y:S01]  /*1630*/  LOP3.LUT P2, RZ, R82, 0xff, RZ, 0xc0, !PT ;  /* 0x000000ff52ff7812 */ /* 0x000fe2000784c0ff */
[-CC-:B------:R-:W-:Y:S01]  /*1640*/  FFMA.FTZ R37, R73, R95.reuse, R96.reuse ;  /* 0x0000005f49257223 */ /* 0x180fe20000010060 */
[----:B------:R-:W-:Y:S01]  /*1650*/  FFMA.FTZ R39, R77, R95, R96 ;  /* 0x0000005f4d277223 */ /* 0x000fe20000010060 */
[----:B------:R-:W-:Y:S01]  /*1660*/  FMUL.FTZ R34, R55, R34 ;  /* 0x0000002237227220 */ /* 0x000fe20000410000 */
[----:B------:R-:W-:-:S02]  /*1670*/  HFMA2 R95, -RZ, RZ, 0, 0 ;  /* 0x00000000ff5f7431 */ /* 0x000fc400000001ff */
[----:B------:R-:W-:Y:S01]  /*1680*/  FADD.FTZ R100, R63, -R100 ;  /* 0x800000643f647221 */ /* 0x000fe20000010000 */
[----:B------:R-:W-:Y:S01]  /*1690*/  MOV R48, RZ ;  /* 0x000000ff00307202 */ /* 0x000fe20000000f00 */
[----:B------:R-:W-:Y:S01]  /*16a0*/  FMUL.FTZ R35, R34, R54 ;  /* 0x0000003622237220 */ /* 0x000fe20000410000 */
[----:B------:R-:W-:Y:S01]  /*16b0*/  LOP3.LUT P3, RZ, R53, 0xff, RZ, 0xc0, !PT ;  /* 0x000000ff35ff7812 */ /* 0x000fe2000786c0ff */
[----:B------:R-:W-:Y:S01]  /*16c0*/  FADD.FTZ R108, R75, -R102 ;  /* 0x800000664b6c7221 */ /* 0x000fe20000010000 */
[----:B------:R-:W-:Y:S01]  /*16d0*/  LOP3.LUT P4, RZ, R83, 0xff, RZ, 0xc0, !PT ;  /* 0x000000ff53ff7812 */ /* 0x000fe2000788c0ff */
[----:B------:R-:W-:Y:S01]  /*16e0*/  FMUL.FTZ R35, R35, UR15 ;  /* 0x0000000f23237c20 */ /* 0x000fe20008410000 */
[----:B------:R-:W-:Y:S01]  /*16f0*/  @P1 SHF.L.U32 R36, R49, 0x10, RZ ;  /* 0x0000001031241819 */ /* 0x000fe200000006ff */
[----:B------:R-:W-:Y:S01]  /*1700*/  FADD.FTZ R110, R79, -R38 ;  /* 0x800000264f6e7221 */ /* 0x000fe20000010000 */
[----:B------:R-:W-:Y:S01]  /*1710*/  @P1 SHF.L.U32 R96, R21, 0x10, RZ ;  /* 0x0000001015601819 */ /* 0x000fe200000006ff */
[----:B------:R-:W-:Y:S01]  /*1720*/  FADD.FTZ R44, R44, R97 ;  /* 0x000000612c2c7221 */ /* 0x000fe20000010000 */
[----:B------:R-:W-:Y:S01]  /*1730*/  @P2 PRMT R99, R49, 0x7632, R99 ;  /* 0x0000763231632816 */ /* 0x000fe20000000063 */
[-C--:B------:R-:W-:Y:S01]  /*1740*/  @P1 FMUL.FTZ R95, R36, R35.reuse ;  /* 0x00000023245f1220 */ /* 0x080fe20000410000 */
[----:B------:R-:W-:Y:S01]  /*1750*/  FADD.FTZ R36, R74, -R37 ;  /* 0x800000254a247221 */ /* 0x000fe20000010000 */
[----:B------:R-:W-:Y:S01]  /*1760*/  @P1 FMUL.FTZ R48, R96, R35 ;  /* 0x0000002360301220 */ /* 0x000fe20000410000 */
[----:B------:R-:W-:Y:S01]  /*1770*/  FMUL.FTZ R35, R55, R100 ;  /* 0x0000006437237220 */ /* 0x000fe20000410000 */
[----:B------:R-:W-:Y:S01]  /*1780*/  LOP3.LUT P5, RZ, R84, 0xff, RZ, 0xc0, !PT ;  /* 0x000000ff54ff7812 */ /* 0x000fe200078ac0ff */
[----:B------:R-:W-:Y:S01]  /*1790*/  HFMA2 R96, -RZ, RZ, 0, 0 ;  /* 0x00000000ff607431 */ /* 0x000fe200000001ff */
[----:B------:R-:W-:Y:S01]  /*17a0*/  LOP3.LUT P6, RZ, R85, 0xff, RZ, 0xc0, !PT ;  /* 0x000000ff55ff7812 */ /* 0x000fe200078cc0ff */
[----:B------:R-:W-:Y:S01]  /*17b0*/  FMUL.FTZ R37, R35, R54 ;  /* 0x0000003623257220 */ /* 0x000fe20000410000 */
[----:B------:R-:W-:Y:S01]  /*17c0*/  @P2 SHF.L.U32 R102, R99, 0x10, RZ ;  /* 0x0000001063662819 */ /* 0x000fe200000006ff */
[----:B------:R-:W-:Y:S01]  /*17d0*/  FMUL.FTZ R36, R55, R36 ;  /* 0x0000002437247220 */ /* 0x000fe20000410000 */
[----:B------:R-:W-:Y:S01]  /*17e0*/  @P2 SHF.L.U32 R104, R91, 0x10, RZ ;  /* 0x000000105b682819 */ /* 0x000fe200000006ff */
[----:B------:R-:W-:Y:S01]  /*17f0*/  FMUL.FTZ R101, R37, UR15 ;  /* 0x0000000f25657c20 */ /* 0x000fe20008410000 */
[----:B------:R-:W-:Y:S01]  /*1800*/  FMUL.FTZ R37, R55, R108 ;  /* 0x0000006c37257220 */ /* 0x000fe20000410000 */
[----:B------:R-:W-:Y:S01]  /*1810*/  FADD.FTZ R108, R76, -R39 ;  /* 0x800000274c6c7221 */ /* 0x000fe20000010000 */
[----:B------:R-:W-:Y:S01]  /*1820*/  MOV R49, RZ ;  /* 0x000000ff00317202 */ /* 0x000fe20000000f00 */
[-C--:B------:R-:W-:Y:S01]  /*1830*/  FMUL.FTZ R100, R36, R54.reuse ;  /* 0x0000003624647220 */ /* 0x080fe20000410000 */
[-C--:B------:R-:W-:Y:S01]  /*1840*/  @P2 FMUL.FTZ R96, R102, R101.reuse ;  /* 0x0000006566602220 */ /* 0x080fe20000410000 */
[----:B------:R-:W-:Y:S01]  /*1850*/  @P2 FMUL.FTZ R49, R104, R101 ;  /* 0x0000006568312220 */ /* 0x000fe20000410000 */
[----:B------:R-:W-:Y:S01]  /*1860*/  FMUL.FTZ R101, R37, R54 ;  /* 0x0000003625657220 */ /* 0x000fe20000410000 */
[----:B------:R-:W-:-:S02]  /*1870*/  HFMA2 R99, -RZ, RZ, 0, 0 ;  /* 0x00000000ff637431 */ /* 0x000fc400000001ff */
[C---:B------:R-:W-:Y:S01]  /*1880*/  FMUL.FTZ R38, R55.reuse, R108 ;  /* 0x0000006c37267220 */ /* 0x040fe20000410000 */
[----:B------:R-:W-:Y:S01]  /*1890*/  @P3 SHF.L.U32 R106, R50, 0x10, RZ ;  /* 0x00000010326a3819 */ /* 0x000fe200000006ff */
[----:B------:R-:W-:Y:S01]  /*18a0*/  FMUL.FTZ R39, R55, R110 ;  /* 0x0000006e37277220 */ /* 0x000fe20000410000 */
[----:B------:R-:W-:Y:S01]  /*18b0*/  FMUL.FTZ R103, R100, UR15 ;  /* 0x0000000f64677c20 */ /* 0x000fe20008410000 */
[----:B------:R-:W-:Y:S01]  /*18c0*/  @P3 SHF.L.U32 R104, R22, 0x10, RZ ;  /* 0x0000001016683819 */ /* 0x000fe200000006ff */
[----:B------:R-:W-:Y:S01]  /*18d0*/  FMUL.FTZ R107, R101, UR15 ;  /* 0x0000000f656b7c20 */ /* 0x000fe20008410000 */
[----:B------:R-:W-:Y:S01]  /*18e0*/  @P4 PRMT R105, R50, 0x7632, R105 ;  /* 0x0000763232694816 */ /* 0x000fe20000000069 */
[-C--:B------:R-:W-:Y:S01]  /*18f0*/  FMUL.FTZ R101, R38, R54.reuse ;  /* 0x0000003626657220 */ /* 0x080fe20000410000 */
[----:B------:R-:W-:Y:S01]  /*1900*/  @P5 SHF.L.U32 R50, R51, 0x10, RZ ;  /* 0x0000001033325819 */ /* 0x000fe200000006ff */
[----:B------:R-:W-:Y:S01]  /*1910*/  FMUL.FTZ R54, R39, R54 ;  /* 0x0000003627367220 */ /* 0x000fe20000410000 */
[----:B------:R-:W-:Y:S01]  /*1920*/  @P6 PRMT R51, R51, 0x7632, R51 ;  /* 0x0000763233336816 */ /* 0x000fe20000000033 */
[-C--:B------:R-:W-:Y:S01]  /*1930*/  @P3 FMUL.FTZ R99, R106, R103.reuse ;  /* 0x000000676a633220 */ /* 0x080fe20000410000 */
[----:B------:R-:W-:Y:S01]  /*1940*/  MOV R100, RZ ;  /* 0x000000ff00647202 */ /* 0x000fe20000000f00 */
[----:B------:R-:W-:Y:S01]  /*1950*/  HFMA2 R102, -RZ, RZ, 0, 0 ;  /* 0x00000000ff667431 */ /* 0x000fe200000001ff */
[----:B------:R-:W-:Y:S01]  /*1960*/  @P4 SHF.L.U32 R106, R105, 0x10, RZ ;  /* 0x00000010696a4819 */ /* 0x000fe200000006ff */
[----:B------:R-:W-:Y:S01]  /*1970*/  @P3 FMUL.FTZ R100, R104, R103 ;  /* 0x0000006768643220 */ /* 0x000fe20000410000 */
[----:B------:R-:W-:Y:S01]  /*1980*/  HFMA2 R103, -RZ, RZ, 0, 0 ;  /* 0x00000000ff677431 */ /* 0x000fe200000001ff */
[----:B------:R-:W-:Y:S01]  /*1990*/  @P4 SHF.L.U32 R108, R92, 0x10, RZ ;  /* 0x000000105c6c4819 */ /* 0x000fe200000006ff */
[----:B------:R-:W-:Y:S01]  /*19a0*/  FMUL.FTZ R101, R101, UR15 ;  /* 0x0000000f65657c20 */ /* 0x000fe20008410000 */
[----:B------:R-:W-:Y:S01]  /*19b0*/  @P5 SHF.L.U32 R110, R23, 0x10, RZ ;  /* 0x00000010176e5819 */ /* 0x000fe200000006ff */
[----:B------:R-:W-:Y:S01]  /*19c0*/  FMUL.FTZ R54, R54, UR15 ;  /* 0x0000000f36367c20 */ /* 0x000fe20008410000 */
[----:B------:R-:W-:-:S02]  /*19d0*/  @P6 SHF.L.U32 R109, R93, 0x10, RZ ;  /* 0x000000105d6d6819 */ /* 0x000fc400000006ff */
[----:B------:R-:W-:Y:S02]  /*19e0*/  CS2R R104, SRZ ;  /* 0x0000000000687805 */ /* 0x000fe4000001ff00 */
[----:B------:R-:W-:Y:S01]  /*19f0*/  @P6 SHF.L.U32 R51, R51, 0x10, RZ ;  /* 0x0000001033336819 */ /* 0x000fe200000006ff */
[-C--:B------:R-:W-:Y:S01]  /*1a00*/  @P4 FMUL.FTZ R102, R106, R107.reuse ;  /* 0x0000006b6a664220 */ /* 0x080fe20000410000 */
[----:B------:R-:W-:Y:S01]  /*1a10*/  MOV R55, RZ ;  /* 0x000000ff00377202 */ /* 0x000fe20000000f00 */
[----:B------:R-:W-:Y:S01]  /*1a20*/  @P4 FMUL.FTZ R55, R108, R107 ;  /* 0x0000006b6c374220 */ /* 0x000fe20000410000 */
[----:B------:R-:W-:Y:S01]  /*1a30*/  MOV R106, RZ ;  /* 0x000000ff006a7202 */ /* 0x000fe20000000f00 */
[-C--:B------:R-:W-:Y:S01]  /*1a40*/  @P5 FMUL.FTZ R104, R110, R101.reuse ;  /* 0x000000656e685220 */ /* 0x080fe20000410000 */
[-C--:B------:R-:W-:Y:S01]  /*1a50*/  @P6 FMUL.FTZ R105, R109, R54.reuse ;  /* 0x000000366d696220 */ /* 0x080fe20000410000 */
        /* <DEDUP_REMOVED lines=14> */
.L_x_2187:
[----:B------:R-:W-:-:S04]  /*1b40*/  UISETP.NE.U32.AND UP0, UPT, UR4, URZ, UPT ;  /* 0x000000ff0400728c */ /* 0x000fc8000bf05070 */
[----:B------:R-:W-:-:S09]  /*1b50*/  UISETP.NE.AND.EX UP0, UPT, UR5, URZ, UPT, UP0 ;  /* 0x000000ff0500728c */ /* 0x000fd2000bf05300 */
[----:B------:R-:W-:Y:S05]  /*1b60*/  BRA.U UP0, `(.L_x_2190) ;  /* 0x0000000500b47547 */ /* 0x000fea000b800000 */
[----:B------:R-:W-:Y:S01]  /*1b70*/  LOP3.LUT P2, RZ, R80, 0xff, RZ, 0xc0, !PT ;  /* 0x000000ff50ff7812 */ /* 0x000fe2000784c0ff */
[-CC-:B------:R-:W-:Y:S01]  /*1b80*/  FFMA.FTZ R56, R58, R95.reuse, R96.reuse ;  /* 0x0000005f3a387223 */ /* 0x180fe20000010060 */
[----:B------:R-:W-:Y:S01]  /*1b90*/  FFMA.FTZ R99, R3, R95, R96 ;  /* 0x0000005f03637223 */ /* 0x000fe20000010060 */
[----:B------:R-:W-:Y:S01]  /*1ba0*/  LOP3.LUT P1, RZ, R52, 0xff, RZ, 0xc0, !PT ;  /* 0x000000ff34ff7812 */ /* 0x000fe2000782c0ff */
[----:B------:R-:W-:Y:S02]  /*1bb0*/  HFMA2 R97, -RZ, RZ, 0, 0 ;  /* 0x00000000ff617431 */ /* 0x000fe400000001ff */
[----:B------:R-:W-:Y:S01]  /*1bc0*/  FADD.FTZ R102, R59, -R56 ;  /* 0x800000383b667221 */ /* 0x000fe20000010000 */
[----:B------:R-:W-:Y:S01]  /*1bd0*/  FADD.FTZ R99, R60, -R99 ;  /* 0x800000633c637221 */ /* 0x000fe20000010000 */
[----:B------:R-:W-:Y:S02]  /*1be0*/  CS2R R56, SRZ ;  /* 0x0000000000387805 */ /* 0x000fe4000001ff00 */
[----:B------:R-:W-:Y:S01]  /*1bf0*/  MOV R98, RZ ;  /* 0x000000ff00627202 */ /* 0x000fe20000000f00 */
[C---:B------:R-:W-:Y:S01]  /*1c00*/  FFMA.FTZ R101, R55.reuse, R102, R25 ;  /* 0x0000006637657223 */ /* 0x040fe20000010019 */
[----:B------:R-:W-:Y:S01]  /*1c10*/  FFMA.FTZ R99, R55, R99, R24 ;  /* 0x0000006337637223 */ /* 0x000fe20000010018 */
[----:B------:R-:W-:Y:S01]  /*1c20*/  LOP3.LUT P3, RZ, R53, 0xff, RZ, 0xc0, !PT ;  /* 0x000000ff35ff7812 */ /* 0x000fe2000786c0ff */
[----:B------:R-:W-:Y:S01]  /*1c30*/  FFMA.FTZ R103, R73, R95, R96 ;  /* 0x0000005f49677223 */ /* 0x000fe20000010060 */
[----:B-----5:R-:W-:Y:S01]  /*1c40*/  @P2 PRMT R102, R48, 0x7632, R102 ;  /* 0x0000763230662816 */ /* 0x020fe20000000066 */
        /* <DEDUP_REMOVED lines=9> */
[-C--:B------:R-:W-:Y:S01]  /*1ce0*/  @P2 FMUL.FTZ R98, R102, R101.reuse ;  /* 0x0000006566622220 */ /* 0x080fe20000410000 */
[----:B------:R-:W-:Y:S01]  /*1cf0*/  @P2 FMUL.FTZ R56, R104, R101 ;  /* 0x0000006568382220 */ /* 0x000fe20000410000 */
[----:B------:R-:W-:Y:S01]  /*1d00*/  LOP3.LUT P2, RZ, R82, 0xff, RZ, 0xc0, !PT ;  /* 0x000000ff52ff7812 */ /* 0x000fe2000784c0ff */
[-C--:B------:R-:W-:Y:S01]  /*1d10*/  @P1 FMUL.FTZ R97, R100, R99.reuse ;  /* 0x0000006364611220 */ /* 0x080fe20000410000 */
[----:B------:R-:W-:Y:S01]  /*1d20*/  @P1 FMUL.FTZ R57, R48, R99 ;  /* 0x0000006330391220 */ /* 0x000fe20000410000 */
[-CC-:B------:R-:W-:Y:S01]  /*1d30*/  FFMA.FTZ R48, R62, R95.reuse, R96.reuse ;  /* 0x0000005f3e307223 */ /* 0x180fe20000010060 */
[----:B------:R-:W-:Y:S01]  /*1d40*/  LOP3.LUT P4, RZ, R83, 0xff, RZ, 0xc0, !PT ;  /* 0x000000ff53ff7812 */ /* 0x000fe2000788c0ff */
[-C--:B------:R-:W-:Y:S01]  /*1d50*/  FFMA.FTZ R101, R61, R95.reuse, R96 ;  /* 0x0000005f3d657223 */ /* 0x080fe20000010060 */
[----:B------:R-:W-:Y:S01]  /*1d60*/  LOP3.LUT P5, RZ, R84, 0xff, RZ, 0xc0, !PT ;  /* 0x000000ff54ff7812 */ /* 0x000fe200078ac0ff */
[----:B------:R-:W-:Y:S01]  /*1d70*/  FADD.FTZ R48, R63, -R48 ;  /* 0x800000303f307221 */ /* 0x000fe20000010000 */
[----:B------:R-:W-:Y:S01]  /*1d80*/  LOP3.LUT P6, RZ, R85, 0xff, RZ, 0xc0, !PT ;  /* 0x000000ff55ff7812 */ /* 0x000fe200078cc0ff */
[----:B------:R-:W-:Y:S01]  /*1d90*/  FADD.FTZ R101, R66, -R101 ;  /* 0x8000006542657221 */ /* 0x000fe20000010000 */
[----:B------:R-:W-:Y:S01]  /*1da0*/  LOP3.LUT P1, RZ, R81, 0xff, RZ, 0xc0, !PT ;  /* 0x000000ff51ff7812 */ /* 0x000fe2000782c0ff */
[----:B------:R-:W-:Y:S01]  /*1db0*/  FFMA.FTZ R103, R55, R48, R27 ;  /* 0x0000003037677223 */ /* 0x000fe2000001001b */
[-CC-:B------:R-:W-:Y:S01]  /*1dc0*/  FFMA.FTZ R104, R72, R95.reuse, R96.reuse ;  /* 0x0000005f48687223 */ /* 0x180fe20000010060 */
[-CC-:B------:R-:W-:Y:S01]  /*1dd0*/  FFMA.FTZ R107, R77, R95.reuse, R96.reuse ;  /* 0x0000005f4d6b7223 */ /* 0x180fe20000010060 */
[----:B------:R-:W-:Y:S01]  /*1de0*/  FFMA.FTZ R106, R78, R95, R96 ;  /* 0x0000005f4e6a7223 */ /* 0x000fe20000010060 */
[----:B------:R-:W-:Y:S01]  /*1df0*/  @P2 PRMT R102, R49, 0x7632, R102 ;  /* 0x0000763231662816 */ /* 0x000fe20000000066 */
[----:B------:R-:W-:Y:S01]  /*1e00*/  FFMA.FTZ R101, R55, R101, R26 ;  /* 0x0000006537657223 */ /* 0x000fe2000001001a */
[-C--:B------:R-:W-:Y:S01]  /*1e10*/  FMUL.FTZ R103, R103, R54.reuse ;  /* 0x0000003667677220 */ /* 0x080fe20000410000 */
[----:B------:R-:W-:Y:S01]  /*1e20*/  FADD.FTZ R104, R75, -R104 ;  /* 0x800000684b687221 */ /* 0x000fe20000010000 */
[----:B------:R-:W-:Y:S01]  /*1e30*/  FADD.FTZ R109, R76, -R107 ;  /* 0x8000006b4c6d7221 */ /* 0x000fe20000010000 */
[----:B------:R-:W-:Y:S01]  /*1e40*/  FFMA.FTZ R105, R55, R105, R28 ;  /* 0x0000006937697223 */ /* 0x000fe2000001001c */
[C---:B------:R-:W-:Y:S01]  /*1e50*/  @P3 SHF.L.U32 R96, R50.reuse, 0x10, RZ ;  /* 0x0000001032603819 */ /* 0x040fe200000006ff */
[----:B------:R-:W-:Y:S01]  /*1e60*/  FADD.FTZ R106, R79, -R106 ;  /* 0x8000006a4f6a7221 */ /* 0x000fe20000010000 */
[----:B------:R-:W-:Y:S01]  /*1e70*/  @P4 PRMT R99, R50, 0x7632, R99 ;  /* 0x0000763232634816 */ /* 0x000fe20000000063 */
[----:B------:R-:W-:Y:S01]  /*1e80*/  FMUL.FTZ R101, R101, R54 ;  /* 0x0000003665657220 */ /* 0x000fe20000410000 */
[----:B------:R-:W-:Y:S01]  /*1e90*/  @P2 SHF.L.U32 R108, R102, 0x10, RZ ;  /* 0x00000010666c2819 */ /* 0x000fe200000006ff */
[----:B------:R-:W-:Y:S01]  /*1ea0*/  FMUL.FTZ R103, R103, UR15 ;  /* 0x0000000f67677c20 */ /* 0x000fe20008410000 */
[----:B------:R-:W-:Y:S01]  /*1eb0*/  @P5 SHF.L.U32 R50, R51, 0x10, RZ ;  /* 0x0000001033325819 */ /* 0x000fe200000006ff */
[----:B------:R-:W-:Y:S01]  /*1ec0*/  FFMA.FTZ R107, R55, R104, R29 ;  /* 0x00000068376b7223 */ /* 0x000fe2000001001d */
[----:B------:R-:W-:Y:S01]  /*1ed0*/  @P6 PRMT R95, R51, 0x7632, R95 ;  /* 0x00007632335f6816 */ /* 0x000fe2000000005f */
[----:B------:R-:W-:Y:S01]  /*1ee0*/  HFMA2 R51, -RZ, RZ, 0, 0 ;  /* 0x00000000ff337431 */ /* 0x000fe200000001ff */
[----:B------:R-:W-:Y:S01]  /*1ef0*/  @P1 SHF.L.U32 R100, R49, 0x10, RZ ;  /* 0x0000001031641819 */ /* 0x000fe200000006ff */
[----:B------:R-:W-:Y:S01]  /*1f00*/  FFMA.FTZ R109, R55, R109, R30 ;  /* 0x0000006d376d7223 */ /* 0x000fe2000001001e */
[----:B------:R-:W-:-:S02]  /*1f10*/  CS2R R48, SRZ ;  /* 0x0000000000307805 */ /* 0x000fc4000001ff00 */
[----:B------:R-:W-:Y:S01]  /*1f20*/  @P1 SHF.L.U32 R104, R21, 0x10, RZ ;  /* 0x0000001015681819 */ /* 0x000fe200000006ff */
[----:B------:R-:W-:Y:S01]  /*1f30*/  FMUL.FTZ R105, R105, R54 ;  /* 0x0000003669697220 */ /* 0x000fe20000410000 */
[----:B------:R-:W-:Y:S01]  /*1f40*/  FFMA.FTZ R55, R55, R106, R31 ;  /* 0x0000006a37377223 */ /* 0x000fe2000001001f */
[----:B------:R-:W-:Y:S01]  /*1f50*/  FMUL.FTZ R101, R101, UR15 ;  /* 0x0000000f65657c20 */ /* 0x000fe20008410000 */
[----:B------:R-:W-:Y:S01]  /*1f60*/  @P2 FMUL.FTZ R48, R108, R103 ;  /* 0x000000676c302220 */ /* 0x000fe20000410000 */
[----:B------:R-:W-:Y:S01]  /*1f70*/  @P3 SHF.L.U32 R108, R22, 0x10, RZ ;  /* 0x00000010166c3819 */ /* 0x000fe200000006ff */
[-C--:B------:R-:W-:Y:S01]  /*1f80*/  FMUL.FTZ R107, R107, R54.reuse ;  /* 0x000000366b6b7220 */ /* 0x080fe20000410000 */
[----:B------:R-:W-:Y:S01]  /*1f90*/  FMUL.FTZ R105, R105, UR15 ;  /* 0x0000000f69697c20 */ /* 0x000fe20008410000 */
[-C--:B------:R-:W-:Y:S01]  /*1fa0*/  FMUL.FTZ R102, R109, R54.reuse ;  /* 0x000000366d667220 */ /* 0x080fe20000410000 */
[----:B------:R-:W-:Y:S01]  /*1fb0*/  FMUL.FTZ R106, R55, R54 ;  /* 0x00000036376a7220 */ /* 0x000fe20000410000 */
[-C--:B------:R-:W-:Y:S01]  /*1fc0*/  @P1 FMUL.FTZ R51, R100, R101.reuse ;  /* 0x0000006564331220 */ /* 0x080fe20000410000 */
[----:B------:R-:W-:Y:S01]  /*1fd0*/  @P1 FMUL.FTZ R49, R104, R101 ;  /* 0x0000006568311220 */ /* 0x000fe20000410000 */
[----:B------:R-:W-:-:S02]  /*1fe0*/  CS2R R54, SRZ ;  /* 0x0000000000367805 */ /* 0x000fc4000001ff00 */
[----:B------:R-:W-:Y:S02]  /*1ff0*/  CS2R R100, SRZ ;  /* 0x0000000000647805 */ /* 0x000fe4000001ff00 */
[----:B------:R-:W-:Y:S01]  /*2000*/  @P2 SHF.L.U32 R104, R91, 0x10, RZ ;  /* 0x000000105b682819 */ /* 0x000fe200000006ff */
[----:B------:R-:W-:Y:S01]  /*2010*/  FMUL.FTZ R107, R107, UR15 ;  /* 0x0000000f6b6b7c20 */ /* 0x000fe20008410000 */
[----:B------:R-:W-:Y:S01]  /*2020*/  @P4 SHF.L.U32 R110, R99, 0x10, RZ ;  /* 0x00000010636e4819 */ /* 0x000fe200000006ff */
[-C--:B------:R-:W-:Y:S01]  /*2030*/  @P3 FMUL.FTZ R101, R96, R105.reuse ;  /* 0x0000006960653220 */ /* 0x080fe20000410000 */
        /* <DEDUP_REMOVED lines=10> */
[-C--:B------:R-:W-:Y:S01]  /*20e0*/  @P4 FMUL.FTZ R100, R110, R107.reuse ;  /* 0x0000006b6e644220 */ /* 0x080fe20000410000 */
[----:B------:R-:W-:Y:S01]  /*20f0*/  MOV R104, RZ ;  /* 0x000000ff00687202 */ /* 0x000fe20000000f00 */
[----:B------:R-:W-:Y:S01]  /*2100*/  @P4 FMUL.FTZ R104, R96, R107 ;  /* 0x0000006b60684220 */ /* 0x000fe20000410000 */
[----:B------:R-:W-:Y:S01]  /*2110*/  MOV R103, RZ ;  /* 0x000000ff00677202 */ /* 0x000fe20000000f00 */
[-C--:B------:R-:W-:Y:S01]  /*2120*/  @P5 FMUL.FTZ R103, R112, R105.reuse ;  /* 0x0000006970675220 */ /* 0x080fe20000410000 */
[----:B------:R-:W-:Y:S01]  /*2130*/  MOV R110, RZ ;  /* 0x000000ff006e7202 */ /* 0x000fe20000000f00 */
[-C--:B------:R-:W-:Y:S01]  /*2140*/  @P6 FMUL.FTZ R110, R109, R106.reuse ;  /* 0x0000006a6d6e6220 */ /* 0x080fe20000410000 */
        /* <DEDUP_REMOVED lines=15> */
.L_x_2190:
[----:B------:R-:W-:Y:S01]  /*2240*/  LOP3.LUT P1, RZ, R52, 0xff, RZ, 0xc0, !PT ;  /* 0x000000ff34ff7812 */ /* 0x000fe2000782c0ff */
[-CC-:B------:R-:W-:Y:S01]  /*2250*/  FFMA.FTZ R33, R3, R95.reuse, R96.reuse ;  /* 0x0000005f03217223 */ /* 0x180fe20000010060 */
[----:B------:R-:W-:Y:S01]  /*2260*/  LOP3.LUT P2, RZ, R80, 0xff, RZ, 0xc0, !PT ;  /* 0x000000ff50ff7812 */ /* 0x000fe2000784c0ff */
[----:B------:R-:W-:Y:S01]  /*2270*/  FFMA.FTZ R32, R58, R95, R96 ;  /* 0x0000005f3a207223 */ /* 0x000fe20000010060 */
[----:B------:R-:W-:Y:S02]  /*2280*/  HFMA2 R97, -RZ, RZ, 0, 0 ;  /* 0x00000000ff617431 */ /* 0x000fe400000001ff */
[----:B------:R-:W-:Y:S01]  /*2290*/  FADD.FTZ R33, R60, -R33 ;  /* 0x800000213c217221 */ /* 0x000fe20000010000 */
[----:B------:R-:W-:Y:S01]  /*22a0*/  CS2R R56, SRZ ;  /* 0x0000000000387805 */ /* 0x000fe2000001ff00 */
[----:B------:R-:W-:Y:S01]  /*22b0*/  FADD.FTZ R34, R59, -R32 ;  /* 0x800000203b227221 */ /* 0x000fe20000010000 */
[----:B------:R-:W-:Y:S01]  /*22c0*/  MOV R98, RZ ;  /* 0x000000ff00627202 */ /* 0x000fe20000000f00 */
[C---:B------:R-:W-:Y:S01]  /*22d0*/  FFMA.FTZ R32, R55.reuse, R33, R24 ;  /* 0x0000002137207223 */ /* 0x040fe20000010018 */
[-CC-:B------:R-:W-:Y:S01]  /*22e0*/  FFMA.FTZ R100, R62, R95.reuse, R96.reuse ;  /* 0x0000005f3e647223 */ /* 0x180fe20000010060 */
[----:B------:R-:W-:Y:S01]  /*22f0*/  FFMA.FTZ R33, R55, R34, R25 ;  /* 0x0000002237217223 */ /* 0x000fe20000010019 */
[-C--:B------:R-:W-:Y:S01]  /*2300*/  FFMA.FTZ R102, R72, R95.reuse, R96 ;  /* 0x0000005f48667223 */ /* 0x080fe20000010060 */
[----:B-----5:R-:W-:Y:S01]  /*2310*/  @P1 SHF.L.U32 R37, R48, 0x10, RZ ;  /* 0x0000001030251819 */ /* 0x020fe200000006ff */
        /* <DEDUP_REMOVED lines=8> */
[-C--:B------:R-:W-:Y:S01]  /*23a0*/  @P1 FMUL.FTZ R97, R37, R34.reuse ;  /* 0x0000002225611220 */ /* 0x080fe20000410000 */
[--C-:B------:R-:W-:Y:S01]  /*23b0*/  FFMA.FTZ R37, R73, R95, R96.reuse ;  /* 0x0000005f49257223 */ /* 0x100fe20000010060 */
[-C--:B------:R-:W-:Y:S01]  /*23c0*/  @P2 FMUL.FTZ R98, R48, R35.reuse ;  /* 0x0000002330622220 */ /* 0x080fe20000410000 */
[----:B------:R-:W-:Y:S01]  /*23d0*/  @P2 FMUL.FTZ R56, R36, R35 ;  /* 0x0000002324382220 */ /* 0x000fe20000410000 */
[-CC-:B------:R-:W-:Y:S01]  /*23e0*/  FFMA.FTZ R35, R61, R95.reuse, R96.reuse ;  /* 0x0000005f3d237223 */ /* 0x180fe20000010060 */
[----:B------:R-:W-:Y:S01]  /*23f0*/  @P1 FMUL.FTZ R57, R39, R34 ;  /* 0x0000002227391220 */ /* 0x000fe20000410000 */
[----:B------:R-:W-:Y:S01]  /*2400*/  LOP3.LUT P1, RZ, R81, 0xff, RZ, 0xc0, !PT ;  /* 0x000000ff51ff7812 */ /* 0x000fe2000782c0ff */
[-CC-:B------:R-:W-:Y:S01]  /*2410*/  FFMA.FTZ R39, R77, R95.reuse, R96.reuse ;  /* 0x0000005f4d277223 */ /* 0x180fe20000010060 */
[----:B------:R-:W-:Y:S01]  /*2420*/  FADD.FTZ R35, R66, -R35 ;  /* 0x8000002342237221 */ /* 0x000fe20000010000 */
[----:B------:R-:W-:Y:S01]  /*2430*/  LOP3.LUT P2, RZ, R82, 0xff, RZ, 0xc0, !PT ;  /* 0x000000ff52ff7812 */ /* 0x000fe2000784c0ff */
[----:B------:R-:W-:Y:S01]  /*2440*/  FFMA.FTZ R38, R78, R95, R96 ;  /* 0x0000005f4e267223 */ /* 0x000fe20000010060 */
[----:B------:R-:W-:-:S02]  /*2450*/  HFMA2 R95, -RZ, RZ, 0, 0 ;  /* 0x00000000ff5f7431 */ /* 0x000fc400000001ff */
[----:B------:R-:W-:Y:S01]  /*2460*/  FFMA.FTZ R34, R55, R35, R26 ;  /* 0x0000002337227223 */ /* 0x000fe2000001001a */
[----:B------:R-:W-:Y:S01]  /*2470*/  FADD.FTZ R100, R63, -R100 ;  /* 0x800000643f647221 */ /* 0x000fe20000010000 */
[----:B------:R-:W-:Y:S01]  /*2480*/  MOV R48, RZ ;  /* 0x000000ff00307202 */ /* 0x000fe20000000f00 */
[----:B------:R-:W-:Y:S01]  /*2490*/  FADD.FTZ R37, R74, -R37 ;  /* 0x800000254a257221 */ /* 0x000fe20000010000 */
[----:B------:R-:W-:Y:S01]  /*24a0*/  FMUL.FTZ R35, R34, R54 ;  /* 0x0000003622237220 */ /* 0x000fe20000410000 */
[----:B------:R-:W-:Y:S01]  /*24b0*/  LOP3.LUT P3, RZ, R53, 0xff, RZ, 0xc0, !PT ;  /* 0x000000ff35ff7812 */ /* 0x000fe2000786c0ff */
[----:B------:R-:W-:Y:S01]  /*24c0*/  FADD.FTZ R108, R75, -R102 ;  /* 0x800000664b6c7221 */ /* 0x000fe20000010000 */
[----:B------:R-:W-:Y:S01]  /*24d0*/  @P1 SHF.L.U32 R36, R49, 0x10, RZ ;  /* 0x0000001031241819 */ /* 0x000fe200000006ff */
[----:B------:R-:W-:Y:S01]  /*24e0*/  FMUL.FTZ R35, R35, UR15 ;  /* 0x0000000f23237c20 */ /* 0x000fe20008410000 */
[----:B------:R-:W-:Y:S01]  /*24f0*/  @P1 SHF.L.U32 R96, R21, 0x10, RZ ;  /* 0x0000001015601819 */ /* 0x000fe200000006ff */
[----:B------:R-:W-:Y:S01]  /*2500*/  FADD.FTZ R39, R76, -R39 ;  /* 0x800000274c277221 */ /* 0x000fe20000010000 */
[----:B------:R-:W-:Y:S01]  /*2510*/  @P2 PRMT R99, R49, 0x7632, R99 ;  /* 0x0000763231632816 */ /* 0x000fe20000000063 */
[----:B------:R-:W-:Y:S01]  /*2520*/  @P1 FMUL.FTZ R95, R36, R35 ;  /* 0x00000023245f1220 */ /* 0x000fe20000410000 */
[C---:B------:R-:W-:Y:S01]  /*2530*/  FFMA.FTZ R36, R55.reuse, R37, R28 ;  /* 0x0000002537247223 */ /* 0x040fe2000001001c */
[----:B------:R-:W-:Y:S01]  /*2540*/  @P1 FMUL.FTZ R48, R96, R35 ;  /* 0x0000002360301220 */ /* 0x000fe20000410000 */
[----:B------:R-:W-:Y:S01]  /*2550*/  FFMA.FTZ R35, R55, R100, R27 ;  /* 0x0000006437237223 */ /* 0x000fe2000001001b */
[----:B------:R-:W-:Y:S01]  /*2560*/  LOP3.LUT P4, RZ, R83, 0xff, RZ, 0xc0, !PT ;  /* 0x000000ff53ff7812 */ /* 0x000fe2000788c0ff */
[----:B------:R-:W-:Y:S01]  /*2570*/  HFMA2 R96, -RZ, RZ, 0, 0 ;  /* 0x00000000ff607431 */ /* 0x000fe200000001ff */
[----:B------:R-:W-:Y:S01]  /*2580*/  LOP3.LUT P5, RZ, R84, 0xff, RZ, 0xc0, !PT ;  /* 0x000000ff54ff7812 */ /* 0x000fe200078ac0ff */
[-C--:B------:R-:W-:Y:S01]  /*2590*/  FMUL.FTZ R37, R35, R54.reuse ;  /* 0x0000003623257220 */ /* 0x080fe20000410000 */
[----:B------:R-:W-:Y:S01]  /*25a0*/  LOP3.LUT P6, RZ, R85, 0xff, RZ, 0xc0, !PT ;  /* 0x000000ff55ff7812 */ /* 0x000fe200078cc0ff */
[----:B------:R-:W-:Y:S01]  /*25b0*/  FMUL.FTZ R100, R36, R54 ;  /* 0x0000003624647220 */ /* 0x000fe20000410000 */
[----:B------:R-:W-:Y:S01]  /*25c0*/  @P2 SHF.L.U32 R102, R99, 0x10, RZ ;  /* 0x0000001063662819 */ /* 0x000fe200000006ff */
[----:B------:R-:W-:Y:S01]  /*25d0*/  FMUL.FTZ R101, R37, UR15 ;  /* 0x0000000f25657c20 */ /* 0x000fe20008410000 */
[----:B------:R-:W-:Y:S01]  /*25e0*/  @P2 SHF.L.U32 R104, R91, 0x10, RZ ;  /* 0x000000105b682819 */ /* 0x000fe200000006ff */
[----:B------:R-:W-:Y:S01]  /*25f0*/  FFMA.FTZ R37, R55, R108, R29 ;  /* 0x0000006c37257223 */ /* 0x000fe2000001001d */
[----:B------:R-:W-:Y:S01]  /*2600*/  MOV R49, RZ ;  /* 0x000000ff00317202 */ /* 0x000fe20000000f00 */
[----:B------:R-:W-:Y:S01]  /*2610*/  FADD.FTZ R108, R79, -R38 ;  /* 0x800000264f6c7221 */ /* 0x000fe20000010000 */
[-C--:B------:R-:W-:Y:S01]  /*2620*/  @P2 FMUL.FTZ R96, R102, R101.reuse ;  /* 0x0000006566602220 */ /* 0x080fe20000410000 */
[----:B------:R-:W-:Y:S01]  /*2630*/  @P2 FMUL.FTZ R49, R104, R101 ;  /* 0x0000006568312220 */ /* 0x000fe20000410000 */
[----:B------:R-:W-:Y:S01]  /*2640*/  FMUL.FTZ R101, R37, R54 ;  /* 0x0000003625657220 */ /* 0x000fe20000410000 */
[----:B------:R-:W-:-:S02]  /*2650*/  HFMA2 R99, -RZ, RZ, 0, 0 ;  /* 0x00000000ff637431 */ /* 0x000fc400000001ff */
[C---:B------:R-:W-:Y:S01]  /*2660*/  FFMA.FTZ R38, R55.reuse, R39, R30 ;  /* 0x0000002737267223 */ /* 0x040fe2000001001e */
[----:B------:R-:W-:Y:S01]  /*2670*/  @P3 SHF.L.U32 R106, R50, 0x10, RZ ;  /* 0x00000010326a3819 */ /* 0x000fe200000006ff */
[----:B------:R-:W-:Y:S01]  /*2680*/  FFMA.FTZ R39, R55, R108, R31 ;  /* 0x0000006c37277223 */ /* 0x000fe2000001001f */
        /* <DEDUP_REMOVED lines=40> */
[----:B------:R-:W-:-:S07]  /*2910*/  F2FP.BF16.F32.PACK_AB R48, R56, R57 ;  /* 0x000000393830723e */ /* 0x000fce00000010ff */
.L_x_2189:
[----:B------:R-:W-:Y:S01]  /*2920*/  ISETP.NE.U32.AND P1, PT, RZ, UR4, PT ;  /* 0x00000004ff007c0c */ /* 0x000fe2000bf25070 */
[----:B------:R-:W0:Y:S03]  /*2930*/  LDC.64 R40, c[0x0][0x468] ;  /* 0x00011a00ff287b82 */ /* 0x000e260000000a00 */
[----:B------:R-:W-:-:S13]  /*2940*/  ISETP.NE.AND.EX P1, PT, RZ, UR5, PT, P1 ;  /* 0x00000005ff007c0c */ /* 0x000fda000bf25310 */
[----:B------:R-:W1:Y:S01]  /*2950*/  @P1 LDC.64 R54, c[0x0][0x478] ;  /* 0x00011e00ff361b82 */ /* 0x000e620000000a00 */
[C---:B0-----:R-:W-:Y:S01]  /*2960*/  IMAD.WIDE.U32 R56, R67.reuse, 0x10, R40 ;  /* 0x0000001043387825 */ /* 0x041fe200078e0028 */
[----:B------:R-:W-:Y:S02]  /*2970*/  MOV R40, R95 ;  /* 0x0000005f00287202 */ /* 0x000fe40000000f00 */
[----:B------:R-:W-:Y:S01]  /*2980*/  MOV R41, R96 ;  /* 0x0000006000297202 */ /* 0x000fe20000000f00 */
[----:B-1----:R-:W-:-:S05]  /*2990*/  @P1 IMAD.WIDE.U32 R54, R67, 0x20, R54 ;  /* 0x0000002043361825 */ /* 0x002fca00078e0036 */
[----:B------:R0:W-:Y:S04]  /*29a0*/  @P1 STG.E.128 desc[UR8][R54.64], R32 ;  /* 0x0000002036001986 */ /* 0x0001e8000c101d08 */
[----:B------:R0:W-:Y:S04]  /*29b0*/  @P1 STG.E.128 desc[UR8][R54.64+0x10], R36 ;  /* 0x0000102436001986 */ /* 0x0001e8000c101d08 */
[----:B------:R0:W-:Y:S02]  /*29c0*/  STG.E.128 desc[UR8][R56.64], R48 ;  /* 0x0000003038007986 */ /* 0x0001e4000c101d08 */
.L_x_2186:
[----:B------:R-:W-:Y:S05]  /*29d0*/  BSYNC.RECONVERGENT B1 ;  /* 0x0000000000017941 */ /* 0x000fea0003800200 */
.L_x_2185:
[----:B0-----:R-:W0:Y:S02]  /*29e0*/  LDC.64 R48, c[0x0][0x380] ;  /* 0x0000e000ff307b82 */ /* 0x001e240000000a00 */
[----:B0-----:R-:W-:-:S04]  /*29f0*/  LEA R65, R48, R65, 0x2 ;  /* 0x0000004130417211 */ /* 0x001fc800078e10ff */
[----:B------:R-:W-:-:S13]  /*2a00*/  ISETP.GE.AND P1, PT, R65, R49, PT ;  /* 0x000000314100720c */ /* 0x000fda0003f26270 */
[----:B------:R-:W-:Y:S05]  /*2a10*/  @!P1 BRA `(.L_x_2191) ;  /* 0xffffffd800549947 */ /* 0x000fea000383ffff */
.L_x_2181:
[----:B------:R-:W-:Y:S05]  /*2a20*/  BSYNC B0 ;  /* 0x0000000000007941 */ /* 0x000fea0003800000 */
.L_x_2180:
[----:B------:R-:W0:Y:S01]  /*2a30*/  S2R R37, SR_TID.X ;  /* 0x0000000000257919 */ /* 0x000e220000002100 */
[----:B------:R-:W-:Y:S01]  /*2a40*/  MOV R2, 0x400 ;  /* 0x0000040000027802 */ /* 0x000fe20000000f00 */
[----:B------:R-:W-:Y:S05]  /*2a50*/  WARPSYNC.ALL ;  /* 0x0000000000007948 */ /* 0x000fea0003800000 */
[----:B------:R-:W2:Y:S01]  /*2a60*/  S2R R3, SR_CgaCtaId ;  /* 0x0000000000037919 */ /* 0x000ea20000008800 */
[----:B------:R-:W3:Y:S01]  /*2a70*/  LDCU.128 UR16, c[0x0][0x440] ;  /* 0x00008800ff1077ac */ /* 0x000ee20008000c00 */
        /* <DEDUP_REMOVED lines=11> */
[----:B-----5:R-:W2:Y:S04]  /*2b30*/  LDS R21, [R3+0x400] ;  /* 0x0004000003157984 */ /* 0x020ea80000000800 */
        /* <DEDUP_REMOVED lines=19> */
[----:B------:R-:W-:Y:S02]  /*2c70*/  IADD3 R10, P0, PT, R10, R37, RZ ;  /* 0x000000250a0a7210 */ /* 0x000fe40007f1e0ff */
[----:B------:R-:W-:Y:S02]  /*2c80*/  LOP3.LUT R37, R37, 0x7f, RZ, 0x3c, !PT ;  /* 0x0000007f25257812 */ /* 0x000fe400078e3cff */
[----:B------:R-:W-:Y:S02]  /*2c90*/  IADD3.X R39, PT, PT, RZ, RZ, RZ, P0, !PT ;  /* 0x000000ffff277210 */ /* 0x000fe400007fe4ff */
[----:B------:R-:W-:Y:S01]  /*2ca0*/  IADD3 R64, PT, PT, R37, R64, RZ ;  /* 0x0000004025407210 */ /* 0x000fe20007ffe0ff */
[----:B------:R-:W0:Y:S01]  /*2cb0*/  LDS R12, [R3] ;  /* 0x00000000030c7984 */ /* 0x000e220000000800 */
[----:B------:R-:W-:Y:S02]  /*2cc0*/  SHF.L.U64.HI R18, R10, 0x2, R39 ;  /* 0x000000020a127819 */ /* 0x000fe40000010227 */
[C---:B------:R-:W-:Y:S01]  /*2cd0*/  ISETP.GE.U32.AND P1, PT, R64.reuse, 0x80, PT ;  /* 0x000000804000780c */ /* 0x040fe20003f26070 */
[----:B------:R-:W1:Y:S01]  /*2ce0*/  LDS R15, [R3+0x400] ;  /* 0x00040000030f7984 */ /* 0x000e620000000800 */
[----:B------:R-:W-:-:S03]  /*2cf0*/  ISETP.GE.U32.AND P0, PT, R64, 0x100, PT ;  /* 0x000001004000780c */ /* 0x000fc60003f06070 */
        /* <DEDUP_REMOVED lines=18> */
[----:B0-----:R-:W-:-:S04]  /*2e20*/  SHF.L.U32 R0, R10, 0x2, RZ ;  /* 0x000000020a007819 */ /* 0x001fc800000006ff */
        /* <DEDUP_REMOVED lines=16> */
[----:B---3--:R-:W-:-:S03]  /*2f30*/  FADD.FTZ R5, R5, R6 ;  /* 0x0000000605057221 */ /* 0x008fc60000010000 */
[----:B----4-:R-:W-:Y:S01]  /*2f40*/  FADD.FTZ R4, R4, R9 ;  /* 0x0000000904047221 */ /* 0x010fe20000010000 */
[----:B------:R-:W-:Y:S01]  /*2f50*/  IADD3.X R9, PT, PT, R18, UR11, RZ, P2, !PT ;  /* 0x0000000b12097c10 */ /* 0x000fe200097fe4ff */
[----:B------:R-:W-:Y:S02]  /*2f60*/  FADD.FTZ R8, R5, R8 ;  /* 0x0000000805087221 */ /* 0x000fe40000010000 */
        /* <DEDUP_REMOVED lines=16> */
.L_x_2193:
[----:B------:R-:W-:Y:S05]  /*3070*/  BSYNC.RECONVERGENT B0 ;  /* 0x0000000000007941 */ /* 0x000fea0003800200 */
.L_x_2192:
        /* <DEDUP_REMOVED lines=11> */
.L_x_2184:
        /* <DEDUP_REMOVED lines=8> */
.L_x_2195:
[----:B------:R-:W-:Y:S05]  /*31b0*/  BSYNC B1 ;  /* 0x0000000000017941 */ /* 0x000fea0003800000 */
.L_x_2194:
        /* <DEDUP_REMOVED lines=8> */
.L_x_2196:
[----:B------:R-:W-:Y:S01]  /*3240*/  FADD.FTZ R49, R49, R96 ;  /* 0x0000006031317221 */ /* 0x000fe20000010000 */
[----:B------:R-:W-:-:S04]  /*3250*/  HFMA2 R99, -RZ, RZ, 0, 1.1920928955078125e-07 ;  /* 0x00000002ff637431 */ /* 0x000fc800000001ff */
[----:B------:R-:W-:Y:S02]  /*3260*/  MOV R100, R49 ;  /* 0x0000003100647202 */ /* 0x000fe40000000f00 */
[----:B------:R-:W-:-:S07]  /*3270*/  MOV R51, R98 ;  /* 0x0000006200337202 */ /* 0x000fce0000000f00 */
[----:B------:R-:W-:Y:S05]  /*3280*/  WARPSYNC.COLLECTIVE R97, `(.L_x_2197) ;  /* 0x0000000061087348 */ /* 0x000fea0003c00000 */
[----:B------:R0:W1:Y:S02]  /*3290*/  SHFL.BFLY P1, R98, R100, R99, R102 ;  /* 0x0c00006364627389 */ /* 0x0000640000020066 */
[----:B01----:R-:W-:Y:S05]  /*32a0*/  ENDCOLLECTIVE ;  /* 0x000000000000791b */ /* 0x003fea0003800000 */
.L_x_2197:
[----:B------:R-:W-:-:S05]  /*32b0*/  FADD.FTZ R51, R51, R56 ;  /* 0x0000003833337221 */ /* 0x000fca0000010000 */
[----:B------:R-:W-:Y:S02]  /*32c0*/  MOV R100, R51 ;  /* 0x0000003300647202 */ /* 0x000fe40000000f00 */
[----:B------:R-:W-:-:S07]  /*32d0*/  MOV R48, R98 ;  /* 0x0000006200307202 */ /* 0x000fce0000000f00 */
[----:B------:R-:W-:Y:S05]  /*32e0*/  WARPSYNC.COLLECTIVE R97, `(.L_x_2198) ;  /* 0x0000000061087348 */ /* 0x000fea0003c00000 */
[----:B------:R0:W1:Y:S02]  /*32f0*/  SHFL.BFLY P1, R98, R100, R99, R102 ;  /* 0x0c00006364627389 */ /* 0x0000640000020066 */
[----:B01----:R-:W-:Y:S05]  /*3300*/  ENDCOLLECTIVE ;  /* 0x000000000000791b */ /* 0x003fea0003800000 */
.L_x_2198:
[----:B------:R-:W-:Y:S01]  /*3310*/  FADD.FTZ R48, R49, R48 ;  /* 0x0000003031307221 */ /* 0x000fe20000010000 */
[----:B------:R-:W-:-:S04]  /*3320*/  HFMA2 R99, -RZ, RZ, 0, 2.384185791015625e-07 ;  /* 0x00000004ff637431 */ /* 0x000fc800000001ff */
[----:B------:R-:W-:Y:S02]  /*3330*/  MOV R100, R48 ;  /* 0x0000003000647202 */ /* 0x000fe40000000f00 */
[----:B------:R-:W-:-:S07]  /*3340*/  MOV R50, R98 ;  /* 0x0000006200327202 */ /* 0x000fce0000000f00 */
[----:B------:R-:W-:Y:S05]  /*3350*/  WARPSYNC.COLLECTIVE R97, `(.L_x_2199) ;  /* 0x0000000061087348 */ /* 0x000fea0003c00000 */
[----:B------:R0:W1:Y:S02]  /*3360*/  SHFL.BFLY P1, R98, R100, R99, R102 ;  /* 0x0c00006364627389 */ /* 0x0000640000020066 */
[----:B01----:R-:W-:Y:S05]  /*3370*/  ENDCOLLECTIVE ;  /* 0x000000000000791b */ /* 0x003fea0003800000 */
.L_x_2199:
[----:B------:R-:W-:-:S05]  /*3380*/  FADD.FTZ R50, R51, R50 ;  /* 0x0000003233327221 */ /* 0x000fca0000010000 */
[----:B------:R-:W-:Y:S02]  /*3390*/  MOV R100, R50 ;  /* 0x0000003200647202 */ /* 0x000fe40000000f00 */
[----:B------:R-:W-:-:S07]  /*33a0*/  MOV R57, R98 ;  /* 0x0000006200397202 */ /* 0x000fce0000000f00 */
[----:B------:R-:W-:Y:S05]  /*33b0*/  WARPSYNC.COLLECTIVE R97, `(.L_x_2200) ;  /* 0x0000000061087348 */ /* 0x000fea0003c00000 */
[----:B------:R0:W1:Y:S02]  /*33c0*/  SHFL.BFLY P1, R98, R100, R99, R102 ;  /* 0x0c00006364627389 */ /* 0x0000640000020066 */
[----:B01----:R-:W-:Y:S05]  /*33d0*/  ENDCOLLECTIVE ;  /* 0x000000000000791b */ /* 0x003fea0003800000 */
.L_x_2200:
[----:B------:R-:W-:Y:S01]  /*33e0*/  FADD.FTZ R57, R48, R57 ;  /* 0x0000003930397221 */ /* 0x000fe20000010000 */
[----:B------:R-:W-:-:S04]  /*33f0*/  HFMA2 R99, -RZ, RZ, 0, 4.76837158203125e-07 ;  /* 0x00000008ff637431 */ /* 0x000fc800000001ff */
[----:B------:R-:W-:Y:S02]  /*3400*/  MOV R100, R57 ;  /* 0x0000003900647202 */ /* 0x000fe40000000f00 */
[----:B------:R-:W-:-:S07]  /*3410*/  MOV R95, R98 ;  /* 0x00000062005f7202 */ /* 0x000fce0000000f00 */
[----:B------:R-:W-:Y:S05]  /*3420*/  WARPSYNC.COLLECTIVE R97, `(.L_x_2201) ;  /* 0x0000000061087348 */ /* 0x000fea0003c00000 */
[----:B------:R0:W1:Y:S02]  /*3430*/  SHFL.BFLY P1, R98, R100, R99, R102 ;  /* 0x0c00006364627389 */ /* 0x0000640000020066 */
[----:B01----:R-:W-:Y:S05]  /*3440*/  ENDCOLLECTIVE ;  /* 0x000000000000791b */ /* 0x003fea0003800000 */
.L_x_2201:
[----:B------:R-:W-:-:S05]  /*3450*/  FADD.FTZ R95, R50, R95 ;  /* 0x0000005f325f7221 */ /* 0x000fca0000010000 */
[----:B------:R-:W-:Y:S02]  /*3460*/  MOV R100, R95 ;  /* 0x0000005f00647202 */ /* 0x000fe40000000f00 */
[----:B------:R-:W-:-:S07]  /*3470*/  MOV R56, R98 ;  /* 0x0000006200387202 */ /* 0x000fce0000000f00 */
[----:B------:R-:W-:Y:S05]  /*3480*/  WARPSYNC.COLLECTIVE R97, `(.L_x_2202) ;  /* 0x0000000061087348 */ /* 0x000fea0003c00000 */
[----:B------:R0:W1:Y:S02]  /*3490*/  SHFL.BFLY P1, R98, R100, R99, R102 ;  /* 0x0c00006364627389 */ /* 0x0000640000020066 */
[----:B01----:R-:W-:Y:S05]  /*34a0*/  ENDCOLLECTIVE ;  /* 0x000000000000791b */ /* 0x003fea0003800000 */
.L_x_2202:
[----:B------:R-:W-:Y:S01]  /*34b0*/  FADD.FTZ R56, R57, R56 ;  /* 0x0000003839387221 */ /* 0x000fe20000010000 */
[----:B------:R-:W-:-:S04]  /*34c0*/  HFMA2 R99, -RZ, RZ, 0, 9.5367431640625e-07 ;  /* 0x00000010ff637431 */ /* 0x000fc800000001ff */
[----:B------:R-:W-:Y:S02]  /*34d0*/  MOV R100, R56 ;  /* 0x0000003800647202 */ /* 0x000fe40000000f00 */
[----:B------:R-:W-:-:S07]  /*34e0*/  MOV R96, R98 ;  /* 0x0000006200607202 */ /* 0x000fce0000000f00 */
[----:B------:R-:W-:Y:S05]  /*34f0*/  WARPSYNC.COLLECTIVE R97, `(.L_x_2203) ;  /* 0x0000000061087348 */ /* 0x000fea0003c00000 */
[----:B------:R0:W1:Y:S02]  /*3500*/  SHFL.BFLY P1, R98, R100, R99, R102 ;  /* 0x0c00006364627389 */ /* 0x0000640000020066 */
[----:B01----:R-:W-:Y:S05]  /*3510*/  ENDCOLLECTIVE ;  /* 0x000000000000791b */ /* 0x003fea0003800000 */
.L_x_2203:
[----:B------:R-:W-:-:S05]  /*3520*/  FADD.FTZ R96, R95, R96 ;  /* 0x000000605f607221 */ /* 0x000fca0000010000 */
[----:B------:R-:W-:Y:S02]  /*3530*/  MOV R100, R96 ;  /* 0x0000006000647202 */ /* 0x000fe40000000f00 */
[----:B------:R-:W-:-:S07]  /*3540*/  MOV R49, R98 ;  /* 0x0000006200317202 */ /* 0x000fce0000000f00 */
[----:B------:R-:W-:Y:S05]  /*3550*/  WARPSYNC.COLLECTIVE R97, `(.L_x_2204) ;  /* 0x0000000061087348 */ /* 0x000fea0003c00000 */
[----:B------:R0:W1:Y:S02]  /*3560*/  SHFL.BFLY P1, R98, R100, R99, R102 ;  /* 0x0c00006364627389 */ /* 0x0000640000020066 */
[----:B01----:R-:W-:Y:S05]  /*3570*/  ENDCOLLECTIVE ;  /* 0x000000000000791b */ /* 0x003fea0003800000 */
.L_x_2204:
[----:B------:R-:W-:Y:S01]  /*3580*/  MOV R51, R98 ;  /* 0x0000006200337202 */ /* 0x000fe20000000f00 */
[----:B------:R-:W-:Y:S06]  /*3590*/  BRA `(.L_x_2205) ;  /* 0xffffffd400ac7947 */ /* 0x000fec000383ffff */
.L_x_2206:
        /* <DEDUP_REMOVED lines=14> */
.L_x_6410:


//--------------------- .text._ZN10layer_norm13ln_bwd_kernelINS_13Kernel_traitsI13__nv_bfloat16S2_fS2_fjLj256ELj1ELj4ELj1ELj16ENS_18Kernel_traits_baseILj256ES2_S2_fS2_fjLj128EEEEELb1ELb1ELb0ELb1EEEvNS_9BwdParamsE --------------------------
	.section	.text._ZN10layer_norm13ln_bwd_kernelINS_13Kernel_traitsI13__nv_bfloat16S2_fS2_fjLj256ELj1ELj4ELj1ELj16ENS_18Kernel_traits_baseILj256ES2_S2_fS2_fjLj128EEEEELb1ELb1ELb0ELb1EEEvNS_9BwdParamsE,"ax",@progbits
	.align	128
        .global         _ZN10layer_norm13ln_bwd_kernelINS_13Kernel_traitsI13__nv_bfloat16S2_fS2_fjLj256ELj1ELj4ELj1ELj16ENS_18Kernel_traits_baseILj256ES2_S2_fS2_fjLj128EEEEELb1ELb1ELb0ELb1EEEvNS_9BwdParamsE
        .type           _ZN10layer_norm13ln_bwd_kernelINS_13Kernel_traitsI13__nv_bfloat16S2_fS2_fjLj256ELj1ELj4ELj1ELj16ENS_18Kernel_traits_baseILj256ES2_S2_fS2_fjLj128EEEEELb1ELb1ELb0ELb1EEEvNS_9BwdParamsE,@function
        .size           _ZN10layer_norm13ln_bwd_kernelINS_13Kernel_traitsI13__nv_bfloat16S2_fS2_fjLj256ELj1ELj4ELj1ELj16ENS_18Kernel_traits_baseILj256ES2_S2_fS2_fjLj128EEEEELb1ELb1ELb0ELb1EEEvNS_9BwdParamsE,(.L_x_6411 - _ZN10layer_norm13ln_bwd_kernelINS_13Kernel_traitsI13__nv_bfloat16S2_fS2_fjLj256ELj1ELj4ELj1ELj16ENS_18Kernel_traits_baseILj256ES2_S2_fS2_fjLj128EEEEELb1ELb1ELb0ELb1EEEvNS_9BwdParamsE)
        .other          _ZN10layer_norm13ln_bwd_kernelINS_13Kernel_traitsI13__nv_bfloat16S2_fS2_fjLj256ELj1ELj4ELj1ELj16ENS_18Kernel_traits_baseILj256ES2_S2_fS2_fjLj128EEEEELb1ELb1ELb0ELb1EEEvNS_9BwdParamsE,@"STO_CUDA_ENTRY STV_DEFAULT"
_ZN10layer_norm13ln_bwd_kernelINS_13Kernel_traitsI13__nv_bfloat16S2_fS2_fjLj256ELj1ELj4ELj1ELj16ENS_18Kernel_traits_baseILj256ES2_S2_fS2_fjLj128EEEEELb1ELb1ELb0ELb1EEEvNS_9BwdParamsE:
.text._ZN10layer_norm13ln_bwd_kernelINS_13Kernel_traitsI13__nv_bfloat16S2_fS2_fjLj256ELj1ELj4ELj1ELj16ENS_18Kernel_traits_baseILj256ES2_S2_fS2_fjLj128EEEEELb1ELb1ELb0ELb1EEEvNS_9BwdParamsE:
        /* <DEDUP_REMOVED lines=30> */
[----:B------:R-:W-:Y:S01]  /*01e0*/  LOP3.LUT R5, R50, 0x1f, RZ, 0xc0, !PT ;  /* 0x0000001f32057812 */ /* 0x000fe200078ec0ff */
[----:B------:R-:W1:Y:S06]  /*01f0*/  LDCU.64 UR4, c[0x0][0x3e0] ;  /* 0x00007c00ff0477ac */ /* 0x000e6c0008000a00 */
[----:B------:R-:W2:Y:S01]  /*0200*/  LDC.64 R24, c[0x0][0x3e8] ;  /* 0x0000fa00ff187b82 */ /* 0x000ea20000000a00 */
[----:B0-----:R-:W-:-:S05]  /*0210*/  IMAD.WIDE.U32 R2, R5, 0x10, R2 ;  /* 0x0000001005027825 */ /* 0x001fca00078e0002 */
[----:B------:R0:W3:Y:S01]  /*0220*/  LDG.E.128 R72, desc[UR8][R2.64] ;  /* 0x0000000802487981 */ /* 0x0000e2000c1e1d00 */
        /* <DEDUP_REMOVED lines=16> */
[----:B0-----:R-:W-:Y:S02]  /*0330*/  CS2R R2, SRZ ;  /* 0x0000000000027805 */ /* 0x001fe4000001ff00 */
[----:B------:R-:W-:Y:S02]  /*0340*/  MOV R67, RZ ;  /* 0x000000ff00437202 */ /* 0x000fe40000000f00 */
[----:B---3--:R-:W-:Y:S02]  /*0350*/  PRMT R62, R72, 0x7632, R62 ;  /* 0x00007632483e7816 */ /* 0x008fe4000000003e */
[----:B------:R-:W-:Y:S02]  /*0360*/  PRMT R61, R73, 0x7632, R61 ;  /* 0x00007632493d7816 */ /* 0x000fe4000000003d */
[----:B------:R-:W-:-:S02]  /*0370*/  PRMT R60, R74, 0x7632, R60 ;  /* 0x000076324a3c7816 */ /* 0x000fc4000000003c */
[----:B------:R-:W-:Y:S02]  /*0380*/  PRMT R59, R75, 0x7632, R59 ;  /* 0x000076324b3b7816 */ /* 0x000fe4000000003b */
[----:B------:R-:W-:Y:S02]  /*0390*/  SHF.L.U32 R72, R72, 0x10, RZ ;  /* 0x0000001048487819 */ /* 0x000fe400000006ff */
[----:B------:R-:W-:Y:S02]  /*03a0*/  SHF.L.U32 R71, R73, 0x10, RZ ;  /* 0x0000001049477819 */ /* 0x000fe400000006ff */
[----:B------:R-:W-:Y:S02]  /*03b0*/  SHF.L.U32 R70, R74, 0x10, RZ ;  /* 0x000000104a467819 */ /* 0x000fe400000006ff */
[----:B------:R-:W-:Y:S02]  /*03c0*/  SHF.L.U32 R69, R75, 0x10, RZ ;  /* 0x000000104b457819 */ /* 0x000fe400000006ff */
        /* <DEDUP_REMOVED lines=8> */
.L_x_2215:
[----:B0-----:R-:W0:Y:S01]  /*0450*/  S2R R50, SR_TID.X ;  /* 0x0000000000327919 */ /* 0x001e220000002100 */
[----:B------:R-:W1:Y:S01]  /*0460*/  LDC.64 R76, c[0x0][0x3c0] ;  /* 0x0000f000ff4c7b82 */ /* 0x000e620000000a00 */
[----:B------:R-:W-:-:S05]  /*0470*/  IMAD R0, R68, UR12, RZ ;  /* 0x0000000c44007c24 */ /* 0x000fca000f8e02ff */
[----:B------:R-:W-:Y:S02]  /*0480*/  SHF.R.S32.HI R37, RZ, 0x1f, R0 ;  /* 0x0000001fff257819 */ /* 0x000fe40000011400 */
[----:B------:R-:W2:Y:S02]  /*0490*/  LDC.64 R80, c[0x0][0x3a8] ;  /* 0x0000ea00ff507b82 */ /* 0x000ea40000000a00 */
[----:B------:R-:W-:-:S06]  /*04a0*/  LEA.HI R37, R37, R0, RZ, 0x3 ;  /* 0x0000000025257211 */ /* 0x000fcc00078f18ff */
[----:B------:R-:W3:Y:S08]  /*04b0*/  @P0 LDC.64 R82, c[0x0][0x3e0] ;  /* 0x0000f800ff520b82 */ /* 0x000ef00000000a00 */
[----:B------:R-:W4:Y:S01]  /*04c0*/  LDC.64 R44, c[0x0][0x428] ;  /* 0x00010a00ff2c7b82 */ /* 0x000f220000000a00 */
[----:B-1----:R-:W-:-:S05]  /*04d0*/  IMAD.WIDE R76, R68, 0x4, R76 ;  /* 0x00000004444c7825 */ /* 0x002fca00078e024c */
[----:B------:R1:W4:Y:S01]  /*04e0*/  LDG.E R0, desc[UR8][R76.64] ;  /* 0x000000084c007981 */ /* 0x000322000c1e1900 */
[----:B0-----:R-:W-:Y:S01]  /*04f0*/  LOP3.LUT R58, R50, 0x1f, RZ, 0xc0, !PT ;  /* 0x0000001f323a7812 */ /* 0x001fe200078ec0ff */
[----:B------:R-:W0:Y:S03]  /*0500*/  LDC.64 R74, c[0x0][0x3c8] ;  /* 0x0000f200ff4a7b82 */ /* 0x000e260000000a00 */
[----:B------:R-:W-:-:S05]  /*0510*/  LEA.HI.SX32 R58, R37, R58, 0x1d ;  /* 0x0000003a253a7211 */ /* 0x000fca00078feaff */
[----:B------:R-:W1:Y:S01]  /*0520*/  LDC.64 R90, c[0x0][0x3b0] ;  /* 0x0000ec00ff5a7b82 */ /* 0x000e620000000a00 */
[----:B--2---:R-:W-:-:S04]  /*0530*/  IMAD.WIDE.U32 R80, R58, 0x20, R80 ;  /* 0x000000203a507825 */ /* 0x004fc800078e0050 */
[----:B---3--:R-:W-:Y:S01]  /*0540*/  @P0 IMAD.WIDE R82, R68, 0x2, R82 ;  /* 0x0000000244520825 */ /* 0x008fe200078e0252 */
[----:B------:R-:W2:Y:S03]  /*0550*/  LDG.E.128 R36, desc[UR8][R80.64] ;  /* 0x0000000850247981 */ /* 0x000ea6000c1e1d00 */
[----:B----4-:R-:W-:Y:S01]  /*0560*/  IMAD.WIDE.U32 R44, R58, 0x10, R44 ;  /* 0x000000103a2c7825 */ /* 0x010fe200078e002c */
[----:B------:R-:W3:Y:S04]  /*0570*/  LDG.E.128 R40, desc[UR8][R80.64+0x10] ;  /* 0x0000100850287981 */ /* 0x000ee8000c1e1d00 */
[----:B------:R-:W4:Y:S01]  /*0580*/  @P0 LDG.E.U16 R82, desc[UR8][R82.64] ;  /* 0x0000000852520981 */ /* 0x000f22000c1e1500 */
[----:B0-----:R-:W-:-:S03]  /*0590*/  IMAD.WIDE R74, R68, 0x4, R74 ;  /* 0x00000004444a7825 */ /* 0x001fc600078e024a */
[----:B------:R-:W4:Y:S04]  /*05a0*/  LDG.E.128 R44, desc[UR8][R44.64] ;  /* 0x000000082c2c7981 */ /* 0x000f28000c1e1d00 */
[----:B------:R-:W4:Y:S01]  /*05b0*/  LDG.E R74, desc[UR8][R74.64] ;  /* 0x000000084a4a7981 */ /* 0x000f22000c1e1900 */
[----:B-1----:R-:W-:-:S06]  /*05c0*/  IMAD.WIDE.U32 R90, R58, 0x8, R90 ;  /* 0x000000083a5a7825 */ /* 0x002fcc00078e005a */
[----:B------:R-:W4:Y:S01]  /*05d0*/  LDG.E.64 R90, desc[UR8][R90.64] ;  /* 0x000000085a5a7981 */ /* 0x000f22000c1e1b00 */
[----:B------:R-:W-:-:S04]  /*05e0*/  ISETP.NE.U32.AND P1, PT, RZ, UR10, PT ;  /* 0x0000000aff007c0c */ /* 0x000fc8000bf25070 */
[----:B------:R-:W-:-:S13]  /*05f0*/  ISETP.NE.AND.EX P1, PT, RZ, UR11, PT, P1 ;  /* 0x0000000bff007c0c */ /* 0x000fda000bf25310 */
[----:B------:R-:W0:Y:S01]  /*0600*/  @P1 LDC.64 R76, c[0x0][0x438] ;  /* 0x00010e00ff4c1b82 */ /* 0x000e220000000a00 */
[----:B------:R-:W-:Y:S02]  /*0610*/  ISETP.NE.AND P2, PT, RZ, UR13, PT ;  /* 0x0000000dff007c0c */ /* 0x000fe4000bf45270 */
[----:B------:R-:W-:Y:S01]  /*0620*/  MOV R73, 0x3f800000 ;  /* 0x3f80000000497802 */ /* 0x000fe20000000f00 */
[----:B0-----:R-:W-:-:S05]  /*0630*/  @P1 IMAD.WIDE.U32 R78, R58, 0x20, R76 ;  /* 0x000000203a4e1825 */ /* 0x001fca00078e004c */
[----:B------:R-:W5:Y:S04]  /*0640*/  @P1 LDG.E.128 R20, desc[UR8][R78.64] ;  /* 0x000000084e141981 */ /* 0x000f68000c1e1d00 */
[----:B------:R0:W5:Y:S01]  /*0650*/  @P1 LDG.E.128 R16, desc[UR8][R78.64+0x10] ;  /* 0x000010084e101981 */ /* 0x000162000c1e1d00 */
[----:B------:R-:W-:Y:S01]  /*0660*/  UMOV UR4, 0xffffffff ;  /* 0xffffffff00047882 */ /* 0x000fe20000000000 */
[----:B------:R-:W-:-:S04]  /*0670*/  ISETP.NE.U32.AND P1, PT, RZ, UR10, PT ;  /* 0x0000000aff007c0c */ /* 0x000fc8000bf25070 */
[----:B------:R-:W-:Y:S02]  /*0680*/  ISETP.NE.AND.EX P1, PT, RZ, UR11, PT, P1 ;  /* 0x0000000bff007c0c */ /* 0x000fe4000bf25310 */
[----:B------:R-:W-:-:S05]  /*0690*/  FSEL R76, R0, RZ, !P2 ;  /* 0x000000ff004c7208 */ /* 0x000fca0005000000 */
[--C-:B--2---:R-:W-:Y:S01]  /*06a0*/  FADD.FTZ R0, R36, -R76.reuse ;  /* 0x8000004c24007221 */ /* 0x104fe20000010000 */
[--C-:B------:R-:W-:Y:S01]  /*06b0*/  FADD.FTZ R77, R37, -R76.reuse ;  /* 0x8000004c254d7221 */ /* 0x100fe20000010000 */
[----:B---3--:R-:W-:Y:S01]  /*06c0*/  FADD.FTZ R89, R41, -R76 ;  /* 0x8000004c29597221 */ /* 0x008fe20000010000 */
[----:B----4-:R-:W-:Y:S02]  /*06d0*/  @P0 SHF.L.U32 R73, R82, 0x10, RZ ;  /* 0x0000001052490819 */ /* 0x010fe400000006ff */
[C---:B------:R-:W-:Y:S02]  /*06e0*/  PRMT R82, R44.reuse, 0x7632, R82 ;  /* 0x000076322c527816 */ /* 0x040fe40000000052 */
[----:B------:R-:W-:Y:S01]  /*06f0*/  SHF.L.U32 R41, R44, 0x10, RZ ;  /* 0x000000102c297819 */ /* 0x000fe200000006ff */
[----:B------:R-:W-:Y:S01]  /*0700*/  FMUL.FTZ R0, R74, R0 ;  /* 0x000000004a007220 */ /* 0x000fe20000410000 */
[----:B------:R-:W-:Y:S01]  /*0710*/  SHF.L.U32 R82, R82, 0x10, RZ ;  /* 0x0000001052527819 */ /* 0x000fe200000006ff */
[--C-:B------:R-:W-:Y:S01]  /*0720*/  FADD.FTZ R75, R38, -R76.reuse ;  /* 0x8000004c264b7221 */ /* 0x100fe20000010000 */
[----:B------:R-:W-:Y:S01]  /*0730*/  FMUL.FTZ R77, R74, R77 ;  /* 0x0000004d4a4d7220 */ /* 0x000fe20000410000 */
[----:B------:R-:W-:Y:S01]  /*0740*/  FADD.FTZ R57, R41, R57 ;  /* 0x0000003929397221 */ /* 0x000fe20000010000 */
[-C--:B------:R-:W-:Y:S01]  /*0750*/  FFMA.FTZ R67, R0, R41.reuse, R67 ;  /* 0x0000002900437223 */ /* 0x080fe20000010043 */
[----:B------:R-:W-:Y:S01]  /*0760*/  FMUL.FTZ R41, R72, R41 ;  /* 0x0000002948297220 */ /* 0x000fe20000410000 */
[----:B------:R-:W-:Y:S01]  /*0770*/  MOV R37, R90 ;  /* 0x0000005a00257202 */ /* 0x000fe20000000f00 */
[----:B------:R-:W-:Y:S01]  /*0780*/  FADD.FTZ R87, R40, -R76 ;  /* 0x8000004c28577221 */ /* 0x000fe20000010000 */
[----:B------:R-:W-:Y:S01]  /*0790*/  PRMT R84, R45, 0x7632, R84 ;  /* 0x000076322d547816 */ /* 0x000fe20000000054 */
[----:B------:R-:W-:Y:S01]  /*07a0*/  FADD.FTZ R85, R39, -R76 ;  /* 0x8000004c27557221 */ /* 0x000fe20000010000 */
[----:B------:R-:W-:Y:S01]  /*07b0*/  SHF.L.U32 R40, R45, 0x10, RZ ;  /* 0x000000102d287819 */ /* 0x000fe200000006ff */
[----:B------:R-:W-:Y:S01]  /*07c0*/  FMUL.FTZ R75, R74, R75 ;  /* 0x0000004b4a4b7220 */ /* 0x000fe20000410000 */
[----:B0-----:R-:W-:Y:S01]  /*07d0*/  PRMT R78, R37, 0x7610, R78 ;  /* 0x00007610254e7816 */ /* 0x001fe2000000004e */
[-C--:B------:R-:W-:Y:S01]  /*07e0*/  FFMA.FTZ R56, R77, R82.reuse, R56 ;  /* 0x000000524d387223 */ /* 0x080fe20000010038 */
[----:B------:R-:W-:Y:S01]  /*07f0*/  FADD.FTZ R55, R82, R55 ;  /* 0x0000003752377221 */ /* 0x000fe20000010000 */
[--C-:B------:R-:W-:Y:S01]  /*0800*/  FADD.FTZ R93, R42, -R76.reuse ;  /* 0x8000004c2a5d7221 */ /* 0x100fe20000010000 */
[----:B------:R-:W-:Y:S01]  /*0810*/  FMUL.FTZ R82, R62, R82 ;  /* 0x000000523e527220 */ /* 0x000fe20000410000 */
[----:B------:R-:W-:Y:S01]  /*0820*/  FADD.FTZ R37, RZ, R41 ;  /* 0x00000029ff257221 */ /* 0x000fe20000010000 */
[----:B------:R-:W-:Y:S01]  /*0830*/  FADD.FTZ R42, R43, -R76 ;  /* 0x8000004c2b2a7221 */ /* 0x000fe20000010000 */
[----:B------:R-:W-:Y:S01]  /*0840*/  FFMA.FTZ R38, R0, R41, RZ ;  /* 0x0000002900267223 */ /* 0x000fe200000100ff */
[C---:B------:R-:W-:Y:S01]  /*0850*/  PRMT R36, R47.reuse, 0x7632, R36 ;  /* 0x000076322f247816 */ /* 0x040fe20000000024 */
[----:B------:R-:W-:Y:S01]  /*0860*/  FADD.FTZ R53, R40, R53 ;  /* 0x0000003528357221 */ /* 0x000fe20000010000 */
[----:B------:R-:W-:Y:S01]  /*0870*/  SHF.L.U32 R76, R47, 0x10, RZ ;  /* 0x000000102f4c7819 */ /* 0x000fe200000006ff */
[----:B------:R-:W-:Y:S01]  /*0880*/  FMUL.FTZ R47, R74, R85 ;  /* 0x000000554a2f7220 */ /* 0x000fe20000410000 */
[----:B------:R-:W-:Y:S01]  /*0890*/  SHF.L.U32 R84, R84, 0x10, RZ ;  /* 0x0000001054547819 */ /* 0x000fe200000006ff */
[-C--:B------:R-:W-:Y:S01]  /*08a0*/  FFMA.FTZ R54, R75, R40.reuse, R54 ;  /* 0x000000284b367223 */ /* 0x080fe20000010036 */
[----:B------:R-:W-:Y:S01]  /*08b0*/  FMUL.FTZ R40, R71, R40 ;  /* 0x0000002847287220 */ /* 0x000fe20000410000 */
[----:B------:R-:W-:Y:S01]  /*08c0*/  FADD.FTZ R37, R37, R82 ;  /* 0x0000005225257221 */ /* 0x000fe20000010000 */
[----:B------:R-:W-:Y:S01]  /*08d0*/  FFMA.FTZ R38, R77, R82, R38 ;  /* 0x000000524d267223 */ /* 0x000fe20000010026 */
[C---:B------:R-:W-:Y:S01]  /*08e0*/  PRMT R83, R46.reuse, 0x7632, R83 ;  /* 0x000076322e537816 */ /* 0x040fe20000000053 */
[-C--:B------:R-:W-:Y:S01]  /*08f0*/  FFMA.FTZ R52, R47, R84.reuse, R52 ;  /* 0x000000542f347223 */ /* 0x080fe20000010034 */
[----:B------:R-:W-:Y:S01]  /*0900*/  SHF.L.U32 R39, R46, 0x10, RZ ;  /* 0x000000102e277819 */ /* 0x000fe200000006ff */
[----:B------:R-:W-:Y:S01]  /*0910*/  FADD.FTZ R51, R84, R51 ;  /* 0x0000003354337221 */ /* 0x000fe20000010000 */
[----:B------:R-:W-:Y:S01]  /*0920*/  FMUL.FTZ R84, R61, R84 ;  /* 0x000000543d547220 */ /* 0x000fe20000410000 */
[----:B------:R-:W-:Y:S01]  /*0930*/  FADD.FTZ R37, R37, R40 ;  /* 0x0000002825257221 */ /* 0x000fe20000010000 */
[----:B------:R-:W-:Y:S01]  /*0940*/  FFMA.FTZ R38, R75, R40, R38 ;  /* 0x000000284b267223 */ /* 0x000fe20000010026 */
[C---:B------:R-:W-:Y:S01]  /*0950*/  FMUL.FTZ R45, R74.reuse, R87 ;  /* 0x000000574a2d7220 */ /* 0x040fe20000410000 */
[----:B------:R-:W-:Y:S01]  /*0960*/  SHF.L.U32 R83, R83, 0x10, RZ ;  /* 0x0000001053537819 */ /* 0x000fe200000006ff */
[----:B------:R-:W-:Y:S01]  /*0970*/  FMUL.FTZ R44, R74, R89 ;  /* 0x000000594a2c7220 */ /* 0x000fe20000410000 */
[-C--:B------:R-:W-:Y:S01]  /*0980*/  FMUL.FTZ R46, R70, R39.reuse ;  /* 0x00000027462e7220 */ /* 0x080fe20000410000 */
[----:B------:R-:W-:Y:S01]  /*0990*/  FADD.FTZ R37, R37, R84 ;  /* 0x0000005425257221 */ /* 0x000fe20000010000 */
[----:B------:R-:W-:Y:S01]  /*09a0*/  FFMA.FTZ R38, R47, R84, R38 ;  /* 0x000000542f267223 */ /* 0x000fe20000010026 */
[----:B------:R-:W-:Y:S01]  /*09b0*/  FADD.FTZ R6, R39, R6 ;  /* 0x0000000627067221 */ /* 0x000fe20000010000 */
[----:B------:R-:W-:Y:S01]  /*09c0*/  FFMA.FTZ R2, R45, R39, R2 ;  /* 0x000000272d027223 */ /* 0x000fe20000010002 */
[----:B------:R-:W-:Y:S01]  /*09d0*/  FMUL.FTZ R43, R74, R93 ;  /* 0x0000005d4a2b7220 */ /* 0x000fe20000410000 */
[----:B------:R-:W-:Y:S01]  /*09e0*/  SHF.L.U32 R36, R36, 0x10, RZ ;  /* 0x0000001024247819 */ /* 0x000fe200000006ff */
[----:B------:R-:W-:Y:S01]  /*09f0*/  FFMA.FTZ R3, R44, R83, R3 ;  /* 0x000000532c037223 */ /* 0x000fe20000010003 */
[----:B------:R-:W-:Y:S01]  /*0a00*/  FADD.FTZ R7, R83, R7 ;  /* 0x0000000753077221 */ /* 0x000fe20000010000 */
[----:B------:R-:W-:Y:S01]  /*0a10*/  MOV R39, R91 ;  /* 0x0000005b00277202 */ /* 0x000fe20000000f00 */
[----:B------:R-:W-:Y:S01]  /*0a20*/  FMUL.FTZ R42, R74, R42 ;  /* 0x0000002a4a2a7220 */ /* 0x000fe20000410000 */
[----:B------:R-:W-:Y:S01]  /*0a30*/  FMUL.FTZ R83, R60, R83 ;  /* 0x000000533c537220 */ /* 0x000fe20000410000 */
[----:B------:R-:W-:Y:S01]  /*0a40*/  FADD.FTZ R86, R37, R46 ;  /* 0x0000002e25567221 */ /* 0x000fe20000010000 */
[----:B------:R-:W-:Y:S01]  /*0a50*/  FFMA.FTZ R37, R45, R46, R38 ;  /* 0x0000002e2d257223 */ /* 0x000fe20000010026 */
[----:B------:R-:W-:Y:S01]  /*0a60*/  FADD.FTZ R8, R76, R8 ;  /* 0x000000084c087221 */ /* 0x000fe20000010000 */
[-C--:B------:R-:W-:Y:S01]  /*0a70*/  FFMA.FTZ R4, R43, R76.reuse, R4 ;  /* 0x0000004c2b047223 */ /* 0x080fe20000010004 */
[----:B------:R-:W-:Y:S01]  /*0a80*/  PRMT R85, R39, 0x7610, R85 ;  /* 0x0000761027557816 */ /* 0x000fe20000000055 */
[----:B------:R-:W-:Y:S01]  /*0a90*/  FMUL.FTZ R76, R69, R76 ;  /* 0x0000004c454c7220 */ /* 0x000fe20000410000 */
[-C--:B------:R-:W-:Y:S01]  /*0aa0*/  FFMA.FTZ R5, R42, R36.reuse, R5 ;  /* 0x000000242a057223 */ /* 0x080fe20000010005 */
[----:B------:R-:W-:Y:S01]  /*0ab0*/  FADD.FTZ R39, R86, R83 ;  /* 0x0000005356277221 */ /* 0x000fe20000010000 */
[----:B------:R-:W-:Y:S01]  /*0ac0*/  FADD.FTZ R9, R36, R9 ;  /* 0x0000000924097221 */ /* 0x000fe20000010000 */
[----:B------:R-:W-:Y:S01]  /*0ad0*/  FMUL.FTZ R87, R59, R36 ;  /* 0x000000243b577220 */ /* 0x000fe20000410000 */
[----:B------:R-:W-:Y:S01]  /*0ae0*/  FFMA.FTZ R36, R44, R83, R37 ;  /* 0x000000532c247223 */ /* 0x000fe20000010025 */
[----:B------:R-:W-:-:S03]  /*0af0*/  FADD.FTZ R38, R39, R76 ;  /* 0x0000004c27267221 */ /* 0x000fc60000010000 */
[----:B------:R-:W-:Y:S01]  /*0b00*/  FFMA.FTZ R39, R43, R76, R36 ;  /* 0x0000004c2b277223 */ /* 0x000fe20000010024 */
[----:B------:R-:W-:Y:S01]  /*0b10*/  SHF.R.U64 R79, R90, 0x8, R91 ;  /* 0x000000085a4f7819 */ /* 0x000fe2000000125b */
[----:B------:R-:W-:Y:S01]  /*0b20*/  FADD.FTZ R37, R38, R87 ;  /* 0x0000005726257221 */ /* 0x000fe20000010000 */
[----:B------:R-:W-:Y:S01]  /*0b30*/  SHF.R.U64 R80, R90, 0x10, R91 ;  /* 0x000000105a507819 */ /* 0x000fe2000000125b */
[----:B------:R-:W-:Y:S01]  /*0b40*/  FFMA.FTZ R39, R42, R87, R39 ;  /* 0x000000572a277223 */ /* 0x000fe20000010027 */
[--C-:B------:R-:W-:Y:S02]  /*0b50*/  SHF.R.U64 R81, R90, 0x18, R91.reuse ;  /* 0x000000185a517819 */ /* 0x100fe4000000125b */
        /* <DEDUP_REMOVED lines=17> */
[----:B------:R-:W0:Y:S04]  /*0c70*/  SHFL.BFLY PT, R38, R37, 0x8, 0x1f ;  /* 0x0d001f0025267f89 */ /* 0x000e2800000e0000 */
[----:B------:R1:W2:Y:S01]  /*0c80*/  SHFL.BFLY PT, R39, R36, 0x10, 0x1f ;  /* 0x0e001f0024277f89 */ /* 0x0002a200000e0000 */
[----:B0-----:R-:W-:-:S05]  /*0c90*/  FADD.FTZ R37, R37, R38 ;  /* 0x0000002625257221 */ /* 0x001fca0000010000 */
[----:B--2---:R1:W0:Y:S02]  /*0ca0*/  SHFL.BFLY PT, R38, R37, 0x10, 0x1f ;  /* 0x0e001f0025267f89 */ /* 0x00422400000e0000 */
.L_x_2227:
[----:B------:R-:W-:Y:S01]  /*0cb0*/  FADD.FTZ R89, R36, R39 ;  /* 0x0000002724597221 */ /* 0x000fe20000010000 */
[----:B0-----:R-:W-:Y:S02]  /*0cc0*/  FADD.FTZ R93, R37, R38 ;  /* 0x00000026255d7221 */ /* 0x001fe40000010000 */
[----:B-1----:R-:W0:Y:S02]  /*0cd0*/  LDC.64 R36, c[0x0][0x390] ;  /* 0x0000e400ff247b82 */ /* 0x002e240000000a00 */
[----:B0-----:R-:W-:-:S06]  /*0ce0*/  IMAD.WIDE.U32 R36, R58, 0x10, R36 ;  /* 0x000000103a247825 */ /* 0x001fcc00078e0024 */
[----:B------:R-:W5:Y:S01]  /*0cf0*/  LDG.E.128 R36, desc[UR8][R36.64] ;  /* 0x0000000824247981 */ /* 0x000f62000c1e1d00 */
[----:B------:R-:W-:Y:S01]  /*0d00*/  FMUL.FTZ R89, R89, UR14 ;  /* 0x0000000e59597c20 */ /* 0x000fe20008410000 */
[----:B------:R-:W-:-:S04]  /*0d10*/  FMUL.FTZ R93, R93, UR14 ;  /* 0x0000000e5d5d7c20 */ /* 0x000fc80008410000 */
[----:B------:R-:W-:Y:S01]  /*0d20*/  FSEL R92, R89, RZ, !P2 ;  /* 0x000000ff595c7208 */ /* 0x000fe20005000000 */
[----:B------:R-:W-:Y:S06]  /*0d30*/  @P1 BRA `(.L_x_2211) ;  /* 0x0000000c00cc1947 */ /* 0x000fec0003800000 */
[----:B------:R-:W-:Y:S01]  /*0d40*/  UMOV UR4, UR6 ;  /* 0x0000000600047c82 */ /* 0x000fe20008000000 */
[----:B------:R-:W-:Y:S01]  /*0d50*/  UMOV UR5, UR7 ;  /* 0x0000000700057c82 */ /* 0x000fe20008000000 */
[----:B------:R-:W-:-:S04]  /*0d60*/  UISETP.NE.U32.AND UP0, UPT, UR4, URZ, UPT ;  /* 0x000000ff0400728c */ /* 0x000fc8000bf05070 */
[----:B------:R-:W-:-:S09]  /*0d70*/  UISETP.NE.AND.EX UP0, UPT, UR5, URZ, UPT, UP0 ;  /* 0x000000ff0500728c */ /* 0x000fd2000bf05300 */
[----:B------:R-:W-:Y:S05]  /*0d80*/  BRA.U UP0, `(.L_x_2212) ;  /* 0x0000000500a87547 */ /* 0x000fea000b800000 */
[-CC-:B------:R-:W-:Y:S01]  /*0d90*/  FFMA.FTZ R0, R0, R93.reuse, R92.reuse ;  /* 0x0000005d00007223 */ /* 0x180fe2000001005c */
[----:B------:R-:W-:Y:S01]  /*0da0*/  LOP3.LUT P1, RZ, R78, 0xff, RZ, 0xc0, !PT ;  /* 0x000000ff4eff7812 */ /* 0x000fe2000782c0ff */
[----:B------:R-:W-:Y:S02]  /*0db0*/  HFMA2 R89, -RZ, RZ, 0, 0 ;  /* 0x00000000ff597431 */ /* 0x000fe400000001ff */
[-C--:B------:R-:W-:Y:S01]  /*0dc0*/  FFMA.FTZ R77, R77, R93.reuse, R92 ;  /* 0x0000005d4d4d7223 */ /* 0x080fe2000001005c */
[----:B------:R-:W-:Y:S01]  /*0dd0*/  FADD.FTZ R41, R41, -R0 ;  /* 0x8000000029297221 */ /* 0x000fe20000010000 */
[--C-:B------:R-:W-:Y:S01]  /*0de0*/  FFMA.FTZ R75, R75, R93, R92.reuse ;  /* 0x0000005d4b4b7223 */ /* 0x100fe2000001005c */
[----:B------:R-:W-:Y:S01]  /*0df0*/  LOP3.LUT P2, RZ, R81, 0xff, RZ, 0xc0, !PT ;  /* 0x000000ff51ff7812 */ /* 0x000fe2000784c0ff */
[----:B------:R-:W-:Y:S01]  /*0e00*/  FADD.FTZ R77, R82, -R77 ;  /* 0x8000004d524d7221 */ /* 0x000fe20000010000 */
[----:B------:R-:W-:Y:S01]  /*0e10*/  FMUL.FTZ R0, R74, R41 ;  /* 0x000000294a007220 */ /* 0x000fe20000410000 */
[----:B------:R-:W-:Y:S01]  /*0e20*/  FADD.FTZ R75, R40, -R75 ;  /* 0x8000004b284b7221 */ /* 0x000fe20000010000 */
[-CC-:B------:R-:W-:Y:S01]  /*0e30*/  FFMA.FTZ R47, R47, R93.reuse, R92.reuse ;  /* 0x0000005d2f2f7223 */ /* 0x180fe2000001005c */
[--C-:B------:R-:W-:Y:S01]  /*0e40*/  FFMA.FTZ R42, R42, R93, R92.reuse ;  /* 0x0000005d2a2a7223 */ /* 0x100fe2000001005c */
[----:B------:R-:W-:Y:S01]  /*0e50*/  FMUL.FTZ R0, R0, R73 ;  /* 0x0000004900007220 */ /* 0x000fe20000410000 */
[-C--:B------:R-:W-:Y:S01]  /*0e60*/  FFMA.FTZ R45, R45, R93.reuse, R92 ;  /* 0x0000005d2d2d7223 */ /* 0x080fe2000001005c */
[----:B------:R-:W-:Y:S01]  /*0e70*/  @P1 SHF.L.U32 R78, R24, 0x10, RZ ;  /* 0x00000010184e1819 */ /* 0x000fe200000006ff */
[----:B------:R-:W-:Y:S01]  /*0e80*/  FADD.FTZ R47, R84, -R47 ;  /* 0x8000002f542f7221 */ /* 0x000fe20000010000 */
[----:B------:R-:W-:Y:S01]  /*0e90*/  FMUL.FTZ R41, R0, UR15 ;  /* 0x0000000f00297c20 */ /* 0x000fe20008410000 */
[----:B-----5:R-:W-:Y:S01]  /*0ea0*/  @P1 SHF.L.U32 R0, R36, 0x10, RZ ;  /* 0x0000001024001819 */ /* 0x020fe200000006ff */
[----:B------:R-:W-:Y:S01]  /*0eb0*/  FADD.FTZ R87, R87, -R42 ;  /* 0x8000002a57577221 */ /* 0x000fe20000010000 */
[--C-:B------:R-:W-:Y:S01]  /*0ec0*/  FFMA.FTZ R43, R43, R93, R92.reuse ;  /* 0x0000005d2b2b7223 */ /* 0x100fe2000001005c */
[C---:B------:R-:W-:Y:S01]  /*0ed0*/  FMUL.FTZ R42, R74.reuse, R47 ;  /* 0x0000002f4a2a7220 */ /* 0x040fe20000410000 */
[----:B------:R-:W-:Y:S01]  /*0ee0*/  LOP3.LUT P3, RZ, R85, 0xff, RZ, 0xc0, !PT ;  /* 0x000000ff55ff7812 */ /* 0x000fe2000786c0ff */
[C---:B------:R-:W-:Y:S01]  /*0ef0*/  @P1 FMUL.FTZ R89, R41.reuse, R0 ;  /* 0x0000000029591220 */ /* 0x040fe20000410000 */
[----:B------:R-:W-:Y:S01]  /*0f00*/  MOV R0, RZ ;  /* 0x000000ff00007202 */ /* 0x000fe20000000f00 */
[----:B------:R-:W-:Y:S01]  /*0f10*/  @P1 FMUL.FTZ R0, R41, R78 ;  /* 0x0000004e29001220 */ /* 0x000fe20000410000 */
[----:B------:R-:W-:Y:S01]  /*0f20*/  LOP3.LUT P1, RZ, R79, 0xff, RZ, 0xc0, !PT ;  /* 0x000000ff4fff7812 */ /* 0x000fe2000782c0ff */
[----:B------:R-:W-:Y:S01]  /*0f30*/  FMUL.FTZ R78, R74, R77 ;  /* 0x0000004d4a4e7220 */ /* 0x000fe20000410000 */
[----:B------:R-:W-:Y:S01]  /*0f40*/  MOV R41, RZ ;  /* 0x000000ff00297202 */ /* 0x000fe20000000f00 */
[----:B------:R-:W-:Y:S01]  /*0f50*/  FADD.FTZ R45, R46, -R45 ;  /* 0x8000002d2e2d7221 */ /* 0x000fe20000010000 */
[----:B------:R-:W-:Y:S01]  /*0f60*/  LOP3.LUT P5, RZ, R88, 0xff, RZ, 0xc0, !PT ;  /* 0x000000ff58ff7812 */ /* 0x000fe200078ac0ff */
[-C--:B------:R-:W-:Y:S01]  /*0f70*/  FMUL.FTZ R78, R78, R73.reuse ;  /* 0x000000494e4e7220 */ /* 0x080fe20000410000 */
[----:B------:R-:W-:Y:S01]  /*0f80*/  FADD.FTZ R43, R76, -R43 ;  /* 0x8000002b4c2b7221 */ /* 0x000fe20000010000 */
[----:B------:R-:W-:Y:S01]  /*0f90*/  FMUL.FTZ R42, R42, R73 ;  /* 0x000000492a2a7220 */ /* 0x000fe20000410000 */
[----:B------:R-:W-:Y:S01]  /*0fa0*/  FFMA.FTZ R44, R44, R93, R92 ;  /* 0x0000005d2c2c7223 */ /* 0x000fe2000001005c */
[----:B------:R-:W-:Y:S01]  /*0fb0*/  FMUL.FTZ R77, R78, UR15 ;  /* 0x0000000f4e4d7c20 */ /* 0x000fe20008410000 */
[----:B------:R-:W-:Y:S01]  /*0fc0*/  HFMA2 R78, -RZ, RZ, 0, 0 ;  /* 0x00000000ff4e7431 */ /* 0x000fe200000001ff */
[----:B------:R-:W-:Y:S01]  /*0fd0*/  LOP3.LUT P4, RZ, R86, 0xff, RZ, 0xc0, !PT ;  /* 0x000000ff56ff7812 */ /* 0x000fe2000788c0ff */
[----:B------:R-:W-:Y:S01]  /*0fe0*/  HFMA2 R76, -RZ, RZ, 0, 0 ;  /* 0x00000000ff4c7431 */ /* 0x000fe200000001ff */
[----:B------:R-:W-:Y:S01]  /*0ff0*/  @P1 PRMT R36, R36, 0x7632, R36 ;  /* 0x0000763224241816 */ /* 0x000fe20000000024 */
[----:B------:R-:W-:Y:S01]  /*1000*/  FMUL.FTZ R82, R74, R43 ;  /* 0x0000002b4a527220 */ /* 0x000fe20000410000 */
[----:B------:R-:W-:Y:S01]  /*1010*/  @P2 SHF.L.U32 R47, R65, 0x10, RZ ;  /* 0x00000010412f2819 */ /* 0x000fe200000006ff */
[----:B------:R-:W-:Y:S01]  /*1020*/  FMUL.FTZ R42, R42, UR15 ;  /* 0x0000000f2a2a7c20 */ /* 0x000fe20008410000 */
[----:B------:R-:W-:Y:S01]  /*1030*/  @P1 SHF.L.U32 R36, R36, 0x10, RZ ;  /* 0x0000001024241819 */ /* 0x000fe200000006ff */
[----:B------:R-:W-:Y:S01]  /*1040*/  FADD.FTZ R83, R83, -R44 ;  /* 0x8000002c53537221 */ /* 0x000fe20000010000 */
[----:B------:R-:W-:Y:S01]  /*1050*/  MOV R43, RZ ;  /* 0x000000ff002b7202 */ /* 0x000fe20000000f00 */
[----:B------:R-:W-:Y:S01]  /*1060*/  @P2 FMUL.FTZ R43, R42, R47 ;  /* 0x0000002f2a2b2220 */ /* 0x000fe20000410000 */
[----:B------:R-:W-:Y:S01]  /*1070*/  FMUL.FTZ R82, R82, R73 ;  /* 0x0000004952527220 */ /* 0x000fe20000410000 */
[----:B------:R-:W-:Y:S01]  /*1080*/  @P1 FMUL.FTZ R78, R77, R36 ;  /* 0x000000244d4e1220 */ /* 0x000fe20000410000 */
[----:B------:R-:W-:Y:S01]  /*1090*/  @P1 SHF.L.U32 R36, R66, 0x10, RZ ;  /* 0x0000001042241819 */ /* 0x000fe200000006ff */
[----:B------:R-:W-:-:S02]  /*10a0*/  HFMA2 R47, -RZ, RZ, 0, 0 ;  /* 0x00000000ff2f7431 */ /* 0x000fc400000001ff */
[----:B------:R-:W-:Y:S01]  /*10b0*/  FMUL.FTZ R82, R82, UR15 ;  /* 0x0000000f52527c20 */ /* 0x000fe20008410000 */
[----:B------:R-:W-:Y:S01]  /*10c0*/  @P4 PRMT R44, R38, 0x7632, R44 ;  /* 0x00007632262c4816 */ /* 0x000fe2000000002c */
[----:B------:R-:W-:Y:S02]  /*10d0*/  HFMA2 R81, -RZ, RZ, 0, 0 ;  /* 0x00000000ff517431 */ /* 0x000fe400000001ff */
[----:B------:R-:W-:Y:S01]  /*10e0*/  @P1 FMUL.FTZ R41, R77, R36 ;  /* 0x000000244d291220 */ /* 0x000fe20000410000 */
[----:B------:R-:W-:Y:S01]  /*10f0*/  LOP3.LUT P1, RZ, R80, 0xff, RZ, 0xc0, !PT ;  /* 0x000000ff50ff7812 */ /* 0x000fe2000782c0ff */
[C---:B------:R-:W-:Y:S01]  /*1100*/  FMUL.FTZ R36, R74.reuse, R75 ;  /* 0x0000004b4a247220 */ /* 0x040fe20000410000 */
[----:B------:R-:W-:Y:S02]  /*1110*/  HFMA2 R75, -RZ, RZ, 0, 0 ;  /* 0x00000000ff4b7431 */ /* 0x000fe400000001ff */
[----:B------:R-:W-:Y:S01]  /*1120*/  FMUL.FTZ R80, R74, R45 ;  /* 0x0000002d4a507220 */ /* 0x000fe20000410000 */
[----:B------:R-:W-:Y:S01]  /*1130*/  @P3 SHF.L.U32 R45, R38, 0x10, RZ ;  /* 0x00000010262d3819 */ /* 0x000fe200000006ff */
[-C--:B------:R-:W-:Y:S01]  /*1140*/  FMUL.FTZ R36, R36, R73.reuse ;  /* 0x0000004924247220 */ /* 0x080fe20000410000 */
[----:B------:R-:W-:Y:S01]  /*1150*/  MOV R38, RZ ;  /* 0x000000ff00267202 */ /* 0x000fe20000000f00 */
[----:B------:R-:W-:Y:S01]  /*1160*/  FMUL.FTZ R80, R80, R73 ;  /* 0x0000004950507220 */ /* 0x000fe20000410000 */
[----:B------:R-:W-:Y:S01]  /*1170*/  @P4 SHF.L.U32 R44, R44, 0x10, RZ ;  /* 0x000000102c2c4819 */ /* 0x000fe200000006ff */
[----:B------:R-:W-:-:S02]  /*1180*/  FMUL.FTZ R77, R36, UR15 ;  /* 0x0000000f244d7c20 */ /* 0x000fc40008410000 */
[----:B------:R-:W-:Y:S01]  /*1190*/  FMUL.FTZ R80, R80, UR15 ;  /* 0x0000000f50507c20 */ /* 0x000fe20008410000 */
[----:B------:R-:W-:Y:S02]  /*11a0*/  @P1 SHF.L.U32 R36, R37, 0x10, RZ ;  /* 0x0000001025241819 */ /* 0x000fe400000006ff */
[----:B------:R-:W-:Y:S01]  /*11b0*/  @P1 SHF.L.U32 R40, R25, 0x10, RZ ;  /* 0x0000001019281819 */ /* 0x000fe200000006ff */
[----:B------:R-:W-:Y:S01]  /*11c0*/  @P3 FMUL.FTZ R47, R80, R45 ;  /* 0x0000002d502f3220 */ /* 0x000fe20000410000 */
[----:B------:R-:W-:Y:S01]  /*11d0*/  @P2 PRMT R37, R37, 0x7632, R37 ;  /* 0x0000763225252816 */ /* 0x000fe20000000025 */
[C---:B------:R-:W-:Y:S01]  /*11e0*/  @P1 FMUL.FTZ R75, R77.reuse, R36 ;  /* 0x000000244d4b1220 */ /* 0x040fe20000410000 */
[----:B------:R-:W-:Y:S01]  /*11f0*/  MOV R36, RZ ;  /* 0x000000ff00247202 */ /* 0x000fe20000000f00 */
[----:B------:R-:W-:Y:S01]  /*1200*/  @P1 FMUL.FTZ R36, R77, R40 ;  /* 0x000000284d241220 */ /* 0x000fe20000410000 */
[----:B------:R-:W-:Y:S01]  /*1210*/  ISETP.GE.U32.AND P1, PT, R90, RZ, PT ;  /* 0x000000ff5a00720c */ /* 0x000fe20003f26070 */
[C---:B------:R-:W-:Y:S01]  /*1220*/  FMUL.FTZ R40, R74.reuse, R83 ;  /* 0x000000534a287220 */ /* 0x040fe20000410000 */
[----:B------:R-:W-:Y:S01]  /*1230*/  @P2 SHF.L.U32 R46, R37, 0x10, RZ ;  /* 0x00000010252e2819 */ /* 0x000fe200000006ff */
[----:B------:R-:W-:Y:S01]  /*1240*/  FMUL.FTZ R74, R74, R87 ;  /* 0x000000574a4a7220 */ /* 0x000fe20000410000 */
[----:B------:R-:W-:Y:S01]  /*1250*/  ISETP.GE.U32.AND.EX P1, PT, R91, 0x1000000, PT, P1 ;  /* 0x010000005b00780c */ /* 0x000fe20003f26110 */
[-C--:B------:R-:W-:Y:S01]  /*1260*/  FMUL.FTZ R40, R40, R73.reuse ;  /* 0x0000004928287220 */ /* 0x080fe20000410000 */
[----:B------:R-:W-:Y:S01]  /*1270*/  @P5 SHF.L.U32 R77, R27, 0x10, RZ ;  /* 0x000000101b4d5819 */ /* 0x000fe200000006ff */
[----:B------:R-:W-:Y:S01]  /*1280*/  @P2 FMUL.FTZ R76, R42, R46 ;  /* 0x0000002e2a4c2220 */ /* 0x000fe20000410000 */
[----:B------:R-:W-:Y:S01]  /*1290*/  HFMA2 R42, -RZ, RZ, 0, 0 ;  /* 0x00000000ff2a7431 */ /* 0x000fe200000001ff */
[----:B------:R-:W-:Y:S01]  /*12a0*/  @P3 SHF.L.U32 R46, R26, 0x10, RZ ;  /* 0x000000101a2e3819 */ /* 0x000fe200000006ff */
[----:B------:R-:W-:Y:S01]  /*12b0*/  FMUL.FTZ R79, R74, R73 ;  /* 0x000000494a4f7220 */ /* 0x000fe20000410000 */
[----:B------:R-:W-:Y:S01]  /*12c0*/  @P5 SHF.L.U32 R37, R39, 0x10, RZ ;  /* 0x0000001027255819 */ /* 0x000fe200000006ff */
[----:B------:R-:W-:-:S02]  /*12d0*/  HFMA2 R45, -RZ, RZ, 0, 0 ;  /* 0x00000000ff2d7431 */ /* 0x000fc400000001ff */
[----:B------:R-:W-:Y:S01]  /*12e0*/  FMUL.FTZ R40, R40, UR15 ;  /* 0x0000000f28287c20 */ /* 0x000fe20008410000 */
[----:B------:R-:W-:Y:S01]  /*12f0*/  @P3 FMUL.FTZ R38, R80, R46 ;  /* 0x0000002e50263220 */ /* 0x000fe20000410000 */
[----:B------:R-:W-:Y:S01]  /*1300*/  @P5 FMUL.FTZ R42, R82, R77 ;  /* 0x0000004d522a5220 */ /* 0x000fe20000410000 */
[----:B------:R-:W-:Y:S01]  /*1310*/  @P4 SHF.L.U32 R77, R64, 0x10, RZ ;  /* 0x00000010404d4819 */ /* 0x000fe200000006ff */
[----:B------:R-:W-:Y:S01]  /*1320*/  FMUL.FTZ R79, R79, UR15 ;  /* 0x0000000f4f4f7c20 */ /* 0x000fe20008410000 */
[----:B------:R-:W-:Y:S02]  /*1330*/  @P1 PRMT R39, R39, 0x7632, R39 ;  /* 0x0000763227271816 */ /* 0x000fe40000000027 */
[----:B------:R-:W-:Y:S01]  /*1340*/  @P1 SHF.L.U32 R80, R63, 0x10, RZ ;  /* 0x000000103f501819 */ /* 0x000fe200000006ff */
[----:B------:R-:W-:Y:S01]  /*1350*/  @P4 FMUL.FTZ R45, R40, R77 ;  /* 0x0000004d282d4220 */ /* 0x000fe20000410000 */
[----:B------:R-:W-:Y:S02]  /*1360*/  @P1 SHF.L.U32 R39, R39, 0x10, RZ ;  /* 0x0000001027271819 */ /* 0x000fe400000006ff */
[----:B------:R-:W-:Y:S01]  /*1370*/  MOV R73, RZ ;  /* 0x000000ff00497202 */ /* 0x000fe20000000f00 */
[C---:B------:R-:W-:Y:S01]  /*1380*/  @P1 FMUL.FTZ R81, R79.reuse, R80 ;  /* 0x000000504f511220 */ /* 0x040fe20000410000 */
[----:B------:R-:W-:Y:S01]  /*1390*/  MOV R46, RZ ;  /* 0x000000ff002e7202 */ /* 0x000fe20000000f00 */
[----:B------:R-:W-:Y:S01]  /*13a0*/  @P5 FMUL.FTZ R73, R82, R37 ;  /* 0x0000002552495220 */ /* 0x000fe20000410000 */
[----:B------:R-:W-:Y:S01]  /*13b0*/  MOV R74, RZ ;  /* 0x000000ff004a7202 */ /* 0x000fe20000000f00 */
[----:B------:R-:W-:Y:S01]  /*13c0*/  @P1 FMUL.FTZ R46, R79, R39 ;  /* 0x000000274f2e1220 */ /* 0x000fe20000410000 */
[----:B------:R-:W-:Y:S01]  /*13d0*/  F2FP.BF16.F32.PACK_AB R37, R43, R36 ;  /* 0x000000242b25723e */ /* 0x000fe200000010ff */
[----:B------:R-:W-:Y:S01]  /*13e0*/  @P4 FMUL.FTZ R74, R40, R44 ;  /* 0x0000002c284a4220 */ /* 0x000fe20000410000 */
[----:B------:R-:W-:-:S02]  /*13f0*/  F2FP.BF16.F32.PACK_AB R39, R81, R42 ;  /* 0x0000002a5127723e */ /* 0x000fc400000010ff */
[----:B------:R-:W-:Y:S02]  /*1400*/  F2FP.BF16.F32.PACK_AB R38, R45, R38 ;  /* 0x000000262d26723e */ /* 0x000fe400000010ff */
[----:B------:R-:W-:Y:S01]  /*1410*/  F2FP.BF16.F32.PACK_AB R36, R41, R0 ;  /* 0x000000002924723e */ /* 0x000fe200000010ff */
[----:B------:R-:W-:Y:S06]  /*1420*/  BRA `(.L_x_2213) ;  /* 0x0000001400dc7947 */ /* 0x000fec0003800000 */
.L_x_2212:
        /* <DEDUP_REMOVED lines=9> */
[----:B------:R-:W-:Y:S01]  /*14c0*/  FMUL.FTZ R32, R74, R41 ;  /* 0x000000294a207220 */ /* 0x000fe20000410000 */
[----:B------:R-:W-:-:S02]  /*14d0*/  HFMA2 R78, -RZ, RZ, 0, 0 ;  /* 0x00000000ff4e7431 */ /* 0x000fc400000001ff */
[----:B------:R-:W-:Y:S01]  /*14e0*/  FMUL.FTZ R33, R74, R77 ;  /* 0x0000004d4a217220 */ /* 0x000fe20000410000 */
[----:B------:R-:W-:Y:S01]  /*14f0*/  FFMA.FTZ R75, R75, R93, R92 ;  /* 0x0000005d4b4b7223 */ /* 0x000fe2000001005c */
[----:B------:R-:W0:Y:S01]  /*1500*/  @P1 LDC R28, c[0x0][0x408] ;  /* 0x00010200ff1c1b82 */ /* 0x000e220000000800 */
[-C--:B------:R-:W-:Y:S01]  /*1510*/  @P1 FMUL.FTZ R0, R32, R73.reuse ;  /* 0x0000004920001220 */ /* 0x080fe20000410000 */
[----:B-----5:R-:W-:Y:S01]  /*1520*/  @P1 SHF.L.U32 R31, R36, 0x10, RZ ;  /* 0x00000010241f1819 */ /* 0x020fe200000006ff */
[----:B------:R-:W-:Y:S01]  /*1530*/  @P1 FMUL.FTZ R35, R32, R73 ;  /* 0x0000004920231220 */ /* 0x000fe20000410000 */
[----:B------:R-:W-:Y:S01]  /*1540*/  @P2 PRMT R36, R36, 0x7632, R36 ;  /* 0x0000763224242816 */ /* 0x000fe20000000024 */
[----:B------:R-:W-:Y:S01]  /*1550*/  @P1 FMUL.FTZ R0, R0, UR15 ;  /* 0x0000000f00001c20 */ /* 0x000fe20008410000 */
[-CC-:B------:R-:W-:Y:S01]  /*1560*/  FFMA.FTZ R42, R42, R93.reuse, R92.reuse ;  /* 0x0000005d2a2a7223 */ /* 0x180fe2000001005c */
[-CC-:B------:R-:W-:Y:S01]  /*1570*/  FFMA.FTZ R44, R44, R93.reuse, R92.reuse ;  /* 0x0000005d2c2c7223 */ /* 0x180fe2000001005c */
[----:B------:R-:W1:Y:S01]  /*1580*/  @P2 LDC R30, c[0x0][0x408] ;  /* 0x00010200ff1e2b82 */ /* 0x000e620000000800 */
[----:B------:R-:W-:Y:S01]  /*1590*/  @P1 FMUL.FTZ R89, R31, R0 ;  /* 0x000000001f591220 */ /* 0x000fe20000410000 */
[----:B------:R-:W-:Y:S01]  /*15a0*/  @P1 SHF.L.U32 R31, R24, 0x10, RZ ;  /* 0x00000010181f1819 */ /* 0x000fe200000006ff */
[----:B------:R-:W-:Y:S01]  /*15b0*/  FADD.FTZ R75, R40, -R75 ;  /* 0x8000004b284b7221 */ /* 0x000fe20000010000 */
[----:B------:R-:W-:Y:S01]  /*15c0*/  MOV R0, RZ ;  /* 0x000000ff00007202 */ /* 0x000fe20000000f00 */
[-CC-:B------:R-:W-:Y:S01]  /*15d0*/  FFMA.FTZ R45, R45, R93.reuse, R92.reuse ;  /* 0x0000005d2d2d7223 */ /* 0x180fe2000001005c */
[----:B------:R-:W-:Y:S01]  /*15e0*/  MOV R41, RZ ;  /* 0x000000ff00297202 */ /* 0x000fe20000000f00 */
[----:B------:R-:W-:Y:S01]  /*15f0*/  FFMA.FTZ R47, R47, R93, R92 ;  /* 0x0000005d2f2f7223 */ /* 0x000fe2000001005c */
[----:B------:R-:W2:Y:S01]  /*1600*/  @P2 LDC R29, c[0x0][0x408] ;  /* 0x00010200ff1d2b82 */ /* 0x000ea20000000800 */
[----:B------:R-:W-:Y:S01]  /*1610*/  LOP3.LUT P3, RZ, R85, 0xff, RZ, 0xc0, !PT ;  /* 0x000000ff55ff7812 */ /* 0x000fe2000786c0ff */
[----:B------:R-:W-:Y:S01]  /*1620*/  FADD.FTZ R45, R46, -R45 ;  /* 0x8000002d2e2d7221 */ /* 0x000fe20000010000 */
[----:B------:R-:W-:-:S02]  /*1630*/  HFMA2 R46, -RZ, RZ, 0, 0 ;  /* 0x00000000ff2e7431 */ /* 0x000fc400000001ff */
[----:B------:R-:W-:Y:S01]  /*1640*/  FADD.FTZ R47, R84, -R47 ;  /* 0x8000002f542f7221 */ /* 0x000fe20000010000 */
[----:B------:R-:W-:Y:S01]  /*1650*/  LOP3.LUT P6, RZ, R86, 0xff, RZ, 0xc0, !PT ;  /* 0x000000ff56ff7812 */ /* 0x000fe200078cc0ff */
[----:B------:R-:W-:Y:S01]  /*1660*/  FFMA.FTZ R43, R43, R93, R92 ;  /* 0x0000005d2b2b7223 */ /* 0x000fe2000001005c */
[----:B------:R-:W-:Y:S01]  /*1670*/  MOV R40, RZ ;  /* 0x000000ff00287202 */ /* 0x000fe20000000f00 */
[----:B0-----:R-:W-:Y:S01]  /*1680*/  @P1 FMUL.FTZ R34, R35, R28 ;  /* 0x0000001c23221220 */ /* 0x001fe20000410000 */
[CC--:B------:R-:W-:Y:S01]  /*1690*/  @P2 FMUL.FTZ R35, R33.reuse, R73.reuse ;  /* 0x0000004921232220 */ /* 0x0c0fe20000410000 */
[----:B------:R-:W-:Y:S01]  /*16a0*/  @P2 FMUL.FTZ R28, R33, R73 ;  /* 0x00000049211c2220 */ /* 0x000fe20000410000 */
[----:B------:R-:W-:Y:S01]  /*16b0*/  FADD.FTZ R43, R76, -R43 ;  /* 0x8000002b4c2b7221 */ /* 0x000fe20000010000 */
[----:B------:R-:W-:Y:S01]  /*16c0*/  @P1 FMUL.FTZ R0, R31, R34 ;  /* 0x000000221f001220 */ /* 0x000fe20000410000 */
[----:B------:R-:W-:Y:S01]  /*16d0*/  ISETP.GE.U32.AND P1, PT, R90, RZ, PT ;  /* 0x000000ff5a00720c */ /* 0x000fe20003f26070 */
[----:B------:R-:W-:Y:S01]  /*16e0*/  FMUL.FTZ R34, R74, R75 ;  /* 0x0000004b4a227220 */ /* 0x000fe20000410000 */
[----:B------:R-:W-:Y:S01]  /*16f0*/  @P2 SHF.L.U32 R31, R66, 0x10, RZ ;  /* 0x00000010421f2819 */ /* 0x000fe200000006ff */
[----:B-1----:R-:W-:Y:S01]  /*1700*/  @P2 FMUL.FTZ R30, R35, R30 ;  /* 0x0000001e231e2220 */ /* 0x002fe20000410000 */
[----:B------:R-:W-:Y:S01]  /*1710*/  ISETP.GE.U32.AND.EX P1, PT, R91, 0x1000000, PT, P1 ;  /* 0x010000005b00780c */ /* 0x000fe20003f26110 */
[----:B------:R-:W0:Y:S01]  /*1720*/  @P5 LDC R35, c[0x0][0x408] ;  /* 0x00010200ff235b82 */ /* 0x000e220000000800 */
[----:B------:R-:W-:Y:S01]  /*1730*/  @P5 FMUL.FTZ R75, R34, R73 ;  /* 0x00000049224b5220 */ /* 0x000fe20000410000 */
[----:B------:R-:W-:Y:S01]  /*1740*/  @P2 FMUL.FTZ R41, R31, R30 ;  /* 0x0000001e1f292220 */ /* 0x000fe20000410000 */
[----:B------:R-:W-:Y:S01]  /*1750*/  FADD.FTZ R31, R87, -R42 ;  /* 0x8000002a571f7221 */ /* 0x000fe20000010000 */
[----:B------:R-:W-:Y:S01]  /*1760*/  HFMA2 R76, -RZ, RZ, 0, 0 ;  /* 0x00000000ff4c7431 */ /* 0x000fe200000001ff */
[----:B------:R-:W-:Y:S01]  /*1770*/  @P5 SHF.L.U32 R80, R37, 0x10, RZ ;  /* 0x0000001025505819 */ /* 0x000fe200000006ff */
[----:B--2---:R-:W-:Y:S01]  /*1780*/  @P2 FMUL.FTZ R28, R28, R29 ;  /* 0x0000001d1c1c2220 */ /* 0x004fe20000410000 */
[----:B------:R-:W-:Y:S01]  /*1790*/  @P2 SHF.L.U32 R29, R36, 0x10, RZ ;  /* 0x00000010241d2819 */ /* 0x000fe200000006ff */
[----:B------:R-:W1:Y:S01]  /*17a0*/  @P4 LDC R30, c[0x0][0x408] ;  /* 0x00010200ff1e4b82 */ /* 0x000e620000000800 */
[----:B------:R-:W-:-:S03]  /*17b0*/  FMUL.FTZ R31, R74, R31 ;  /* 0x0000001f4a1f7220 */ /* 0x000fc60000410000 */
[----:B------:R-:W-:Y:S01]  /*17c0*/  @P2 FMUL.FTZ R78, R29, R28 ;  /* 0x0000001c1d4e2220 */ /* 0x000fe20000410000 */
[--C-:B------:R-:W-:Y:S01]  /*17d0*/  FADD.FTZ R29, R83, -R44.reuse ;  /* 0x8000002c531d7221 */ /* 0x100fe20000010000 */
[----:B------:R-:W-:Y:S01]  /*17e0*/  @P1 PRMT R44, R39, 0x7632, R44 ;  /* 0x00007632272c1816 */ /* 0x000fe2000000002c */
[----:B------:R-:W-:Y:S01]  /*17f0*/  FMUL.FTZ R42, R31, R73 ;  /* 0x000000491f2a7220 */ /* 0x000fe20000410000 */
[----:B------:R-:W2:Y:S01]  /*1800*/  @P5 LDC R36, c[0x0][0x408] ;  /* 0x00010200ff245b82 */ /* 0x000ea20000000800 */
[----:B------:R-:W-:Y:S01]  /*1810*/  @P1 SHF.L.U32 R79, R63, 0x10, RZ ;  /* 0x000000103f4f1819 */ /* 0x000fe200000006ff */
[----:B------:R-:W-:Y:S01]  /*1820*/  FMUL.FTZ R29, R74, R29 ;  /* 0x0000001d4a1d7220 */ /* 0x000fe20000410000 */
[----:B------:R-:W-:Y:S01]  /*1830*/  @P1 SHF.L.U32 R77, R44, 0x10, RZ ;  /* 0x000000102c4d1819 */ /* 0x000fe200000006ff */
[----:B------:R-:W-:Y:S01]  /*1840*/  @P5 FMUL.FTZ R44, R34, R73 ;  /* 0x00000049222c5220 */ /* 0x000fe20000410000 */
[----:B------:R-:W-:Y:S01]  /*1850*/  FMUL.FTZ R42, R42, UR15 ;  /* 0x0000000f2a2a7c20 */ /* 0x000fe20008410000 */
[----:B------:R-:W-:-:S02]  /*1860*/  LOP3.LUT P2, RZ, R88, 0xff, RZ, 0xc0, !PT ;  /* 0x000000ff58ff7812 */ /* 0x000fc4000784c0ff */
[----:B------:R-:W3:Y:S01]  /*1870*/  @P4 LDC R28, c[0x0][0x408] ;  /* 0x00010200ff1c4b82 */ /* 0x000ee20000000800 */
[----:B0-----:R-:W-:Y:S01]  /*1880*/  @P5 FMUL.FTZ R82, R44, R35 ;  /* 0x000000232c525220 */ /* 0x001fe20000410000 */
[-C--:B------:R-:W-:Y:S01]  /*1890*/  @P1 FMUL.FTZ R46, R77, R42.reuse ;  /* 0x0000002a4d2e1220 */ /* 0x080fe20000410000 */
[----:B------:R-:W-:Y:S01]  /*18a0*/  FMUL.FTZ R35, R74, R47 ;  /* 0x0000002f4a237220 */ /* 0x000fe20000410000 */
[----:B------:R-:W-:Y:S01]  /*18b0*/  @P1 FMUL.FTZ R40, R79, R42 ;  /* 0x0000002a4f281220 */ /* 0x000fe20000410000 */
[----:B------:R-:W-:Y:S02]  /*18c0*/  @P4 PRMT R79, R37, 0x7632, R79 ;  /* 0x00007632254f4816 */ /* 0x000fe4000000004f */
[----:B------:R-:W-:Y:S01]  /*18d0*/  @P4 FMUL.FTZ R47, R35, R73 ;  /* 0x00000049232f4220 */ /* 0x000fe20000410000 */
[----:B------:R-:W0:Y:S01]  /*18e0*/  @P3 LDC R44, c[0x0][0x408] ;  /* 0x00010200ff2c3b82 */ /* 0x000e220000000800 */
[----:B------:R-:W-:Y:S02]  /*18f0*/  @P4 SHF.L.U32 R79, R79, 0x10, RZ ;  /* 0x000000104f4f4819 */ /* 0x000fe400000006ff */
[----:B-1----:R-:W-:Y:S01]  /*1900*/  @P4 FMUL.FTZ R30, R47, R30 ;  /* 0x0000001e2f1e4220 */ /* 0x002fe20000410000 */
[----:B------:R-:W-:-:S02]  /*1910*/  @P5 SHF.L.U32 R37, R25, 0x10, RZ ;  /* 0x0000001019255819 */ /* 0x000fc400000006ff */
[----:B------:R-:W-:Y:S01]  /*1920*/  MOV R42, RZ ;  /* 0x000000ff002a7202 */ /* 0x000fe20000000f00 */
[----:B------:R-:W-:Y:S01]  /*1930*/  @P4 FMUL.FTZ R76, R79, R30 ;  /* 0x0000001e4f4c4220 */ /* 0x000fe20000410000 */
[----:B--2---:R-:W-:Y:S01]  /*1940*/  @P5 FMUL.FTZ R77, R75, R36 ;  /* 0x000000244b4d5220 */ /* 0x004fe20000410000 */
[----:B------:R-:W-:Y:S01]  /*1950*/  HFMA2 R75, -RZ, RZ, 0, 0 ;  /* 0x00000000ff4b7431 */ /* 0x000fe200000001ff */
[----:B------:R-:W1:Y:S01]  /*1960*/  @P3 LDC R36, c[0x0][0x408] ;  /* 0x00010200ff243b82 */ /* 0x000e620000000800 */
[----:B------:R-:W-:Y:S01]  /*1970*/  @P4 SHF.L.U32 R30, R65, 0x10, RZ ;  /* 0x00000010411e4819 */ /* 0x000fe200000006ff */
[----:B------:R-:W-:Y:S01]  /*1980*/  @P5 FMUL.FTZ R42, R37, R82 ;  /* 0x00000052252a5220 */ /* 0x000fe20000410000 */
[----:B------:R-:W-:Y:S01]  /*1990*/  MOV R37, RZ ;  /* 0x000000ff00257202 */ /* 0x000fe20000000f00 */
[----:B------:R-:W-:Y:S01]  /*19a0*/  @P5 FMUL.FTZ R75, R80, R77 ;  /* 0x0000004d504b5220 */ /* 0x000fe20000410000 */
[----:B---3--:R-:W-:Y:S01]  /*19b0*/  @P4 FMUL.FTZ R81, R47, R28 ;  /* 0x0000001c2f514220 */ /* 0x008fe20000410000 */
[----:B------:R-:W-:-:S02]  /*19c0*/  FMUL.FTZ R28, R74, R45 ;  /* 0x0000002d4a1c7220 */ /* 0x000fc40000410000 */
[----:B------:R-:W2:Y:S01]  /*19d0*/  @P6 LDC R80, c[0x0][0x408] ;  /* 0x00010200ff506b82 */ /* 0x000ea20000000800 */
[----:B------:R-:W-:Y:S01]  /*19e0*/  @P2 SHF.L.U32 R39, R39, 0x10, RZ ;  /* 0x0000001027272819 */ /* 0x000fe200000006ff */
[----:B------:R-:W-:Y:S01]  /*19f0*/  @P4 FMUL.FTZ R37, R30, R81 ;  /* 0x000000511e254220 */ /* 0x000fe20000410000 */
[CC--:B------:R-:W-:Y:S01]  /*1a00*/  @P3 FMUL.FTZ R47, R28.reuse, R73.reuse ;  /* 0x000000491c2f3220 */ /* 0x0c0fe20000410000 */
[----:B------:R-:W-:Y:S01]  /*1a10*/  @P3 FMUL.FTZ R83, R28, R73 ;  /* 0x000000491c533220 */ /* 0x000fe20000410000 */
[----:B------:R-:W-:Y:S02]  /*1a20*/  @P3 SHF.L.U32 R81, R38, 0x10, RZ ;  /* 0x0000001026513819 */ /* 0x000fe400000006ff */
[----:B0-----:R-:W-:Y:S01]  /*1a30*/  @P3 FMUL.FTZ R30, R47, R44 ;  /* 0x0000002c2f1e3220 */ /* 0x001fe20000410000 */
[----:B------:R-:W0:Y:S01]  /*1a40*/  @P2 LDC R77, c[0x0][0x408] ;  /* 0x00010200ff4d2b82 */ /* 0x000e220000000800 */
[----:B------:R-:W-:Y:S01]  /*1a50*/  HFMA2 R47, -RZ, RZ, 0, 0 ;  /* 0x00000000ff2f7431 */ /* 0x000fe200000001ff */
[----:B------:R-:W-:-:S02]  /*1a60*/  MOV R44, RZ ;  /* 0x000000ff002c7202 */ /* 0x000fc40000000f00 */
[----:B------:R-:W-:Y:S02]  /*1a70*/  @P6 PRMT R38, R38, 0x7632, R38 ;  /* 0x0000763226266816 */ /* 0x000fe40000000026 */
[----:B------:R-:W-:Y:S01]  /*1a80*/  F2FP.BF16.F32.PACK_AB R37, R37, R42 ;  /* 0x0000002a2525723e */ /* 0x000fe200000010ff */
[----:B------:R-:W-:Y:S01]  /*1a90*/  @P3 FMUL.FTZ R47, R81, R30 ;  /* 0x0000001e512f3220 */ /* 0x000fe20000410000 */
[----:B------:R-:W3:Y:S01]  /*1aa0*/  @P6 LDC R79, c[0x0][0x408] ;  /* 0x00010200ff4f6b82 */ /* 0x000ee20000000800 */
[----:B-1----:R-:W-:Y:S01]  /*1ab0*/  @P3 FMUL.FTZ R83, R83, R36 ;  /* 0x0000002453533220 */ /* 0x002fe20000410000 */
[----:B------:R-:W-:Y:S01]  /*1ac0*/  @P3 SHF.L.U32 R36, R26, 0x10, RZ ;  /* 0x000000101a243819 */ /* 0x000fe200000006ff */
[----:B------:R-:W-:Y:S01]  /*1ad0*/  FMUL.FTZ R30, R74, R43 ;  /* 0x0000002b4a1e7220 */ /* 0x000fe20000410000 */
[CC--:B------:R-:W-:Y:S01]  /*1ae0*/  @P6 FMUL.FTZ R43, R29.reuse, R73.reuse ;  /* 0x000000491d2b6220 */ /* 0x0c0fe20000410000 */
[----:B------:R-:W-:Y:S01]  /*1af0*/  @P6 FMUL.FTZ R74, R29, R73 ;  /* 0x000000491d4a6220 */ /* 0x000fe20000410000 */
[----:B------:R-:W-:Y:S01]  /*1b00*/  @P2 SHF.L.U32 R81, R27, 0x10, RZ ;  /* 0x000000101b512819 */ /* 0x000fe200000006ff */
[----:B------:R-:W-:Y:S01]  /*1b10*/  @P3 FMUL.FTZ R44, R36, R83 ;  /* 0x00000053242c3220 */ /* 0x000fe20000410000 */
[----:B------:R-:W1:Y:S01]  /*1b20*/  @P2 LDC R45, c[0x0][0x408] ;  /* 0x00010200ff2d2b82 */ /* 0x000e620000000800 */
[CC--:B------:R-:W-:Y:S01]  /*1b30*/  @P2 FMUL.FTZ R36, R30.reuse, R73.reuse ;  /* 0x000000491e242220 */ /* 0x0c0fe20000410000 */
[----:B------:R-:W-:Y:S01]  /*1b40*/  @P2 FMUL.FTZ R82, R30, R73 ;  /* 0x000000491e522220 */ /* 0x000fe20000410000 */
[----:B--2---:R-:W-:Y:S01]  /*1b50*/  @P6 FMUL.FTZ R43, R43, R80 ;  /* 0x000000502b2b6220 */ /* 0x004fe20000410000 */
[----:B------:R-:W-:-:S02]  /*1b60*/  @P6 SHF.L.U32 R38, R38, 0x10, RZ ;  /* 0x0000001026266819 */ /* 0x000fc400000006ff */
[----:B------:R-:W-:Y:S01]  /*1b70*/  MOV R73, RZ ;  /* 0x000000ff00497202 */ /* 0x000fe20000000f00 */
[----:B0-----:R-:W-:Y:S01]  /*1b80*/  @P2 FMUL.FTZ R36, R36, R77 ;  /* 0x0000004d24242220 */ /* 0x001fe20000410000 */
[----:B------:R-:W-:-:S03]  /*1b90*/  HFMA2 R77, -RZ, RZ, 0, 0 ;  /* 0x00000000ff4d7431 */ /* 0x000fc600000001ff */
[----:B------:R-:W-:Y:S01]  /*1ba0*/  @P2 FMUL.FTZ R73, R39, R36 ;  /* 0x0000002427492220 */ /* 0x000fe20000410000 */
[----:B------:R-:W-:Y:S01]  /*1bb0*/  F2FP.BF16.F32.PACK_AB R36, R41, R0 ;  /* 0x000000002924723e */ /* 0x000fe200000010ff */
[----:B---3--:R-:W-:Y:S01]  /*1bc0*/  @P6 FMUL.FTZ R80, R74, R79 ;  /* 0x0000004f4a506220 */ /* 0x008fe20000410000 */
[----:B------:R-:W-:Y:S01]  /*1bd0*/  @P6 SHF.L.U32 R79, R64, 0x10, RZ ;  /* 0x00000010404f6819 */ /* 0x000fe200000006ff */
[----:B------:R-:W-:Y:S02]  /*1be0*/  HFMA2 R74, -RZ, RZ, 0, 0 ;  /* 0x00000000ff4a7431 */ /* 0x000fe400000001ff */
[----:B-1----:R-:W-:Y:S01]  /*1bf0*/  @P2 FMUL.FTZ R82, R82, R45 ;  /* 0x0000002d52522220 */ /* 0x002fe20000410000 */
[----:B------:R-:W-:Y:S01]  /*1c00*/  MOV R45, RZ ;  /* 0x000000ff002d7202 */ /* 0x000fe20000000f00 */
[----:B------:R-:W-:Y:S01]  /*1c10*/  @P6 FMUL.FTZ R45, R79, R80 ;  /* 0x000000504f2d6220 */ /* 0x000fe20000410000 */
[----:B------:R-:W-:Y:S01]  /*1c20*/  @P6 FMUL.FTZ R74, R38, R43 ;  /* 0x0000002b264a6220 */ /* 0x000fe20000410000 */
[----:B------:R-:W-:-:S03]  /*1c30*/  @P2 FMUL.FTZ R77, R81, R82 ;  /* 0x00000052514d2220 */ /* 0x000fc60000410000 */
[----:B------:R-:W-:Y:S02]  /*1c40*/  F2FP.BF16.F32.PACK_AB R38, R45, R44 ;  /* 0x0000002c2d26723e */ /* 0x000fe400000010ff */
[----:B------:R-:W-:Y:S01]  /*1c50*/  F2FP.BF16.F32.PACK_AB R39, R40, R77 ;  /* 0x0000004d2827723e */ /* 0x000fe200000010ff */
[----:B------:R-:W-:Y:S06]  /*1c60*/  BRA `(.L_x_2213) ;  /* 0x0000000c00cc7947 */ /* 0x000fec0003800000 */
.L_x_2211:
        /* <DEDUP_REMOVED lines=10> */
[----:B------:R-:W-:Y:S01]  /*1d10*/  FFMA.FTZ R75, R75, R93, R92 ;  /* 0x0000005d4b4b7223 */ /* 0x000fe2000001005c */
[----:B------:R-:W-:Y:S01]  /*1d20*/  LOP3.LUT P2, RZ, R81, 0xff, RZ, 0xc0, !PT ;  /* 0x000000ff51ff7812 */ /* 0x000fe2000784c0ff */
[----:B------:R-:W-:Y:S01]  /*1d30*/  FADD.FTZ R77, R82, -R77 ;  /* 0x8000004d524d7221 */ /* 0x000fe20000010000 */
[----:B-----5:R-:W-:Y:S01]  /*1d40*/  FFMA.FTZ R0, R74, R41, R20 ;  /* 0x000000294a007223 */ /* 0x020fe20000010014 */
[----:B------:R-:W-:Y:S01]  /*1d50*/  FADD.FTZ R75, R40, -R75 ;  /* 0x8000004b284b7221 */ /* 0x000fe20000010000 */
[-CC-:B------:R-:W-:Y:S01]  /*1d60*/  FFMA.FTZ R47, R47, R93.reuse, R92.reuse ;  /* 0x0000005d2f2f7223 */ /* 0x180fe2000001005c */
[--C-:B------:R-:W-:Y:S01]  /*1d70*/  FFMA.FTZ R45, R45, R93, R92.reuse ;  /* 0x0000005d2d2d7223 */ /* 0x100fe2000001005c */
[----:B------:R-:W-:Y:S01]  /*1d80*/  FMUL.FTZ R0, R0, R73 ;  /* 0x0000004900007220 */ /* 0x000fe20000410000 */
[-CC-:B------:R-:W-:Y:S01]  /*1d90*/  FFMA.FTZ R44, R44, R93.reuse, R92.reuse ;  /* 0x0000005d2c2c7223 */ /* 0x180fe2000001005c */
[----:B------:R-:W-:Y:S01]  /*1da0*/  @P1 SHF.L.U32 R78, R24, 0x10, RZ ;  /* 0x00000010184e1819 */ /* 0x000fe200000006ff */
[-CC-:B------:R-:W-:Y:S01]  /*1db0*/  FFMA.FTZ R43, R43, R93.reuse, R92.reuse ;  /* 0x0000005d2b2b7223 */ /* 0x180fe2000001005c */
[----:B------:R-:W-:Y:S01]  /*1dc0*/  FMUL.FTZ R41, R0, UR15 ;  /* 0x0000000f00297c20 */ /* 0x000fe20008410000 */
[----:B------:R-:W-:Y:S01]  /*1dd0*/  @P1 SHF.L.U32 R0, R36, 0x10, RZ ;  /* 0x0000001024001819 */ /* 0x000fe200000006ff */
[----:B------:R-:W-:Y:S01]  /*1de0*/  FFMA.FTZ R42, R42, R93, R92 ;  /* 0x0000005d2a2a7223 */ /* 0x000fe2000001005c */
[----:B------:R-:W-:Y:S01]  /*1df0*/  LOP3.LUT P3, RZ, R85, 0xff, RZ, 0xc0, !PT ;  /* 0x000000ff55ff7812 */ /* 0x000fe2000786c0ff */
[----:B------:R-:W-:Y:S01]  /*1e00*/  FADD.FTZ R45, R46, -R45 ;  /* 0x8000002d2e2d7221 */ /* 0x000fe20000010000 */
[----:B------:R-:W-:Y:S01]  /*1e10*/  LOP3.LUT P5, RZ, R88, 0xff, RZ, 0xc0, !PT ;  /* 0x000000ff58ff7812 */ /* 0x000fe200078ac0ff */
[-C--:B------:R-:W-:Y:S01]  /*1e20*/  @P1 FMUL.FTZ R89, R0, R41.reuse ;  /* 0x0000002900591220 */ /* 0x080fe20000410000 */
[----:B------:R-:W-:Y:S01]  /*1e30*/  MOV R0, RZ ;  /* 0x000000ff00007202 */ /* 0x000fe20000000f00 */
[----:B------:R-:W-:Y:S01]  /*1e40*/  @P1 FMUL.FTZ R0, R78, R41 ;  /* 0x000000294e001220 */ /* 0x000fe20000410000 */
[----:B------:R-:W-:Y:S01]  /*1e50*/  LOP3.LUT P1, RZ, R79, 0xff, RZ, 0xc0, !PT ;  /* 0x000000ff4fff7812 */ /* 0x000fe2000782c0ff */
[----:B------:R-:W-:Y:S01]  /*1e60*/  FFMA.FTZ R78, R74, R77, R21 ;  /* 0x0000004d4a4e7223 */ /* 0x000fe20000010015 */
[----:B------:R-:W-:Y:S01]  /*1e70*/  FADD.FTZ R44, R83, -R44 ;  /* 0x8000002c532c7221 */ /* 0x000fe20000010000 */
[----:B------:R-:W-:Y:S01]  /*1e80*/  FADD.FTZ R43, R76, -R43 ;  /* 0x8000002b4c2b7221 */ /* 0x000fe20000010000 */
[----:B------:R-:W-:Y:S01]  /*1e90*/  FADD.FTZ R42, R87, -R42 ;  /* 0x8000002a572a7221 */ /* 0x000fe20000010000 */
[----:B------:R-:W-:Y:S01]  /*1ea0*/  FMUL.FTZ R78, R78, R73 ;  /* 0x000000494e4e7220 */ /* 0x000fe20000410000 */
[----:B------:R-:W-:Y:S01]  /*1eb0*/  LOP3.LUT P4, RZ, R86, 0xff, RZ, 0xc0, !PT ;  /* 0x000000ff56ff7812 */ /* 0x000fe2000788c0ff */
[C---:B------:R-:W-:Y:S01]  /*1ec0*/  FFMA.FTZ R46, R74.reuse, R45, R16 ;  /* 0x0000002d4a2e7223 */ /* 0x040fe20000010010 */
[----:B------:R-:W-:Y:S01]  /*1ed0*/  FFMA.FTZ R44, R74, R44, R17 ;  /* 0x0000002c4a2c7223 */ /* 0x000fe20000010011 */
[----:B------:R-:W-:Y:S01]  /*1ee0*/  HFMA2 R76, -RZ, RZ, 0, 0 ;  /* 0x00000000ff4c7431 */ /* 0x000fe200000001ff */
[----:B------:R-:W-:Y:S01]  /*1ef0*/  @P3 SHF.L.U32 R45, R38, 0x10, RZ ;  /* 0x00000010262d3819 */ /* 0x000fe200000006ff */
[-C--:B------:R-:W-:Y:S01]  /*1f00*/  FMUL.FTZ R46, R46, R73.reuse ;  /* 0x000000492e2e7220 */ /* 0x080fe20000410000 */
[----:B------:R-:W-:Y:S01]  /*1f10*/  @P5 SHF.L.U32 R79, R27, 0x10, RZ ;  /* 0x000000101b4f5819 */ /* 0x000fe200000006ff */
[----:B------:R-:W-:Y:S01]  /*1f20*/  FMUL.FTZ R44, R44, R73 ;  /* 0x000000492c2c7220 */ /* 0x000fe20000410000 */
[----:B------:R-:W-:Y:S01]  /*1f30*/  @P1 PRMT R36, R36, 0x7632, R36 ;  /* 0x0000763224241816 */ /* 0x000fe20000000024 */
[----:B------:R-:W-:Y:S01]  /*1f40*/  FMUL.FTZ R82, R46, UR15 ;  /* 0x0000000f2e527c20 */ /* 0x000fe20008410000 */
[----:B------:R-:W-:Y:S01]  /*1f50*/  @P1 SHF.L.U32 R77, R66, 0x10, RZ ;  /* 0x00000010424d1819 */ /* 0x000fe200000006ff */
[----:B------:R-:W-:Y:S01]  /*1f60*/  FMUL.FTZ R44, R44, UR15 ;  /* 0x0000000f2c2c7c20 */ /* 0x000fe20008410000 */
[----:B------:R-:W-:Y:S01]  /*1f70*/  @P1 SHF.L.U32 R41, R36, 0x10, RZ ;  /* 0x0000001024291819 */ /* 0x000fe200000006ff */
[----:B------:R-:W-:Y:S01]  /*1f80*/  FMUL.FTZ R36, R78, UR15 ;  /* 0x0000000f4e247c20 */ /* 0x000fe20008410000 */
[----:B------:R-:W-:Y:S01]  /*1f90*/  HFMA2 R78, -RZ, RZ, 0, 0 ;  /* 0x00000000ff4e7431 */ /* 0x000fe200000001ff */
[----:B------:R-:W-:-:S02]  /*1fa0*/  @P4 SHF.L.U32 R81, R64, 0x10, RZ ;  /* 0x0000001040514819 */ /* 0x000fc400000006ff */
[-C--:B------:R-:W-:Y:S01]  /*1fb0*/  @P1 FMUL.FTZ R78, R41, R36.reuse ;  /* 0x00000024294e1220 */ /* 0x080fe20000410000 */
[----:B------:R-:W-:Y:S01]  /*1fc0*/  MOV R41, RZ ;  /* 0x000000ff00297202 */ /* 0x000fe20000000f00 */
[----:B------:R-:W-:Y:S01]  /*1fd0*/  @P1 FMUL.FTZ R41, R77, R36 ;  /* 0x000000244d291220 */ /* 0x000fe20000410000 */
[----:B------:R-:W-:Y:S01]  /*1fe0*/  LOP3.LUT P1, RZ, R80, 0xff, RZ, 0xc0, !PT ;  /* 0x000000ff50ff7812 */ /* 0x000fe2000782c0ff */
[C---:B------:R-:W-:Y:S01]  /*1ff0*/  FFMA.FTZ R36, R74.reuse, R75, R22 ;  /* 0x0000004b4a247223 */ /* 0x040fe20000010016 */
[----:B------:R-:W-:Y:S02]  /*2000*/  HFMA2 R75, -RZ, RZ, 0, 0 ;  /* 0x00000000ff4b7431 */ /* 0x000fe400000001ff */
[----:B------:R-:W-:Y:S01]  /*2010*/  FFMA.FTZ R80, R74, R43, R18 ;  /* 0x0000002b4a507223 */ /* 0x000fe20000010012 */
[----:B------:R-:W-:Y:S01]  /*2020*/  MOV R43, RZ ;  /* 0x000000ff002b7202 */ /* 0x000fe20000000f00 */
[-C--:B------:R-:W-:Y:S02]  /*2030*/  FMUL.FTZ R36, R36, R73.reuse ;  /* 0x0000004924247220 */ /* 0x080fe40000410000 */
[----:B------:R-:W-:-:S02]  /*2040*/  FMUL.FTZ R80, R80, R73 ;  /* 0x0000004950507220 */ /* 0x000fc40000410000 */
[----:B------:R-:W-:Y:S01]  /*2050*/  FMUL.FTZ R40, R36, UR15 ;  /* 0x0000000f24287c20 */ /* 0x000fe20008410000 */
[----:B------:R-:W-:Y:S01]  /*2060*/  MOV R36, RZ ;  /* 0x000000ff00247202 */ /* 0x000fe20000000f00 */
[----:B------:R-:W-:Y:S01]  /*2070*/  FMUL.FTZ R80, R80, UR15 ;  /* 0x0000000f50507c20 */ /* 0x000fe20008410000 */
[C---:B------:R-:W-:Y:S02]  /*2080*/  @P1 SHF.L.U32 R77, R37.reuse, 0x10, RZ ;  /* 0x00000010254d1819 */ /* 0x040fe400000006ff */
[----:B------:R-:W-:-:S03]  /*2090*/  @P2 PRMT R37, R37, 0x7632, R37 ;  /* 0x0000763225252816 */ /* 0x000fc60000000025 */
[----:B------:R-:W-:Y:S01]  /*20a0*/  @P1 FMUL.FTZ R75, R77, R40 ;  /* 0x000000284d4b1220 */ /* 0x000fe20000410000 */
[----:B------:R-:W-:-:S05]  /*20b0*/  @P1 SHF.L.U32 R77, R25, 0x10, RZ ;  /* 0x00000010194d1819 */ /* 0x000fca00000006ff */
[----:B------:R-:W-:Y:S01]  /*20c0*/  @P1 FMUL.FTZ R36, R77, R40 ;  /* 0x000000284d241220 */ /* 0x000fe20000410000 */
[----:B------:R-:W-:Y:S01]  /*20d0*/  FADD.FTZ R40, R84, -R47 ;  /* 0x8000002f54287221 */ /* 0x000fe20000010000 */
[----:B------:R-:W-:Y:S02]  /*20e0*/  ISETP.GE.U32.AND P1, PT, R90, RZ, PT ;  /* 0x000000ff5a00720c */ /* 0x000fe40003f26070 */
[----:B------:R-:W-:Y:S01]  /*20f0*/  @P2 SHF.L.U32 R47, R37, 0x10, RZ ;  /* 0x00000010252f2819 */ /* 0x000fe200000006ff */
[C---:B------:R-:W-:Y:S01]  /*2100*/  FFMA.FTZ R40, R74.reuse, R40, R23 ;  /* 0x000000284a287223 */ /* 0x040fe20000010017 */
[----:B------:R-:W-:Y:S01]  /*2110*/  FFMA.FTZ R74, R74, R42, R19 ;  /* 0x0000002a4a4a7223 */ /* 0x000fe20000010013 */
[----:B------:R-:W-:Y:S02]  /*2120*/  ISETP.GE.U32.AND.EX P1, PT, R91, 0x1000000, PT, P1 ;  /* 0x010000005b00780c */ /* 0x000fe40003f26110 */
[-C--:B------:R-:W-:Y:S01]  /*2130*/  FMUL.FTZ R40, R40, R73.reuse ;  /* 0x0000004928287220 */ /* 0x080fe20000410000 */
[----:B------:R-:W-:Y:S01]  /*2140*/  @P2 SHF.L.U32 R77, R65, 0x10, RZ ;  /* 0x00000010414d2819 */ /* 0x000fe200000006ff */
[----:B------:R-:W-:Y:S01]  /*2150*/  FMUL.FTZ R46, R74, R73 ;  /* 0x000000494a2e7220 */ /* 0x000fe20000410000 */
[----:B------:R-:W-:Y:S01]  /*2160*/  @P5 SHF.L.U32 R37, R39, 0x10, RZ ;  /* 0x0000001027255819 */ /* 0x000fe200000006ff */
[----:B------:R-:W-:Y:S01]  /*2170*/  FMUL.FTZ R42, R40, UR15 ;  /* 0x0000000f282a7c20 */ /* 0x000fe20008410000 */
[----:B------:R-:W-:-:S02]  /*2180*/  @P4 PRMT R40, R38, 0x7632, R40 ;  /* 0x0000763226284816 */ /* 0x000fc40000000028 */
[----:B------:R-:W-:Y:S01]  /*2190*/  MOV R38, RZ ;  /* 0x000000ff00267202 */ /* 0x000fe20000000f00 */
[-C--:B------:R-:W-:Y:S01]  /*21a0*/  @P2 FMUL.FTZ R76, R47, R42.reuse ;  /* 0x0000002a2f4c2220 */ /* 0x080fe20000410000 */
[----:B------:R-:W-:Y:S01]  /*21b0*/  @P2 FMUL.FTZ R43, R77, R42 ;  /* 0x0000002a4d2b2220 */ /* 0x000fe20000410000 */
[----:B------:R-:W-:Y:S01]  /*21c0*/  HFMA2 R47, -RZ, RZ, 0, 0 ;  /* 0x00000000ff2f7431 */ /* 0x000fe200000001ff */
[----:B------:R-:W-:Y:S01]  /*21d0*/  @P3 SHF.L.U32 R77, R26, 0x10, RZ ;  /* 0x000000101a4d3819 */ /* 0x000fe200000006ff */
[----:B------:R-:W-:Y:S01]  /*21e0*/  HFMA2 R42, -RZ, RZ, 0, 0 ;  /* 0x00000000ff2a7431 */ /* 0x000fe200000001ff */
[----:B------:R-:W-:Y:S02]  /*21f0*/  @P1 PRMT R39, R39, 0x7632, R39 ;  /* 0x0000763227271816 */ /* 0x000fe40000000027 */
[----:B------:R-:W-:Y:S01]  /*2200*/  @P1 SHF.L.U32 R83, R63, 0x10, RZ ;  /* 0x000000103f531819 */ /* 0x000fe200000006ff */
[-C--:B------:R-:W-:Y:S01]  /*2210*/  @P3 FMUL.FTZ R47, R45, R82.reuse ;  /* 0x000000522d2f3220 */ /* 0x080fe20000410000 */
[----:B------:R-:W-:Y:S01]  /*2220*/  @P3 FMUL.FTZ R38, R77, R82 ;  /* 0x000000524d263220 */ /* 0x000fe20000410000 */
[----:B------:R-:W-:Y:S01]  /*2230*/  @P5 FMUL.FTZ R42, R79, R80 ;  /* 0x000000504f2a5220 */ /* 0x000fe20000410000 */
[----:B------:R-:W-:Y:S01]  /*2240*/  HFMA2 R45, -RZ, RZ, 0, 0 ;  /* 0x00000000ff2d7431 */ /* 0x000fe200000001ff */
[----:B------:R-:W-:Y:S01]  /*2250*/  @P4 SHF.L.U32 R79, R40, 0x10, RZ ;  /* 0x00000010284f4819 */ /* 0x000fe200000006ff */
[----:B------:R-:W-:-:S02]  /*2260*/  HFMA2 R77, -RZ, RZ, 0, 0 ;  /* 0x00000000ff4d7431 */ /* 0x000fc400000001ff */
[----:B------:R-:W-:Y:S01]  /*2270*/  FMUL.FTZ R40, R46, UR15 ;  /* 0x0000000f2e287c20 */ /* 0x000fe20008410000 */
[----:B------:R-:W-:Y:S01]  /*2280*/  @P1 SHF.L.U32 R39, R39, 0x10, RZ ;  /* 0x0000001027271819 */ /* 0x000fe200000006ff */
[----:B------:R-:W-:Y:S01]  /*2290*/  @P4 FMUL.FTZ R45, R81, R44 ;  /* 0x0000002c512d4220 */ /* 0x000fe20000410000 */
[----:B------:R-:W-:Y:S01]  /*22a0*/  MOV R73, RZ ;  /* 0x000000ff00497202 */ /* 0x000fe20000000f00 */
[----:B------:R-:W-:Y:S01]  /*22b0*/  @P1 FMUL.FTZ R77, R83, R40 ;  /* 0x00000028534d1220 */ /* 0x000fe20000410000 */
        /* <DEDUP_REMOVED lines=10> */
.L_x_2214:
        /* <DEDUP_REMOVED lines=9> */
[C---:B-----5:R-:W-:Y:S01]  /*23f0*/  FFMA.FTZ R32, R74.reuse, R41, R20 ;  /* 0x000000294a207223 */ /* 0x060fe20000010014 */
[----:B------:R-:W-:Y:S01]  /*2400*/  MOV R41, RZ ;  /* 0x000000ff00297202 */ /* 0x000fe20000000f00 */
[----:B------:R-:W-:Y:S01]  /*2410*/  FFMA.FTZ R33, R74, R77, R21 ;  /* 0x0000004d4a217223 */ /* 0x000fe20000010015 */
[----:B------:R-:W-:Y:S01]  /*2420*/  FFMA.FTZ R42, R42, R93, R92 ;  /* 0x0000005d2a2a7223 */ /* 0x000fe2000001005c */
[----:B------:R-:W0:Y:S01]  /*2430*/  @P1 LDC R28, c[0x0][0x408] ;  /* 0x00010200ff1c1b82 */ /* 0x000e220000000800 */
[-C--:B------:R-:W-:Y:S01]  /*2440*/  @P1 FMUL.FTZ R0, R32, R73.reuse ;  /* 0x0000004920001220 */ /* 0x080fe20000410000 */
[----:B------:R-:W-:Y:S01]  /*2450*/  @P1 SHF.L.U32 R31, R36, 0x10, RZ ;  /* 0x00000010241f1819 */ /* 0x000fe200000006ff */
[----:B------:R-:W-:Y:S01]  /*2460*/  @P1 FMUL.FTZ R35, R32, R73 ;  /* 0x0000004920231220 */ /* 0x000fe20000410000 */
[----:B------:R-:W-:Y:S01]  /*2470*/  @P2 PRMT R36, R36, 0x7632, R36 ;  /* 0x0000763224242816 */ /* 0x000fe20000000024 */
[----:B------:R-:W-:Y:S01]  /*2480*/  @P1 FMUL.FTZ R0, R0, UR15 ;  /* 0x0000000f00001c20 */ /* 0x000fe20008410000 */
[----:B------:R-:W-:-:S02]  /*2490*/  HFMA2 R78, -RZ, RZ, 0, 0 ;  /* 0x00000000ff4e7431 */ /* 0x000fc400000001ff */
[----:B------:R-:W-:Y:S01]  /*24a0*/  FADD.FTZ R42, R87, -R42 ;  /* 0x8000002a572a7221 */ /* 0x000fe20000010000 */
[----:B------:R-:W1:Y:S01]  /*24b0*/  @P2 LDC R30, c[0x0][0x408] ;  /* 0x00010200ff1e2b82 */ /* 0x000e620000000800 */
[----:B------:R-:W-:Y:S01]  /*24c0*/  @P1 FMUL.FTZ R89, R31, R0 ;  /* 0x000000001f591220 */ /* 0x000fe20000410000 */
[----:B------:R-:W-:Y:S01]  /*24d0*/  @P1 SHF.L.U32 R31, R24, 0x10, RZ ;  /* 0x00000010181f1819 */ /* 0x000fe200000006ff */
[-CC-:B------:R-:W-:Y:S01]  /*24e0*/  FFMA.FTZ R75, R75, R93.reuse, R92.reuse ;  /* 0x0000005d4b4b7223 */ /* 0x180fe2000001005c */
[----:B------:R-:W-:Y:S01]  /*24f0*/  MOV R0, RZ ;  /* 0x000000ff00007202 */ /* 0x000fe20000000f00 */
[-CC-:B------:R-:W-:Y:S01]  /*2500*/  FFMA.FTZ R45, R45, R93.reuse, R92.reuse ;  /* 0x0000005d2d2d7223 */ /* 0x180fe2000001005c */
[----:B------:R-:W-:Y:S01]  /*2510*/  LOP3.LUT P3, RZ, R85, 0xff, RZ, 0xc0, !PT ;  /* 0x000000ff55ff7812 */ /* 0x000fe2000786c0ff */
[----:B------:R-:W-:Y:S01]  /*2520*/  FADD.FTZ R75, R40, -R75 ;  /* 0x8000004b284b7221 */ /* 0x000fe20000010000 */
[----:B------:R-:W2:Y:S01]  /*2530*/  @P2 LDC R29, c[0x0][0x408] ;  /* 0x00010200ff1d2b82 */ /* 0x000ea20000000800 */
[----:B------:R-:W-:Y:S01]  /*2540*/  FADD.FTZ R45, R46, -R45 ;  /* 0x8000002d2e2d7221 */ /* 0x000fe20000010000 */
[-CC-:B------:R-:W-:Y:S01]  /*2550*/  FFMA.FTZ R47, R47, R93.reuse, R92.reuse ;  /* 0x0000005d2f2f7223 */ /* 0x180fe2000001005c */
[----:B------:R-:W-:Y:S01]  /*2560*/  HFMA2 R46, -RZ, RZ, 0, 0 ;  /* 0x00000000ff2e7431 */ /* 0x000fe200000001ff */
[----:B------:R-:W-:Y:S01]  /*2570*/  LOP3.LUT P6, RZ, R86, 0xff, RZ, 0xc0, !PT ;  /* 0x000000ff56ff7812 */ /* 0x000fe200078cc0ff */
[----:B------:R-:W-:Y:S01]  /*2580*/  FFMA.FTZ R43, R43, R93, R92 ;  /* 0x0000005d2b2b7223 */ /* 0x000fe2000001005c */
[----:B------:R-:W-:Y:S01]  /*2590*/  FADD.FTZ R47, R84, -R47 ;  /* 0x8000002f542f7221 */ /* 0x000fe20000010000 */
[----:B------:R-:W-:Y:S01]  /*25a0*/  @P5 SHF.L.U32 R82, R37, 0x10, RZ ;  /* 0x0000001025525819 */ /* 0x000fe200000006ff */
[----:B0-----:R-:W-:Y:S01]  /*25b0*/  @P1 FMUL.FTZ R34, R35, R28 ;  /* 0x0000001c23221220 */ /* 0x001fe20000410000 */
[CC--:B------:R-:W-:Y:S01]  /*25c0*/  @P2 FMUL.FTZ R35, R33.reuse, R73.reuse ;  /* 0x0000004921232220 */ /* 0x0c0fe20000410000 */
[----:B------:R-:W-:Y:S01]  /*25d0*/  @P2 FMUL.FTZ R28, R33, R73 ;  /* 0x00000049211c2220 */ /* 0x000fe20000410000 */
[----:B------:R-:W-:Y:S01]  /*25e0*/  MOV R40, RZ ;  /* 0x000000ff00287202 */ /* 0x000fe20000000f00 */
[----:B------:R-:W-:Y:S01]  /*25f0*/  @P1 FMUL.FTZ R0, R31, R34 ;  /* 0x000000221f001220 */ /* 0x000fe20000410000 */
[----:B------:R-:W-:Y:S01]  /*2600*/  @P2 SHF.L.U32 R31, R66, 0x10, RZ ;  /* 0x00000010421f2819 */ /* 0x000fe200000006ff */
[----:B------:R-:W-:Y:S01]  /*2610*/  FFMA.FTZ R34, R74, R75, R22 ;  /* 0x0000004b4a227223 */ /* 0x000fe20000010016 */
[----:B------:R-:W-:Y:S01]  /*2620*/  ISETP.GE.U32.AND P1, PT, R90, RZ, PT ;  /* 0x000000ff5a00720c */ /* 0x000fe20003f26070 */
[----:B-1----:R-:W-:Y:S01]  /*2630*/  @P2 FMUL.FTZ R30, R35, R30 ;  /* 0x0000001e231e2220 */ /* 0x002fe20000410000 */
[----:B------:R-:W0:Y:S01]  /*2640*/  @P6 LDC R81, c[0x0][0x408] ;  /* 0x00010200ff516b82 */ /* 0x000e220000000800 */
[----:B------:R-:W-:Y:S01]  /*2650*/  @P5 FMUL.FTZ R75, R34, R73 ;  /* 0x00000049224b5220 */ /* 0x000fe20000410000 */
[----:B------:R-:W-:Y:S01]  /*2660*/  ISETP.GE.U32.AND.EX P1, PT, R91, 0x1000000, PT, P1 ;  /* 0x010000005b00780c */ /* 0x000fe20003f26110 */
[----:B------:R-:W-:Y:S01]  /*2670*/  @P2 FMUL.FTZ R41, R31, R30 ;  /* 0x0000001e1f292220 */ /* 0x000fe20000410000 */
[----:B------:R-:W-:Y:S01]  /*2680*/  FFMA.FTZ R31, R74, R42, R19 ;  /* 0x0000002a4a1f7223 */ /* 0x000fe20000010013 */
[----:B------:R-:W-:Y:S01]  /*2690*/  FADD.FTZ R43, R76, -R43 ;  /* 0x8000002b4c2b7221 */ /* 0x000fe20000010000 */
[----:B------:R-:W-:-:S02]  /*26a0*/  HFMA2 R76, -RZ, RZ, 0, 0 ;  /* 0x00000000ff4c7431 */ /* 0x000fc400000001ff */
[----:B--2---:R-:W-:Y:S01]  /*26b0*/  @P2 FMUL.FTZ R28, R28, R29 ;  /* 0x0000001d1c1c2220 */ /* 0x004fe20000410000 */
[----:B------:R-:W1:Y:S01]  /*26c0*/  @P5 LDC R35, c[0x0][0x408] ;  /* 0x00010200ff235b82 */ /* 0x000e620000000800 */
[----:B------:R-:W-:Y:S01]  /*26d0*/  @P2 SHF.L.U32 R29, R36, 0x10, RZ ;  /* 0x00000010241d2819 */ /* 0x000fe200000006ff */
[----:B------:R-:W-:Y:S01]  /*26e0*/  FMUL.FTZ R36, R31, R73 ;  /* 0x000000491f247220 */ /* 0x000fe20000410000 */
[----:B------:R-:W-:-:S03]  /*26f0*/  FFMA.FTZ R44, R44, R93, R92 ;  /* 0x0000005d2c2c7223 */ /* 0x000fc6000001005c */
[----:B------:R-:W-:Y:S01]  /*2700*/  @P2 FMUL.FTZ R78, R29, R28 ;  /* 0x0000001c1d4e2220 */ /* 0x000fe20000410000 */
[----:B------:R-:W-:Y:S01]  /*2710*/  @P1 PRMT R42, R39, 0x7632, R42 ;  /* 0x00007632272a1816 */ /* 0x000fe2000000002a */
[----:B------:R-:W2:Y:S01]  /*2720*/  @P5 LDC R30, c[0x0][0x408] ;  /* 0x00010200ff1e5b82 */ /* 0x000ea20000000800 */
[----:B------:R-:W-:Y:S01]  /*2730*/  LOP3.LUT P2, RZ, R88, 0xff, RZ, 0xc0, !PT ;  /* 0x000000ff58ff7812 */ /* 0x000fe2000784c0ff */
[----:B------:R-:W-:Y:S01]  /*2740*/  FADD.FTZ R44, R83, -R44 ;  /* 0x8000002c532c7221 */ /* 0x000fe20000010000 */
[----:B------:R-:W-:Y:S01]  /*2750*/  @P1 SHF.L.U32 R77, R42, 0x10, RZ ;  /* 0x000000102a4d1819 */ /* 0x000fe200000006ff */
[----:B------:R-:W-:Y:S01]  /*2760*/  FMUL.FTZ R42, R36, UR15 ;  /* 0x0000000f242a7c20 */ /* 0x000fe20008410000 */
[----:B------:R-:W-:Y:S01]  /*2770*/  @P5 FMUL.FTZ R36, R34, R73 ;  /* 0x0000004922245220 */ /* 0x000fe20000410000 */
[----:B------:R-:W-:Y:S02]  /*2780*/  @P1 SHF.L.U32 R79, R63, 0x10, RZ ;  /* 0x000000103f4f1819 */ /* 0x000fe400000006ff */
[----:B------:R-:W3:Y:S01]  /*2790*/  @P4 LDC R29, c[0x0][0x408] ;  /* 0x00010200ff1d4b82 */ /* 0x000ee20000000800 */
[-C--:B------:R-:W-:Y:S01]  /*27a0*/  @P1 FMUL.FTZ R46, R77, R42.reuse ;  /* 0x0000002a4d2e1220 */ /* 0x080fe20000410000 */
[----:B------:R-:W-:Y:S01]  /*27b0*/  @P3 SHF.L.U32 R83, R38, 0x10, RZ ;  /* 0x0000001026533819 */ /* 0x000fe200000006ff */
[----:B------:R-:W-:Y:S01]  /*27c0*/  @P1 FMUL.FTZ R40, R79, R42 ;  /* 0x0000002a4f281220 */ /* 0x000fe20000410000 */
[----:B------:R-:W-:-:S02]  /*27d0*/  MOV R42, RZ ;  /* 0x000000ff002a7202 */ /* 0x000fc40000000f00 */
[----:B------:R-:W-:Y:S02]  /*27e0*/  @P6 PRMT R38, R38, 0x7632, R38 ;  /* 0x0000763226266816 */ /* 0x000fe40000000026 */
[----:B------:R-:W4:Y:S01]  /*27f0*/  @P4 LDC R28, c[0x0][0x408] ;  /* 0x00010200ff1c4b82 */ /* 0x000f220000000800 */
[----:B-1----:R-:W-:Y:S01]  /*2800*/  @P5 FMUL.FTZ R77, R36, R35 ;  /* 0x00000023244d5220 */ /* 0x002fe20000410000 */
[----:B------:R-:W-:Y:S01]  /*2810*/  FFMA.FTZ R35, R74, R47, R23 ;  /* 0x0000002f4a237223 */ /* 0x000fe20000010017 */
[----:B------:R-:W-:Y:S02]  /*2820*/  @P4 PRMT R47, R37, 0x7632, R47 ;  /* 0x00007632252f4816 */ /* 0x000fe4000000002f */
[----:B------:R-:W-:Y:S01]  /*2830*/  @P5 SHF.L.U32 R37, R25, 0x10, RZ ;  /* 0x0000001019255819 */ /* 0x000fe200000006ff */
[----:B------:R-:W-:Y:S01]  /*2840*/  @P4 FMUL.FTZ R80, R35, R73 ;  /* 0x0000004923504220 */ /* 0x000fe20000410000 */
[----:B------:R-:W-:Y:S01]  /*2850*/  @P4 SHF.L.U32 R86, R47, 0x10, RZ ;  /* 0x000000102f564819 */ /* 0x000fe200000006ff */
[----:B--2---:R-:W-:Y:S01]  /*2860*/  @P5 FMUL.FTZ R84, R75, R30 ;  /* 0x0000001e4b545220 */ /* 0x004fe20000410000 */
[----:B------:R-:W1:Y:S01]  /*2870*/  @P3 LDC R36, c[0x0][0x408] ;  /* 0x00010200ff243b82 */ /* 0x000e620000000800 */
[----:B------:R-:W-:-:S02]  /*2880*/  HFMA2 R75, -RZ, RZ, 0, 0 ;  /* 0x00000000ff4b7431 */ /* 0x000fc400000001ff */
[----:B------:R-:W-:Y:S01]  /*2890*/  @P4 FMUL.FTZ R47, R35, R73 ;  /* 0x00000049232f4220 */ /* 0x000fe20000410000 */
[----:B------:R-:W-:Y:S01]  /*28a0*/  @P5 FMUL.FTZ R42, R37, R84 ;  /* 0x00000054252a5220 */ /* 0x000fe20000410000 */
[----:B------:R-:W-:Y:S02]  /*28b0*/  MOV R37, RZ ;  /* 0x000000ff00257202 */ /* 0x000fe40000000f00 */
[----:B------:R-:W-:Y:S01]  /*28c0*/  @P2 SHF.L.U32 R39, R39, 0x10, RZ ;  /* 0x0000001027272819 */ /* 0x000fe200000006ff */
[----:B---3--:R-:W-:Y:S01]  /*28d0*/  @P4 FMUL.FTZ R29, R80, R29 ;  /* 0x0000001d501d4220 */ /* 0x008fe20000410000 */
[----:B------:R-:W2:Y:S01]  /*28e0*/  @P3 LDC R30, c[0x0][0x408] ;  /* 0x00010200ff1e3b82 */ /* 0x000ea20000000800 */
[----:B------:R-:W-:Y:S02]  /*28f0*/  @P5 FMUL.FTZ R75, R82, R77 ;  /* 0x0000004d524b5220 */ /* 0x000fe40000410000 */
[----:B------:R-:W-:Y:S01]  /*2900*/  @P4 FMUL.FTZ R76, R86, R29 ;  /* 0x0000001d564c4220 */ /* 0x000fe20000410000 */
[----:B----4-:R-:W-:-:S04]  /*2910*/  @P4 FMUL.FTZ R82, R47, R28 ;  /* 0x0000001c2f524220 */ /* 0x010fc80000410000 */
[----:B------:R-:W3:Y:S01]  /*2920*/  @P6 LDC R80, c[0x0][0x408] ;  /* 0x00010200ff506b82 */ /* 0x000ee20000000800 */
[----:B------:R-:W-:Y:S01]  /*2930*/  @P4 SHF.L.U32 R47, R65, 0x10, RZ ;  /* 0x00000010412f4819 */ /* 0x000fe200000006ff */
[----:B------:R-:W-:-:S04]  /*2940*/  FFMA.FTZ R28, R74, R45, R16 ;  /* 0x0000002d4a1c7223 */ /* 0x000fc80000010010 */
[CC--:B------:R-:W-:Y:S01]  /*2950*/  @P3 FMUL.FTZ R29, R28.reuse, R73.reuse ;  /* 0x000000491c1d3220 */ /* 0x0c0fe20000410000 */
[----:B------:R-:W-:Y:S01]  /*2960*/  @P3 FMUL.FTZ R45, R28, R73 ;  /* 0x000000491c2d3220 */ /* 0x000fe20000410000 */
[----:B------:R-:W4:Y:S01]  /*2970*/  @P2 LDC R77, c[0x0][0x408] ;  /* 0x00010200ff4d2b82 */ /* 0x000f220000000800 */
[----:B------:R-:W-:Y:S01]  /*2980*/  @P4 FMUL.FTZ R37, R47, R82 ;  /* 0x000000522f254220 */ /* 0x000fe20000410000 */
[----:B------:R-:W-:Y:S02]  /*2990*/  HFMA2 R47, -RZ, RZ, 0, 0 ;  /* 0x00000000ff2f7431 */ /* 0x000fe400000001ff */
[----:B-1----:R-:W-:Y:S01]  /*29a0*/  @P3 FMUL.FTZ R36, R29, R36 ;  /* 0x000000241d243220 */ /* 0x002fe20000410000 */
[----:B------:R-:W-:Y:S01]  /*29b0*/  FFMA.FTZ R29, R74, R44, R17 ;  /* 0x0000002c4a1d7223 */ /* 0x000fe20000010011 */
[----:B------:R-:W-:Y:S02]  /*29c0*/  @P3 SHF.L.U32 R82, R26, 0x10, RZ ;  /* 0x000000101a523819 */ /* 0x000fe400000006ff */
[----:B------:R-:W-:Y:S01]  /*29d0*/  F2FP.BF16.F32.PACK_AB R37, R37, R42 ;  /* 0x0000002a2525723e */ /* 0x000fe200000010ff */
[----:B------:R-:W1:Y:S01]  /*29e0*/  @P2 LDC R79, c[0x0][0x408] ;  /* 0x00010200ff4f2b82 */ /* 0x000e620000000800 */
[----:B--2---:R-:W-:Y:S01]  /*29f0*/  @P3 FMUL.FTZ R85, R45, R30 ;  /* 0x0000001e2d553220 */ /* 0x004fe20000410000 */
[----:B------:R-:W-:Y:S01]  /*2a00*/  FFMA.FTZ R30, R74, R43, R18 ;  /* 0x0000002b4a1e7223 */ /* 0x000fe20000010012 */
[----:B------:R-:W-:Y:S01]  /*2a10*/  @P3 FMUL.FTZ R47, R83, R36 ;  /* 0x00000024532f3220 */ /* 0x000fe20000410000 */
[CC--:B------:R-:W-:Y:S01]  /*2a20*/  @P6 FMUL.FTZ R36, R29.reuse, R73.reuse ;  /* 0x000000491d246220 */ /* 0x0c0fe20000410000 */
[-C--:B------:R-:W-:Y:S01]  /*2a30*/  @P6 FMUL.FTZ R43, R29, R73.reuse ;  /* 0x000000491d2b6220 */ /* 0x080fe20000410000 */
[CC--:B------:R-:W-:Y:S01]  /*2a40*/  @P2 FMUL.FTZ R74, R30.reuse, R73.reuse ;  /* 0x000000491e4a2220 */ /* 0x0c0fe20000410000 */
[----:B------:R-:W-:Y:S01]  /*2a50*/  @P2 FMUL.FTZ R44, R30, R73 ;  /* 0x000000491e2c2220 */ /* 0x000fe20000410000 */
[----:B------:R-:W-:Y:S01]  /*2a60*/  MOV R45, RZ ;  /* 0x000000ff002d7202 */ /* 0x000fe20000000f00 */
[----:B------:R-:W-:Y:S01]  /*2a70*/  @P3 FMUL.FTZ R45, R82, R85 ;  /* 0x00000055522d3220 */ /* 0x000fe20000410000 */
[----:B0-----:R-:W-:Y:S01]  /*2a80*/  @P6 FMUL.FTZ R36, R36, R81 ;  /* 0x0000005124246220 */ /* 0x001fe20000410000 */
[----:B---3--:R-:W-:Y:S01]  /*2a90*/  @P6 FMUL.FTZ R81, R43, R80 ;  /* 0x000000502b516220 */ /* 0x008fe20000410000 */
[----:B------:R-:W-:Y:S01]  /*2aa0*/  HFMA2 R43, -RZ, RZ, 0, 0 ;  /* 0x00000000ff2b7431 */ /* 0x000fe200000001ff */
[----:B------:R-:W-:Y:S01]  /*2ab0*/  MOV R73, RZ ;  /* 0x000000ff00497202 */ /* 0x000fe20000000f00 */
[----:B----4-:R-:W-:Y:S01]  /*2ac0*/  @P2 FMUL.FTZ R82, R74, R77 ;  /* 0x0000004d4a522220 */ /* 0x010fe20000410000 */
[----:B------:R-:W-:Y:S01]  /*2ad0*/  @P6 SHF.L.U32 R77, R38, 0x10, RZ ;  /* 0x00000010264d6819 */ /* 0x000fe200000006ff */
[----:B------:R-:W-:Y:S01]  /*2ae0*/  HFMA2 R74, -RZ, RZ, 0, 0 ;  /* 0x00000000ff4a7431 */ /* 0x000fe200000001ff */
[----:B------:R-:W-:Y:S01]  /*2af0*/  @P6 SHF.L.U32 R38, R64, 0x10, RZ ;  /* 0x0000001040266819 */ /* 0x000fe200000006ff */
[----:B-1----:R-:W-:Y:S01]  /*2b00*/  @P2 FMUL.FTZ R80, R44, R79 ;  /* 0x0000004f2c502220 */ /* 0x002fe20000410000 */
[----:B------:R-:W-:Y:S01]  /*2b10*/  @P2 SHF.L.U32 R79, R27, 0x10, RZ ;  /* 0x000000101b4f2819 */ /* 0x000fe200000006ff */
[----:B------:R-:W-:Y:S01]  /*2b20*/  @P6 FMUL.FTZ R74, R77, R36 ;  /* 0x000000244d4a6220 */ /* 0x000fe20000410000 */
[----:B------:R-:W-:Y:S01]  /*2b30*/  MOV R44, RZ ;  /* 0x000000ff002c7202 */ /* 0x000fe20000000f00 */
[----:B------:R-:W-:Y:S01]  /*2b40*/  @P6 FMUL.FTZ R44, R38, R81 ;  /* 0x00000051262c6220 */ /* 0x000fe20000410000 */
[----:B------:R-:W-:Y:S01]  /*2b50*/  @P2 FMUL.FTZ R73, R39, R80 ;  /* 0x0000005027492220 */ /* 0x000fe20000410000 */
[----:B------:R-:W-:Y:S01]  /*2b60*/  @P2 FMUL.FTZ R43, R79, R82 ;  /* 0x000000524f2b2220 */ /* 0x000fe20000410000 */
[----:B------:R-:W-:-:S02]  /*2b70*/  F2FP.BF16.F32.PACK_AB R36, R41, R0 ;  /* 0x000000002924723e */ /* 0x000fc400000010ff */
[----:B------:R-:W-:Y:S02]  /*2b80*/  F2FP.BF16.F32.PACK_AB R38, R44, R45 ;  /* 0x0000002d2c26723e */ /* 0x000fe400000010ff */
[----:B------:R-:W-:-:S07]  /*2b90*/  F2FP.BF16.F32.PACK_AB R39, R40, R43 ;  /* 0x0000002b2827723e */ /* 0x000fce00000010ff */
.L_x_2213:
        /* <DEDUP_REMOVED lines=22> */
.L_x_2209:
        /* <DEDUP_REMOVED lines=24> */
.L_x_2208:
[----:B------:R-:W-:Y:S05]  /*2e80*/  BSYNC B0 ;  /* 0x0000000000007941 */ /* 0x000fea0003800000 */
.L_x_2207:
[----:B------:R-:W0:Y:S01]  /*2e90*/  S2R R3, SR_CgaCtaId ;  /* 0x0000000000037919 */ /* 0x000e220000008800 */
[----:B------:R-:W-:Y:S01]  /*2ea0*/  MOV R0, 0x400 ;  /* 0x0000040000007802 */ /* 0x000fe20000000f00 */
[----:B------:R-:W-:Y:S05]  /*2eb0*/  WARPSYNC.ALL ;  /* 0x0000000000007948 */ /* 0x000fea0003800000 */
[----:B------:R-:W1:Y:S01]  /*2ec0*/  S2UR UR20, SR_CTAID.X ;  /* 0x00000000001479c3 */ /* 0x000e620000002500 */
[----:B------:R-:W2:Y:S01]  /*2ed0*/  LDCU.128 UR16, c[0x0][0x440] ;  /* 0x00008800ff1077ac */ /* 0x000ea20008000c00 */
[----:B------:R-:W3:Y:S01]  /*2ee0*/  LDCU.64 UR4, c[0x0][0x460] ;  /* 0x00008c00ff0477ac */ /* 0x000ee20008000a00 */
[----:B0-----:R-:W-:-:S04]  /*2ef0*/  LEA R3, R3, R0, 0x18 ;  /* 0x0000000003037211 */ /* 0x001fc800078ec0ff */
[CC--:B------:R-:W-:Y:S02]  /*2f00*/  LEA R0, R50.reuse, R3.reuse, 0x5 ;  /* 0x0000000332007211 */ /* 0x0c0fe400078e28ff */
[----:B------:R-:W-:-:S03]  /*2f10*/  LEA R3, R50, R3, 0x2 ;  /* 0x0000000332037211 */ /* 0x000fc600078e10ff */
[----:B------:R0:W-:Y:S04]  /*2f20*/  STS.128 [R0], R20 ;  /* 0x0000001400007388 */ /* 0x0001e80000000c00 */
[----:B------:R-:W-:Y:S01]  /*2f30*/  STS.128 [R0+0x10], R24 ;  /* 0x0000101800007388 */ /* 0x000fe20000000c00 */
[----:B------:R-:W-:Y:S08]  /*2f40*/  BAR.SYNC.DEFER_BLOCKING 0x0 ;  /* 0x0000000000007b1d */ /* 0x000ff00000010000 */
[----:B0-----:R-:W1:Y:S01]  /*2f50*/  LDC R22, c[0x0][0x388] ;  /* 0x0000e200ff167b82 */ /* 0x001e620000000800 */
[----:B------:R-:W0:Y:S04]  /*2f60*/  LDS R2, [R3] ;  /* 0x0000000003027984 */ /* 0x000e280000000800 */
[----:B------:R-:W4:Y:S04]  /*2f70*/  LDS R9, [R3+0x400] ;  /* 0x0004000003097984 */ /* 0x000f280000000800 */
[----:B------:R-:W5:Y:S04]  /*2f80*/  LDS R8, [R3+0x200] ;  /* 0x0002000003087984 */ /* 0x000f680000000800 */
[----:B------:R-:W2:Y:S04]  /*2f90*/  LDS R11, [R3+0x600] ;  /* 0x00060000030b7984 */ /* 0x000ea80000000800 */
[----:B------:R-:W3:Y:S04]  /*2fa0*/  LDS R33, [R3+0x800] ;  /* 0x0008000003217984 */ /* 0x000ee80000000800 */
[----:B------:R-:W1:Y:S04]  /*2fb0*/  LDS R35, [R3+0xa00] ;  /* 0x000a000003237984 */ /* 0x000e680000000800 */
[----:B------:R-:W1:Y:S04]  /*2fc0*/  LDS R37, [R3+0xc00] ;  /* 0x000c000003257984 */ /* 0x000e680000000800 */
[----:B------:R-:W1:Y:S01]  /*2fd0*/  LDS R21, [R3+0xe00] ;  /* 0x000e000003157984 */ /* 0x000e620000000800 */
[----:B------:R-:W-:Y:S01]  /*2fe0*/  BAR.SYNC.DEFER_BLOCKING 0x0 ;  /* 0x0000000000007b1d */ /* 0x000fe20000010000 */
[----:B0-----:R-:W-:-:S04]  /*2ff0*/  FADD.FTZ R2, RZ, R2 ;  /* 0x00000002ff027221 */ /* 0x001fc80000010000 */
[----:B----4-:R-:W-:Y:S01]  /*3000*/  FADD.FTZ R2, R2, R9 ;  /* 0x0000000902027221 */ /* 0x010fe20000010000 */
[----:B-----5:R-:W-:-:S04]  /*3010*/  FADD.FTZ R8, RZ, R8 ;  /* 0x00000008ff087221 */ /* 0x020fc80000010000 */
[----:B--2---:R-:W-:Y:S01]  /*3020*/  FADD.FTZ R8, R8, R11 ;  /* 0x0000000b08087221 */ /* 0x004fe20000010000 */
[----:B------:R-:W-:Y:S01]  /*3030*/  STS.128 [R0], R16 ;  /* 0x0000001000007388 */ /* 0x000fe20000000c00 */
[----:B---3--:R-:W-:-:S03]  /*3040*/  FADD.FTZ R2, R2, R33 ;  /* 0x0000002102027221 */ /* 0x008fc60000010000 */
[----:B------:R-:W-:Y:S01]  /*3050*/  STS.128 [R0+0x10], R28 ;  /* 0x0000101c00007388 */ /* 0x000fe20000000c00 */
[----:B-1----:R-:W-:Y:S01]  /*3060*/  FADD.FTZ R8, R8, R35 ;  /* 0x0000002308087221 */ /* 0x002fe20000010000 */
        /* <DEDUP_REMOVED lines=57> */
.L_x_2210:
        /* <DEDUP_REMOVED lines=8> */
.L_x_2217:
[----:B------:R-:W-:Y:S05]  /*3480*/  BSYNC B2 ;  /* 0x0000000000027941 */ /* 0x000fea0003800000 */
.L_x_2216:
        /* <DEDUP_REMOVED lines=8> */
.L_x_2218:
[----:B------:R-:W-:Y:S01]  /*3510*/  HFMA2 R93, -RZ, RZ, 0, 1.1920928955078125e-07 ;  /* 0x00000002ff5d7431 */ /* 0x000fe200000001ff */
[----:B------:R-:W-:Y:S02]  /*3520*/  MOV R36, R38 ;  /* 0x0000002600247202 */ /* 0x000fe40000000f00 */
[----:B------:R-:W-:-:S03]  /*3530*/  MOV R38, R37 ;  /* 0x0000002500267202 */ /* 0x000fc60000000f00 */
[----:B------:R-:W-:-:S07]  /*3540*/  FADD.FTZ R39, R39, R36 ;  /* 0x0000002427277221 */ /* 0x000fce0000010000 */
[----:B------:R-:W-:Y:S05]  /*3550*/  WARPSYNC.COLLECTIVE R89, `(.L_x_2219) ;  /* 0x0000000059087348 */ /* 0x000fea0003c00000 */
[----:B------:R0:W1:Y:S02]  /*3560*/  SHFL.BFLY P3, R38, R38, R93, R92 ;  /* 0x0c00005d26267389 */ /* 0x000064000006005c */
[----:B01----:R-:W-:Y:S05]  /*3570*/  ENDCOLLECTIVE ;  /* 0x000000000000791b */ /* 0x003fea0003800000 */
.L_x_2219:
[----:B------:R-:W-:Y:S02]  /*3580*/  MOV R36, R38 ;  /* 0x0000002600247202 */ /* 0x000fe40000000f00 */
[----:B------:R-:W-:-:S03]  /*3590*/  MOV R38, R39 ;  /* 0x0000002700267202 */ /* 0x000fc60000000f00 */
[----:B------:R-:W-:-:S07]  /*35a0*/  FADD.FTZ R36, R37, R36 ;  /* 0x0000002425247221 */ /* 0x000fce0000010000 */
[----:B------:R-:W-:Y:S05]  /*35b0*/  WARPSYNC.COLLECTIVE R89, `(.L_x_2220) ;  /* 0x0000000059087348 */ /* 0x000fea0003c00000 */
[----:B------:R0:W1:Y:S02]  /*35c0*/  SHFL.BFLY P3, R38, R38, R93, R92 ;  /* 0x0c00005d26267389 */ /* 0x000064000006005c */
[----:B01----:R-:W-:Y:S05]  /*35d0*/  ENDCOLLECTIVE ;  /* 0x000000000000791b */ /* 0x003fea0003800000 */
.L_x_2220:
[----:B------:R-:W-:Y:S02]  /*35e0*/  HFMA2 R93, -RZ, RZ, 0, 2.384185791015625e-07 ;  /* 0x00000004ff5d7431 */ /* 0x000fe400000001ff */
[----:B------:R-:W-:Y:S01]  /*35f0*/  FADD.FTZ R39, R39, R38 ;  /* 0x0000002627277221 */ /* 0x000fe20000010000 */
[----:B------:R-:W-:-:S07]  /*3600*/  MOV R38, R36 ;  /* 0x0000002400267202 */ /* 0x000fce0000000f00 */
[----:B------:R-:W-:Y:S05]  /*3610*/  WARPSYNC.COLLECTIVE R89, `(.L_x_2221) ;  /* 0x0000000059087348 */ /* 0x000fea0003c00000 */
[----:B------:R0:W1:Y:S02]  /*3620*/  SHFL.BFLY P3, R38, R38, R93, R92 ;  /* 0x0c00005d26267389 */ /* 0x000064000006005c */
[----:B01----:R-:W-:Y:S05]  /*3630*/  ENDCOLLECTIVE ;  /* 0x000000000000791b */ /* 0x003fea0003800000 */
.L_x_2221:
[----:B------:R-:W-:Y:S02]  /*3640*/  MOV R37, R38 ;  /* 0x0000002600257202 */ /* 0x000fe40000000f00 */
[----:B------:R-:W-:-:S03]  /*3650*/  MOV R38, R39 ;  /* 0x0000002700267202 */ /* 0x000fc60000000f00 */
[----:B------:R-:W-:-:S07]  /*3660*/  FADD.FTZ R36, R36, R37 ;  /* 0x0000002524247221 */ /* 0x000fce0000010000 */
[----:B------:R-:W-:Y:S05]  /*3670*/  WARPSYNC.COLLECTIVE R89, `(.L_x_2222) ;  /* 0x0000000059087348 */ /* 0x000fea0003c00000 */
[----:B------:R0:W1:Y:S02]  /*3680*/  SHFL.BFLY P3, R38, R38, R93, R92 ;  /* 0x0c00005d26267389 */ /* 0x000064000006005c */
[----:B01----:R-:W-:Y:S05]  /*3690*/  ENDCOLLECTIVE ;  /* 0x000000000000791b */ /* 0x003fea0003800000 */
.L_x_2222:
[----:B------:R-:W-:Y:S02]  /*36a0*/  HFMA2 R93, -RZ, RZ, 0, 4.76837158203125e-07 ;  /* 0x00000008ff5d7431 */ /* 0x000fe400000001ff */
[----:B------:R-:W-:Y:S01]  /*36b0*/  FADD.FTZ R37, R39, R38 ;  /* 0x0000002627257221 */ /* 0x000fe20000010000 */
[----:B------:R-:W-:-:S07]  /*36c0*/  MOV R38, R36 ;  /* 0x0000002400267202 */ /* 0x000fce0000000f00 */
[----:B------:R-:W-:Y:S05]  /*36d0*/  WARPSYNC.COLLECTIVE R89, `(.L_x_2223) ;  /* 0x0000000059087348 */ /* 0x000fea0003c00000 */
[----:B------:R0:W1:Y:S02]  /*36e0*/  SHFL.BFLY P3, R38, R38, R93, R92 ;  /* 0x0c00005d26267389 */ /* 0x000064000006005c */
[----:B01----:R-:W-:Y:S05]  /*36f0*/  ENDCOLLECTIVE ;  /* 0x000000000000791b */ /* 0x003fea0003800000 */
.L_x_2223:
[----:B------:R-:W-:Y:S01]  /*3700*/  FADD.FTZ R36, R36, R38 ;  /* 0x0000002624247221 */ /* 0x000fe20000010000 */
[----:B------:R-:W-:-:S07]  /*3710*/  MOV R38, R37 ;  /* 0x0000002500267202 */ /* 0x000fce0000000f00 */
[----:B------:R-:W-:Y:S05]  /*3720*/  WARPSYNC.COLLECTIVE R89, `(.L_x_2224) ;  /* 0x0000000059087348 */ /* 0x000fea0003c00000 */
[----:B------:R0:W1:Y:S02]  /*3730*/  SHFL.BFLY P3, R38, R38, R93, R92 ;  /* 0x0c00005d26267389 */ /* 0x000064000006005c */
[----:B01----:R-:W-:Y:S05]  /*3740*/  ENDCOLLECTIVE ;  /* 0x000000000000791b */ /* 0x003fea0003800000 */
.L_x_2224:
[----:B------:R-:W-:Y:S02]  /*3750*/  HFMA2 R93, -RZ, RZ, 0, 9.5367431640625e-07 ;  /* 0x00000010ff5d7431 */ /* 0x000fe400000001ff */
[----:B------:R-:W-:Y:S01]  /*3760*/  FADD.FTZ R37, R37, R38 ;  /* 0x0000002625257221 */ /* 0x000fe20000010000 */
[----:B------:R-:W-:-:S07]  /*3770*/  MOV R38, R36 ;  /* 0x0000002400267202 */ /* 0x000fce0000000f00 */
[----:B------:R-:W-:Y:S05]  /*3780*/  WARPSYNC.COLLECTIVE R89, `(.L_x_2225) ;  /* 0x0000000059087348 */ /* 0x000fea0003c00000 */
[----:B------:R0:W1:Y:S02]  /*3790*/  SHFL.BFLY P3, R38, R38, R93, R92 ;  /* 0x0c00005d26267389 */ /* 0x000064000006005c */
[----:B01----:R-:W-:Y:S05]  /*37a0*/  ENDCOLLECTIVE ;  /* 0x000000000000791b */ /* 0x003fea0003800000 */
.L_x_2225:
[----:B------:R-:W-:Y:S02]  /*37b0*/  MOV R39, R38 ;  /* 0x0000002600277202 */ /* 0x000fe40000000f00 */
[----:B------:R-:W-:-:S07]  /*37c0*/  MOV R38, R37 ;  /* 0x0000002500267202 */ /* 0x000fce0000000f00 */
[----:B------:R-:W-:Y:S05]  /*37d0*/  WARPSYNC.COLLECTIVE R89, `(.L_x_2226) ;  /* 0x0000000059087348 */ /* 0x000fea0003c00000 */
[----:B------:R0:W1:Y:S02]  /*37e0*/  SHFL.BFLY P3, R38, R38, R93, R92 ;  /* 0x0c00005d26267389 */ /* 0x000064000006005c */
[----:B01----:R-:W-:Y:S05]  /*37f0*/  ENDCOLLECTIVE ;  /* 0x000000000000791b */ /* 0x003fea0003800000 */
.L_x_2226:
[----:B------:R-:W-:Y:S05]  /*3800*/  BRA `(.L_x_2227) ;  /* 0xffffffd400287947 */ /* 0x000fea000383ffff */
.L_x_2228:
        /* <DEDUP_REMOVED lines=15> */
.L_x_6411:


//--------------------- .text._ZN10layer_norm22ln_bwd_finalize_kernelINS_22Kernel_traits_finalizeILj256E13__nv_bfloat16S2_fS2_fjLb1ELj1024ELj4ENS_18Kernel_traits_baseILj256ES2_S2_fS2_fjLj1024EEEEELb1ELb0EEEvNS_9BwdParamsE --------------------------
	.section	.text._ZN10layer_norm22ln_bwd_finalize_kernelINS_22Kernel_traits_finalizeILj256E13__nv_bfloat16S2_fS2_fjLb1ELj1024ELj4ENS_18Kernel_traits_baseILj256ES2_S2_fS2_fjLj1024EEEEELb1ELb0EEEvNS_9BwdParamsE,"ax",@progbits
	.align	128
        .global         _ZN10layer_norm22ln_bwd_finalize_kernelINS_22Kernel_traits_finalizeILj256E13__nv_bfloat16S2_fS2_fjLb1ELj1024ELj4ENS_18Kernel_traits_baseILj256ES2_S2_fS2_fjLj1024EEEEELb1ELb0EEEvNS_9BwdParamsE
        .type           _ZN10layer_norm22ln_bwd_finalize_kernelINS_22Kernel_traits_finalizeILj256E13__nv_bfloat16S2_fS2_fjLb1ELj1024ELj4ENS_18Kernel_traits_baseILj256ES2_S2_fS2_fjLj1024EEEEELb1ELb0EEEvNS_9BwdParamsE,@function
        .size           _ZN10layer_norm22ln_bwd_finalize_kernelINS_22Kernel_traits_finalizeILj256E13__nv_bfloat16S2_fS2_fjLb1ELj1024ELj4ENS_18Kernel_traits_baseILj256ES2_S2_fS2_fjLj1024EEEEELb1ELb0EEEvNS_9BwdParamsE,(.L_x_6412 - _ZN10layer_norm22ln_bwd_finalize_kernelINS_22Kernel_traits_finalizeILj256E13__nv_bfloat16S2_fS2_fjLb1ELj1024ELj4ENS_18Kernel_traits_baseILj256ES2_S2_fS2_fjLj1024EEEEELb1ELb0EEEvNS_9BwdParamsE)
        .other          _ZN10layer_norm22ln_bwd_finalize_kernelINS_22Kernel_traits_finalizeILj256E13__nv_bfloat16S2_fS2_fjLb1ELj1024ELj4ENS_18Kernel_traits_baseILj256ES2_S2_fS2_fjLj1024EEEEELb1ELb0EEEvNS_9BwdParamsE,@"STO_CUDA_ENTRY STV_DEFAULT"
_ZN10layer_norm22ln_bwd_finalize_kernelINS_22Kernel_traits_finalizeILj256E13__nv_bfloat16S2_fS2_fjLb1ELj1024ELj4ENS_18Kernel_traits_baseILj256ES2_S2_fS2_fjLj1024EEEEELb1ELb0EEEvNS_9BwdParamsE:
.text._ZN10layer_norm22ln_bwd_finalize_kernelINS_22Kernel_traits_finalizeILj256E13__nv_bfloat16S2_fS2_fjLb1ELj1024ELj4ENS_18Kernel_traits_baseILj256ES2_S2_fS2_fjLj1024EEEEELb1ELb0EEEvNS_9BwdParamsE:
        /* <DEDUP_REMOVED lines=57> */
.L_x_2233:
        /* <DEDUP_REMOVED lines=87> */
.L_x_2232:
[----:B------:R-:W-:Y:S05]  /*0900*/  BSYNC.RECONVERGENT B1 ;  /* 0x0000000000017941 */ /* 0x000fea0003800200 */
.L_x_2231:
        /* <DEDUP_REMOVED lines=50> */
.L_x_2235:
[----:B------:R-:W-:Y:S05]  /*0c30*/  BSYNC.RECONVERGENT B1 ;  /* 0x0000000000017941 */ /* 0x000fea0003800200 */
.L_x_2234:
        /* <DEDUP_REMOVED lines=29> */
.L_x_2237:
[----:B------:R-:W-:Y:S05]  /*0e10*/  BSYNC.RECONVERGENT B1 ;  /* 0x0000000000017941 */ /* 0x000fea0003800200 */
.L_x_2236:
        /* <DEDUP_REMOVED lines=14> */
.L_x_2230:
[----:B------:R-:W-:Y:S05]  /*0f00*/  BSYNC.RECONVERGENT B0 ;  /* 0x0000000000007941 */ /* 0x000fea0003800200 */
.L_x_2229:
        /* <DEDUP_REMOVED lines=78> */
.L_x_2238:
        /* <DEDUP_REMOVED lines=9> */
.L_x_6412:


//--------------------- .text._ZN10layer_norm13ln_bwd_kernelINS_13Kernel_traitsI13__nv_bfloat16S2_fS2_fjLj256ELj1ELj4ELj1ELj16ENS_18Kernel_traits_baseILj256ES2_S2_fS2_fjLj128EEEEELb1ELb1ELb1ELb0EEEvNS_9BwdParamsE --------------------------
	.section	.text._ZN10layer_norm13ln_bwd_kernelINS_13Kernel_traitsI13__nv_bfloat16S2_fS2_fjLj256ELj1ELj4ELj1ELj16ENS_18Kernel_traits_baseILj256ES2_S2_fS2_fjLj128EEEEELb1ELb1ELb1ELb0EEEvNS_9BwdParamsE,"ax",@progbits
	.align	128
        .global         _ZN10layer_norm13ln_bwd_kernelINS_13Kernel_traitsI13__nv_bfloat16S2_fS2_fjLj256ELj1ELj4ELj1ELj16ENS_18Kernel_traits_baseILj256ES2_S2_fS2_fjLj128EEEEELb1ELb1ELb1ELb0EEEvNS_9BwdParamsE
        .type           _ZN10layer_norm13ln_bwd_kernelINS_13Kernel_traitsI13__nv_bfloat16S2_fS2_fjLj256ELj1ELj4ELj1ELj16ENS_18Kernel_traits_baseILj256ES2_S2_fS2_fjLj128EEEEELb1ELb1ELb1ELb0EEEvNS_9BwdParamsE,@function
        .size           _ZN10layer_norm13ln_bwd_kernelINS_13Kernel_traitsI13__nv_bfloat16S2_fS2_fjLj256ELj1ELj4ELj1ELj16ENS_18Kernel_traits_baseILj256ES2_S2_fS2_fjLj128EEEEELb1ELb1ELb1ELb0EEEvNS_9BwdParamsE,(.L_x_6413 - _ZN10layer_norm13ln_bwd_kernelINS_13Kernel_traitsI13__nv_bfloat16S2_fS2_fjLj256ELj1ELj4ELj1ELj16ENS_18Kernel_traits_baseILj256ES2_S2_fS2_fjLj128EEEEELb1ELb1ELb1ELb0EEEvNS_9BwdParamsE)
        .other          _ZN10layer_norm13ln_bwd_kernelINS_13Kernel_traitsI13__nv_bfloat16S2_fS2_fjLj256ELj1ELj4ELj1ELj16ENS_18Kernel_traits_baseILj256ES2_S2_fS2_fjLj128EEEEELb1ELb1ELb1ELb0EEEvNS_9BwdParamsE,@"STO_CUDA_ENTRY STV_DEFAULT"
_ZN10layer_norm13ln_bwd_kernelINS_13Kernel_traitsI13__nv_bfloat16S2_fS2_fjLj256ELj1ELj4ELj1ELj16ENS_18Kernel_traits_baseILj256ES2_S2_fS2_fjLj128EEEEELb1ELb1ELb1ELb0EEEvNS_9BwdParamsE:
.text._ZN10layer_norm13ln_bwd_kernelINS_13Kernel_traitsI13__nv_bfloat16S2_fS2_fjLj256ELj1ELj4ELj1ELj16ENS_18Kernel_traits_baseILj256ES2_S2_fS2_fjLj128EEEEELb1ELb1ELb1ELb0EEEvNS_9BwdParamsE:
[----:B------:R-:W-:Y:S01]  /*0000*/  LDC R1, c[0x0][0x37c] ;  /* 0x0000df00ff017b82 */ /* 0x000fe20000000800 */
[----:B------:R-:W0:Y:S01]  /*0010*/  S2R R69, SR_TID.X ;  /* 0x0000000000457919 */ /* 0x000e220000002100 */
[----:B------:R-:W1:Y:S01]  /*0020*/  LDCU UR5, c[0x0][0x388] ;  /* 0x00007100ff0577ac */ /* 0x000e620008000800 */
[----:B------:R-:W2:Y:S01]  /*0030*/  LDCU.64 UR6, c[0x0][0x358] ;  /* 0x00006b00ff0677ac */ /* 0x000ea20008000a00 */
[----:B------:R-:W3:Y:S01]  /*0040*/  LDCU UR20, c[0x0][0x388] ;  /* 0x00007100ff1477ac */ /* 0x000ee20008000800 */
[----:B------:R-:W4:Y:S01]  /*0050*/  LDCU.U8 UR10, c[0x0][0x410] ;  /* 0x00008200ff0a77ac */ /* 0x000f220008000000 */
[----:B------:R-:W0:Y:S01]  /*0060*/  LDCU UR11, c[0x0][0x400] ;  /* 0x00008000ff0b77ac */ /* 0x000e220008000800 */
        /* <DEDUP_REMOVED lines=10> */
[----:B------:R-:W2:Y:S01]  /*0110*/  S2UR UR4, SR_CTAID.X ;  /* 0x00000000000479c3 */ /* 0x000ea20000002500 */
[----:B------:R-:W0:Y:S11]  /*0120*/  LDCU.64 UR22, c[0x0][0x478] ;  /* 0x00008f00ff1677ac */ /* 0x000e360008000a00 */
[----:B------:R-:W4:Y:S08]  /*0130*/  @P0 LDC.64 R2, c[0x0][0x3d0] ;  /* 0x0000f400ff020b82 */ /* 0x000f300000000a00 */
[----:B------:R-:W1:Y:S01]  /*0140*/  @P0 LDC.64 R10, c[0x0][0x3e8] ;  /* 0x0000fa00ff0a0b82 */ /* 0x000e620000000a00 */
[----:B------:R-:W-:Y:S01]  /*0150*/  SHF.R.U32.HI R69, RZ, 0x5, R69 ;  /* 0x00000005ff457819 */ /* 0x000fe20000011645 */
[----:B--2---:R-:W-:-:S06]  /*0160*/  USHF.L.U32 UR4, UR4, 0x2, URZ ;  /* 0x0000000204047899 */ /* 0x004fcc00080006ff */
[----:B------:R-:W-:Y:S01]  /*0170*/  LOP3.LUT R69, R69, UR4, RZ, 0xfc, !PT ;  /* 0x0000000445457c12 */ /* 0x000fe2000f8efcff */
[----:B----4-:R-:W-:-:S05]  /*0180*/  @P0 IMAD.WIDE.U32 R2, R0, 0x10, R2 ;  /* 0x0000001000020825 */ /* 0x010fca00078e0002 */
[----:B------:R-:W5:Y:S01]  /*0190*/  @P0 LDG.E.128 R60, desc[UR6][R2.64] ;  /* 0x00000006023c0981 */ /* 0x000f62000c1e1d00 */
        /* <DEDUP_REMOVED lines=11> */
[----:B-1----:R-:W-:Y:S02]  /*0250*/  CS2R R10, SRZ ;  /* 0x00000000000a7805 */ /* 0x002fe4000001ff00 */
[----:B------:R-:W-:Y:S02]  /*0260*/  CS2R R26, SRZ ;  /* 0x00000000001a7805 */ /* 0x000fe4000001ff00 */
[----:B------:R-:W-:Y:S02]  /*0270*/  CS2R R24, SRZ ;  /* 0x0000000000187805 */ /* 0x000fe4000001ff00 */
[----:B------:R-:W-:-:S02]  /*0280*/  CS2R R30, SRZ ;  /* 0x00000000001e7805 */ /* 0x000fc4000001ff00 */
[----:B------:R-:W-:Y:S01]  /*0290*/  CS2R R28, SRZ ;  /* 0x00000000001c7805 */ /* 0x000fe2000001ff00 */
[----:B0-----:R-:W-:Y:S06]  /*02a0*/  @P0 BRA `(.L_x_2240) ;  /* 0x0000002c00900947 */ /* 0x001fec0003800000 */
[----:B------:R-:W-:Y:S01]  /*02b0*/  HFMA2 R8, -RZ, RZ, 0, 0 ;  /* 0x00000000ff087431 */ /* 0x000fe200000001ff */
[----:B-----5:R-:W-:Y:S02]  /*02c0*/  PRMT R92, R7, 0x7632, R92 ;  /* 0x00007632075c7816 */ /* 0x020fe4000000005c */
[----:B------:R-:W-:Y:S02]  /*02d0*/  PRMT R93, R6, 0x7632, R93 ;  /* 0x00007632065d7816 */ /* 0x000fe4000000005d */
[----:B------:R-:W-:Y:S02]  /*02e0*/  PRMT R94, R5, 0x7632, R94 ;  /* 0x00007632055e7816 */ /* 0x000fe4000000005e */
[----:B------:R-:W-:Y:S02]  /*02f0*/  PRMT R95, R4, 0x7632, R95 ;  /* 0x00007632045f7816 */ /* 0x000fe4000000005f */
[----:B------:R-:W-:Y:S02]  /*0300*/  PRMT R96, R63, 0x7632, R96 ;  /* 0x000076323f607816 */ /* 0x000fe40000000060 */
[----:B------:R-:W-:-:S02]  /*0310*/  PRMT R97, R62, 0x7632, R97 ;  /* 0x000076323e617816 */ /* 0x000fc40000000061 */
[----:B------:R-:W-:Y:S02]  /*0320*/  PRMT R98, R61, 0x7632, R98 ;  /* 0x000076323d627816 */ /* 0x000fe40000000062 */
[----:B------:R-:W-:-:S07]  /*0330*/  PRMT R99, R60, 0x7632, R99 ;  /* 0x000076323c637816 */ /* 0x000fce0000000063 */
.L_x_2294:
[----:B0-----:R-:W0:Y:S08]  /*0340*/  LDC.64 R56, c[0x0][0x3f8] ;  /* 0x0000fe00ff387b82 */ /* 0x001e300000000a00 */
[----:B------:R-:W1:Y:S08]  /*0350*/  LDC.64 R54, c[0x0][0x3c8] ;  /* 0x0000f200ff367b82 */ /* 0x000e700000000a00 */
[----:B--2---:R-:W2:Y:S01]  /*0360*/  LDC.64 R52, c[0x0][0x3f0] ;  /* 0x0000fc00ff347b82 */ /* 0x004ea20000000a00 */
[----:B0-----:R-:W-:-:S05]  /*0370*/  IMAD.WIDE R56, R69, 0x4, R56 ;  /* 0x0000000445387825 */ /* 0x001fca00078e0238 */
[----:B------:R-:W3:Y:S01]  /*0380*/  LDG.E R100, desc[UR6][R56.64] ;  /* 0x0000000638647981 */ /* 0x000ee2000c1e1900 */
[----:B-1----:R-:W-:-:S05]  /*0390*/  IMAD.WIDE R54, R69, 0x4, R54 ;  /* 0x0000000445367825 */ /* 0x002fca00078e0236 */
[----:B-----5:R0:W5:Y:S01]  /*03a0*/  LDG.E R102, desc[UR6][R54.64] ;  /* 0x0000000636667981 */ /* 0x020162000c1e1900 */
[----:B--2---:R-:W-:Y:S02]  /*03b0*/  IMAD.WIDE R58, R69, 0x4, R52 ;  /* 0x00000004453a7825 */ /* 0x004fe400078e0234 */
[----:B------:R-:W1:Y:S03]  /*03c0*/  LDC.64 R52, c[0x0][0x3c0] ;  /* 0x0000f000ff347b82 */ /* 0x000e660000000a00 */
[----:B------:R0:W5:Y:S01]  /*03d0*/  LDG.E R101, desc[UR6][R58.64] ;  /* 0x000000063a657981 */ /* 0x000162000c1e1900 */
[----:B------:R-:W-:Y:S01]  /*03e0*/  BSSY.RECONVERGENT B1, `(.L_x_2241) ;  /* 0x00000a7000017945 */ /* 0x000fe20003800200 */
[----:B---3--:R-:W-:-:S13]  /*03f0*/  ISETP.GE.AND P2, PT, R100, 0x1, PT ;  /* 0x000000016400780c */ /* 0x008fda0003f46270 */
[----:B01----:R-:W-:Y:S05]  /*0400*/  @!P2 BRA `(.L_x_2242) ;  /* 0x0000000400fca947 */ /* 0x003fea0003800000 */
[----:B------:R-:W0:Y:S01]  /*0410*/  LDC R59, c[0x0][0x388] ;  /* 0x0000e200ff3b7b82 */ /* 0x000e220000000800 */
[----:B-----5:R-:W-:Y:S02]  /*0420*/  ISETP.GE.AND P1, PT, R101, 0x1, PT ;  /* 0x000000016500780c */ /* 0x020fe40003f26270 */
[----:B------:R-:W-:Y:S02]  /*0430*/  ISETP.GE.U32.AND P3, PT, R91, 0x20, PT ;  /* 0x000000205b00780c */ /* 0x000fe40003f66070 */
[----:B------:R-:W-:-:S09]  /*0440*/  MOV R58, RZ ;  /* 0x000000ff003a7202 */ /* 0x000fd20000000f00 */
[----:B------:R-:W-:-:S04]  /*0450*/  @P1 VIADD R54, R101, 0xffffffff ;  /* 0xffffffff65361836 */ /* 0x000fc80000000000 */
[-C--:B0-----:R-:W-:Y:S02]  /*0460*/  @P1 IMAD R56, R54, R59.reuse, RZ ;  /* 0x0000003b36381224 */ /* 0x081fe400078e02ff */
[----:B------:R-:W-:-:S03]  /*0470*/  IMAD R54, R69, R59, RZ ;  /* 0x0000003b45367224 */ /* 0x000fc600078e02ff */
[----:B------:R-:W-:Y:S02]  /*0480*/  @P1 SHF.R.S32.HI R57, RZ, 0x1f, R56 ;  /* 0x0000001fff391819 */ /* 0x000fe40000011438 */
[----:B------:R-:W-:Y:S02]  /*0490*/  SHF.R.S32.HI R55, RZ, 0x1f, R54 ;  /* 0x0000001fff377819 */ /* 0x000fe40000011436 */
[----:B------:R-:W-:Y:S01]  /*04a0*/  @P1 LEA.HI R57, R57, R56, RZ, 0x3 ;  /* 0x0000003839391211 */ /* 0x000fe200078f18ff */
[----:B------:R-:W-:Y:S01]  /*04b0*/  HFMA2 R56, -RZ, RZ, 0, 0 ;  /* 0x00000000ff387431 */ /* 0x000fe200000001ff */
[----:B------:R-:W-:Y:S02]  /*04c0*/  LEA.HI R103, R55, R54, RZ, 0x3 ;  /* 0x0000003637677211 */ /* 0x000fe400078f18ff */
[----:B------:R-:W-:Y:S02]  /*04d0*/  CS2R R54, SRZ ;  /* 0x0000000000367805 */ /* 0x000fe4000001ff00 */
[----:B------:R-:W-:-:S02]  /*04e0*/  @P1 LEA.HI.SX32 R57, R57, R0, 0x1d ;  /* 0x0000000039391211 */ /* 0x000fc400078feaff */
[----:B------:R-:W-:Y:S02]  /*04f0*/  LEA.HI.SX32 R103, R103, R0, 0x1d ;  /* 0x0000000067677211 */ /* 0x000fe400078feaff */
[----:B------:R-:W-:Y:S01]  /*0500*/  @P1 MOV R55, RZ ;  /* 0x000000ff00371202 */ /* 0x000fe20000000f00 */
[----:B------:R-:W-:Y:S01]  /*0510*/  @P1 IMAD.MOV.U32 R54, RZ, RZ, R57 ;  /* 0x000000ffff361224 */ /* 0x000fe200078e0039 */
[----:B------:R-:W-:Y:S06]  /*0520*/  @!P3 BRA `(.L_x_2243) ;  /* 0x000000080048b947 */ /* 0x000fec0003800000 */
[----:B------:R-:W0:Y:S01]  /*0530*/  LDC.64 R80, c[0x0][0x3a8] ;  /* 0x0000ea00ff507b82 */ /* 0x000e220000000a00 */
[----:B------:R-:W-:Y:S01]  /*0540*/  IADD3 R2, PT, PT, R100, -0x1, RZ ;  /* 0xffffffff64027810 */ /* 0x000fe20007ffe0ff */
[----:B------:R-:W-:-:S04]  /*0550*/  IMAD.WIDE R52, R69, 0x4, R52 ;  /* 0x0000000445347825 */ /* 0x000fc800078e0234 */
[----:B------:R-:W-:Y:S02]  /*0560*/  IMAD R2, R2, R59, RZ ;  /* 0x0000003b02027224 */ /* 0x000fe400078e02ff */
[----:B------:R-:W1:Y:S01]  /*0570*/  LDC.64 R76, c[0x0][0x428] ;  /* 0x00010a00ff4c7b82 */ /* 0x000e620000000a00 */
[----:B------:R-:W2:Y:S02]  /*0580*/  LDG.E R53, desc[UR6][R52.64] ;  /* 0x0000000634357981 */ /* 0x000ea4000c1e1900 */
[----:B------:R-:W-:-:S04]  /*0590*/  SHF.R.S32.HI R3, RZ, 0x1f, R2 ;  /* 0x0000001fff037819 */ /* 0x000fc80000011402 */
[----:B------:R-:W-:-:S04]  /*05a0*/  LEA.HI R3, R3, R2, RZ, 0x3 ;  /* 0x0000000203037211 */ /* 0x000fc800078f18ff */
[----:B------:R-:W-:Y:S01]  /*05b0*/  LEA.HI.SX32 R3, R3, R0, 0x1d ;  /* 0x0000000003037211 */ /* 0x000fe200078feaff */
[----:B0-----:R-:W-:Y:S01]  /*05c0*/  IMAD.WIDE.U32 R80, R103, 0x20, R80 ;  /* 0x0000002067507825 */ /* 0x001fe200078e0050 */
[----:B------:R-:W-:-:S04]  /*05d0*/  LEA R2, P0, R54, UR12, 0x3 ;  /* 0x0000000c36027c11 */ /* 0x000fc8000f8018ff */
[----:B------:R-:W3:Y:S01]  /*05e0*/  LDG.E.128 R56, desc[UR6][R80.64] ;  /* 0x0000000650387981 */ /* 0x000ee2000c1e1d00 */
[----:B-1----:R-:W-:-:S03]  /*05f0*/  IMAD.WIDE.U32 R76, R3, 0x10, R76 ;  /* 0x00000010034c7825 */ /* 0x002fc600078e004c */
[----:B------:R-:W4:Y:S01]  /*0600*/  LDG.E.128 R72, desc[UR6][R80.64+0x10] ;  /* 0x0000100650487981 */ /* 0x000f22000c1e1d00 */
[----:B------:R-:W-:-:S03]  /*0610*/  LEA.HI.X R3, R54, UR13, R55, 0x3, P0 ;  /* 0x0000000d36037c11 */ /* 0x000fc600080f1c37 */
[----:B------:R-:W4:Y:S04]  /*0620*/  LDG.E.128 R76, desc[UR6][R76.64] ;  /* 0x000000064c4c7981 */ /* 0x000f28000c1e1d00 */
[----:B------:R-:W4:Y:S01]  /*0630*/  LDG.E.64 R2, desc[UR6][R2.64] ;  /* 0x0000000602027981 */ /* 0x000f22000c1e1b00 */
[----:B------:R-:W-:-:S04]  /*0640*/  ISETP.NE.U32.AND P0, PT, RZ, UR8, PT ;  /* 0x00000008ff007c0c */ /* 0x000fc8000bf05070 */
[----:B------:R-:W-:-:S13]  /*0650*/  ISETP.NE.AND.EX P0, PT, RZ, UR9, PT, P0 ;  /* 0x00000009ff007c0c */ /* 0x000fda000bf05300 */
[----:B------:R-:W0:Y:S02]  /*0660*/  @P0 LDC.64 R70, c[0x0][0x438] ;  /* 0x00010e00ff460b82 */ /* 0x000e240000000a00 */
[----:B0-----:R-:W-:-:S05]  /*0670*/  @P0 IMAD.WIDE.U32 R70, R103, 0x20, R70 ;  /* 0x0000002067460825 */ /* 0x001fca00078e0046 */
[----:B------:R-:W5:Y:S04]  /*0680*/  @P0 LDG.E.128 R32, desc[UR6][R70.64] ;  /* 0x0000000646200981 */ /* 0x000f68000c1e1d00 */
[----:B------:R0:W5:Y:S01]  /*0690*/  @P0 LDG.E.128 R36, desc[UR6][R70.64+0x10] ;  /* 0x0000100646240981 */ /* 0x000162000c1e1d00 */
[----:B------:R-:W-:Y:S02]  /*06a0*/  ISETP.NE.AND P0, PT, RZ, UR10, PT ;  /* 0x0000000aff007c0c */ /* 0x000fe4000bf05270 */
[----:B0-----:R-:W-:Y:S02]  /*06b0*/  SHF.L.U32 R70, R60, 0x10, RZ ;  /* 0x000000103c467819 */ /* 0x001fe400000006ff */
[----:B--2---:R-:W-:-:S05]  /*06c0*/  FSEL R53, R53, RZ, !P0 ;  /* 0x000000ff35357208 */ /* 0x004fca0004000000 */
[--C-:B---3--:R-:W-:Y:S01]  /*06d0*/  FADD.FTZ R103, R58, -R53.reuse ;  /* 0x800000353a677221 */ /* 0x108fe20000010000 */
[--C-:B----4-:R-:W-:Y:S01]  /*06e0*/  FADD.FTZ R105, R72, -R53.reuse ;  /* 0x8000003548697221 */ /* 0x110fe20000010000 */
[----:B------:R-:W-:Y:S02]  /*06f0*/  SHF.L.U32 R72, R61, 0x10, RZ ;  /* 0x000000103d487819 */ /* 0x000fe400000006ff */
[----:B------:R-:W-:Y:S01]  /*0700*/  FMUL.FTZ R71, R102, R103 ;  /* 0x0000006766477220 */ /* 0x000fe20000410000 */
[C---:B------:R-:W-:Y:S02]  /*0710*/  PRMT R54, R77.reuse, 0x7632, R54 ;  /* 0x000076324d367816 */ /* 0x040fe40000000036 */
[----:B------:R-:W-:Y:S01]  /*0720*/  SHF.L.U32 R77, R77, 0x10, RZ ;  /* 0x000000104d4d7819 */ /* 0x000fe200000006ff */
[----:B------:R-:W-:Y:S01]  /*0730*/  FADD.FTZ R83, R57, -R53 ;  /* 0x8000003539537221 */ /* 0x000fe20000010000 */
[C---:B------:R-:W-:Y:S01]  /*0740*/  PRMT R52, R76.reuse, 0x7632, R52 ;  /* 0x000076324c347816 */ /* 0x040fe20000000034 */
[----:B------:R-:W-:-:S02]  /*0750*/  IMAD.U32 R57, R76, 0x10000, RZ ;  /* 0x000100004c397824 */ /* 0x000fc400078e00ff */
[--C-:B------:R-:W-:Y:S01]  /*0760*/  FADD.FTZ R81, R56, -R53.reuse ;  /* 0x8000003538517221 */ /* 0x100fe20000010000 */
[----:B------:R-:W-:Y:S01]  /*0770*/  FADD.FTZ R109, R74, -R53 ;  /* 0x800000354a6d7221 */ /* 0x000fe20000010000 */
[-C--:B------:R-:W-:Y:S01]  /*0780*/  FMUL.FTZ R72, R72, R77.reuse ;  /* 0x0000004d48487220 */ /* 0x080fe20000410000 */
[----:B------:R-:W-:Y:S01]  /*0790*/  FFMA.FTZ R30, R71, R77, R30 ;  /* 0x0000004d471e7223 */ /* 0x000fe2000001001e */
[----:B------:R-:W-:Y:S01]  /*07a0*/  FADD.FTZ R22, R22, R77 ;  /* 0x0000004d16167221 */ /* 0x000fe20000010000 */
[C---:B------:R-:W-:Y:S01]  /*07b0*/  PRMT R56, R78.reuse, 0x7632, R56 ;  /* 0x000076324e387816 */ /* 0x040fe20000000038 */
[--C-:B------:R-:W-:Y:S01]  /*07c0*/  FADD.FTZ R59, R59, -R53.reuse ;  /* 0x800000353b3b7221 */ /* 0x100fe20000010000 */
[----:B------:R-:W-:Y:S01]  /*07d0*/  SHF.L.U32 R107, R78, 0x10, RZ ;  /* 0x000000104e6b7819 */ /* 0x000fe200000006ff */
[----:B------:R-:W-:Y:S01]  /*07e0*/  FADD.FTZ R55, R73, -R53 ;  /* 0x8000003549377221 */ /* 0x000fe20000010000 */
[----:B------:R-:W-:Y:S01]  /*07f0*/  SHF.L.U32 R77, R99, 0x10, RZ ;  /* 0x00000010634d7819 */ /* 0x000fe200000006ff */
[----:B------:R-:W-:-:S02]  /*0800*/  IMAD.U32 R52, R52, 0x10000, RZ ;  /* 0x0001000034347824 */ /* 0x000fc400078e00ff */
[----:B------:R-:W-:Y:S01]  /*0810*/  FMUL.FTZ R78, R102, R83 ;  /* 0x00000053664e7220 */ /* 0x000fe20000410000 */
[----:B------:R-:W-:Y:S01]  /*0820*/  FADD.FTZ R53, R75, -R53 ;  /* 0x800000354b357221 */ /* 0x000fe20000010000 */
[C---:B------:R-:W-:Y:S01]  /*0830*/  PRMT R58, R79.reuse, 0x7632, R58 ;  /* 0x000076324f3a7816 */ /* 0x040fe2000000003a */
[----:B------:R-:W-:Y:S01]  /*0840*/  FMUL.FTZ R70, R70, R57 ;  /* 0x0000003946467220 */ /* 0x000fe20000410000 */
[C-C-:B------:R-:W-:Y:S01]  /*0850*/  SHF.R.U64 R85, R2.reuse, 0x8, R3.reuse ;  /* 0x0000000802557819 */ /* 0x140fe20000001203 */
[----:B------:R-:W-:Y:S01]  /*0860*/  IMAD.U32 R79, R79, 0x10000, RZ ;  /* 0x000100004f4f7824 */ /* 0x000fe200078e00ff */
[--C-:B------:R-:W-:Y:S01]  /*0870*/  SHF.R.U64 R86, R2, 0x10, R3.reuse ;  /* 0x0000001002567819 */ /* 0x100fe20000001203 */
[----:B------:R-:W-:Y:S01]  /*0880*/  FMUL.FTZ R75, R102, R109 ;  /* 0x0000006d664b7220 */ /* 0x000fe20000410000 */
[--C-:B------:R-:W-:Y:S02]  /*0890*/  SHF.R.U64 R87, R2, 0x18, R3.reuse ;  /* 0x0000001802577819 */ /* 0x100fe40000001203 */
[----:B------:R-:W-:-:S02]  /*08a0*/  SHF.R.U32.HI R88, RZ, 0x8, R3 ;  /* 0x00000008ff587819 */ /* 0x000fc40000011603 */
[--C-:B------:R-:W-:Y:S02]  /*08b0*/  SHF.R.U32.HI R89, RZ, 0x10, R3.reuse ;  /* 0x00000010ff597819 */ /* 0x100fe40000011603 */
[----:B------:R-:W-:Y:S02]  /*08c0*/  SHF.R.U32.HI R90, RZ, 0x18, R3 ;  /* 0x00000018ff5a7819 */ /* 0x000fe40000011603 */
[----:B------:R-:W-:Y:S01]  /*08d0*/  PRMT R68, R3, 0x7610, R68 ;  /* 0x0000761003447816 */ /* 0x000fe20000000044 */
[----:B------:R-:W-:Y:S01]  /*08e0*/  FMUL.FTZ R3, R102, R81 ;  /* 0x0000005166037220 */ /* 0x000fe20000410000 */
[----:B------:R-:W-:Y:S01]  /*08f0*/  SHF.L.U32 R76, R63, 0x10, RZ ;  /* 0x000000103f4c7819 */ /* 0x000fe200000006ff */
[-C--:B------:R-:W-:Y:S01]  /*0900*/  FMUL.FTZ R77, R77, R52.reuse ;  /* 0x000000344d4d7220 */ /* 0x080fe20000410000 */
[----:B------:R-:W-:Y:S01]  /*0910*/  FFMA.FTZ R29, R78, R52, R29 ;  /* 0x000000344e1d7223 */ /* 0x000fe2000001001d */
[----:B------:R-:W-:Y:S01]  /*0920*/  FADD.FTZ R21, R21, R52 ;  /* 0x0000003415157221 */ /* 0x000fe20000010000 */
[----:B------:R-:W-:Y:S01]  /*0930*/  FMUL.FTZ R82, R102, R55 ;  /* 0x0000003766527220 */ /* 0x000fe20000410000 */
[----:B------:R-:W-:Y:S01]  /*0940*/  FADD.FTZ R52, RZ, R70 ;  /* 0x00000046ff347221 */ /* 0x000fe20000010000 */
[-C--:B------:R-:W-:Y:S01]  /*0950*/  FMUL.FTZ R76, R76, R79.reuse ;  /* 0x0000004f4c4c7220 */ /* 0x080fe20000410000 */
[----:B------:R-:W-:Y:S01]  /*0960*/  FFMA.FTZ R26, R75, R79, R26 ;  /* 0x0000004f4b1a7223 */ /* 0x000fe2000001001a */
[----:B------:R-:W-:Y:S01]  /*0970*/  FADD.FTZ R10, R10, R79 ;  /* 0x0000004f0a0a7221 */ /* 0x000fe20000010000 */
[C---:B------:R-:W-:Y:S01]  /*0980*/  FFMA.FTZ R55, R3.reuse, R70, RZ ;  /* 0x0000004603377223 */ /* 0x040fe200000100ff */
[----:B------:R-:W-:Y:S01]  /*0990*/  SHF.L.U32 R79, R98, 0x10, RZ ;  /* 0x00000010624f7819 */ /* 0x000fe200000006ff */
[----:B------:R-:W-:Y:S01]  /*09a0*/  FFMA.FTZ R28, R3, R57, R28 ;  /* 0x00000039031c7223 */ /* 0x000fe2000001001c */
[----:B------:R-:W-:Y:S01]  /*09b0*/  SHF.L.U32 R54, R54, 0x10, RZ ;  /* 0x0000001036367819 */ /* 0x000fe200000006ff */
[----:B------:R-:W-:Y:S01]  /*09c0*/  FADD.FTZ R20, R20, R57 ;  /* 0x0000003914147221 */ /* 0x000fe20000010000 */
[----:B------:R-:W-:Y:S01]  /*09d0*/  FMUL.FTZ R80, R102, R59 ;  /* 0x0000003b66507220 */ /* 0x000fe20000410000 */
[----:B------:R-:W-:Y:S01]  /*09e0*/  FADD.FTZ R57, R52, R77 ;  /* 0x0000004d34397221 */ /* 0x000fe20000010000 */
[----:B------:R-:W-:Y:S01]  /*09f0*/  FFMA.FTZ R52, R78, R77, R55 ;  /* 0x0000004d4e347223 */ /* 0x000fe20000010037 */
[-C--:B------:R-:W-:Y:S01]  /*0a00*/  FMUL.FTZ R79, R79, R54.reuse ;  /* 0x000000364f4f7220 */ /* 0x080fe20000410000 */
[----:B------:R-:W-:Y:S01]  /*0a10*/  FFMA.FTZ R31, R80, R54, R31 ;  /* 0x00000036501f7223 */ /* 0x000fe2000001001f */
[----:B------:R-:W-:Y:S01]  /*0a20*/  FADD.FTZ R23, R23, R54 ;  /* 0x0000003617177221 */ /* 0x000fe20000010000 */
[----:B------:R-:W-:-:S02]  /*0a30*/  IMAD.U32 R74, R62, 0x10000, RZ ;  /* 0x000100003e4a7824 */ /* 0x000fc400078e00ff */
[----:B------:R-:W-:Y:S01]  /*0a40*/  FADD.FTZ R54, R57, R72 ;  /* 0x0000004839367221 */ /* 0x000fe20000010000 */
[----:B------:R-:W-:Y:S01]  /*0a50*/  FFMA.FTZ R55, R71, R72, R52 ;  /* 0x0000004847377223 */ /* 0x000fe20000010034 */
[----:B------:R-:W-:Y:S01]  /*0a60*/  FMUL.FTZ R84, R102, R53 ;  /* 0x0000003566547220 */ /* 0x000fe20000410000 */
[----:B------:R-:W-:Y:S01]  /*0a70*/  FMUL.FTZ R74, R74, R107 ;  /* 0x0000006b4a4a7220 */ /* 0x000fe20000410000 */
[----:B------:R-:W-:Y:S01]  /*0a80*/  SHF.L.U32 R56, R56, 0x10, RZ ;  /* 0x0000001038387819 */ /* 0x000fe200000006ff */
[----:B------:R-:W-:Y:S01]  /*0a90*/  FADD.FTZ R53, R54, R79 ;  /* 0x0000004f36357221 */ /* 0x000fe20000010000 */
[----:B------:R-:W-:Y:S01]  /*0aa0*/  FMUL.FTZ R73, R102, R105 ;  /* 0x0000006966497220 */ /* 0x000fe20000410000 */
[----:B------:R-:W-:Y:S02]  /*0ab0*/  IMAD.U32 R81, R97, 0x10000, RZ ;  /* 0x0001000061517824 */ /* 0x000fe400078e00ff */
[----:B------:R-:W-:Y:S01]  /*0ac0*/  FFMA.FTZ R52, R80, R79, R55 ;  /* 0x0000004f50347223 */ /* 0x000fe20000010037 */
[----:B------:R-:W-:Y:S01]  /*0ad0*/  FADD.FTZ R54, R53, R74 ;  /* 0x0000004a35367221 */ /* 0x000fe20000010000 */
[----:B------:R-:W-:-:S02]  /*0ae0*/  FMUL.FTZ R81, R81, R56 ;  /* 0x0000003851517220 */ /* 0x000fc40000410000 */
[----:B------:R-:W-:Y:S01]  /*0af0*/  FFMA.FTZ R53, R73, R74, R52 ;  /* 0x0000004a49357223 */ /* 0x000fe20000010034 */
[----:B------:R-:W-:Y:S01]  /*0b00*/  SHF.L.U32 R83, R96, 0x10, RZ ;  /* 0x0000001060537819 */ /* 0x000fe200000006ff */
[----:B------:R-:W-:Y:S02]  /*0b10*/  IMAD.U32 R58, R58, 0x10000, RZ ;  /* 0x000100003a3a7824 */ /* 0x000fe400078e00ff */
[----:B------:R-:W-:Y:S01]  /*0b20*/  FADD.FTZ R55, R54, R81 ;  /* 0x0000005136377221 */ /* 0x000fe20000010000 */
[----:B------:R-:W-:Y:S01]  /*0b30*/  FFMA.FTZ R52, R82, R81, R53 ;  /* 0x0000005152347223 */ /* 0x000fe20000010035 */
[-C--:B------:R-:W-:Y:S01]  /*0b40*/  FMUL.FTZ R83, R83, R58.reuse ;  /* 0x0000003a53537220 */ /* 0x080fe20000410000 */
[----:B------:R-:W-:Y:S01]  /*0b50*/  FFMA.FTZ R27, R84, R58, R27 ;  /* 0x0000003a541b7223 */ /* 0x000fe2000001001b */
[----:B------:R-:W-:Y:S01]  /*0b60*/  FADD.FTZ R11, R11, R58 ;  /* 0x0000003a0b0b7221 */ /* 0x000fe20000010000 */
        /* <DEDUP_REMOVED lines=9> */
.L_x_2242:
[----:B-----5:R-:W-:Y:S01]  /*0c00*/  ISETP.GE.AND P1, PT, R101, 0x1, PT ;  /* 0x000000016500780c */ /* 0x020fe20003f26270 */
[----:B------:R-:W-:Y:S01]  /*0c10*/  HFMA2 R58, -RZ, RZ, 0, 0 ;  /* 0x00000000ff3a7431 */ /* 0x000fe200000001ff */
[----:B------:R-:W-:Y:S01]  /*0c20*/  ISETP.GE.U32.AND P3, PT, R91, 0x20, PT ;  /* 0x000000205b00780c */ /* 0x000fe20003f66070 */
[----:B------:R-:W-:-:S10]  /*0c30*/  IMAD.MOV.U32 R56, RZ, RZ, RZ ;  /* 0x000000ffff387224 */ /* 0x000fd400078e00ff */
        /* <DEDUP_REMOVED lines=13> */
[----:B------:R-:W-:-:S05]  /*0d10*/  LEA.HI.X R57, R52, UR13, R53, 0x3, P4 ;  /* 0x0000000d34397c11 */ /* 0x000fca000a0f1c35 */
[----:B------:R0:W2:Y:S06]  /*0d20*/  LDG.E.64 R52, desc[UR6][R56.64] ;  /* 0x0000000638347981 */ /* 0x0000ac000c1e1b00 */
        /* <DEDUP_REMOVED lines=9> */
[----:B0-----:R-:W-:Y:S01]  /*0dc0*/  IMAD.MOV.U32 R56, RZ, RZ, RZ ;  /* 0x000000ffff387224 */ /* 0x001fe200078e00ff */
[C-C-:B--2---:R-:W-:Y:S02]  /*0dd0*/  SHF.R.U64 R85, R52.reuse, 0x8, R53.reuse ;  /* 0x0000000834557819 */ /* 0x144fe40000001235 */
[C-C-:B------:R-:W-:Y:S02]  /*0de0*/  SHF.R.U64 R86, R52.reuse, 0x10, R53.reuse ;  /* 0x0000001034567819 */ /* 0x140fe40000001235 */
[----:B------:R-:W-:-:S02]  /*0df0*/  SHF.R.U64 R87, R52, 0x18, R53 ;  /* 0x0000001834577819 */ /* 0x000fc40000001235 */
[----:B------:R-:W-:Y:S02]  /*0e00*/  PRMT R2, R52, 0x7610, R2 ;  /* 0x0000761034027816 */ /* 0x000fe40000000002 */
[--C-:B------:R-:W-:Y:S02]  /*0e10*/  SHF.R.U32.HI R88, RZ, 0x8, R53.reuse ;  /* 0x00000008ff587819 */ /* 0x100fe40000011635 */
[--C-:B------:R-:W-:Y:S02]  /*0e20*/  SHF.R.U32.HI R89, RZ, 0x10, R53.reuse ;  /* 0x00000010ff597819 */ /* 0x100fe40000011635 */
[----:B------:R-:W-:Y:S02]  /*0e30*/  SHF.R.U32.HI R90, RZ, 0x18, R53 ;  /* 0x00000018ff5a7819 */ /* 0x000fe40000011635 */
[----:B-1----:R-:W-:-:S07]  /*0e40*/  PRMT R68, R53, 0x7610, R68 ;  /* 0x0000761035447816 */ /* 0x002fce0000000044 */
.L_x_2243:
[----:B------:R-:W-:Y:S05]  /*0e50*/  BSYNC.RECONVERGENT B1 ;  /* 0x0000000000017941 */ /* 0x000fea0003800200 */
.L_x_2241:
        /* <DEDUP_REMOVED lines=20> */
.L_x_2308:
[----:B------:R-:W-:Y:S05]  /*0fa0*/  @!P3 BRA.U `(.L_x_2245) ;  /* 0x000000210040b947 */ /* 0x000fea0003800000 */
[----:B------:R-:W3:Y:S01]  /*0fb0*/  @P1 LDC R52, c[0x0][0x388] ;  /* 0x0000e200ff341b82 */ /* 0x000ee20000000800 */
[----:B------:R-:W-:Y:S01]  /*0fc0*/  @P1 IADD3 R101, PT, PT, R101, -0x1, RZ ;  /* 0xffffffff65651810 */ /* 0x000fe20007ffe0ff */
[----:B------:R-:W-:Y:S04]  /*0fd0*/  BSSY.RECONVERGENT B2, `(.L_x_2245) ;  /* 0x000020d000027945 */ /* 0x000fe80003800200 */
[----:B---3--:R-:W-:-:S05]  /*0fe0*/  @P1 IMAD R52, R101, R52, RZ ;  /* 0x0000003465341224 */ /* 0x008fca00078e02ff */
[----:B------:R-:W-:-:S04]  /*0ff0*/  @P1 SHF.R.S32.HI R53, RZ, 0x1f, R52 ;  /* 0x0000001fff351819 */ /* 0x000fc80000011434 */
[----:B------:R-:W-:Y:S02]  /*1000*/  @P1 LEA.HI R57, R53, R52, RZ, 0x3 ;  /* 0x0000003435391211 */ /* 0x000fe400078f18ff */
[----:B------:R-:W-:Y:S02]  /*1010*/  CS2R R52, SRZ ;  /* 0x0000000000347805 */ /* 0x000fe4000001ff00 */
[----:B------:R-:W-:Y:S01]  /*1020*/  @P1 IMAD.MOV.U32 R53, RZ, RZ, RZ ;  /* 0x000000ffff351224 */ /* 0x000fe200078e00ff */
[----:B------:R-:W-:Y:S01]  /*1030*/  @P1 LEA.HI.SX32 R54, R57, R0, 0x1d ;  /* 0x0000000039361211 */ /* 0x000fe200078feaff */
[----:B-1----:R-:W-:Y:S01]  /*1040*/  FADD.FTZ R57, R56, R55 ;  /* 0x0000003738397221 */ /* 0x002fe20000010000 */
[----:B0-2---:R-:W-:Y:S02]  /*1050*/  FADD.FTZ R56, R58, R103 ;  /* 0x000000673a387221 */ /* 0x005fe40000010000 */
        /* <DEDUP_REMOVED lines=37> */
.L_x_2251:
[----:B------:R-:W-:Y:S05]  /*12b0*/  BSYNC.RECONVERGENT B3 ;  /* 0x0000000000037941 */ /* 0x000fea0003800200 */
.L_x_2250:
        /* <DEDUP_REMOVED lines=20> */
.L_x_2253:
[----:B------:R-:W-:Y:S05]  /*1400*/  BSYNC.RECONVERGENT B3 ;  /* 0x0000000000037941 */ /* 0x000fea0003800200 */
.L_x_2252:
        /* <DEDUP_REMOVED lines=18> */
.L_x_2255:
[----:B------:R-:W-:Y:S05]  /*1530*/  BSYNC.RECONVERGENT B3 ;  /* 0x0000000000037941 */ /* 0x000fea0003800200 */
.L_x_2254:
        /* <DEDUP_REMOVED lines=20> */
.L_x_2257:
[----:B------:R-:W-:Y:S05]  /*1680*/  BSYNC.RECONVERGENT B3 ;  /* 0x0000000000037941 */ /* 0x000fea0003800200 */
.L_x_2256:
        /* <DEDUP_REMOVED lines=18> */
.L_x_2259:
[----:B------:R-:W-:Y:S05]  /*17b0*/  BSYNC.RECONVERGENT B3 ;  /* 0x0000000000037941 */ /* 0x000fea0003800200 */
.L_x_2258:
        /* <DEDUP_REMOVED lines=20> */
.L_x_2261:
[----:B------:R-:W-:Y:S05]  /*1900*/  BSYNC.RECONVERGENT B3 ;  /* 0x0000000000037941 */ /* 0x000fea0003800200 */
.L_x_2260:
        /* <DEDUP_REMOVED lines=18> */
.L_x_2263:
[----:B------:R-:W-:Y:S05]  /*1a30*/  BSYNC.RECONVERGENT B3 ;  /* 0x0000000000037941 */ /* 0x000fea0003800200 */
.L_x_2262:
        /* <DEDUP_REMOVED lines=20> */
.L_x_2249:
        /* <DEDUP_REMOVED lines=24> */
[----:B------:R-:W-:Y:S01]  /*1d00*/  ISETP.GT.AND P0, PT, R100, RZ, PT ;  /* 0x000000ff6400720c */ /* 0x000fe20003f04270 */
[----:B------:R-:W-:Y:S03]  /*1d10*/  BSSY.RECONVERGENT B3, `(.L_x_2265) ;  /* 0x0000016000037945 */ /* 0x000fe60003800200 */
[----:B------:R-:W-:-:S02]  /*1d20*/  FSEL R45, R45, RZ, P0 ;  /* 0x000000ff2d2d7208 */ /* 0x000fc40000000000 */
[----:B------:R-:W-:Y:S02]  /*1d30*/  FSEL R46, R46, RZ, P0 ;  /* 0x000000ff2e2e7208 */ /* 0x000fe40000000000 */
[----:B------:R-:W-:Y:S02]  /*1d40*/  FSEL R47, R47, RZ, P0 ;  /* 0x000000ff2f2f7208 */ /* 0x000fe40000000000 */
[----:B------:R-:W-:Y:S02]  /*1d50*/  FSEL R50, R50, RZ, P0 ;  /* 0x000000ff32327208 */ /* 0x000fe40000000000 */
[----:B------:R-:W-:Y:S02]  /*1d60*/  FSEL R48, R48, RZ, P0 ;  /* 0x000000ff30307208 */ /* 0x000fe40000000000 */
[----:B------:R-:W-:Y:S02]  /*1d70*/  FSEL R49, R49, RZ, P0 ;  /* 0x000000ff31317208 */ /* 0x000fe40000000000 */
[----:B------:R-:W-:-:S02]  /*1d80*/  FSEL R51, R51, RZ, P0 ;  /* 0x000000ff33337208 */ /* 0x000fc40000000000 */
        /* <DEDUP_REMOVED lines=14> */
.L_x_2266:
[----:B------:R-:W-:Y:S05]  /*1e70*/  BSYNC.RECONVERGENT B3 ;  /* 0x0000000000037941 */ /* 0x000fea0003800200 */
.L_x_2265:
[----:B------:R-:W-:Y:S04]  /*1e80*/  BSSY.RECONVERGENT B3, `(.L_x_2267) ;  /* 0x000000f000037945 */ /* 0x000fe80003800200 */
        /* <DEDUP_REMOVED lines=14> */
.L_x_2268:
[----:B------:R-:W-:Y:S05]  /*1f70*/  BSYNC.RECONVERGENT B3 ;  /* 0x0000000000037941 */ /* 0x000fea0003800200 */
.L_x_2267:
        /* <DEDUP_REMOVED lines=8> */
[----:B-----5:R-:W-:-:S03]  /*2000*/  @P0 SHF.L.U32 R57, R65, 0x10, RZ ;  /* 0x0000001041390819 */ /* 0x020fc600000006ff */
[-C--:B------:R-:W-:Y:S02]  /*2010*/  @P0 FMUL.FTZ R56, R59, R54.reuse ;  /* 0x000000363b380220 */ /* 0x080fe40000410000 */
[----:B------:R-:W-:-:S03]  /*2020*/  @P0 FMUL.FTZ R55, R57, R54 ;  /* 0x0000003639370220 */ /* 0x000fc60000410000 */
[----:B------:R-:W-:Y:S01]  /*2030*/  F2FP.BF16.F32.PACK_AB R56, RZ, R56 ;  /* 0x00000038ff38723e */ /* 0x000fe200000010ff */
[----:B------:R-:W-:-:S03]  /*2040*/  FADD.FTZ R14, R14, R55 ;  /* 0x000000370e0e7221 */ /* 0x000fc60000010000 */
[----:B------:R-:W-:-:S07]  /*2050*/  PRMT R41, R56, 0x7610, R41 ;  /* 0x0000761038297816 */ /* 0x000fce0000000029 */
.L_x_2270:
[----:B------:R-:W-:Y:S05]  /*2060*/  BSYNC.RECONVERGENT B3 ;  /* 0x0000000000037941 */ /* 0x000fea0003800200 */
.L_x_2269:
[----:B------:R-:W-:Y:S04]  /*2070*/  BSSY.RECONVERGENT B3, `(.L_x_2271) ;  /* 0x000000f000037945 */ /* 0x000fe80003800200 */
[----:B------:R-:W-:Y:S05]  /*2080*/  @!P1 BRA `(.L_x_2272) ;  /* 0x0000000000349947 */ /* 0x000fea0003800000 */
[----:B------:R-:W-:Y:S01]  /*2090*/  LOP3.LUT P0, RZ, R87, 0xff, RZ, 0xc0, !PT ;  /* 0x000000ff57ff7812 */ /* 0x000fe2000780c0ff */
[----:B------:R-:W-:Y:S01]  /*20a0*/  FMUL.FTZ R54, R47, UR15 ;  /* 0x0000000f2f367c20 */ /* 0x000fe20008410000 */
[----:B------:R-:W-:Y:S01]  /*20b0*/  MOV R55, RZ ;  /* 0x000000ff00377202 */ /* 0x000fe20000000f00 */
[----:B------:R-:W-:Y:S02]  /*20c0*/  IMAD.MOV.U32 R56, RZ, RZ, RZ ;  /* 0x000000ffff387224 */ /* 0x000fe400078e00ff */
[----:B------:R-:W-:-:S08]  /*20d0*/  FMUL.FTZ R54, R54, UR14 ;  /* 0x0000000e36367c20 */ /* 0x000fd00008410000 */
        /* <DEDUP_REMOVED lines=8> */
.L_x_2272:
[----:B------:R-:W-:Y:S05]  /*2160*/  BSYNC.RECONVERGENT B3 ;  /* 0x0000000000037941 */ /* 0x000fea0003800200 */
.L_x_2271:
[----:B------:R-:W-:Y:S04]  /*2170*/  BSSY.RECONVERGENT B3, `(.L_x_2273) ;  /* 0x000000e000037945 */ /* 0x000fe80003800200 */
        /* <DEDUP_REMOVED lines=13> */
.L_x_2274:
[----:B------:R-:W-:Y:S05]  /*2250*/  BSYNC.RECONVERGENT B3 ;  /* 0x0000000000037941 */ /* 0x000fea0003800200 */
.L_x_2273:
        /* <DEDUP_REMOVED lines=15> */
.L_x_2276:
[----:B------:R-:W-:Y:S05]  /*2350*/  BSYNC.RECONVERGENT B3 ;  /* 0x0000000000037941 */ /* 0x000fea0003800200 */
.L_x_2275:
        /* <DEDUP_REMOVED lines=14> */
.L_x_2278:
[----:B------:R-:W-:Y:S05]  /*2440*/  BSYNC.RECONVERGENT B3 ;  /* 0x0000000000037941 */ /* 0x000fea0003800200 */
.L_x_2277:
[----:B------:R-:W-:Y:S05]  /*2450*/  @!P1 BRA `(.L_x_2264) ;  /* 0x0000000800cc9947 */ /* 0x000fea0003800000 */
        /* <DEDUP_REMOVED lines=13> */
.L_x_2248:
        /* <DEDUP_REMOVED lines=9> */
[--C-:B-----5:R-:W-:Y:S02]  /*25c0*/  IMAD.MOV.U32 R57, RZ, RZ, R36.reuse ;  /* 0x000000ffff397224 */ /* 0x120fe400078e0024 */
[----:B------:R-:W-:Y:S01]  /*25d0*/  @P2 FFMA.FTZ R57, R102, R103, R36 ;  /* 0x0000006766392223 */ /* 0x000fe20000010024 */
[----:B------:R-:W-:Y:S01]  /*25e0*/  MOV R103, UR22 ;  /* 0x0000001600677c02 */ /* 0x000fe20008000f00 */
[----:B------:R-:W-:Y:S01]  /*25f0*/  @P2 FADD.FTZ R107, R76, -R107 ;  /* 0x8000006b4c6b2221 */ /* 0x000fe20000010000 */
[----:B------:R-:W-:Y:S01]  /*2600*/  @P2 FADD.FTZ R58, R77, -R58 ;  /* 0x8000003a4d3a2221 */ /* 0x000fe20000010000 */
[----:B------:R-:W-:Y:S01]  /*2610*/  MOV R104, UR23 ;  /* 0x0000001700687c02 */ /* 0x000fe20008000f00 */
[----:B------:R-:W-:Y:S01]  /*2620*/  @P2 FADD.FTZ R101, R72, -R101 ;  /* 0x8000006548652221 */ /* 0x000fe20000010000 */
[----:B------:R-:W-:Y:S01]  /*2630*/  ISETP.NE.U32.AND P0, PT, R103, RZ, PT ;  /* 0x000000ff6700720c */ /* 0x000fe20003f05070 */
[----:B------:R-:W-:Y:S01]  /*2640*/  @P2 FADD.FTZ R100, R79, -R100 ;  /* 0x800000644f642221 */ /* 0x000fe20000010000 */
[----:B------:R-:W-:Y:S01]  /*2650*/  MOV R59, R38 ;  /* 0x00000026003b7202 */ /* 0x000fe20000000f00 */
[----:B------:R-:W-:-:S02]  /*2660*/  IMAD.MOV.U32 R54, RZ, RZ, R33 ;  /* 0x000000ffff367224 */ /* 0x000fc400078e0021 */
[C---:B------:R-:W-:Y:S01]  /*2670*/  @P2 FFMA.FTZ R59, R102.reuse, R107, R38 ;  /* 0x0000006b663b2223 */ /* 0x040fe20000010026 */
[----:B------:R-:W-:Y:S01]  /*2680*/  @P2 FFMA.FTZ R54, R102, R58, R33 ;  /* 0x0000003a66362223 */ /* 0x000fe20000010021 */
[----:B------:R-:W-:Y:S01]  /*2690*/  @P2 FADD.FTZ R106, R81, -R106 ;  /* 0x8000006a516a2221 */ /* 0x000fe20000010000 */
[----:B------:R-:W-:Y:S01]  /*26a0*/  @P2 FADD.FTZ R108, R83, -R108 ;  /* 0x8000006c536c2221 */ /* 0x000fe20000010000 */
[----:B------:R-:W-:Y:S01]  /*26b0*/  ISETP.NE.AND.EX P0, PT, R104, RZ, PT, P0 ;  /* 0x000000ff6800720c */ /* 0x000fe20003f05300 */
[----:B------:R-:W-:Y:S01]  /*26c0*/  @P2 FADD.FTZ R105, R70, -R105 ;  /* 0x8000006946692221 */ /* 0x000fe20000010000 */
[----:B------:R-:W-:Y:S01]  /*26d0*/  MOV R55, R34 ;  /* 0x0000002200377202 */ /* 0x000fe20000000f00 */
[----:B------:R-:W-:Y:S01]  /*26e0*/  BSSY.RECONVERGENT B3, `(.L_x_2279) ;  /* 0x0000018000037945 */ /* 0x000fe20003800200 */
[----:B------:R-:W-:Y:S01]  /*26f0*/  MOV R58, R35 ;  /* 0x00000023003a7202 */ /* 0x000fe20000000f00 */
[C---:B------:R-:W-:Y:S01]  /*2700*/  @P2 FFMA.FTZ R55, R102.reuse, R101, R34 ;  /* 0x0000006566372223 */ /* 0x040fe20000010022 */
[C---:B------:R-:W-:Y:S01]  /*2710*/  @P2 FFMA.FTZ R58, R102.reuse, R100, R35 ;  /* 0x00000064663a2223 */ /* 0x040fe20000010023 */
[----:B------:R-:W-:Y:S01]  /*2720*/  MOV R101, R32 ;  /* 0x0000002000657202 */ /* 0x000fe20000000f00 */
[--C-:B------:R-:W-:Y:S01]  /*2730*/  IMAD.MOV.U32 R100, RZ, RZ, R37.reuse ;  /* 0x000000ffff647224 */ /* 0x100fe200078e0025 */
[----:B------:R-:W-:Y:S01]  /*2740*/  MOV R56, R39 ;  /* 0x0000002700387202 */ /* 0x000fe20000000f00 */
[C---:B------:R-:W-:Y:S01]  /*2750*/  @P2 FFMA.FTZ R100, R102.reuse, R106, R37 ;  /* 0x0000006a66642223 */ /* 0x040fe20000010025 */
[----:B------:R-:W-:Y:S01]  /*2760*/  @P2 FFMA.FTZ R56, R102, R108, R39 ;  /* 0x0000006c66382223 */ /* 0x000fe20000010027 */
[----:B------:R-:W-:Y:S01]  /*2770*/  SEL R50, R50, R59, !P0 ;  /* 0x0000003b32327207 */ /* 0x000fe20004000000 */
[----:B------:R-:W-:Y:S01]  /*2780*/  @P2 FFMA.FTZ R101, R102, R105, R32 ;  /* 0x0000006966652223 */ /* 0x000fe20000010020 */
[----:B------:R-:W-:Y:S06]  /*2790*/  @!P1 BRA `(.L_x_2280) ;  /* 0x0000000000309947 */ /* 0x000fec0003800000 */
        /* <DEDUP_REMOVED lines=12> */
.L_x_2280:
[----:B------:R-:W-:Y:S05]  /*2860*/  BSYNC.RECONVERGENT B3 ;  /* 0x0000000000037941 */ /* 0x000fea0003800200 */
.L_x_2279:
        /* <DEDUP_REMOVED lines=15> */
.L_x_2282:
[----:B------:R-:W-:Y:S05]  /*2960*/  BSYNC.RECONVERGENT B3 ;  /* 0x0000000000037941 */ /* 0x000fea0003800200 */
.L_x_2281:
        /* <DEDUP_REMOVED lines=14> */
.L_x_2284:
[----:B------:R-:W-:Y:S05]  /*2a50*/  BSYNC.RECONVERGENT B3 ;  /* 0x0000000000037941 */ /* 0x000fea0003800200 */
.L_x_2283:
        /* <DEDUP_REMOVED lines=15> */
.L_x_2286:
[----:B------:R-:W-:Y:S05]  /*2b50*/  BSYNC.RECONVERGENT B3 ;  /* 0x0000000000037941 */ /* 0x000fea0003800200 */
.L_x_2285:
        /* <DEDUP_REMOVED lines=14> */
.L_x_2288:
[----:B------:R-:W-:Y:S05]  /*2c40*/  BSYNC.RECONVERGENT B3 ;  /* 0x0000000000037941 */ /* 0x000fea0003800200 */
.L_x_2287:
        /* <DEDUP_REMOVED lines=15> */
.L_x_2290:
[----:B------:R-:W-:Y:S05]  /*2d40*/  BSYNC.RECONVERGENT B3 ;  /* 0x0000000000037941 */ /* 0x000fea0003800200 */
.L_x_2289:
        /* <DEDUP_REMOVED lines=14> */
.L_x_2292:
[----:B------:R-:W-:Y:S05]  /*2e30*/  BSYNC.RECONVERGENT B3 ;  /* 0x0000000000037941 */ /* 0x000fea0003800200 */
.L_x_2291:
[----:B------:R-:W-:Y:S02]  /*2e40*/  SEL R49, R49, R100, !P0 ;  /* 0x0000006431317207 */ /* 0x000fe40004000000 */
[----:B------:R-:W-:Y:S02]  /*2e50*/  SEL R48, R48, R57, !P0 ;  /* 0x0000003930307207 */ /* 0x000fe40004000000 */
[----:B------:R-:W-:Y:S02]  /*2e60*/  SEL R47, R47, R58, !P0 ;  /* 0x0000003a2f2f7207 */ /* 0x000fe40004000000 */
[----:B------:R-:W-:Y:S02]  /*2e70*/  SEL R46, R46, R55, !P0 ;  /* 0x000000372e2e7207 */ /* 0x000fe40004000000 */
[----:B------:R-:W-:Y:S02]  /*2e80*/  SEL R45, R45, R54, !P0 ;  /* 0x000000362d2d7207 */ /* 0x000fe40004000000 */
[----:B------:R-:W-:-:S02]  /*2e90*/  SEL R44, R44, R101, !P0 ;  /* 0x000000652c2c7207 */ /* 0x000fc40004000000 */
[----:B------:R-:W-:Y:S01]  /*2ea0*/  SEL R51, R51, R56, !P0 ;  /* 0x0000003833337207 */ /* 0x000fe20004000000 */
        /* <DEDUP_REMOVED lines=14> */
.L_x_2264:
[----:B------:R-:W-:Y:S05]  /*2f90*/  BSYNC.RECONVERGENT B1 ;  /* 0x0000000000017941 */ /* 0x000fea0003800200 */
.L_x_2247:
        /* <DEDUP_REMOVED lines=15> */
.L_x_2293:
[----:B------:R1:W-:Y:S02]  /*3090*/  @P1 STG.E.128 desc[UR6][R52.64], R40 ;  /* 0x0000002834001986 */ /* 0x0003e4000c101d06 */
.L_x_2246:
[----:B------:R-:W-:Y:S05]  /*30a0*/  BSYNC.RECONVERGENT B2 ;  /* 0x0000000000027941 */ /* 0x000fea0003800200 */
.L_x_2245:
[----:B-1----:R-:W1:Y:S02]  /*30b0*/  LDC.64 R52, c[0x0][0x380] ;  /* 0x0000e000ff347b82 */ /* 0x002e640000000a00 */
[----:B-1----:R-:W-:-:S05]  /*30c0*/  IMAD R69, R52, 0x4, R69 ;  /* 0x0000000434457824 */ /* 0x002fca00078e0245 */
[----:B------:R-:W-:-:S13]  /*30d0*/  ISETP.GE.AND P0, PT, R69, R53, PT ;  /* 0x000000354500720c */ /* 0x000fda0003f06270 */
[----:B------:R-:W-:Y:S05]  /*30e0*/  @!P0 BRA `(.L_x_2294) ;  /* 0xffffffd000948947 */ /* 0x000fea000383ffff */
.L_x_2240:
[----:B------:R-:W-:Y:S05]  /*30f0*/  BSYNC B0 ;  /* 0x0000000000007941 */ /* 0x000fea0003800000 */
.L_x_2239:
[----:B-----5:R-:W1:Y:S01]  /*3100*/  S2R R32, SR_TID.X ;  /* 0x0000000000207919 */ /* 0x020e620000002100 */
[----:B------:R-:W-:Y:S01]  /*3110*/  MOV R2, 0x400 ;  /* 0x0000040000027802 */ /* 0x000fe20000000f00 */
[----:B------:R-:W-:Y:S05]  /*3120*/  WARPSYNC.ALL ;  /* 0x0000000000007948 */ /* 0x000fea0003800000 */
[----:B------:R-:W3:Y:S01]  /*3130*/  S2R R3, SR_CgaCtaId ;  /* 0x0000000000037919 */ /* 0x000ee20000008800 */
[----:B------:R-:W4:Y:S01]  /*3140*/  LDCU UR4, c[0x0][0x388] ;  /* 0x00007100ff0477ac */ /* 0x000f220008000800 */
[----:B------:R-:W-:Y:S01]  /*3150*/  BSSY.RECONVERGENT B0, `(.L_x_2295) ;  /* 0x0000062000007945 */ /* 0x000fe20003800200 */
[----:B------:R-:W0:Y:S01]  /*3160*/  S2R R5, SR_TID.X ;  /* 0x0000000000057919 */ /* 0x000e220000002100 */
[----:B------:R-:W2:Y:S01]  /*3170*/  LDCU.128 UR16, c[0x0][0x440] ;  /* 0x00008800ff1077ac */ /* 0x000ea20008000c00 */
[----:B------:R-:W4:Y:S01]  /*3180*/  S2R R34, SR_CTAID.X ;  /* 0x0000000000227919 */ /* 0x000f220000002500 */
[----:B-1----:R-:W-:-:S02]  /*3190*/  LOP3.LUT R0, R32, 0x60, RZ, 0xc0, !PT ;  /* 0x0000006020007812 */ /* 0x002fc400078ec0ff */
[----:B---3--:R-:W-:Y:S02]  /*31a0*/  LEA R3, R3, R2, 0x18 ;  /* 0x0000000203037211 */ /* 0x008fe400078ec0ff */
[----:B0-----:R-:W-:-:S04]  /*31b0*/  LOP3.LUT R0, R0, 0x1f, R5, 0xf8, !PT ;  /* 0x0000001f00007812 */ /* 0x001fc800078ef805 */
[-C--:B------:R-:W-:Y:S01]  /*31c0*/  LEA R0, R0, R3.reuse, 0x5 ;  /* 0x0000000300007211 */ /* 0x080fe200078e28ff */
[----:B----4-:R-:W-:Y:S01]  /*31d0*/  IMAD R43, R34, UR4, RZ ;  /* 0x00000004222b7c24 */ /* 0x010fe2000f8e02ff */
[----:B------:R-:W-:-:S03]  /*31e0*/  LEA R3, R32, R3, 0x2 ;  /* 0x0000000320037211 */ /* 0x000fc600078e10ff */
[----:B------:R0:W-:Y:S04]  /*31f0*/  STS.128 [R0], R20 ;  /* 0x0000001400007388 */ /* 0x0001e80000000c00 */
[----:B------:R-:W-:Y:S01]  /*3200*/  STS.128 [R0+0x10], R8 ;  /* 0x0000100800007388 */ /* 0x000fe20000000c00 */
[----:B------:R-:W-:Y:S01]  /*3210*/  BAR.SYNC.DEFER_BLOCKING 0x0 ;  /* 0x0000000000007b1d */ /* 0x000fe20000010000 */
[----:B0-----:R-:W-:-:S04]  /*3220*/  LOP3.LUT R22, R32, 0x7f, RZ, 0x3c, !PT ;  /* 0x0000007f20167812 */ /* 0x001fc800078e3cff */
[----:B------:R-:W-:Y:S01]  /*3230*/  IADD3 R22, PT, PT, R22, UR4, RZ ;  /* 0x0000000416167c10 */ /* 0x000fe2000fffe0ff */
[----:B------:R-:W0:Y:S03]  /*3240*/  LDCU.64 UR4, c[0x0][0x460] ;  /* 0x00008c00ff0477ac */ /* 0x000e260008000a00 */
[C---:B------:R-:W-:Y:S02]  /*3250*/  ISETP.GE.U32.AND P1, PT, R22.reuse, 0x80, PT ;  /* 0x000000801600780c */ /* 0x040fe40003f26070 */
[----:B------:R-:W-:Y:S01]  /*3260*/  ISETP.GE.U32.AND P0, PT, R22, 0x100, PT ;  /* 0x000001001600780c */ /* 0x000fe20003f06070 */
[----:B------:R-:W1:Y:S04]  /*3270*/  LDS R2, [R3] ;  /* 0x0000000003027984 */ /* 0x000e680000000800 */
[----:B------:R-:W3:Y:S04]  /*3280*/  LDS R5, [R3+0x400] ;  /* 0x0004000003057984 */ /* 0x000ee80000000800 */
[----:B------:R-:W4:Y:S04]  /*3290*/  LDS R4, [R3+0x200] ;  /* 0x0002000003047984 */ /* 0x000f280000000800 */
[----:B------:R-:W2:Y:S04]  /*32a0*/  LDS R7, [R3+0x600] ;  /* 0x0006000003077984 */ /* 0x000ea80000000800 */
[----:B------:R-:W0:Y:S04]  /*32b0*/  LDS R33, [R3+0x800] ;  /* 0x0008000003217984 */ /* 0x000e280000000800 */
[----:B------:R-:W0:Y:S04]  /*32c0*/  LDS R35, [R3+0xa00] ;  /* 0x000a000003237984 */ /* 0x000e280000000800 */
[----:B------:R-:W0:Y:S04]  /*32d0*/  LDS R21, [R3+0xc00] ;  /* 0x000c000003157984 */ /* 0x000e280000000800 */
[----:B------:R-:W0:Y:S01]  /*32e0*/  LDS R9, [R3+0xe00] ;  /* 0x000e000003097984 */ /* 0x000e220000000800 */
[----:B------:R-:W-:Y:S01]  /*32f0*/  BAR.SYNC.DEFER_BLOCKING 0x0 ;  /* 0x0000000000007b1d */ /* 0x000fe20000010000 */
[----:B-1----:R-:W-:-:S04]  /*3300*/  FADD.FTZ R2, RZ, R2 ;  /* 0x00000002ff027221 */ /* 0x002fc80000010000 */
[----:B---3--:R-:W-:Y:S01]  /*3310*/  FADD.FTZ R2, R2, R5 ;  /* 0x0000000502027221 */ /* 0x008fe20000010000 */
[----:B----4-:R-:W-:-:S04]  /*3320*/  FADD.FTZ R4, RZ, R4 ;  /* 0x00000004ff047221 */ /* 0x010fc80000010000 */
[----:B--2---:R-:W-:Y:S01]  /*3330*/  FADD.FTZ R4, R4, R7 ;  /* 0x0000000704047221 */ /* 0x004fe20000010000 */
        /* <DEDUP_REMOVED lines=29> */
[----:B------:R-:W-:-:S03]  /*3510*/  IMAD.X R17, RZ, RZ, RZ, P2 ;  /* 0x000000ffff117224 */ /* 0x000fc600010e06ff */
[----:B------:R-:W-:Y:S02]  /*3520*/  IADD3 R14, P2, PT, R16, UR18, RZ ;  /* 0x00000012100e7c10 */ /* 0x000fe4000ff5e0ff */
[----:B------:R-:W-:Y:S01]  /*3530*/  SHF.L.U64.HI R18, R18, 0x2, R17 ;  /* 0x0000000212127819 */ /* 0x000fe20000010211 */
        /* <DEDUP_REMOVED lines=32> */
[----:B------:R-:W-:Y:S02]  /*3740*/  IMAD.X R17, RZ, RZ, R17, P2 ;  /* 0x000000ffff117224 */ /* 0x000fe400010e0611 */
[----:B------:R-:W-:Y:S02]  /*3750*/  IADD3.X R8, PT, PT, RZ, R8, RZ, P3, !PT ;  /* 0x00000008ff087210 */ /* 0x000fe40001ffe4ff */
[----:B0-----:R-:W-:-:S07]  /*3760*/  IADD3.X R3, PT, PT, RZ, R3, RZ, P1, !PT ;  /* 0x00000003ff037210 */ /* 0x001fce0000ffe4ff */
.L_x_2296:
[----:B------:R-:W-:Y:S05]  /*3770*/  BSYNC.RECONVERGENT B0 ;  /* 0x0000000000007941 */ /* 0x000fea0003800200 */
.L_x_2295:
        /* <DEDUP_REMOVED lines=11> */
.L_x_2244:
[----:B------:R-:W-:Y:S01]  /*3830*/  HFMA2 R107, -RZ, RZ, 0, 1.847743988037109375e-06 ;  /* 0x0000001fff6b7431 */ /* 0x000fe200000001ff */
[----:B------:R-:W-:Y:S01]  /*3840*/  BSSY B1, `(.L_x_2297) ;  /* 0x0000007000017945 */ /* 0x000fe20003800000 */
[----:B------:R-:W-:Y:S01]  /*3850*/  MOV R105, R58 ;  /* 0x0000003a00697202 */ /* 0x000fe20000000f00 */
[----:B------:R-:W-:Y:S01]  /*3860*/  IMAD.MOV.U32 R106, RZ, RZ, 0x1 ;  /* 0x00000001ff6a7424 */ /* 0x000fe200078e00ff */
[----:B------:R-:W-:-:S07]  /*3870*/  MOV R104, 0xffffffff ;  /* 0xffffffff00687802 */ /* 0x000fce0000000f00 */
[----:B-----5:R-:W-:Y:S05]  /*3880*/  WARPSYNC.COLLECTIVE R104, `(.L_x_2298) ;  /* 0x0000000068087348 */ /* 0x020fea0003c00000 */
[----:B------:R0:W1:Y:S02]  /*3890*/  SHFL.BFLY P0, R103, R105, R106, R107 ;  /* 0x0c00006a69677389 */ /* 0x000064000000006b */
[----:B01---5:R-:W-:Y:S05]  /*38a0*/  ENDCOLLECTIVE ;  /* 0x000000000000791b */ /* 0x023fea0003800000 */
.L_x_2298:
[----:B------:R-:W-:Y:S05]  /*38b0*/  BSYNC B1 ;  /* 0x0000000000017941 */ /* 0x000fea0003800000 */
.L_x_2297:
[----:B------:R-:W-:Y:S02]  /*38c0*/  HFMA2 R106, -RZ, RZ, 0, 5.9604644775390625e-08 ;  /* 0x00000001ff6a7431 */ /* 0x000fe400000001ff */
[----:B------:R-:W-:Y:S01]  /*38d0*/  IMAD.MOV.U32 R105, RZ, RZ, R56 ;  /* 0x000000ffff697224 */ /* 0x000fe200078e0038 */
[----:B------:R-:W-:Y:S02]  /*38e0*/  MOV R107, 0x1f ;  /* 0x0000001f006b7802 */ /* 0x000fe40000000f00 */
[----:B------:R-:W-:Y:S02]  /*38f0*/  MOV R104, 0xffffffff ;  /* 0xffffffff00687802 */ /* 0x000fe40000000f00 */
[----:B------:R-:W-:-:S07]  /*3900*/  MOV R53, R103 ;  /* 0x0000006700357202 */ /* 0x000fce0000000f00 */
[----:B------:R-:W-:Y:S05]  /*3910*/  WARPSYNC.COLLECTIVE R104, `(.L_x_2299) ;  /* 0x0000000068087348 */ /* 0x000fea0003c00000 */
[----:B------:R0:W1:Y:S02]  /*3920*/  SHFL.BFLY P0, R103, R105, R106, R107 ;  /* 0x0c00006a69677389 */ /* 0x000064000000006b */
[----:B01----:R-:W-:Y:S05]  /*3930*/  ENDCOLLECTIVE ;  /* 0x000000000000791b */ /* 0x003fea0003800000 */
.L_x_2299:
[----:B------:R-:W-:Y:S01]  /*3940*/  FADD.FTZ R53, R53, R58 ;  /* 0x0000003a35357221 */ /* 0x000fe20000010000 */
[----:B------:R-:W-:-:S04]  /*3950*/  HFMA2 R106, -RZ, RZ, 0, 1.1920928955078125e-07 ;  /* 0x00000002ff6a7431 */ /* 0x000fc800000001ff */
[----:B------:R-:W-:Y:S01]  /*3960*/  MOV R105, R53 ;  /* 0x0000003500697202 */ /* 0x000fe20000000f00 */
[----:B------:R-:W-:-:S07]  /*3970*/  IMAD.MOV.U32 R55, RZ, RZ, R103 ;  /* 0x000000ffff377224 */ /* 0x000fce00078e0067 */
[----:B------:R-:W-:Y:S05]  /*3980*/  WARPSYNC.COLLECTIVE R104, `(.L_x_2300) ;  /* 0x0000000068087348 */ /* 0x000fea0003c00000 */
[----:B------:R0:W1:Y:S02]  /*3990*/  SHFL.BFLY P0, R103, R105, R106, R107 ;  /* 0x0c00006a69677389 */ /* 0x000064000000006b */
[----:B01----:R-:W-:Y:S05]  /*39a0*/  ENDCOLLECTIVE ;  /* 0x000000000000791b */ /* 0x003fea0003800000 */
.L_x_2300:
[----:B------:R-:W-:-:S04]  /*39b0*/  FADD.FTZ R55, R55, R56 ;  /* 0x0000003837377221 */ /* 0x000fc80000010000 */
[----:B------:R-:W-:Y:S01]  /*39c0*/  IMAD.MOV.U32 R105, RZ, RZ, R55 ;  /* 0x000000ffff697224 */ /* 0x000fe200078e0037 */
[----:B------:R-:W-:-:S07]  /*39d0*/  MOV R52, R103 ;  /* 0x0000006700347202 */ /* 0x000fce0000000f00 */
[----:B------:R-:W-:Y:S05]  /*39e0*/  WARPSYNC.COLLECTIVE R104, `(.L_x_2301) ;  /* 0x0000000068087348 */ /* 0x000fea0003c00000 */
[----:B------:R0:W1:Y:S02]  /*39f0*/  SHFL.BFLY P0, R103, R105, R106, R107 ;  /* 0x0c00006a69677389 */ /* 0x000064000000006b */
[----:B01----:R-:W-:Y:S05]  /*3a00*/  ENDCOLLECTIVE ;  /* 0x000000000000791b */ /* 0x003fea0003800000 */
.L_x_2301:
[----:B------:R-:W-:Y:S01]  /*3a10*/  FADD.FTZ R52, R53, R52 ;  /* 0x0000003435347221 */ /* 0x000fe20000010000 */
[----:B------:R-:W-:-:S04]  /*3a20*/  HFMA2 R106, -RZ, RZ, 0, 2.384185791015625e-07 ;  /* 0x00000004ff6a7431 */ /* 0x000fc800000001ff */
[----:B------:R-:W-:Y:S02]  /*3a30*/  MOV R105, R52 ;  /* 0x0000003400697202 */ /* 0x000fe40000000f00 */
[----:B------:R-:W-:-:S07]  /*3a40*/  MOV R54, R103 ;  /* 0x0000006700367202 */ /* 0x000fce0000000f00 */
[----:B------:R-:W-:Y:S05]  /*3a50*/  WARPSYNC.COLLECTIVE R104, `(.L_x_2302) ;  /* 0x0000000068087348 */ /* 0x000fea0003c00000 */
[----:B------:R0:W1:Y:S02]  /*3a60*/  SHFL.BFLY P0, R103, R105, R106, R107 ;  /* 0x0c00006a69677389 */ /* 0x000064000000006b */
[----:B01----:R-:W-:Y:S05]  /*3a70*/  ENDCOLLECTIVE ;  /* 0x000000000000791b */ /* 0x003fea0003800000 */
.L_x_2302:
[----:B------:R-:W-:-:S05]  /*3a80*/  FADD.FTZ R54, R55, R54 ;  /* 0x0000003637367221 */ /* 0x000fca0000010000 */
[----:B------:R-:W-:Y:S01]  /*3a90*/  MOV R105, R54 ;  /* 0x0000003600697202 */ /* 0x000fe20000000f00 */
[----:B------:R-:W-:-:S07]  /*3aa0*/  IMAD.MOV.U32 R57, RZ, RZ, R103 ;  /* 0x000000ffff397224 */ /* 0x000fce00078e0067 */
[----:B------:R-:W-:Y:S05]  /*3ab0*/  WARPSYNC.COLLECTIVE R104, `(.L_x_2303) ;  /* 0x0000000068087348 */ /* 0x000fea0003c00000 */
[----:B------:R0:W1:Y:S02]  /*3ac0*/  SHFL.BFLY P0, R103, R105, R106, R107 ;  /* 0x0c00006a69677389 */ /* 0x000064000000006b */
[----:B01----:R-:W-:Y:S05]  /*3ad0*/  ENDCOLLECTIVE ;  /* 0x000000000000791b */ /* 0x003fea0003800000 */
.L_x_2303:
[----:B------:R-:W-:-:S05]  /*3ae0*/  FADD.FTZ R57, R52, R57 ;  /* 0x0000003934397221 */ /* 0x000fca0000010000 */
[----:B------:R-:W-:Y:S01]  /*3af0*/  MOV R105, R57 ;  /* 0x0000003900697202 */ /* 0x000fe20000000f00 */
[----:B------:R-:W-:Y:S01]  /*3b00*/  IMAD.MOV.U32 R106, RZ, RZ, 0x8 ;  /* 0x00000008ff6a7424 */ /* 0x000fe200078e00ff */
[----:B------:R-:W-:-:S07]  /*3b10*/  MOV R59, R103 ;  /* 0x00000067003b7202 */ /* 0x000fce0000000f00 */
[----:B------:R-:W-:Y:S05]  /*3b20*/  WARPSYNC.COLLECTIVE R104, `(.L_x_2304) ;  /* 0x0000000068087348 */ /* 0x000fea0003c00000 */
[----:B------:R0:W1:Y:S02]  /*3b30*/  SHFL.BFLY P0, R103, R105, R106, R107 ;  /* 0x0c00006a69677389 */ /* 0x000064000000006b */
[----:B01----:R-:W-:Y:S05]  /*3b40*/  ENDCOLLECTIVE ;  /* 0x000000000000791b */ /* 0x003fea0003800000 */
.L_x_2304:
[----:B------:R-:W-:-:S05]  /*3b50*/  FADD.FTZ R59, R54, R59 ;  /* 0x0000003b363b7221 */ /* 0x000fca0000010000 */
[----:B------:R-:W-:Y:S02]  /*3b60*/  MOV R105, R59 ;  /* 0x0000003b00697202 */ /* 0x000fe40000000f00 */
[----:B------:R-:W-:-:S07]  /*3b70*/  MOV R56, R103 ;  /* 0x0000006700387202 */ /* 0x000fce0000000f00 */
[----:B------:R-:W-:Y:S05]  /*3b80*/  WARPSYNC.COLLECTIVE R104, `(.L_x_2305) ;  /* 0x0000000068087348 */ /* 0x000fea0003c00000 */
[----:B------:R0:W1:Y:S02]  /*3b90*/  SHFL.BFLY P0, R103, R105, R106, R107 ;  /* 0x0c00006a69677389 */ /* 0x000064000000006b */
[----:B01----:R-:W-:Y:S05]  /*3ba0*/  ENDCOLLECTIVE ;  /* 0x000000000000791b */ /* 0x003fea0003800000 */
.L_x_2305:
[----:B------:R-:W-:Y:S01]  /*3bb0*/  FADD.FTZ R56, R57, R56 ;  /* 0x0000003839387221 */ /* 0x000fe20000010000 */
[----:B------:R-:W-:-:S03]  /*3bc0*/  HFMA2 R106, -RZ, RZ, 0, 9.5367431640625e-07 ;  /* 0x00000010ff6a7431 */ /* 0x000fc600000001ff */
[----:B------:R-:W-:Y:S01]  /*3bd0*/  IMAD.MOV.U32 R105, RZ, RZ, R56 ;  /* 0x000000ffff697224 */ /* 0x000fe200078e0038 */
[----:B------:R-:W-:-:S07]  /*3be0*/  MOV R58, R103 ;  /* 0x00000067003a7202 */ /* 0x000fce0000000f00 */
[----:B------:R-:W-:Y:S05]  /*3bf0*/  WARPSYNC.COLLECTIVE R104, `(.L_x_2306) ;  /* 0x0000000068087348 */ /* 0x000fea0003c00000 */
[----:B------:R0:W1:Y:S02]  /*3c00*/  SHFL.BFLY P0, R103, R105, R106, R107 ;  /* 0x0c00006a69677389 */ /* 0x000064000000006b */
[----:B01----:R-:W-:Y:S05]  /*3c10*/  ENDCOLLECTIVE ;  /* 0x000000000000791b */ /* 0x003fea0003800000 */
.L_x_2306:
[----:B------:R-:W-:-:S05]  /*3c20*/  FADD.FTZ R58, R59, R58 ;  /* 0x0000003a3b3a7221 */ /* 0x000fca0000010000 */
[----:B------:R-:W-:Y:S02]  /*3c30*/  MOV R105, R58 ;  /* 0x0000003a00697202 */ /* 0x000fe40000000f00 */
[----:B------:R-:W-:-:S07]  /*3c40*/  MOV R55, R103 ;  /* 0x0000006700377202 */ /* 0x000fce0000000f00 */
[----:B------:R-:W-:Y:S05]  /*3c50*/  WARPSYNC.COLLECTIVE R104, `(.L_x_2307) ;  /* 0x0000000068087348 */ /* 0x000fea0003c00000 */
[----:B------:R0:W1:Y:S02]  /*3c60*/  SHFL.BFLY P0, R103, R105, R106, R107 ;  /* 0x0c00006a69677389 */ /* 0x000064000000006b */
[----:B01----:R-:W-:Y:S05]  /*3c70*/  ENDCOLLECTIVE ;  /* 0x000000000000791b */ /* 0x003fea0003800000 */
.L_x_2307:
[----:B------:R-:W-:Y:S05]  /*3c80*/  BRA `(.L_x_2308) ;  /* 0xffffffd000c47947 */ /* 0x000fea000383ffff */
.L_x_2309:
        /* <DEDUP_REMOVED lines=15> */
.L_x_6413:


//--------------------- .text._ZN10layer_norm22ln_bwd_finalize_kernelINS_22Kernel_traits_finalizeILj256E13__nv_bfloat16S2_fS2_fjLb1ELj1024ELj4ENS_18Kernel_traits_baseILj256ES2_S2_fS2_fjLj1024EEEEELb1ELb1EEEvNS_9BwdParamsE --------------------------
	.section	.text._ZN10layer_norm22ln_bwd_finalize_kernelINS_22Kernel_traits_finalizeILj256E13__nv_bfloat16S2_fS2_fjLb1ELj1024ELj4ENS_18Kernel_traits_baseILj256ES2_S2_fS2_fjLj1024EEEEELb1ELb1EEEvNS_9BwdParamsE,"ax",@progbits
	.align	128
        .global         _ZN10layer_norm22ln_bwd_finalize_kernelINS_22Kernel_traits_finalizeILj256E13__nv_bfloat16S2_fS2_fjLb1ELj1024ELj4ENS_18Kernel_traits_baseILj256ES2_S2_fS2_fjLj1024EEEEELb1ELb1EEEvNS_9BwdParamsE
        .type           _ZN10layer_norm22ln_bwd_finalize_kernelINS_22Kernel_traits_finalizeILj256E13__nv_bfloat16S2_fS2_fjLb1ELj1024ELj4ENS_18Kernel_traits_baseILj256ES2_S2_fS2_fjLj1024EEEEELb1ELb1EEEvNS_9BwdParamsE,@function
        .size           _ZN10layer_norm22ln_bwd_finalize_kernelINS_22Kernel_traits_finalizeILj256E13__nv_bfloat16S2_fS2_fjLb1ELj1024ELj4ENS_18Kernel_traits_baseILj256ES2_S2_fS2_fjLj1024EEEEELb1ELb1EEEvNS_9BwdParamsE,(.L_x_6414 - _ZN10layer_norm22ln_bwd_finalize_kernelINS_22Kernel_traits_finalizeILj256E13__nv_bfloat16S2_fS2_fjLb1ELj1024ELj4ENS_18Kernel_traits_baseILj256ES2_S2_fS2_fjLj1024EEEEELb1ELb1EEEvNS_9BwdParamsE)
        .other          _ZN10layer_norm22ln_bwd_finalize_kernelINS_22Kernel_traits_finalizeILj256E13__nv_bfloat16S2_fS2_fjLb1ELj1024ELj4ENS_18Kernel_traits_baseILj256ES2_S2_fS2_fjLj1024EEEEELb1ELb1EEEvNS_9BwdParamsE,@"STO_CUDA_ENTRY STV_DEFAULT"
_ZN10layer_norm22ln_bwd_finalize_kernelINS_22Kernel_traits_finalizeILj256E13__nv_bfloat16S2_fS2_fjLb1ELj1024ELj4ENS_18Kernel_traits_baseILj256ES2_S2_fS2_fjLj1024EEEEELb1ELb1EEEvNS_9BwdParamsE:
.text._ZN10layer_norm22ln_bwd_finalize_kernelINS_22Kernel_traits_finalizeILj256E13__nv_bfloat16S2_fS2_fjLb1ELj1024ELj4ENS_18Kernel_traits_baseILj256ES2_S2_fS2_fjLj1024EEEEELb1ELb1EEEvNS_9BwdParamsE:
        /* <DEDUP_REMOVED lines=56> */
.L_x_2314:
        /* <DEDUP_REMOVED lines=87> */
.L_x_2313:
[----:B------:R-:W-:Y:S05]  /*08f0*/  BSYNC.RECONVERGENT B1 ;  /* 0x0000000000017941 */ /* 0x000fea0003800200 */
.L_x_2312:
        /* <DEDUP_REMOVED lines=51> */
.L_x_2316:
[----:B------:R-:W-:Y:S05]  /*0c30*/  BSYNC.RECONVERGENT B1 ;  /* 0x0000000000017941 */ /* 0x000fea0003800200 */
.L_x_2315:
        /* <DEDUP_REMOVED lines=30> */
.L_x_2318:
[----:B------:R-:W-:Y:S05]  /*0e20*/  BSYNC.RECONVERGENT B1 ;  /* 0x0000000000017941 */ /* 0x000fea0003800200 */
.L_x_2317:
        /* <DEDUP_REMOVED lines=15> */
.L_x_2311:
[----:B------:R-:W-:Y:S05]  /*0f20*/  BSYNC.RECONVERGENT B0 ;  /* 0x0000000000007941 */ /* 0x000fea0003800200 */
.L_x_2310:
        /* <DEDUP_REMOVED lines=75> */
.L_x_2319:
        /* <DEDUP_REMOVED lines=10> */
.L_x_6414:


//--------------------- .text._ZN10layer_norm13ln_bwd_kernelINS_13Kernel_traitsI13__nv_bfloat16S2_fS2_fjLj256ELj1ELj4ELj1ELj16ENS_18Kernel_traits_baseILj256ES2_S2_fS2_fjLj128EEEEELb1ELb1ELb1ELb1EEEvNS_9BwdParamsE --------------------------
	.section	.text._ZN10layer_norm13ln_bwd_kernelINS_13Kernel_traitsI13__nv_bfloat16S2_fS2_fjLj256ELj1ELj4ELj1ELj16ENS_18Kernel_traits_baseILj256ES2_S2_fS2_fjLj128EEEEELb1ELb1ELb1ELb1EEEvNS_9BwdParamsE,"ax",@progbits
	.align	128
        .global         _ZN10layer_norm13ln_bwd_kernelINS_13Kernel_traitsI13__nv_bfloat16S2_fS2_fjLj256ELj1ELj4ELj1ELj16ENS_18Kernel_traits_baseILj256ES2_S2_fS2_fjLj128EEEEELb1ELb1ELb1ELb1EEEvNS_9BwdParamsE
        .type           _ZN10layer_norm13ln_bwd_kernelINS_13Kernel_traitsI13__nv_bfloat16S2_fS2_fjLj256ELj1ELj4ELj1ELj16ENS_18Kernel_traits_baseILj256ES2_S2_fS2_fjLj128EEEEELb1ELb1ELb1ELb1EEEvNS_9BwdParamsE,@function
        .size           _ZN10layer_norm13ln_bwd_kernelINS_13Kernel_traitsI13__nv_bfloat16S2_fS2_fjLj256ELj1ELj4ELj1ELj16ENS_18Kernel_traits_baseILj256ES2_S2_fS2_fjLj128EEEEELb1ELb1ELb1ELb1EEEvNS_9BwdParamsE,(.L_x_6415 - _ZN10layer_norm13ln_bwd_kernelINS_13Kernel_traitsI13__nv_bfloat16S2_fS2_fjLj256ELj1ELj4ELj1ELj16ENS_18Kernel_traits_baseILj256ES2_S2_fS2_fjLj128EEEEELb1ELb1ELb1ELb1EEEvNS_9BwdParamsE)
        .other          _ZN10layer_norm13ln_bwd_kernelINS_13Kernel_traitsI13__nv_bfloat16S2_fS2_fjLj256ELj1ELj4ELj1ELj16ENS_18Kernel_traits_baseILj256ES2_S2_fS2_fjLj128EEEEELb1ELb1ELb1ELb1EEEvNS_9BwdParamsE,@"STO_CUDA_ENTRY STV_DEFAULT"
_ZN10layer_norm13ln_bwd_kernelINS_13Kernel_traitsI13__nv_bfloat16S2_fS2_fjLj256ELj1ELj4ELj1ELj16ENS_18Kernel_traits_baseILj256ES2_S2_fS2_fjLj128EEEEELb1ELb1ELb1ELb1EEEvNS_9BwdParamsE:
.text._ZN10layer_norm13ln_bwd_kernelINS_13Kernel_traitsI13__nv_bfloat16S2_fS2_fjLj256ELj1ELj4ELj1ELj16ENS_18Kernel_traits_baseILj256ES2_S2_fS2_fjLj128EEEEELb1ELb1ELb1ELb1EEEvNS_9BwdParamsE:
        /* <DEDUP_REMOVED lines=24> */
[----:B0-----:R-:W-:Y:S01]  /*0180*/  SHF.R.U32.HI R0, RZ, 0x5, R79 ;  /* 0x00000005ff007819 */ /* 0x001fe2000001164f */
[----:B------:R-:W0:Y:S03]  /*0190*/  LDCU.64 UR10, c[0x0][0x3b0] ;  /* 0x00007600ff0a77ac */ /* 0x000e260008000a00 */
[----:B------:R-:W-:Y:S01]  /*01a0*/  LOP3.LUT R78, R0, UR4, RZ, 0xfc, !PT ;  /* 0x00000004004e7c12 */ /* 0x000fe2000f8efcff */
[----:B------:R-:W0:Y:S03]  /*01b0*/  LDCU.64 UR22, c[0x0][0x478] ;  /* 0x00008f00ff1677ac */ /* 0x000e260008000a00 */
[----:B--2---:R-:W-:-:S13]  /*01c0*/  ISETP.GE.AND P0, PT, R78, UR5, PT ;  /* 0x000000054e007c0c */ /* 0x004fda000bf06270 */
[----:B-1-34-:R-:W-:Y:S05]  /*01d0*/  @P0 BRA `(.L_x_2321) ;  /* 0x0000002c00940947 */ /* 0x01afea0003800000 */
[----:B------:R-:W1:Y:S01]  /*01e0*/  LDC.64 R8, c[0x0][0x3e8] ;  /* 0x0000fa00ff087b82 */ /* 0x000e620000000a00 */
[----:B------:R-:W-:-:S07]  /*01f0*/  LOP3.LUT R79, R79, 0x1f, RZ, 0xc0, !PT ;  /* 0x0000001f4f4f7812 */ /* 0x000fce00078ec0ff */
[----:B------:R-:W2:Y:S01]  /*0200*/  LDC.64 R4, c[0x0][0x3d0] ;  /* 0x0000f400ff047b82 */ /* 0x000ea20000000a00 */
[----:B-1----:R-:W-:-:S06]  /*0210*/  IMAD.WIDE.U32 R8, R79, 0x10, R8 ;  /* 0x000000104f087825 */ /* 0x002fcc00078e0008 */
[----:B------:R-:W3:Y:S01]  /*0220*/  LDG.E.128 R8, desc[UR6][R8.64] ;  /* 0x0000000608087981 */ /* 0x000ee2000c1e1d00 */
[----:B--2---:R-:W-:-:S06]  /*0230*/  IMAD.WIDE.U32 R4, R79, 0x10, R4 ;  /* 0x000000104f047825 */ /* 0x004fcc00078e0004 */
[----:B------:R-:W2:Y:S01]  /*0240*/  LDG.E.128 R4, desc[UR6][R4.64] ;  /* 0x0000000604047981 */ /* 0x000ea2000c1e1d00 */
[----:B------:R-:W-:Y:S01]  /*0250*/  HFMA2 R35, -RZ, RZ, 0, 0 ;  /* 0x00000000ff237431 */ /* 0x000fe200000001ff */
[----:B---3--:R-:W-:Y:S02]  /*0260*/  PRMT R77, R8, 0x7632, R77 ;  /* 0x00007632084d7816 */ /* 0x008fe4000000004d */
[----:B------:R-:W-:Y:S02]  /*0270*/  PRMT R76, R9, 0x7632, R76 ;  /* 0x00007632094c7816 */ /* 0x000fe4000000004c */
[----:B------:R-:W-:Y:S02]  /*0280*/  PRMT R75, R10, 0x7632, R75 ;  /* 0x000076320a4b7816 */ /* 0x000fe4000000004b */
[----:B------:R-:W-:Y:S02]  /*0290*/  PRMT R74, R11, 0x7632, R74 ;  /* 0x000076320b4a7816 */ /* 0x000fe4000000004a */
[----:B--2---:R-:W-:-:S02]  /*02a0*/  PRMT R73, R4, 0x7632, R73 ;  /* 0x0000763204497816 */ /* 0x004fc40000000049 */
[----:B------:R-:W-:Y:S02]  /*02b0*/  PRMT R72, R5, 0x7632, R72 ;  /* 0x0000763205487816 */ /* 0x000fe40000000048 */
[----:B------:R-:W-:Y:S02]  /*02c0*/  PRMT R2, R6, 0x7632, R2 ;  /* 0x0000763206027816 */ /* 0x000fe40000000002 */
[----:B------:R-:W-:-:S07]  /*02d0*/  PRMT R0, R7, 0x7632, R0 ;  /* 0x0000763207007816 */ /* 0x000fce0000000000 */
.L_x_2374:
        /* <DEDUP_REMOVED lines=14> */
[----:B------:R-:W-:Y:S01]  /*03c0*/  IADD3 R59, PT, PT, R89, -0x1, RZ ;  /* 0xffffffff593b7810 */ /* 0x000fe20007ffe0ff */
[C---:B------:R-:W-:Y:S02]  /*03d0*/  IMAD R3, R78.reuse, UR8, RZ ;  /* 0x000000084e037c24 */ /* 0x040fe4000f8e02ff */
[----:B------:R-:W-:-:S03]  /*03e0*/  IMAD.WIDE R56, R78, 0x4, R56 ;  /* 0x000000044e387825 */ /* 0x000fc600078e0238 */
[----:B------:R-:W-:Y:S01]  /*03f0*/  SHF.R.S32.HI R62, RZ, 0x1f, R3 ;  /* 0x0000001fff3e7819 */ /* 0x000fe20000011403 */
[----:B------:R-:W2:Y:S01]  /*0400*/  LDC.64 R60, c[0x0][0x428] ;  /* 0x00010a00ff3c7b82 */ /* 0x000ea20000000a00 */
[----:B------:R-:W-:Y:S01]  /*0410*/  IMAD R59, R59, UR8, RZ ;  /* 0x000000083b3b7c24 */ /* 0x000fe2000f8e02ff */
[----:B------:R3:W4:Y:S01]  /*0420*/  LDG.E R85, desc[UR6][R56.64] ;  /* 0x0000000638557981 */ /* 0x000722000c1e1900 */
[----:B------:R-:W-:-:S03]  /*0430*/  LEA.HI R62, R62, R3, RZ, 0x3 ;  /* 0x000000033e3e7211 */ /* 0x000fc600078f18ff */
[----:B------:R-:W-:Y:S02]  /*0440*/  SHF.R.S32.HI R64, RZ, 0x1f, R59 ;  /* 0x0000001fff407819 */ /* 0x000fe4000001143b */
[----:B------:R-:W-:Y:S02]  /*0450*/  LEA.HI.SX32 R93, R62, R79, 0x1d ;  /* 0x0000004f3e5d7211 */ /* 0x000fe400078feaff */
[----:B------:R-:W-:-:S04]  /*0460*/  LEA.HI R64, R64, R59, RZ, 0x3 ;  /* 0x0000003b40407211 */ /* 0x000fc800078f18ff */
[----:B------:R-:W-:Y:S01]  /*0470*/  LEA.HI.SX32 R3, R64, R79, 0x1d ;  /* 0x0000004f40037211 */ /* 0x000fe200078feaff */
[----:B-1----:R-:W-:-:S05]  /*0480*/  IMAD.WIDE.U32 R86, R93, 0x20, R86 ;  /* 0x000000205d567825 */ /* 0x002fca00078e0056 */
[----:B------:R-:W4:Y:S01]  /*0490*/  LDG.E.128 R64, desc[UR6][R86.64] ;  /* 0x0000000656407981 */ /* 0x000f22000c1e1d00 */
[----:B--2---:R-:W-:-:S03]  /*04a0*/  IMAD.WIDE.U32 R60, R3, 0x10, R60 ;  /* 0x00000010033c7825 */ /* 0x004fc600078e003c */
[----:B------:R1:W2:Y:S01]  /*04b0*/  LDG.E.128 R68, desc[UR6][R86.64+0x10] ;  /* 0x0000100656447981 */ /* 0x0002a2000c1e1d00 */
[----:B-----5:R-:W-:-:S03]  /*04c0*/  ISETP.GE.AND P2, PT, R58, 0x1, PT ;  /* 0x000000013a00780c */ /* 0x020fc60003f46270 */
[----:B------:R-:W2:Y:S10]  /*04d0*/  LDG.E.128 R60, desc[UR6][R60.64] ;  /* 0x000000063c3c7981 */ /* 0x000eb4000c1e1d00 */
[----:B------:R-:W-:-:S05]  /*04e0*/  @P2 IADD3 R3, PT, PT, R58, -0x1, RZ ;  /* 0xffffffff3a032810 */ /* 0x000fca0007ffe0ff */
[----:B------:R-:W-:-:S05]  /*04f0*/  @P2 IMAD R3, R3, UR8, RZ ;  /* 0x0000000803032c24 */ /* 0x000fca000f8e02ff */
[----:B---3--:R-:W-:-:S04]  /*0500*/  @P2 SHF.R.S32.HI R56, RZ, 0x1f, R3 ;  /* 0x0000001fff382819 */ /* 0x008fc80000011403 */
[----:B------:R-:W-:Y:S02]  /*0510*/  @P2 LEA.HI R56, R56, R3, RZ, 0x3 ;  /* 0x0000000338382211 */ /* 0x000fe400078f18ff */
[----:B------:R-:W-:Y:S02]  /*0520*/  CS2R R96, SRZ ;  /* 0x0000000000607805 */ /* 0x000fe4000001ff00 */
[----:B------:R-:W-:-:S04]  /*0530*/  @P2 LEA.HI.SX32 R56, R56, R79, 0x1d ;  /* 0x0000004f38382211 */ /* 0x000fc800078feaff */
[----:B------:R-:W-:Y:S02]  /*0540*/  @P2 MOV R96, R56 ;  /* 0x0000003800602202 */ /* 0x000fe40000000f00 */
[----:B------:R-:W-:Y:S02]  /*0550*/  @P2 MOV R97, RZ ;  /* 0x000000ff00612202 */ /* 0x000fe40000000f00 */
[----:B0-----:R-:W-:-:S04]  /*0560*/  LEA R56, P3, R96, UR10, 0x3 ;  /* 0x0000000a60387c11 */ /* 0x001fc8000f8618ff */
[----:B------:R-:W-:-:S06]  /*0570*/  LEA.HI.X R57, R96, UR11, R97, 0x3, P3 ;  /* 0x0000000b60397c11 */ /* 0x000fcc00098f1c61 */
[----:B------:R-:W5:Y:S01]  /*0580*/  LDG.E.64 R56, desc[UR6][R56.64] ;  /* 0x0000000638387981 */ /* 0x000f62000c1e1b00 */
[----:B------:R-:W-:Y:S01]  /*0590*/  MOV R91, UR20 ;  /* 0x00000014005b7c02 */ /* 0x000fe20008000f00 */
[----:B------:R-:W-:-:S03]  /*05a0*/  IMAD.U32 R92, RZ, RZ, UR21 ;  /* 0x00000015ff5c7e24 */ /* 0x000fc6000f8e00ff */
[----:B------:R-:W-:-:S04]  /*05b0*/  ISETP.NE.U32.AND P0, PT, R91, RZ, PT ;  /* 0x000000ff5b00720c */ /* 0x000fc80003f05070 */
[----:B------:R-:W-:-:S13]  /*05c0*/  ISETP.NE.AND.EX P0, PT, R92, RZ, PT, P0 ;  /* 0x000000ff5c00720c */ /* 0x000fda0003f05300 */
[----:B------:R-:W1:Y:S02]  /*05d0*/  @P0 LDC.64 R94, c[0x0][0x438] ;  /* 0x00010e00ff5e0b82 */ /* 0x000e640000000a00 */
[----:B-1----:R-:W-:-:S05]  /*05e0*/  @P0 IMAD.WIDE.U32 R86, R93, 0x20, R94 ;  /* 0x000000205d560825 */ /* 0x002fca00078e005e */
[----:B------:R-:W5:Y:S04]  /*05f0*/  @P0 LDG.E.128 R36, desc[UR6][R86.64] ;  /* 0x0000000656240981 */ /* 0x000f68000c1e1d00 */
[----:B------:R0:W5:Y:S01]  /*0600*/  @P0 LDG.E.128 R40, desc[UR6][R86.64+0x10] ;  /* 0x0000100656280981 */ /* 0x000162000c1e1d00 */
[----:B------:R-:W-:-:S04]  /*0610*/  ISETP.NE.AND P0, PT, RZ, UR9, PT ;  /* 0x00000009ff007c0c */ /* 0x000fc8000bf05270 */
[----:B----4-:R-:W-:-:S05]  /*0620*/  FSEL R59, R85, RZ, !P0 ;  /* 0x000000ff553b7208 */ /* 0x010fca0004000000 */
[--C-:B------:R-:W-:Y:S01]  /*0630*/  FADD.FTZ R95, R67, -R59.reuse ;  /* 0x8000003b435f7221 */ /* 0x100fe20000010000 */
[--C-:B------:R-:W-:Y:S01]  /*0640*/  FADD.FTZ R3, R64, -R59.reuse ;  /* 0x8000003b40037221 */ /* 0x100fe20000010000 */
[--C-:B------:R-:W-:Y:S01]  /*0650*/  FADD.FTZ R85, R65, -R59.reuse ;  /* 0x8000003b41557221 */ /* 0x100fe20000010000 */
[--C-:B------:R-:W-:Y:S01]  /*0660*/  FADD.FTZ R93, R66, -R59.reuse ;  /* 0x8000003b425d7221 */ /* 0x100fe20000010000 */
[--C-:B--2---:R-:W-:Y:S01]  /*0670*/  FADD.FTZ R67, R68, -R59.reuse ;  /* 0x8000003b44437221 */ /* 0x104fe20000010000 */
[--C-:B------:R-:W-:Y:S01]  /*0680*/  FADD.FTZ R97, R69, -R59.reuse ;  /* 0x8000003b45617221 */ /* 0x100fe20000010000 */
[--C-:B------:R-:W-:Y:S01]  /*0690*/  FADD.FTZ R99, R70, -R59.reuse ;  /* 0x8000003b46637221 */ /* 0x100fe20000010000 */
[----:B------:R-:W-:Y:S01]  /*06a0*/  FADD.FTZ R59, R71, -R59 ;  /* 0x8000003b473b7221 */ /* 0x000fe20000010000 */
[----:B------:R-:W-:Y:S01]  /*06b0*/  IMAD.U32 R64, R4, 0x10000, RZ ;  /* 0x0001000004407824 */ /* 0x000fe200078e00ff */
[C---:B------:R-:W-:Y:S01]  /*06c0*/  PRMT R68, R60.reuse, 0x7632, R68 ;  /* 0x000076323c447816 */ /* 0x040fe20000000044 */
[----:B------:R-:W-:Y:S01]  /*06d0*/  IMAD.U32 R70, R63, 0x10000, RZ ;  /* 0x000100003f467824 */ /* 0x000fe200078e00ff */
[----:B------:R-:W-:-:S02]  /*06e0*/  SHF.L.U32 R65, R60, 0x10, RZ ;  /* 0x000000103c417819 */ /* 0x000fc400000006ff */
[C---:B------:R-:W-:Y:S01]  /*06f0*/  PRMT R71, R61.reuse, 0x7632, R71 ;  /* 0x000076323d477816 */ /* 0x040fe20000000047 */
[C---:B------:R-:W-:Y:S01]  /*0700*/  FMUL.FTZ R3, R84.reuse, R3 ;  /* 0x0000000354037220 */ /* 0x040fe20000410000 */
[----:B------:R-:W-:Y:S02]  /*0710*/  SHF.L.U32 R61, R61, 0x10, RZ ;  /* 0x000000103d3d7819 */ /* 0x000fe400000006ff */
[----:B------:R-:W-:Y:S01]  /*0720*/  PRMT R96, R63, 0x7632, R96 ;  /* 0x000076323f607816 */ /* 0x000fe20000000060 */
[----:B------:R-:W-:Y:S01]  /*0730*/  FMUL.FTZ R63, R84, R93 ;  /* 0x0000005d543f7220 */ /* 0x000fe20000410000 */
[----:B------:R-:W-:Y:S02]  /*0740*/  SHF.L.U32 R60, R5, 0x10, RZ ;  /* 0x00000010053c7819 */ /* 0x000fe400000006ff */
[C---:B0-----:R-:W-:Y:S02]  /*0750*/  PRMT R87, R62.reuse, 0x7632, R87 ;  /* 0x000076323e577816 */ /* 0x041fe40000000057 */
[----:B------:R-:W-:Y:S01]  /*0760*/  SHF.L.U32 R69, R62, 0x10, RZ ;  /* 0x000000103e457819 */ /* 0x000fe200000006ff */
[-C--:B------:R-:W-:Y:S01]  /*0770*/  FMUL.FTZ R62, R64, R65.reuse ;  /* 0x00000041403e7220 */ /* 0x080fe20000410000 */
[----:B------:R-:W-:Y:S01]  /*0780*/  FFMA.FTZ R12, R3, R65, R12 ;  /* 0x00000041030c7223 */ /* 0x000fe2000001000c */
[----:B------:R-:W-:Y:S01]  /*0790*/  FADD.FTZ R20, R20, R65 ;  /* 0x0000004114147221 */ /* 0x000fe20000010000 */
[-C--:B------:R-:W-:Y:S01]  /*07a0*/  FMUL.FTZ R64, R60, R61.reuse ;  /* 0x0000003d3c407220 */ /* 0x080fe20000410000 */
[----:B------:R-:W-:Y:S01]  /*07b0*/  FFMA.FTZ R14, R63, R61, R14 ;  /* 0x0000003d3f0e7223 */ /* 0x000fe2000001000e */
[----:B------:R-:W-:Y:S01]  /*07c0*/  FADD.FTZ R22, R22, R61 ;  /* 0x0000003d16167221 */ /* 0x000fe20000010000 */
[----:B------:R-:W-:Y:S01]  /*07d0*/  SHF.L.U32 R66, R6, 0x10, RZ ;  /* 0x0000001006427819 */ /* 0x000fe200000006ff */
[C---:B------:R-:W-:Y:S01]  /*07e0*/  FMUL.FTZ R65, R84.reuse, R67 ;  /* 0x0000004354417220 */ /* 0x040fe20000410000 */
[----:B------:R-:W-:Y:S01]  /*07f0*/  SHF.L.U32 R61, R7, 0x10, RZ ;  /* 0x00000010073d7819 */ /* 0x000fe200000006ff */
[----:B------:R-:W-:Y:S01]  /*0800*/  FMUL.FTZ R67, R84, R99 ;  /* 0x0000006354437220 */ /* 0x000fe20000410000 */
[----:B------:R-:W-:Y:S01]  /*0810*/  SHF.L.U32 R60, R68, 0x10, RZ ;  /* 0x00000010443c7819 */ /* 0x000fe200000006ff */
[-C--:B------:R-:W-:Y:S01]  /*0820*/  FMUL.FTZ R66, R66, R69.reuse ;  /* 0x0000004542427220 */ /* 0x080fe20000410000 */
[----:B------:R-:W-:Y:S01]  /*0830*/  FFMA.FTZ R16, R65, R69, R16 ;  /* 0x0000004541107223 */ /* 0x000fe20000010010 */
[----:B------:R-:W-:Y:S01]  /*0840*/  FADD.FTZ R24, R24, R69 ;  /* 0x0000004518187221 */ /* 0x000fe20000010000 */
[-C--:B------:R-:W-:Y:S01]  /*0850*/  FMUL.FTZ R68, R61, R70.reuse ;  /* 0x000000463d447220 */ /* 0x080fe20000410000 */
[----:B------:R-:W-:Y:S01]  /*0860*/  FFMA.FTZ R18, R67, R70, R18 ;  /* 0x0000004643127223 */ /* 0x000fe20000010012 */
[----:B------:R-:W-:Y:S01]  /*0870*/  FADD.FTZ R26, R26, R70 ;  /* 0x000000461a1a7221 */ /* 0x000fe20000010000 */
[----:B------:R-:W-:-:S02]  /*0880*/  IMAD.U32 R69, R73, 0x10000, RZ ;  /* 0x0001000049457824 */ /* 0x000fc400078e00ff */
[----:B------:R-:W-:Y:S01]  /*0890*/  FMUL.FTZ R70, R84, R85 ;  /* 0x0000005554467220 */ /* 0x000fe20000410000 */
[----:B------:R-:W-:Y:S02]  /*08a0*/  SHF.L.U32 R61, R72, 0x10, RZ ;  /* 0x00000010483d7819 */ /* 0x000fe400000006ff */
[----:B------:R-:W-:Y:S01]  /*08b0*/  SHF.L.U32 R88, R71, 0x10, RZ ;  /* 0x0000001047587819 */ /* 0x000fe200000006ff */
[-C--:B------:R-:W-:Y:S01]  /*08c0*/  FMUL.FTZ R69, R69, R60.reuse ;  /* 0x0000003c45457220 */ /* 0x080fe20000410000 */
[----:B------:R-:W-:Y:S01]  /*08d0*/  FFMA.FTZ R13, R70, R60, R13 ;  /* 0x0000003c460d7223 */ /* 0x000fe2000001000d */
[----:B------:R-:W-:Y:S01]  /*08e0*/  FADD.FTZ R21, R21, R60 ;  /* 0x0000003c15157221 */ /* 0x000fe20000010000 */
[----:B------:R-:W-:Y:S01]  /*08f0*/  FADD.FTZ R60, RZ, R62 ;  /* 0x0000003eff3c7221 */ /* 0x000fe20000010000 */
[----:B------:R-:W-:Y:S01]  /*0900*/  FMUL.FTZ R71, R61, R88 ;  /* 0x000000583d477220 */ /* 0x000fe20000410000 */
[----:B------:R-:W-:Y:S02]  /*0910*/  FFMA.FTZ R61, R3, R62, RZ ;  /* 0x0000003e033d7223 */ /* 0x000fe400000100ff */
[----:B------:R-:W-:-:S02]  /*0920*/  FADD.FTZ R85, R60, R69 ;  /* 0x000000453c557221 */ /* 0x000fc40000010000 */
[----:B------:R-:W-:Y:S01]  /*0930*/  FFMA.FTZ R60, R70, R69, R61 ;  /* 0x00000045463c7223 */ /* 0x000fe2000001003d */
[----:B------:R-:W-:Y:S01]  /*0940*/  FMUL.FTZ R86, R84, R95 ;  /* 0x0000005f54567220 */ /* 0x000fe20000410000 */
[----:B------:R-:W-:Y:S02]  /*0950*/  FADD.FTZ R90, R85, R64 ;  /* 0x00000040555a7221 */ /* 0x000fe40000010000 */
[----:B------:R-:W-:Y:S01]  /*0960*/  FFMA.FTZ R61, R63, R64, R60 ;  /* 0x000000403f3d7223 */ /* 0x000fe2000001003c */
[----:B------:R-:W-:Y:S01]  /*0970*/  SHF.L.U32 R94, R87, 0x10, RZ ;  /* 0x00000010575e7819 */ /* 0x000fe200000006ff */
[----:B------:R-:W-:Y:S02]  /*0980*/  IMAD.U32 R93, R2, 0x10000, RZ ;  /* 0x00010000025d7824 */ /* 0x000fe400078e00ff */
[----:B------:R-:W-:Y:S01]  /*0990*/  FADD.FTZ R87, R90, R71 ;  /* 0x000000475a577221 */ /* 0x000fe20000010000 */
[C---:B------:R-:W-:Y:S01]  /*09a0*/  FFMA.FTZ R60, R86.reuse, R71, R61 ;  /* 0x00000047563c7223 */ /* 0x040fe2000001003d */
[----:B------:R-:W-:Y:S01]  /*09b0*/  FFMA.FTZ R15, R86, R88, R15 ;  /* 0x00000058560f7223 */ /* 0x000fe2000001000f */
[----:B------:R-:W-:Y:S01]  /*09c0*/  FADD.FTZ R23, R23, R88 ;  /* 0x0000005817177221 */ /* 0x000fe20000010000 */
[----:B------:R-:W-:Y:S01]  /*09d0*/  FMUL.FTZ R88, R84, R97 ;  /* 0x0000006154587220 */ /* 0x000fe20000410000 */
[----:B------:R-:W-:Y:S01]  /*09e0*/  FMUL.FTZ R85, R93, R94 ;  /* 0x0000005e5d557220 */ /* 0x000fe20000410000 */
[----:B------:R-:W-:Y:S01]  /*09f0*/  FADD.FTZ R90, R87, R66 ;  /* 0x00000042575a7221 */ /* 0x000fe20000010000 */
[----:B------:R-:W-:Y:S01]  /*0a00*/  FFMA.FTZ R60, R65, R66, R60 ;  /* 0x00000042413c7223 */ /* 0x000fe2000001003c */
[----:B------:R-:W-:-:S02]  /*0a10*/  SHF.L.U32 R95, R0, 0x10, RZ ;  /* 0x00000010005f7819 */ /* 0x000fc400000006ff */
[----:B------:R-:W-:Y:S01]  /*0a20*/  SHF.L.U32 R96, R96, 0x10, RZ ;  /* 0x0000001060607819 */ /* 0x000fe200000006ff */
        /* <DEDUP_REMOVED lines=12> */
[----:B------:R-:W-:Y:S06]  /*0af0*/  BRA `(.L_x_2324) ;  /* 0x0000000000707947 */ /* 0x000fec0003800000 */
.L_x_2323:
[----:B------:R-:W-:Y:S01]  /*0b00*/  IMAD.U32 R91, RZ, RZ, UR20 ;  /* 0x00000014ff5b7e24 */ /* 0x000fe2000f8e00ff */
[----:B-----5:R-:W-:Y:S02]  /*0b10*/  ISETP.GE.AND P2, PT, R58, 0x1, PT ;  /* 0x000000013a00780c */ /* 0x020fe40003f46270 */
[----:B------:R-:W-:Y:S02]  /*0b20*/  MOV R92, UR21 ;  /* 0x00000015005c7c02 */ /* 0x000fe40008000f00 */
[----:B------:R-:W-:-:S04]  /*0b30*/  ISETP.NE.U32.AND P0, PT, R91, RZ, PT ;  /* 0x000000ff5b00720c */ /* 0x000fc80003f05070 */
[----:B------:R-:W-:-:S05]  /*0b40*/  ISETP.NE.AND.EX P0, PT, R92, RZ, PT, P0 ;  /* 0x000000ff5c00720c */ /* 0x000fca0003f05300 */
[----:B------:R-:W1:Y:S01]  /*0b50*/  @P2 LDC R57, c[0x0][0x388] ;  /* 0x0000e200ff392b82 */ /* 0x000e620000000800 */
[----:B------:R-:W-:-:S07]  /*0b60*/  @P2 IADD3 R56, PT, PT, R58, -0x1, RZ ;  /* 0xffffffff3a382810 */ /* 0x000fce0007ffe0ff */
[----:B------:R-:W2:Y:S08]  /*0b70*/  @P0 LDC R59, c[0x0][0x388] ;  /* 0x0000e200ff3b0b82 */ /* 0x000eb00000000800 */
[----:B------:R-:W3:Y:S01]  /*0b80*/  @P0 LDC.64 R60, c[0x0][0x438] ;  /* 0x00010e00ff3c0b82 */ /* 0x000ee20000000a00 */
[----:B-1----:R-:W-:-:S05]  /*0b90*/  @P2 IMAD R56, R56, R57, RZ ;  /* 0x0000003938382224 */ /* 0x002fca00078e02ff */
[----:B------:R-:W-:Y:S01]  /*0ba0*/  @P2 SHF.R.S32.HI R57, RZ, 0x1f, R56 ;  /* 0x0000001fff392819 */ /* 0x000fe20000011438 */
[----:B--2---:R-:W-:-:S03]  /*0bb0*/  @P0 IMAD R59, R78, R59, RZ ;  /* 0x0000003b4e3b0224 */ /* 0x004fc600078e02ff */
[----:B------:R-:W-:Y:S02]  /*0bc0*/  @P2 LEA.HI R56, R57, R56, RZ, 0x3 ;  /* 0x0000003839382211 */ /* 0x000fe400078f18ff */
[----:B------:R-:W-:Y:S02]  /*0bd0*/  @P0 SHF.R.S32.HI R94, RZ, 0x1f, R59 ;  /* 0x0000001fff5e0819 */ /* 0x000fe4000001143b */
[----:B------:R-:W-:Y:S02]  /*0be0*/  @P2 LEA.HI.SX32 R56, R56, R79, 0x1d ;  /* 0x0000004f38382211 */ /* 0x000fe400078feaff */
[----:B------:R-:W-:Y:S02]  /*0bf0*/  @P0 LEA.HI R96, R94, R59, RZ, 0x3 ;  /* 0x0000003b5e600211 */ /* 0x000fe400078f18ff */
[----:B------:R-:W-:Y:S02]  /*0c00*/  CS2R R94, SRZ ;  /* 0x00000000005e7805 */ /* 0x000fe4000001ff00 */
[----:B------:R-:W-:Y:S01]  /*0c10*/  @P2 MOV R94, R56 ;  /* 0x00000038005e2202 */ /* 0x000fe20000000f00 */
[----:B------:R-:W-:Y:S01]  /*0c20*/  @P2 IMAD.MOV.U32 R95, RZ, RZ, RZ ;  /* 0x000000ffff5f2224 */ /* 0x000fe200078e00ff */
[----:B------:R-:W-:-:S02]  /*0c30*/  @P0 LEA.HI.SX32 R57, R96, R79, 0x1d ;  /* 0x0000004f60390211 */ /* 0x000fc400078feaff */
[----:B0-----:R-:W-:-:S03]  /*0c40*/  LEA R56, P3, R94, UR10, 0x3 ;  /* 0x0000000a5e387c11 */ /* 0x001fc6000f8618ff */
[----:B---3--:R-:W-:Y:S01]  /*0c50*/  @P0 IMAD.WIDE.U32 R60, R57, 0x20, R60 ;  /* 0x00000020393c0825 */ /* 0x008fe200078e003c */
[----:B------:R-:W-:-:S04]  /*0c60*/  LEA.HI.X R57, R94, UR11, R95, 0x3, P3 ;  /* 0x0000000b5e397c11 */ /* 0x000fc800098f1c5f */
[----:B------:R0:W5:Y:S04]  /*0c70*/  @P0 LDG.E.128 R36, desc[UR6][R60.64] ;  /* 0x000000063c240981 */ /* 0x000168000c1e1d00 */
[----:B------:R0:W5:Y:S04]  /*0c80*/  @P0 LDG.E.128 R40, desc[UR6][R60.64+0x10] ;  /* 0x000010063c280981 */ /* 0x000168000c1e1d00 */
[----:B------:R-:W5:Y:S01]  /*0c90*/  LDG.E.64 R56, desc[UR6][R56.64] ;  /* 0x0000000638387981 */ /* 0x000f62000c1e1b00 */
[----:B------:R-:W-:Y:S01]  /*0ca0*/  HFMA2 R59, -RZ, RZ, 0, 0 ;  /* 0x00000000ff3b7431 */ /* 0x000fe200000001ff */
[----:B------:R-:W-:-:S07]  /*0cb0*/  MOV R97, RZ ;  /* 0x000000ff00617202 */ /* 0x000fce0000000f00 */
.L_x_2324:
[----:B------:R-:W-:Y:S05]  /*0cc0*/  BSYNC.RECONVERGENT B1 ;  /* 0x0000000000017941 */ /* 0x000fea0003800200 */
.L_x_2322:
[--C-:B0----5:R-:W-:Y:S01]  /*0cd0*/  IMAD.MOV.U32 R61, RZ, RZ, R57.reuse ;  /* 0x000000ffff3d7224 */ /* 0x121fe200078e0039 */
[----:B------:R-:W-:Y:S01]  /*0ce0*/  UMOV UR4, 0xffffffff ;  /* 0xffffffff00047882 */ /* 0x000fe20000000000 */
[----:B------:R-:W-:Y:S02]  /*0cf0*/  MOV R60, R56 ;  /* 0x00000038003c7202 */ /* 0x000fe40000000f00 */
[C-C-:B------:R-:W-:Y:S02]  /*0d00*/  SHF.R.U64 R96, R56.reuse, 0x8, R57.reuse ;  /* 0x0000000838607819 */ /* 0x140fe40000001239 */
[C-C-:B------:R-:W-:Y:S02]  /*0d10*/  SHF.R.U64 R95, R56.reuse, 0x10, R57.reuse ;  /* 0x00000010385f7819 */ /* 0x140fe40000001239 */
[--C-:B------:R-:W-:Y:S02]  /*0d20*/  SHF.R.U64 R94, R56, 0x18, R57.reuse ;  /* 0x00000018385e7819 */ /* 0x100fe40000001239 */
[----:B------:R-:W-:-:S02]  /*0d30*/  SHF.R.U32.HI R93, RZ, 0x8, R57 ;  /* 0x00000008ff5d7819 */ /* 0x000fc40000011639 */
        /* <DEDUP_REMOVED lines=21> */
.L_x_2386:
[----:B------:R-:W3:Y:S01]  /*0e90*/  @P2 LDC R59, c[0x0][0x388] ;  /* 0x0000e200ff3b2b82 */ /* 0x000ee20000000800 */
[----:B------:R-:W-:-:S07]  /*0ea0*/  @P2 IADD3 R58, PT, PT, R58, -0x1, RZ ;  /* 0xffffffff3a3a2810 */ /* 0x000fce0007ffe0ff */
        /* <DEDUP_REMOVED lines=14> */
[----:B------:R-:W-:Y:S01]  /*0f90*/  ISETP.NE.AND P3, PT, RZ, UR9, PT ;  /* 0x00000009ff007c0c */ /* 0x000fe2000bf65270 */
[----:B------:R-:W-:Y:S01]  /*0fa0*/  BSSY.RECONVERGENT B1, `(.L_x_2326) ;  /* 0x00001f1000017945 */ /* 0x000fe20003800200 */
[----:B------:R-:W-:Y:S01]  /*0fb0*/  ISETP.NE.AND.EX P0, PT, R92, RZ, PT, P0 ;  /* 0x000000ff5c00720c */ /* 0x000fe20003f05300 */
[----:B0-----:R-:W-:Y:S01]  /*0fc0*/  FMUL.FTZ R97, R98, UR12 ;  /* 0x0000000c62617c20 */ /* 0x001fe20008410000 */
[----:B------:R-:W-:Y:S01]  /*0fd0*/  SHF.R.U32.HI R91, RZ, 0x10, R57 ;  /* 0x00000010ff5b7819 */ /* 0x000fe20000011639 */
[----:B------:R-:W-:-:S03]  /*0fe0*/  FMUL.FTZ R92, R106, UR12 ;  /* 0x0000000c6a5c7c20 */ /* 0x000fc60008410000 */
        /* <DEDUP_REMOVED lines=25> */
.L_x_2330:
[----:B------:R-:W-:Y:S05]  /*1180*/  BSYNC.RECONVERGENT B2 ;  /* 0x0000000000027941 */ /* 0x000fea0003800200 */
.L_x_2329:
        /* <DEDUP_REMOVED lines=20> */
.L_x_2332:
[----:B------:R-:W-:Y:S05]  /*12d0*/  BSYNC.RECONVERGENT B2 ;  /* 0x0000000000027941 */ /* 0x000fea0003800200 */
.L_x_2331:
        /* <DEDUP_REMOVED lines=19> */
.L_x_2334:
[----:B------:R-:W-:Y:S05]  /*1410*/  BSYNC.RECONVERGENT B2 ;  /* 0x0000000000027941 */ /* 0x000fea0003800200 */
.L_x_2333:
        /* <DEDUP_REMOVED lines=20> */
.L_x_2336:
[----:B------:R-:W-:Y:S05]  /*1560*/  BSYNC.RECONVERGENT B2 ;  /* 0x0000000000027941 */ /* 0x000fea0003800200 */
.L_x_2335:
        /* <DEDUP_REMOVED lines=18> */
.L_x_2338:
[----:B------:R-:W-:Y:S05]  /*1690*/  BSYNC.RECONVERGENT B2 ;  /* 0x0000000000027941 */ /* 0x000fea0003800200 */
.L_x_2337:
        /* <DEDUP_REMOVED lines=20> */
.L_x_2340:
[----:B------:R-:W-:Y:S05]  /*17e0*/  BSYNC.RECONVERGENT B2 ;  /* 0x0000000000027941 */ /* 0x000fea0003800200 */
.L_x_2339:
        /* <DEDUP_REMOVED lines=19> */
.L_x_2342:
[----:B------:R-:W-:Y:S05]  /*1920*/  BSYNC.RECONVERGENT B2 ;  /* 0x0000000000027941 */ /* 0x000fea0003800200 */
.L_x_2341:
[----:B------:R-:W-:Y:S05]  /*1930*/  @!P2 BRA `(.L_x_2343) ;  /* 0x00000014005ca947 */ /* 0x000fea0003800000 */
[----:B------:R-:W-:Y:S01]  /*1940*/  FFMA.FTZ R92, R90, R92, R97 ;  /* 0x0000005c5a5c7223 */ /* 0x000fe20000010061 */
[----:B------:R-:W-:Y:S02]  /*1950*/  ISETP.GE.U32.AND P0, PT, R56, RZ, PT ;  /* 0x000000ff3800720c */ /* 0x000fe40003f06070 */
[----:B------:R-:W-:Y:S01]  /*1960*/  ISETP.GT.AND P1, PT, R89, RZ, PT ;  /* 0x000000ff5900720c */ /* 0x000fe20003f24270 */
[----:B------:R-:W-:Y:S01]  /*1970*/  FADD.FTZ R61, R87, -R92 ;  /* 0x8000005c573d7221 */ /* 0x000fe20000010000 */
[----:B------:R-:W-:Y:S02]  /*1980*/  ISETP.GE.U32.AND.EX P0, PT, R57, 0x1000000, PT, P0 ;  /* 0x010000003900780c */ /* 0x000fe40003f06100 */
[----:B------:R-:W-:Y:S01]  /*1990*/  MOV R60, RZ ;  /* 0x000000ff003c7202 */ /* 0x000fe20000000f00 */
[----:B------:R-:W-:-:S05]  /*19a0*/  FMUL.FTZ R61, R84, R61 ;  /* 0x0000003d543d7220 */ /* 0x000fca0000410000 */
[----:B------:R-:W-:-:S05]  /*19b0*/  FSEL R56, R61, RZ, P1 ;  /* 0x000000ff3d387208 */ /* 0x000fca0000800000 */
[----:B------:R-:W-:Y:S01]  /*19c0*/  FMUL.FTZ R56, R56, UR15 ;  /* 0x0000000f38387c20 */ /* 0x000fe20008410000 */
[----:B------:R-:W-:Y:S02]  /*19d0*/  @P0 SHF.L.U32 R61, R74, 0x10, RZ ;  /* 0x000000104a3d0819 */ /* 0x000fe400000006ff */
[----:B-----5:R-:W-:Y:S01]  /*19e0*/  @P0 PRMT R57, R83, 0x7632, R57 ;  /* 0x0000763253390816 */ /* 0x020fe20000000039 */
[----:B------:R-:W-:Y:S01]  /*19f0*/  FMUL.FTZ R84, R56, UR14 ;  /* 0x0000000e38547c20 */ /* 0x000fe20008410000 */
[----:B------:R-:W-:Y:S02]  /*1a00*/  IMAD.MOV.U32 R56, RZ, RZ, RZ ;  /* 0x000000ffff387224 */ /* 0x000fe400078e00ff */
[----:B------:R-:W-:Y:S01]  /*1a10*/  @P0 SHF.L.U32 R57, R57, 0x10, RZ ;  /* 0x0000001039390819 */ /* 0x000fe200000006ff */
[----:B------:R-:W-:-:S04]  /*1a20*/  @P0 FMUL.FTZ R60, R84, R61 ;  /* 0x0000003d543c0220 */ /* 0x000fc80000410000 */
[----:B------:R-:W-:Y:S01]  /*1a30*/  @P0 FMUL.FTZ R56, R84, R57 ;  /* 0x0000003954380220 */ /* 0x000fe20000410000 */
[----:B------:R-:W-:-:S03]  /*1a40*/  F2FP.BF16.F32.PACK_AB R60, RZ, R60 ;  /* 0x0000003cff3c723e */ /* 0x000fc600000010ff */
[----:B------:R-:W-:Y:S01]  /*1a50*/  FADD.FTZ R35, R35, R56 ;  /* 0x0000003823237221 */ /* 0x000fe20000010000 */
[----:B------:R-:W-:Y:S01]  /*1a60*/  PRMT R47, R47, 0x5410, R60 ;  /* 0x000054102f2f7816 */ /* 0x000fe2000000003c */
[----:B------:R-:W-:Y:S06]  /*1a70*/  BRA `(.L_x_2343) ;  /* 0x00000014000c7947 */ /* 0x000fec0003800000 */
.L_x_2328:
        /* <DEDUP_REMOVED lines=16> */
[----:B------:R-:W-:Y:S01]  /*1b80*/  ISETP.GT.AND P0, PT, R89, RZ, PT ;  /* 0x000000ff5900720c */ /* 0x000fe20003f04270 */
        /* <DEDUP_REMOVED lines=23> */
.L_x_2345:
[----:B------:R-:W-:Y:S05]  /*1d00*/  BSYNC.RECONVERGENT B2 ;  /* 0x0000000000027941 */ /* 0x000fea0003800200 */
.L_x_2344:
[----:B------:R-:W-:Y:S01]  /*1d10*/  BSSY.RECONVERGENT B2, `(.L_x_2346) ;  /* 0x000000f000027945 */ /* 0x000fe20003800200 */
[----:B------:R-:W-:-:S03]  /*1d20*/  FSEL R49, R55, RZ, P0 ;  /* 0x000000ff37317208 */ /* 0x000fc60000000000 */
        /* <DEDUP_REMOVED lines=13> */
.L_x_2347:
[----:B------:R-:W-:Y:S05]  /*1e00*/  BSYNC.RECONVERGENT B2 ;  /* 0x0000000000027941 */ /* 0x000fea0003800200 */
.L_x_2346:
        /* <DEDUP_REMOVED lines=15> */
.L_x_2349:
[----:B------:R-:W-:Y:S05]  /*1f00*/  BSYNC.RECONVERGENT B2 ;  /* 0x0000000000027941 */ /* 0x000fea0003800200 */
.L_x_2348:
[----:B------:R-:W-:Y:S01]  /*1f10*/  BSSY.RECONVERGENT B2, `(.L_x_2350) ;  /* 0x0000010000027945 */ /* 0x000fe20003800200 */
[----:B------:R-:W-:-:S03]  /*1f20*/  FSEL R60, R89, RZ, P0 ;  /* 0x000000ff593c7208 */ /* 0x000fc60000000000 */
        /* <DEDUP_REMOVED lines=14> */
.L_x_2351:
[----:B------:R-:W-:Y:S05]  /*2010*/  BSYNC.RECONVERGENT B2 ;  /* 0x0000000000027941 */ /* 0x000fea0003800200 */
.L_x_2350:
[----:B------:R-:W-:Y:S01]  /*2020*/  BSSY.RECONVERGENT B2, `(.L_x_2352) ;  /* 0x000000f000027945 */ /* 0x000fe20003800200 */
[----:B------:R-:W-:Y:S02]  /*2030*/  FSEL R54, R52, RZ, P0 ;  /* 0x000000ff34367208 */ /* 0x000fe40000000000 */
        /* <DEDUP_REMOVED lines=13> */
.L_x_2353:
[----:B------:R-:W-:Y:S05]  /*2110*/  BSYNC.RECONVERGENT B2 ;  /* 0x0000000000027941 */ /* 0x000fea0003800200 */
.L_x_2352:
[----:B------:R-:W-:Y:S01]  /*2120*/  BSSY.RECONVERGENT B2, `(.L_x_2354) ;  /* 0x0000011000027945 */ /* 0x000fe20003800200 */
        /* <DEDUP_REMOVED lines=16> */
.L_x_2355:
[----:B------:R-:W-:Y:S05]  /*2230*/  BSYNC.RECONVERGENT B2 ;  /* 0x0000000000027941 */ /* 0x000fea0003800200 */
.L_x_2354:
        /* <DEDUP_REMOVED lines=14> */
.L_x_2357:
[----:B------:R-:W-:Y:S05]  /*2320*/  BSYNC.RECONVERGENT B2 ;  /* 0x0000000000027941 */ /* 0x000fea0003800200 */
.L_x_2356:
[----:B------:R-:W-:Y:S01]  /*2330*/  IMAD.MOV.U32 R50, RZ, RZ, R55 ;  /* 0x000000ffff327224 */ /* 0x000fe200078e0037 */
[----:B------:R-:W-:Y:S02]  /*2340*/  MOV R52, R61 ;  /* 0x0000003d00347202 */ /* 0x000fe40000000f00 */
[----:B------:R-:W-:Y:S02]  /*2350*/  MOV R51, R60 ;  /* 0x0000003c00337202 */ /* 0x000fe40000000f00 */
[----:B------:R-:W-:Y:S01]  /*2360*/  MOV R55, R84 ;  /* 0x0000005400377202 */ /* 0x000fe20000000f00 */
        /* <DEDUP_REMOVED lines=15> */
.L_x_2327:
[--C-:B------:R-:W-:Y:S01]  /*2460*/  @P1 FFMA.FTZ R103, R65, R92, R97.reuse ;  /* 0x0000005c41671223 */ /* 0x100fe20000010061 */
[----:B------:R-:W-:Y:S01]  /*2470*/  MOV R89, R40 ;  /* 0x0000002800597202 */ /* 0x000fe20000000f00 */
[-CC-:B------:R-:W-:Y:S01]  /*2480*/  @P1 FFMA.FTZ R107, R67, R92.reuse, R97.reuse ;  /* 0x0000005c436b1223 */ /* 0x180fe20000010061 */
[-C--:B------:R-:W-:Y:S01]  /*2490*/  @P1 FFMA.FTZ R98, R70, R92.reuse, R97 ;  /* 0x0000005c46621223 */ /* 0x080fe20000010061 */
[----:B------:R-:W-:Y:S01]  /*24a0*/  @P1 FADD.FTZ R103, R66, -R103 ;  /* 0x8000006742671221 */ /* 0x000fe20000010000 */
[-CC-:B------:R-:W-:Y:S01]  /*24b0*/  @P1 FFMA.FTZ R99, R63, R92.reuse, R97.reuse ;  /* 0x0000005c3f631223 */ /* 0x180fe20000010061 */
[----:B------:R-:W-:Y:S01]  /*24c0*/  @P1 FFMA.FTZ R100, R86, R92, R97 ;  /* 0x0000005c56641223 */ /* 0x000fe20000010061 */
[----:B------:R-:W-:Y:S01]  /*24d0*/  @P1 FADD.FTZ R107, R68, -R107 ;  /* 0x8000006b446b1221 */ /* 0x000fe20000010000 */
[----:B------:R-:W-:Y:S01]  /*24e0*/  @P1 FFMA.FTZ R89, R84, R103, R40 ;  /* 0x0000006754591223 */ /* 0x000fe20000010028 */
[----:B------:R-:W-:Y:S01]  /*24f0*/  MOV R103, UR22 ;  /* 0x0000001600677c02 */ /* 0x000fe20008000f00 */
[----:B------:R-:W-:-:S02]  /*2500*/  IMAD.U32 R104, RZ, RZ, UR23 ;  /* 0x00000017ff687e24 */ /* 0x000fc4000f8e00ff */
[-CC-:B------:R-:W-:Y:S01]  /*2510*/  @P1 FFMA.FTZ R105, R3, R92.reuse, R97.reuse ;  /* 0x0000005c03691223 */ /* 0x180fe20000010061 */
[----:B------:R-:W-:Y:S01]  /*2520*/  @P1 FADD.FTZ R98, R69, -R98 ;  /* 0x8000006245621221 */ /* 0x000fe20000010000 */
[-CC-:B------:R-:W-:Y:S01]  /*2530*/  @P1 FFMA.FTZ R106, R88, R92.reuse, R97.reuse ;  /* 0x0000005c586a1223 */ /* 0x180fe20000010061 */
[----:B------:R-:W-:Y:S01]  /*2540*/  @P1 FFMA.FTZ R108, R90, R92, R97 ;  /* 0x0000005c5a6c1223 */ /* 0x000fe20000010061 */
[----:B------:R-:W-:Y:S01]  /*2550*/  ISETP.NE.U32.AND P0, PT, R103, RZ, PT ;  /* 0x000000ff6700720c */ /* 0x000fe20003f05070 */
[----:B------:R-:W-:Y:S02]  /*2560*/  IMAD.MOV.U32 R97, RZ, RZ, R42 ;  /* 0x000000ffff617224 */ /* 0x000fe400078e002a */
[----:B------:R-:W-:Y:S01]  /*2570*/  @P1 FADD.FTZ R99, R64, -R99 ;  /* 0x8000006340631221 */ /* 0x000fe20000010000 */
[----:B------:R-:W-:Y:S01]  /*2580*/  @P1 FADD.FTZ R100, R71, -R100 ;  /* 0x8000006447641221 */ /* 0x000fe20000010000 */
[--C-:B------:R-:W-:Y:S02]  /*2590*/  IMAD.MOV.U32 R60, RZ, RZ, R37.reuse ;  /* 0x000000ffff3c7224 */ /* 0x100fe400078e0025 */
        /* <DEDUP_REMOVED lines=12> */
[C---:B------:R-:W-:Y:S01]  /*2660*/  @P1 FFMA.FTZ R99, R84.reuse, R105, R36 ;  /* 0x0000006954631223 */ /* 0x040fe20000010024 */
[----:B------:R-:W-:Y:S01]  /*2670*/  MOV R100, R41 ;  /* 0x0000002900647202 */ /* 0x000fe20000000f00 */
[C---:B------:R-:W-:Y:S01]  /*2680*/  @P1 FFMA.FTZ R100, R84.reuse, R106, R41 ;  /* 0x0000006a54641223 */ /* 0x040fe20000010029 */
[----:B------:R-:W-:Y:S01]  /*2690*/  MOV R92, R43 ;  /* 0x0000002b005c7202 */ /* 0x000fe20000000f00 */
[----:B------:R-:W-:Y:S01]  /*26a0*/  @P1 FFMA.FTZ R92, R84, R108, R43 ;  /* 0x0000006c545c1223 */ /* 0x000fe2000001002b */
[----:B------:R-:W-:Y:S01]  /*26b0*/  SEL R54, R54, R97, !P0 ;  /* 0x0000006136367207 */ /* 0x000fe20004000000 */
        /* <DEDUP_REMOVED lines=13> */
.L_x_2359:
[----:B------:R-:W-:Y:S05]  /*2790*/  BSYNC.RECONVERGENT B2 ;  /* 0x0000000000027941 */ /* 0x000fea0003800200 */
.L_x_2358:
        /* <DEDUP_REMOVED lines=15> */
.L_x_2361:
[----:B------:R-:W-:Y:S05]  /*2890*/  BSYNC.RECONVERGENT B2 ;  /* 0x0000000000027941 */ /* 0x000fea0003800200 */
.L_x_2360:
        /* <DEDUP_REMOVED lines=14> */
.L_x_2363:
[----:B------:R-:W-:Y:S05]  /*2980*/  BSYNC.RECONVERGENT B2 ;  /* 0x0000000000027941 */ /* 0x000fea0003800200 */
.L_x_2362:
        /* <DEDUP_REMOVED lines=14> */
.L_x_2365:
[----:B------:R-:W-:Y:S05]  /*2a70*/  BSYNC.RECONVERGENT B2 ;  /* 0x0000000000027941 */ /* 0x000fea0003800200 */
.L_x_2364:
        /* <DEDUP_REMOVED lines=13> */
.L_x_2367:
[----:B------:R-:W-:Y:S05]  /*2b50*/  BSYNC.RECONVERGENT B2 ;  /* 0x0000000000027941 */ /* 0x000fea0003800200 */
.L_x_2366:
        /* <DEDUP_REMOVED lines=15> */
.L_x_2369:
[----:B------:R-:W-:Y:S05]  /*2c50*/  BSYNC.RECONVERGENT B2 ;  /* 0x0000000000027941 */ /* 0x000fea0003800200 */
.L_x_2368:
        /* <DEDUP_REMOVED lines=14> */
.L_x_2371:
[----:B------:R-:W-:Y:S05]  /*2d40*/  BSYNC.RECONVERGENT B2 ;  /* 0x0000000000027941 */ /* 0x000fea0003800200 */
.L_x_2370:
        /* <DEDUP_REMOVED lines=8> */
[----:B------:R-:W-:Y:S01]  /*2dd0*/  ISETP.GE.U32.AND P0, PT, R56, RZ, PT ;  /* 0x000000ff3800720c */ /* 0x000fe20003f06070 */
[----:B------:R-:W-:Y:S01]  /*2de0*/  FMUL.FTZ R56, R92, UR15 ;  /* 0x0000000f5c387c20 */ /* 0x000fe20008410000 */
[----:B------:R-:W-:Y:S02]  /*2df0*/  HFMA2 R60, -RZ, RZ, 0, 0 ;  /* 0x00000000ff3c7431 */ /* 0x000fe400000001ff */
[----:B------:R-:W-:Y:S01]  /*2e00*/  ISETP.GE.U32.AND.EX P0, PT, R57, 0x1000000, PT, P0 ;  /* 0x010000003900780c */ /* 0x000fe20003f06100 */
[----:B------:R-:W-:Y:S01]  /*2e10*/  FMUL.FTZ R56, R56, UR14 ;  /* 0x0000000e38387c20 */ /* 0x000fe20008410000 */
[----:B------:R-:W-:-:S11]  /*2e20*/  MOV R57, RZ ;  /* 0x000000ff00397202 */ /* 0x000fd60000000f00 */
        /* <DEDUP_REMOVED lines=8> */
.L_x_2343:
[----:B------:R-:W-:Y:S05]  /*2eb0*/  BSYNC.RECONVERGENT B1 ;  /* 0x0000000000017941 */ /* 0x000fea0003800200 */
.L_x_2326:
[----:B------:R-:W-:Y:S01]  /*2ec0*/  ISETP.NE.U32.AND P0, PT, R103, RZ, PT ;  /* 0x000000ff6700720c */ /* 0x000fe20003f05070 */
[----:B------:R-:W-:Y:S03]  /*2ed0*/  BSSY.RECONVERGENT B1, `(.L_x_2372) ;  /* 0x000000d000017945 */ /* 0x000fe60003800200 */
[----:B------:R-:W-:-:S13]  /*2ee0*/  ISETP.NE.AND.EX P0, PT, R104, RZ, PT, P0 ;  /* 0x000000ff6800720c */ /* 0x000fda0003f05300 */
        /* <DEDUP_REMOVED lines=9> */
[----:B------:R0:W-:Y:S04]  /*2f80*/  STG.E.128 desc[UR6][R56.64], R48 ;  /* 0x0000003038007986 */ /* 0x0001e8000c101d06 */
[----:B------:R0:W-:Y:S02]  /*2f90*/  STG.E.128 desc[UR6][R56.64+0x10], R52 ;  /* 0x0000103438007986 */ /* 0x0001e4000c101d06 */
.L_x_2373:
[----:B------:R-:W-:Y:S05]  /*2fa0*/  BSYNC.RECONVERGENT B1 ;  /* 0x0000000000017941 */ /* 0x000fea0003800200 */
.L_x_2372:
        /* <DEDUP_REMOVED lines=8> */
.L_x_2321:
[----:B0-----:R-:W-:Y:S05]  /*3030*/  BSYNC B0 ;  /* 0x0000000000007941 */ /* 0x001fea0003800000 */
.L_x_2320:
[----:B------:R-:W0:Y:S01]  /*3040*/  S2R R3, SR_CgaCtaId ;  /* 0x0000000000037919 */ /* 0x000e220000008800 */
[----:B------:R-:W-:Y:S01]  /*3050*/  MOV R0, 0x400 ;  /* 0x0000040000007802 */ /* 0x000fe20000000f00 */
[----:B------:R-:W-:Y:S05]  /*3060*/  WARPSYNC.ALL ;  /* 0x0000000000007948 */ /* 0x000fea0003800000 */
[----:B------:R-:W2:Y:S01]  /*3070*/  S2R R41, SR_TID.X ;  /* 0x0000000000297919 */ /* 0x000ea20000002100 */
[----:B------:R-:W3:Y:S01]  /*3080*/  S2UR UR13, SR_CTAID.X ;  /* 0x00000000000d79c3 */ /* 0x000ee20000002500 */
[----:B------:R-:W4:Y:S01]  /*3090*/  LDCU.128 UR16, c[0x0][0x440] ;  /* 0x00008800ff1077ac */ /* 0x000f220008000c00 */
[----:B------:R-:W1:Y:S01]  /*30a0*/  LDCU.64 UR4, c[0x0][0x460] ;  /* 0x00008c00ff0477ac */ /* 0x000e620008000a00 */
[----:B0-----:R-:W-:-:S04]  /*30b0*/  LEA R0, R3, R0, 0x18 ;  /* 0x0000000003007211 */ /* 0x001fc800078ec0ff */
[C---:B--2---:R-:W-:Y:S01]  /*30c0*/  LEA R2, R41.reuse, R0, 0x5 ;  /* 0x0000000029027211 */ /* 0x044fe200078e28ff */
[----:B------:R-:W-:-:S04]  /*30d0*/  IMAD R0, R41, 0x4, R0 ;  /* 0x0000000429007824 */ /* 0x000fc800078e0200 */
[----:B------:R0:W-:Y:S04]  /*30e0*/  STS.128 [R2], R20 ;  /* 0x0000001402007388 */ /* 0x0001e80000000c00 */
[----:B------:R-:W-:Y:S01]  /*30f0*/  STS.128 [R2+0x10], R24 ;  /* 0x0000101802007388 */ /* 0x000fe20000000c00 */
[----:B------:R-:W-:Y:S08]  /*3100*/  BAR.SYNC.DEFER_BLOCKING 0x0 ;  /* 0x0000000000007b1d */ /* 0x000ff00000010000 */
[----:B0-----:R-:W3:Y:S01]  /*3110*/  LDC R22, c[0x0][0x388] ;  /* 0x0000e200ff167b82 */ /* 0x001ee20000000800 */
[----:B------:R-:W0:Y:S04]  /*3120*/  LDS R3, [R0] ;  /* 0x0000000000037984 */ /* 0x000e280000000800 */
[----:B------:R-:W2:Y:S04]  /*3130*/  LDS R6, [R0+0x400] ;  /* 0x0004000000067984 */ /* 0x000ea80000000800 */
[----:B------:R-:W4:Y:S04]  /*3140*/  LDS R4, [R0+0x200] ;  /* 0x0002000000047984 */ /* 0x000f280000000800 */
[----:B------:R-:W1:Y:S04]  /*3150*/  LDS R5, [R0+0x600] ;  /* 0x0006000000057984 */ /* 0x000e680000000800 */
[----:B------:R-:W3:Y:S04]  /*3160*/  LDS R8, [R0+0x800] ;  /* 0x0008000000087984 */ /* 0x000ee80000000800 */
[----:B------:R-:W3:Y:S04]  /*3170*/  LDS R7, [R0+0xa00] ;  /* 0x000a000000077984 */ /* 0x000ee80000000800 */
[----:B------:R-:W-:Y:S04]  /*3180*/  LDS R10, [R0+0xc00] ;  /* 0x000c0000000a7984 */ /* 0x000fe80000000800 */
[----:B------:R-:W3:Y:S01]  /*3190*/  LDS R11, [R0+0xe00] ;  /* 0x000e0000000b7984 */ /* 0x000ee20000000800 */
[----:B------:R-:W-:Y:S01]  /*31a0*/  BAR.SYNC.DEFER_BLOCKING 0x0 ;  /* 0x0000000000007b1d */ /* 0x000fe20000010000 */
[----:B0-----:R-:W-:-:S04]  /*31b0*/  FADD.FTZ R3, RZ, R3 ;  /* 0x00000003ff037221 */ /* 0x001fc80000010000 */
[----:B--2---:R-:W-:Y:S01]  /*31c0*/  FADD.FTZ R3, R3, R6 ;  /* 0x0000000603037221 */ /* 0x004fe20000010000 */
[----:B----4-:R-:W-:-:S04]  /*31d0*/  FADD.FTZ R4, RZ, R4 ;  /* 0x00000004ff047221 */ /* 0x010fc80000010000 */
[----:B-1----:R-:W-:Y:S01]  /*31e0*/  FADD.FTZ R4, R4, R5 ;  /* 0x0000000504047221 */ /* 0x002fe20000010000 */
[----:B------:R-:W-:Y:S01]  /*31f0*/  STS.128 [R2], R12 ;  /* 0x0000000c02007388 */ /* 0x000fe20000000c00 */
[----:B---3--:R-:W-:-:S03]  /*3200*/  FADD.FTZ R3, R3, R8 ;  /* 0x0000000803037221 */ /* 0x008fc60000010000 */
[----:B------:R-:W-:Y:S01]  /*3210*/  STS.128 [R2+0x10], R16 ;  /* 0x0000101002007388 */ /* 0x000fe20000000c00 */
[----:B------:R-:W-:Y:S01]  /*3220*/  FADD.FTZ R4, R4, R7 ;  /* 0x0000000704047221 */ /* 0x000fe20000010000 */
[----:B------:R-:W-:Y:S03]  /*3230*/  BAR.SYNC.DEFER_BLOCKING 0x0 ;  /* 0x0000000000007b1d */ /* 0x000fe60000010000 */
[----:B------:R-:W-:-:S03]  /*3240*/  FADD.FTZ R11, R4, R11 ;  /* 0x0000000b040b7221 */ /* 0x000fc60000010000 */
[----:B------:R-:W-:Y:S04]  /*3250*/  LDS R9, [R0] ;  /* 0x0000000000097984 */ /* 0x000fe80000000800 */
[----:B------:R-:W-:Y:S04]  /*3260*/  LDS R21, [R0+0x400] ;  /* 0x0004000000157984 */ /* 0x000fe80000000800 */
[----:B------:R-:W0:Y:S04]  /*3270*/  LDS R20, [R0+0x200] ;  /* 0x0002000000147984 */ /* 0x000e280000000800 */
[----:B------:R-:W1:Y:S04]  /*3280*/  LDS R23, [R0+0x600] ;  /* 0x0006000000177984 */ /* 0x000e680000000800 */
[----:B------:R-:W-:Y:S04]  /*3290*/  LDS R25, [R0+0x800] ;  /* 0x0008000000197984 */ /* 0x000fe80000000800 */
[----:B------:R-:W2:Y:S04]  /*32a0*/  LDS R27, [R0+0xa00] ;  /* 0x000a0000001b7984 */ /* 0x000ea80000000800 */
[----:B------:R-:W-:Y:S04]  /*32b0*/  LDS R37, [R0+0xc00] ;  /* 0x000c000000257984 */ /* 0x000fe80000000800 */
[----:B------:R-:W3:Y:S01]  /*32c0*/  LDS R39, [R0+0xe00] ;  /* 0x000e000000277984 */ /* 0x000ee20000000800 */
[----:B------:R-:W-:Y:S01]  /*32d0*/  BAR.SYNC.DEFER_BLOCKING 0x0 ;  /* 0x0000000000007b1d */ /* 0x000fe20000010000 */
[----:B0-----:R-:W-:-:S04]  /*32e0*/  FADD.FTZ R20, RZ, R20 ;  /* 0x00000014ff147221 */ /* 0x001fc80000010000 */
[----:B-1----:R-:W-:Y:S01]  /*32f0*/  FADD.FTZ R20, R20, R23 ;  /* 0x0000001714147221 */ /* 0x002fe20000010000 */
[----:B------:R-:W-:Y:S04]  /*3300*/  STS.128 [R2], R28 ;  /* 0x0000001c02007388 */ /* 0x000fe80000000c00 */
[----:B------:R0:W-:Y:S01]  /*3310*/  STS.128 [R2+0x10], R32 ;  /* 0x0000102002007388 */ /* 0x0001e20000000c00 */
[----:B--2---:R-:W-:Y:S01]  /*3320*/  FADD.FTZ R20, R20, R27 ;  /* 0x0000001b14147221 */ /* 0x004fe20000010000 */
[----:B------:R-:W-:Y:S03]  /*3330*/  BAR.SYNC.DEFER_BLOCKING 0x0 ;  /* 0x0000000000007b1d */ /* 0x000fe60000010000 */
[----:B---3--:R-:W-:Y:S01]  /*3340*/  FADD.FTZ R39, R20, R39 ;  /* 0x0000002714277221 */ /* 0x008fe20000010000 */
[----:B0-----:R-:W-:Y:S01]  /*3350*/  FADD.FTZ R2, RZ, R9 ;  /* 0x00000009ff027221 */ /* 0x001fe20000010000 */
[----:B------:R-:W-:-:S03]  /*3360*/  FADD.FTZ R9, R3, R10 ;  /* 0x0000000a03097221 */ /* 0x000fc60000010000 */
[----:B------:R-:W-:-:S04]  /*3370*/  FADD.FTZ R2, R2, R21 ;  /* 0x0000001502027221 */ /* 0x000fc80000010000 */
[----:B------:R-:W-:Y:S01]  /*3380*/  FADD.FTZ R2, R2, R25 ;  /* 0x0000001902027221 */ /* 0x000fe20000010000 */
[----:B------:R-:W0:Y:S03]  /*3390*/  LDS R12, [R0] ;  /* 0x00000000000c7984 */ /* 0x000e260000000800 */
[----:B------:R-:W-:Y:S01]  /*33a0*/  FADD.FTZ R37, R2, R37 ;  /* 0x0000002502257221 */ /* 0x000fe20000010000 */
        /* <DEDUP_REMOVED lines=33> */
.L_x_2325:
[----:B------:R-:W-:Y:S01]  /*35c0*/  HFMA2 R110, -RZ, RZ, 0, 1.847743988037109375e-06 ;  /* 0x0000001fff6e7431 */ /* 0x000fe200000001ff */
[----:B------:R-:W-:Y:S01]  /*35d0*/  BSSY B1, `(.L_x_2375) ;  /* 0x0000007000017945 */ /* 0x000fe20003800000 */
[----:B------:R-:W-:Y:S01]  /*35e0*/  MOV R108, R59 ;  /* 0x0000003b006c7202 */ /* 0x000fe20000000f00 */
[----:B------:R-:W-:Y:S01]  /*35f0*/  IMAD.MOV.U32 R107, RZ, RZ, 0x1 ;  /* 0x00000001ff6b7424 */ /* 0x000fe200078e00ff */
[----:B------:R-:W-:-:S07]  /*3600*/  MOV R105, 0xffffffff ;  /* 0xffffffff00697802 */ /* 0x000fce0000000f00 */
[----:B------:R-:W-:Y:S05]  /*3610*/  WARPSYNC.COLLECTIVE R105, `(.L_x_2376) ;  /* 0x0000000069087348 */ /* 0x000fea0003c00000 */
[----:B------:R0:W1:Y:S02]  /*3620*/  SHFL.BFLY P0, R106, R108, R107, R110 ;  /* 0x0c00006b6c6a7389 */ /* 0x000064000000006e */
[----:B01----:R-:W-:Y:S05]  /*3630*/  ENDCOLLECTIVE ;  /* 0x000000000000791b */ /* 0x003fea0003800000 */
.L_x_2376:
[----:B------:R-:W-:Y:S05]  /*3640*/  BSYNC B1 ;  /* 0x0000000000017941 */ /* 0x000fea0003800000 */
.L_x_2375:
        /* <DEDUP_REMOVED lines=8> */
.L_x_2377:
[----:B------:R-:W-:Y:S01]  /*36d0*/  FADD.FTZ R60, R60, R59 ;  /* 0x0000003b3c3c7221 */ /* 0x000fe20000010000 */
[----:B------:R-:W-:-:S04]  /*36e0*/  HFMA2 R107, -RZ, RZ, 0, 1.1920928955078125e-07 ;  /* 0x00000002ff6b7431 */ /* 0x000fc800000001ff */
[----:B------:R-:W-:Y:S01]  /*36f0*/  MOV R108, R60 ;  /* 0x0000003c006c7202 */ /* 0x000fe20000000f00 */
[----:B------:R-:W-:-:S07]  /*3700*/  IMAD.MOV.U32 R98, RZ, RZ, R106 ;  /* 0x000000ffff627224 */ /* 0x000fce00078e006a */
[----:B------:R-:W-:Y:S05]  /*3710*/  WARPSYNC.COLLECTIVE R105, `(.L_x_2378) ;  /* 0x0000000069087348 */ /* 0x000fea0003c00000 */
[----:B------:R0:W1:Y:S02]  /*3720*/  SHFL.BFLY P0, R106, R108, R107, R110 ;  /* 0x0c00006b6c6a7389 */ /* 0x000064000000006e */
[----:B01----:R-:W-:Y:S05]  /*3730*/  ENDCOLLECTIVE ;  /* 0x000000000000791b */ /* 0x003fea0003800000 */
.L_x_2378:
[----:B------:R-:W-:-:S05]  /*3740*/  FADD.FTZ R98, R98, R97 ;  /* 0x0000006162627221 */ /* 0x000fca0000010000 */
[----:B------:R-:W-:Y:S02]  /*3750*/  MOV R108, R98 ;  /* 0x00000062006c7202 */ /* 0x000fe40000000f00 */
[----:B------:R-:W-:-:S07]  /*3760*/  MOV R61, R106 ;  /* 0x0000006a003d7202 */ /* 0x000fce0000000f00 */
[----:B------:R-:W-:Y:S05]  /*3770*/  WARPSYNC.COLLECTIVE R105, `(.L_x_2379) ;  /* 0x0000000069087348 */ /* 0x000fea0003c00000 */
[----:B------:R0:W1:Y:S02]  /*3780*/  SHFL.BFLY P0, R106, R108, R107, R110 ;  /* 0x0c00006b6c6a7389 */ /* 0x000064000000006e */
[----:B01----:R-:W-:Y:S05]  /*3790*/  ENDCOLLECTIVE ;  /* 0x000000000000791b */ /* 0x003fea0003800000 */
.L_x_2379:
[----:B------:R-:W-:Y:S01]  /*37a0*/  FADD.FTZ R61, R60, R61 ;  /* 0x0000003d3c3d7221 */ /* 0x000fe20000010000 */
[----:B------:R-:W-:-:S04]  /*37b0*/  HFMA2 R107, -RZ, RZ, 0, 2.384185791015625e-07 ;  /* 0x00000004ff6b7431 */ /* 0x000fc800000001ff */
[----:B------:R-:W-:Y:S01]  /*37c0*/  MOV R108, R61 ;  /* 0x0000003d006c7202 */ /* 0x000fe20000000f00 */
[----:B------:R-:W-:-:S07]  /*37d0*/  IMAD.MOV.U32 R99, RZ, RZ, R106 ;  /* 0x000000ffff637224 */ /* 0x000fce00078e006a */
[----:B------:R-:W-:Y:S05]  /*37e0*/  WARPSYNC.COLLECTIVE R105, `(.L_x_2380) ;  /* 0x0000000069087348 */ /* 0x000fea0003c00000 */
[----:B------:R0:W1:Y:S02]  /*37f0*/  SHFL.BFLY P0, R106, R108, R107, R110 ;  /* 0x0c00006b6c6a7389 */ /* 0x000064000000006e */
[----:B01----:R-:W-:Y:S05]  /*3800*/  ENDCOLLECTIVE ;  /* 0x000000000000791b */ /* 0x003fea0003800000 */
.L_x_2380:
[----:B------:R-:W-:-:S05]  /*3810*/  FADD.FTZ R99, R98, R99 ;  /* 0x0000006362637221 */ /* 0x000fca0000010000 */
[----:B------:R-:W-:Y:S02]  /*3820*/  MOV R108, R99 ;  /* 0x00000063006c7202 */ /* 0x000fe40000000f00 */
[----:B------:R-:W-:-:S07]  /*3830*/  MOV R100, R106 ;  /* 0x0000006a00647202 */ /* 0x000fce0000000f00 */
[----:B------:R-:W-:Y:S05]  /*3840*/  WARPSYNC.COLLECTIVE R105, `(.L_x_2381) ;  /* 0x0000000069087348 */ /* 0x000fea0003c00000 */
[----:B------:R0:W1:Y:S02]  /*3850*/  SHFL.BFLY P0, R106, R108, R107, R110 ;  /* 0x0c00006b6c6a7389 */ /* 0x000064000000006e */
[----:B01----:R-:W-:Y:S05]  /*3860*/  ENDCOLLECTIVE ;  /* 0x000000000000791b */ /* 0x003fea0003800000 */
.L_x_2381:
[----:B------:R-:W-:Y:S01]  /*3870*/  FADD.FTZ R100, R61, R100 ;  /* 0x000000643d647221 */ /* 0x000fe20000010000 */
[----:B------:R-:W-:-:S04]  /*3880*/  HFMA2 R107, -RZ, RZ, 0, 4.76837158203125e-07 ;  /* 0x00000008ff6b7431 */ /* 0x000fc800000001ff */
[----:B------:R-:W-:Y:S01]  /*3890*/  MOV R108, R100 ;  /* 0x00000064006c7202 */ /* 0x000fe20000000f00 */
[----:B------:R-:W-:-:S07]  /*38a0*/  IMAD.MOV.U32 R104, RZ, RZ, R106 ;  /* 0x000000ffff687224 */ /* 0x000fce00078e006a */
[----:B------:R-:W-:Y:S05]  /*38b0*/  WARPSYNC.COLLECTIVE R105, `(.L_x_2382) ;  /* 0x0000000069087348 */ /* 0x000fea0003c00000 */
[----:B------:R0:W1:Y:S02]  /*38c0*/  SHFL.BFLY P0, R106, R108, R107, R110 ;  /* 0x0c00006b6c6a7389 */ /* 0x000064000000006e */
[----:B01----:R-:W-:Y:S05]  /*38d0*/  ENDCOLLECTIVE ;  /* 0x000000000000791b */ /* 0x003fea0003800000 */
.L_x_2382:
[----:B------:R-:W-:-:S05]  /*38e0*/  FADD.FTZ R104, R99, R104 ;  /* 0x0000006863687221 */ /* 0x000fca0000010000 */
[----:B------:R-:W-:Y:S02]  /*38f0*/  MOV R108, R104 ;  /* 0x00000068006c7202 */ /* 0x000fe40000000f00 */
[----:B------:R-:W-:-:S07]  /*3900*/  MOV R59, R106 ;  /* 0x0000006a003b7202 */ /* 0x000fce0000000f00 */
[----:B------:R-:W-:Y:S05]  /*3910*/  WARPSYNC.COLLECTIVE R105, `(.L_x_2383) ;  /* 0x0000000069087348 */ /* 0x000fea0003c00000 */
[----:B------:R0:W1:Y:S02]  /*3920*/  SHFL.BFLY P0, R106, R108, R107, R110 ;  /* 0x0c00006b6c6a7389 */ /* 0x000064000000006e */
[----:B01----:R-:W-:Y:S05]  /*3930*/  ENDCOLLECTIVE ;  /* 0x000000000000791b */ /* 0x003fea0003800000 */
.L_x_2383:
[----:B------:R-:W-:Y:S01]  /*3940*/  FADD.FTZ R103, R100, R59 ;  /* 0x0000003b64677221 */ /* 0x000fe20000010000 */
[----:B------:R-:W-:-:S04]  /*3950*/  HFMA2 R107, -RZ, RZ, 0, 9.5367431640625e-07 ;  /* 0x00000010ff6b7431 */ /* 0x000fc800000001ff */
[----:B------:R-:W-:Y:S01]  /*3960*/  MOV R108, R103 ;  /* 0x00000067006c7202 */ /* 0x000fe20000000f00 */
[----:B------:R-:W-:-:S07]  /*3970*/  IMAD.MOV.U32 R97, RZ, RZ, R106 ;  /* 0x000000ffff617224 */ /* 0x000fce00078e006a */
[----:B------:R-:W-:Y:S05]  /*3980*/  WARPSYNC.COLLECTIVE R105, `(.L_x_2384) ;  /* 0x0000000069087348 */ /* 0x000fea0003c00000 */
[----:B------:R0:W1:Y:S02]  /*3990*/  SHFL.BFLY P0, R106, R108, R107, R110 ;  /* 0x0c00006b6c6a7389 */ /* 0x000064000000006e */
[----:B01----:R-:W-:Y:S05]  /*39a0*/  ENDCOLLECTIVE ;  /* 0x000000000000791b */ /* 0x003fea0003800000 */
.L_x_2384:
[----:B------:R-:W-:-:S05]  /*39b0*/  FADD.FTZ R97, R104, R97 ;  /* 0x0000006168617221 */ /* 0x000fca0000010000 */
[----:B------:R-:W-:Y:S02]  /*39c0*/  MOV R108, R97 ;  /* 0x00000061006c7202 */ /* 0x000fe40000000f00 */
[----:B------:R-:W-:-:S07]  /*39d0*/  MOV R98, R106 ;  /* 0x0000006a00627202 */ /* 0x000fce0000000f00 */
[----:B------:R-:W-:Y:S05]  /*39e0*/  WARPSYNC.COLLECTIVE R105, `(.L_x_2385) ;  /* 0x0000000069087348 */ /* 0x000fea0003c00000 */
[----:B------:R0:W1:Y:S02]  /*39f0*/  SHFL.BFLY P0, R106, R108, R107, R110 ;  /* 0x0c00006b6c6a7389 */ /* 0x000064000000006e */
[----:B01----:R-:W-:Y:S05]  /*3a00*/  ENDCOLLECTIVE ;  /* 0x000000000000791b */ /* 0x003fea0003800000 */
.L_x_2385:
[----:B------:R-:W-:Y:S05]  /*3a10*/  BRA `(.L_x_2386) ;  /* 0xffffffd4001c7947 */ /* 0x000fea000383ffff */
.L_x_2387:
        /* <DEDUP_REMOVED lines=14> */
.L_x_6415:


//--------------------- .text._ZN10layer_norm13ln_bwd_kernelINS_13Kernel_traitsIf13__nv_bfloat16fS2_fjLj256ELj1ELj4ELj1ELj16ENS_18Kernel_traits_baseILj256EfS2_fS2_fjLj128EEEEELb0ELb0ELb0ELb0EEEvNS_9BwdParamsE --------------------------
	.section	.text._ZN10layer_norm13ln_bwd_kernelINS_13Kernel_traitsIf13__nv_bfloat16fS2_fjLj256ELj1ELj4ELj1ELj16ENS_18Kernel_traits_baseILj256EfS2_fS2_fjLj128EEEEELb0ELb0ELb0ELb0EEEvNS_9BwdParamsE,"ax",@progbits
	.align	128
        .global         _ZN10layer_norm13ln_bwd_kernelINS_13Kernel_traitsIf13__nv_bfloat16fS2_fjLj256ELj1ELj4ELj1ELj16ENS_18Kernel_traits_baseILj256EfS2_fS2_fjLj128EEEEELb0ELb0ELb0ELb0EEEvNS_9BwdParamsE
        .type           _ZN10layer_norm13ln_bwd_kernelINS_13Kernel_traitsIf13__nv_bfloat16fS2_fjLj256ELj1ELj4ELj1ELj16ENS_18Kernel_traits_baseILj256EfS2_fS2_fjLj128EEEEELb0ELb0ELb0ELb0EEEvNS_9BwdParamsE,@function
        .size           _ZN10layer_norm13ln_bwd_kernelINS_13Kernel_traitsIf13__nv_bfloat16fS2_fjLj256ELj1ELj4ELj1ELj16ENS_18Kernel_traits_baseILj256EfS2_fS2_fjLj128EEEEELb0ELb0ELb0ELb0EEEvNS_9BwdParamsE,(.L_x_6416 - _ZN10layer_norm13ln_bwd_kernelINS_13Kernel_traitsIf13__nv_bfloat16fS2_fjLj256ELj1ELj4ELj1ELj16ENS_18Kernel_traits_baseILj256EfS2_fS2_fjLj128EEEEELb0ELb0ELb0ELb0EEEvNS_9BwdParamsE)
        .other          _ZN10layer_norm13ln_bwd_kernelINS_13Kernel_traitsIf13__nv_bfloat16fS2_fjLj256ELj1ELj4ELj1ELj16ENS_18Kernel_traits_baseILj256EfS2_fS2_fjLj128EEEEELb0ELb0ELb0ELb0EEEvNS_9BwdParamsE,@"STO_CUDA_ENTRY STV_DEFAULT"
_ZN10layer_norm13ln_bwd_kernelINS_13Kernel_traitsIf13__nv_bfloat16fS2_fjLj256ELj1ELj4ELj1ELj16ENS_18Kernel_traits_baseILj256EfS2_fS2_fjLj128EEEEELb0ELb0ELb0ELb0EEEvNS_9BwdParamsE:
.text._ZN10layer_norm13ln_bwd_kernelINS_13Kernel_traitsIf13__nv_bfloat16fS2_fjLj256ELj1ELj4ELj1ELj16ENS_18Kernel_traits_baseILj256EfS2_fS2_fjLj128EEEEELb0ELb0ELb0ELb0EEEvNS_9BwdParamsE:
        /* <DEDUP_REMOVED lines=40> */
.L_x_2399:
[----:B------:R-:W0:Y:S08]  /*0280*/  @P0 LDC.64 R48, c[0x0][0x3e0] ;  /* 0x0000f800ff300b82 */ /* 0x000e300000000a00 */
[----:B------:R-:W2:Y:S01]  /*0290*/  LDC.64 R50, c[0x0][0x3c8] ;  /* 0x0000f200ff327b82 */ /* 0x000ea20000000a00 */
[----:B0-----:R-:W-:-:S07]  /*02a0*/  @P0 IMAD.WIDE R62, R5, 0x2, R48 ;  /* 0x00000002053e0825 */ /* 0x001fce00078e0230 */
[----:B------:R-:W0:Y:S01]  /*02b0*/  LDC.64 R48, c[0x0][0x3c0] ;  /* 0x0000f000ff307b82 */ /* 0x000e220000000a00 */
[----:B------:R-:W3:Y:S01]  /*02c0*/  @P0 LDG.E.U16 R62, desc[UR8][R62.64] ;  /* 0x000000083e3e0981 */ /* 0x000ee2000c1e1500 */
[----:B------:R-:W-:Y:S01]  /*02d0*/  MOV R0, UR15 ;  /* 0x0000000f00007c02 */ /* 0x000fe20008000f00 */
[----:B--2---:R-:W-:Y:S01]  /*02e0*/  IMAD.WIDE R50, R5, 0x4, R50 ;  /* 0x0000000405327825 */ /* 0x004fe200078e0232 */
[----:B------:R-:W-:-:S03]  /*02f0*/  ISETP.GE.U32.AND P2, PT, R4, 0x20, PT ;  /* 0x000000200400780c */ /* 0x000fc60003f46070 */
[----:B------:R-:W-:Y:S01]  /*0300*/  IMAD R7, R5, R0, RZ ;  /* 0x0000000005077224 */ /* 0x000fe200078e02ff */
[----:B------:R-:W-:Y:S01]  /*0310*/  BSSY.RECONVERGENT B1, `(.L_x_2390) ;  /* 0x000005f000017945 */ /* 0x000fe20003800200 */
[----:B------:R-:W-:Y:S01]  /*0320*/  MOV R60, 0x3f800000 ;  /* 0x3f800000003c7802 */ /* 0x000fe20000000f00 */
[----:B-----5:R2:W5:Y:S02]  /*0330*/  LDG.E R61, desc[UR8][R50.64] ;  /* 0x00000008323d7981 */ /* 0x020564000c1e1900 */
[----:B------:R-:W-:-:S04]  /*0340*/  SHF.R.S32.HI R72, RZ, 0x1f, R7 ;  /* 0x0000001fff487819 */ /* 0x000fc80000011407 */
[----:B------:R-:W-:Y:S02]  /*0350*/  LEA.HI R7, R72, R7, RZ, 0x3 ;  /* 0x0000000748077211 */ /* 0x000fe400078f18ff */
[----:B--2---:R-:W-:Y:S02]  /*0360*/  MOV R51, RZ ;  /* 0x000000ff00337202 */ /* 0x004fe40000000f00 */
[----:B------:R-:W-:Y:S02]  /*0370*/  LEA.HI.SX32 R7, R7, R2, 0x1d ;  /* 0x0000000207077211 */ /* 0x000fe400078feaff */
[----:B---3--:R-:W-:Y:S02]  /*0380*/  @P0 SHF.L.U32 R60, R62, 0x10, RZ ;  /* 0x000000103e3c0819 */ /* 0x008fe400000006ff */
[----:B------:R-:W-:Y:S01]  /*0390*/  MOV R62, RZ ;  /* 0x000000ff003e7202 */ /* 0x000fe20000000f00 */
[----:B0-----:R-:W-:Y:S06]  /*03a0*/  @!P2 BRA `(.L_x_2391) ;  /* 0x000000040054a947 */ /* 0x001fec0003800000 */
[----:B------:R-:W0:Y:S01]  /*03b0*/  LDC.64 R66, c[0x0][0x3a8] ;  /* 0x0000ea00ff427b82 */ /* 0x000e220000000a00 */
[----:B------:R-:W-:-:S06]  /*03c0*/  IMAD.WIDE R62, R5, 0x4, R48 ;  /* 0x00000004053e7825 */ /* 0x000fcc00078e0230 */
[----:B------:R-:W2:Y:S01]  /*03d0*/  LDG.E R62, desc[UR8][R62.64] ;  /* 0x000000083e3e7981 */ /* 0x000ea2000c1e1900 */
        /* <DEDUP_REMOVED lines=12> */
[----:B------:R-:W-:-:S04]  /*04a0*/  ISETP.NE.AND P1, PT, R6, RZ, PT ;  /* 0x000000ff0600720c */ /* 0x000fc80003f25270 */
[----:B--2---:R-:W-:-:S05]  /*04b0*/  FSEL R70, R62, RZ, !P1 ;  /* 0x000000ff3e467208 */ /* 0x004fca0004800000 */
[--C-:B----4-:R-:W-:Y:S01]  /*04c0*/  FADD.FTZ R68, R50, -R70.reuse ;  /* 0x8000004632447221 */ /* 0x110fe20000010000 */
[--C-:B------:R-:W-:Y:S01]  /*04d0*/  FADD.FTZ R72, R51, -R70.reuse ;  /* 0x8000004633487221 */ /* 0x100fe20000010000 */
[--C-:B0-----:R-:W-:Y:S01]  /*04e0*/  FADD.FTZ R66, R49, -R70.reuse ;  /* 0x8000004631427221 */ /* 0x101fe20000010000 */
[--C-:B------:R-:W-:Y:S01]  /*04f0*/  FADD.FTZ R62, R48, -R70.reuse ;  /* 0x80000046303e7221 */ /* 0x100fe20000010000 */
[----:B---3--:R-:W-:Y:S01]  /*0500*/  FADD.FTZ R74, R52, -R70 ;  /* 0x80000046344a7221 */ /* 0x008fe20000010000 */
[C---:B------:R-:W-:Y:S02]  /*0510*/  PRMT R50, R56.reuse, 0x7632, R50 ;  /* 0x0000763238327816 */ /* 0x040fe40000000032 */
[----:B------:R-:W-:Y:S01]  /*0520*/  SHF.L.U32 R51, R56, 0x10, RZ ;  /* 0x0000001038337819 */ /* 0x000fe200000006ff */
[C---:B-----5:R-:W-:Y:S01]  /*0530*/  FMUL.FTZ R52, R61.reuse, R66 ;  /* 0x000000423d347220 */ /* 0x060fe20000410000 */
[----:B------:R-:W-:Y:S01]  /*0540*/  SHF.L.U32 R50, R50, 0x10, RZ ;  /* 0x0000001032327819 */ /* 0x000fe200000006ff */
[----:B------:R-:W-:Y:S01]  /*0550*/  FMUL.FTZ R3, R61, R62 ;  /* 0x0000003e3d037220 */ /* 0x000fe20000410000 */
[----:B------:R-:W-:-:S02]  /*0560*/  PRMT R67, R58, 0x7632, R67 ;  /* 0x000076323a437816 */ /* 0x000fc40000000043 */
[----:B------:R-:W-:Y:S01]  /*0570*/  SHF.L.U32 R69, R58, 0x10, RZ ;  /* 0x000000103a457819 */ /* 0x000fe200000006ff */
[-C--:B------:R-:W-:Y:S01]  /*0580*/  FMUL.FTZ R58, R16, R51.reuse ;  /* 0x00000033103a7220 */ /* 0x080fe20000410000 */
[----:B------:R-:W-:Y:S01]  /*0590*/  PRMT R63, R57, 0x7632, R63 ;  /* 0x00007632393f7816 */ /* 0x000fe2000000003f */
[-C--:B------:R-:W-:Y:S01]  /*05a0*/  FFMA.FTZ R37, R52, R50.reuse, R37 ;  /* 0x0000003234257223 */ /* 0x080fe20000010025 */
[----:B------:R-:W-:Y:S01]  /*05b0*/  PRMT R48, R59, 0x7632, R48 ;  /* 0x000076323b307816 */ /* 0x000fe20000000030 */
[----:B------:R-:W-:Y:S01]  /*05c0*/  FADD.FTZ R33, R33, R50 ;  /* 0x0000003221217221 */ /* 0x000fe20000010000 */
[----:B------:R-:W-:Y:S01]  /*05d0*/  SHF.L.U32 R49, R59, 0x10, RZ ;  /* 0x000000103b317819 */ /* 0x000fe200000006ff */
[----:B------:R-:W-:Y:S01]  /*05e0*/  FMUL.FTZ R59, R17, R50 ;  /* 0x00000032113b7220 */ /* 0x000fe20000410000 */
[----:B-1----:R-:W-:Y:S01]  /*05f0*/  SHF.L.U32 R65, R57, 0x10, RZ ;  /* 0x0000001039417819 */ /* 0x002fe200000006ff */
[----:B------:R-:W-:Y:S01]  /*0600*/  FADD.FTZ R32, R32, R51 ;  /* 0x0000003320207221 */ /* 0x000fe20000010000 */
[----:B------:R-:W-:Y:S01]  /*0610*/  FFMA.FTZ R36, R3, R51, R36 ;  /* 0x0000003303247223 */ /* 0x000fe20000010024 */
[----:B------:R-:W-:Y:S01]  /*0620*/  FADD.FTZ R50, RZ, R58 ;  /* 0x0000003aff327221 */ /* 0x000fe20000010000 */
[--C-:B------:R-:W-:Y:S01]  /*0630*/  FADD.FTZ R76, R53, -R70.reuse ;  /* 0x80000046354c7221 */ /* 0x100fe20000010000 */
[----:B------:R-:W-:Y:S01]  /*0640*/  FFMA.FTZ R51, R3, R58, RZ ;  /* 0x0000003a03337223 */ /* 0x000fe200000100ff */
[----:B------:R-:W-:Y:S01]  /*0650*/  FADD.FTZ R71, R54, -R70 ;  /* 0x8000004636477221 */ /* 0x000fe20000010000 */
[----:B------:R-:W-:Y:S01]  /*0660*/  FMUL.FTZ R53, R61, R68 ;  /* 0x000000443d357220 */ /* 0x000fe20000410000 */
[----:B------:R-:W-:Y:S01]  /*0670*/  SHF.L.U32 R62, R63, 0x10, RZ ;  /* 0x000000103f3e7819 */ /* 0x000fe200000006ff */
[----:B------:R-:W-:Y:S01]  /*0680*/  FMUL.FTZ R54, R61, R72 ;  /* 0x000000483d367220 */ /* 0x000fe20000410000 */
[----:B------:R-:W-:Y:S01]  /*0690*/  FMUL.FTZ R64, R18, R65 ;  /* 0x0000004112407220 */ /* 0x000fe20000410000 */
[----:B------:R-:W-:Y:S01]  /*06a0*/  FADD.FTZ R63, R50, R59 ;  /* 0x0000003b323f7221 */ /* 0x000fe20000010000 */
[----:B------:R-:W-:Y:S01]  /*06b0*/  FFMA.FTZ R50, R52, R59, R51 ;  /* 0x0000003b34327223 */ /* 0x000fe20000010033 */
        /* <DEDUP_REMOVED lines=8> */
[----:B------:R-:W-:Y:S01]  /*0740*/  FADD.FTZ R70, R55, -R70 ;  /* 0x8000004637467221 */ /* 0x000fe20000010000 */
[----:B------:R-:W-:Y:S01]  /*0750*/  FMUL.FTZ R66, R20, R69 ;  /* 0x0000004514427220 */ /* 0x000fe20000410000 */
[----:B------:R-:W-:Y:S01]  /*0760*/  FADD.FTZ R63, R62, R65 ;  /* 0x000000413e3f7221 */ /* 0x000fe20000010000 */
[C---:B------:R-:W-:Y:S01]  /*0770*/  FMUL.FTZ R55, R61.reuse, R74 ;  /* 0x0000004a3d377220 */ /* 0x040fe20000410000 */
[----:B------:R-:W-:Y:S01]  /*0780*/  FFMA.FTZ R50, R54, R65, R51 ;  /* 0x0000004136327223 */ /* 0x000fe20000010033 */
[C---:B------:R-:W-:Y:S01]  /*0790*/  FMUL.FTZ R56, R61.reuse, R76 ;  /* 0x0000004c3d387220 */ /* 0x040fe20000410000 */
[----:B------:R-:W-:Y:S01]  /*07a0*/  FMUL.FTZ R57, R61, R71 ;  /* 0x000000473d397220 */ /* 0x000fe20000410000 */
[----:B------:R-:W-:Y:S01]  /*07b0*/  FMUL.FTZ R67, R21, R68 ;  /* 0x0000004415437220 */ /* 0x000fe20000410000 */
[----:B------:R-:W-:Y:S01]  /*07c0*/  FADD.FTZ R62, R63, R66 ;  /* 0x000000423f3e7221 */ /* 0x000fe20000010000 */
[----:B------:R-:W-:Y:S01]  /*07d0*/  FFMA.FTZ R51, R55, R66, R50 ;  /* 0x0000004237337223 */ /* 0x000fe20000010032 */
[----:B------:R-:W-:Y:S01]  /*07e0*/  FFMA.FTZ R25, R56, R68, R25 ;  /* 0x0000004438197223 */ /* 0x000fe20000010019 */
[----:B------:R-:W-:Y:S01]  /*07f0*/  FADD.FTZ R29, R29, R68 ;  /* 0x000000441d1d7221 */ /* 0x000fe20000010000 */
[----:B------:R-:W-:Y:S01]  /*0800*/  SHF.L.U32 R48, R48, 0x10, RZ ;  /* 0x0000001030307819 */ /* 0x000fe200000006ff */
        /* <DEDUP_REMOVED lines=8> */
[----:B------:R-:W-:Y:S01]  /*0890*/  FADD.FTZ R62, R49, R68 ;  /* 0x00000044313e7221 */ /* 0x000fe20000010000 */
[----:B------:R-:W-:Y:S01]  /*08a0*/  FMUL.FTZ R70, R61, R70 ;  /* 0x000000463d467220 */ /* 0x000fe20000410000 */
[----:B------:R-:W-:Y:S01]  /*08b0*/  FFMA.FTZ R50, R57, R68, R50 ;  /* 0x0000004439327223 */ /* 0x000fe20000010032 */
[----:B------:R-:W-:Y:S01]  /*08c0*/  FADD.FTZ R31, R31, R48 ;  /* 0x000000301f1f7221 */ /* 0x000fe20000010000 */
[----:B------:R-:W-:Y:S01]  /*08d0*/  FADD.FTZ R51, R62, R69 ;  /* 0x000000453e337221 */ /* 0x000fe20000010000 */
[C---:B------:R-:W-:Y:S01]  /*08e0*/  FFMA.FTZ R27, R70.reuse, R48, R27 ;  /* 0x00000030461b7223 */ /* 0x040fe2000001001b */
[----:B------:R-:W-:-:S07]  /*08f0*/  FFMA.FTZ R62, R70, R69, R50 ;  /* 0x00000045463e7223 */ /* 0x000fce0000010032 */
.L_x_2391:
[----:B------:R-:W-:Y:S05]  /*0900*/  BSYNC.RECONVERGENT B1 ;  /* 0x0000000000017941 */ /* 0x000fea0003800200 */
.L_x_2390:
        /* <DEDUP_REMOVED lines=20> */
.L_x_2411:
[----:B------:R-:W-:Y:S01]  /*0a50*/  BSSY.RECONVERGENT B1, `(.L_x_2393) ;  /* 0x00000ad000017945 */ /* 0x000fe20003800200 */
[----:B--2---:R-:W-:Y:S01]  /*0a60*/  FADD.FTZ R51, R62, R63 ;  /* 0x0000003f3e337221 */ /* 0x004fe20000010000 */
[----:B0--3--:R-:W-:Y:S02]  /*0a70*/  FADD.FTZ R76, R76, R71 ;  /* 0x000000474c4c7221 */ /* 0x009fe40000010000 */
        /* <DEDUP_REMOVED lines=48> */
.L_x_2396:
        /* <DEDUP_REMOVED lines=8> */
[-C--:B------:R-:W-:Y:S01]  /*0e00*/  FFMA.FTZ R47, R57, R76.reuse, R51 ;  /* 0x0000004c392f7223 */ /* 0x080fe20000010033 */
[----:B------:R-:W-:Y:S01]  /*0e10*/  FADD.FTZ R50, R66, -R45 ;  /* 0x8000002d42327221 */ /* 0x000fe20000010000 */
[----:B------:R-:W-:Y:S01]  /*0e20*/  FFMA.FTZ R76, R70, R76, R51 ;  /* 0x0000004c464c7223 */ /* 0x000fe20000010033 */
[C---:B-----5:R-:W-:Y:S01]  /*0e30*/  FMUL.FTZ R44, R61.reuse, R44 ;  /* 0x0000002c3d2c7220 */ /* 0x060fe20000410000 */
[----:B------:R-:W-:Y:S01]  /*0e40*/  FMUL.FTZ R45, R61, R40 ;  /* 0x000000283d2d7220 */ /* 0x000fe20000410000 */
[----:B------:R-:W-:Y:S01]  /*0e50*/  FADD.FTZ R46, R64, -R43 ;  /* 0x8000002b402e7221 */ /* 0x000fe20000010000 */
[----:B------:R-:W-:Y:S01]  /*0e60*/  FADD.FTZ R42, R65, -R42 ;  /* 0x8000002a412a7221 */ /* 0x000fe20000010000 */
[----:B------:R-:W-:Y:S01]  /*0e70*/  FADD.FTZ R62, R67, -R48 ;  /* 0x80000030433e7221 */ /* 0x000fe20000010000 */
[----:B------:R-:W-:Y:S01]  /*0e80*/  FADD.FTZ R72, R68, -R47 ;  /* 0x8000002f44487221 */ /* 0x000fe20000010000 */
[----:B------:R-:W-:Y:S01]  /*0e90*/  FADD.FTZ R76, R69, -R76 ;  /* 0x8000004c454c7221 */ /* 0x000fe20000010000 */
[-C--:B------:R-:W-:Y:S01]  /*0ea0*/  FMUL.FTZ R48, R44, R60.reuse ;  /* 0x0000003c2c307220 */ /* 0x080fe20000410000 */
[----:B------:R-:W-:Y:S01]  /*0eb0*/  FMUL.FTZ R49, R45, R60 ;  /* 0x0000003c2d317220 */ /* 0x000fe20000410000 */
[C---:B------:R-:W-:Y:S01]  /*0ec0*/  FMUL.FTZ R46, R61.reuse, R46 ;  /* 0x0000002e3d2e7220 */ /* 0x040fe20000410000 */
        /* <DEDUP_REMOVED lines=16> */
.L_x_2395:
        /* <DEDUP_REMOVED lines=40> */
.L_x_2398:
        /* <DEDUP_REMOVED lines=12> */
[C---:B-----5:R-:W-:Y:S01]  /*1310*/  FFMA.FTZ R44, R61.reuse, R41, R12 ;  /* 0x000000293d2c7223 */ /* 0x060fe2000001000c */
[----:B------:R-:W-:Y:S01]  /*1320*/  FFMA.FTZ R45, R61, R40, R13 ;  /* 0x000000283d2d7223 */ /* 0x000fe2000001000d */
[----:B------:R-:W-:Y:S01]  /*1330*/  FADD.FTZ R43, R64, -R43 ;  /* 0x8000002b402b7221 */ /* 0x000fe20000010000 */
[----:B------:R-:W-:Y:S01]  /*1340*/  FADD.FTZ R42, R65, -R42 ;  /* 0x8000002a412a7221 */ /* 0x000fe20000010000 */
[----:B------:R-:W-:Y:S01]  /*1350*/  FADD.FTZ R63, R68, -R47 ;  /* 0x8000002f443f7221 */ /* 0x000fe20000010000 */
[----:B------:R-:W-:Y:S01]  /*1360*/  FADD.FTZ R76, R69, -R76 ;  /* 0x8000004c454c7221 */ /* 0x000fe20000010000 */
[-C--:B------:R-:W-:Y:S01]  /*1370*/  FMUL.FTZ R48, R44, R60.reuse ;  /* 0x0000003c2c307220 */ /* 0x080fe20000410000 */
[----:B------:R-:W-:Y:S01]  /*1380*/  FMUL.FTZ R49, R45, R60 ;  /* 0x0000003c2d317220 */ /* 0x000fe20000410000 */
[C---:B------:R-:W-:Y:S01]  /*1390*/  FFMA.FTZ R46, R61.reuse, R43, R14 ;  /* 0x0000002b3d2e7223 */ /* 0x040fe2000001000e */
        /* <DEDUP_REMOVED lines=15> */
.L_x_2397:
        /* <DEDUP_REMOVED lines=9> */
.L_x_2394:
[----:B------:R-:W-:Y:S05]  /*1520*/  BSYNC.RECONVERGENT B1 ;  /* 0x0000000000017941 */ /* 0x000fea0003800200 */
.L_x_2393:
[----:B0-----:R-:W0:Y:S02]  /*1530*/  LDC.64 R48, c[0x0][0x380] ;  /* 0x0000e000ff307b82 */ /* 0x001e240000000a00 */
[----:B0-----:R-:W-:-:S04]  /*1540*/  LEA R5, R48, R5, 0x2 ;  /* 0x0000000530057211 */ /* 0x001fc800078e10ff */
[----:B------:R-:W-:-:S13]  /*1550*/  ISETP.GE.AND P1, PT, R5, R49, PT ;  /* 0x000000310500720c */ /* 0x000fda0003f26270 */
[----:B------:R-:W-:Y:S05]  /*1560*/  @!P1 BRA `(.L_x_2399) ;  /* 0xffffffec00449947 */ /* 0x000fea000383ffff */
.L_x_2389:
[----:B------:R-:W-:Y:S05]  /*1570*/  BSYNC B0 ;  /* 0x0000000000007941 */ /* 0x000fea0003800000 */
.L_x_2388:
        /* <DEDUP_REMOVED lines=8> */
[-C--:B------:R-:W-:Y:S02]  /*1600*/  LEA R2, R2, R3.reuse, 0x5 ;  /* 0x0000000302027211 */ /* 0x080fe400078e28ff */
[----:B------:R-:W-:-:S03]  /*1610*/  LEA R3, R14, R3, 0x2 ;  /* 0x000000030e037211 */ /* 0x000fc600078e10ff */
[----:B------:R-:W-:Y:S04]  /*1620*/  STS.128 [R2], R32 ;  /* 0x0000002002007388 */ /* 0x000fe80000000c00 */
[----:B------:R0:W-:Y:S01]  /*1630*/  STS.128 [R2+0x10], R28 ;  /* 0x0000101c02007388 */ /* 0x0001e20000000c00 */
[----:B------:R-:W-:Y:S01]  /*1640*/  BAR.SYNC.DEFER_BLOCKING 0x0 ;  /* 0x0000000000007b1d */ /* 0x000fe20000010000 */
[----:B0-----:R-:W-:-:S05]  /*1650*/  IMAD R29, R0, UR7, RZ ;  /* 0x00000007001d7c24 */ /* 0x001fca000f8e02ff */
[----:B------:R-:W0:Y:S04]  /*1660*/  LDS R4, [R3] ;  /* 0x0000000003047984 */ /* 0x000e280000000800 */
[----:B------:R-:W2:Y:S04]  /*1670*/  LDS R7, [R3+0x400] ;  /* 0x0004000003077984 */ /* 0x000ea80000000800 */
[----:B------:R-:W4:Y:S04]  /*1680*/  LDS R5, [R3+0x200] ;  /* 0x0002000003057984 */ /* 0x000f280000000800 */
[----:B-1----:R-:W1:Y:S04]  /*1690*/  LDS R6, [R3+0x600] ;  /* 0x0006000003067984 */ /* 0x002e680000000800 */
[----:B------:R-:W3:Y:S04]  /*16a0*/  LDS R9, [R3+0x800] ;  /* 0x0008000003097984 */ /* 0x000ee80000000800 */
[----:B------:R-:W3:Y:S04]  /*16b0*/  LDS R8, [R3+0xa00] ;  /* 0x000a000003087984 */ /* 0x000ee80000000800 */
[----:B------:R-:W3:Y:S04]  /*16c0*/  LDS R11, [R3+0xc00] ;  /* 0x000c0000030b7984 */ /* 0x000ee80000000800 */
        /* <DEDUP_REMOVED lines=17> */
[----:B------:R-:W-:Y:S02]  /*17e0*/  ISETP.GE.U32.AND P1, PT, R27, 0x80, PT ;  /* 0x000000801b00780c */ /* 0x000fe40003f26070 */
[C---:B------:R-:W-:Y:S01]  /*17f0*/  SHF.L.U32 R0, R2.reuse, 0x2, RZ ;  /* 0x0000000202007819 */ /* 0x040fe200000006ff */
[----:B------:R-:W0:Y:S01]  /*1800*/  LDS R10, [R3] ;  /* 0x00000000030a7984 */ /* 0x000e220000000800 */
[----:B------:R-:W-:Y:S02]  /*1810*/  SHF.L.U64.HI R2, R2, 0x2, R29 ;  /* 0x0000000202027819 */ /* 0x000fe4000001021d */
[C---:B------:R-:W-:Y:S01]  /*1820*/  IADD3 R14, P2, PT, R0.reuse, UR18, RZ ;  /* 0x00000012000e7c10 */ /* 0x040fe2000ff5e0ff */
[----:B------:R-:W1:Y:S01]  /*1830*/  LDS R15, [R3+0x400] ;  /* 0x00040000030f7984 */ /* 0x000e620000000800 */
[----:B------:R-:W-:-:S02]  /*1840*/  IADD3 R0, P3, PT, R0, UR16, RZ ;  /* 0x0000001000007c10 */ /* 0x000fc4000ff7e0ff */
[----:B------:R-:W-:Y:S01]  /*1850*/  ISETP.GE.U32.AND P0, PT, R27, 0x100, PT ;  /* 0x000001001b00780c */ /* 0x000fe20003f06070 */
[----:B-----5:R-:W2:Y:S01]  /*1860*/  LDS R19, [R3+0x800] ;  /* 0x0008000003137984 */ /* 0x020ea20000000800 */
[----:B------:R-:W-:Y:S02]  /*1870*/  IADD3.X R7, PT, PT, R2, UR17, RZ, P3, !PT ;  /* 0x0000001102077c10 */ /* 0x000fe40009ffe4ff */
[----:B------:R-:W-:Y:S01]  /*1880*/  @P1 MOV R4, R0 ;  /* 0x0000000000041202 */ /* 0x000fe20000000f00 */
[----:B------:R-:W3:Y:S01]  /*1890*/  LDS R12, [R3+0x200] ;  /* 0x00020000030c7984 */ /* 0x000ee20000000800 */
[-C--:B------:R-:W-:Y:S02]  /*18a0*/  @P1 MOV R5, R7.reuse ;  /* 0x0000000700051202 */ /* 0x080fe40000000f00 */
[----:B------:R-:W-:Y:S01]  /*18b0*/  @P1 IADD3 R0, P3, PT, R0, 0x200, RZ ;  /* 0x0000020000001810 */ /* 0x000fe20007f7e0ff */
[----:B------:R-:W4:Y:S03]  /*18c0*/  LDS R23, [R3+0xc00] ;  /* 0x000c000003177984 */ /* 0x000f260000000800 */
[----:B------:R-:W-:Y:S01]  /*18d0*/  @P1 IADD3.X R7, PT, PT, RZ, R7, RZ, P3, !PT ;  /* 0x00000007ff071210 */ /* 0x000fe20001ffe4ff */
        /* <DEDUP_REMOVED lines=26> */
.L_x_2392:
[----:B------:R-:W-:Y:S01]  /*1a80*/  HFMA2 R50, -RZ, RZ, 0, 5.9604644775390625e-08 ;  /* 0x00000001ff327431 */ /* 0x000fe200000001ff */
[----:B------:R-:W-:Y:S01]  /*1a90*/  BSSY B1, `(.L_x_2400) ;  /* 0x0000006000017945 */ /* 0x000fe20003800000 */
[----:B------:R-:W-:Y:S02]  /*1aa0*/  MOV R49, 0x1f ;  /* 0x0000001f00317802 */ /* 0x000fe40000000f00 */
[----:B------:R-:W-:-:S07]  /*1ab0*/  MOV R48, 0xffffffff ;  /* 0xffffffff00307802 */ /* 0x000fce0000000f00 */
[----:B-1---5:R-:W-:Y:S05]  /*1ac0*/  WARPSYNC.COLLECTIVE R48, `(.L_x_2401) ;  /* 0x0000000030087348 */ /* 0x022fea0003c00000 */
[----:B------:R0:W2:Y:S02]  /*1ad0*/  SHFL.BFLY P1, R77, R51, R50, R49 ;  /* 0x0c000032334d7389 */ /* 0x0000a40000020031 */
[----:B012--5:R-:W-:Y:S05]  /*1ae0*/  ENDCOLLECTIVE ;  /* 0x000000000000791b */ /* 0x027fea0003800000 */
.L_x_2401:
[----:B------:R-:W-:Y:S05]  /*1af0*/  BSYNC B1 ;  /* 0x0000000000017941 */ /* 0x000fea0003800000 */
.L_x_2400:
        /* <DEDUP_REMOVED lines=9> */
.L_x_2402:
[----:B------:R-:W-:Y:S01]  /*1b90*/  HFMA2 R50, -RZ, RZ, 0, 1.1920928955078125e-07 ;  /* 0x00000002ff327431 */ /* 0x000fe200000001ff */
[----:B------:R-:W-:Y:S02]  /*1ba0*/  MOV R51, R71 ;  /* 0x0000004700337202 */ /* 0x000fe40000000f00 */
[----:B------:R-:W-:-:S07]  /*1bb0*/  MOV R63, R77 ;  /* 0x0000004d003f7202 */ /* 0x000fce0000000f00 */
[----:B------:R-:W-:Y:S05]  /*1bc0*/  WARPSYNC.COLLECTIVE R48, `(.L_x_2403) ;  /* 0x0000000030087348 */ /* 0x000fea0003c00000 */
[----:B------:R0:W1:Y:S02]  /*1bd0*/  SHFL.BFLY P1, R77, R51, R50, R49 ;  /* 0x0c000032334d7389 */ /* 0x0000640000020031 */
[----:B01----:R-:W-:Y:S05]  /*1be0*/  ENDCOLLECTIVE ;  /* 0x000000000000791b */ /* 0x003fea0003800000 */
.L_x_2403:
[----:B------:R-:W-:-:S05]  /*1bf0*/  FADD.FTZ R63, R63, R62 ;  /* 0x0000003e3f3f7221 */ /* 0x000fca0000010000 */
[----:B------:R-:W-:Y:S02]  /*1c00*/  MOV R51, R63 ;  /* 0x0000003f00337202 */ /* 0x000fe40000000f00 */
[----:B------:R-:W-:-:S07]  /*1c10*/  MOV R72, R77 ;  /* 0x0000004d00487202 */ /* 0x000fce0000000f00 */
[----:B------:R-:W-:Y:S05]  /*1c20*/  WARPSYNC.COLLECTIVE R48, `(.L_x_2404) ;  /* 0x0000000030087348 */ /* 0x000fea0003c00000 */
[----:B------:R0:W1:Y:S02]  /*1c30*/  SHFL.BFLY P1, R77, R51, R50, R49 ;  /* 0x0c000032334d7389 */ /* 0x0000640000020031 */
[----:B01----:R-:W-:Y:S05]  /*1c40*/  ENDCOLLECTIVE ;  /* 0x000000000000791b */ /* 0x003fea0003800000 */
.L_x_2404:
[----:B------:R-:W-:Y:S01]  /*1c50*/  FADD.FTZ R72, R71, R72 ;  /* 0x0000004847487221 */ /* 0x000fe20000010000 */
[----:B------:R-:W-:-:S04]  /*1c60*/  HFMA2 R50, -RZ, RZ, 0, 2.384185791015625e-07 ;  /* 0x00000004ff327431 */ /* 0x000fc800000001ff */
[----:B------:R-:W-:Y:S02]  /*1c70*/  MOV R51, R72 ;  /* 0x0000004800337202 */ /* 0x000fe40000000f00 */
[----:B------:R-:W-:-:S07]  /*1c80*/  MOV R74, R77 ;  /* 0x0000004d004a7202 */ /* 0x000fce0000000f00 */
[----:B------:R-:W-:Y:S05]  /*1c90*/  WARPSYNC.COLLECTIVE R48, `(.L_x_2405) ;  /* 0x0000000030087348 */ /* 0x000fea0003c00000 */
[----:B------:R0:W1:Y:S02]  /*1ca0*/  SHFL.BFLY P1, R77, R51, R50, R49 ;  /* 0x0c000032334d7389 */ /* 0x0000640000020031 */
[----:B01----:R-:W-:Y:S05]  /*1cb0*/  ENDCOLLECTIVE ;  /* 0x000000000000791b */ /* 0x003fea0003800000 */
.L_x_2405:
[----:B------:R-:W-:-:S05]  /*1cc0*/  FADD.FTZ R74, R63, R74 ;  /* 0x0000004a3f4a7221 */ /* 0x000fca0000010000 */
[----:B------:R-:W-:Y:S02]  /*1cd0*/  MOV R51, R74 ;  /* 0x0000004a00337202 */ /* 0x000fe40000000f00 */
[----:B------:R-:W-:-:S07]  /*1ce0*/  MOV R73, R77 ;  /* 0x0000004d00497202 */ /* 0x000fce0000000f00 */
[----:B------:R-:W-:Y:S05]  /*1cf0*/  WARPSYNC.COLLECTIVE R48, `(.L_x_2406) ;  /* 0x0000000030087348 */ /* 0x000fea0003c00000 */
[----:B------:R0:W1:Y:S02]  /*1d00*/  SHFL.BFLY P1, R77, R51, R50, R49 ;  /* 0x0c000032334d7389 */ /* 0x0000640000020031 */
[----:B01----:R-:W-:Y:S05]  /*1d10*/  ENDCOLLECTIVE ;  /* 0x000000000000791b */ /* 0x003fea0003800000 */
.L_x_2406:
[----:B------:R-:W-:Y:S01]  /*1d20*/  FADD.FTZ R73, R72, R73 ;  /* 0x0000004948497221 */ /* 0x000fe20000010000 */
[----:B------:R-:W-:-:S04]  /*1d30*/  HFMA2 R50, -RZ, RZ, 0, 4.76837158203125e-07 ;  /* 0x00000008ff327431 */ /* 0x000fc800000001ff */
[----:B------:R-:W-:Y:S02]  /*1d40*/  MOV R51, R73 ;  /* 0x0000004900337202 */ /* 0x000fe40000000f00 */
[----:B------:R-:W-:-:S07]  /*1d50*/  MOV R75, R77 ;  /* 0x0000004d004b7202 */ /* 0x000fce0000000f00 */
[----:B------:R-:W-:Y:S05]  /*1d60*/  WARPSYNC.COLLECTIVE R48, `(.L_x_2407) ;  /* 0x0000000030087348 */ /* 0x000fea0003c00000 */
[----:B------:R0:W1:Y:S02]  /*1d70*/  SHFL.BFLY P1, R77, R51, R50, R49 ;  /* 0x0c000032334d7389 */ /* 0x0000640000020031 */
[----:B01----:R-:W-:Y:S05]  /*1d80*/  ENDCOLLECTIVE ;  /* 0x000000000000791b */ /* 0x003fea0003800000 */
.L_x_2407:
[----:B------:R-:W-:-:S05]  /*1d90*/  FADD.FTZ R75, R74, R75 ;  /* 0x0000004b4a4b7221 */ /* 0x000fca0000010000 */
[----:B------:R-:W-:Y:S02]  /*1da0*/  MOV R51, R75 ;  /* 0x0000004b00337202 */ /* 0x000fe40000000f00 */
[----:B------:R-:W-:-:S07]  /*1db0*/  MOV R62, R77 ;  /* 0x0000004d003e7202 */ /* 0x000fce0000000f00 */
[----:B------:R-:W-:Y:S05]  /*1dc0*/  WARPSYNC.COLLECTIVE R48, `(.L_x_2408) ;  /* 0x0000000030087348 */ /* 0x000fea0003c00000 */
[----:B------:R0:W1:Y:S02]  /*1dd0*/  SHFL.BFLY P1, R77, R51, R50, R49 ;  /* 0x0c000032334d7389 */ /* 0x0000640000020031 */
[----:B01----:R-:W-:Y:S05]  /*1de0*/  ENDCOLLECTIVE ;  /* 0x000000000000791b */ /* 0x003fea0003800000 */
.L_x_2408:
[----:B------:R-:W-:Y:S01]  /*1df0*/  FADD.FTZ R62, R73, R62 ;  /* 0x0000003e493e7221 */ /* 0x000fe20000010000 */
[----:B------:R-:W-:-:S04]  /*1e00*/  HFMA2 R50, -RZ, RZ, 0, 9.5367431640625e-07 ;  /* 0x00000010ff327431 */ /* 0x000fc800000001ff */
[----:B------:R-:W-:Y:S02]  /*1e10*/  MOV R51, R62 ;  /* 0x0000003e00337202 */ /* 0x000fe40000000f00 */
[----:B------:R-:W-:-:S07]  /*1e20*/  MOV R76, R77 ;  /* 0x0000004d004c7202 */ /* 0x000fce0000000f00 */
[----:B------:R-:W-:Y:S05]  /*1e30*/  WARPSYNC.COLLECTIVE R48, `(.L_x_2409) ;  /* 0x0000000030087348 */ /* 0x000fea0003c00000 */
[----:B------:R0:W1:Y:S02]  /*1e40*/  SHFL.BFLY P1, R77, R51, R50, R49 ;  /* 0x0c000032334d7389 */ /* 0x0000640000020031 */
[----:B01----:R-:W-:Y:S05]  /*1e50*/  ENDCOLLECTIVE ;  /* 0x000000000000791b */ /* 0x003fea0003800000 */
.L_x_2409:
[----:B------:R-:W-:-:S05]  /*1e60*/  FADD.FTZ R76, R75, R76 ;  /* 0x0000004c4b4c7221 */ /* 0x000fca0000010000 */
[----:B------:R-:W-:Y:S02]  /*1e70*/  MOV R51, R76 ;  /* 0x0000004c00337202 */ /* 0x000fe40000000f00 */
[----:B------:R-:W-:-:S07]  /*1e80*/  MOV R63, R77 ;  /* 0x0000004d003f7202 */ /* 0x000fce0000000f00 */
[----:B------:R-:W-:Y:S05]  /*1e90*/  WARPSYNC.COLLECTIVE R48, `(.L_x_2410) ;  /* 0x0000000030087348 */ /* 0x000fea0003c00000 */
[----:B------:R0:W1:Y:S02]  /*1ea0*/  SHFL.BFLY P1, R77, R51, R50, R49 ;  /* 0x0c000032334d7389 */ /* 0x0000640000020031 */
[----:B01----:R-:W-:Y:S05]  /*1eb0*/  ENDCOLLECTIVE ;  /* 0x000000000000791b */ /* 0x003fea0003800000 */
.L_x_2410:
[----:B------:R-:W-:Y:S01]  /*1ec0*/  MOV R71, R77 ;  /* 0x0000004d00477202 */ /* 0x000fe20000000f00 */
[----:B------:R-:W-:Y:S06]  /*1ed0*/  BRA `(.L_x_2411) ;  /* 0xffffffe800dc7947 */ /* 0x000fec000383ffff */
.L_x_2412:
        /* <DEDUP_REMOVED lines=10> */
.L_x_6416:


//--------------------- .text._ZN10layer_norm13ln_bwd_kernelINS_13Kernel_traitsIf13__nv_bfloat16fS2_fjLj256ELj1ELj4ELj1ELj16ENS_18Kernel_traits_baseILj256EfS2_fS2_fjLj128EEEEELb0ELb0ELb0ELb1EEEvNS_9BwdParamsE --------------------------
	.section	.text._ZN10layer_norm13ln_bwd_kernelINS_13Kernel_traitsIf13__nv_bfloat16fS2_fjLj256ELj1ELj4ELj1ELj16ENS_18Kernel_traits_baseILj256EfS2_fS2_fjLj128EEEEELb0ELb0ELb0ELb1EEEvNS_9BwdParamsE,"ax",@progbits
	.align	128
        .global         _ZN10layer_norm13ln_bwd_kernelINS_13Kernel_traitsIf13__nv_bfloat16fS2_fjLj256ELj1ELj4ELj1ELj16ENS_18Kernel_traits_baseILj256EfS2_fS2_fjLj128EEEEELb0ELb0ELb0ELb1EEEvNS_9BwdParamsE
        .type           _ZN10layer_norm13ln_bwd_kernelINS_13Kernel_traitsIf13__nv_bfloat16fS2_fjLj256ELj1ELj4ELj1ELj16ENS_18Kernel_traits_baseILj256EfS2_fS2_fjLj128EEEEELb0ELb0ELb0ELb1EEEvNS_9BwdParamsE,@function
        .size           _ZN10layer_norm13ln_bwd_kernelINS_13Kernel_traitsIf13__nv_bfloat16fS2_fjLj256ELj1ELj4ELj1ELj16ENS_18Kernel_traits_baseILj256EfS2_fS2_fjLj128EEEEELb0ELb0ELb0ELb1EEEvNS_9BwdParamsE,(.L_x_6417 - _ZN10layer_norm13ln_bwd_kernelINS_13Kernel_traitsIf13__nv_bfloat16fS2_fjLj256ELj1ELj4ELj1ELj16ENS_18Kernel_traits_baseILj256EfS2_fS2_fjLj128EEEEELb0ELb0ELb0ELb1EEEvNS_9BwdParamsE)
        .other          _ZN10layer_norm13ln_bwd_kernelINS_13Kernel_traitsIf13__nv_bfloat16fS2_fjLj256ELj1ELj4ELj1ELj16ENS_18Kernel_traits_baseILj256EfS2_fS2_fjLj128EEEEELb0ELb0ELb0ELb1EEEvNS_9BwdParamsE,@"STO_CUDA_ENTRY STV_DEFAULT"
_ZN10layer_norm13ln_bwd_kernelINS_13Kernel_traitsIf13__nv_bfloat16fS2_fjLj256ELj1ELj4ELj1ELj16ENS_18Kernel_traits_baseILj256EfS2_fS2_fjLj128EEEEELb0ELb0ELb0ELb1EEEvNS_9BwdParamsE:
.text._ZN10layer_norm13ln_bwd_kernelINS_13Kernel_traitsIf13__nv_bfloat16fS2_fjLj256ELj1ELj4ELj1ELj16ENS_18Kernel_traits_baseILj256EfS2_fS2_fjLj128EEEEELb0ELb0ELb0ELb1EEEvNS_9BwdParamsE:
        /* <DEDUP_REMOVED lines=27> */
[----:B------:R-:W-:Y:S01]  /*01b0*/  BSSY B1, `(.L_x_2415) ;  /* 0x0000134000017945 */ /* 0x000fe20003800000 */
[----:B------:R-:W-:Y:S02]  /*01c0*/  CS2R R4, SRZ ;  /* 0x0000000000047805 */ /* 0x000fe4000001ff00 */
[----:B------:R-:W-:Y:S02]  /*01d0*/  CS2R R6, SRZ ;  /* 0x0000000000067805 */ /* 0x000fe4000001ff00 */
[----:B------:R-:W-:Y:S02]  /*01e0*/  CS2R R10, SRZ ;  /* 0x00000000000a7805 */ /* 0x000fe4000001ff00 */
[----:B------:R-:W-:Y:S02]  /*01f0*/  CS2R R48, SRZ ;  /* 0x0000000000307805 */ /* 0x000fe4000001ff00 */
[----:B------:R-:W-:-:S02]  /*0200*/  CS2R R50, SRZ ;  /* 0x0000000000327805 */ /* 0x000fc4000001ff00 */
[----:B------:R-:W-:Y:S02]  /*0210*/  CS2R R52, SRZ ;  /* 0x0000000000347805 */ /* 0x000fe4000001ff00 */
[----:B-1----:R-:W-:Y:S01]  /*0220*/  ISETP.NE.U32.AND P0, PT, RZ, UR10, PT ;  /* 0x0000000aff007c0c */ /* 0x002fe2000bf05070 */
[----:B0-----:R-:W-:-:S04]  /*0230*/  IMAD.WIDE.U32 R8, R3, 0x20, R8 ;  /* 0x0000002003087825 */ /* 0x001fc800078e0008 */
[----:B------:R-:W-:Y:S01]  /*0240*/  HFMA2 R3, -RZ, RZ, 0, 0 ;  /* 0x00000000ff037431 */ /* 0x000fe200000001ff */
[----:B------:R-:W-:Y:S02]  /*0250*/  ISETP.NE.AND.EX P0, PT, RZ, UR11, PT, P0 ;  /* 0x0000000bff007c0c */ /* 0x000fe4000bf05300 */
[----:B------:R-:W-:Y:S01]  /*0260*/  MOV R55, RZ ;  /* 0x000000ff00377202 */ /* 0x000fe20000000f00 */
[----:B------:R-:W5:Y:S04]  /*0270*/  LDG.E.128 R20, desc[UR8][R8.64] ;  /* 0x0000000808147981 */ /* 0x000f68000c1e1d00 */
[----:B------:R0:W5:Y:S02]  /*0280*/  LDG.E.128 R24, desc[UR8][R8.64+0x10] ;  /* 0x0000100808187981 */ /* 0x000164000c1e1d00 */
[----:B0-2---:R-:W-:-:S07]  /*0290*/  CS2R R8, SRZ ;  /* 0x0000000000087805 */ /* 0x005fce000001ff00 */
.L_x_2421:
        /* <DEDUP_REMOVED lines=17> */
[----:B------:R4:W3:Y:S04]  /*03b0*/  LDG.E.128 R40, desc[UR8][R66.64+0x10] ;  /* 0x0000100842287981 */ /* 0x0008e8000c1e1d00 */
        /* <DEDUP_REMOVED lines=18> */
[--C-:B---3--:R-:W-:Y:S01]  /*04e0*/  FADD.FTZ R64, R43, -R67.reuse ;  /* 0x800000432b407221 */ /* 0x108fe20000010000 */
[C---:B0-----:R-:W-:Y:S02]  /*04f0*/  PRMT R60, R44.reuse, 0x7632, R60 ;  /* 0x000076322c3c7816 */ /* 0x041fe4000000003c */
[----:B------:R-:W-:Y:S01]  /*0500*/  SHF.L.U32 R43, R44, 0x10, RZ ;  /* 0x000000102c2b7819 */ /* 0x000fe200000006ff */
[----:B------:R-:W-:Y:S01]  /*0510*/  FADD.FTZ R68, R38, -R67 ;  /* 0x8000004326447221 */ /* 0x000fe20000010000 */
[----:B------:R-:W-:Y:S01]  /*0520*/  SHF.L.U32 R60, R60, 0x10, RZ ;  /* 0x000000103c3c7819 */ /* 0x000fe200000006ff */
[C---:B------:R-:W-:Y:S01]  /*0530*/  FMUL.FTZ R0, R59.reuse, R0 ;  /* 0x000000003b007220 */ /* 0x040fe20000410000 */
[----:B------:R-:W-:Y:S01]  /*0540*/  FMUL.FTZ R65, R59, R65 ;  /* 0x000000413b417220 */ /* 0x000fe20000410000 */
[----:B------:R-:W-:Y:S01]  /*0550*/  FADD.FTZ R53, R43, R53 ;  /* 0x000000352b357221 */ /* 0x000fe20000010000 */
[----:B------:R-:W-:Y:S01]  /*0560*/  FADD.FTZ R62, R41, -R67 ;  /* 0x80000043293e7221 */ /* 0x000fe20000010000 */
[-C--:B------:R-:W-:Y:S01]  /*0570*/  FFMA.FTZ R55, R0, R43.reuse, R55 ;  /* 0x0000002b00377223 */ /* 0x080fe20000010037 */
[----:B------:R-:W-:Y:S01]  /*0580*/  FMUL.FTZ R43, R20, R43 ;  /* 0x0000002b142b7220 */ /* 0x000fe20000410000 */
[--C-:B------:R-:W-:Y:S01]  /*0590*/  FADD.FTZ R66, R39, -R67.reuse ;  /* 0x8000004327427221 */ /* 0x100fe20000010000 */
[C---:B------:R-:W-:Y:S01]  /*05a0*/  PRMT R38, R45.reuse, 0x7632, R38 ;  /* 0x000076322d267816 */ /* 0x040fe20000000026 */
[----:B------:R-:W-:Y:S01]  /*05b0*/  FADD.FTZ R40, R40, -R67 ;  /* 0x8000004328287221 */ /* 0x000fe20000010000 */
[----:B------:R-:W-:Y:S01]  /*05c0*/  SHF.L.U32 R41, R45, 0x10, RZ ;  /* 0x000000102d297819 */ /* 0x000fe200000006ff */
[----:B------:R-:W-:Y:S01]  /*05d0*/  FMUL.FTZ R63, R59, R68 ;  /* 0x000000443b3f7220 */ /* 0x000fe20000410000 */
[-C--:B------:R-:W-:Y:S01]  /*05e0*/  FFMA.FTZ R52, R65, R60.reuse, R52 ;  /* 0x0000003c41347223 */ /* 0x080fe20000010034 */
[----:B------:R-:W-:Y:S01]  /*05f0*/  FADD.FTZ R51, R60, R51 ;  /* 0x000000333c337221 */ /* 0x000fe20000010000 */
[----:B------:R-:W-:Y:S01]  /*0600*/  FMUL.FTZ R39, R21, R60 ;  /* 0x0000003c15277220 */ /* 0x000fe20000410000 */
[C---:B------:R-:W-:Y:S01]  /*0610*/  FMUL.FTZ R44, R59.reuse, R62 ;  /* 0x0000003e3b2c7220 */ /* 0x040fe20000410000 */
[----:B------:R-:W-:Y:S01]  /*0620*/  FADD.FTZ R60, RZ, R43 ;  /* 0x0000002bff3c7221 */ /* 0x000fe20000010000 */
[----:B------:R-:W-:Y:S01]  /*0630*/  FADD.FTZ R42, R42, -R67 ;  /* 0x800000432a2a7221 */ /* 0x000fe20000010000 */
[----:B------:R-:W-:Y:S01]  /*0640*/  PRMT R36, R46, 0x7632, R36 ;  /* 0x000076322e247816 */ /* 0x000fe20000000024 */
[----:B------:R-:W-:Y:S01]  /*0650*/  FFMA.FTZ R62, R0, R43, RZ ;  /* 0x0000002b003e7223 */ /* 0x000fe200000100ff */
[----:B------:R-:W-:Y:S01]  /*0660*/  SHF.L.U32 R37, R46, 0x10, RZ ;  /* 0x000000102e257819 */ /* 0x000fe200000006ff */
[----:B------:R-:W-:Y:S01]  /*0670*/  FMUL.FTZ R61, R59, R66 ;  /* 0x000000423b3d7220 */ /* 0x000fe20000410000 */
[----:B------:R-:W-:Y:S01]  /*0680*/  PRMT R46, R47, 0x7632, R46 ;  /* 0x000076322f2e7816 */ /* 0x000fe2000000002e */
        /* <DEDUP_REMOVED lines=11> */
[-C--:B------:R-:W-:Y:S01]  /*0740*/  FFMA.FTZ R48, R61, R38.reuse, R48 ;  /* 0x000000263d307223 */ /* 0x080fe20000010030 */
[----:B------:R-:W-:Y:S01]  /*0750*/  FADD.FTZ R11, R38, R11 ;  /* 0x0000000b260b7221 */ /* 0x000fe20000010000 */
[----:B------:R-:W-:Y:S01]  /*0760*/  FMUL.FTZ R38, R23, R38 ;  /* 0x0000002617267220 */ /* 0x000fe20000410000 */
[----:B------:R-:W-:Y:S01]  /*0770*/  FADD.FTZ R37, R60, R41 ;  /* 0x000000293c257221 */ /* 0x000fe20000010000 */
[----:B------:R-:W-:Y:S01]  /*0780*/  FFMA.FTZ R62, R63, R41, R62 ;  /* 0x000000293f3e7223 */ /* 0x000fe2000001003e */
[----:B------:R-:W-:-:S02]  /*0790*/  SHF.L.U32 R36, R36, 0x10, RZ ;  /* 0x0000001024247819 */ /* 0x000fc400000006ff */
[----:B------:R-:W-:Y:S01]  /*07a0*/  FADD.FTZ R69, R37, R38 ;  /* 0x0000002625457221 */ /* 0x000fe20000010000 */
[----:B------:R-:W-:Y:S02]  /*07b0*/  FFMA.FTZ R62, R61, R38, R62 ;  /* 0x000000263d3e7223 */ /* 0x000fe4000001003e */
[----:B------:R-:W-:Y:S01]  /*07c0*/  FMUL.FTZ R37, R25, R36 ;  /* 0x0000002419257220 */ /* 0x000fe20000410000 */
[----:B------:R-:W-:Y:S01]  /*07d0*/  FADD.FTZ R60, R69, R40 ;  /* 0x00000028453c7221 */ /* 0x000fe20000010000 */
[----:B------:R-:W-:Y:S01]  /*07e0*/  FFMA.FTZ R69, R47, R40, R62 ;  /* 0x000000282f457223 */ /* 0x000fe2000001003e */
[----:B------:R-:W-:Y:S01]  /*07f0*/  FMUL.FTZ R45, R59, R42 ;  /* 0x0000002a3b2d7220 */ /* 0x000fe20000410000 */
[----:B------:R-:W-:Y:S01]  /*0800*/  SHF.L.U32 R46, R46, 0x10, RZ ;  /* 0x000000102e2e7819 */ /* 0x000fe200000006ff */
[----:B------:R-:W-:Y:S01]  /*0810*/  FFMA.FTZ R9, R44, R36, R9 ;  /* 0x000000242c097223 */ /* 0x000fe20000010009 */
[----:B------:R-:W-:Y:S01]  /*0820*/  FADD.FTZ R5, R36, R5 ;  /* 0x0000000524057221 */ /* 0x000fe20000010000 */
        /* <DEDUP_REMOVED lines=32> */
.L_x_2433:
        /* <DEDUP_REMOVED lines=46> */
.L_x_2418:
        /* <DEDUP_REMOVED lines=37> */
.L_x_2417:
        /* <DEDUP_REMOVED lines=40> */
.L_x_2420:
        /* <DEDUP_REMOVED lines=36> */
.L_x_2419:
        /* <DEDUP_REMOVED lines=14> */
.L_x_2415:
        /* <DEDUP_REMOVED lines=16> */
.L_x_2414:
[----:B------:R-:W-:Y:S05]  /*1600*/  BSYNC B0 ;  /* 0x0000000000007941 */ /* 0x000fea0003800000 */
.L_x_2413:
        /* <DEDUP_REMOVED lines=14> */
[----:B------:R-:W0:Y:S04]  /*16f0*/  LDS R6, [R3+0x600] ;  /* 0x0006000003067984 */ /* 0x000e280000000800 */
[----:B------:R-:W2:Y:S04]  /*1700*/  LDS R9, [R3+0x800] ;  /* 0x0008000003097984 */ /* 0x000ea80000000800 */
[----:B------:R-:W2:Y:S04]  /*1710*/  LDS R8, [R3+0xa00] ;  /* 0x000a000003087984 */ /* 0x000ea80000000800 */
[----:B------:R-:W2:Y:S04]  /*1720*/  LDS R11, [R3+0xc00] ;  /* 0x000c0000030b7984 */ /* 0x000ea80000000800 */
[----:B------:R-:W2:Y:S01]  /*1730*/  LDS R17, [R3+0xe00] ;  /* 0x000e000003117984 */ /* 0x000ea20000000800 */
[----:B------:R-:W-:Y:S01]  /*1740*/  BAR.SYNC.DEFER_BLOCKING 0x0 ;  /* 0x0000000000007b1d */ /* 0x000fe20000010000 */
[----:B---3--:R-:W-:Y:S01]  /*1750*/  FADD.FTZ R4, RZ, R4 ;  /* 0x00000004ff047221 */ /* 0x008fe20000010000 */
[----:B----4-:R-:W-:-:S03]  /*1760*/  FADD.FTZ R5, RZ, R5 ;  /* 0x00000005ff057221 */ /* 0x010fc60000010000 */
[----:B-----5:R-:W-:Y:S01]  /*1770*/  FADD.FTZ R4, R4, R7 ;  /* 0x0000000704047221 */ /* 0x020fe20000010000 */
[----:B-1----:R-:W-:Y:S02]  /*1780*/  IMAD R7, R18, UR7, RZ ;  /* 0x0000000712077c24 */ /* 0x002fe4000f8e02ff */
[----:B0-----:R-:W-:Y:S01]  /*1790*/  FADD.FTZ R5, R5, R6 ;  /* 0x0000000605057221 */ /* 0x001fe20000010000 */
[----:B------:R-:W-:Y:S01]  /*17a0*/  STS.128 [R0], R12 ;  /* 0x0000000c00007388 */ /* 0x000fe20000000c00 */
[----:B--2---:R-:W-:-:S03]  /*17b0*/  FADD.FTZ R4, R4, R9 ;  /* 0x0000000904047221 */ /* 0x004fc60000010000 */
        /* <DEDUP_REMOVED lines=34> */
.L_x_2416:
        /* <DEDUP_REMOVED lines=8> */
.L_x_2423:
[----:B------:R-:W-:Y:S05]  /*1a60*/  BSYNC B2 ;  /* 0x0000000000027941 */ /* 0x000fea0003800000 */
.L_x_2422:
        /* <DEDUP_REMOVED lines=8> */
.L_x_2424:
[----:B------:R-:W-:Y:S01]  /*1af0*/  HFMA2 R68, -RZ, RZ, 0, 1.1920928955078125e-07 ;  /* 0x00000002ff447431 */ /* 0x000fe200000001ff */
[----:B------:R-:W-:Y:S02]  /*1b00*/  MOV R46, R62 ;  /* 0x0000003e002e7202 */ /* 0x000fe40000000f00 */
[----:B------:R-:W-:-:S03]  /*1b10*/  MOV R62, R60 ;  /* 0x0000003c003e7202 */ /* 0x000fc60000000f00 */
[----:B------:R-:W-:-:S07]  /*1b20*/  FADD.FTZ R69, R69, R46 ;  /* 0x0000002e45457221 */ /* 0x000fce0000010000 */
[----:B------:R-:W-:Y:S05]  /*1b30*/  WARPSYNC.COLLECTIVE R64, `(.L_x_2425) ;  /* 0x0000000040087348 */ /* 0x000fea0003c00000 */
[----:B------:R0:W1:Y:S02]  /*1b40*/  SHFL.BFLY P3, R62, R62, R68, R66 ;  /* 0x0c0000443e3e7389 */ /* 0x0000640000060042 */
[----:B01----:R-:W-:Y:S05]  /*1b50*/  ENDCOLLECTIVE ;  /* 0x000000000000791b */ /* 0x003fea0003800000 */
.L_x_2425:
[----:B------:R-:W-:Y:S02]  /*1b60*/  MOV R46, R62 ;  /* 0x0000003e002e7202 */ /* 0x000fe40000000f00 */
[----:B------:R-:W-:-:S03]  /*1b70*/  MOV R62, R69 ;  /* 0x00000045003e7202 */ /* 0x000fc60000000f00 */
[----:B------:R-:W-:-:S07]  /*1b80*/  FADD.FTZ R46, R60, R46 ;  /* 0x0000002e3c2e7221 */ /* 0x000fce0000010000 */
[----:B------:R-:W-:Y:S05]  /*1b90*/  WARPSYNC.COLLECTIVE R64, `(.L_x_2426) ;  /* 0x0000000040087348 */ /* 0x000fea0003c00000 */
[----:B------:R0:W1:Y:S02]  /*1ba0*/  SHFL.BFLY P3, R62, R62, R68, R66 ;  /* 0x0c0000443e3e7389 */ /* 0x0000640000060042 */
[----:B01----:R-:W-:Y:S05]  /*1bb0*/  ENDCOLLECTIVE ;  /* 0x000000000000791b */ /* 0x003fea0003800000 */
.L_x_2426:
[----:B------:R-:W-:Y:S02]  /*1bc0*/  HFMA2 R68, -RZ, RZ, 0, 2.384185791015625e-07 ;  /* 0x00000004ff447431 */ /* 0x000fe400000001ff */
[----:B------:R-:W-:Y:S01]  /*1bd0*/  FADD.FTZ R69, R69, R62 ;  /* 0x0000003e45457221 */ /* 0x000fe20000010000 */
[----:B------:R-:W-:-:S07]  /*1be0*/  MOV R62, R46 ;  /* 0x0000002e003e7202 */ /* 0x000fce0000000f00 */
[----:B------:R-:W-:Y:S05]  /*1bf0*/  WARPSYNC.COLLECTIVE R64, `(.L_x_2427) ;  /* 0x0000000040087348 */ /* 0x000fea0003c00000 */
[----:B------:R0:W1:Y:S02]  /*1c00*/  SHFL.BFLY P3, R62, R62, R68, R66 ;  /* 0x0c0000443e3e7389 */ /* 0x0000640000060042 */
[----:B01----:R-:W-:Y:S05]  /*1c10*/  ENDCOLLECTIVE ;  /* 0x000000000000791b */ /* 0x003fea0003800000 */
.L_x_2427:
[----:B------:R-:W-:Y:S01]  /*1c20*/  FADD.FTZ R46, R46, R62 ;  /* 0x0000003e2e2e7221 */ /* 0x000fe20000010000 */
[----:B------:R-:W-:-:S07]  /*1c30*/  MOV R62, R69 ;  /* 0x00000045003e7202 */ /* 0x000fce0000000f00 */
[----:B------:R-:W-:Y:S05]  /*1c40*/  WARPSYNC.COLLECTIVE R64, `(.L_x_2428) ;  /* 0x0000000040087348 */ /* 0x000fea0003c00000 */
[----:B------:R0:W1:Y:S02]  /*1c50*/  SHFL.BFLY P3, R62, R62, R68, R66 ;  /* 0x0c0000443e3e7389 */ /* 0x0000640000060042 */
[----:B01----:R-:W-:Y:S05]  /*1c60*/  ENDCOLLECTIVE ;  /* 0x000000000000791b */ /* 0x003fea0003800000 */
.L_x_2428:
[----:B------:R-:W-:Y:S02]  /*1c70*/  HFMA2 R68, -RZ, RZ, 0, 4.76837158203125e-07 ;  /* 0x00000008ff447431 */ /* 0x000fe400000001ff */
[----:B------:R-:W-:Y:S01]  /*1c80*/  FADD.FTZ R60, R69, R62 ;  /* 0x0000003e453c7221 */ /* 0x000fe20000010000 */
[----:B------:R-:W-:-:S07]  /*1c90*/  MOV R62, R46 ;  /* 0x0000002e003e7202 */ /* 0x000fce0000000f00 */
[----:B------:R-:W-:Y:S05]  /*1ca0*/  WARPSYNC.COLLECTIVE R64, `(.L_x_2429) ;  /* 0x0000000040087348 */ /* 0x000fea0003c00000 */
[----:B------:R0:W1:Y:S02]  /*1cb0*/  SHFL.BFLY P3, R62, R62, R68, R66 ;  /* 0x0c0000443e3e7389 */ /* 0x0000640000060042 */
[----:B01----:R-:W-:Y:S05]  /*1cc0*/  ENDCOLLECTIVE ;  /* 0x000000000000791b */ /* 0x003fea0003800000 */
.L_x_2429:
[----:B------:R-:W-:Y:S01]  /*1cd0*/  FADD.FTZ R46, R46, R62 ;  /* 0x0000003e2e2e7221 */ /* 0x000fe20000010000 */
[----:B------:R-:W-:-:S07]  /*1ce0*/  MOV R62, R60 ;  /* 0x0000003c003e7202 */ /* 0x000fce0000000f00 */
[----:B------:R-:W-:Y:S05]  /*1cf0*/  WARPSYNC.COLLECTIVE R64, `(.L_x_2430) ;  /* 0x0000000040087348 */ /* 0x000fea0003c00000 */
[----:B------:R0:W1:Y:S02]  /*1d00*/  SHFL.BFLY P3, R62, R62, R68, R66 ;  /* 0x0c0000443e3e7389 */ /* 0x0000640000060042 */
[----:B01----:R-:W-:Y:S05]  /*1d10*/  ENDCOLLECTIVE ;  /* 0x000000000000791b */ /* 0x003fea0003800000 */
.L_x_2430:
[----:B------:R-:W-:Y:S01]  /*1d20*/  HFMA2 R68, -RZ, RZ, 0, 9.5367431640625e-07 ;  /* 0x00000010ff447431 */ /* 0x000fe200000001ff */
[----:B------:R-:W-:Y:S02]  /*1d30*/  MOV R69, R62 ;  /* 0x0000003e00457202 */ /* 0x000fe40000000f00 */
[----:B------:R-:W-:-:S03]  /*1d40*/  MOV R62, R46 ;  /* 0x0000002e003e7202 */ /* 0x000fc60000000f00 */
[----:B------:R-:W-:-:S07]  /*1d50*/  FADD.FTZ R60, R60, R69 ;  /* 0x000000453c3c7221 */ /* 0x000fce0000010000 */
[----:B------:R-:W-:Y:S05]  /*1d60*/  WARPSYNC.COLLECTIVE R64, `(.L_x_2431) ;  /* 0x0000000040087348 */ /* 0x000fea0003c00000 */
[----:B------:R0:W1:Y:S02]  /*1d70*/  SHFL.BFLY P3, R62, R62, R68, R66 ;  /* 0x0c0000443e3e7389 */ /* 0x0000640000060042 */
[----:B01----:R-:W-:Y:S05]  /*1d80*/  ENDCOLLECTIVE ;  /* 0x000000000000791b */ /* 0x003fea0003800000 */
.L_x_2431:
[----:B------:R-:W-:Y:S02]  /*1d90*/  MOV R69, R62 ;  /* 0x0000003e00457202 */ /* 0x000fe40000000f00 */
[----:B------:R-:W-:-:S07]  /*1da0*/  MOV R62, R60 ;  /* 0x0000003c003e7202 */ /* 0x000fce0000000f00 */
[----:B------:R-:W-:Y:S05]  /*1db0*/  WARPSYNC.COLLECTIVE R64, `(.L_x_2432) ;  /* 0x0000000040087348 */ /* 0x000fea0003c00000 */
[----:B------:R0:W1:Y:S02]  /*1dc0*/  SHFL.BFLY P3, R62, R62, R68, R66 ;  /* 0x0c0000443e3e7389 */ /* 0x0000640000060042 */
[----:B01----:R-:W-:Y:S05]  /*1dd0*/  ENDCOLLECTIVE ;  /* 0x000000000000791b */ /* 0x003fea0003800000 */
.L_x_2432:
[----:B------:R-:W-:Y:S05]  /*1de0*/  BRA `(.L_x_2433) ;  /* 0xffffffec00107947 */ /* 0x000fea000383ffff */
.L_x_2434:
        /* <DEDUP_REMOVED lines=9> */
.L_x_6417:


//--------------------- .text._ZN10layer_norm13ln_bwd_kernelINS_13Kernel_traitsIf13__nv_bfloat16fS2_fjLj256ELj1ELj4ELj1ELj16ENS_18Kernel_traits_baseILj256EfS2_fS2_fjLj128EEEEELb0ELb0ELb1ELb0EEEvNS_9BwdParamsE --------------------------
	.section	.text._ZN10layer_norm13ln_bwd_kernelINS_13Kernel_traitsIf13__nv_bfloat16fS2_fjLj256ELj1ELj4ELj1ELj16ENS_18Kernel_traits_baseILj256EfS2_fS2_fjLj128EEEEELb0ELb0ELb1ELb0EEEvNS_9BwdParamsE,"ax",@progbits
	.align	128
        .global         _ZN10layer_norm13ln_bwd_kernelINS_13Kernel_traitsIf13__nv_bfloat16fS2_fjLj256ELj1ELj4ELj1ELj16ENS_18Kernel_traits_baseILj256EfS2_fS2_fjLj128EEEEELb0ELb0ELb1ELb0EEEvNS_9BwdParamsE
        .type           _ZN10layer_norm13ln_bwd_kernelINS_13Kernel_traitsIf13__nv_bfloat16fS2_fjLj256ELj1ELj4ELj1ELj16ENS_18Kernel_traits_baseILj256EfS2_fS2_fjLj128EEEEELb0ELb0ELb1ELb0EEEvNS_9BwdParamsE,@function
        .size           _ZN10layer_norm13ln_bwd_kernelINS_13Kernel_traitsIf13__nv_bfloat16fS2_fjLj256ELj1ELj4ELj1ELj16ENS_18Kernel_traits_baseILj256EfS2_fS2_fjLj128EEEEELb0ELb0ELb1ELb0EEEvNS_9BwdParamsE,(.L_x_6418 - _ZN10layer_norm13ln_bwd_kernelINS_13Kernel_traitsIf13__nv_bfloat16fS2_fjLj256ELj1ELj4ELj1ELj16ENS_18Kernel_traits_baseILj256EfS2_fS2_fjLj128EEEEELb0ELb0ELb1ELb0EEEvNS_9BwdParamsE)
        .other          _ZN10layer_norm13ln_bwd_kernelINS_13Kernel_traitsIf13__nv_bfloat16fS2_fjLj256ELj1ELj4ELj1ELj16ENS_18Kernel_traits_baseILj256EfS2_fS2_fjLj128EEEEELb0ELb0ELb1ELb0EEEvNS_9BwdParamsE,@"STO_CUDA_ENTRY STV_DEFAULT"
_ZN10layer_norm13ln_bwd_kernelINS_13Kernel_traitsIf13__nv_bfloat16fS2_fjLj256ELj1ELj4ELj1ELj16ENS_18Kernel_traits_baseILj256EfS2_fS2_fjLj128EEEEELb0ELb0ELb1ELb0EEEvNS_9BwdParamsE:
.text._ZN10layer_norm13ln_bwd_kernelINS_13Kernel_traitsIf13__nv_bfloat16fS2_fjLj256ELj1ELj4ELj1ELj16ENS_18Kernel_traits_baseILj256EfS2_fS2_fjLj128EEEEELb0ELb0ELb1ELb0EEEvNS_9BwdParamsE:
        /* <DEDUP_REMOVED lines=18> */
[----:B--2---:R-:W-:Y:S01]  /*0120*/  USHF.L.U32 UR4, UR5, 0x2, URZ ;  /* 0x0000000205047899 */ /* 0x004fe200080006ff */
[----:B---3--:R-:W-:-:S05]  /*0130*/  @P0 IMAD.WIDE.U32 R2, R5, 0x20, R2 ;  /* 0x0000002005020825 */ /* 0x008fca00078e0002 */
[----:B------:R-:W5:Y:S04]  /*0140*/  @P0 LDG.E.128 R16, desc[UR6][R2.64] ;  /* 0x0000000602100981 */ /* 0x000f68000c1e1d00 */
[----:B------:R2:W5:Y:S01]  /*0150*/  @P0 LDG.E.128 R20, desc[UR6][R2.64+0x10] ;  /* 0x0000100602140981 */ /* 0x000562000c1e1d00 */
        /* <DEDUP_REMOVED lines=9> */
[----:B--2---:R-:W-:-:S04]  /*01f0*/  SHF.R.U32.HI R2, RZ, 0x5, R4 ;  /* 0x00000005ff027819 */ /* 0x004fc80000011604 */
[----:B------:R-:W-:-:S04]  /*0200*/  LOP3.LUT R2, R2, UR4, RZ, 0xfc, !PT ;  /* 0x0000000402027c12 */ /* 0x000fc8000f8efcff */
[----:B------:R-:W-:-:S13]  /*0210*/  ISETP.GE.AND P0, PT, R2, UR8, PT ;  /* 0x0000000802007c0c */ /* 0x000fda000bf06270 */
[----:B01--4-:R-:W-:Y:S05]  /*0220*/  @P0 BRA `(.L_x_2436) ;  /* 0x0000001c00a00947 */ /* 0x013fea0003800000 */
[----:B------:R-:W0:Y:S01]  /*0230*/  LDCU.64 UR8, c[0x0][0x438] ;  /* 0x00008700ff0877ac */ /* 0x000e220008000a00 */
[----:B------:R-:W1:Y:S01]  /*0240*/  LDC.U8 R4, c[0x0][0x410] ;  /* 0x00010400ff047b82 */ /* 0x000e620000000000 */
[----:B------:R-:W-:Y:S01]  /*0250*/  HFMA2 R36, -RZ, RZ, 0, 0 ;  /* 0x00000000ff247431 */ /* 0x000fe200000001ff */
[----:B0-----:R-:W-:-:S04]  /*0260*/  ISETP.NE.U32.AND P0, PT, RZ, UR8, PT ;  /* 0x00000008ff007c0c */ /* 0x001fc8000bf05070 */
[----:B------:R-:W-:-:S04]  /*0270*/  ISETP.NE.AND.EX P0, PT, RZ, UR9, PT, P0 ;  /* 0x00000009ff007c0c */ /* 0x000fc8000bf05300 */
[----:B------:R-:W-:-:S13]  /*0280*/  ISETP.LT.U32.OR P0, PT, R0, 0x20, !P0 ;  /* 0x000000200000780c */ /* 0x000fda0004701470 */
.L_x_2463:
[----:B0-----:R-:W0:Y:S08]  /*0290*/  LDC.64 R6, c[0x0][0x3f8] ;  /* 0x0000fe00ff067b82 */ /* 0x001e300000000a00 */
[----:B------:R-:W2:Y:S08]  /*02a0*/  LDC.64 R74, c[0x0][0x3c8] ;  /* 0x0000f200ff4a7b82 */ /* 0x000eb00000000a00 */
[----:B------:R-:W3:Y:S01]  /*02b0*/  LDC.64 R60, c[0x0][0x3f0] ;  /* 0x0000fc00ff3c7b82 */ /* 0x000ee20000000a00 */
[C---:B0-----:R-:W-:Y:S01]  /*02c0*/  IMAD.WIDE R76, R2.reuse, 0x4, R6 ;  /* 0x00000004024c7825 */ /* 0x041fe200078e0206 */
[----:B------:R-:W0:Y:S06]  /*02d0*/  S2R R64, SR_TID.X ;  /* 0x0000000000407919 */ /* 0x000e2c0000002100 */
[----:B------:R-:W4:Y:S01]  /*02e0*/  LDC.64 R54, c[0x0][0x3c0] ;  /* 0x0000f000ff367b82 */ /* 0x000f220000000a00 */
        /* <DEDUP_REMOVED lines=8> */
[----:B0-----:R-:W-:Y:S02]  /*0370*/  LOP3.LUT R64, R64, 0x1f, RZ, 0xc0, !PT ;  /* 0x0000001f40407812 */ /* 0x001fe400078ec0ff */
[----:B----4-:R-:W-:-:S13]  /*0380*/  ISETP.GE.AND P3, PT, R5, 0x1, PT ;  /* 0x000000010500780c */ /* 0x010fda0003f66270 */
[----:B--2---:R-:W-:Y:S05]  /*0390*/  @!P3 BRA `(.L_x_2438) ;  /* 0x000000040084b947 */ /* 0x004fea0003800000 */
[----:B------:R-:W-:-:S13]  /*03a0*/  ISETP.GE.U32.AND P1, PT, R0, 0x20, PT ;  /* 0x000000200000780c */ /* 0x000fda0003f26070 */
[----:B------:R-:W-:Y:S05]  /*03b0*/  @!P1 BRA `(.L_x_2439) ;  /* 0x0000000400a09947 */ /* 0x000fea0003800000 */
[----:B------:R-:W0:Y:S01]  /*03c0*/  LDC.64 R52, c[0x0][0x3a8] ;  /* 0x0000ea00ff347b82 */ /* 0x000e220000000a00 */
[----:B------:R-:W-:Y:S01]  /*03d0*/  IADD3 R59, PT, PT, R5, -0x1, RZ ;  /* 0xffffffff053b7810 */ /* 0x000fe20007ffe0ff */
[C---:B------:R-:W-:Y:S02]  /*03e0*/  IMAD R3, R2.reuse, UR16, RZ ;  /* 0x0000001002037c24 */ /* 0x040fe4000f8e02ff */
[----:B------:R-:W-:-:S03]  /*03f0*/  IMAD.WIDE R66, R2, 0x4, R54 ;  /* 0x0000000402427825 */ /* 0x000fc600078e0236 */
[----:B------:R-:W-:Y:S01]  /*0400*/  SHF.R.S32.HI R58, RZ, 0x1f, R3 ;  /* 0x0000001fff3a7819 */ /* 0x000fe20000011403 */
[----:B------:R-:W2:Y:S01]  /*0410*/  LDC.64 R56, c[0x0][0x428] ;  /* 0x00010a00ff387b82 */ /* 0x000ea20000000a00 */
[----:B------:R-:W-:Y:S01]  /*0420*/  IMAD R59, R59, UR16, RZ ;  /* 0x000000103b3b7c24 */ /* 0x000fe2000f8e02ff */
[----:B------:R-:W3:Y:S01]  /*0430*/  LDG.E R65, desc[UR6][R66.64] ;  /* 0x0000000642417981 */ /* 0x000ee2000c1e1900 */
[----:B------:R-:W-:-:S03]  /*0440*/  LEA.HI R3, R58, R3, RZ, 0x3 ;  /* 0x000000033a037211 */ /* 0x000fc600078f18ff */
[----:B------:R-:W-:Y:S02]  /*0450*/  SHF.R.S32.HI R54, RZ, 0x1f, R59 ;  /* 0x0000001fff367819 */ /* 0x000fe4000001143b */
[----:B------:R-:W-:Y:S02]  /*0460*/  LEA.HI.SX32 R3, R3, R64, 0x1d ;  /* 0x0000004003037211 */ /* 0x000fe400078feaff */
[----:B------:R-:W-:-:S04]  /*0470*/  LEA.HI R59, R54, R59, RZ, 0x3 ;  /* 0x0000003b363b7211 */ /* 0x000fc800078f18ff */
        /* <DEDUP_REMOVED lines=14> */
[--C-:B----4-:R-:W-:Y:S01]  /*0560*/  FADD.FTZ R66, R52, -R65.reuse ;  /* 0x8000004134427221 */ /* 0x110fe20000010000 */
[--C-:B------:R-:W-:Y:S01]  /*0570*/  FADD.FTZ R52, R53, -R65.reuse ;  /* 0x8000004135347221 */ /* 0x100fe20000010000 */
[--C-:B0-----:R-:W-:Y:S01]  /*0580*/  FADD.FTZ R68, R55, -R65.reuse ;  /* 0x8000004137447221 */ /* 0x101fe20000010000 */
[--C-:B------:R-:W-:Y:S01]  /*0590*/  FADD.FTZ R54, R54, -R65.reuse ;  /* 0x8000004136367221 */ /* 0x100fe20000010000 */
[--C-:B--2---:R-:W-:Y:S01]  /*05a0*/  FADD.FTZ R56, R56, -R65.reuse ;  /* 0x8000004138387221 */ /* 0x104fe20000010000 */
[----:B------:R-:W-:Y:S01]  /*05b0*/  FADD.FTZ R72, R59, -R65 ;  /* 0x800000413b487221 */ /* 0x000fe20000010000 */
[C---:B------:R-:W-:Y:S02]  /*05c0*/  PRMT R53, R60.reuse, 0x7632, R53 ;  /* 0x000076323c357816 */ /* 0x040fe40000000035 */
[----:B------:R-:W-:Y:S01]  /*05d0*/  SHF.L.U32 R55, R60, 0x10, RZ ;  /* 0x000000103c377819 */ /* 0x000fe200000006ff */
[C---:B-----5:R-:W-:Y:S01]  /*05e0*/  FMUL.FTZ R3, R7.reuse, R66 ;  /* 0x0000004207037220 */ /* 0x060fe20000410000 */
[----:B------:R-:W-:Y:S01]  /*05f0*/  PRMT R59, R62, 0x7632, R59 ;  /* 0x000076323e3b7816 */ /* 0x000fe2000000003b */
[----:B------:R-:W-:Y:S01]  /*0600*/  FMUL.FTZ R52, R7, R52 ;  /* 0x0000003407347220 */ /* 0x000fe20000410000 */
[----:B------:R-:W-:Y:S01]  /*0610*/  SHF.L.U32 R66, R53, 0x10, RZ ;  /* 0x0000001035427819 */ /* 0x000fe200000006ff */
[----:B------:R-:W-:Y:S01]  /*0620*/  FMUL.FTZ R69, R7, R56 ;  /* 0x0000003807457220 */ /* 0x000fe20000410000 */
[-C--:B------:R-:W-:Y:S01]  /*0630*/  FMUL.FTZ R56, R16, R55.reuse ;  /* 0x0000003710387220 */ /* 0x080fe20000410000 */
[----:B------:R-:W-:Y:S01]  /*0640*/  FADD.FTZ R70, R57, -R65 ;  /* 0x8000004139467221 */ /* 0x000fe20000010000 */
[----:B------:R-:W-:Y:S01]  /*0650*/  FMUL.FTZ R67, R7, R54 ;  /* 0x0000003607437220 */ /* 0x000fe20000410000 */
[----:B------:R-:W-:Y:S01]  /*0660*/  PRMT R57, R61, 0x7632, R57 ;  /* 0x000076323d397816 */ /* 0x000fe20000000039 */
[----:B------:R-:W-:Y:S01]  /*0670*/  FADD.FTZ R58, R58, -R65 ;  /* 0x800000413a3a7221 */ /* 0x000fe20000010000 */
[----:B------:R-:W-:Y:S01]  /*0680*/  SHF.L.U32 R54, R59, 0x10, RZ ;  /* 0x000000103b367819 */ /* 0x000fe200000006ff */
[-C--:B------:R-:W-:Y:S01]  /*0690*/  FFMA.FTZ R33, R52, R66.reuse, R33 ;  /* 0x0000004234217223 */ /* 0x080fe20000010021 */
[----:B------:R-:W-:Y:S01]  /*06a0*/  SHF.L.U32 R61, R61, 0x10, RZ ;  /* 0x000000103d3d7819 */ /* 0x000fe200000006ff */
[----:B------:R-:W-:Y:S01]  /*06b0*/  FADD.FTZ R41, R41, R66 ;  /* 0x0000004229297221 */ /* 0x000fe20000010000 */
[----:B------:R-:W-:Y:S01]  /*06c0*/  FMUL.FTZ R59, R17, R66 ;  /* 0x00000042113b7220 */ /* 0x000fe20000410000 */
[----:B------:R-:W-:Y:S01]  /*06d0*/  FADD.FTZ R66, RZ, R56 ;  /* 0x00000038ff427221 */ /* 0x000fe20000010000 */
[----:B------:R-:W-:Y:S01]  /*06e0*/  FFMA.FTZ R53, R3, R56, RZ ;  /* 0x0000003803357223 */ /* 0x000fe200000100ff */
[----:B-1----:R-:W-:Y:S01]  /*06f0*/  SHF.L.U32 R74, R57, 0x10, RZ ;  /* 0x00000010394a7819 */ /* 0x002fe200000006ff */
[C---:B------:R-:W-:Y:S01]  /*0700*/  FMUL.FTZ R68, R7.reuse, R68 ;  /* 0x0000004407447220 */ /* 0x040fe20000410000 */
[----:B------:R-:W-:Y:S01]  /*0710*/  FMUL.FTZ R71, R7, R58 ;  /* 0x0000003a07477220 */ /* 0x000fe20000410000 */
[----:B------:R-:W-:Y:S01]  /*0720*/  FFMA.FTZ R32, R3, R55, R32 ;  /* 0x0000003703207223 */ /* 0x000fe20000010020 */
[----:B------:R-:W-:Y:S01]  /*0730*/  FADD.FTZ R40, R40, R55 ;  /* 0x0000003728287221 */ /* 0x000fe20000010000 */
[----:B------:R-:W-:Y:S01]  /*0740*/  FMUL.FTZ R58, R18, R61 ;  /* 0x0000003d123a7220 */ /* 0x000fe20000410000 */
[----:B------:R-:W-:Y:S01]  /*0750*/  FADD.FTZ R55, R66, R59 ;  /* 0x0000003b42377221 */ /* 0x000fe20000010000 */
[----:B------:R-:W-:Y:S01]  /*0760*/  FFMA.FTZ R66, R52, R59, R53 ;  /* 0x0000003b34427223 */ /* 0x000fe20000010035 */
[----:B------:R-:W-:Y:S01]  /*0770*/  SHF.L.U32 R65, R62, 0x10, RZ ;  /* 0x000000103e417819 */ /* 0x000fe200000006ff */
[-C--:B------:R-:W-:Y:S01]  /*0780*/  FFMA.FTZ R35, R68, R74.reuse, R35 ;  /* 0x0000004a44237223 */ /* 0x080fe20000010023 */
[----:B------:R-:W-:Y:S01]  /*0790*/  FADD.FTZ R43, R43, R74 ;  /* 0x0000004a2b2b7221 */ /* 0x000fe20000010000 */
[----:B------:R-:W-:Y:S01]  /*07a0*/  FMUL.FTZ R57, R19, R74 ;  /* 0x0000004a13397220 */ /* 0x000fe20000410000 */
[----:B------:R-:W-:Y:S01]  /*07b0*/  FADD.FTZ R74, R55, R58 ;  /* 0x0000003a374a7221 */ /* 0x000fe20000010000 */
[----:B------:R-:W-:Y:S01]  /*07c0*/  FFMA.FTZ R53, R67, R58, R66 ;  /* 0x0000003a43357223 */ /* 0x000fe20000010042 */
[----:B------:R-:W-:Y:S01]  /*07d0*/  FMUL.FTZ R70, R7, R70 ;  /* 0x0000004607467220 */ /* 0x000fe20000410000 */
[----:B------:R-:W-:Y:S01]  /*07e0*/  FMUL.FTZ R62, R20, R65 ;  /* 0x00000041143e7220 */ /* 0x000fe20000410000 */
[----:B------:R-:W-:Y:S01]  /*07f0*/  FADD.FTZ R55, R74, R57 ;  /* 0x000000394a377221 */ /* 0x000fe20000010000 */
[----:B------:R-:W-:Y:S01]  /*0800*/  FFMA.FTZ R66, R68, R57, R53 ;  /* 0x0000003944427223 */ /* 0x000fe20000010035 */
[----:B------:R-:W-:Y:S01]  /*0810*/  PRMT R60, R63, 0x7632, R60 ;  /* 0x000076323f3c7816 */ /* 0x000fe2000000003c */
[-C--:B------:R-:W-:Y:S01]  /*0820*/  FFMA.FTZ R29, R70, R54.reuse, R29 ;  /* 0x00000036461d7223 */ /* 0x080fe2000001001d */
[----:B------:R-:W-:Y:S01]  /*0830*/  FADD.FTZ R37, R37, R54 ;  /* 0x0000003625257221 */ /* 0x000fe20000010000 */
[----:B------:R-:W-:Y:S01]  /*0840*/  FMUL.FTZ R53, R21, R54 ;  /* 0x0000003615357220 */ /* 0x000fe20000410000 */
[----:B------:R-:W-:Y:S01]  /*0850*/  SHF.L.U32 R63, R63, 0x10, RZ ;  /* 0x000000103f3f7819 */ /* 0x000fe200000006ff */
[----:B------:R-:W-:Y:S01]  /*0860*/  FADD.FTZ R54, R55, R62 ;  /* 0x0000003e37367221 */ /* 0x000fe20000010000 */
[----:B------:R-:W-:Y:S01]  /*0870*/  FFMA.FTZ R55, R69, R62, R66 ;  /* 0x0000003e45377223 */ /* 0x000fe20000010042 */
[----:B------:R-:W-:Y:S01]  /*0880*/  FFMA.FTZ R34, R67, R61, R34 ;  /* 0x0000003d43227223 */ /* 0x000fe20000010022 */
[----:B------:R-:W-:Y:S01]  /*0890*/  FADD.FTZ R42, R42, R61 ;  /* 0x0000003d2a2a7221 */ /* 0x000fe20000010000 */
[----:B------:R-:W-:Y:S01]  /*08a0*/  SHF.L.U32 R60, R60, 0x10, RZ ;  /* 0x000000103c3c7819 */ /* 0x000fe200000006ff */
        /* <DEDUP_REMOVED lines=8> */
[-C--:B------:R-:W-:Y:S01]  /*0930*/  FFMA.FTZ R31, R72, R60.reuse, R31 ;  /* 0x0000003c481f7223 */ /* 0x080fe2000001001f */
[----:B------:R-:W-:Y:S01]  /*0940*/  FADD.FTZ R39, R39, R60 ;  /* 0x0000003c27277221 */ /* 0x000fe20000010000 */
[----:B------:R-:W-:Y:S01]  /*0950*/  FMUL.FTZ R63, R23, R60 ;  /* 0x0000003c173f7220 */ /* 0x000fe20000410000 */
[----:B------:R-:W-:Y:S01]  /*0960*/  FADD.FTZ R60, R61, R66 ;  /* 0x000000423d3c7221 */ /* 0x000fe20000010000 */
[----:B------:R-:W-:-:S03]  /*0970*/  FFMA.FTZ R65, R71, R66, R54 ;  /* 0x0000004247417223 */ /* 0x000fc60000010036 */
[----:B------:R-:W-:Y:S01]  /*0980*/  FADD.FTZ R73, R60, R63 ;  /* 0x0000003f3c497221 */ /* 0x000fe20000010000 */
[----:B------:R-:W-:Y:S01]  /*0990*/  FFMA.FTZ R65, R72, R63, R65 ;  /* 0x0000003f48417223 */ /* 0x000fe20000010041 */
[----:B------:R-:W-:Y:S06]  /*09a0*/  BRA `(.L_x_2439) ;  /* 0x0000000000247947 */ /* 0x000fec0003800000 */
.L_x_2438:
        /* <DEDUP_REMOVED lines=9> */
.L_x_2439:
[----:B------:R-:W-:Y:S05]  /*0a40*/  BSYNC.RECONVERGENT B1 ;  /* 0x0000000000017941 */ /* 0x000fea0003800200 */
.L_x_2437:
[----:B------:R-:W-:Y:S01]  /*0a50*/  UMOV UR4, 0xffffffff ;  /* 0xffffffff00047882 */ /* 0x000fe20000000000 */
[----:B-----5:R-:W-:Y:S02]  /*0a60*/  ISETP.GE.AND P2, PT, R6, 0x1, PT ;  /* 0x000000010600780c */ /* 0x020fe40003f46270 */
[----:B------:R-:W-:Y:S11]  /*0a70*/  BRA.DIV UR4, `(.L_x_2440) ;  /* 0x0000001a04d47947 */ /* 0x000ff6000b800000 */
        /* <DEDUP_REMOVED lines=18> */
.L_x_2475:
[----:B0-----:R-:W0:Y:S01]  /*0ba0*/  @P2 LDC R55, c[0x0][0x388] ;  /* 0x0000e200ff372b82 */ /* 0x001e220000000800 */
[----:B------:R-:W-:Y:S01]  /*0bb0*/  @P2 IADD3 R6, PT, PT, R6, -0x1, RZ ;  /* 0xffffffff06062810 */ /* 0x000fe20007ffe0ff */
[----:B------:R-:W-:Y:S01]  /*0bc0*/  BSSY.RECONVERGENT B2, `(.L_x_2441) ;  /* 0x000014a000027945 */ /* 0x000fe20003800200 */
[----:B------:R-:W-:Y:S01]  /*0bd0*/  ISETP.GE.U32.AND P1, PT, R0, 0x20, PT ;  /* 0x000000200000780c */ /* 0x000fe20003f26070 */
[----:B--23--:R-:W-:Y:S02]  /*0be0*/  FADD.FTZ R65, R65, R77 ;  /* 0x0000004d41417221 */ /* 0x00cfe40000010000 */
[----:B0-----:R-:W-:-:S05]  /*0bf0*/  @P2 IMAD R6, R6, R55, RZ ;  /* 0x0000003706062224 */ /* 0x001fca00078e02ff */
[----:B------:R-:W-:-:S04]  /*0c00*/  @P2 SHF.R.S32.HI R55, RZ, 0x1f, R6 ;  /* 0x0000001fff372819 */ /* 0x000fc80000011406 */
[----:B------:R-:W-:Y:S01]  /*0c10*/  @P2 LEA.HI R55, R55, R6, RZ, 0x3 ;  /* 0x0000000637372211 */ /* 0x000fe200078f18ff */
[----:B----4-:R-:W-:-:S03]  /*0c20*/  FADD.FTZ R6, R61, R74 ;  /* 0x0000004a3d067221 */ /* 0x010fc60000010000 */
        /* <DEDUP_REMOVED lines=28> */
.L_x_2447:
[----:B------:R-:W-:Y:S05]  /*0df0*/  BSYNC.RECONVERGENT B3 ;  /* 0x0000000000037941 */ /* 0x000fea0003800200 */
.L_x_2446:
        /* <DEDUP_REMOVED lines=10> */
.L_x_2449:
[----:B------:R-:W-:Y:S05]  /*0ea0*/  BSYNC.RECONVERGENT B3 ;  /* 0x0000000000037941 */ /* 0x000fea0003800200 */
.L_x_2448:
        /* <DEDUP_REMOVED lines=10> */
.L_x_2451:
[----:B------:R-:W-:Y:S05]  /*0f50*/  BSYNC.RECONVERGENT B3 ;  /* 0x0000000000037941 */ /* 0x000fea0003800200 */
.L_x_2450:
        /* <DEDUP_REMOVED lines=10> */
.L_x_2453:
[----:B------:R-:W-:Y:S05]  /*1000*/  BSYNC.RECONVERGENT B3 ;  /* 0x0000000000037941 */ /* 0x000fea0003800200 */
.L_x_2452:
        /* <DEDUP_REMOVED lines=10> */
.L_x_2455:
[----:B------:R-:W-:Y:S05]  /*10b0*/  BSYNC.RECONVERGENT B3 ;  /* 0x0000000000037941 */ /* 0x000fea0003800200 */
.L_x_2454:
        /* <DEDUP_REMOVED lines=10> */
.L_x_2457:
[----:B------:R-:W-:Y:S05]  /*1160*/  BSYNC.RECONVERGENT B3 ;  /* 0x0000000000037941 */ /* 0x000fea0003800200 */
.L_x_2456:
        /* <DEDUP_REMOVED lines=10> */
.L_x_2459:
[----:B------:R-:W-:Y:S05]  /*1210*/  BSYNC.RECONVERGENT B3 ;  /* 0x0000000000037941 */ /* 0x000fea0003800200 */
.L_x_2458:
        /* <DEDUP_REMOVED lines=10> */
.L_x_2445:
[----:B------:R-:W0:Y:S01]  /*12c0*/  @P2 LDC R49, c[0x0][0x40c] ;  /* 0x00010300ff312b82 */ /* 0x000e220000000800 */
[-CC-:B------:R-:W-:Y:S01]  /*12d0*/  FFMA.FTZ R25, R3, R6.reuse, R65.reuse ;  /* 0x0000000603197223 */ /* 0x180fe20000010041 */
[----:B------:R-:W-:Y:S01]  /*12e0*/  ISETP.GT.AND P1, PT, R5, RZ, PT ;  /* 0x000000ff0500720c */ /* 0x000fe20003f24270 */
[-CC-:B------:R-:W-:Y:S01]  /*12f0*/  FFMA.FTZ R64, R68, R6.reuse, R65.reuse ;  /* 0x0000000644407223 */ /* 0x180fe20000010041 */
[-C--:B------:R-:W-:Y:S01]  /*1300*/  FFMA.FTZ R27, R69, R6.reuse, R65 ;  /* 0x00000006451b7223 */ /* 0x080fe20000010041 */
[----:B------:R-:W-:Y:S01]  /*1310*/  FADD.FTZ R24, R56, -R25 ;  /* 0x8000001938187221 */ /* 0x000fe20000010000 */
[-CC-:B------:R-:W-:Y:S01]  /*1320*/  FFMA.FTZ R25, R67, R6.reuse, R65.reuse ;  /* 0x0000000643197223 */ /* 0x180fe20000010041 */
[-CC-:B------:R-:W-:Y:S01]  /*1330*/  FFMA.FTZ R26, R70, R6.reuse, R65.reuse ;  /* 0x00000006461a7223 */ /* 0x180fe20000010041 */
[--C-:B------:R-:W-:Y:S01]  /*1340*/  FFMA.FTZ R5, R71, R6, R65.reuse ;  /* 0x0000000647057223 */ /* 0x100fe20000010041 */
[----:B------:R-:W-:Y:S01]  /*1350*/  FMUL.FTZ R24, R7, R24 ;  /* 0x0000001807187220 */ /* 0x000fe20000410000 */
[-C--:B------:R-:W-:Y:S01]  /*1360*/  FFMA.FTZ R74, R72, R6.reuse, R65 ;  /* 0x00000006484a7223 */ /* 0x080fe20000010041 */
[----:B------:R-:W-:Y:S01]  /*1370*/  FADD.FTZ R26, R53, -R26 ;  /* 0x8000001a351a7221 */ /* 0x000fe20000010000 */
[----:B------:R-:W-:Y:S01]  /*1380*/  FADD.FTZ R50, R58, -R25 ;  /* 0x800000193a327221 */ /* 0x000fe20000010000 */
[----:B------:R-:W-:Y:S01]  /*1390*/  FADD.FTZ R51, R57, -R64 ;  /* 0x8000004039337221 */ /* 0x000fe20000010000 */
[----:B------:R-:W-:Y:S01]  /*13a0*/  FSEL R48, R24, RZ, P1 ;  /* 0x000000ff18307208 */ /* 0x000fe20000800000 */
[----:B------:R-:W-:Y:S01]  /*13b0*/  FFMA.FTZ R24, R52, R6, R65 ;  /* 0x0000000634187223 */ /* 0x000fe20000010041 */
[----:B------:R-:W-:Y:S01]  /*13c0*/  FADD.FTZ R76, R66, -R5 ;  /* 0x80000005424c7221 */ /* 0x000fe20000010000 */
[----:B------:R-:W-:Y:S01]  /*13d0*/  FADD.FTZ R74, R63, -R74 ;  /* 0x8000004a3f4a7221 */ /* 0x000fe20000010000 */
[----:B------:R-:W1:Y:S01]  /*13e0*/  @P2 LDC R5, c[0x0][0x40c] ;  /* 0x00010300ff052b82 */ /* 0x000e620000000800 */
[----:B------:R-:W-:Y:S01]  /*13f0*/  FADD.FTZ R6, R59, -R24 ;  /* 0x800000183b067221 */ /* 0x000fe20000010000 */
[----:B------:R-:W-:Y:S01]  /*1400*/  FADD.FTZ R24, R62, -R27 ;  /* 0x8000001b3e187221 */ /* 0x000fe20000010000 */
[C---:B------:R-:W-:Y:S01]  /*1410*/  FMUL.FTZ R25, R7.reuse, R26 ;  /* 0x0000001a07197220 */ /* 0x040fe20000410000 */
[C---:B------:R-:W-:Y:S01]  /*1420*/  FMUL.FTZ R50, R7.reuse, R50 ;  /* 0x0000003207327220 */ /* 0x040fe20000410000 */
[C---:B------:R-:W-:Y:S01]  /*1430*/  FMUL.FTZ R65, R7.reuse, R6 ;  /* 0x0000000607417220 */ /* 0x040fe20000410000 */
[----:B0-----:R-:W-:Y:S01]  /*1440*/  @P2 FMUL.FTZ R49, R48, R49 ;  /* 0x0000003130312220 */ /* 0x001fe20000410000 */
[C---:B------:R-:W-:Y:S01]  /*1450*/  FMUL.FTZ R51, R7.reuse, R51 ;  /* 0x0000003307337220 */ /* 0x040fe20000410000 */
[----:B------:R-:W0:Y:S01]  /*1460*/  @P2 LDC R27, c[0x0][0x40c] ;  /* 0x00010300ff1b2b82 */ /* 0x000e220000000800 */
[C---:B------:R-:W-:Y:S01]  /*1470*/  FMUL.FTZ R24, R7.reuse, R24 ;  /* 0x0000001807187220 */ /* 0x040fe20000410000 */
[C---:B------:R-:W-:Y:S01]  /*1480*/  FMUL.FTZ R26, R7.reuse, R76 ;  /* 0x0000004c071a7220 */ /* 0x040fe20000410000 */
[----:B------:R-:W-:Y:S01]  /*1490*/  @P2 F2FP.BF16.F32.PACK_AB R49, RZ, R49 ;  /* 0x00000031ff31223e */ /* 0x000fe200000010ff */
[----:B------:R-:W-:Y:S01]  /*14a0*/  FMUL.FTZ R7, R7, R74 ;  /* 0x0000004a07077220 */ /* 0x000fe20000410000 */
[----:B------:R-:W-:-:S02]  /*14b0*/  FSEL R50, R50, RZ, P1 ;  /* 0x000000ff32327208 */ /* 0x000fc40000800000 */
[----:B------:R-:W-:Y:S01]  /*14c0*/  @P2 PRMT R44, R49, 0x7610, R44 ;  /* 0x00007610312c2816 */ /* 0x000fe2000000002c */
[----:B------:R-:W2:Y:S01]  /*14d0*/  @P2 LDC R64, c[0x0][0x40c] ;  /* 0x00010300ff402b82 */ /* 0x000ea20000000800 */
[----:B------:R-:W-:Y:S02]  /*14e0*/  FSEL R49, R65, RZ, P1 ;  /* 0x000000ff41317208 */ /* 0x000fe40000800000 */
[----:B------:R-:W-:Y:S02]  /*14f0*/  FSEL R24, R24, RZ, P1 ;  /* 0x000000ff18187208 */ /* 0x000fe40000800000 */
[----:B------:R-:W-:Y:S02]  /*1500*/  FSEL R51, R51, RZ, P1 ;  /* 0x000000ff33337208 */ /* 0x000fe40000800000 */
[----:B------:R-:W-:Y:S01]  /*1510*/  FSEL R25, R25, RZ, P1 ;  /* 0x000000ff19197208 */ /* 0x000fe20000800000 */
[----:B------:R-:W3:Y:S01]  /*1520*/  @P2 LDC R6, c[0x0][0x40c] ;  /* 0x00010300ff062b82 */ /* 0x000ee20000000800 */
[----:B------:R-:W-:Y:S01]  /*1530*/  FSEL R26, R26, RZ, P1 ;  /* 0x000000ff1a1a7208 */ /* 0x000fe20000800000 */
[----:B-1----:R-:W-:-:S05]  /*1540*/  @P2 FMUL.FTZ R5, R24, R5 ;  /* 0x0000000518052220 */ /* 0x002fca0000410000 */
[----:B------:R-:W-:Y:S01]  /*1550*/  @P2 F2FP.BF16.F32.PACK_AB R5, RZ, R5 ;  /* 0x00000005ff05223e */ /* 0x000fe200000010ff */
[----:B------:R-:W1:Y:S01]  /*1560*/  @P2 LDC R74, c[0x0][0x40c] ;  /* 0x00010300ff4a2b82 */ /* 0x000e620000000800 */
[----:B0-----:R-:W-:Y:S02]  /*1570*/  @P2 FMUL.FTZ R27, R50, R27 ;  /* 0x0000001b321b2220 */ /* 0x001fe40000410000 */
[----:B------:R-:W-:-:S03]  /*1580*/  @P2 PRMT R46, R5, 0x7610, R46 ;  /* 0x00007610052e2816 */ /* 0x000fc6000000002e */
[----:B------:R-:W-:Y:S02]  /*1590*/  @P2 F2FP.BF16.F32.PACK_AB R27, RZ, R27 ;  /* 0x0000001bff1b223e */ /* 0x000fe400000010ff */
[----:B------:R-:W0:Y:S01]  /*15a0*/  @P2 LDC R65, c[0x0][0x40c] ;  /* 0x00010300ff412b82 */ /* 0x000e220000000800 */
[----:B--2---:R-:W-:Y:S01]  /*15b0*/  @P2 FMUL.FTZ R64, R49, R64 ;  /* 0x0000004031402220 */ /* 0x004fe20000410000 */
[----:B------:R-:W-:Y:S02]  /*15c0*/  @P2 PRMT R45, R27, 0x7610, R45 ;  /* 0x000076101b2d2816 */ /* 0x000fe4000000002d */
[----:B------:R-:W-:Y:S02]  /*15d0*/  FSEL R27, R7, RZ, P1 ;  /* 0x000000ff071b7208 */ /* 0x000fe40000800000 */
[----:B------:R-:W-:Y:S01]  /*15e0*/  @P2 F2FP.BF16.F32.PACK_AB R64, RZ, R64 ;  /* 0x00000040ff40223e */ /* 0x000fe200000010ff */
[----:B---3--:R-:W-:-:S03]  /*15f0*/  @P2 FMUL.FTZ R6, R51, R6 ;  /* 0x0000000633062220 */ /* 0x008fc60000410000 */
[----:B------:R-:W-:Y:S02]  /*1600*/  @P2 PRMT R44, R44, 0x5410, R64 ;  /* 0x000054102c2c2816 */ /* 0x000fe40000000040 */
[----:B------:R-:W-:Y:S01]  /*1610*/  @P2 F2FP.BF16.F32.PACK_AB R6, RZ, R6 ;  /* 0x00000006ff06223e */ /* 0x000fe200000010ff */
[----:B-1----:R-:W-:-:S03]  /*1620*/  @P2 FMUL.FTZ R74, R25, R74 ;  /* 0x0000004a194a2220 */ /* 0x002fc60000410000 */
[----:B------:R-:W-:Y:S02]  /*1630*/  @P2 PRMT R45, R45, 0x5410, R6 ;  /* 0x000054102d2d2816 */ /* 0x000fe40000000006 */
[----:B------:R-:W-:Y:S01]  /*1640*/  @P2 F2FP.BF16.F32.PACK_AB R74, RZ, R74 ;  /* 0x0000004aff4a223e */ /* 0x000fe200000010ff */
[----:B0-----:R-:W-:-:S03]  /*1650*/  @P2 FMUL.FTZ R65, R26, R65 ;  /* 0x000000411a412220 */ /* 0x001fc60000410000 */
        /* <DEDUP_REMOVED lines=8> */
.L_x_2444:
[----:B------:R-:W-:Y:S02]  /*16e0*/  MOV R61, UR20 ;  /* 0x00000014003d7c02 */ /* 0x000fe40008000f00 */
[----:B------:R-:W-:Y:S02]  /*16f0*/  MOV R60, UR21 ;  /* 0x00000015003c7c02 */ /* 0x000fe40008000f00 */
[----:B------:R-:W-:-:S04]  /*1700*/  ISETP.NE.U32.AND P1, PT, R61, RZ, PT ;  /* 0x000000ff3d00720c */ /* 0x000fc80003f25070 */
[----:B------:R-:W-:-:S13]  /*1710*/  ISETP.NE.AND.EX P1, PT, R60, RZ, PT, P1 ;  /* 0x000000ff3c00720c */ /* 0x000fda0003f25310 */
[----:B------:R-:W-:Y:S05]  /*1720*/  @P1 BRA `(.L_x_2461) ;  /* 0x0000000400041947 */ /* 0x000fea0003800000 */
[----:B------:R-:W0:Y:S01]  /*1730*/  @P2 LDC R74, c[0x0][0x40c] ;  /* 0x00010300ff4a2b82 */ /* 0x000e220000000800 */
[-CC-:B------:R-:W-:Y:S01]  /*1740*/  @P3 FFMA.FTZ R5, R3, R6.reuse, R65.reuse ;  /* 0x0000000603053223 */ /* 0x180fe20000010041 */
[----:B------:R-:W-:-:S03]  /*1750*/  @P3 FFMA.FTZ R73, R67, R6, R65 ;  /* 0x0000000643493223 */ /* 0x000fc60000010041 */
[----:B------:R-:W-:Y:S01]  /*1760*/  @P3 FADD.FTZ R64, R56, -R5 ;  /* 0x8000000538403221 */ /* 0x000fe20000010000 */
[----:B------:R-:W-:Y:S02]  /*1770*/  MOV R5, R12 ;  /* 0x0000000c00057202 */ /* 0x000fe40000000f00 */
[----:B------:R-:W1:Y:S01]  /*1780*/  @P2 LDC R75, c[0x0][0x40c] ;  /* 0x00010300ff4b2b82 */ /* 0x000e620000000800 */
[----:B------:R-:W-:-:S04]  /*1790*/  @P3 FFMA.FTZ R5, R7, R64, R12 ;  /* 0x0000004007053223 */ /* 0x000fc8000001000c */
[----:B0-----:R-:W-:Y:S01]  /*17a0*/  @P2 FMUL.FTZ R64, R5, R74 ;  /* 0x0000004a05402220 */ /* 0x001fe20000410000 */
[----:B------:R-:W-:Y:S01]  /*17b0*/  @P3 FFMA.FTZ R74, R52, R6, R65 ;  /* 0x00000006344a3223 */ /* 0x000fe20000010041 */
[----:B------:R-:W-:-:S03]  /*17c0*/  MOV R5, R13 ;  /* 0x0000000d00057202 */ /* 0x000fc60000000f00 */
[----:B------:R-:W-:Y:S01]  /*17d0*/  @P3 FADD.FTZ R74, R59, -R74 ;  /* 0x8000004a3b4a3221 */ /* 0x000fe20000010000 */
[----:B------:R-:W-:-:S03]  /*17e0*/  @P2 F2FP.BF16.F32.PACK_AB R64, RZ, R64 ;  /* 0x00000040ff40223e */ /* 0x000fc600000010ff */
[----:B------:R-:W-:Y:S01]  /*17f0*/  @P3 FFMA.FTZ R5, R7, R74, R13 ;  /* 0x0000004a07053223 */ /* 0x000fe2000001000d */
[----:B------:R-:W-:Y:S01]  /*1800*/  @P2 PRMT R44, R64, 0x7610, R44 ;  /* 0x00007610402c2816 */ /* 0x000fe2000000002c */
[----:B------:R-:W0:Y:S01]  /*1810*/  @P2 LDC R74, c[0x0][0x40c] ;  /* 0x00010300ff4a2b82 */ /* 0x000e220000000800 */
[----:B------:R-:W-:Y:S01]  /*1820*/  @P3 FFMA.FTZ R64, R68, R6, R65 ;  /* 0x0000000644403223 */ /* 0x000fe20000010041 */
[----:B0-----:R-:W-:Y:S01]  /*1830*/  @P2 FMUL.FTZ R5, R5, R74 ;  /* 0x0000004a05052220 */ /* 0x001fe20000410000 */
[----:B------:R-:W-:Y:S01]  /*1840*/  @P3 FADD.FTZ R74, R58, -R73 ;  /* 0x800000493a4a3221 */ /* 0x000fe20000010000 */
[----:B------:R-:W-:-:S03]  /*1850*/  MOV R73, R14 ;  /* 0x0000000e00497202 */ /* 0x000fc60000000f00 */
[----:B------:R-:W-:Y:S01]  /*1860*/  @P3 FFMA.FTZ R73, R7, R74, R14 ;  /* 0x0000004a07493223 */ /* 0x000fe2000001000e */
[----:B------:R-:W-:Y:S01]  /*1870*/  @P2 F2FP.BF16.F32.PACK_AB R5, RZ, R5 ;  /* 0x00000005ff05223e */ /* 0x000fe200000010ff */
[----:B------:R-:W0:Y:S03]  /*1880*/  @P2 LDC R74, c[0x0][0x40c] ;  /* 0x00010300ff4a2b82 */ /* 0x000e260000000800 */
[----:B------:R-:W-:Y:S01]  /*1890*/  @P2 PRMT R44, R44, 0x5410, R5 ;  /* 0x000054102c2c2816 */ /* 0x000fe20000000005 */
[----:B------:R-:W-:Y:S01]  /*18a0*/  @P3 FFMA.FTZ R5, R69, R6, R65 ;  /* 0x0000000645053223 */ /* 0x000fe20000010041 */
[----:B0-----:R-:W-:Y:S01]  /*18b0*/  @P2 FMUL.FTZ R73, R73, R74 ;  /* 0x0000004a49492220 */ /* 0x001fe20000410000 */
[----:B------:R-:W-:Y:S01]  /*18c0*/  @P3 FADD.FTZ R74, R57, -R64 ;  /* 0x80000040394a3221 */ /* 0x000fe20000010000 */
[----:B------:R-:W-:-:S03]  /*18d0*/  MOV R64, R15 ;  /* 0x0000000f00407202 */ /* 0x000fc60000000f00 */
[C---:B------:R-:W-:Y:S01]  /*18e0*/  @P3 FFMA.FTZ R64, R7.reuse, R74, R15 ;  /* 0x0000004a07403223 */ /* 0x040fe2000001000f */
[----:B------:R-:W-:Y:S01]  /*18f0*/  @P3 FADD.FTZ R74, R62, -R5 ;  /* 0x800000053e4a3221 */ /* 0x000fe20000010000 */
[----:B------:R-:W-:Y:S02]  /*1900*/  MOV R5, R8 ;  /* 0x0000000800057202 */ /* 0x000fe40000000f00 */
[----:B------:R-:W-:Y:S01]  /*1910*/  @P2 F2FP.BF16.F32.PACK_AB R73, RZ, R73 ;  /* 0x00000049ff49223e */ /* 0x000fe200000010ff */
[----:B------:R-:W-:Y:S01]  /*1920*/  @P3 FFMA.FTZ R5, R7, R74, R8 ;  /* 0x0000004a07053223 */ /* 0x000fe20000010008 */
[----:B-1----:R-:W-:Y:S01]  /*1930*/  @P2 FMUL.FTZ R64, R64, R75 ;  /* 0x0000004b40402220 */ /* 0x002fe20000410000 */
[----:B------:R-:W0:Y:S01]  /*1940*/  @P2 LDC R74, c[0x0][0x40c] ;  /* 0x00010300ff4a2b82 */ /* 0x000e220000000800 */
[----:B------:R-:W-:-:S03]  /*1950*/  @P2 PRMT R45, R73, 0x7610, R45 ;  /* 0x00007610492d2816 */ /* 0x000fc6000000002d */
[----:B------:R-:W-:-:S04]  /*1960*/  @P2 F2FP.BF16.F32.PACK_AB R64, RZ, R64 ;  /* 0x00000040ff40223e */ /* 0x000fc800000010ff */
[----:B------:R-:W1:Y:S01]  /*1970*/  @P2 LDC R73, c[0x0][0x40c] ;  /* 0x00010300ff492b82 */ /* 0x000e620000000800 */
[----:B------:R-:W-:Y:S01]  /*1980*/  @P2 PRMT R45, R45, 0x5410, R64 ;  /* 0x000054102d2d2816 */ /* 0x000fe20000000040 */
[----:B------:R-:W-:Y:S01]  /*1990*/  @P3 FFMA.FTZ R64, R70, R6, R65 ;  /* 0x0000000646403223 */ /* 0x000fe20000010041 */
[----:B0-----:R-:W-:-:S03]  /*19a0*/  @P2 FMUL.FTZ R5, R5, R74 ;  /* 0x0000004a05052220 */ /* 0x001fc60000410000 */
[----:B------:R-:W-:Y:S01]  /*19b0*/  @P3 FADD.FTZ R74, R53, -R64 ;  /* 0x80000040354a3221 */ /* 0x000fe20000010000 */
[----:B------:R-:W-:-:S03]  /*19c0*/  MOV R64, R9 ;  /* 0x0000000900407202 */ /* 0x000fc60000000f00 */
[----:B------:R-:W-:Y:S01]  /*19d0*/  @P3 FFMA.FTZ R64, R7, R74, R9 ;  /* 0x0000004a07403223 */ /* 0x000fe20000010009 */
[----:B------:R-:W-:-:S03]  /*19e0*/  @P2 F2FP.BF16.F32.PACK_AB R5, RZ, R5 ;  /* 0x00000005ff05223e */ /* 0x000fc600000010ff */
[----:B-1----:R-:W-:Y:S01]  /*19f0*/  @P2 FMUL.FTZ R64, R64, R73 ;  /* 0x0000004940402220 */ /* 0x002fe20000410000 */
[----:B------:R-:W-:Y:S01]  /*1a00*/  @P3 FFMA.FTZ R73, R71, R6, R65 ;  /* 0x0000000647493223 */ /* 0x000fe20000010041 */
[----:B------:R-:W-:-:S03]  /*1a10*/  @P2 PRMT R46, R5, 0x7610, R46 ;  /* 0x00007610052e2816 */ /* 0x000fc6000000002e */
[----:B------:R-:W-:Y:S01]  /*1a20*/  @P3 FADD.FTZ R74, R66, -R73 ;  /* 0x80000049424a3221 */ /* 0x000fe20000010000 */
[----:B------:R-:W-:Y:S02]  /*1a30*/  MOV R73, R10 ;  /* 0x0000000a00497202 */ /* 0x000fe40000000f00 */
[----:B------:R-:W-:Y:S01]  /*1a40*/  @P2 F2FP.BF16.F32.PACK_AB R64, RZ, R64 ;  /* 0x00000040ff40223e */ /* 0x000fe200000010ff */
[----:B------:R-:W-:Y:S02]  /*1a50*/  @P3 FFMA.FTZ R73, R7, R74, R10 ;  /* 0x0000004a07493223 */ /* 0x000fe4000001000a */
[----:B------:R-:W0:Y:S01]  /*1a60*/  @P2 LDC R74, c[0x0][0x40c] ;  /* 0x00010300ff4a2b82 */ /* 0x000e220000000800 */
[----:B------:R-:W-:Y:S01]  /*1a70*/  @P2 PRMT R46, R46, 0x5410, R64 ;  /* 0x000054102e2e2816 */ /* 0x000fe20000000040 */
[----:B0-----:R-:W-:-:S05]  /*1a80*/  @P2 FMUL.FTZ R73, R73, R74 ;  /* 0x0000004a49492220 */ /* 0x001fca0000410000 */
[----:B------:R-:W-:-:S04]  /*1a90*/  @P2 F2FP.BF16.F32.PACK_AB R73, RZ, R73 ;  /* 0x00000049ff49223e */ /* 0x000fc800000010ff */
[----:B------:R-:W-:Y:S01]  /*1aa0*/  @P2 PRMT R47, R73, 0x7610, R47 ;  /* 0x00007610492f2816 */ /* 0x000fe2000000002f */
[----:B------:R-:W-:Y:S06]  /*1ab0*/  @!P2 BRA `(.L_x_2460) ;  /* 0x000000040020a947 */ /* 0x000fec0003800000 */
[----:B------:R-:W-:Y:S01]  /*1ac0*/  @P3 FFMA.FTZ R6, R72, R6, R65 ;  /* 0x0000000648063223 */ /* 0x000fe20000010041 */
[----:B------:R-:W-:-:S03]  /*1ad0*/  MOV R5, R11 ;  /* 0x0000000b00057202 */ /* 0x000fc60000000f00 */
[----:B------:R-:W-:-:S04]  /*1ae0*/  @P3 FADD.FTZ R6, R63, -R6 ;  /* 0x800000063f063221 */ /* 0x000fc80000010000 */
[----:B------:R-:W-:-:S04]  /*1af0*/  @P3 FFMA.FTZ R5, R7, R6, R11 ;  /* 0x0000000607053223 */ /* 0x000fc8000001000b */
[----:B------:R-:W-:-:S05]  /*1b00*/  FMUL.FTZ R5, R5, UR11 ;  /* 0x0000000b05057c20 */ /* 0x000fca0008410000 */
[----:B------:R-:W-:-:S04]  /*1b10*/  F2FP.BF16.F32.PACK_AB R5, RZ, R5 ;  /* 0x00000005ff05723e */ /* 0x000fc800000010ff */
[----:B------:R-:W-:Y:S01]  /*1b20*/  PRMT R47, R47, 0x5410, R5 ;  /* 0x000054102f2f7816 */ /* 0x000fe20000000005 */
[----:B------:R-:W-:Y:S06]  /*1b30*/  BRA `(.L_x_2460) ;  /* 0x0000000400007947 */ /* 0x000fec0003800000 */
.L_x_2461:
[----:B------:R-:W0:Y:S01]  /*1b40*/  @P2 LDC R73, c[0x0][0x40c] ;  /* 0x00010300ff492b82 */ /* 0x000e220000000800 */
        /* <DEDUP_REMOVED lines=17> */
[C---:B------:R-:W-:Y:S01]  /*1c60*/  @P3 FFMA.FTZ R51, R7.reuse, R26, R15 ;  /* 0x0000001a07333223 */ /* 0x040fe2000001000f */
[----:B------:R-:W-:Y:S01]  /*1c70*/  MOV R27, R11 ;  /* 0x0000000b001b7202 */ /* 0x000fe20000000f00 */
[----:B------:R-:W1:Y:S01]  /*1c80*/  @P2 LDC R6, c[0x0][0x40c] ;  /* 0x00010300ff062b82 */ /* 0x000e620000000800 */
[----:B------:R-:W-:Y:S01]  /*1c90*/  @P3 FADD.FTZ R5, R62, -R5 ;  /* 0x800000053e053221 */ /* 0x000fe20000010000 */
[----:B------:R-:W-:Y:S01]  /*1ca0*/  MOV R26, R10 ;  /* 0x0000000a001a7202 */ /* 0x000fe20000000f00 */
[C---:B------:R-:W-:Y:S01]  /*1cb0*/  @P3 FFMA.FTZ R27, R7.reuse, R48, R11 ;  /* 0x00000030071b3223 */ /* 0x040fe2000001000b */
[----:B------:R-:W-:Y:S01]  /*1cc0*/  MOV R49, R13 ;  /* 0x0000000d00317202 */ /* 0x000fe20000000f00 */
[----:B------:R-:W-:Y:S01]  /*1cd0*/  @P3 FFMA.FTZ R26, R7, R65, R10 ;  /* 0x00000041071a3223 */ /* 0x000fe2000001000a */
[----:B------:R-:W-:Y:S01]  /*1ce0*/  @P3 FADD.FTZ R64, R53, -R64 ;  /* 0x8000004035403221 */ /* 0x000fe20000010000 */
[----:B------:R-:W-:Y:S01]  /*1cf0*/  MOV R48, R12 ;  /* 0x0000000c00307202 */ /* 0x000fe20000000f00 */
[C---:B------:R-:W-:Y:S01]  /*1d00*/  @P3 FFMA.FTZ R49, R7.reuse, R24, R13 ;  /* 0x0000001807313223 */ /* 0x040fe2000001000d */
[C---:B------:R-:W-:Y:S01]  /*1d10*/  @P3 FFMA.FTZ R48, R7.reuse, R25, R12 ;  /* 0x0000001907303223 */ /* 0x040fe2000001000c */
[----:B------:R-:W-:Y:S01]  /*1d20*/  MOV R24, R8 ;  /* 0x0000000800187202 */ /* 0x000fe20000000f00 */
[C---:B------:R-:W-:Y:S01]  /*1d30*/  @P3 FFMA.FTZ R24, R7.reuse, R5, R8 ;  /* 0x0000000507183223 */ /* 0x040fe20000010008 */
[----:B------:R-:W-:Y:S01]  /*1d40*/  MOV R25, R9 ;  /* 0x0000000900197202 */ /* 0x000fe20000000f00 */
[----:B------:R-:W-:Y:S01]  /*1d50*/  @P3 FFMA.FTZ R25, R7, R64, R9 ;  /* 0x0000004007193223 */ /* 0x000fe20000010009 */
[----:B0-----:R-:W-:Y:S01]  /*1d60*/  @P2 FMUL.FTZ R5, R26, R73 ;  /* 0x000000491a052220 */ /* 0x001fe20000410000 */
[----:B------:R-:W0:Y:S04]  /*1d70*/  @P2 LDC R65, c[0x0][0x40c] ;  /* 0x00010300ff412b82 */ /* 0x000e280000000800 */
[----:B------:R-:W-:-:S04]  /*1d80*/  @P2 F2FP.BF16.F32.PACK_AB R5, RZ, R5 ;  /* 0x00000005ff05223e */ /* 0x000fc800000010ff */
[----:B------:R-:W2:Y:S01]  /*1d90*/  @P2 LDC R73, c[0x0][0x40c] ;  /* 0x00010300ff492b82 */ /* 0x000ea20000000800 */
[----:B-1----:R-:W-:Y:S01]  /*1da0*/  @P2 FMUL.FTZ R6, R27, R6 ;  /* 0x000000061b062220 */ /* 0x002fe20000410000 */
[----:B------:R-:W-:-:S04]  /*1db0*/  @P2 PRMT R47, R5, 0x7610, R47 ;  /* 0x00007610052f2816 */ /* 0x000fc8000000002f */
[----:B------:R-:W-:Y:S02]  /*1dc0*/  @P2 F2FP.BF16.F32.PACK_AB R6, RZ, R6 ;  /* 0x00000006ff06223e */ /* 0x000fe400000010ff */
[----:B------:R-:W1:Y:S02]  /*1dd0*/  @P2 LDC R7, c[0x0][0x40c] ;  /* 0x00010300ff072b82 */ /* 0x000e640000000800 */
[----:B------:R-:W-:-:S06]  /*1de0*/  @P2 PRMT R47, R47, 0x5410, R6 ;  /* 0x000054102f2f2816 */ /* 0x000fcc0000000006 */
[----:B------:R-:W3:Y:S01]  /*1df0*/  @P2 LDC R76, c[0x0][0x40c] ;  /* 0x00010300ff4c2b82 */ /* 0x000ee20000000800 */
[----:B0-----:R-:W-:-:S05]  /*1e00*/  @P2 FMUL.FTZ R5, R48, R65 ;  /* 0x0000004130052220 */ /* 0x001fca0000410000 */
[----:B------:R-:W-:Y:S02]  /*1e10*/  @P2 F2FP.BF16.F32.PACK_AB R5, RZ, R5 ;  /* 0x00000005ff05223e */ /* 0x000fe400000010ff */
[----:B------:R-:W0:Y:S01]  /*1e20*/  @P2 LDC R74, c[0x0][0x40c] ;  /* 0x00010300ff4a2b82 */ /* 0x000e220000000800 */
[----:B--2---:R-:W-:Y:S01]  /*1e30*/  @P2 FMUL.FTZ R65, R50, R73 ;  /* 0x0000004932412220 */ /* 0x004fe20000410000 */
[----:B------:R-:W-:-:S04]  /*1e40*/  @P2 PRMT R44, R5, 0x7610, R44 ;  /* 0x00007610052c2816 */ /* 0x000fc8000000002c */
[----:B------:R-:W-:Y:S02]  /*1e50*/  @P2 F2FP.BF16.F32.PACK_AB R65, RZ, R65 ;  /* 0x00000041ff41223e */ /* 0x000fe400000010ff */
[----:B------:R-:W2:Y:S01]  /*1e60*/  @P2 LDC R64, c[0x0][0x40c] ;  /* 0x00010300ff402b82 */ /* 0x000ea20000000800 */
[----:B-1----:R-:W-:Y:S01]  /*1e70*/  @P2 FMUL.FTZ R7, R24, R7 ;  /* 0x0000000718072220 */ /* 0x002fe20000410000 */
[----:B------:R-:W-:-:S04]  /*1e80*/  @P2 PRMT R45, R65, 0x7610, R45 ;  /* 0x00007610412d2816 */ /* 0x000fc8000000002d */
[----:B------:R-:W-:Y:S01]  /*1e90*/  @P2 F2FP.BF16.F32.PACK_AB R7, RZ, R7 ;  /* 0x00000007ff07223e */ /* 0x000fe200000010ff */
[----:B---3--:R-:W-:-:S03]  /*1ea0*/  @P2 FMUL.FTZ R6, R49, R76 ;  /* 0x0000004c31062220 */ /* 0x008fc60000410000 */
[----:B------:R-:W-:Y:S02]  /*1eb0*/  @P2 PRMT R46, R7, 0x7610, R46 ;  /* 0x00007610072e2816 */ /* 0x000fe4000000002e */
[----:B------:R-:W-:Y:S01]  /*1ec0*/  @P2 F2FP.BF16.F32.PACK_AB R6, RZ, R6 ;  /* 0x00000006ff06223e */ /* 0x000fe200000010ff */
[----:B0-----:R-:W-:-:S03]  /*1ed0*/  @P2 FMUL.FTZ R74, R51, R74 ;  /* 0x0000004a334a2220 */ /* 0x001fc60000410000 */
[----:B------:R-:W-:Y:S02]  /*1ee0*/  @P2 PRMT R44, R44, 0x5410, R6 ;  /* 0x000054102c2c2816 */ /* 0x000fe40000000006 */
[----:B------:R-:W-:Y:S01]  /*1ef0*/  @P2 F2FP.BF16.F32.PACK_AB R74, RZ, R74 ;  /* 0x0000004aff4a223e */ /* 0x000fe200000010ff */
[----:B--2---:R-:W-:-:S03]  /*1f00*/  @P2 FMUL.FTZ R64, R25, R64 ;  /* 0x0000004019402220 */ /* 0x004fc60000410000 */
[----:B------:R-:W-:Y:S02]  /*1f10*/  @P2 PRMT R45, R45, 0x5410, R74 ;  /* 0x000054102d2d2816 */ /* 0x000fe4000000004a */
[----:B------:R-:W-:-:S04]  /*1f20*/  @P2 F2FP.BF16.F32.PACK_AB R64, RZ, R64 ;  /* 0x00000040ff40223e */ /* 0x000fc800000010ff */
[----:B------:R-:W-:-:S07]  /*1f30*/  @P2 PRMT R46, R46, 0x5410, R64 ;  /* 0x000054102e2e2816 */ /* 0x000fce0000000040 */
.L_x_2460:
[----:B------:R-:W-:Y:S05]  /*1f40*/  BSYNC.RECONVERGENT B1 ;  /* 0x0000000000017941 */ /* 0x000fea0003800200 */
.L_x_2443:
        /* <DEDUP_REMOVED lines=16> */
.L_x_2462:
[----:B------:R2:W-:Y:S02]  /*2050*/  @P2 STG.E.128 desc[UR6][R6.64], R44 ;  /* 0x0000002c06002986 */ /* 0x0005e4000c101d06 */
.L_x_2442:
[----:B------:R-:W-:Y:S05]  /*2060*/  BSYNC.RECONVERGENT B2 ;  /* 0x0000000000027941 */ /* 0x000fea0003800200 */
.L_x_2441:
[----:B--2---:R-:W2:Y:S02]  /*2070*/  LDC.64 R6, c[0x0][0x380] ;  /* 0x0000e000ff067b82 */ /* 0x004ea40000000a00 */
[----:B--2---:R-:W-:-:S04]  /*2080*/  LEA R2, R6, R2, 0x2 ;  /* 0x0000000206027211 */ /* 0x004fc800078e10ff */
[----:B------:R-:W-:-:S13]  /*2090*/  ISETP.GE.AND P1, PT, R2, R7, PT ;  /* 0x000000070200720c */ /* 0x000fda0003f26270 */
[----:B------:R-:W-:Y:S05]  /*20a0*/  @!P1 BRA `(.L_x_2463) ;  /* 0xffffffe000789947 */ /* 0x000fea000383ffff */
.L_x_2436:
[----:B------:R-:W-:Y:S05]  /*20b0*/  BSYNC B0 ;  /* 0x0000000000007941 */ /* 0x000fea0003800000 */
.L_x_2435:
        /* <DEDUP_REMOVED lines=10> */
[----:B------:R-:W-:Y:S04]  /*2160*/  STS.128 [R0], R40 ;  /* 0x0000002800007388 */ /* 0x000fe80000000c00 */
[----:B------:R2:W-:Y:S01]  /*2170*/  STS.128 [R0+0x10], R36 ;  /* 0x0000102400007388 */ /* 0x0005e20000000c00 */
[----:B------:R-:W-:Y:S08]  /*2180*/  BAR.SYNC.DEFER_BLOCKING 0x0 ;  /* 0x0000000000007b1d */ /* 0x000ff00000010000 */
[----:B--2---:R-:W2:Y:S01]  /*2190*/  LDC R37, c[0x0][0x388] ;  /* 0x0000e200ff257b82 */ /* 0x004ea20000000800 */
[----:B------:R-:W3:Y:S04]  /*21a0*/  LDS R2, [R3] ;  /* 0x0000000003027984 */ /* 0x000ee80000000800 */
[----:B-1----:R-:W1:Y:S04]  /*21b0*/  LDS R4, [R3+0x200] ;  /* 0x0002000003047984 */ /* 0x002e680000000800 */
[----:B------:R-:W0:Y:S04]  /*21c0*/  LDS R5, [R3+0x400] ;  /* 0x0004000003057984 */ /* 0x000e280000000800 */
[----:B------:R-:W4:Y:S04]  /*21d0*/  LDS R7, [R3+0x600] ;  /* 0x0006000003077984 */ /* 0x000f280000000800 */
[----:B------:R-:W2:Y:S04]  /*21e0*/  LDS R9, [R3+0x800] ;  /* 0x0008000003097984 */ /* 0x000ea80000000800 */
[----:B------:R-:W2:Y:S04]  /*21f0*/  LDS R11, [R3+0xa00] ;  /* 0x000a0000030b7984 */ /* 0x000ea80000000800 */
[----:B------:R-:W2:Y:S04]  /*2200*/  LDS R13, [R3+0xc00] ;  /* 0x000c0000030d7984 */ /* 0x000ea80000000800 */
[----:B------:R-:W2:Y:S01]  /*2210*/  LDS R15, [R3+0xe00] ;  /* 0x000e0000030f7984 */ /* 0x000ea20000000800 */
[----:B------:R-:W-:Y:S01]  /*2220*/  BAR.SYNC.DEFER_BLOCKING 0x0 ;  /* 0x0000000000007b1d */ /* 0x000fe20000010000 */
[----:B---3--:R-:W-:Y:S01]  /*2230*/  FADD.FTZ R2, RZ, R2 ;  /* 0x00000002ff027221 */ /* 0x008fe20000010000 */
[----:B-1----:R-:W-:-:S03]  /*2240*/  FADD.FTZ R4, RZ, R4 ;  /* 0x00000004ff047221 */ /* 0x002fc60000010000 */
[----:B0-----:R-:W-:Y:S01]  /*2250*/  FADD.FTZ R2, R2, R5 ;  /* 0x0000000502027221 */ /* 0x001fe20000010000 */
[----:B----4-:R-:W-:Y:S01]  /*2260*/  FADD.FTZ R4, R4, R7 ;  /* 0x0000000704047221 */ /* 0x010fe20000010000 */
[----:B------:R-:W-:Y:S02]  /*2270*/  STS.128 [R0], R32 ;  /* 0x0000002000007388 */ /* 0x000fe40000000c00 */
[----:B--2---:R-:W-:Y:S02]  /*2280*/  FADD.FTZ R2, R2, R9 ;  /* 0x0000000902027221 */ /* 0x004fe40000010000 */
[----:B------:R0:W-:Y:S01]  /*2290*/  STS.128 [R0+0x10], R28 ;  /* 0x0000101c00007388 */ /* 0x0001e20000000c00 */
[----:B------:R-:W-:Y:S01]  /*22a0*/  FADD.FTZ R4, R4, R11 ;  /* 0x0000000b04047221 */ /* 0x000fe20000010000 */
[----:B------:R-:W-:Y:S01]  /*22b0*/  BAR.SYNC.DEFER_BLOCKING 0x0 ;  /* 0x0000000000007b1d */ /* 0x000fe20000010000 */
[----:B------:R-:W-:Y:S02]  /*22c0*/  FADD.FTZ R13, R2, R13 ;  /* 0x0000000d020d7221 */ /* 0x000fe40000010000 */
[----:B------:R-:W-:Y:S01]  /*22d0*/  FADD.FTZ R15, R4, R15 ;  /* 0x0000000f040f7221 */ /* 0x000fe20000010000 */
[----:B0-----:R-:W-:Y:S01]  /*22e0*/  IMAD R29, R37, UR5, RZ ;  /* 0x00000005251d7c24 */ /* 0x001fe2000f8e02ff */
[----:B------:R-:W-:-:S04]  /*22f0*/  LOP3.LUT R0, R10, 0x7f, RZ, 0x3c, !PT ;  /* 0x0000007f0a007812 */ /* 0x000fc800078e3cff */
[----:B------:R-:W-:Y:S02]  /*2300*/  IADD3 R10, P0, PT, R29, R10, RZ ;  /* 0x0000000a1d0a7210 */ /* 0x000fe40007f1e0ff */
[----:B------:R-:W-:Y:S02]  /*2310*/  IADD3 R0, PT, PT, R0, R37, RZ ;  /* 0x0000002500007210 */ /* 0x000fe40007ffe0ff */
[----:B------:R-:W-:Y:S01]  /*2320*/  SHF.L.U32 R7, R10, 0x2, RZ ;  /* 0x000000020a077819 */ /* 0x000fe200000006ff */
[----:B------:R-:W0:Y:S03]  /*2330*/  LDS R6, [R3] ;  /* 0x0000000003067984 */ /* 0x000e260000000800 */
[C---:B------:R-:W-:Y:S02]  /*2340*/  IADD3 R9, P1, PT, R7.reuse, UR14, RZ ;  /* 0x0000000e07097c10 */ /* 0x040fe4000ff3e0ff */
[----:B------:R-:W-:Y:S01]  /*2350*/  IADD3 R7, P2, PT, R7, UR12, RZ ;  /* 0x0000000c07077c10 */ /* 0x000fe2000ff5e0ff */
        /* <DEDUP_REMOVED lines=39> */
.L_x_2440:
[----:B------:R-:W-:Y:S01]  /*25d0*/  HFMA2 R60, -RZ, RZ, 0, 5.9604644775390625e-08 ;  /* 0x00000001ff3c7431 */ /* 0x000fe200000001ff */
[----:B------:R-:W-:Y:S01]  /*25e0*/  BSSY B1, `(.L_x_2464) ;  /* 0x0000006000017945 */ /* 0x000fe20003800000 */
[----:B0-----:R-:W-:Y:S02]  /*25f0*/  MOV R55, 0x1f ;  /* 0x0000001f00377802 */ /* 0x001fe40000000f00 */
[----:B------:R-:W-:-:S07]  /*2600*/  MOV R54, 0xffffffff ;  /* 0xffffffff00367802 */ /* 0x000fce0000000f00 */
[----:B-1----:R-:W-:Y:S05]  /*2610*/  WARPSYNC.COLLECTIVE R54, `(.L_x_2465) ;  /* 0x0000000036087348 */ /* 0x002fea0003c00000 */
[----:B------:R0:W2:Y:S02]  /*2620*/  SHFL.BFLY P1, R74, R73, R60, R55 ;  /* 0x0c00003c494a7389 */ /* 0x0000a40000020037 */
[----:B012---:R-:W-:Y:S05]  /*2630*/  ENDCOLLECTIVE ;  /* 0x000000000000791b */ /* 0x007fea0003800000 */
.L_x_2465:
[----:B------:R-:W-:Y:S05]  /*2640*/  BSYNC B1 ;  /* 0x0000000000017941 */ /* 0x000fea0003800000 */
.L_x_2464:
        /* <DEDUP_REMOVED lines=8> */
.L_x_2466:
[----:B------:R-:W-:Y:S01]  /*26d0*/  HFMA2 R60, -RZ, RZ, 0, 1.1920928955078125e-07 ;  /* 0x00000002ff3c7431 */ /* 0x000fe200000001ff */
[----:B------:R-:W-:Y:S02]  /*26e0*/  MOV R73, R61 ;  /* 0x0000003d00497202 */ /* 0x000fe40000000f00 */
[----:B------:R-:W-:-:S07]  /*26f0*/  MOV R76, R74 ;  /* 0x0000004a004c7202 */ /* 0x000fce0000000f00 */
[----:B------:R-:W-:Y:S05]  /*2700*/  WARPSYNC.COLLECTIVE R54, `(.L_x_2467) ;  /* 0x0000000036087348 */ /* 0x000fea0003c00000 */
[----:B------:R0:W1:Y:S02]  /*2710*/  SHFL.BFLY P1, R74, R73, R60, R55 ;  /* 0x0c00003c494a7389 */ /* 0x0000640000020037 */
[----:B01----:R-:W-:Y:S05]  /*2720*/  ENDCOLLECTIVE ;  /* 0x000000000000791b */ /* 0x003fea0003800000 */
.L_x_2467:
[----:B------:R-:W-:-:S05]  /*2730*/  FADD.FTZ R77, R76, R65 ;  /* 0x000000414c4d7221 */ /* 0x000fca0000010000 */
[----:B------:R-:W-:Y:S01]  /*2740*/  MOV R73, R77 ;  /* 0x0000004d00497202 */ /* 0x000fe20000000f00 */
[----:B------:R-:W-:-:S07]  /*2750*/  FADD.FTZ R75, R61, R74 ;  /* 0x0000004a3d4b7221 */ /* 0x000fce0000010000 */
[----:B------:R-:W-:Y:S05]  /*2760*/  WARPSYNC.COLLECTIVE R54, `(.L_x_2468) ;  /* 0x0000000036087348 */ /* 0x000fea0003c00000 */
[----:B------:R0:W1:Y:S02]  /*2770*/  SHFL.BFLY P1, R74, R73, R60, R55 ;  /* 0x0c00003c494a7389 */ /* 0x0000640000020037 */
[----:B01----:R-:W-:Y:S05]  /*2780*/  ENDCOLLECTIVE ;  /* 0x000000000000791b */ /* 0x003fea0003800000 */
.L_x_2468:
[----:B------:R-:W-:Y:S01]  /*2790*/  HFMA2 R60, -RZ, RZ, 0, 2.384185791015625e-07 ;  /* 0x00000004ff3c7431 */ /* 0x000fe200000001ff */
[----:B------:R-:W-:Y:S02]  /*27a0*/  MOV R73, R75 ;  /* 0x0000004b00497202 */ /* 0x000fe40000000f00 */
[----:B------:R-:W-:-:S07]  /*27b0*/  MOV R76, R74 ;  /* 0x0000004a004c7202 */ /* 0x000fce0000000f00 */
[----:B------:R-:W-:Y:S05]  /*27c0*/  WARPSYNC.COLLECTIVE R54, `(.L_x_2469) ;  /* 0x0000000036087348 */ /* 0x000fea0003c00000 */
[----:B------:R0:W1:Y:S02]  /*27d0*/  SHFL.BFLY P1, R74, R73, R60, R55 ;  /* 0x0c00003c494a7389 */ /* 0x0000640000020037 */
[----:B01----:R-:W-:Y:S05]  /*27e0*/  ENDCOLLECTIVE ;  /* 0x000000000000791b */ /* 0x003fea0003800000 */
.L_x_2469:
[----:B------:R-:W-:-:S05]  /*27f0*/  FADD.FTZ R77, R77, R76 ;  /* 0x0000004c4d4d7221 */ /* 0x000fca0000010000 */
[----:B------:R-:W-:Y:S01]  /*2800*/  MOV R73, R77 ;  /* 0x0000004d00497202 */ /* 0x000fe20000000f00 */
[----:B------:R-:W-:-:S07]  /*2810*/  FADD.FTZ R76, R75, R74 ;  /* 0x0000004a4b4c7221 */ /* 0x000fce0000010000 */
[----:B------:R-:W-:Y:S05]  /*2820*/  WARPSYNC.COLLECTIVE R54, `(.L_x_2470) ;  /* 0x0000000036087348 */ /* 0x000fea0003c00000 */
[----:B------:R0:W1:Y:S02]  /*2830*/  SHFL.BFLY P1, R74, R73, R60, R55 ;  /* 0x0c00003c494a7389 */ /* 0x0000640000020037 */
[----:B01----:R-:W-:Y:S05]  /*2840*/  ENDCOLLECTIVE ;  /* 0x000000000000791b */ /* 0x003fea0003800000 */
.L_x_2470:
[----:B------:R-:W-:Y:S01]  /*2850*/  HFMA2 R60, -RZ, RZ, 0, 4.76837158203125e-07 ;  /* 0x00000008ff3c7431 */ /* 0x000fe200000001ff */
[----:B------:R-:W-:Y:S02]  /*2860*/  MOV R73, R76 ;  /* 0x0000004c00497202 */ /* 0x000fe40000000f00 */
[----:B------:R-:W-:-:S07]  /*2870*/  MOV R61, R74 ;  /* 0x0000004a003d7202 */ /* 0x000fce0000000f00 */
[----:B------:R-:W-:Y:S05]  /*2880*/  WARPSYNC.COLLECTIVE R54, `(.L_x_2471) ;  /* 0x0000000036087348 */ /* 0x000fea0003c00000 */
[----:B------:R0:W1:Y:S02]  /*2890*/  SHFL.BFLY P1, R74, R73, R60, R55 ;  /* 0x0c00003c494a7389 */ /* 0x0000640000020037 */
[----:B01----:R-:W-:Y:S05]  /*28a0*/  ENDCOLLECTIVE ;  /* 0x000000000000791b */ /* 0x003fea0003800000 */
.L_x_2471:
[----:B------:R-:W-:-:S05]  /*28b0*/  FADD.FTZ R75, R77, R61 ;  /* 0x0000003d4d4b7221 */ /* 0x000fca0000010000 */
[----:B------:R-:W-:Y:S01]  /*28c0*/  MOV R73, R75 ;  /* 0x0000004b00497202 */ /* 0x000fe20000000f00 */
[----:B------:R-:W-:-:S07]  /*28d0*/  FADD.FTZ R65, R76, R74 ;  /* 0x0000004a4c417221 */ /* 0x000fce0000010000 */
[----:B------:R-:W-:Y:S05]  /*28e0*/  WARPSYNC.COLLECTIVE R54, `(.L_x_2472) ;  /* 0x0000000036087348 */ /* 0x000fea0003c00000 */
[----:B------:R0:W1:Y:S02]  /*28f0*/  SHFL.BFLY P1, R74, R73, R60, R55 ;  /* 0x0c00003c494a7389 */ /* 0x0000640000020037 */
[----:B01----:R-:W-:Y:S05]  /*2900*/  ENDCOLLECTIVE ;  /* 0x000000000000791b */ /* 0x003fea0003800000 */
.L_x_2472:
[----:B------:R-:W-:Y:S01]  /*2910*/  HFMA2 R60, -RZ, RZ, 0, 9.5367431640625e-07 ;  /* 0x00000010ff3c7431 */ /* 0x000fe200000001ff */
[----:B------:R-:W-:Y:S02]  /*2920*/  MOV R73, R65 ;  /* 0x0000004100497202 */ /* 0x000fe40000000f00 */
[----:B------:R-:W-:-:S07]  /*2930*/  MOV R61, R74 ;  /* 0x0000004a003d7202 */ /* 0x000fce0000000f00 */
[----:B------:R-:W-:Y:S05]  /*2940*/  WARPSYNC.COLLECTIVE R54, `(.L_x_2473) ;  /* 0x0000000036087348 */ /* 0x000fea0003c00000 */
[----:B------:R0:W1:Y:S02]  /*2950*/  SHFL.BFLY P1, R74, R73, R60, R55 ;  /* 0x0c00003c494a7389 */ /* 0x0000640000020037 */
[----:B01----:R-:W-:Y:S05]  /*2960*/  ENDCOLLECTIVE ;  /* 0x000000000000791b */ /* 0x003fea0003800000 */
.L_x_2473:
[----:B------:R-:W-:-:S05]  /*2970*/  FADD.FTZ R61, R75, R61 ;  /* 0x0000003d4b3d7221 */ /* 0x000fca0000010000 */
[----:B------:R-:W-:Y:S02]  /*2980*/  MOV R73, R61 ;  /* 0x0000003d00497202 */ /* 0x000fe40000000f00 */
[----:B------:R-:W-:-:S07]  /*2990*/  MOV R77, R74 ;  /* 0x0000004a004d7202 */ /* 0x000fce0000000f00 */
[----:B------:R-:W-:Y:S05]  /*29a0*/  WARPSYNC.COLLECTIVE R54, `(.L_x_2474) ;  /* 0x0000000036087348 */ /* 0x000fea0003c00000 */
[----:B------:R0:W1:Y:S02]  /*29b0*/  SHFL.BFLY P1, R74, R73, R60, R55 ;  /* 0x0c00003c494a7389 */ /* 0x0000640000020037 */
[----:B01----:R-:W-:Y:S05]  /*29c0*/  ENDCOLLECTIVE ;  /* 0x000000000000791b */ /* 0x003fea0003800000 */
.L_x_2474:
[----:B------:R-:W-:Y:S05]  /*29d0*/  BRA `(.L_x_2475) ;  /* 0xffffffe000707947 */ /* 0x000fea000383ffff */
.L_x_2476:
        /* <DEDUP_REMOVED lines=10> */
.L_x_6418:


//--------------------- .text._ZN10layer_norm13ln_bwd_kernelINS_13Kernel_traitsIf13__nv_bfloat16fS2_fjLj256ELj1ELj4ELj1ELj16ENS_18Kernel_traits_baseILj256EfS2_fS2_fjLj128EEEEELb0ELb0ELb1ELb1EEEvNS_9BwdParamsE --------------------------
	.section	.text._ZN10layer_norm13ln_bwd_kernelINS_13Kernel_traitsIf13__nv_bfloat16fS2_fjLj256ELj1ELj4ELj1ELj16ENS_18Kernel_traits_baseILj256EfS2_fS2_fjLj128EEEEELb0ELb0ELb1ELb1EEEvNS_9BwdParamsE,"ax",@progbits
	.align	128
        .global         _ZN10layer_norm13ln_bwd_kernelINS_13Kernel_traitsIf13__nv_bfloat16fS2_fjLj256ELj1ELj4ELj1ELj16ENS_18Kernel_traits_baseILj256EfS2_fS2_fjLj128EEEEELb0ELb0ELb1ELb1EEEvNS_9BwdParamsE
        .type           _ZN10layer_norm13ln_bwd_kernelINS_13Kernel_traitsIf13__nv_bfloat16fS2_fjLj256ELj1ELj4ELj1ELj16ENS_18Kernel_traits_baseILj256EfS2_fS2_fjLj128EEEEELb0ELb0ELb1ELb1EEEvNS_9BwdParamsE,@function
        .size           _ZN10layer_norm13ln_bwd_kernelINS_13Kernel_traitsIf13__nv_bfloat16fS2_fjLj256ELj1ELj4ELj1ELj16ENS_18Kernel_traits_baseILj256EfS2_fS2_fjLj128EEEEELb0ELb0ELb1ELb1EEEvNS_9BwdParamsE,(.L_x_6419 - _ZN10layer_norm13ln_bwd_kernelINS_13Kernel_traitsIf13__nv_bfloat16fS2_fjLj256ELj1ELj4ELj1ELj16ENS_18Kernel_traits_baseILj256EfS2_fS2_fjLj128EEEEELb0ELb0ELb1ELb1EEEvNS_9BwdParamsE)
        .other          _ZN10layer_norm13ln_bwd_kernelINS_13Kernel_traitsIf13__nv_bfloat16fS2_fjLj256ELj1ELj4ELj1ELj16ENS_18Kernel_traits_baseILj256EfS2_fS2_fjLj128EEEEELb0ELb0ELb1ELb1EEEvNS_9BwdParamsE,@"STO_CUDA_ENTRY STV_DEFAULT"
_ZN10layer_norm13ln_bwd_kernelINS_13Kernel_traitsIf13__nv_bfloat16fS2_fjLj256ELj1ELj4ELj1ELj16ENS_18Kernel_traits_baseILj256EfS2_fS2_fjLj128EEEEELb0ELb0ELb1ELb1EEEvNS_9BwdParamsE:
.text._ZN10layer_norm13ln_bwd_kernelINS_13Kernel_traitsIf13__nv_bfloat16fS2_fjLj256ELj1ELj4ELj1ELj16ENS_18Kernel_traits_baseILj256EfS2_fS2_fjLj128EEEEELb0ELb0ELb1ELb1EEEvNS_9BwdParamsE:
        /* <DEDUP_REMOVED lines=27> */
[----:B0-----:R-:W-:-:S05]  /*01b0*/  IMAD.WIDE.U32 R6, R0, 0x20, R6 ;  /* 0x0000002000067825 */ /* 0x001fca00078e0006 */
[----:B------:R0:W5:Y:S04]  /*01c0*/  LDG.E.128 R36, desc[UR6][R6.64] ;  /* 0x0000000606247981 */ /* 0x000168000c1e1d00 */
[----:B------:R0:W5:Y:S01]  /*01d0*/  LDG.E.128 R40, desc[UR6][R6.64+0x10] ;  /* 0x0000100606287981 */ /* 0x000162000c1e1d00 */
[----:B-1----:R-:W-:-:S07]  /*01e0*/  HFMA2 R31, -RZ, RZ, 0, 0 ;  /* 0x00000000ff1f7431 */ /* 0x002fce00000001ff */
.L_x_2504:
[----:B0-2---:R-:W0:Y:S08]  /*01f0*/  LDC.64 R6, c[0x0][0x3f8] ;  /* 0x0000fe00ff067b82 */ /* 0x005e300000000a00 */
        /* <DEDUP_REMOVED lines=14> */
[----:B------:R-:W0:Y:S01]  /*02e0*/  LDC.64 R52, c[0x0][0x3a8] ;  /* 0x0000ea00ff347b82 */ /* 0x000e220000000a00 */
[C---:B------:R-:W-:Y:S01]  /*02f0*/  IMAD R3, R4.reuse, UR9, RZ ;  /* 0x0000000904037c24 */ /* 0x040fe2000f8e02ff */
        /* <DEDUP_REMOVED lines=16> */
[----:B------:R-:W-:Y:S02]  /*0400*/  MOV R64, UR16 ;  /* 0x0000001000407c02 */ /* 0x000fe40008000f00 */
[----:B------:R-:W-:Y:S02]  /*0410*/  MOV R65, UR17 ;  /* 0x0000001100417c02 */ /* 0x000fe40008000f00 */
[----:B------:R-:W-:-:S04]  /*0420*/  ISETP.NE.U32.AND P0, PT, R64, RZ, PT ;  /* 0x000000ff4000720c */ /* 0x000fc80003f05070 */
[----:B------:R-:W-:-:S13]  /*0430*/  ISETP.NE.AND.EX P0, PT, R65, RZ, PT, P0 ;  /* 0x000000ff4100720c */ /* 0x000fda0003f05300 */
[----:B--2---:R-:W0:Y:S02]  /*0440*/  @P0 LDC.64 R66, c[0x0][0x438] ;  /* 0x00010e00ff420b82 */ /* 0x004e240000000a00 */
[----:B0-----:R-:W-:-:S05]  /*0450*/  @P0 IMAD.WIDE.U32 R74, R69, 0x20, R66 ;  /* 0x00000020454a0825 */ /* 0x001fca00078e0042 */
[----:B------:R-:W5:Y:S04]  /*0460*/  @P0 LDG.E.128 R12, desc[UR6][R74.64] ;  /* 0x000000064a0c0981 */ /* 0x000f68000c1e1d00 */
[----:B------:R0:W5:Y:S01]  /*0470*/  @P0 LDG.E.128 R8, desc[UR6][R74.64+0x10] ;  /* 0x000010064a080981 */ /* 0x000162000c1e1d00 */
[----:B------:R-:W-:-:S04]  /*0480*/  ISETP.NE.AND P0, PT, R2, RZ, PT ;  /* 0x000000ff0200720c */ /* 0x000fc80003f05270 */
[----:B---3--:R-:W-:-:S05]  /*0490*/  FSEL R3, R3, RZ, !P0 ;  /* 0x000000ff03037208 */ /* 0x008fca0004000000 */
[--C-:B----4-:R-:W-:Y:S01]  /*04a0*/  FADD.FTZ R66, R52, -R3.reuse ;  /* 0x8000000334427221 */ /* 0x110fe20000010000 */
[--C-:B------:R-:W-:Y:S01]  /*04b0*/  FADD.FTZ R52, R53, -R3.reuse ;  /* 0x8000000335347221 */ /* 0x100fe20000010000 */
[--C-:B------:R-:W-:Y:S01]  /*04c0*/  FADD.FTZ R68, R55, -R3.reuse ;  /* 0x8000000337447221 */ /* 0x100fe20000010000 */
[--C-:B------:R-:W-:Y:S01]  /*04d0*/  FADD.FTZ R54, R54, -R3.reuse ;  /* 0x8000000336367221 */ /* 0x100fe20000010000 */
[--C-:B------:R-:W-:Y:S01]  /*04e0*/  FADD.FTZ R56, R56, -R3.reuse ;  /* 0x8000000338387221 */ /* 0x100fe20000010000 */
[--C-:B------:R-:W-:Y:S01]  /*04f0*/  FADD.FTZ R70, R57, -R3.reuse ;  /* 0x8000000339467221 */ /* 0x100fe20000010000 */
[----:B------:R-:W-:Y:S01]  /*0500*/  FADD.FTZ R58, R58, -R3 ;  /* 0x800000033a3a7221 */ /* 0x000fe20000010000 */
[C---:B------:R-:W-:Y:S01]  /*0510*/  PRMT R53, R60.reuse, 0x7632, R53 ;  /* 0x000076323c357816 */ /* 0x040fe20000000035 */
[----:B------:R-:W-:Y:S01]  /*0520*/  FADD.FTZ R72, R59, -R3 ;  /* 0x800000033b487221 */ /* 0x000fe20000010000 */
[----:B------:R-:W-:Y:S01]  /*0530*/  SHF.L.U32 R55, R60, 0x10, RZ ;  /* 0x000000103c377819 */ /* 0x000fe200000006ff */
[----:B-----5:R-:W-:Y:S01]  /*0540*/  FMUL.FTZ R3, R7, R66 ;  /* 0x0000004207037220 */ /* 0x020fe20000410000 */
[----:B------:R-:W-:Y:S01]  /*0550*/  SHF.L.U32 R66, R53, 0x10, RZ ;  /* 0x0000001035427819 */ /* 0x000fe200000006ff */
[C---:B------:R-:W-:Y:S01]  /*0560*/  FMUL.FTZ R52, R7.reuse, R52 ;  /* 0x0000003407347220 */ /* 0x040fe20000410000 */
[----:B------:R-:W-:Y:S01]  /*0570*/  FMUL.FTZ R69, R7, R54 ;  /* 0x0000003607457220 */ /* 0x000fe20000410000 */
[-C--:B------:R-:W-:Y:S01]  /*0580*/  FMUL.FTZ R54, R36, R55.reuse ;  /* 0x0000003724367220 */ /* 0x080fe20000410000 */
[C---:B------:R-:W-:Y:S01]  /*0590*/  PRMT R57, R61.reuse, 0x7632, R57 ;  /* 0x000076323d397816 */ /* 0x040fe20000000039 */
[-C--:B------:R-:W-:Y:S01]  /*05a0*/  FFMA.FTZ R25, R52, R66.reuse, R25 ;  /* 0x0000004234197223 */ /* 0x080fe20000010019 */
[----:B------:R-:W-:Y:S01]  /*05b0*/  SHF.L.U32 R61, R61, 0x10, RZ ;  /* 0x000000103d3d7819 */ /* 0x000fe200000006ff */
[----:B------:R-:W-:Y:S01]  /*05c0*/  FADD.FTZ R33, R33, R66 ;  /* 0x0000004221217221 */ /* 0x000fe20000010000 */
[----:B------:R-:W-:Y:S01]  /*05d0*/  FMUL.FTZ R53, R37, R66 ;  /* 0x0000004225357220 */ /* 0x000fe20000410000 */
[C---:B------:R-:W-:Y:S01]  /*05e0*/  FFMA.FTZ R24, R3.reuse, R55, R24 ;  /* 0x0000003703187223 */ /* 0x040fe20000010018 */
[----:B------:R-:W-:Y:S01]  /*05f0*/  FADD.FTZ R32, R32, R55 ;  /* 0x0000003720207221 */ /* 0x000fe20000010000 */
[----:B------:R-:W-:Y:S01]  /*0600*/  FADD.FTZ R66, RZ, R54 ;  /* 0x00000036ff427221 */ /* 0x000fe20000010000 */
[----:B------:R-:W-:Y:S01]  /*0610*/  FFMA.FTZ R55, R3, R54, RZ ;  /* 0x0000003603377223 */ /* 0x000fe200000100ff */
[----:B0-----:R-:W-:Y:S01]  /*0620*/  SHF.L.U32 R74, R57, 0x10, RZ ;  /* 0x00000010394a7819 */ /* 0x001fe200000006ff */
[C---:B------:R-:W-:Y:S01]  /*0630*/  FMUL.FTZ R68, R7.reuse, R68 ;  /* 0x0000004407447220 */ /* 0x040fe20000410000 */
[----:B------:R-:W-:Y:S01]  /*0640*/  FMUL.FTZ R73, R7, R58 ;  /* 0x0000003a07497220 */ /* 0x000fe20000410000 */
[----:B------:R-:W-:Y:S01]  /*0650*/  FMUL.FTZ R58, R38, R61 ;  /* 0x0000003d263a7220 */ /* 0x000fe20000410000 */
[----:B------:R-:W-:Y:S01]  /*0660*/  FADD.FTZ R57, R66, R53 ;  /* 0x0000003542397221 */ /* 0x000fe20000010000 */
[----:B------:R-:W-:Y:S01]  /*0670*/  FFMA.FTZ R66, R52, R53, R55 ;  /* 0x0000003534427223 */ /* 0x000fe20000010037 */
[----:B------:R-:W-:Y:S01]  /*0680*/  PRMT R59, R62, 0x7632, R59 ;  /* 0x000076323e3b7816 */ /* 0x000fe2000000003b */
[-C--:B------:R-:W-:Y:S01]  /*0690*/  FFMA.FTZ R27, R68, R74.reuse, R27 ;  /* 0x0000004a441b7223 */ /* 0x080fe2000001001b */
[----:B------:R-:W-:Y:S01]  /*06a0*/  SHF.L.U32 R67, R62, 0x10, RZ ;  /* 0x000000103e437819 */ /* 0x000fe200000006ff */
[----:B------:R-:W-:Y:S01]  /*06b0*/  FADD.FTZ R35, R35, R74 ;  /* 0x0000004a23237221 */ /* 0x000fe20000010000 */
[----:B------:R-:W-:Y:S01]  /*06c0*/  FMUL.FTZ R55, R39, R74 ;  /* 0x0000004a27377220 */ /* 0x000fe20000410000 */
[----:B------:R-:W-:Y:S01]  /*06d0*/  FADD.FTZ R74, R57, R58 ;  /* 0x0000003a394a7221 */ /* 0x000fe20000010000 */
[----:B------:R-:W-:Y:S01]  /*06e0*/  FMUL.FTZ R71, R7, R56 ;  /* 0x0000003807477220 */ /* 0x000fe20000410000 */
[----:B------:R-:W-:Y:S01]  /*06f0*/  FFMA.FTZ R57, R69, R58, R66 ;  /* 0x0000003a45397223 */ /* 0x000fe20000010042 */
[----:B------:R-:W-:Y:S01]  /*0700*/  SHF.L.U32 R56, R59, 0x10, RZ ;  /* 0x000000103b387819 */ /* 0x000fe200000006ff */
[----:B------:R-:W-:Y:S01]  /*0710*/  FMUL.FTZ R70, R7, R70 ;  /* 0x0000004607467220 */ /* 0x000fe20000410000 */
[----:B------:R-:W-:Y:S01]  /*0720*/  FFMA.FTZ R26, R69, R61, R26 ;  /* 0x0000003d451a7223 */ /* 0x000fe2000001001a */
[----:B------:R-:W-:Y:S01]  /*0730*/  FADD.FTZ R34, R34, R61 ;  /* 0x0000003d22227221 */ /* 0x000fe20000010000 */
        /* <DEDUP_REMOVED lines=10> */
[----:B------:R-:W-:-:S02]  /*07e0*/  SHF.L.U32 R60, R60, 0x10, RZ ;  /* 0x000000103c3c7819 */ /* 0x000fc400000006ff */
[----:B------:R-:W-:Y:S01]  /*07f0*/  FADD.FTZ R61, R56, R59 ;  /* 0x0000003b383d7221 */ /* 0x000fe20000010000 */
[----:B------:R-:W-:Y:S01]  /*0800*/  FMUL.FTZ R66, R42, R63 ;  /* 0x0000003f2a427220 */ /* 0x000fe20000410000 */
[----:B------:R-:W-:Y:S01]  /*0810*/  FFMA.FTZ R56, R70, R59, R57 ;  /* 0x0000003b46387223 */ /* 0x000fe20000010039 */
[----:B------:R-:W-:Y:S01]  /*0820*/  FFMA.FTZ R16, R71, R67, R16 ;  /* 0x0000004347107223 */ /* 0x000fe20000010010 */
[----:B------:R-:W-:Y:S01]  /*0830*/  FADD.FTZ R28, R28, R67 ;  /* 0x000000431c1c7221 */ /* 0x000fe20000010000 */
        /* <DEDUP_REMOVED lines=11> */
.L_x_2480:
        /* <DEDUP_REMOVED lines=13> */
.L_x_2481:
[----:B------:R-:W-:Y:S05]  /*09c0*/  BSYNC.RECONVERGENT B1 ;  /* 0x0000000000017941 */ /* 0x000fea0003800200 */
.L_x_2479:
        /* <DEDUP_REMOVED lines=21> */
.L_x_2516:
[----:B0-----:R-:W0:Y:S01]  /*0b20*/  @P1 LDC R57, c[0x0][0x388] ;  /* 0x0000e200ff391b82 */ /* 0x001e220000000800 */
[----:B------:R-:W-:Y:S01]  /*0b30*/  @P1 IADD3 R6, PT, PT, R6, -0x1, RZ ;  /* 0xffffffff06061810 */ /* 0x000fe20007ffe0ff */
[----:B--2---:R-:W-:Y:S01]  /*0b40*/  FADD.FTZ R67, R76, R67 ;  /* 0x000000434c437221 */ /* 0x004fe20000010000 */
[----:B------:R-:W-:Y:S01]  /*0b50*/  ISETP.NE.U32.AND P0, PT, R64, RZ, PT ;  /* 0x000000ff4000720c */ /* 0x000fe20003f05070 */
[----:B------:R-:W-:Y:S01]  /*0b60*/  BSSY.RECONVERGENT B1, `(.L_x_2483) ;  /* 0x0000134000017945 */ /* 0x000fe20003800200 */
[----:B------:R-:W-:Y:S02]  /*0b70*/  ISETP.NE.AND P3, PT, R2, RZ, PT ;  /* 0x000000ff0200720c */ /* 0x000fe40003f65270 */
[----:B------:R-:W-:Y:S01]  /*0b80*/  ISETP.NE.AND.EX P0, PT, R65, RZ, PT, P0 ;  /* 0x000000ff4100720c */ /* 0x000fe20003f05300 */
[----:B------:R-:W-:-:S05]  /*0b90*/  FMUL.FTZ R65, R67, UR10 ;  /* 0x0000000a43417c20 */ /* 0x000fca0008410000 */
[----:B------:R-:W-:Y:S01]  /*0ba0*/  FSEL R65, R65, RZ, !P3 ;  /* 0x000000ff41417208 */ /* 0x000fe20005800000 */
[----:B0-----:R-:W-:Y:S02]  /*0bb0*/  @P1 IMAD R56, R6, R57, RZ ;  /* 0x0000003906381224 */ /* 0x001fe400078e02ff */
[----:B---3--:R-:W-:-:S03]  /*0bc0*/  FADD.FTZ R6, R75, R74 ;  /* 0x0000004a4b067221 */ /* 0x008fc60000010000 */
[----:B------:R-:W-:Y:S01]  /*0bd0*/  @P1 SHF.R.S32.HI R57, RZ, 0x1f, R56 ;  /* 0x0000001fff391819 */ /* 0x000fe20000011438 */
[----:B------:R-:W-:-:S03]  /*0be0*/  FMUL.FTZ R6, R6, UR10 ;  /* 0x0000000a06067c20 */ /* 0x000fc60008410000 */
[----:B------:R-:W-:-:S04]  /*0bf0*/  @P1 LEA.HI R57, R57, R56, RZ, 0x3 ;  /* 0x0000003839391211 */ /* 0x000fc800078f18ff */
[----:B------:R-:W-:Y:S02]  /*0c00*/  @P1 LEA.HI.SX32 R60, R57, R0, 0x1d ;  /* 0x00000000393c1211 */ /* 0x000fe400078feaff */
[----:B------:R-:W-:Y:S02]  /*0c10*/  CS2R R56, SRZ ;  /* 0x0000000000387805 */ /* 0x000fe4000001ff00 */
[----:B------:R-:W-:Y:S02]  /*0c20*/  @P1 MOV R57, RZ ;  /* 0x000000ff00391202 */ /* 0x000fe40000000f00 */
        /* <DEDUP_REMOVED lines=17> */
.L_x_2487:
[----:B------:R-:W-:Y:S05]  /*0d40*/  BSYNC.RECONVERGENT B2 ;  /* 0x0000000000027941 */ /* 0x000fea0003800200 */
.L_x_2486:
        /* <DEDUP_REMOVED lines=10> */
.L_x_2489:
[----:B------:R-:W-:Y:S05]  /*0df0*/  BSYNC.RECONVERGENT B2 ;  /* 0x0000000000027941 */ /* 0x000fea0003800200 */
.L_x_2488:
        /* <DEDUP_REMOVED lines=10> */
.L_x_2491:
[----:B------:R-:W-:Y:S05]  /*0ea0*/  BSYNC.RECONVERGENT B2 ;  /* 0x0000000000027941 */ /* 0x000fea0003800200 */
.L_x_2490:
        /* <DEDUP_REMOVED lines=10> */
.L_x_2493:
[----:B------:R-:W-:Y:S05]  /*0f50*/  BSYNC.RECONVERGENT B2 ;  /* 0x0000000000027941 */ /* 0x000fea0003800200 */
.L_x_2492:
        /* <DEDUP_REMOVED lines=10> */
.L_x_2495:
[----:B------:R-:W-:Y:S05]  /*1000*/  BSYNC.RECONVERGENT B2 ;  /* 0x0000000000027941 */ /* 0x000fea0003800200 */
.L_x_2494:
        /* <DEDUP_REMOVED lines=10> */
.L_x_2497:
[----:B------:R-:W-:Y:S05]  /*10b0*/  BSYNC.RECONVERGENT B2 ;  /* 0x0000000000027941 */ /* 0x000fea0003800200 */
.L_x_2496:
        /* <DEDUP_REMOVED lines=10> */
.L_x_2499:
[----:B------:R-:W-:Y:S05]  /*1160*/  BSYNC.RECONVERGENT B2 ;  /* 0x0000000000027941 */ /* 0x000fea0003800200 */
.L_x_2498:
        /* <DEDUP_REMOVED lines=10> */
.L_x_2485:
        /* <DEDUP_REMOVED lines=16> */
[----:B-1----:R-:W-:Y:S01]  /*1310*/  FADD.FTZ R76, R66, -R5 ;  /* 0x80000005424c7221 */ /* 0x002fe20000010000 */
        /* <DEDUP_REMOVED lines=23> */
[----:B-1----:R-:W-:Y:S01]  /*1490*/  @P1 FMUL.FTZ R5, R20, R5 ;  /* 0x0000000514051220 */ /* 0x002fe20000410000 */
[----:B------:R-:W-:-:S05]  /*14a0*/  FSEL R7, R7, RZ, P0 ;  /* 0x000000ff07077208 */ /* 0x000fca0000000000 */
[----:B------:R-:W1:Y:S01]  /*14b0*/  @P1 LDC R74, c[0x0][0x40c] ;  /* 0x00010300ff4a1b82 */ /* 0x000e620000000800 */
[----:B0-----:R-:W-:-:S05]  /*14c0*/  @P1 FMUL.FTZ R23, R50, R23 ;  /* 0x0000001732171220 */ /* 0x001fca0000410000 */
[----:B------:R-:W-:Y:S02]  /*14d0*/  @P1 F2FP.BF16.F32.PACK_AB R23, RZ, R23 ;  /* 0x00000017ff17123e */ /* 0x000fe400000010ff */
[----:B------:R-:W0:Y:S01]  /*14e0*/  @P1 LDC R65, c[0x0][0x40c] ;  /* 0x00010300ff411b82 */ /* 0x000e220000000800 */
[----:B--2---:R-:W-:Y:S01]  /*14f0*/  @P1 FMUL.FTZ R60, R49, R60 ;  /* 0x0000003c313c1220 */ /* 0x004fe20000410000 */
[----:B------:R-:W-:Y:S02]  /*1500*/  @P1 PRMT R45, R23, 0x7610, R45 ;  /* 0x00007610172d1816 */ /* 0x000fe4000000002d */
[----:B------:R-:W-:Y:S02]  /*1510*/  @P1 F2FP.BF16.F32.PACK_AB R23, RZ, R5 ;  /* 0x00000005ff17123e */ /* 0x000fe400000010ff */
[----:B------:R-:W-:Y:S01]  /*1520*/  @P1 F2FP.BF16.F32.PACK_AB R60, RZ, R60 ;  /* 0x0000003cff3c123e */ /* 0x000fe200000010ff */
[----:B---3--:R-:W-:Y:S01]  /*1530*/  @P1 FMUL.FTZ R6, R51, R6 ;  /* 0x0000000633061220 */ /* 0x008fe20000410000 */
[----:B------:R-:W-:-:S02]  /*1540*/  @P1 PRMT R46, R23, 0x7610, R46 ;  /* 0x00007610172e1816 */ /* 0x000fc4000000002e */
[----:B------:R-:W-:Y:S02]  /*1550*/  @P1 PRMT R44, R44, 0x5410, R60 ;  /* 0x000054102c2c1816 */ /* 0x000fe4000000003c */
[----:B------:R-:W-:Y:S02]  /*1560*/  @P1 F2FP.BF16.F32.PACK_AB R6, RZ, R6 ;  /* 0x00000006ff06123e */ /* 0x000fe400000010ff */
[----:B------:R-:W-:Y:S01]  /*1570*/  MOV R23, R7 ;  /* 0x0000000700177202 */ /* 0x000fe20000000f00 */
[----:B-1----:R-:W-:Y:S01]  /*1580*/  @P1 FMUL.FTZ R74, R21, R74 ;  /* 0x0000004a154a1220 */ /* 0x002fe20000410000 */
[----:B------:R-:W-:-:S04]  /*1590*/  @P1 PRMT R45, R45, 0x5410, R6 ;  /* 0x000054102d2d1816 */ /* 0x000fc80000000006 */
        /* <DEDUP_REMOVED lines=10> */
.L_x_2484:
        /* <DEDUP_REMOVED lines=10> */
[----:B-1----:R-:W1:Y:S01]  /*16e0*/  @P1 LDC R75, c[0x0][0x40c] ;  /* 0x00010300ff4b1b82 */ /* 0x002e620000000800 */
        /* <DEDUP_REMOVED lines=59> */
.L_x_2501:
        /* <DEDUP_REMOVED lines=20> */
[----:B------:R-:W2:Y:S01]  /*1be0*/  @P1 LDC R6, c[0x0][0x40c] ;  /* 0x00010300ff061b82 */ /* 0x000ea20000000800 */
        /* <DEDUP_REMOVED lines=16> */
[----:B------:R-:W3:Y:S01]  /*1cf0*/  @P1 LDC R67, c[0x0][0x40c] ;  /* 0x00010300ff431b82 */ /* 0x000ee20000000800 */
[----:B--2---:R-:W-:Y:S01]  /*1d00*/  @P1 FMUL.FTZ R6, R23, R6 ;  /* 0x0000000617061220 */ /* 0x004fe20000410000 */
[----:B------:R-:W-:-:S04]  /*1d10*/  @P1 PRMT R47, R5, 0x7610, R47 ;  /* 0x00007610052f1816 */ /* 0x000fc8000000002f */
[----:B------:R-:W-:Y:S02]  /*1d20*/  @P1 F2FP.BF16.F32.PACK_AB R6, RZ, R6 ;  /* 0x00000006ff06123e */ /* 0x000fe400000010ff */
[----:B------:R-:W2:Y:S02]  /*1d30*/  @P1 LDC R7, c[0x0][0x40c] ;  /* 0x00010300ff071b82 */ /* 0x000ea40000000800 */
[----:B------:R-:W-:-:S06]  /*1d40*/  @P1 PRMT R47, R47, 0x5410, R6 ;  /* 0x000054102f2f1816 */ /* 0x000fcc0000000006 */
[----:B-1----:R-:W1:Y:S01]  /*1d50*/  @P1 LDC R76, c[0x0][0x40c] ;  /* 0x00010300ff4c1b82 */ /* 0x002e620000000800 */
[----:B0-----:R-:W-:-:S05]  /*1d60*/  @P1 FMUL.FTZ R5, R48, R65 ;  /* 0x0000004130051220 */ /* 0x001fca0000410000 */
[----:B------:R-:W-:Y:S02]  /*1d70*/  @P1 F2FP.BF16.F32.PACK_AB R5, RZ, R5 ;  /* 0x00000005ff05123e */ /* 0x000fe400000010ff */
[----:B------:R-:W0:Y:S01]  /*1d80*/  @P1 LDC R74, c[0x0][0x40c] ;  /* 0x00010300ff4a1b82 */ /* 0x000e220000000800 */
[----:B---3--:R-:W-:Y:S01]  /*1d90*/  @P1 FMUL.FTZ R65, R50, R67 ;  /* 0x0000004332411220 */ /* 0x008fe20000410000 */
[----:B------:R-:W-:-:S04]  /*1da0*/  @P1 PRMT R44, R5, 0x7610, R44 ;  /* 0x00007610052c1816 */ /* 0x000fc8000000002c */
[----:B------:R-:W-:Y:S02]  /*1db0*/  @P1 F2FP.BF16.F32.PACK_AB R65, RZ, R65 ;  /* 0x00000041ff41123e */ /* 0x000fe400000010ff */
[----:B------:R-:W3:Y:S01]  /*1dc0*/  @P1 LDC R60, c[0x0][0x40c] ;  /* 0x00010300ff3c1b82 */ /* 0x000ee20000000800 */
[----:B--2---:R-:W-:Y:S01]  /*1dd0*/  @P1 FMUL.FTZ R7, R20, R7 ;  /* 0x0000000714071220 */ /* 0x004fe20000410000 */
[----:B------:R-:W-:-:S04]  /*1de0*/  @P1 PRMT R45, R65, 0x7610, R45 ;  /* 0x00007610412d1816 */ /* 0x000fc8000000002d */
[----:B------:R-:W-:Y:S01]  /*1df0*/  @P1 F2FP.BF16.F32.PACK_AB R7, RZ, R7 ;  /* 0x00000007ff07123e */ /* 0x000fe200000010ff */
[----:B-1----:R-:W-:-:S03]  /*1e00*/  @P1 FMUL.FTZ R6, R49, R76 ;  /* 0x0000004c31061220 */ /* 0x002fc60000410000 */
[----:B------:R-:W-:Y:S02]  /*1e10*/  @P1 PRMT R46, R7, 0x7610, R46 ;  /* 0x00007610072e1816 */ /* 0x000fe4000000002e */
[----:B------:R-:W-:Y:S01]  /*1e20*/  @P1 F2FP.BF16.F32.PACK_AB R6, RZ, R6 ;  /* 0x00000006ff06123e */ /* 0x000fe200000010ff */
[----:B0-----:R-:W-:-:S03]  /*1e30*/  @P1 FMUL.FTZ R74, R51, R74 ;  /* 0x0000004a334a1220 */ /* 0x001fc60000410000 */
[----:B------:R-:W-:Y:S02]  /*1e40*/  @P1 PRMT R44, R44, 0x5410, R6 ;  /* 0x000054102c2c1816 */ /* 0x000fe40000000006 */
[----:B------:R-:W-:Y:S01]  /*1e50*/  @P1 F2FP.BF16.F32.PACK_AB R74, RZ, R74 ;  /* 0x0000004aff4a123e */ /* 0x000fe200000010ff */
[----:B---3--:R-:W-:-:S03]  /*1e60*/  @P1 FMUL.FTZ R60, R21, R60 ;  /* 0x0000003c153c1220 */ /* 0x008fc60000410000 */
[----:B------:R-:W-:Y:S02]  /*1e70*/  @P1 PRMT R45, R45, 0x5410, R74 ;  /* 0x000054102d2d1816 */ /* 0x000fe4000000004a */
[----:B------:R-:W-:-:S04]  /*1e80*/  @P1 F2FP.BF16.F32.PACK_AB R60, RZ, R60 ;  /* 0x0000003cff3c123e */ /* 0x000fc800000010ff */
[----:B------:R-:W-:-:S07]  /*1e90*/  @P1 PRMT R46, R46, 0x5410, R60 ;  /* 0x000054102e2e1816 */ /* 0x000fce000000003c */
.L_x_2500:
[----:B------:R-:W-:Y:S05]  /*1ea0*/  BSYNC.RECONVERGENT B1 ;  /* 0x0000000000017941 */ /* 0x000fea0003800200 */
.L_x_2483:
        /* <DEDUP_REMOVED lines=12> */
.L_x_2503:
[----:B------:R-:W-:Y:S05]  /*1f70*/  BSYNC.RECONVERGENT B1 ;  /* 0x0000000000017941 */ /* 0x000fea0003800200 */
.L_x_2502:
[----:B0-----:R-:W0:Y:S08]  /*1f80*/  @P1 LDC.64 R6, c[0x0][0x468] ;  /* 0x00011a00ff061b82 */ /* 0x001e300000000a00 */
[----:B------:R-:W2:Y:S01]  /*1f90*/  LDC.64 R60, c[0x0][0x380] ;  /* 0x0000e000ff3c7b82 */ /* 0x000ea20000000a00 */
[----:B0-----:R-:W-:-:S04]  /*1fa0*/  @P1 LEA R6, P0, R56, R6, 0x4 ;  /* 0x0000000638061211 */ /* 0x001fc800078020ff */
[----:B------:R-:W-:Y:S02]  /*1fb0*/  @P1 LEA.HI.X R7, R56, R7, R57, 0x4, P0 ;  /* 0x0000000738071211 */ /* 0x000fe400000f2439 */
[----:B--2---:R-:W-:-:S03]  /*1fc0*/  LEA R4, R60, R4, 0x2 ;  /* 0x000000043c047211 */ /* 0x004fc600078e10ff */
[----:B------:R2:W-:Y:S01]  /*1fd0*/  @P1 STG.E.128 desc[UR6][R6.64], R44 ;  /* 0x0000002c06001986 */ /* 0x0005e2000c101d06 */
[----:B------:R-:W-:-:S13]  /*1fe0*/  ISETP.GE.AND P0, PT, R4, R61, PT ;  /* 0x0000003d0400720c */ /* 0x000fda0003f06270 */
[----:B------:R-:W-:Y:S05]  /*1ff0*/  @!P0 BRA `(.L_x_2504) ;  /* 0xffffffe0007c8947 */ /* 0x000fea000383ffff */
.L_x_2478:
[----:B------:R-:W-:Y:S05]  /*2000*/  BSYNC B0 ;  /* 0x0000000000007941 */ /* 0x000fea0003800000 */
.L_x_2477:
[----:B------:R-:W0:Y:S01]  /*2010*/  S2R R14, SR_TID.X ;  /* 0x00000000000e7919 */ /* 0x000e220000002100 */
[----:B------:R-:W-:Y:S01]  /*2020*/  MOV R2, 0x400 ;  /* 0x0000040000027802 */ /* 0x000fe20000000f00 */
[----:B------:R-:W-:Y:S05]  /*2030*/  WARPSYNC.ALL ;  /* 0x0000000000007948 */ /* 0x000fea0003800000 */
[----:B------:R-:W3:Y:S01]  /*2040*/  S2R R3, SR_CgaCtaId ;  /* 0x0000000000037919 */ /* 0x000ee20000008800 */
[----:B------:R-:W4:Y:S01]  /*2050*/  LDC R12, c[0x0][0x388] ;  /* 0x0000e200ff0c7b82 */ /* 0x000f220000000800 */
[----:B------:R-:W5:Y:S01]  /*2060*/  LDCU.128 UR12, c[0x0][0x440] ;  /* 0x00008800ff0c77ac */ /* 0x000f620008000c00 */
        /* <DEDUP_REMOVED lines=10> */
[----:B------:R-:W1:Y:S04]  /*2110*/  LDS R5, [R3+0x400] ;  /* 0x0004000003057984 */ /* 0x000e680000000800 */
[----:B--2---:R-:W2:Y:S04]  /*2120*/  LDS R7, [R3+0x600] ;  /* 0x0006000003077984 */ /* 0x004ea80000000800 */
[----:B------:R-:W5:Y:S04]  /*2130*/  LDS R9, [R3+0x800] ;  /* 0x0008000003097984 */ /* 0x000f680000000800 */
[----:B------:R-:W5:Y:S04]  /*2140*/  LDS R11, [R3+0xa00] ;  /* 0x000a0000030b7984 */ /* 0x000f680000000800 */
[----:B------:R-:W5:Y:S04]  /*2150*/  LDS R13, [R3+0xc00] ;  /* 0x000c0000030d7984 */ /* 0x000f680000000800 */
[----:B------:R-:W5:Y:S01]  /*2160*/  LDS R6, [R3+0xe00] ;  /* 0x000e000003067984 */ /* 0x000f620000000800 */
[----:B------:R-:W-:Y:S01]  /*2170*/  BAR.SYNC.DEFER_BLOCKING 0x0 ;  /* 0x0000000000007b1d */ /* 0x000fe20000010000 */
[----:B0-----:R-:W-:Y:S01]  /*2180*/  FADD.FTZ R2, RZ, R2 ;  /* 0x00000002ff027221 */ /* 0x001fe20000010000 */
[----:B---3--:R-:W-:-:S03]  /*2190*/  FADD.FTZ R4, RZ, R4 ;  /* 0x00000004ff047221 */ /* 0x008fc60000010000 */
[----:B-1----:R-:W-:Y:S01]  /*21a0*/  FADD.FTZ R2, R2, R5 ;  /* 0x0000000502027221 */ /* 0x002fe20000010000 */
        /* <DEDUP_REMOVED lines=38> */
.L_x_2482:
[----:B------:R-:W-:Y:S01]  /*2410*/  HFMA2 R60, -RZ, RZ, 0, 5.9604644775390625e-08 ;  /* 0x00000001ff3c7431 */ /* 0x000fe200000001ff */
[----:B------:R-:W-:Y:S01]  /*2420*/  BSSY B1, `(.L_x_2505) ;  /* 0x0000007000017945 */ /* 0x000fe20003800000 */
[----:B------:R-:W-:Y:S02]  /*2430*/  MOV R61, R76 ;  /* 0x0000004c003d7202 */ /* 0x000fe40000000f00 */
[----:B0-----:R-:W-:Y:S02]  /*2440*/  MOV R57, 0x1f ;  /* 0x0000001f00397802 */ /* 0x001fe40000000f00 */
[----:B------:R-:W-:-:S07]  /*2450*/  MOV R56, 0xffffffff ;  /* 0xffffffff00387802 */ /* 0x000fce0000000f00 */
[----:B------:R-:W-:Y:S05]  /*2460*/  WARPSYNC.COLLECTIVE R56, `(.L_x_2506) ;  /* 0x0000000038087348 */ /* 0x000fea0003c00000 */
[----:B------:R0:W1:Y:S02]  /*2470*/  SHFL.BFLY P0, R74, R61, R60, R57 ;  /* 0x0c00003c3d4a7389 */ /* 0x0000640000000039 */
[----:B01----:R-:W-:Y:S05]  /*2480*/  ENDCOLLECTIVE ;  /* 0x000000000000791b */ /* 0x003fea0003800000 */
.L_x_2506:
[----:B------:R-:W-:Y:S05]  /*2490*/  BSYNC B1 ;  /* 0x0000000000017941 */ /* 0x000fea0003800000 */
.L_x_2505:
        /* <DEDUP_REMOVED lines=8> */
.L_x_2507:
[----:B------:R-:W-:Y:S01]  /*2520*/  HFMA2 R60, -RZ, RZ, 0, 1.1920928955078125e-07 ;  /* 0x00000002ff3c7431 */ /* 0x000fe200000001ff */
[----:B------:R-:W-:Y:S02]  /*2530*/  MOV R61, R75 ;  /* 0x0000004b003d7202 */ /* 0x000fe40000000f00 */
[----:B------:R-:W-:-:S07]  /*2540*/  MOV R77, R74 ;  /* 0x0000004a004d7202 */ /* 0x000fce0000000f00 */
[----:B------:R-:W-:Y:S05]  /*2550*/  WARPSYNC.COLLECTIVE R56, `(.L_x_2508) ;  /* 0x0000000038087348 */ /* 0x000fea0003c00000 */
[----:B------:R0:W1:Y:S02]  /*2560*/  SHFL.BFLY P0, R74, R61, R60, R57 ;  /* 0x0c00003c3d4a7389 */ /* 0x0000640000000039 */
[----:B01----:R-:W-:Y:S05]  /*2570*/  ENDCOLLECTIVE ;  /* 0x000000000000791b */ /* 0x003fea0003800000 */
.L_x_2508:
[----:B------:R-:W-:-:S05]  /*2580*/  FADD.FTZ R77, R77, R67 ;  /* 0x000000434d4d7221 */ /* 0x000fca0000010000 */
[----:B------:R-:W-:Y:S01]  /*2590*/  MOV R61, R77 ;  /* 0x0000004d003d7202 */ /* 0x000fe20000000f00 */
[----:B------:R-:W-:-:S07]  /*25a0*/  FADD.FTZ R75, R75, R74 ;  /* 0x0000004a4b4b7221 */ /* 0x000fce0000010000 */
[----:B------:R-:W-:Y:S05]  /*25b0*/  WARPSYNC.COLLECTIVE R56, `(.L_x_2509) ;  /* 0x0000000038087348 */ /* 0x000fea0003c00000 */
[----:B------:R0:W1:Y:S02]  /*25c0*/  SHFL.BFLY P0, R74, R61, R60, R57 ;  /* 0x0c00003c3d4a7389 */ /* 0x0000640000000039 */
[----:B01----:R-:W-:Y:S05]  /*25d0*/  ENDCOLLECTIVE ;  /* 0x000000000000791b */ /* 0x003fea0003800000 */
.L_x_2509:
[----:B------:R-:W-:Y:S01]  /*25e0*/  HFMA2 R60, -RZ, RZ, 0, 2.384185791015625e-07 ;  /* 0x00000004ff3c7431 */ /* 0x000fe200000001ff */
[----:B------:R-:W-:Y:S02]  /*25f0*/  MOV R61, R75 ;  /* 0x0000004b003d7202 */ /* 0x000fe40000000f00 */
[----:B------:R-:W-:-:S07]  /*2600*/  MOV R76, R74 ;  /* 0x0000004a004c7202 */ /* 0x000fce0000000f00 */
[----:B------:R-:W-:Y:S05]  /*2610*/  WARPSYNC.COLLECTIVE R56, `(.L_x_2510) ;  /* 0x0000000038087348 */ /* 0x000fea0003c00000 */
[----:B------:R0:W1:Y:S02]  /*2620*/  SHFL.BFLY P0, R74, R61, R60, R57 ;  /* 0x0c00003c3d4a7389 */ /* 0x0000640000000039 */
[----:B01----:R-:W-:Y:S05]  /*2630*/  ENDCOLLECTIVE ;  /* 0x000000000000791b */ /* 0x003fea0003800000 */
.L_x_2510:
[----:B------:R-:W-:-:S05]  /*2640*/  FADD.FTZ R77, R77, R76 ;  /* 0x0000004c4d4d7221 */ /* 0x000fca0000010000 */
[----:B------:R-:W-:Y:S01]  /*2650*/  MOV R61, R77 ;  /* 0x0000004d003d7202 */ /* 0x000fe20000000f00 */
[----:B------:R-:W-:-:S07]  /*2660*/  FADD.FTZ R67, R75, R74 ;  /* 0x0000004a4b437221 */ /* 0x000fce0000010000 */
[----:B------:R-:W-:Y:S05]  /*2670*/  WARPSYNC.COLLECTIVE R56, `(.L_x_2511) ;  /* 0x0000000038087348 */ /* 0x000fea0003c00000 */
[----:B------:R0:W1:Y:S02]  /*2680*/  SHFL.BFLY P0, R74, R61, R60, R57 ;  /* 0x0c00003c3d4a7389 */ /* 0x0000640000000039 */
[----:B01----:R-:W-:Y:S05]  /*2690*/  ENDCOLLECTIVE ;  /* 0x000000000000791b */ /* 0x003fea0003800000 */
.L_x_2511:
[----:B------:R-:W-:Y:S01]  /*26a0*/  HFMA2 R60, -RZ, RZ, 0, 4.76837158203125e-07 ;  /* 0x00000008ff3c7431 */ /* 0x000fe200000001ff */
[----:B------:R-:W-:Y:S02]  /*26b0*/  MOV R61, R67 ;  /* 0x00000043003d7202 */ /* 0x000fe40000000f00 */
[----:B------:R-:W-:-:S07]  /*26c0*/  MOV R76, R74 ;  /* 0x0000004a004c7202 */ /* 0x000fce0000000f00 */
[----:B------:R-:W-:Y:S05]  /*26d0*/  WARPSYNC.COLLECTIVE R56, `(.L_x_2512) ;  /* 0x0000000038087348 */ /* 0x000fea0003c00000 */
[----:B------:R0:W1:Y:S02]  /*26e0*/  SHFL.BFLY P0, R74, R61, R60, R57 ;  /* 0x0c00003c3d4a7389 */ /* 0x0000640000000039 */
[----:B01----:R-:W-:Y:S05]  /*26f0*/  ENDCOLLECTIVE ;  /* 0x000000000000791b */ /* 0x003fea0003800000 */
.L_x_2512:
[----:B------:R-:W-:-:S05]  /*2700*/  FADD.FTZ R77, R77, R76 ;  /* 0x0000004c4d4d7221 */ /* 0x000fca0000010000 */
[----:B------:R-:W-:Y:S01]  /*2710*/  MOV R61, R77 ;  /* 0x0000004d003d7202 */ /* 0x000fe20000000f00 */
[----:B------:R-:W-:-:S07]  /*2720*/  FADD.FTZ R76, R67, R74 ;  /* 0x0000004a434c7221 */ /* 0x000fce0000010000 */
[----:B------:R-:W-:Y:S05]  /*2730*/  WARPSYNC.COLLECTIVE R56, `(.L_x_2513) ;  /* 0x0000000038087348 */ /* 0x000fea0003c00000 */
[----:B------:R0:W1:Y:S02]  /*2740*/  SHFL.BFLY P0, R74, R61, R60, R57 ;  /* 0x0c00003c3d4a7389 */ /* 0x0000640000000039 */
[----:B01----:R-:W-:Y:S05]  /*2750*/  ENDCOLLECTIVE ;  /* 0x000000000000791b */ /* 0x003fea0003800000 */
.L_x_2513:
[----:B------:R-:W-:Y:S01]  /*2760*/  HFMA2 R60, -RZ, RZ, 0, 9.5367431640625e-07 ;  /* 0x00000010ff3c7431 */ /* 0x000fe200000001ff */
[----:B------:R-:W-:Y:S02]  /*2770*/  MOV R61, R76 ;  /* 0x0000004c003d7202 */ /* 0x000fe40000000f00 */
[----:B------:R-:W-:-:S07]  /*2780*/  MOV R75, R74 ;  /* 0x0000004a004b7202 */ /* 0x000fce0000000f00 */
[----:B------:R-:W-:Y:S05]  /*2790*/  WARPSYNC.COLLECTIVE R56, `(.L_x_2514) ;  /* 0x0000000038087348 */ /* 0x000fea0003c00000 */
[----:B------:R0:W1:Y:S02]  /*27a0*/  SHFL.BFLY P0, R74, R61, R60, R57 ;  /* 0x0c00003c3d4a7389 */ /* 0x0000640000000039 */
[----:B01----:R-:W-:Y:S05]  /*27b0*/  ENDCOLLECTIVE ;  /* 0x000000000000791b */ /* 0x003fea0003800000 */
.L_x_2514:
[----:B------:R-:W-:-:S05]  /*27c0*/  FADD.FTZ R75, R77, R75 ;  /* 0x0000004b4d4b7221 */ /* 0x000fca0000010000 */
[----:B------:R-:W-:Y:S02]  /*27d0*/  MOV R61, R75 ;  /* 0x0000004b003d7202 */ /* 0x000fe40000000f00 */
[----:B------:R-:W-:-:S07]  /*27e0*/  MOV R67, R74 ;  /* 0x0000004a00437202 */ /* 0x000fce0000000f00 */
[----:B------:R-:W-:Y:S05]  /*27f0*/  WARPSYNC.COLLECTIVE R56, `(.L_x_2515) ;  /* 0x0000000038087348 */ /* 0x000fea0003c00000 */
[----:B------:R0:W1:Y:S02]  /*2800*/  SHFL.BFLY P0, R74, R61, R60, R57 ;  /* 0x0c00003c3d4a7389 */ /* 0x0000640000000039 */
[----:B01----:R-:W-:Y:S05]  /*2810*/  ENDCOLLECTIVE ;  /* 0x000000000000791b */ /* 0x003fea0003800000 */
.L_x_2515:
[----:B------:R-:W-:Y:S05]  /*2820*/  BRA `(.L_x_2516) ;  /* 0xffffffe000bc7947 */ /* 0x000fea000383ffff */
.L_x_2517:
        /* <DEDUP_REMOVED lines=13> */
.L_x_6419:


//--------------------- .text._ZN10layer_norm13ln_bwd_kernelINS_13Kernel_traitsIf13__nv_bfloat16fS2_fjLj256ELj1ELj4ELj1ELj16ENS_18Kernel_traits_baseILj256EfS2_fS2_fjLj128EEEEELb0ELb1ELb0ELb0EEEvNS_9BwdParamsE --------------------------
	.section	.text._ZN10layer_norm13ln_bwd_kernelINS_13Kernel_traitsIf13__nv_bfloat16fS2_fjLj256ELj1ELj4ELj1ELj16ENS_18Kernel_traits_baseILj256EfS2_fS2_fjLj128EEEEELb0ELb1ELb0ELb0EEEvNS_9BwdParamsE,"ax",@progbits
	.align	128
        .global         _ZN10layer_norm13ln_bwd_kernelINS_13Kernel_traitsIf13__nv_bfloat16fS2_fjLj256ELj1ELj4ELj1ELj16ENS_18Kernel_traits_baseILj256EfS2_fS2_fjLj128EEEEELb0ELb1ELb0ELb0EEEvNS_9BwdParamsE
        .type           _ZN10layer_norm13ln_bwd_kernelINS_13Kernel_traitsIf13__nv_bfloat16fS2_fjLj256ELj1ELj4ELj1ELj16ENS_18Kernel_traits_baseILj256EfS2_fS2_fjLj128EEEEELb0ELb1ELb0ELb0EEEvNS_9BwdParamsE,@function
        .size           _ZN10layer_norm13ln_bwd_kernelINS_13Kernel_traitsIf13__nv_bfloat16fS2_fjLj256ELj1ELj4ELj1ELj16ENS_18Kernel_traits_baseILj256EfS2_fS2_fjLj128EEEEELb0ELb1ELb0ELb0EEEvNS_9BwdParamsE,(.L_x_6420 - _ZN10layer_norm13ln_bwd_kernelINS_13Kernel_traitsIf13__nv_bfloat16fS2_fjLj256ELj1ELj4ELj1ELj16ENS_18Kernel_traits_baseILj256EfS2_fS2_fjLj128EEEEELb0ELb1ELb0ELb0EEEvNS_9BwdParamsE)
        .other          _ZN10layer_norm13ln_bwd_kernelINS_13Kernel_traitsIf13__nv_bfloat16fS2_fjLj256ELj1ELj4ELj1ELj16ENS_18Kernel_traits_baseILj256EfS2_fS2_fjLj128EEEEELb0ELb1ELb0ELb0EEEvNS_9BwdParamsE,@"STO_CUDA_ENTRY STV_DEFAULT"
_ZN10layer_norm13ln_bwd_kernelINS_13Kernel_traitsIf13__nv_bfloat16fS2_fjLj256ELj1ELj4ELj1ELj16ENS_18Kernel_traits_baseILj256EfS2_fS2_fjLj128EEEEELb0ELb1ELb0ELb0EEEvNS_9BwdParamsE:
.text._ZN10layer_norm13ln_bwd_kernelINS_13Kernel_traitsIf13__nv_bfloat16fS2_fjLj256ELj1ELj4ELj1ELj16ENS_18Kernel_traits_baseILj256EfS2_fS2_fjLj128EEEEELb0ELb1ELb0ELb0EEEvNS_9BwdParamsE:
        /* <DEDUP_REMOVED lines=48> */
.L_x_2529:
[----:B0-----:R-:W0:Y:S08]  /*0300*/  @P0 LDC.64 R64, c[0x0][0x3e0] ;  /* 0x0000f800ff400b82 */ /* 0x001e300000000a00 */
[----:B------:R-:W2:Y:S01]  /*0310*/  LDC.64 R66, c[0x0][0x3c8] ;  /* 0x0000f200ff427b82 */ /* 0x000ea20000000a00 */
[----:B0-----:R-:W-:Y:S01]  /*0320*/  @P0 IMAD.WIDE R86, R4, 0x2, R64 ;  /* 0x0000000204560825 */ /* 0x001fe200078e0240 */
[----:B------:R-:W-:-:S06]  /*0330*/  MOV R7, UR15 ;  /* 0x0000000f00077c02 */ /* 0x000fcc0008000f00 */
[----:B------:R-:W0:Y:S01]  /*0340*/  LDC.64 R64, c[0x0][0x3c0] ;  /* 0x0000f000ff407b82 */ /* 0x000e220000000a00 */
[----:B------:R-:W3:Y:S01]  /*0350*/  @P0 LDG.E.U16 R86, desc[UR8][R86.64] ;  /* 0x0000000856560981 */ /* 0x000ee2000c1e1500 */
[----:B------:R-:W-:Y:S01]  /*0360*/  ISETP.GE.U32.AND P2, PT, R5, 0x20, PT ;  /* 0x000000200500780c */ /* 0x000fe20003f46070 */
[C---:B------:R-:W-:Y:S02]  /*0370*/  IMAD R0, R4.reuse, R7, RZ ;  /* 0x0000000704007224 */ /* 0x040fe400078e02ff */
[----:B--2---:R-:W-:-:S03]  /*0380*/  IMAD.WIDE R66, R4, 0x4, R66 ;  /* 0x0000000404427825 */ /* 0x004fc600078e0242 */
[----:B------:R-:W-:Y:S01]  /*0390*/  SHF.R.S32.HI R85, RZ, 0x1f, R0 ;  /* 0x0000001fff557819 */ /* 0x000fe20000011400 */
[----:B------:R-:W-:Y:S01]  /*03a0*/  BSSY.RECONVERGENT B1, `(.L_x_2520) ;  /* 0x000005e000017945 */ /* 0x000fe20003800200 */
[----:B-----5:R2:W5:Y:S01]  /*03b0*/  LDG.E R77, desc[UR8][R66.64] ;  /* 0x00000008424d7981 */ /* 0x020562000c1e1900 */
[----:B------:R-:W-:Y:S02]  /*03c0*/  MOV R76, 0x3f800000 ;  /* 0x3f800000004c7802 */ /* 0x000fe40000000f00 */
[----:B------:R-:W-:-:S04]  /*03d0*/  LEA.HI R85, R85, R0, RZ, 0x3 ;  /* 0x0000000055557211 */ /* 0x000fc800078f18ff */
[----:B------:R-:W-:Y:S02]  /*03e0*/  LEA.HI.SX32 R0, R85, R6, 0x1d ;  /* 0x0000000655007211 */ /* 0x000fe400078feaff */
[----:B------:R-:W-:Y:S02]  /*03f0*/  MOV R85, RZ ;  /* 0x000000ff00557202 */ /* 0x000fe40000000f00 */
[----:B--2---:R-:W-:Y:S02]  /*0400*/  MOV R67, RZ ;  /* 0x000000ff00437202 */ /* 0x004fe40000000f00 */
[----:B---3--:R-:W-:Y:S01]  /*0410*/  @P0 SHF.L.U32 R76, R86, 0x10, RZ ;  /* 0x00000010564c0819 */ /* 0x008fe200000006ff */
[----:B0-----:R-:W-:Y:S06]  /*0420*/  @!P2 BRA `(.L_x_2521) ;  /* 0x000000040054a947 */ /* 0x001fec0003800000 */
        /* <DEDUP_REMOVED lines=21> */
[--C-:B---3--:R-:W-:Y:S01]  /*0580*/  FADD.FTZ R86, R68, -R3.reuse ;  /* 0x8000000344567221 */ /* 0x108fe20000010000 */
[----:B------:R-:W-:Y:S01]  /*0590*/  FADD.FTZ R90, R70, -R3 ;  /* 0x80000003465a7221 */ /* 0x000fe20000010000 */
[----:B-----5:R-:W-:Y:S01]  /*05a0*/  FMUL.FTZ R83, R77, R66 ;  /* 0x000000424d537220 */ /* 0x020fe20000410000 */
[C---:B------:R-:W-:Y:S02]  /*05b0*/  PRMT R65, R72.reuse, 0x7632, R65 ;  /* 0x0000763248417816 */ /* 0x040fe40000000041 */
[----:B------:R-:W-:Y:S02]  /*05c0*/  SHF.L.U32 R67, R72, 0x10, RZ ;  /* 0x0000001048437819 */ /* 0x000fe400000006ff */
[----:B------:R-:W-:Y:S01]  /*05d0*/  PRMT R68, R73, 0x7632, R68 ;  /* 0x0000763249447816 */ /* 0x000fe20000000044 */
[--C-:B------:R-:W-:Y:S01]  /*05e0*/  FADD.FTZ R88, R69, -R3.reuse ;  /* 0x8000000345587221 */ /* 0x100fe20000010000 */
[----:B------:R-:W-:Y:S01]  /*05f0*/  SHF.L.U32 R73, R73, 0x10, RZ ;  /* 0x0000001049497819 */ /* 0x000fe200000006ff */
[----:B------:R-:W-:Y:S01]  /*0600*/  FADD.FTZ R70, R71, -R3 ;  /* 0x8000000347467221 */ /* 0x000fe20000010000 */
[----:B------:R-:W-:Y:S01]  /*0610*/  SHF.L.U32 R66, R65, 0x10, RZ ;  /* 0x0000001041427819 */ /* 0x000fe200000006ff */
[C---:B------:R-:W-:Y:S01]  /*0620*/  FMUL.FTZ R3, R77.reuse, R78 ;  /* 0x0000004e4d037220 */ /* 0x040fe20000410000 */
[----:B------:R-:W-:Y:S01]  /*0630*/  FMUL.FTZ R84, R77, R84 ;  /* 0x000000544d547220 */ /* 0x000fe20000410000 */
[----:B------:R-:W-:Y:S01]  /*0640*/  FMUL.FTZ R78, R16, R67 ;  /* 0x00000043104e7220 */ /* 0x000fe20000410000 */
[C---:B------:R-:W-:Y:S01]  /*0650*/  PRMT R64, R75.reuse, 0x7632, R64 ;  /* 0x000076324b407816 */ /* 0x040fe20000000040 */
[----:B------:R-:W-:Y:S01]  /*0660*/  FADD.FTZ R50, R50, R73 ;  /* 0x0000004932327221 */ /* 0x000fe20000010000 */
[----:B------:R-:W-:Y:S01]  /*0670*/  SHF.L.U32 R69, R75, 0x10, RZ ;  /* 0x000000104b457819 */ /* 0x000fe200000006ff */
[-C--:B------:R-:W-:Y:S01]  /*0680*/  FFMA.FTZ R54, R83, R73.reuse, R54 ;  /* 0x0000004953367223 */ /* 0x080fe20000010036 */
[----:B------:R-:W-:Y:S01]  /*0690*/  FMUL.FTZ R75, R18, R73 ;  /* 0x00000049124b7220 */ /* 0x000fe20000410000 */
[-C--:B------:R-:W-:Y:S01]  /*06a0*/  FFMA.FTZ R53, R84, R66.reuse, R53 ;  /* 0x0000004254357223 */ /* 0x080fe20000010035 */
[----:B------:R-:W-:Y:S01]  /*06b0*/  FADD.FTZ R49, R49, R66 ;  /* 0x0000004231317221 */ /* 0x000fe20000010000 */
        /* <DEDUP_REMOVED lines=8> */
[-C--:B------:R-:W-:Y:S01]  /*0740*/  FFMA.FTZ R55, R82, R72.reuse, R55 ;  /* 0x0000004852377223 */ /* 0x080fe20000010037 */
[----:B------:R-:W-:Y:S01]  /*0750*/  FADD.FTZ R51, R51, R72 ;  /* 0x0000004833337221 */ /* 0x000fe20000010000 */
[----:B------:R-:W-:Y:S01]  /*0760*/  PRMT R71, R74, 0x7632, R71 ;  /* 0x000076324a477816 */ /* 0x000fe20000000047 */
[----:B------:R-:W-:Y:S01]  /*0770*/  FADD.FTZ R48, R48, R67 ;  /* 0x0000004330307221 */ /* 0x000fe20000010000 */
[----:B------:R-:W-:Y:S01]  /*0780*/  FFMA.FTZ R52, R3, R67, R52 ;  /* 0x0000004303347223 */ /* 0x000fe20000010034 */
[----:B------:R-:W-:Y:S01]  /*0790*/  FMUL.FTZ R72, R19, R72 ;  /* 0x0000004813487220 */ /* 0x000fe20000410000 */
[----:B------:R-:W-:Y:S01]  /*07a0*/  FADD.FTZ R65, R66, R75 ;  /* 0x0000004b42417221 */ /* 0x000fe20000010000 */
[----:B------:R-:W-:Y:S01]  /*07b0*/  FFMA.FTZ R67, R83, R75, R68 ;  /* 0x0000004b53437223 */ /* 0x000fe20000010044 */
[----:B-1----:R-:W-:Y:S01]  /*07c0*/  FMUL.FTZ R81, R77, R86 ;  /* 0x000000564d517220 */ /* 0x002fe20000410000 */
[----:B------:R-:W-:Y:S01]  /*07d0*/  SHF.L.U32 R86, R71, 0x10, RZ ;  /* 0x0000001047567819 */ /* 0x000fe200000006ff */
[----:B------:R-:W-:Y:S01]  /*07e0*/  FMUL.FTZ R74, R20, R85 ;  /* 0x00000055144a7220 */ /* 0x000fe20000410000 */
[----:B------:R-:W-:Y:S01]  /*07f0*/  FADD.FTZ R65, R65, R72 ;  /* 0x0000004841417221 */ /* 0x000fe20000010000 */
[----:B------:R-:W-:Y:S01]  /*0800*/  FFMA.FTZ R66, R82, R72, R67 ;  /* 0x0000004852427223 */ /* 0x000fe20000010043 */
[C---:B------:R-:W-:Y:S01]  /*0810*/  FMUL.FTZ R80, R77.reuse, R88 ;  /* 0x000000584d507220 */ /* 0x040fe20000410000 */
[----:B------:R-:W-:Y:S01]  /*0820*/  FMUL.FTZ R79, R77, R90 ;  /* 0x0000005a4d4f7220 */ /* 0x000fe20000410000 */
[----:B------:R-:W-:Y:S01]  /*0830*/  FADD.FTZ R68, R65, R74 ;  /* 0x0000004a41447221 */ /* 0x000fe20000010000 */
[----:B------:R-:W-:Y:S01]  /*0840*/  FMUL.FTZ R71, R21, R86 ;  /* 0x0000005615477220 */ /* 0x000fe20000410000 */
[----:B------:R-:W-:Y:S01]  /*0850*/  FFMA.FTZ R65, R81, R74, R66 ;  /* 0x0000004a51417223 */ /* 0x000fe20000010042 */
        /* <DEDUP_REMOVED lines=11> */
[-C--:B------:R-:W-:Y:S01]  /*0910*/  FMUL.FTZ R68, R23, R64.reuse ;  /* 0x0000004017447220 */ /* 0x080fe20000410000 */
[----:B------:R-:W-:Y:S01]  /*0920*/  FADD.FTZ R67, R66, R69 ;  /* 0x0000004542437221 */ /* 0x000fe20000010000 */
[----:B------:R-:W-:Y:S01]  /*0930*/  FFMA.FTZ R85, R79, R69, R86 ;  /* 0x000000454f557223 */ /* 0x000fe20000010056 */
[C---:B------:R-:W-:Y:S01]  /*0940*/  FFMA.FTZ R47, R70.reuse, R64, R47 ;  /* 0x00000040462f7223 */ /* 0x040fe2000001002f */
[----:B------:R-:W-:Y:S01]  /*0950*/  FADD.FTZ R43, R43, R64 ;  /* 0x000000402b2b7221 */ /* 0x000fe20000010000 */
[----:B------:R-:W-:Y:S01]  /*0960*/  FADD.FTZ R67, R67, R68 ;  /* 0x0000004443437221 */ /* 0x000fe20000010000 */
[----:B------:R-:W-:-:S07]  /*0970*/  FFMA.FTZ R85, R70, R68, R85 ;  /* 0x0000004446557223 */ /* 0x000fce0000010055 */
.L_x_2521:
[----:B------:R-:W-:Y:S05]  /*0980*/  BSYNC.RECONVERGENT B1 ;  /* 0x0000000000017941 */ /* 0x000fea0003800200 */
.L_x_2520:
        /* <DEDUP_REMOVED lines=20> */
.L_x_2543:
        /* <DEDUP_REMOVED lines=8> */
[----:B0-----:R-:W-:Y:S01]  /*0b50*/  FMUL.FTZ R85, R87, UR14 ;  /* 0x0000000e57557c20 */ /* 0x001fe20008410000 */
        /* <DEDUP_REMOVED lines=10> */
[----:B------:R-:W-:Y:S02]  /*0c00*/  FFMA.FTZ R91, R82, R87, R86 ;  /* 0x00000057525b7223 */ /* 0x000fe40000010056 */
[----:B------:R-:W-:Y:S01]  /*0c10*/  FADD.FTZ R88, R78, -R85 ;  /* 0x800000554e587221 */ /* 0x000fe20000010000 */
[----:B------:R-:W-:-:S03]  /*0c20*/  FADD.FTZ R90, R75, -R90 ;  /* 0x8000005a4b5a7221 */ /* 0x000fc60000010000 */
[----:B-----5:R-:W-:Y:S01]  /*0c30*/  FMUL.FTZ R85, R77, R88 ;  /* 0x000000584d557220 */ /* 0x020fe20000410000 */
[C---:B------:R-:W-:Y:S02]  /*0c40*/  SHF.L.U32 R88, R64.reuse, 0x10, RZ ;  /* 0x0000001040587819 */ /* 0x040fe400000006ff */
[----:B------:R-:W-:Y:S01]  /*0c50*/  PRMT R64, R64, 0x7632, R64 ;  /* 0x0000763240407816 */ /* 0x000fe20000000040 */
[----:B------:R-:W-:-:S04]  /*0c60*/  FMUL.FTZ R85, R85, R76 ;  /* 0x0000004c55557220 */ /* 0x000fc80000410000 */
[----:B------:R-:W-:Y:S01]  /*0c70*/  FFMA.FTZ R32, R85, R88, R32 ;  /* 0x0000005855207223 */ /* 0x000fe20000010020 */
[----:B------:R-:W-:Y:S01]  /*0c80*/  FFMA.FTZ R88, R84, R87, R86 ;  /* 0x0000005754587223 */ /* 0x000fe20000010056 */
[----:B------:R-:W-:-:S03]  /*0c90*/  FMUL.FTZ R85, R24, R85 ;  /* 0x0000005518557220 */ /* 0x000fc60000410000 */
[----:B------:R-:W-:-:S04]  /*0ca0*/  FADD.FTZ R88, R73, -R88 ;  /* 0x8000005849587221 */ /* 0x000fc80000010000 */
[----:B------:R-:W-:Y:S01]  /*0cb0*/  FMUL.FTZ R89, R77, R88 ;  /* 0x000000584d597220 */ /* 0x000fe20000410000 */
[----:B------:R-:W-:-:S03]  /*0cc0*/  SHF.L.U32 R88, R64, 0x10, RZ ;  /* 0x0000001040587819 */ /* 0x000fc600000006ff */
[----:B------:R-:W-:Y:S01]  /*0cd0*/  FMUL.FTZ R64, R89, R76 ;  /* 0x0000004c59407220 */ /* 0x000fe20000410000 */
[----:B------:R-:W-:-:S03]  /*0ce0*/  FMUL.FTZ R89, R77, R90 ;  /* 0x0000005a4d597220 */ /* 0x000fc60000410000 */
[----:B------:R-:W-:Y:S01]  /*0cf0*/  FFMA.FTZ R33, R64, R88, R33 ;  /* 0x0000005840217223 */ /* 0x000fe20000010021 */
[----:B------:R-:W-:Y:S01]  /*0d00*/  SHF.L.U32 R88, R65, 0x10, RZ ;  /* 0x0000001041587819 */ /* 0x000fe200000006ff */
[----:B------:R-:W-:Y:S01]  /*0d10*/  FMUL.FTZ R89, R89, R76 ;  /* 0x0000004c59597220 */ /* 0x000fe20000410000 */
[----:B------:R-:W-:Y:S01]  /*0d20*/  PRMT R65, R65, 0x7632, R65 ;  /* 0x0000763241417816 */ /* 0x000fe20000000041 */
[----:B------:R-:W-:Y:S02]  /*0d30*/  FMUL.FTZ R64, R25, R64 ;  /* 0x0000004019407220 */ /* 0x000fe40000410000 */
[----:B------:R-:W-:Y:S01]  /*0d40*/  FFMA.FTZ R34, R89, R88, R34 ;  /* 0x0000005859227223 */ /* 0x000fe20000010022 */
[----:B------:R-:W-:Y:S01]  /*0d50*/  FADD.FTZ R88, R72, -R91 ;  /* 0x8000005b48587221 */ /* 0x000fe20000010000 */
[----:B------:R-:W-:Y:S01]  /*0d60*/  SHF.L.U32 R65, R65, 0x10, RZ ;  /* 0x0000001041417819 */ /* 0x000fe200000006ff */
[----:B------:R-:W-:Y:S01]  /*0d70*/  FMUL.FTZ R89, R26, R89 ;  /* 0x000000591a597220 */ /* 0x000fe20000410000 */
[----:B------:R-:W-:Y:S01]  /*0d80*/  F2FP.BF16.F32.PACK_AB R64, R64, R85 ;  /* 0x000000554040723e */ /* 0x000fe200000010ff */
[----:B------:R-:W-:-:S04]  /*0d90*/  FMUL.FTZ R91, R77, R88 ;  /* 0x000000584d5b7220 */ /* 0x000fc80000410000 */
[----:B------:R-:W-:-:S04]  /*0da0*/  FMUL.FTZ R88, R91, R76 ;  /* 0x0000004c5b587220 */ /* 0x000fc80000410000 */
[----:B------:R-:W-:Y:S01]  /*0db0*/  FFMA.FTZ R35, R88, R65, R35 ;  /* 0x0000004158237223 */ /* 0x000fe20000010023 */
[----:B------:R-:W-:Y:S01]  /*0dc0*/  FFMA.FTZ R65, R81, R87, R86 ;  /* 0x0000005751417223 */ /* 0x000fe20000010056 */
[----:B------:R-:W-:-:S03]  /*0dd0*/  FMUL.FTZ R88, R27, R88 ;  /* 0x000000581b587220 */ /* 0x000fc60000410000 */
[----:B------:R-:W-:-:S04]  /*0de0*/  FADD.FTZ R90, R74, -R65 ;  /* 0x800000414a5a7221 */ /* 0x000fc80000010000 */
[----:B------:R-:W-:Y:S01]  /*0df0*/  FMUL.FTZ R65, R77, R90 ;  /* 0x0000005a4d417220 */ /* 0x000fe20000410000 */
        /* <DEDUP_REMOVED lines=9> */
[----:B------:R-:W-:-:S04]  /*0e90*/  FMUL.FTZ R66, R91, R76 ;  /* 0x0000004c5b427220 */ /* 0x000fc80000410000 */
[----:B------:R-:W-:Y:S01]  /*0ea0*/  FFMA.FTZ R37, R66, R90, R37 ;  /* 0x0000005a42257223 */ /* 0x000fe20000010025 */
[-CC-:B------:R-:W-:Y:S01]  /*0eb0*/  FFMA.FTZ R90, R79, R87.reuse, R86.reuse ;  /* 0x000000574f5a7223 */ /* 0x180fe20000010056 */
[----:B------:R-:W-:Y:S01]  /*0ec0*/  FFMA.FTZ R87, R70, R87, R86 ;  /* 0x0000005746577223 */ /* 0x000fe20000010056 */
[----:B------:R-:W-:Y:S02]  /*0ed0*/  FMUL.FTZ R66, R29, R66 ;  /* 0x000000421d427220 */ /* 0x000fe40000410000 */
[----:B------:R-:W-:Y:S01]  /*0ee0*/  FADD.FTZ R90, R69, -R90 ;  /* 0x8000005a455a7221 */ /* 0x000fe20000010000 */
[----:B------:R-:W-:Y:S02]  /*0ef0*/  FADD.FTZ R86, R68, -R87 ;  /* 0x8000005744567221 */ /* 0x000fe40000010000 */
[----:B------:R-:W-:Y:S01]  /*0f00*/  F2FP.BF16.F32.PACK_AB R66, R66, R65 ;  /* 0x000000414242723e */ /* 0x000fe200000010ff */
[C---:B------:R-:W-:Y:S01]  /*0f10*/  FMUL.FTZ R87, R77.reuse, R90 ;  /* 0x0000005a4d577220 */ /* 0x040fe20000410000 */
[----:B------:R-:W-:Y:S01]  /*0f20*/  FMUL.FTZ R91, R77, R86 ;  /* 0x000000564d5b7220 */ /* 0x000fe20000410000 */
[----:B------:R-:W-:-:S02]  /*0f30*/  F2FP.BF16.F32.PACK_AB R65, R88, R89 ;  /* 0x000000595841723e */ /* 0x000fc400000010ff */
[-C--:B------:R-:W-:Y:S01]  /*0f40*/  FMUL.FTZ R77, R87, R76.reuse ;  /* 0x0000004c574d7220 */ /* 0x080fe20000410000 */
[----:B------:R-:W-:Y:S01]  /*0f50*/  FMUL.FTZ R86, R91, R76 ;  /* 0x0000004c5b567220 */ /* 0x000fe20000410000 */
[C---:B------:R-:W-:Y:S02]  /*0f60*/  PRMT R76, R67.reuse, 0x7632, R76 ;  /* 0x00007632434c7816 */ /* 0x040fe4000000004c */
[----:B------:R-:W-:Y:S02]  /*0f70*/  SHF.L.U32 R67, R67, 0x10, RZ ;  /* 0x0000001043437819 */ /* 0x000fe400000006ff */
[----:B------:R-:W-:-:S03]  /*0f80*/  SHF.L.U32 R76, R76, 0x10, RZ ;  /* 0x000000104c4c7819 */ /* 0x000fc600000006ff */
[----:B------:R-:W-:Y:S01]  /*0f90*/  FFMA.FTZ R38, R77, R67, R38 ;  /* 0x000000434d267223 */ /* 0x000fe20000010026 */
[----:B------:R-:W-:Y:S01]  /*0fa0*/  FMUL.FTZ R67, R30, R77 ;  /* 0x0000004d1e437220 */ /* 0x000fe20000410000 */
[----:B------:R-:W-:Y:S01]  /*0fb0*/  FFMA.FTZ R39, R86, R76, R39 ;  /* 0x0000004c56277223 */ /* 0x000fe20000010027 */
[----:B------:R-:W-:-:S05]  /*0fc0*/  FMUL.FTZ R86, R31, R86 ;  /* 0x000000561f567220 */ /* 0x000fca0000410000 */
[----:B------:R-:W-:Y:S01]  /*0fd0*/  F2FP.BF16.F32.PACK_AB R67, R86, R67 ;  /* 0x000000435643723e */ /* 0x000fe200000010ff */
[----:B------:R-:W-:Y:S06]  /*0fe0*/  BRA `(.L_x_2527) ;  /* 0x0000000c00147947 */ /* 0x000fec0003800000 */
.L_x_2526:
        /* <DEDUP_REMOVED lines=19> */
[C---:B------:R-:W-:Y:S01]  /*1120*/  PRMT R85, R64.reuse, 0x7632, R85 ;  /* 0x0000763240557816 */ /* 0x040fe20000000055 */
[C---:B------:R-:W-:Y:S01]  /*1130*/  FMUL.FTZ R63, R77.reuse, R86 ;  /* 0x000000564d3f7220 */ /* 0x040fe20000410000 */
[C---:B------:R-:W-:Y:S01]  /*1140*/  FMUL.FTZ R56, R77.reuse, R88 ;  /* 0x000000584d387220 */ /* 0x040fe20000410000 */
[C---:B------:R-:W-:Y:S01]  /*1150*/  FMUL.FTZ R57, R77.reuse, R90 ;  /* 0x0000005a4d397220 */ /* 0x040fe20000410000 */
[C---:B------:R-:W-:Y:S01]  /*1160*/  FMUL.FTZ R58, R77.reuse, R92 ;  /* 0x0000005c4d3a7220 */ /* 0x040fe20000410000 */
[----:B------:R-:W-:Y:S01]  /*1170*/  FMUL.FTZ R59, R77, R87 ;  /* 0x000000574d3b7220 */ /* 0x000fe20000410000 */
[----:B------:R-:W-:Y:S01]  /*1180*/  SHF.L.U32 R64, R64, 0x10, RZ ;  /* 0x0000001040407819 */ /* 0x000fe200000006ff */
[----:B------:R-:W-:Y:S01]  /*1190*/  FMUL.FTZ R77, R60, R76 ;  /* 0x0000004c3c4d7220 */ /* 0x000fe20000410000 */
[----:B------:R-:W-:-:S02]  /*11a0*/  SHF.L.U32 R85, R85, 0x10, RZ ;  /* 0x0000001055557819 */ /* 0x000fc400000006ff */
[----:B------:R-:W-:Y:S01]  /*11b0*/  SHF.L.U32 R86, R65, 0x10, RZ ;  /* 0x0000001041567819 */ /* 0x000fe200000006ff */
[----:B------:R-:W-:Y:S01]  /*11c0*/  FFMA.FTZ R32, R77, R64, R32 ;  /* 0x000000404d207223 */ /* 0x000fe20000010020 */
[-C--:B------:R-:W-:Y:S01]  /*11d0*/  FMUL.FTZ R64, R61, R76.reuse ;  /* 0x0000004c3d407220 */ /* 0x080fe20000410000 */
[----:B------:R-:W-:Y:S01]  /*11e0*/  SHF.L.U32 R87, R66, 0x10, RZ ;  /* 0x0000001042577819 */ /* 0x000fe200000006ff */
[----:B------:R-:W-:Y:S01]  /*11f0*/  FMUL.FTZ R77, R24, R77 ;  /* 0x0000004d184d7220 */ /* 0x000fe20000410000 */
[----:B------:R-:W-:Y:S01]  /*1200*/  SHF.L.U32 R88, R67, 0x10, RZ ;  /* 0x0000001043587819 */ /* 0x000fe200000006ff */
[----:B------:R-:W-:Y:S01]  /*1210*/  FFMA.FTZ R33, R64, R85, R33 ;  /* 0x0000005540217223 */ /* 0x000fe20000010021 */
[----:B------:R-:W-:Y:S01]  /*1220*/  PRMT R85, R65, 0x7632, R85 ;  /* 0x0000763241557816 */ /* 0x000fe20000000055 */
[----:B------:R-:W-:Y:S01]  /*1230*/  FMUL.FTZ R65, R62, R76 ;  /* 0x0000004c3e417220 */ /* 0x000fe20000410000 */
[----:B------:R-:W-:Y:S01]  /*1240*/  PRMT R66, R66, 0x7632, R66 ;  /* 0x0000763242427816 */ /* 0x000fe20000000042 */
[----:B------:R-:W-:Y:S01]  /*1250*/  FMUL.FTZ R64, R25, R64 ;  /* 0x0000004019407220 */ /* 0x000fe20000410000 */
[----:B------:R-:W-:Y:S01]  /*1260*/  SHF.L.U32 R85, R85, 0x10, RZ ;  /* 0x0000001055557819 */ /* 0x000fe200000006ff */
[----:B------:R-:W-:Y:S01]  /*1270*/  FFMA.FTZ R34, R65, R86, R34 ;  /* 0x0000005641227223 */ /* 0x000fe20000010022 */
[-C--:B------:R-:W-:Y:S01]  /*1280*/  FMUL.FTZ R86, R63, R76.reuse ;  /* 0x0000004c3f567220 */ /* 0x080fe20000410000 */
[----:B------:R-:W-:Y:S01]  /*1290*/  PRMT R67, R67, 0x7632, R67 ;  /* 0x0000763243437816 */ /* 0x000fe20000000043 */
[----:B------:R-:W-:Y:S01]  /*12a0*/  FMUL.FTZ R65, R26, R65 ;  /* 0x000000411a417220 */ /* 0x000fe20000410000 */
[----:B------:R-:W-:Y:S01]  /*12b0*/  SHF.L.U32 R66, R66, 0x10, RZ ;  /* 0x0000001042427819 */ /* 0x000fe200000006ff */
[----:B------:R-:W-:Y:S01]  /*12c0*/  FFMA.FTZ R35, R86, R85, R35 ;  /* 0x0000005556237223 */ /* 0x000fe20000010023 */
[----:B------:R-:W-:Y:S01]  /*12d0*/  FMUL.FTZ R85, R56, R76 ;  /* 0x0000004c38557220 */ /* 0x000fe20000410000 */
[----:B------:R-:W-:Y:S01]  /*12e0*/  SHF.L.U32 R67, R67, 0x10, RZ ;  /* 0x0000001043437819 */ /* 0x000fe200000006ff */
[----:B------:R-:W-:Y:S01]  /*12f0*/  FMUL.FTZ R86, R27, R86 ;  /* 0x000000561b567220 */ /* 0x000fe20000410000 */
[----:B------:R-:W-:Y:S01]  /*1300*/  F2FP.BF16.F32.PACK_AB R64, R64, R77 ;  /* 0x0000004d4040723e */ /* 0x000fe200000010ff */
[----:B------:R-:W-:Y:S01]  /*1310*/  FFMA.FTZ R36, R85, R87, R36 ;  /* 0x0000005755247223 */ /* 0x000fe20000010024 */
[----:B------:R-:W-:-:S02]  /*1320*/  FMUL.FTZ R87, R58, R76 ;  /* 0x0000004c3a577220 */ /* 0x000fc40000410000 */
[----:B------:R-:W-:Y:S02]  /*1330*/  F2FP.BF16.F32.PACK_AB R65, R86, R65 ;  /* 0x000000415641723e */ /* 0x000fe400000010ff */
[----:B------:R-:W-:Y:S01]  /*1340*/  FFMA.FTZ R38, R87, R88, R38 ;  /* 0x0000005857267223 */ /* 0x000fe20000010026 */
[-C--:B------:R-:W-:Y:S01]  /*1350*/  FMUL.FTZ R88, R59, R76.reuse ;  /* 0x0000004c3b587220 */ /* 0x080fe20000410000 */
[----:B------:R-:W-:-:S03]  /*1360*/  FMUL.FTZ R76, R57, R76 ;  /* 0x0000004c394c7220 */ /* 0x000fc60000410000 */
[----:B------:R-:W-:Y:S01]  /*1370*/  FFMA.FTZ R39, R88, R67, R39 ;  /* 0x0000004358277223 */ /* 0x000fe20000010027 */
[----:B------:R-:W-:Y:S01]  /*1380*/  FFMA.FTZ R37, R76, R66, R37 ;  /* 0x000000424c257223 */ /* 0x000fe20000010025 */
[----:B------:R-:W-:Y:S01]  /*1390*/  FMUL.FTZ R66, R28, R85 ;  /* 0x000000551c427220 */ /* 0x000fe20000410000 */
[----:B------:R-:W-:Y:S01]  /*13a0*/  FMUL.FTZ R67, R30, R87 ;  /* 0x000000571e437220 */ /* 0x000fe20000410000 */
[----:B------:R-:W-:Y:S01]  /*13b0*/  FMUL.FTZ R88, R31, R88 ;  /* 0x000000581f587220 */ /* 0x000fe20000410000 */
[----:B------:R-:W-:-:S04]  /*13c0*/  FMUL.FTZ R85, R29, R76 ;  /* 0x0000004c1d557220 */ /* 0x000fc80000410000 */
[----:B------:R-:W-:Y:S02]  /*13d0*/  F2FP.BF16.F32.PACK_AB R67, R88, R67 ;  /* 0x000000435843723e */ /* 0x000fe400000010ff */
[----:B------:R-:W-:Y:S01]  /*13e0*/  F2FP.BF16.F32.PACK_AB R66, R85, R66 ;  /* 0x000000425542723e */ /* 0x000fe200000010ff */
[----:B------:R-:W-:Y:S06]  /*13f0*/  BRA `(.L_x_2527) ;  /* 0x0000000800107947 */ /* 0x000fec0003800000 */
.L_x_2525:
[----:B------:R-:W-:-:S04]  /*1400*/  UISETP.NE.U32.AND UP0, UPT, UR4, URZ, UPT ;  /* 0x000000ff0400728c */ /* 0x000fc8000bf05070 */
[----:B------:R-:W-:-:S09]  /*1410*/  UISETP.NE.AND.EX UP0, UPT, UR5, URZ, UPT, UP0 ;  /* 0x000000ff0500728c */ /* 0x000fd2000bf05300 */
[----:B------:R-:W-:Y:S05]  /*1420*/  BRA.U UP0, `(.L_x_2528) ;  /* 0x0000000500047547 */ /* 0x000fea000b800000 */
[-CC-:B------:R-:W-:Y:S01]  /*1430*/  FFMA.FTZ R85, R3, R87.reuse, R86.reuse ;  /* 0x0000005703557223 */ /* 0x180fe20000010056 */
[-CC-:B------:R-:W-:Y:S01]  /*1440*/  FFMA.FTZ R88, R84, R87.reuse, R86.reuse ;  /* 0x0000005754587223 */ /* 0x180fe20000010056 */
[----:B-----5:R-:W-:Y:S01]  /*1450*/  SHF.L.U32 R89, R64, 0x10, RZ ;  /* 0x0000001040597819 */ /* 0x020fe200000006ff */
[----:B------:R-:W-:Y:S01]  /*1460*/  FFMA.FTZ R90, R83, R87, R86 ;  /* 0x00000057535a7223 */ /* 0x000fe20000010056 */
[----:B------:R-:W-:Y:S01]  /*1470*/  FADD.FTZ R85, R78, -R85 ;  /* 0x800000554e557221 */ /* 0x000fe20000010000 */
[----:B------:R-:W-:Y:S01]  /*1480*/  FADD.FTZ R88, R73, -R88 ;  /* 0x8000005849587221 */ /* 0x000fe20000010000 */
[----:B------:R-:W-:Y:S01]  /*1490*/  PRMT R64, R64, 0x7632, R64 ;  /* 0x0000763240407816 */ /* 0x000fe20000000040 */
[----:B------:R-:W-:Y:S01]  /*14a0*/  FADD.FTZ R90, R75, -R90 ;  /* 0x8000005a4b5a7221 */ /* 0x000fe20000010000 */
[----:B------:R-:W-:Y:S01]  /*14b0*/  FFMA.FTZ R85, R77, R85, R12 ;  /* 0x000000554d557223 */ /* 0x000fe2000001000c */
[----:B------:R-:W-:-:S03]  /*14c0*/  SHF.L.U32 R91, R65, 0x10, RZ ;  /* 0x00000010415b7819 */ /* 0x000fc600000006ff */
[----:B------:R-:W-:-:S04]  /*14d0*/  FMUL.FTZ R85, R85, R76 ;  /* 0x0000004c55557220 */ /* 0x000fc80000410000 */
[-C--:B------:R-:W-:Y:S01]  /*14e0*/  FFMA.FTZ R32, R89, R85.reuse, R32 ;  /* 0x0000005559207223 */ /* 0x080fe20000010020 */
[----:B------:R-:W-:Y:S01]  /*14f0*/  FFMA.FTZ R89, R77, R88, R13 ;  /* 0x000000584d597223 */ /* 0x000fe2000001000d */
[----:B------:R-:W-:Y:S01]  /*1500*/  SHF.L.U32 R88, R64, 0x10, RZ ;  /* 0x0000001040587819 */ /* 0x000fe200000006ff */
[----:B------:R-:W-:Y:S02]  /*1510*/  FMUL.FTZ R85, R24, R85 ;  /* 0x0000005518557220 */ /* 0x000fe40000410000 */
[----:B------:R-:W-:Y:S01]  /*1520*/  FMUL.FTZ R64, R89, R76 ;  /* 0x0000004c59407220 */ /* 0x000fe20000410000 */
[----:B------:R-:W-:-:S03]  /*1530*/  FFMA.FTZ R89, R77, R90, R14 ;  /* 0x0000005a4d597223 */ /* 0x000fc6000001000e */
[----:B------:R-:W-:Y:S01]  /*1540*/  FFMA.FTZ R33, R88, R64, R33 ;  /* 0x0000004058217223 */ /* 0x000fe20000010021 */
[----:B------:R-:W-:Y:S01]  /*1550*/  FMUL.FTZ R89, R89, R76 ;  /* 0x0000004c59597220 */ /* 0x000fe20000410000 */
[----:B------:R-:W-:Y:S01]  /*1560*/  PRMT R88, R65, 0x7632, R88 ;  /* 0x0000763241587816 */ /* 0x000fe20000000058 */
[----:B------:R-:W-:Y:S02]  /*1570*/  FMUL.FTZ R64, R25, R64 ;  /* 0x0000004019407220 */ /* 0x000fe40000410000 */
[----:B------:R-:W-:Y:S01]  /*1580*/  FFMA.FTZ R34, R91, R89, R34 ;  /* 0x000000595b227223 */ /* 0x000fe20000010022 */
[----:B------:R-:W-:Y:S01]  /*1590*/  FFMA.FTZ R91, R82, R87, R86 ;  /* 0x00000057525b7223 */ /* 0x000fe20000010056 */
[----:B------:R-:W-:Y:S01]  /*15a0*/  FMUL.FTZ R89, R26, R89 ;  /* 0x000000591a597220 */ /* 0x000fe20000410000 */
[----:B------:R-:W-:Y:S02]  /*15b0*/  F2FP.BF16.F32.PACK_AB R64, R64, R85 ;  /* 0x000000554040723e */ /* 0x000fe400000010ff */
[----:B------:R-:W-:Y:S01]  /*15c0*/  FADD.FTZ R90, R72, -R91 ;  /* 0x8000005b485a7221 */ /* 0x000fe20000010000 */
[----:B------:R-:W-:-:S02]  /*15d0*/  SHF.L.U32 R91, R66, 0x10, RZ ;  /* 0x00000010425b7819 */ /* 0x000fc400000006ff */
[----:B------:R-:W-:Y:S01]  /*15e0*/  PRMT R66, R66, 0x7632, R66 ;  /* 0x0000763242427816 */ /* 0x000fe20000000042 */
[----:B------:R-:W-:Y:S01]  /*15f0*/  FFMA.FTZ R65, R77, R90, R15 ;  /* 0x0000005a4d417223 */ /* 0x000fe2000001000f */
[----:B------:R-:W-:-:S03]  /*1600*/  SHF.L.U32 R90, R88, 0x10, RZ ;  /* 0x00000010585a7819 */ /* 0x000fc600000006ff */
[----:B------:R-:W-:Y:S01]  /*1610*/  FMUL.FTZ R88, R65, R76 ;  /* 0x0000004c41587220 */ /* 0x000fe20000410000 */
[----:B------:R-:W-:-:S03]  /*1620*/  FFMA.FTZ R65, R81, R87, R86 ;  /* 0x0000005751417223 */ /* 0x000fc60000010056 */
[-C--:B------:R-:W-:Y:S01]  /*1630*/  FFMA.FTZ R35, R90, R88.reuse, R35 ;  /* 0x000000585a237223 */ /* 0x080fe20000010023 */
[----:B------:R-:W-:Y:S01]  /*1640*/  FADD.FTZ R65, R74, -R65 ;  /* 0x800000414a417221 */ /* 0x000fe20000010000 */
[----:B------:R-:W-:Y:S01]  /*1650*/  FFMA.FTZ R90, R80, R87, R86 ;  /* 0x00000057505a7223 */ /* 0x000fe20000010056 */
[----:B------:R-:W-:Y:S02]  /*1660*/  FMUL.FTZ R88, R27, R88 ;  /* 0x000000581b587220 */ /* 0x000fe40000410000 */
[----:B------:R-:W-:Y:S01]  /*1670*/  FFMA.FTZ R65, R77, R65, R8 ;  /* 0x000000414d417223 */ /* 0x000fe20000010008 */
[----:B------:R-:W-:-:S03]  /*1680*/  FADD.FTZ R90, R71, -R90 ;  /* 0x8000005a475a7221 */ /* 0x000fc60000010000 */
[----:B------:R-:W-:-:S04]  /*1690*/  FMUL.FTZ R65, R65, R76 ;  /* 0x0000004c41417220 */ /* 0x000fc80000410000 */
[-C--:B------:R-:W-:Y:S01]  /*16a0*/  FFMA.FTZ R36, R91, R65.reuse, R36 ;  /* 0x000000415b247223 */ /* 0x080fe20000010024 */
[----:B------:R-:W-:Y:S01]  /*16b0*/  FFMA.FTZ R91, R77, R90, R9 ;  /* 0x0000005a4d5b7223 */ /* 0x000fe20000010009 */
[----:B------:R-:W-:Y:S01]  /*16c0*/  SHF.L.U32 R90, R66, 0x10, RZ ;  /* 0x00000010425a7819 */ /* 0x000fe200000006ff */
[----:B------:R-:W-:Y:S02]  /*16d0*/  FMUL.FTZ R65, R28, R65 ;  /* 0x000000411c417220 */ /* 0x000fe40000410000 */
[----:B------:R-:W-:Y:S01]  /*16e0*/  FMUL.FTZ R66, R91, R76 ;  /* 0x0000004c5b427220 */ /* 0x000fe20000410000 */
[----:B------:R-:W-:-:S03]  /*16f0*/  FFMA.FTZ R91, R70, R87, R86 ;  /* 0x00000057465b7223 */ /* 0x000fc60000010056 */
[-C--:B------:R-:W-:Y:S01]  /*1700*/  FFMA.FTZ R37, R90, R66.reuse, R37 ;  /* 0x000000425a257223 */ /* 0x080fe20000010025 */
[----:B------:R-:W-:Y:S01]  /*1710*/  FFMA.FTZ R90, R79, R87, R86 ;  /* 0x000000574f5a7223 */ /* 0x000fe20000010056 */
[----:B------:R-:W-:Y:S01]  /*1720*/  FADD.FTZ R86, R68, -R91 ;  /* 0x8000005b44567221 */ /* 0x000fe20000010000 */
[----:B------:R-:W-:Y:S02]  /*1730*/  FMUL.FTZ R66, R29, R66 ;  /* 0x000000421d427220 */ /* 0x000fe40000410000 */
[----:B------:R-:W-:Y:S01]  /*1740*/  FADD.FTZ R87, R69, -R90 ;  /* 0x8000005a45577221 */ /* 0x000fe20000010000 */
[----:B------:R-:W-:Y:S01]  /*1750*/  FFMA.FTZ R91, R77, R86, R11 ;  /* 0x000000564d5b7223 */ /* 0x000fe2000001000b */
[----:B------:R-:W-:Y:S02]  /*1760*/  PRMT R86, R67, 0x7632, R86 ;  /* 0x0000763243567816 */ /* 0x000fe40000000056 */
[----:B------:R-:W-:Y:S01]  /*1770*/  FFMA.FTZ R87, R77, R87, R10 ;  /* 0x000000574d577223 */ /* 0x000fe2000001000a */
[----:B------:R-:W-:-:S02]  /*1780*/  SHF.L.U32 R67, R67, 0x10, RZ ;  /* 0x0000001043437819 */ /* 0x000fc400000006ff */
[----:B------:R-:W-:Y:S01]  /*1790*/  SHF.L.U32 R86, R86, 0x10, RZ ;  /* 0x0000001056567819 */ /* 0x000fe200000006ff */
[-C--:B------:R-:W-:Y:S01]  /*17a0*/  FMUL.FTZ R77, R87, R76.reuse ;  /* 0x0000004c574d7220 */ /* 0x080fe20000410000 */
[----:B------:R-:W-:Y:S01]  /*17b0*/  FMUL.FTZ R76, R91, R76 ;  /* 0x0000004c5b4c7220 */ /* 0x000fe20000410000 */
[----:B------:R-:W-:Y:S02]  /*17c0*/  F2FP.BF16.F32.PACK_AB R66, R66, R65 ;  /* 0x000000414242723e */ /* 0x000fe400000010ff */
[-C--:B------:R-:W-:Y:S01]  /*17d0*/  FFMA.FTZ R38, R67, R77.reuse, R38 ;  /* 0x0000004d43267223 */ /* 0x080fe20000010026 */
[-C--:B------:R-:W-:Y:S01]  /*17e0*/  FFMA.FTZ R39, R86, R76.reuse, R39 ;  /* 0x0000004c56277223 */ /* 0x080fe20000010027 */
[----:B------:R-:W-:Y:S01]  /*17f0*/  FMUL.FTZ R67, R30, R77 ;  /* 0x0000004d1e437220 */ /* 0x000fe20000410000 */
[----:B------:R-:W-:Y:S01]  /*1800*/  FMUL.FTZ R76, R31, R76 ;  /* 0x0000004c1f4c7220 */ /* 0x000fe20000410000 */
[----:B------:R-:W-:-:S04]  /*1810*/  F2FP.BF16.F32.PACK_AB R65, R88, R89 ;  /* 0x000000595841723e */ /* 0x000fc800000010ff */
[----:B------:R-:W-:Y:S01]  /*1820*/  F2FP.BF16.F32.PACK_AB R67, R76, R67 ;  /* 0x000000434c43723e */ /* 0x000fe200000010ff */
[----:B------:R-:W-:Y:S06]  /*1830*/  BRA `(.L_x_2527) ;  /* 0x0000000400007947 */ /* 0x000fec0003800000 */
.L_x_2528:
        /* <DEDUP_REMOVED lines=26> */
[----:B------:R-:W-:Y:S01]  /*19e0*/  PRMT R85, R64, 0x7632, R85 ;  /* 0x0000763240557816 */ /* 0x000fe20000000055 */
[----:B------:R-:W-:Y:S01]  /*19f0*/  FMUL.FTZ R64, R61, R76 ;  /* 0x0000004c3d407220 */ /* 0x000fe20000410000 */
[----:B------:R-:W-:Y:S01]  /*1a00*/  SHF.L.U32 R89, R67, 0x10, RZ ;  /* 0x0000001043597819 */ /* 0x000fe200000006ff */
[-C--:B------:R-:W-:Y:S01]  /*1a10*/  FFMA.FTZ R32, R87, R77.reuse, R32 ;  /* 0x0000004d57207223 */ /* 0x080fe20000010020 */
[----:B------:R-:W-:Y:S01]  /*1a20*/  SHF.L.U32 R86, R85, 0x10, RZ ;  /* 0x0000001055567819 */ /* 0x000fe200000006ff */
[----:B------:R-:W-:Y:S01]  /*1a30*/  FMUL.FTZ R77, R24, R77 ;  /* 0x0000004d184d7220 */ /* 0x000fe20000410000 */
[----:B------:R-:W-:-:S02]  /*1a40*/  PRMT R85, R65, 0x7632, R85 ;  /* 0x0000763241557816 */ /* 0x000fc40000000055 */
[----:B------:R-:W-:Y:S01]  /*1a50*/  SHF.L.U32 R87, R65, 0x10, RZ ;  /* 0x0000001041577819 */ /* 0x000fe200000006ff */
[----:B------:R-:W-:Y:S01]  /*1a60*/  FMUL.FTZ R65, R62, R76 ;  /* 0x0000004c3e417220 */ /* 0x000fe20000410000 */
[----:B------:R-:W-:Y:S01]  /*1a70*/  FFMA.FTZ R33, R86, R64, R33 ;  /* 0x0000004056217223 */ /* 0x000fe20000010021 */
[----:B------:R-:W-:Y:S01]  /*1a80*/  SHF.L.U32 R88, R85, 0x10, RZ ;  /* 0x0000001055587819 */ /* 0x000fe200000006ff */
[-C--:B------:R-:W-:Y:S01]  /*1a90*/  FMUL.FTZ R86, R63, R76.reuse ;  /* 0x0000004c3f567220 */ /* 0x080fe20000410000 */
[----:B------:R-:W-:Y:S01]  /*1aa0*/  FFMA.FTZ R34, R87, R65, R34 ;  /* 0x0000004157227223 */ /* 0x000fe20000010022 */
[----:B------:R-:W-:Y:S01]  /*1ab0*/  SHF.L.U32 R87, R66, 0x10, RZ ;  /* 0x0000001042577819 */ /* 0x000fe200000006ff */
[----:B------:R-:W-:Y:S01]  /*1ac0*/  FMUL.FTZ R85, R56, R76 ;  /* 0x0000004c38557220 */ /* 0x000fe20000410000 */
[----:B------:R-:W-:Y:S01]  /*1ad0*/  PRMT R66, R66, 0x7632, R66 ;  /* 0x0000763242427816 */ /* 0x000fe20000000042 */
[----:B------:R-:W-:Y:S01]  /*1ae0*/  FFMA.FTZ R35, R88, R86, R35 ;  /* 0x0000005658237223 */ /* 0x000fe20000010023 */
[----:B------:R-:W-:Y:S01]  /*1af0*/  PRMT R67, R67, 0x7632, R67 ;  /* 0x0000763243437816 */ /* 0x000fe20000000043 */
[----:B------:R-:W-:Y:S01]  /*1b00*/  FFMA.FTZ R36, R87, R85, R36 ;  /* 0x0000005557247223 */ /* 0x000fe20000010024 */
[-C--:B------:R-:W-:Y:S01]  /*1b10*/  FMUL.FTZ R87, R58, R76.reuse ;  /* 0x0000004c3a577220 */ /* 0x080fe20000410000 */
[-C--:B------:R-:W-:Y:S01]  /*1b20*/  FMUL.FTZ R88, R59, R76.reuse ;  /* 0x0000004c3b587220 */ /* 0x080fe20000410000 */
[----:B------:R-:W-:Y:S01]  /*1b30*/  SHF.L.U32 R66, R66, 0x10, RZ ;  /* 0x0000001042427819 */ /* 0x000fe200000006ff */
[----:B------:R-:W-:Y:S01]  /*1b40*/  FMUL.FTZ R76, R57, R76 ;  /* 0x0000004c394c7220 */ /* 0x000fe20000410000 */
[----:B------:R-:W-:Y:S01]  /*1b50*/  SHF.L.U32 R90, R67, 0x10, RZ ;  /* 0x00000010435a7819 */ /* 0x000fe200000006ff */
[----:B------:R-:W-:Y:S01]  /*1b60*/  FMUL.FTZ R67, R30, R87 ;  /* 0x000000571e437220 */ /* 0x000fe20000410000 */
[----:B------:R-:W-:Y:S01]  /*1b70*/  FMUL.FTZ R65, R26, R65 ;  /* 0x000000411a417220 */ /* 0x000fe20000410000 */
[----:B------:R-:W-:Y:S01]  /*1b80*/  FFMA.FTZ R37, R66, R76, R37 ;  /* 0x0000004c42257223 */ /* 0x000fe20000010025 */
[----:B------:R-:W-:Y:S01]  /*1b90*/  FMUL.FTZ R66, R28, R85 ;  /* 0x000000551c427220 */ /* 0x000fe20000410000 */
[-C--:B------:R-:W-:Y:S01]  /*1ba0*/  FFMA.FTZ R39, R90, R88.reuse, R39 ;  /* 0x000000585a277223 */ /* 0x080fe20000010027 */
        /* <DEDUP_REMOVED lines=8> */
[----:B------:R-:W-:-:S07]  /*1c30*/  F2FP.BF16.F32.PACK_AB R64, R64, R77 ;  /* 0x0000004d4040723e */ /* 0x000fce00000010ff */
.L_x_2527:
        /* <DEDUP_REMOVED lines=9> */
.L_x_2524:
[----:B------:R-:W-:Y:S05]  /*1cd0*/  BSYNC.RECONVERGENT B1 ;  /* 0x0000000000017941 */ /* 0x000fea0003800200 */
.L_x_2523:
[----:B--2---:R-:W2:Y:S02]  /*1ce0*/  LDC.64 R64, c[0x0][0x380] ;  /* 0x0000e000ff407b82 */ /* 0x004ea40000000a00 */
[----:B--2---:R-:W-:-:S04]  /*1cf0*/  LEA R4, R64, R4, 0x2 ;  /* 0x0000000440047211 */ /* 0x004fc800078e10ff */
[----:B------:R-:W-:-:S13]  /*1d00*/  ISETP.GE.AND P1, PT, R4, R65, PT ;  /* 0x000000410400720c */ /* 0x000fda0003f26270 */
[----:B------:R-:W-:Y:S05]  /*1d10*/  @!P1 BRA `(.L_x_2529) ;  /* 0xffffffe400789947 */ /* 0x000fea000383ffff */
.L_x_2519:
[----:B------:R-:W-:Y:S05]  /*1d20*/  BSYNC B0 ;  /* 0x0000000000007941 */ /* 0x000fea0003800000 */
.L_x_2518:
[----:B-----5:R-:W2:Y:S01]  /*1d30*/  S2R R16, SR_TID.X ;  /* 0x0000000000107919 */ /* 0x020ea20000002100 */
[----:B-1----:R-:W-:Y:S01]  /*1d40*/  MOV R2, 0x400 ;  /* 0x0000040000027802 */ /* 0x002fe20000000f00 */
[----:B------:R-:W-:Y:S05]  /*1d50*/  WARPSYNC.ALL ;  /* 0x0000000000007948 */ /* 0x000fea0003800000 */
[----:B------:R-:W1:Y:S01]  /*1d60*/  S2R R3, SR_CgaCtaId ;  /* 0x0000000000037919 */ /* 0x000e620000008800 */
[----:B------:R-:W3:Y:S01]  /*1d70*/  LDCU.128 UR16, c[0x0][0x440] ;  /* 0x00008800ff1077ac */ /* 0x000ee20008000c00 */
[----:B------:R-:W-:Y:S01]  /*1d80*/  BSSY.RECONVERGENT B0, `(.L_x_2530) ;  /* 0x000005f000007945 */ /* 0x000fe20003800200 */
[----:B------:R-:W4:Y:S01]  /*1d90*/  LDCU.64 UR10, c[0x0][0x460] ;  /* 0x00008c00ff0a77ac */ /* 0x000f220008000a00 */
        /* <DEDUP_REMOVED lines=53> */
[----:B------:R-:W-:Y:S02]  /*20f0*/  SHF.L.U32 R7, R14, 0x2, RZ ;  /* 0x000000020e077819 */ /* 0x000fe400000006ff */
[----:B------:R-:W-:Y:S02]  /*2100*/  ISETP.GE.U32.AND P1, PT, R0, 0x80, PT ;  /* 0x000000800000780c */ /* 0x000fe40003f26070 */
[----:B------:R-:W-:Y:S01]  /*2110*/  SHF.L.U64.HI R18, R14, 0x2, R39 ;  /* 0x000000020e127819 */ /* 0x000fe20000010227 */
[----:B------:R-:W0:Y:S01]  /*2120*/  LDS R10, [R3] ;  /* 0x00000000030a7984 */ /* 0x000e220000000800 */
[C---:B------:R-:W-:Y:S02]  /*2130*/  IADD3 R16, P2, PT, R7.reuse, UR18, RZ ;  /* 0x0000001207107c10 */ /* 0x040fe4000ff5e0ff */
        /* <DEDUP_REMOVED lines=35> */
.L_x_2531:
[----:B------:R-:W-:Y:S05]  /*2370*/  BSYNC.RECONVERGENT B0 ;  /* 0x0000000000007941 */ /* 0x000fea0003800200 */
.L_x_2530:
        /* <DEDUP_REMOVED lines=11> */
.L_x_2522:
[----:B------:R-:W-:Y:S01]  /*2430*/  HFMA2 R66, -RZ, RZ, 0, 5.9604644775390625e-08 ;  /* 0x00000001ff427431 */ /* 0x000fe200000001ff */
[----:B------:R-:W-:Y:S01]  /*2440*/  BSSY B1, `(.L_x_2532) ;  /* 0x0000006000017945 */ /* 0x000fe20003800000 */
[----:B------:R-:W-:Y:S02]  /*2450*/  MOV R65, 0x1f ;  /* 0x0000001f00417802 */ /* 0x000fe40000000f00 */
[----:B------:R-:W-:-:S07]  /*2460*/  MOV R64, 0xffffffff ;  /* 0xffffffff00407802 */ /* 0x000fce0000000f00 */
[----:B-1---5:R-:W-:Y:S05]  /*2470*/  WARPSYNC.COLLECTIVE R64, `(.L_x_2533) ;  /* 0x0000000040087348 */ /* 0x022fea0003c00000 */
[----:B------:R0:W2:Y:S02]  /*2480*/  SHFL.BFLY P1, R93, R67, R66, R65 ;  /* 0x0c000042435d7389 */ /* 0x0000a40000020041 */
[----:B012--5:R-:W-:Y:S05]  /*2490*/  ENDCOLLECTIVE ;  /* 0x000000000000791b */ /* 0x027fea0003800000 */
.L_x_2533:
[----:B------:R-:W-:Y:S05]  /*24a0*/  BSYNC B1 ;  /* 0x0000000000017941 */ /* 0x000fea0003800000 */
.L_x_2532:
        /* <DEDUP_REMOVED lines=9> */
.L_x_2534:
[----:B------:R-:W-:Y:S01]  /*2540*/  HFMA2 R66, -RZ, RZ, 0, 1.1920928955078125e-07 ;  /* 0x00000002ff427431 */ /* 0x000fe200000001ff */
[----:B------:R-:W-:Y:S02]  /*2550*/  MOV R67, R87 ;  /* 0x0000005700437202 */ /* 0x000fe40000000f00 */
[----:B------:R-:W-:-:S07]  /*2560*/  MOV R86, R93 ;  /* 0x0000005d00567202 */ /* 0x000fce0000000f00 */
[----:B------:R-:W-:Y:S05]  /*2570*/  WARPSYNC.COLLECTIVE R64, `(.L_x_2535) ;  /* 0x0000000040087348 */ /* 0x000fea0003c00000 */
[----:B------:R0:W1:Y:S02]  /*2580*/  SHFL.BFLY P1, R93, R67, R66, R65 ;  /* 0x0c000042435d7389 */ /* 0x0000640000020041 */
[----:B01----:R-:W-:Y:S05]  /*2590*/  ENDCOLLECTIVE ;  /* 0x000000000000791b */ /* 0x003fea0003800000 */
.L_x_2535:
[----:B------:R-:W-:-:S05]  /*25a0*/  FADD.FTZ R86, R86, R85 ;  /* 0x0000005556567221 */ /* 0x000fca0000010000 */
[----:B------:R-:W-:Y:S02]  /*25b0*/  MOV R67, R86 ;  /* 0x0000005600437202 */ /* 0x000fe40000000f00 */
[----:B------:R-:W-:-:S07]  /*25c0*/  MOV R88, R93 ;  /* 0x0000005d00587202 */ /* 0x000fce0000000f00 */
[----:B------:R-:W-:Y:S05]  /*25d0*/  WARPSYNC.COLLECTIVE R64, `(.L_x_2536) ;  /* 0x0000000040087348 */ /* 0x000fea0003c00000 */
[----:B------:R0:W1:Y:S02]  /*25e0*/  SHFL.BFLY P1, R93, R67, R66, R65 ;  /* 0x0c000042435d7389 */ /* 0x0000640000020041 */
[----:B01----:R-:W-:Y:S05]  /*25f0*/  ENDCOLLECTIVE ;  /* 0x000000000000791b */ /* 0x003fea0003800000 */
.L_x_2536:
[----:B------:R-:W-:Y:S01]  /*2600*/  FADD.FTZ R88, R87, R88 ;  /* 0x0000005857587221 */ /* 0x000fe20000010000 */
[----:B------:R-:W-:-:S04]  /*2610*/  HFMA2 R66, -RZ, RZ, 0, 2.384185791015625e-07 ;  /* 0x00000004ff427431 */ /* 0x000fc800000001ff */
[----:B------:R-:W-:Y:S02]  /*2620*/  MOV R67, R88 ;  /* 0x0000005800437202 */ /* 0x000fe40000000f00 */
[----:B------:R-:W-:-:S07]  /*2630*/  MOV R89, R93 ;  /* 0x0000005d00597202 */ /* 0x000fce0000000f00 */
[----:B------:R-:W-:Y:S05]  /*2640*/  WARPSYNC.COLLECTIVE R64, `(.L_x_2537) ;  /* 0x0000000040087348 */ /* 0x000fea0003c00000 */
[----:B------:R0:W1:Y:S02]  /*2650*/  SHFL.BFLY P1, R93, R67, R66, R65 ;  /* 0x0c000042435d7389 */ /* 0x0000640000020041 */
[----:B01----:R-:W-:Y:S05]  /*2660*/  ENDCOLLECTIVE ;  /* 0x000000000000791b */ /* 0x003fea0003800000 */
.L_x_2537:
[----:B------:R-:W-:-:S05]  /*2670*/  FADD.FTZ R89, R86, R89 ;  /* 0x0000005956597221 */ /* 0x000fca0000010000 */
[----:B------:R-:W-:Y:S02]  /*2680*/  MOV R67, R89 ;  /* 0x0000005900437202 */ /* 0x000fe40000000f00 */
[----:B------:R-:W-:-:S07]  /*2690*/  MOV R91, R93 ;  /* 0x0000005d005b7202 */ /* 0x000fce0000000f00 */
[----:B------:R-:W-:Y:S05]  /*26a0*/  WARPSYNC.COLLECTIVE R64, `(.L_x_2538) ;  /* 0x0000000040087348 */ /* 0x000fea0003c00000 */
[----:B------:R0:W1:Y:S02]  /*26b0*/  SHFL.BFLY P1, R93, R67, R66, R65 ;  /* 0x0c000042435d7389 */ /* 0x0000640000020041 */
[----:B01----:R-:W-:Y:S05]  /*26c0*/  ENDCOLLECTIVE ;  /* 0x000000000000791b */ /* 0x003fea0003800000 */
.L_x_2538:
[----:B------:R-:W-:Y:S01]  /*26d0*/  FADD.FTZ R91, R88, R91 ;  /* 0x0000005b585b7221 */ /* 0x000fe20000010000 */
[----:B------:R-:W-:-:S04]  /*26e0*/  HFMA2 R66, -RZ, RZ, 0, 4.76837158203125e-07 ;  /* 0x00000008ff427431 */ /* 0x000fc800000001ff */
[----:B------:R-:W-:Y:S02]  /*26f0*/  MOV R67, R91 ;  /* 0x0000005b00437202 */ /* 0x000fe40000000f00 */
[----:B------:R-:W-:-:S07]  /*2700*/  MOV R90, R93 ;  /* 0x0000005d005a7202 */ /* 0x000fce0000000f00 */
[----:B------:R-:W-:Y:S05]  /*2710*/  WARPSYNC.COLLECTIVE R64, `(.L_x_2539) ;  /* 0x0000000040087348 */ /* 0x000fea0003c00000 */
[----:B------:R0:W1:Y:S02]  /*2720*/  SHFL.BFLY P1, R93, R67, R66, R65 ;  /* 0x0c000042435d7389 */ /* 0x0000640000020041 */
[----:B01----:R-:W-:Y:S05]  /*2730*/  ENDCOLLECTIVE ;  /* 0x000000000000791b */ /* 0x003fea0003800000 */
.L_x_2539:
[----:B------:R-:W-:-:S05]  /*2740*/  FADD.FTZ R90, R89, R90 ;  /* 0x0000005a595a7221 */ /* 0x000fca0000010000 */
[----:B------:R-:W-:Y:S02]  /*2750*/  MOV R67, R90 ;  /* 0x0000005a00437202 */ /* 0x000fe40000000f00 */
[----:B------:R-:W-:-:S07]  /*2760*/  MOV R92, R93 ;  /* 0x0000005d005c7202 */ /* 0x000fce0000000f00 */
[----:B------:R-:W-:Y:S05]  /*2770*/  WARPSYNC.COLLECTIVE R64, `(.L_x_2540) ;  /* 0x0000000040087348 */ /* 0x000fea0003c00000 */
[----:B------:R0:W1:Y:S02]  /*2780*/  SHFL.BFLY P1, R93, R67, R66, R65 ;  /* 0x0c000042435d7389 */ /* 0x0000640000020041 */
[----:B01----:R-:W-:Y:S05]  /*2790*/  ENDCOLLECTIVE ;  /* 0x000000000000791b */ /* 0x003fea0003800000 */
.L_x_2540:
[----:B------:R-:W-:Y:S01]  /*27a0*/  FADD.FTZ R92, R91, R92 ;  /* 0x0000005c5b5c7221 */ /* 0x000fe20000010000 */
[----:B------:R-:W-:-:S04]  /*27b0*/  HFMA2 R66, -RZ, RZ, 0, 9.5367431640625e-07 ;  /* 0x00000010ff427431 */ /* 0x000fc800000001ff */
[----:B------:R-:W-:Y:S02]  /*27c0*/  MOV R67, R92 ;  /* 0x0000005c00437202 */ /* 0x000fe40000000f00 */
[----:B------:R-:W-:-:S07]  /*27d0*/  MOV R85, R93 ;  /* 0x0000005d00557202 */ /* 0x000fce0000000f00 */
[----:B------:R-:W-:Y:S05]  /*27e0*/  WARPSYNC.COLLECTIVE R64, `(.L_x_2541) ;  /* 0x0000000040087348 */ /* 0x000fea0003c00000 */
[----:B------:R0:W1:Y:S02]  /*27f0*/  SHFL.BFLY P1, R93, R67, R66, R65 ;  /* 0x0c000042435d7389 */ /* 0x0000640000020041 */
[----:B01----:R-:W-:Y:S05]  /*2800*/  ENDCOLLECTIVE ;  /* 0x000000000000791b */ /* 0x003fea0003800000 */
.L_x_2541:
[----:B------:R-:W-:-:S05]  /*2810*/  FADD.FTZ R85, R90, R85 ;  /* 0x000000555a557221 */ /* 0x000fca0000010000 */
[----:B------:R-:W-:Y:S02]  /*2820*/  MOV R67, R85 ;  /* 0x0000005500437202 */ /* 0x000fe40000000f00 */
[----:B------:R-:W-:-:S07]  /*2830*/  MOV R87, R93 ;  /* 0x0000005d00577202 */ /* 0x000fce0000000f00 */
[----:B------:R-:W-:Y:S05]  /*2840*/  WARPSYNC.COLLECTIVE R64, `(.L_x_2542) ;  /* 0x0000000040087348 */ /* 0x000fea0003c00000 */
[----:B------:R0:W1:Y:S02]  /*2850*/  SHFL.BFLY P1, R93, R67, R66, R65 ;  /* 0x0c000042435d7389 */ /* 0x0000640000020041 */
[----:B01----:R-:W-:Y:S05]  /*2860*/  ENDCOLLECTIVE ;  /* 0x000000000000791b */ /* 0x003fea0003800000 */
.L_x_2542:
[----:B------:R-:W-:Y:S01]  /*2870*/  MOV R86, R93 ;  /* 0x0000005d00567202 */ /* 0x000fe20000000f00 */
[----:B------:R-:W-:Y:S06]  /*2880*/  BRA `(.L_x_2543) ;  /* 0xffffffe000907947 */ /* 0x000fec000383ffff */
.L_x_2544:
        /* <DEDUP_REMOVED lines=15> */
.L_x_6420:


//--------------------- .text._ZN10layer_norm13ln_bwd_kernelINS_13Kernel_traitsIf13__nv_bfloat16fS2_fjLj256ELj1ELj4ELj1ELj16ENS_18Kernel_traits_baseILj256EfS2_fS2_fjLj128EEEEELb0ELb1ELb0ELb1EEEvNS_9BwdParamsE --------------------------
	.section	.text._ZN10layer_norm13ln_bwd_kernelINS_13Kernel_traitsIf13__nv_bfloat16fS2_fjLj256ELj1ELj4ELj1ELj16ENS_18Kernel_traits_baseILj256EfS2_fS2_fjLj128EEEEELb0ELb1ELb0ELb1EEEvNS_9BwdParamsE,"ax",@progbits
	.align	128
        .global         _ZN10layer_norm13ln_bwd_kernelINS_13Kernel_traitsIf13__nv_bfloat16fS2_fjLj256ELj1ELj4ELj1ELj16ENS_18Kernel_traits_baseILj256EfS2_fS2_fjLj128EEEEELb0ELb1ELb0ELb1EEEvNS_9BwdParamsE
        .type           _ZN10layer_norm13ln_bwd_kernelINS_13Kernel_traitsIf13__nv_bfloat16fS2_fjLj256ELj1ELj4ELj1ELj16ENS_18Kernel_traits_baseILj256EfS2_fS2_fjLj128EEEEELb0ELb1ELb0ELb1EEEvNS_9BwdParamsE,@function
        .size           _ZN10layer_norm13ln_bwd_kernelINS_13Kernel_traitsIf13__nv_bfloat16fS2_fjLj256ELj1ELj4ELj1ELj16ENS_18Kernel_traits_baseILj256EfS2_fS2_fjLj128EEEEELb0ELb1ELb0ELb1EEEvNS_9BwdParamsE,(.L_x_6421 - _ZN10layer_norm13ln_bwd_kernelINS_13Kernel_traitsIf13__nv_bfloat16fS2_fjLj256ELj1ELj4ELj1ELj16ENS_18Kernel_traits_baseILj256EfS2_fS2_fjLj128EEEEELb0ELb1ELb0ELb1EEEvNS_9BwdParamsE)
        .other          _ZN10layer_norm13ln_bwd_kernelINS_13Kernel_traitsIf13__nv_bfloat16fS2_fjLj256ELj1ELj4ELj1ELj16ENS_18Kernel_traits_baseILj256EfS2_fS2_fjLj128EEEEELb0ELb1ELb0ELb1EEEvNS_9BwdParamsE,@"STO_CUDA_ENTRY STV_DEFAULT"
_ZN10layer_norm13ln_bwd_kernelINS_13Kernel_traitsIf13__nv_bfloat16fS2_fjLj256ELj1ELj4ELj1ELj16ENS_18Kernel_traits_baseILj256EfS2_fS2_fjLj128EEEEELb0ELb1ELb0ELb1EEEvNS_9BwdParamsE:
.text._ZN10layer_norm13ln_bwd_kernelINS_13Kernel_traitsIf13__nv_bfloat16fS2_fjLj256ELj1ELj4ELj1ELj16ENS_18Kernel_traits_baseILj256EfS2_fS2_fjLj128EEEEELb0ELb1ELb0ELb1EEEvNS_9BwdParamsE:
        /* <DEDUP_REMOVED lines=54> */
.L_x_2553:
        /* <DEDUP_REMOVED lines=37> */
[--C-:B------:R-:W-:Y:S01]  /*05b0*/  FADD.FTZ R82, R49, -R0.reuse ;  /* 0x8000000031527221 */ /* 0x100fe20000010000 */
[--C-:B------:R-:W-:Y:S01]  /*05c0*/  FADD.FTZ R84, R50, -R0.reuse ;  /* 0x8000000032547221 */ /* 0x100fe20000010000 */
[--C-:B------:R-:W-:Y:S01]  /*05d0*/  FADD.FTZ R86, R51, -R0.reuse ;  /* 0x8000000033567221 */ /* 0x100fe20000010000 */
[C---:B------:R-:W-:Y:S02]  /*05e0*/  PRMT R53, R56.reuse, 0x7632, R53 ;  /* 0x0000763238357816 */ /* 0x040fe40000000035 */
[----:B------:R-:W-:Y:S01]  /*05f0*/  SHF.L.U32 R56, R56, 0x10, RZ ;  /* 0x0000001038387819 */ /* 0x000fe200000006ff */
[--C-:B------:R-:W-:Y:S01]  /*0600*/  FADD.FTZ R90, R54, -R0.reuse ;  /* 0x80000000365a7221 */ /* 0x100fe20000010000 */
[----:B------:R-:W-:Y:S01]  /*0610*/  FADD.FTZ R80, R55, -R0 ;  /* 0x8000000037507221 */ /* 0x000fe20000010000 */
[----:B------:R-:W-:-:S02]  /*0620*/  PRMT R50, R58, 0x7632, R50 ;  /* 0x000076323a327816 */ /* 0x000fc40000000032 */
[----:B------:R-:W-:Y:S01]  /*0630*/  SHF.L.U32 R51, R58, 0x10, RZ ;  /* 0x000000103a337819 */ /* 0x000fe200000006ff */
[----:B------:R-:W-:Y:S01]  /*0640*/  FMUL.FTZ R0, R75, R78 ;  /* 0x0000004e4b007220 */ /* 0x000fe20000410000 */
[----:B0-----:R-:W-:Y:S01]  /*0650*/  PRMT R76, R57, 0x7632, R76 ;  /* 0x00007632394c7816 */ /* 0x001fe2000000004c */
[----:B------:R-:W-:Y:S01]  /*0660*/  FMUL.FTZ R79, R75, R82 ;  /* 0x000000524b4f7220 */ /* 0x000fe20000410000 */
[----:B------:R-:W-:Y:S01]  /*0670*/  SHF.L.U32 R54, R57, 0x10, RZ ;  /* 0x0000001039367819 */ /* 0x000fe200000006ff */
[----:B------:R-:W-:Y:S01]  /*0680*/  FMUL.FTZ R57, R75, R52 ;  /* 0x000000344b397220 */ /* 0x000fe20000410000 */
[----:B------:R-:W-:Y:S01]  /*0690*/  SHF.L.U32 R58, R53, 0x10, RZ ;  /* 0x00000010353a7819 */ /* 0x000fe200000006ff */
[-C--:B------:R-:W-:Y:S01]  /*06a0*/  FMUL.FTZ R53, R24, R56.reuse ;  /* 0x0000003818357220 */ /* 0x080fe20000410000 */
[----:B------:R-:W-:Y:S01]  /*06b0*/  FADD.FTZ R69, R56, R69 ;  /* 0x0000004538457221 */ /* 0x000fe20000010000 */
[----:B------:R-:W-:Y:S01]  /*06c0*/  FFMA.FTZ R71, R0, R56, R71 ;  /* 0x0000003800477223 */ /* 0x000fe20000010047 */
[----:B------:R-:W-:Y:S01]  /*06d0*/  FMUL.FTZ R77, R75, R84 ;  /* 0x000000544b4d7220 */ /* 0x000fe20000410000 */
[----:B------:R-:W-:Y:S01]  /*06e0*/  FADD.FTZ R6, R51, R6 ;  /* 0x0000000633067221 */ /* 0x000fe20000010000 */
[-C--:B------:R-:W-:Y:S01]  /*06f0*/  FFMA.FTZ R2, R57, R51.reuse, R2 ;  /* 0x0000003339027223 */ /* 0x080fe20000010002 */
[----:B------:R-:W-:Y:S01]  /*0700*/  FMUL.FTZ R56, R28, R51 ;  /* 0x000000331c387220 */ /* 0x000fe20000410000 */
[-C--:B------:R-:W-:Y:S01]  /*0710*/  FFMA.FTZ R68, R79, R58.reuse, R68 ;  /* 0x0000003a4f447223 */ /* 0x080fe20000010044 */
        /* <DEDUP_REMOVED lines=61> */
.L_x_2565:
        /* <DEDUP_REMOVED lines=29> */
[----:B-----5:R-:W-:Y:S01]  /*0cc0*/  PRMT R53, R49, 0x7632, R53 ;  /* 0x0000763231357816 */ /* 0x020fe20000000035 */
        /* <DEDUP_REMOVED lines=8> */
[C---:B------:R-:W-:Y:S01]  /*0d50*/  PRMT R0, R48.reuse, 0x7632, R0 ;  /* 0x0000763230007816 */ /* 0x040fe20000000000 */
        /* <DEDUP_REMOVED lines=38> */
.L_x_2550:
        /* <DEDUP_REMOVED lines=18> */
[----:B------:R-:W-:Y:S01]  /*10e0*/  PRMT R0, R50, 0x7632, R0 ;  /* 0x0000763232007816 */ /* 0x000fe20000000000 */
[C---:B------:R-:W-:Y:S01]  /*10f0*/  FMUL.FTZ R47, R75.reuse, R76 ;  /* 0x0000004c4b2f7220 */ /* 0x040fe20000410000 */
[C---:B------:R-:W-:Y:S01]  /*1100*/  PRMT R55, R48.reuse, 0x7632, R55 ;  /* 0x0000763230377816 */ /* 0x040fe20000000037 */
[----:B------:R-:W-:Y:S01]  /*1110*/  FMUL.FTZ R41, R75, R42 ;  /* 0x0000002a4b297220 */ /* 0x000fe20000410000 */
[----:B------:R-:W-:Y:S01]  /*1120*/  PRMT R57, R51, 0x7632, R57 ;  /* 0x0000763233397816 */ /* 0x000fe20000000039 */
[C---:B------:R-:W-:Y:S01]  /*1130*/  FMUL.FTZ R45, R75.reuse, R58 ;  /* 0x0000003a4b2d7220 */ /* 0x040fe20000410000 */
[C---:B------:R-:W-:Y:S01]  /*1140*/  FMUL.FTZ R46, R75.reuse, R46 ;  /* 0x0000002e4b2e7220 */ /* 0x040fe20000410000 */
[C---:B------:R-:W-:Y:S01]  /*1150*/  FMUL.FTZ R40, R75.reuse, R56 ;  /* 0x000000384b287220 */ /* 0x040fe20000410000 */
[C---:B------:R-:W-:Y:S01]  /*1160*/  FMUL.FTZ R42, R75.reuse, R78 ;  /* 0x0000004e4b2a7220 */ /* 0x040fe20000410000 */
[----:B------:R-:W-:Y:S01]  /*1170*/  SHF.L.U32 R48, R48, 0x10, RZ ;  /* 0x0000001030307819 */ /* 0x000fe200000006ff */
[----:B------:R-:W-:Y:S01]  /*1180*/  FMUL.FTZ R43, R75, R80 ;  /* 0x000000504b2b7220 */ /* 0x000fe20000410000 */
[----:B------:R-:W-:Y:S01]  /*1190*/  SHF.L.U32 R77, R52, 0x10, RZ ;  /* 0x00000010344d7819 */ /* 0x000fe200000006ff */
[-C--:B------:R-:W-:Y:S01]  /*11a0*/  FMUL.FTZ R53, R44, R74.reuse ;  /* 0x0000004a2c357220 */ /* 0x080fe20000410000 */
        /* <DEDUP_REMOVED lines=34> */
.L_x_2549:
        /* <DEDUP_REMOVED lines=27> */
[C---:B------:R-:W-:Y:S01]  /*1580*/  PRMT R0, R48.reuse, 0x7632, R0 ;  /* 0x0000763230007816 */ /* 0x040fe20000000000 */
        /* <DEDUP_REMOVED lines=19> */
[-C--:B------:R-:W-:Y:S01]  /*16c0*/  FMUL.FTZ R0, R75, R58.reuse ;  /* 0x0000003a4b007220 */ /* 0x080fe20000410000 */
[----:B------:R-:W-:Y:S01]  /*16d0*/  FMUL.FTZ R53, R37, R58 ;  /* 0x0000003a25357220 */ /* 0x000fe20000410000 */
[----:B------:R-:W-:Y:S01]  /*16e0*/  FMUL.FTZ R58, R77, R78 ;  /* 0x0000004e4d3a7220 */ /* 0x000fe20000410000 */
[-C--:B------:R-:W-:Y:S01]  /*16f0*/  FMUL.FTZ R79, R51, R52.reuse ;  /* 0x00000034334f7220 */ /* 0x080fe20000410000 */
[----:B------:R-:W-:Y:S01]  /*1700*/  SHF.L.U32 R83, R55, 0x10, RZ ;  /* 0x0000001037537819 */ /* 0x000fe200000006ff */
        /* <DEDUP_REMOVED lines=16> */
.L_x_2552:
        /* <DEDUP_REMOVED lines=19> */
[----:B------:R-:W-:Y:S01]  /*1940*/  PRMT R0, R50, 0x7632, R0 ;  /* 0x0000763232007816 */ /* 0x000fe20000000000 */
[C---:B------:R-:W-:Y:S01]  /*1950*/  FFMA.FTZ R47, R75.reuse, R76, R23 ;  /* 0x0000004c4b2f7223 */ /* 0x040fe20000010017 */
[C---:B------:R-:W-:Y:S01]  /*1960*/  PRMT R55, R48.reuse, 0x7632, R55 ;  /* 0x0000763230377816 */ /* 0x040fe20000000037 */
[----:B------:R-:W-:Y:S01]  /*1970*/  FFMA.FTZ R41, R75, R42, R17 ;  /* 0x0000002a4b297223 */ /* 0x000fe20000010011 */
[----:B------:R-:W-:Y:S01]  /*1980*/  PRMT R57, R51, 0x7632, R57 ;  /* 0x0000763233397816 */ /* 0x000fe20000000039 */
[C---:B------:R-:W-:Y:S01]  /*1990*/  FFMA.FTZ R45, R75.reuse, R58, R21 ;  /* 0x0000003a4b2d7223 */ /* 0x040fe20000010015 */
[C---:B------:R-:W-:Y:S01]  /*19a0*/  FFMA.FTZ R46, R75.reuse, R77, R22 ;  /* 0x0000004d4b2e7223 */ /* 0x040fe20000010016 */
[C---:B------:R-:W-:Y:S01]  /*19b0*/  FFMA.FTZ R42, R75.reuse, R43, R18 ;  /* 0x0000002b4b2a7223 */ /* 0x040fe20000010012 */
[----:B------:R-:W-:Y:S01]  /*19c0*/  SHF.L.U32 R48, R48, 0x10, RZ ;  /* 0x0000001030307819 */ /* 0x000fe200000006ff */
[----:B------:R-:W-:Y:S01]  /*19d0*/  FFMA.FTZ R43, R75, R80, R19 ;  /* 0x000000504b2b7223 */ /* 0x000fe20000010013 */
        /* <DEDUP_REMOVED lines=15> */
[-C--:B------:R-:W-:Y:S01]  /*1ad0*/  FMUL.FTZ R59, R48, R53.reuse ;  /* 0x00000035303b7220 */ /* 0x080fe20000410000 */
[----:B------:R-:W-:Y:S01]  /*1ae0*/  FMUL.FTZ R48, R36, R53 ;  /* 0x0000003524307220 */ /* 0x000fe20000410000 */
[----:B------:R-:W-:Y:S01]  /*1af0*/  FMUL.FTZ R58, R77, R56 ;  /* 0x000000384d3a7220 */ /* 0x000fe20000410000 */
[----:B------:R-:W-:Y:S01]  /*1b00*/  FMUL.FTZ R74, R79, R76 ;  /* 0x0000004c4f4a7220 */ /* 0x000fe20000410000 */
[-C--:B------:R-:W-:Y:S01]  /*1b10*/  FMUL.FTZ R0, R55, R52.reuse ;  /* 0x0000003437007220 */ /* 0x080fe20000410000 */
[----:B------:R-:W-:Y:S01]  /*1b20*/  FMUL.FTZ R53, R37, R52 ;  /* 0x0000003425357220 */ /* 0x000fe20000410000 */
[----:B------:R-:W-:Y:S01]  /*1b30*/  FMUL.FTZ R75, R49, R54 ;  /* 0x00000036314b7220 */ /* 0x000fe20000410000 */
[-C--:B------:R-:W-:Y:S01]  /*1b40*/  FMUL.FTZ R77, R50, R57.reuse ;  /* 0x00000039324d7220 */ /* 0x080fe20000410000 */
[----:B------:R-:W-:Y:S01]  /*1b50*/  FMUL.FTZ R79, R51, R78 ;  /* 0x0000004e334f7220 */ /* 0x000fe20000410000 */
[----:B------:R-:W-:Y:S01]  /*1b60*/  FMUL.FTZ R49, R38, R54 ;  /* 0x0000003626317220 */ /* 0x000fe20000410000 */
        /* <DEDUP_REMOVED lines=9> */
[----:B------:R-:W-:-:S07]  /*1c00*/  F2FP.BF16.F32.PACK_AB R51, R52, R51 ;  /* 0x000000333433723e */ /* 0x000fce00000010ff */
.L_x_2551:
        /* <DEDUP_REMOVED lines=22> */
.L_x_2547:
        /* <DEDUP_REMOVED lines=24> */
.L_x_2546:
[----:B------:R-:W-:Y:S05]  /*1ef0*/  BSYNC B0 ;  /* 0x0000000000007941 */ /* 0x000fea0003800000 */
.L_x_2545:
        /* <DEDUP_REMOVED lines=14> */
[----:B------:R-:W0:Y:S04]  /*1fe0*/  LDS R8, [R3+0x200] ;  /* 0x0002000003087984 */ /* 0x000e280000000800 */
[----:B------:R-:W2:Y:S04]  /*1ff0*/  LDS R11, [R3+0x600] ;  /* 0x00060000030b7984 */ /* 0x000ea80000000800 */
[----:B------:R-:W3:Y:S04]  /*2000*/  LDS R33, [R3+0x800] ;  /* 0x0008000003217984 */ /* 0x000ee80000000800 */
[----:B------:R-:W1:Y:S04]  /*2010*/  LDS R35, [R3+0xa00] ;  /* 0x000a000003237984 */ /* 0x000e680000000800 */
[----:B------:R-:W1:Y:S04]  /*2020*/  LDS R37, [R3+0xc00] ;  /* 0x000c000003257984 */ /* 0x000e680000000800 */
[----:B------:R-:W1:Y:S01]  /*2030*/  LDS R21, [R3+0xe00] ;  /* 0x000e000003157984 */ /* 0x000e620000000800 */
[----:B------:R-:W-:Y:S01]  /*2040*/  BAR.SYNC.DEFER_BLOCKING 0x0 ;  /* 0x0000000000007b1d */ /* 0x000fe20000010000 */
[----:B----4-:R-:W-:-:S04]  /*2050*/  FADD.FTZ R2, RZ, R2 ;  /* 0x00000002ff027221 */ /* 0x010fc80000010000 */
[----:B-----5:R-:W-:Y:S01]  /*2060*/  FADD.FTZ R2, R2, R9 ;  /* 0x0000000902027221 */ /* 0x020fe20000010000 */
[----:B0-----:R-:W-:-:S04]  /*2070*/  FADD.FTZ R8, RZ, R8 ;  /* 0x00000008ff087221 */ /* 0x001fc80000010000 */
        /* <DEDUP_REMOVED lines=62> */
.L_x_2548:
        /* <DEDUP_REMOVED lines=8> */
.L_x_2555:
[----:B------:R-:W-:Y:S05]  /*24e0*/  BSYNC B2 ;  /* 0x0000000000027941 */ /* 0x000fea0003800000 */
.L_x_2554:
        /* <DEDUP_REMOVED lines=8> */
.L_x_2556:
[----:B------:R-:W-:Y:S01]  /*2570*/  FADD.FTZ R49, R82, R49 ;  /* 0x0000003152317221 */ /* 0x000fe20000010000 */
[----:B------:R-:W-:-:S04]  /*2580*/  HFMA2 R92, -RZ, RZ, 0, 1.1920928955078125e-07 ;  /* 0x00000002ff5c7431 */ /* 0x000fc800000001ff */
[----:B------:R-:W-:Y:S02]  /*2590*/  MOV R91, R49 ;  /* 0x00000031005b7202 */ /* 0x000fe40000000f00 */
[----:B------:R-:W-:-:S07]  /*25a0*/  MOV R51, R87 ;  /* 0x0000005700337202 */ /* 0x000fce0000000f00 */
[----:B------:R-:W-:Y:S05]  /*25b0*/  WARPSYNC.COLLECTIVE R90, `(.L_x_2557) ;  /* 0x000000005a087348 */ /* 0x000fea0003c00000 */
[----:B------:R0:W1:Y:S02]  /*25c0*/  SHFL.BFLY P3, R87, R91, R92, R93 ;  /* 0x0c00005c5b577389 */ /* 0x000064000006005d */
[----:B01----:R-:W-:Y:S05]  /*25d0*/  ENDCOLLECTIVE ;  /* 0x000000000000791b */ /* 0x003fea0003800000 */
.L_x_2557:
[----:B------:R-:W-:-:S05]  /*25e0*/  FADD.FTZ R51, R50, R51 ;  /* 0x0000003332337221 */ /* 0x000fca0000010000 */
[----:B------:R-:W-:Y:S02]  /*25f0*/  MOV R91, R51 ;  /* 0x00000033005b7202 */ /* 0x000fe40000000f00 */
[----:B------:R-:W-:-:S07]  /*2600*/  MOV R48, R87 ;  /* 0x0000005700307202 */ /* 0x000fce0000000f00 */
[----:B------:R-:W-:Y:S05]  /*2610*/  WARPSYNC.COLLECTIVE R90, `(.L_x_2558) ;  /* 0x000000005a087348 */ /* 0x000fea0003c00000 */
[----:B------:R0:W1:Y:S02]  /*2620*/  SHFL.BFLY P3, R87, R91, R92, R93 ;  /* 0x0c00005c5b577389 */ /* 0x000064000006005d */
[----:B01----:R-:W-:Y:S05]  /*2630*/  ENDCOLLECTIVE ;  /* 0x000000000000791b */ /* 0x003fea0003800000 */
.L_x_2558:
[----:B------:R-:W-:Y:S01]  /*2640*/  FADD.FTZ R48, R49, R48 ;  /* 0x0000003031307221 */ /* 0x000fe20000010000 */
[----:B------:R-:W-:-:S04]  /*2650*/  HFMA2 R92, -RZ, RZ, 0, 2.384185791015625e-07 ;  /* 0x00000004ff5c7431 */ /* 0x000fc800000001ff */
[----:B------:R-:W-:Y:S02]  /*2660*/  MOV R91, R48 ;  /* 0x00000030005b7202 */ /* 0x000fe40000000f00 */
[----:B------:R-:W-:-:S07]  /*2670*/  MOV R84, R87 ;  /* 0x0000005700547202 */ /* 0x000fce0000000f00 */
[----:B------:R-:W-:Y:S05]  /*2680*/  WARPSYNC.COLLECTIVE R90, `(.L_x_2559) ;  /* 0x000000005a087348 */ /* 0x000fea0003c00000 */
[----:B------:R0:W1:Y:S02]  /*2690*/  SHFL.BFLY P3, R87, R91, R92, R93 ;  /* 0x0c00005c5b577389 */ /* 0x000064000006005d */
[----:B01----:R-:W-:Y:S05]  /*26a0*/  ENDCOLLECTIVE ;  /* 0x000000000000791b */ /* 0x003fea0003800000 */
.L_x_2559:
[----:B------:R-:W-:-:S05]  /*26b0*/  FADD.FTZ R86, R51, R84 ;  /* 0x0000005433567221 */ /* 0x000fca0000010000 */
[----:B------:R-:W-:Y:S02]  /*26c0*/  MOV R91, R86 ;  /* 0x00000056005b7202 */ /* 0x000fe40000000f00 */
[----:B------:R-:W-:-:S07]  /*26d0*/  MOV R85, R87 ;  /* 0x0000005700557202 */ /* 0x000fce0000000f00 */
[----:B------:R-:W-:Y:S05]  /*26e0*/  WARPSYNC.COLLECTIVE R90, `(.L_x_2560) ;  /* 0x000000005a087348 */ /* 0x000fea0003c00000 */
[----:B------:R0:W1:Y:S02]  /*26f0*/  SHFL.BFLY P3, R87, R91, R92, R93 ;  /* 0x0c00005c5b577389 */ /* 0x000064000006005d */
[----:B01----:R-:W-:Y:S05]  /*2700*/  ENDCOLLECTIVE ;  /* 0x000000000000791b */ /* 0x003fea0003800000 */
.L_x_2560:
[----:B------:R-:W-:Y:S01]  /*2710*/  FADD.FTZ R88, R48, R85 ;  /* 0x0000005530587221 */ /* 0x000fe20000010000 */
[----:B------:R-:W-:-:S04]  /*2720*/  HFMA2 R92, -RZ, RZ, 0, 4.76837158203125e-07 ;  /* 0x00000008ff5c7431 */ /* 0x000fc800000001ff */
[----:B------:R-:W-:Y:S01]  /*2730*/  MOV R91, R88 ;  /* 0x00000058005b7202 */ /* 0x000fe20000000f00 */
[----:B------:R-:W-:-:S07]  /*2740*/  FADD.FTZ R89, R86, R87 ;  /* 0x0000005756597221 */ /* 0x000fce0000010000 */
[----:B------:R-:W-:Y:S05]  /*2750*/  WARPSYNC.COLLECTIVE R90, `(.L_x_2561) ;  /* 0x000000005a087348 */ /* 0x000fea0003c00000 */
[----:B------:R0:W1:Y:S02]  /*2760*/  SHFL.BFLY P3, R87, R91, R92, R93 ;  /* 0x0c00005c5b577389 */ /* 0x000064000006005d */
[----:B01----:R-:W-:Y:S05]  /*2770*/  ENDCOLLECTIVE ;  /* 0x000000000000791b */ /* 0x003fea0003800000 */
.L_x_2561:
[----:B------:R-:W-:Y:S02]  /*2780*/  MOV R91, R89 ;  /* 0x00000059005b7202 */ /* 0x000fe40000000f00 */
[----:B------:R-:W-:-:S07]  /*2790*/  MOV R85, R87 ;  /* 0x0000005700557202 */ /* 0x000fce0000000f00 */
[----:B------:R-:W-:Y:S05]  /*27a0*/  WARPSYNC.COLLECTIVE R90, `(.L_x_2562) ;  /* 0x000000005a087348 */ /* 0x000fea0003c00000 */
[----:B------:R0:W1:Y:S02]  /*27b0*/  SHFL.BFLY P3, R87, R91, R92, R93 ;  /* 0x0c00005c5b577389 */ /* 0x000064000006005d */
[----:B01----:R-:W-:Y:S05]  /*27c0*/  ENDCOLLECTIVE ;  /* 0x000000000000791b */ /* 0x003fea0003800000 */
.L_x_2562:
[----:B------:R-:W-:Y:S01]  /*27d0*/  FADD.FTZ R82, R88, R85 ;  /* 0x0000005558527221 */ /* 0x000fe20000010000 */
[----:B------:R-:W-:-:S04]  /*27e0*/  HFMA2 R92, -RZ, RZ, 0, 9.5367431640625e-07 ;  /* 0x00000010ff5c7431 */ /* 0x000fc800000001ff */
[----:B------:R-:W-:Y:S02]  /*27f0*/  MOV R91, R82 ;  /* 0x00000052005b7202 */ /* 0x000fe40000000f00 */
[----:B------:R-:W-:-:S07]  /*2800*/  MOV R84, R87 ;  /* 0x0000005700547202 */ /* 0x000fce0000000f00 */
[----:B------:R-:W-:Y:S05]  /*2810*/  WARPSYNC.COLLECTIVE R90, `(.L_x_2563) ;  /* 0x000000005a087348 */ /* 0x000fea0003c00000 */
[----:B------:R0:W1:Y:S02]  /*2820*/  SHFL.BFLY P3, R87, R91, R92, R93 ;  /* 0x0c00005c5b577389 */ /* 0x000064000006005d */
[----:B01----:R-:W-:Y:S05]  /*2830*/  ENDCOLLECTIVE ;  /* 0x000000000000791b */ /* 0x003fea0003800000 */
.L_x_2563:
[----:B------:R-:W-:-:S05]  /*2840*/  FADD.FTZ R84, R89, R84 ;  /* 0x0000005459547221 */ /* 0x000fca0000010000 */
[----:B------:R-:W-:Y:S02]  /*2850*/  MOV R91, R84 ;  /* 0x00000054005b7202 */ /* 0x000fe40000000f00 */
[----:B------:R-:W-:-:S07]  /*2860*/  MOV R85, R87 ;  /* 0x0000005700557202 */ /* 0x000fce0000000f00 */
[----:B------:R-:W-:Y:S05]  /*2870*/  WARPSYNC.COLLECTIVE R90, `(.L_x_2564) ;  /* 0x000000005a087348 */ /* 0x000fea0003c00000 */
[----:B------:R0:W1:Y:S02]  /*2880*/  SHFL.BFLY P3, R87, R91, R92, R93 ;  /* 0x0c00005c5b577389 */ /* 0x000064000006005d */
[----:B01----:R-:W-:Y:S05]  /*2890*/  ENDCOLLECTIVE ;  /* 0x000000000000791b */ /* 0x003fea0003800000 */
.L_x_2564:
[----:B------:R-:W-:Y:S05]  /*28a0*/  BRA `(.L_x_2565) ;  /* 0xffffffe000907947 */ /* 0x000fea000383ffff */
.L_x_2566:
        /* <DEDUP_REMOVED lines=13> */
.L_x_6421:


//--------------------- .text._ZN10layer_norm13ln_bwd_kernelINS_13Kernel_traitsIf13__nv_bfloat16fS2_fjLj256ELj1ELj4ELj1ELj16ENS_18Kernel_traits_baseILj256EfS2_fS2_fjLj128EEEEELb0ELb1ELb1ELb0EEEvNS_9BwdParamsE --------------------------
	.section	.text._ZN10layer_norm13ln_bwd_kernelINS_13Kernel_traitsIf13__nv_bfloat16fS2_fjLj256ELj1ELj4ELj1ELj16ENS_18Kernel_traits_baseILj256EfS2_fS2_fjLj128EEEEELb0ELb1ELb1ELb0EEEvNS_9BwdParamsE,"ax",@progbits
	.align	128
        .global         _ZN10layer_norm13ln_bwd_kernelINS_13Kernel_traitsIf13__nv_bfloat16fS2_fjLj256ELj1ELj4ELj1ELj16ENS_18Kernel_traits_baseILj256EfS2_fS2_fjLj128EEEEELb0ELb1ELb1ELb0EEEvNS_9BwdParamsE
        .type           _ZN10layer_norm13ln_bwd_kernelINS_13Kernel_traitsIf13__nv_bfloat16fS2_fjLj256ELj1ELj4ELj1ELj16ENS_18Kernel_traits_baseILj256EfS2_fS2_fjLj128EEEEELb0ELb1ELb1ELb0EEEvNS_9BwdParamsE,@function
        .size           _ZN10layer_norm13ln_bwd_kernelINS_13Kernel_traitsIf13__nv_bfloat16fS2_fjLj256ELj1ELj4ELj1ELj16ENS_18Kernel_traits_baseILj256EfS2_fS2_fjLj128EEEEELb0ELb1ELb1ELb0EEEvNS_9BwdParamsE,(.L_x_6422 - _ZN10layer_norm13ln_bwd_kernelINS_13Kernel_traitsIf13__nv_bfloat16fS2_fjLj256ELj1ELj4ELj1ELj16ENS_18Kernel_traits_baseILj256EfS2_fS2_fjLj128EEEEELb0ELb1ELb1ELb0EEEvNS_9BwdParamsE)
        .other          _ZN10layer_norm13ln_bwd_kernelINS_13Kernel_traitsIf13__nv_bfloat16fS2_fjLj256ELj1ELj4ELj1ELj16ENS_18Kernel_traits_baseILj256EfS2_fS2_fjLj128EEEEELb0ELb1ELb1ELb0EEEvNS_9BwdParamsE,@"STO_CUDA_ENTRY STV_DEFAULT"
_ZN10layer_norm13ln_bwd_kernelINS_13Kernel_traitsIf13__nv_bfloat16fS2_fjLj256ELj1ELj4ELj1ELj16ENS_18Kernel_traits_baseILj256EfS2_fS2_fjLj128EEEEELb0ELb1ELb1ELb0EEEvNS_9BwdParamsE:
.text._ZN10layer_norm13ln_bwd_kernelINS_13Kernel_traitsIf13__nv_bfloat16fS2_fjLj256ELj1ELj4ELj1ELj16ENS_18Kernel_traits_baseILj256EfS2_fS2_fjLj128EEEEELb0ELb1ELb1ELb0EEEvNS_9BwdParamsE:
        /* <DEDUP_REMOVED lines=8> */
[----:B------:R-:W1:Y:S03]  /*0080*/  LDCU.U8 UR10, c[0x0][0x410] ;  /* 0x00008200ff0a77ac */ /* 0x000e660008000000 */
[----:B------:R-:W-:Y:S01]  /*0090*/  ULEA.HI UR4, UR4, UR5, URZ, 0x3 ;  /* 0x0000000504047291 */ /* 0x000fe2000f8f18ff */
[----:B------:R-:W1:Y:S01]  /*00a0*/  LDCU UR11, c[0x0][0x400] ;  /* 0x00008000ff0b77ac */ /* 0x000e620008000800 */
[----:B0-----:R-:W-:-:S02]  /*00b0*/  LOP3.LUT R0, R6, 0x1f, RZ, 0xc0, !PT ;  /* 0x0000001f06007812 */ /* 0x001fc400078ec0ff */
[----:B------:R-:W-:Y:S01]  /*00c0*/  USHF.R.S32.HI UR4, URZ, 0x3, UR4 ;  /* 0x00000003ff047899 */ /* 0x000fe20008011404 */
[----:B------:R-:W0:Y:S05]  /*00d0*/  LDCU.64 UR14, c[0x0][0x438] ;  /* 0x00008700ff0e77ac */ /* 0x000e2a0008000a00 */
[----:B------:R-:W-:Y:S01]  /*00e0*/  IADD3 R92, PT, PT, R0, -UR4, RZ ;  /* 0x80000004005c7c10 */ /* 0x000fe2000fffe0ff */
[----:B------:R-:W0:Y:S03]  /*00f0*/  LDCU.64 UR20, c[0x0][0x478] ;  /* 0x00008f00ff1477ac */ /* 0x000e260008000a00 */
        /* <DEDUP_REMOVED lines=29> */
[----:B------:R-:W-:Y:S01]  /*02d0*/  HFMA2 R32, -RZ, RZ, 0, 0 ;  /* 0x00000000ff207431 */ /* 0x000fe200000001ff */
[----:B0-----:R-:W-:-:S04]  /*02e0*/  ISETP.NE.U32.AND P0, PT, RZ, UR8, PT ;  /* 0x00000008ff007c0c */ /* 0x001fc8000bf05070 */
[----:B------:R-:W-:-:S04]  /*02f0*/  ISETP.NE.AND.EX P0, PT, RZ, UR9, PT, P0 ;  /* 0x00000009ff007c0c */ /* 0x000fc8000bf05300 */
[----:B------:R-:W-:-:S13]  /*0300*/  ISETP.LT.U32.OR P0, PT, R92, 0x20, !P0 ;  /* 0x000000205c00780c */ /* 0x000fda0004701470 */
.L_x_2595:
        /* <DEDUP_REMOVED lines=18> */
[----:B------:R-:W-:Y:S01]  /*0430*/  IADD3 R68, PT, PT, R86, -0x1, RZ ;  /* 0xffffffff56447810 */ /* 0x000fe20007ffe0ff */
[C---:B------:R-:W-:Y:S02]  /*0440*/  IMAD R3, R2.reuse, UR13, RZ ;  /* 0x0000000d02037c24 */ /* 0x040fe4000f8e02ff */
[----:B------:R-:W-:-:S03]  /*0450*/  IMAD.WIDE R64, R2, 0x4, R64 ;  /* 0x0000000402407825 */ /* 0x000fc600078e0240 */
[----:B------:R-:W-:Y:S01]  /*0460*/  SHF.R.S32.HI R66, RZ, 0x1f, R3 ;  /* 0x0000001fff427819 */ /* 0x000fe20000011403 */
[----:B------:R-:W1:Y:S01]  /*0470*/  LDC.64 R84, c[0x0][0x3a8] ;  /* 0x0000ea00ff547b82 */ /* 0x000e620000000a00 */
[----:B------:R-:W-:Y:S02]  /*0480*/  IMAD R68, R68, UR13, RZ ;  /* 0x0000000d44447c24 */ /* 0x000fe4000f8e02ff */
[----:B------:R-:W-:Y:S02]  /*0490*/  LEA.HI R3, R66, R3, RZ, 0x3 ;  /* 0x0000000342037211 */ /* 0x000fe400078f18ff */
[----:B------:R2:W3:Y:S01]  /*04a0*/  LDG.E R66, desc[UR6][R64.64] ;  /* 0x0000000640427981 */ /* 0x0004e2000c1e1900 */
[----:B------:R-:W-:Y:S02]  /*04b0*/  SHF.R.S32.HI R69, RZ, 0x1f, R68 ;  /* 0x0000001fff457819 */ /* 0x000fe40000011444 */
[----:B------:R-:W-:Y:S02]  /*04c0*/  LEA.HI.SX32 R91, R3, R0, 0x1d ;  /* 0x00000000035b7211 */ /* 0x000fe400078feaff */
[----:B------:R-:W-:-:S04]  /*04d0*/  LEA.HI R69, R69, R68, RZ, 0x3 ;  /* 0x0000004445457211 */ /* 0x000fc800078f18ff */
[----:B------:R-:W-:-:S05]  /*04e0*/  LEA.HI.SX32 R3, R69, R0, 0x1d ;  /* 0x0000000045037211 */ /* 0x000fca00078feaff */
[----:B0-----:R-:W-:-:S04]  /*04f0*/  IMAD.WIDE.U32 R72, R3, 0x10, R72 ;  /* 0x0000001003487825 */ /* 0x001fc800078e0048 */
[----:B-1----:R-:W-:Y:S02]  /*0500*/  IMAD.WIDE.U32 R84, R91, 0x20, R84 ;  /* 0x000000205b547825 */ /* 0x002fe400078e0054 */
[----:B------:R-:W4:Y:S04]  /*0510*/  LDG.E.128 R72, desc[UR6][R72.64] ;  /* 0x0000000648487981 */ /* 0x000f28000c1e1d00 */
[----:B------:R-:W4:Y:S04]  /*0520*/  LDG.E.128 R68, desc[UR6][R84.64] ;  /* 0x0000000654447981 */ /* 0x000f28000c1e1d00 */
[----:B------:R-:W4:Y:S01]  /*0530*/  LDG.E.128 R76, desc[UR6][R84.64+0x10] ;  /* 0x00001006544c7981 */ /* 0x000f22000c1e1d00 */
[----:B------:R-:W-:-:S04]  /*0540*/  ISETP.NE.U32.AND P1, PT, RZ, UR14, PT ;  /* 0x0000000eff007c0c */ /* 0x000fc8000bf25070 */
[----:B------:R-:W-:-:S13]  /*0550*/  ISETP.NE.AND.EX P1, PT, RZ, UR15, PT, P1 ;  /* 0x0000000fff007c0c */ /* 0x000fda000bf25310 */
[----:B------:R-:W2:Y:S02]  /*0560*/  @P1 LDC.64 R88, c[0x0][0x438] ;  /* 0x00010e00ff581b82 */ /* 0x000ea40000000a00 */
[----:B--2---:R-:W-:-:S05]  /*0570*/  @P1 IMAD.WIDE.U32 R64, R91, 0x20, R88 ;  /* 0x000000205b401825 */ /* 0x004fca00078e0058 */
[----:B------:R-:W5:Y:S04]  /*0580*/  @P1 LDG.E.128 R8, desc[UR6][R64.64] ;  /* 0x0000000640081981 */ /* 0x000f68000c1e1d00 */
[----:B------:R4:W5:Y:S01]  /*0590*/  @P1 LDG.E.128 R4, desc[UR6][R64.64+0x10] ;  /* 0x0000100640041981 */ /* 0x000962000c1e1d00 */
[----:B------:R-:W-:-:S04]  /*05a0*/  ISETP.NE.AND P1, PT, RZ, UR10, PT ;  /* 0x0000000aff007c0c */ /* 0x000fc8000bf25270 */
[----:B---3--:R-:W-:Y:S02]  /*05b0*/  FSEL R3, R66, RZ, !P1 ;  /* 0x000000ff42037208 */ /* 0x008fe40004800000 */
[C---:B----4-:R-:W-:Y:S02]  /*05c0*/  PRMT R64, R72.reuse, 0x7632, R64 ;  /* 0x0000763248407816 */ /* 0x050fe40000000040 */
[----:B------:R-:W-:Y:S01]  /*05d0*/  SHF.L.U32 R65, R72, 0x10, RZ ;  /* 0x0000001048417819 */ /* 0x000fe200000006ff */
[--C-:B------:R-:W-:Y:S01]  /*05e0*/  FADD.FTZ R66, R69, -R3.reuse ;  /* 0x8000000345427221 */ /* 0x100fe20000010000 */
[--C-:B------:R-:W-:Y:S01]  /*05f0*/  FADD.FTZ R68, R68, -R3.reuse ;  /* 0x8000000344447221 */ /* 0x100fe20000010000 */
[----:B------:R-:W-:Y:S01]  /*0600*/  SHF.L.U32 R64, R64, 0x10, RZ ;  /* 0x0000001040407819 */ /* 0x000fe200000006ff */
[--C-:B------:R-:W-:Y:S01]  /*0610*/  FADD.FTZ R70, R70, -R3.reuse ;  /* 0x8000000346467221 */ /* 0x100fe20000010000 */
[--C-:B------:R-:W-:Y:S01]  /*0620*/  FADD.FTZ R84, R71, -R3.reuse ;  /* 0x8000000347547221 */ /* 0x100fe20000010000 */
[--C-:B------:R-:W-:Y:S01]  /*0630*/  FADD.FTZ R88, R76, -R3.reuse ;  /* 0x800000034c587221 */ /* 0x100fe20000010000 */
[--C-:B------:R-:W-:Y:S01]  /*0640*/  FADD.FTZ R90, R77, -R3.reuse ;  /* 0x800000034d5a7221 */ /* 0x100fe20000010000 */
[--C-:B------:R-:W-:Y:S01]  /*0650*/  FADD.FTZ R78, R78, -R3.reuse ;  /* 0x800000034e4e7221 */ /* 0x100fe20000010000 */
[----:B------:R-:W-:Y:S01]  /*0660*/  FADD.FTZ R94, R79, -R3 ;  /* 0x800000034f5e7221 */ /* 0x000fe20000010000 */
[C---:B-----5:R-:W-:Y:S01]  /*0670*/  FMUL.FTZ R66, R67.reuse, R66 ;  /* 0x0000004243427220 */ /* 0x060fe20000410000 */
[----:B------:R-:W-:Y:S01]  /*0680*/  FMUL.FTZ R3, R67, R68 ;  /* 0x0000004443037220 */ /* 0x000fe20000410000 */
[-C--:B------:R-:W-:Y:S01]  /*0690*/  FMUL.FTZ R72, R48, R65.reuse ;  /* 0x0000004130487220 */ /* 0x080fe20000410000 */
[C---:B------:R-:W-:Y:S01]  /*06a0*/  PRMT R89, R75.reuse, 0x7632, R89 ;  /* 0x000076324b597816 */ /* 0x040fe20000000059 */
[-C--:B------:R-:W-:Y:S01]  /*06b0*/  FFMA.FTZ R13, R66, R64.reuse, R13 ;  /* 0x00000040420d7223 */ /* 0x080fe2000001000d */
[----:B------:R-:W-:Y:S01]  /*06c0*/  SHF.L.U32 R91, R75, 0x10, RZ ;  /* 0x000000104b5b7819 */ /* 0x000fe200000006ff */
[----:B------:R-:W-:Y:S01]  /*06d0*/  FADD.FTZ R21, R21, R64 ;  /* 0x0000004015157221 */ /* 0x000fe20000010000 */
[----:B------:R-:W-:Y:S01]  /*06e0*/  PRMT R76, R73, 0x7632, R76 ;  /* 0x00007632494c7816 */ /* 0x000fe2000000004c */
[----:B------:R-:W-:Y:S01]  /*06f0*/  FMUL.FTZ R75, R49, R64 ;  /* 0x00000040314b7220 */ /* 0x000fe20000410000 */
[----:B------:R-:W-:Y:S01]  /*0700*/  PRMT R79, R74, 0x7632, R79 ;  /* 0x000076324a4f7816 */ /* 0x000fe2000000004f */
[----:B------:R-:W-:Y:S01]  /*0710*/  FFMA.FTZ R12, R3, R65, R12 ;  /* 0x00000041030c7223 */ /* 0x000fe2000001000c */
[----:B------:R-:W-:Y:S01]  /*0720*/  SHF.L.U32 R77, R73, 0x10, RZ ;  /* 0x00000010494d7819 */ /* 0x000fe200000006ff */
[----:B------:R-:W-:Y:S01]  /*0730*/  FADD.FTZ R20, R20, R65 ;  /* 0x0000004114147221 */ /* 0x000fe20000010000 */
[----:B------:R-:W-:Y:S01]  /*0740*/  FADD.FTZ R64, RZ, R72 ;  /* 0x00000048ff407221 */ /* 0x000fe20000010000 */
[----:B------:R-:W-:Y:S01]  /*0750*/  FFMA.FTZ R65, R3, R72, RZ ;  /* 0x0000004803417223 */ /* 0x000fe200000100ff */
[C---:B------:R-:W-:Y:S01]  /*0760*/  FMUL.FTZ R68, R67.reuse, R84 ;  /* 0x0000005443447220 */ /* 0x040fe20000410000 */
[C---:B------:R-:W-:Y:S01]  /*0770*/  FMUL.FTZ R73, R67.reuse, R78 ;  /* 0x0000004e43497220 */ /* 0x040fe20000410000 */
[----:B------:R-:W-:Y:S01]  /*0780*/  FMUL.FTZ R69, R67, R70 ;  /* 0x0000004643457220 */ /* 0x000fe20000410000 */
[----:B------:R-:W-:-:S02]  /*0790*/  SHF.L.U32 R78, R76, 0x10, RZ ;  /* 0x000000104c4e7819 */ /* 0x000fc400000006ff */
[----:B------:R-:W-:Y:S01]  /*07a0*/  SHF.L.U32 R84, R79, 0x10, RZ ;  /* 0x000000104f547819 */ /* 0x000fe200000006ff */
[----:B------:R-:W-:Y:S01]  /*07b0*/  FADD.FTZ R79, R64, R75 ;  /* 0x0000004b404f7221 */ /* 0x000fe20000010000 */
[----:B------:R-:W-:Y:S01]  /*07c0*/  SHF.L.U32 R85, R74, 0x10, RZ ;  /* 0x000000104a557819 */ /* 0x000fe200000006ff */
[----:B------:R-:W-:Y:S01]  /*07d0*/  FMUL.FTZ R74, R50, R77 ;  /* 0x0000004d324a7220 */ /* 0x000fe20000410000 */
[----:B------:R-:W-:Y:S01]  /*07e0*/  FFMA.FTZ R64, R66, R75, R65 ;  /* 0x0000004b42407223 */ /* 0x000fe20000010041 */
[----:B------:R-:W-:Y:S01]  /*07f0*/  FFMA.FTZ R14, R69, R77, R14 ;  /* 0x0000004d450e7223 */ /* 0x000fe2000001000e */
[----:B------:R-:W-:Y:S01]  /*0800*/  FADD.FTZ R22, R22, R77 ;  /* 0x0000004d16167221 */ /* 0x000fe20000010000 */
[----:B------:R-:W-:Y:S01]  /*0810*/  FMUL.FTZ R71, R67, R88 ;  /* 0x0000005843477220 */ /* 0x000fe20000410000 */
[-C--:B------:R-:W-:Y:S01]  /*0820*/  FFMA.FTZ R15, R68, R78.reuse, R15 ;  /* 0x0000004e440f7223 */ /* 0x080fe2000001000f */
[----:B------:R-:W-:Y:S01]  /*0830*/  FADD.FTZ R23, R23, R78 ;  /* 0x0000004e17177221 */ /* 0x000fe20000010000 */
        /* <DEDUP_REMOVED lines=21> */
[C---:B------:R-:W-:Y:S01]  /*0990*/  FFMA.FTZ R64, R73.reuse, R78, R64 ;  /* 0x0000004e49407223 */ /* 0x040fe20000010040 */
[----:B------:R-:W-:Y:S01]  /*09a0*/  FFMA.FTZ R18, R73, R91, R18 ;  /* 0x0000005b49127223 */ /* 0x000fe20000010012 */
[----:B------:R-:W-:Y:S01]  /*09b0*/  FADD.FTZ R34, R34, R91 ;  /* 0x0000005b22227221 */ /* 0x000fe20000010000 */
[----:B------:R-:W-:Y:S01]  /*09c0*/  FFMA.FTZ R19, R84, R90, R19 ;  /* 0x0000005a54137223 */ /* 0x000fe20000010013 */
[----:B------:R-:W-:Y:S01]  /*09d0*/  FADD.FTZ R35, R35, R90 ;  /* 0x0000005a23237221 */ /* 0x000fe20000010000 */
[----:B------:R-:W-:Y:S01]  /*09e0*/  FADD.FTZ R93, R88, R85 ;  /* 0x00000055585d7221 */ /* 0x000fe20000010000 */
[----:B------:R-:W-:Y:S01]  /*09f0*/  FFMA.FTZ R96, R84, R85, R64 ;  /* 0x0000005554607223 */ /* 0x000fe20000010040 */
[----:B------:R-:W-:Y:S06]  /*0a00*/  BRA `(.L_x_2571) ;  /* 0x0000000000247947 */ /* 0x000fec0003800000 */
.L_x_2570:
        /* <DEDUP_REMOVED lines=9> */
.L_x_2571:
[----:B------:R-:W-:Y:S05]  /*0aa0*/  BSYNC.RECONVERGENT B1 ;  /* 0x0000000000017941 */ /* 0x000fea0003800200 */
.L_x_2569:
[----:B------:R-:W-:Y:S01]  /*0ab0*/  UMOV UR4, 0xffffffff ;  /* 0xffffffff00047882 */ /* 0x000fe20000000000 */
[----:B-----5:R-:W-:Y:S02]  /*0ac0*/  ISETP.GE.AND P2, PT, R87, 0x1, PT ;  /* 0x000000015700780c */ /* 0x020fe40003f46270 */
[----:B------:R-:W-:Y:S11]  /*0ad0*/  BRA.DIV UR4, `(.L_x_2572) ;  /* 0x0000002604147947 */ /* 0x000ff6000b800000 */
        /* <DEDUP_REMOVED lines=18> */
.L_x_2609:
[----:B------:R-:W3:Y:S01]  /*0c00*/  @P2 LDC R64, c[0x0][0x388] ;  /* 0x0000e200ff402b82 */ /* 0x000ee20000000800 */
[----:B------:R-:W-:Y:S01]  /*0c10*/  @P2 IADD3 R87, PT, PT, R87, -0x1, RZ ;  /* 0xffffffff57572810 */ /* 0x000fe20007ffe0ff */
[----:B------:R-:W-:Y:S01]  /*0c20*/  BSSY.RECONVERGENT B2, `(.L_x_2573) ;  /* 0x00001bb000027945 */ /* 0x000fe20003800200 */
[----:B------:R-:W-:Y:S01]  /*0c30*/  ISETP.GE.U32.AND P1, PT, R92, 0x20, PT ;  /* 0x000000205c00780c */ /* 0x000fe20003f26070 */
[----:B-1----:R-:W-:Y:S02]  /*0c40*/  FADD.FTZ R88, R93, R96 ;  /* 0x000000605d587221 */ /* 0x002fe40000010000 */
[----:B---3--:R-:W-:-:S05]  /*0c50*/  @P2 IMAD R87, R87, R64, RZ ;  /* 0x0000004057572224 */ /* 0x008fca00078e02ff */
[----:B------:R-:W-:-:S04]  /*0c60*/  @P2 SHF.R.S32.HI R64, RZ, 0x1f, R87 ;  /* 0x0000001fff402819 */ /* 0x000fc80000011457 */
[----:B------:R-:W-:Y:S02]  /*0c70*/  @P2 LEA.HI R87, R64, R87, RZ, 0x3 ;  /* 0x0000005740572211 */ /* 0x000fe400078f18ff */
[----:B------:R-:W-:Y:S02]  /*0c80*/  CS2R R64, SRZ ;  /* 0x0000000000407805 */ /* 0x000fe4000001ff00 */
[----:B------:R-:W-:Y:S02]  /*0c90*/  @P2 MOV R65, RZ ;  /* 0x000000ff00412202 */ /* 0x000fe40000000f00 */
[----:B------:R-:W-:Y:S01]  /*0ca0*/  @P2 LEA.HI.SX32 R64, R87, R0, 0x1d ;  /* 0x0000000057402211 */ /* 0x000fe200078feaff */
[----:B--2---:R-:W-:Y:S01]  /*0cb0*/  FADD.FTZ R87, R94, R95 ;  /* 0x0000005f5e577221 */ /* 0x004fe20000010000 */
[----:B------:R-:W-:Y:S06]  /*0cc0*/  @!P1 BRA `(.L_x_2574) ;  /* 0x0000001800c09947 */ /* 0x000fec0003800000 */
[----:B------:R-:W1:Y:S02]  /*0cd0*/  @P2 LDC.64 R90, c[0x0][0x390] ;  /* 0x0000e400ff5a2b82 */ /* 0x000e640000000a00 */
[----:B-1----:R-:W-:-:S04]  /*0ce0*/  @P2 LEA R90, P1, R64, R90, 0x4 ;  /* 0x0000005a405a2211 */ /* 0x002fc800078220ff */
        /* <DEDUP_REMOVED lines=9> */
[----:B-1----:R-:W-:Y:S05]  /*0d80*/  BRA.U UP0, `(.L_x_2576) ;  /* 0x0000000d00587547 */ /* 0x002fea000b800000 */
        /* <DEDUP_REMOVED lines=13> */
[----:B-----5:R-:W-:-:S03]  /*0e60*/  SHF.L.U32 R90, R80, 0x10, RZ ;  /* 0x00000010505a7819 */ /* 0x020fc600000006ff */
[----:B------:R-:W-:Y:S02]  /*0e70*/  FMUL.FTZ R91, R40, R89 ;  /* 0x00000059285b7220 */ /* 0x000fe40000410000 */
[----:B------:R-:W-:-:S03]  /*0e80*/  FFMA.FTZ R28, R89, R90, R28 ;  /* 0x0000005a591c7223 */ /* 0x000fc6000001001c */
[----:B------:R-:W-:-:S04]  /*0e90*/  F2FP.BF16.F32.PACK_AB R91, RZ, R91 ;  /* 0x0000005bff5b723e */ /* 0x000fc800000010ff */
[----:B------:R-:W-:-:S07]  /*0ea0*/  PRMT R52, R91, 0x7610, R52 ;  /* 0x000076105b347816 */ /* 0x000fce0000000034 */
.L_x_2579:
[----:B------:R-:W-:Y:S05]  /*0eb0*/  BSYNC.RECONVERGENT B3 ;  /* 0x0000000000037941 */ /* 0x000fea0003800200 */
.L_x_2578:
        /* <DEDUP_REMOVED lines=10> */
[----:B------:R-:W-:Y:S01]  /*0f60*/  FMUL.FTZ R91, R41, R90 ;  /* 0x0000005a295b7220 */ /* 0x000fe20000410000 */
[----:B------:R-:W-:-:S04]  /*0f70*/  FFMA.FTZ R29, R90, R89, R29 ;  /* 0x000000595a1d7223 */ /* 0x000fc8000001001d */
[----:B------:R-:W-:-:S04]  /*0f80*/  F2FP.BF16.F32.PACK_AB R91, RZ, R91 ;  /* 0x0000005bff5b723e */ /* 0x000fc800000010ff */
[----:B------:R-:W-:-:S07]  /*0f90*/  PRMT R52, R52, 0x5410, R91 ;  /* 0x0000541034347816 */ /* 0x000fce000000005b */
.L_x_2581:
[----:B------:R-:W-:Y:S05]  /*0fa0*/  BSYNC.RECONVERGENT B3 ;  /* 0x0000000000037941 */ /* 0x000fea0003800200 */
.L_x_2580:
        /* <DEDUP_REMOVED lines=13> */
.L_x_2583:
[----:B------:R-:W-:Y:S05]  /*1080*/  BSYNC.RECONVERGENT B3 ;  /* 0x0000000000037941 */ /* 0x000fea0003800200 */
.L_x_2582:
        /* <DEDUP_REMOVED lines=14> */
.L_x_2585:
[----:B------:R-:W-:Y:S05]  /*1170*/  BSYNC.RECONVERGENT B3 ;  /* 0x0000000000037941 */ /* 0x000fea0003800200 */
.L_x_2584:
        /* <DEDUP_REMOVED lines=13> */
.L_x_2587:
[----:B------:R-:W-:Y:S05]  /*1250*/  BSYNC.RECONVERGENT B3 ;  /* 0x0000000000037941 */ /* 0x000fea0003800200 */
.L_x_2586:
        /* <DEDUP_REMOVED lines=14> */
.L_x_2589:
[----:B------:R-:W-:Y:S05]  /*1340*/  BSYNC.RECONVERGENT B3 ;  /* 0x0000000000037941 */ /* 0x000fea0003800200 */
.L_x_2588:
        /* <DEDUP_REMOVED lines=13> */
.L_x_2591:
[----:B------:R-:W-:Y:S05]  /*1420*/  BSYNC.RECONVERGENT B3 ;  /* 0x0000000000037941 */ /* 0x000fea0003800200 */
.L_x_2590:
[----:B------:R-:W-:Y:S05]  /*1430*/  @!P2 BRA `(.L_x_2592) ;  /* 0x0000001000a4a947 */ /* 0x000fea0003800000 */
[----:B------:R-:W-:Y:S01]  /*1440*/  FFMA.FTZ R88, R84, R87, R88 ;  /* 0x0000005754587223 */ /* 0x000fe20000010058 */
[----:B------:R-:W-:-:S03]  /*1450*/  ISETP.GT.AND P1, PT, R86, RZ, PT ;  /* 0x000000ff5600720c */ /* 0x000fc60003f24270 */
[----:B------:R-:W-:-:S04]  /*1460*/  FADD.FTZ R88, R85, -R88 ;  /* 0x8000005855587221 */ /* 0x000fc80000010000 */
[----:B------:R-:W-:Y:S01]  /*1470*/  FMUL.FTZ R88, R67, R88 ;  /* 0x0000005843587220 */ /* 0x000fe20000410000 */
[----:B-----5:R-:W-:-:S04]  /*1480*/  PRMT R67, R83, 0x7632, R67 ;  /* 0x0000763253437816 */ /* 0x020fc80000000043 */
[----:B------:R-:W-:Y:S02]  /*1490*/  FSEL R86, R88, RZ, P1 ;  /* 0x000000ff58567208 */ /* 0x000fe40000800000 */
[----:B------:R-:W-:-:S03]  /*14a0*/  SHF.L.U32 R67, R67, 0x10, RZ ;  /* 0x0000001043437819 */ /* 0x000fc600000006ff */
[----:B------:R-:W-:-:S04]  /*14b0*/  FMUL.FTZ R86, R86, UR12 ;  /* 0x0000000c56567c20 */ /* 0x000fc80008410000 */
[----:B------:R-:W-:Y:S01]  /*14c0*/  FMUL.FTZ R87, R39, R86 ;  /* 0x0000005627577220 */ /* 0x000fe20000410000 */
[----:B------:R-:W-:-:S04]  /*14d0*/  FFMA.FTZ R27, R86, R67, R27 ;  /* 0x00000043561b7223 */ /* 0x000fc8000001001b */
[----:B------:R-:W-:-:S04]  /*14e0*/  F2FP.BF16.F32.PACK_AB R87, RZ, R87 ;  /* 0x00000057ff57723e */ /* 0x000fc800000010ff */
[----:B------:R-:W-:Y:S01]  /*14f0*/  PRMT R55, R55, 0x5410, R87 ;  /* 0x0000541037377816 */ /* 0x000fe20000000057 */
[----:B------:R-:W-:Y:S06]  /*1500*/  BRA `(.L_x_2592) ;  /* 0x0000001000707947 */ /* 0x000fec0003800000 */
.L_x_2577:
[----:B------:R-:W0:Y:S01]  /*1510*/  @P2 LDC R59, c[0x0][0x40c] ;  /* 0x00010300ff3b2b82 */ /* 0x000e220000000800 */
[-CC-:B------:R-:W-:Y:S01]  /*1520*/  FFMA.FTZ R57, R3, R87.reuse, R88.reuse ;  /* 0x0000005703397223 */ /* 0x180fe20000010058 */
[-CC-:B------:R-:W-:Y:S01]  /*1530*/  FFMA.FTZ R58, R66, R87.reuse, R88.reuse ;  /* 0x00000057423a7223 */ /* 0x180fe20000010058 */
[----:B------:R-:W-:Y:S01]  /*1540*/  ISETP.GT.AND P1, PT, R86, RZ, PT ;  /* 0x000000ff5600720c */ /* 0x000fe20003f24270 */
[-C--:B------:R-:W-:Y:S01]  /*1550*/  FFMA.FTZ R91, R71, R87.reuse, R88 ;  /* 0x00000057475b7223 */ /* 0x080fe20000010058 */
[----:B------:R-:W-:Y:S01]  /*1560*/  FADD.FTZ R56, R72, -R57 ;  /* 0x8000003948387221 */ /* 0x000fe20000010000 */
[----:B------:R-:W-:Y:S01]  /*1570*/  FADD.FTZ R58, R75, -R58 ;  /* 0x8000003a4b3a7221 */ /* 0x000fe20000010000 */
[-CC-:B------:R-:W-:Y:S01]  /*1580*/  FFMA.FTZ R61, R69, R87.reuse, R88.reuse ;  /* 0x00000057453d7223 */ /* 0x180fe20000010058 */
[----:B------:R-:W1:Y:S01]  /*1590*/  @P2 LDC R60, c[0x0][0x40c] ;  /* 0x00010300ff3c2b82 */ /* 0x000e620000000800 */
[C---:B------:R-:W-:Y:S01]  /*15a0*/  FMUL.FTZ R56, R67.reuse, R56 ;  /* 0x0000003843387220 */ /* 0x040fe20000410000 */
[----:B------:R-:W-:Y:S01]  /*15b0*/  FMUL.FTZ R57, R67, R58 ;  /* 0x0000003a43397220 */ /* 0x000fe20000410000 */
[-CC-:B------:R-:W-:Y:S01]  /*15c0*/  FFMA.FTZ R90, R68, R87.reuse, R88.reuse ;  /* 0x00000057445a7223 */ /* 0x180fe20000010058 */
[-CC-:B------:R-:W-:Y:S01]  /*15d0*/  FFMA.FTZ R98, R70, R87.reuse, R88.reuse ;  /* 0x0000005746627223 */ /* 0x180fe20000010058 */
[-CC-:B------:R-:W-:Y:S01]  /*15e0*/  FFMA.FTZ R97, R73, R87.reuse, R88.reuse ;  /* 0x0000005749617223 */ /* 0x180fe20000010058 */
[----:B------:R-:W-:Y:S01]  /*15f0*/  FSEL R56, R56, RZ, P1 ;  /* 0x000000ff38387208 */ /* 0x000fe20000800000 */
[----:B------:R-:W-:Y:S01]  /*1600*/  FFMA.FTZ R100, R84, R87, R88 ;  /* 0x0000005754647223 */ /* 0x000fe20000010058 */
[----:B------:R-:W2:Y:S01]  /*1610*/  @P2 LDC R89, c[0x0][0x40c] ;  /* 0x00010300ff592b82 */ /* 0x000ea20000000800 */
[----:B------:R-:W-:Y:S01]  /*1620*/  FADD.FTZ R88, R76, -R91 ;  /* 0x8000005b4c587221 */ /* 0x000fe20000010000 */
[----:B------:R-:W-:Y:S01]  /*1630*/  FSEL R57, R57, RZ, P1 ;  /* 0x000000ff39397208 */ /* 0x000fe20000800000 */
[----:B------:R-:W-:Y:S01]  /*1640*/  FADD.FTZ R62, R74, -R61 ;  /* 0x8000003d4a3e7221 */ /* 0x000fe20000010000 */
[----:B------:R-:W-:Y:S01]  /*1650*/  FADD.FTZ R98, R79, -R98 ;  /* 0x800000624f627221 */ /* 0x000fe20000010000 */
[C---:B------:R-:W-:Y:S01]  /*1660*/  FMUL.FTZ R91, R67.reuse, R88 ;  /* 0x00000058435b7220 */ /* 0x040fe20000410000 */
[----:B------:R-:W-:Y:S01]  /*1670*/  FADD.FTZ R58, R78, -R97 ;  /* 0x800000614e3a7221 */ /* 0x000fe20000010000 */
[----:B------:R-:W-:Y:S01]  /*1680*/  FMUL.FTZ R62, R67, R62 ;  /* 0x0000003e433e7220 */ /* 0x000fe20000410000 */
[----:B------:R-:W3:Y:S01]  /*1690*/  @P2 LDC R95, c[0x0][0x40c] ;  /* 0x00010300ff5f2b82 */ /* 0x000ee20000000800 */
[----:B0-----:R-:W-:Y:S01]  /*16a0*/  @P2 FMUL.FTZ R87, R56, R59 ;  /* 0x0000003b38572220 */ /* 0x001fe20000410000 */
[----:B------:R-:W-:Y:S01]  /*16b0*/  FADD.FTZ R90, R77, -R90 ;  /* 0x8000005a4d5a7221 */ /* 0x000fe20000010000 */
[C---:B------:R-:W-:Y:S01]  /*16c0*/  FMUL.FTZ R97, R67.reuse, R98 ;  /* 0x0000006243617220 */ /* 0x040fe20000410000 */
[C---:B------:R-:W-:Y:S01]  /*16d0*/  FMUL.FTZ R98, R67.reuse, R58 ;  /* 0x0000003a43627220 */ /* 0x040fe20000410000 */
[----:B------:R-:W-:Y:S01]  /*16e0*/  @P2 FMUL.FTZ R59, R40, R87 ;  /* 0x00000057283b2220 */ /* 0x000fe20000410000 */
[----:B------:R-:W-:Y:S01]  /*16f0*/  FSEL R58, R62, RZ, P1 ;  /* 0x000000ff3e3a7208 */ /* 0x000fe20000800000 */
[----:B------:R-:W-:Y:S01]  /*1700*/  FMUL.FTZ R90, R67, R90 ;  /* 0x0000005a435a7220 */ /* 0x000fe20000410000 */
[----:B------:R-:W0:Y:S01]  /*1710*/  @P2 LDC R86, c[0x0][0x40c] ;  /* 0x00010300ff562b82 */ /* 0x000e220000000800 */
[----:B-1----:R-:W-:Y:S01]  /*1720*/  @P2 FMUL.FTZ R88, R57, R60 ;  /* 0x0000003c39582220 */ /* 0x002fe20000410000 */
[----:B------:R-:W-:Y:S01]  /*1730*/  @P2 F2FP.BF16.F32.PACK_AB R61, RZ, R59 ;  /* 0x0000003bff3d223e */ /* 0x000fe200000010ff */
[----:B------:R-:W-:Y:S01]  /*1740*/  FADD.FTZ R100, R85, -R100 ;  /* 0x8000006455647221 */ /* 0x000fe20000010000 */
[----:B------:R-:W-:Y:S01]  /*1750*/  FSEL R59, R90, RZ, P1 ;  /* 0x000000ff5a3b7208 */ /* 0x000fe20000800000 */
[----:B------:R-:W-:Y:S01]  /*1760*/  @P2 FMUL.FTZ R60, R41, R88 ;  /* 0x00000058293c2220 */ /* 0x000fe20000410000 */
[----:B------:R-:W-:Y:S01]  /*1770*/  @P2 PRMT R52, R61, 0x7610, R52 ;  /* 0x000076103d342816 */ /* 0x000fe20000000034 */
[----:B------:R-:W-:Y:S01]  /*1780*/  FMUL.FTZ R67, R67, R100 ;  /* 0x0000006443437220 */ /* 0x000fe20000410000 */
[----:B------:R-:W1:Y:S01]  /*1790*/  @P2 LDC R96, c[0x0][0x40c] ;  /* 0x00010300ff602b82 */ /* 0x000e620000000800 */
[----:B--2---:R-:W-:Y:S01]  /*17a0*/  @P2 FMUL.FTZ R89, R58, R89 ;  /* 0x000000593a592220 */ /* 0x004fe20000410000 */
[----:B------:R-:W-:-:S02]  /*17b0*/  @P2 F2FP.BF16.F32.PACK_AB R62, RZ, R60 ;  /* 0x0000003cff3e223e */ /* 0x000fc400000010ff */
[----:B------:R-:W-:Y:S01]  /*17c0*/  FSEL R60, R91, RZ, P1 ;  /* 0x000000ff5b3c7208 */ /* 0x000fe20000800000 */
[----:B------:R-:W-:Y:S01]  /*17d0*/  @P2 FMUL.FTZ R90, R42, R89 ;  /* 0x000000592a5a2220 */ /* 0x000fe20000410000 */
[----:B------:R-:W-:Y:S02]  /*17e0*/  FSEL R61, R97, RZ, P1 ;  /* 0x000000ff613d7208 */ /* 0x000fe40000800000 */
[----:B------:R-:W2:Y:S01]  /*17f0*/  @P2 LDC R63, c[0x0][0x40c] ;  /* 0x00010300ff3f2b82 */ /* 0x000ea20000000800 */
[----:B------:R-:W-:Y:S01]  /*1800*/  @P2 PRMT R52, R52, 0x5410, R62 ;  /* 0x0000541034342816 */ /* 0x000fe2000000003e */
[----:B---3--:R-:W-:Y:S01]  /*1810*/  @P2 FMUL.FTZ R95, R60, R95 ;  /* 0x0000005f3c5f2220 */ /* 0x008fe20000410000 */
[----:B------:R-:W-:Y:S02]  /*1820*/  FSEL R62, R98, RZ, P1 ;  /* 0x000000ff623e7208 */ /* 0x000fe40000800000 */
[----:B------:R-:W-:Y:S01]  /*1830*/  @P2 F2FP.BF16.F32.PACK_AB R90, RZ, R90 ;  /* 0x0000005aff5a223e */ /* 0x000fe200000010ff */
[----:B------:R-:W-:Y:S01]  /*1840*/  @P2 FMUL.FTZ R97, R36, R95 ;  /* 0x0000005f24612220 */ /* 0x000fe20000410000 */
[----:B-----5:R-:W-:Y:S01]  /*1850*/  @P2 PRMT R98, R80, 0x7632, R98 ;  /* 0x0000763250622816 */ /* 0x020fe20000000062 */
[----:B0-----:R-:W-:Y:S01]  /*1860*/  @P2 FMUL.FTZ R86, R61, R86 ;  /* 0x000000563d562220 */ /* 0x001fe20000410000 */
[----:B------:R-:W-:-:S02]  /*1870*/  @P2 PRMT R53, R90, 0x7610, R53 ;  /* 0x000076105a352816 */ /* 0x000fc40000000035 */
[----:B------:R-:W-:Y:S02]  /*1880*/  @P2 F2FP.BF16.F32.PACK_AB R97, RZ, R97 ;  /* 0x00000061ff61223e */ /* 0x000fe400000010ff */
[----:B------:R-:W-:Y:S02]  /*1890*/  @P2 SHF.L.U32 R98, R98, 0x10, RZ ;  /* 0x0000001062622819 */ /* 0x000fe400000006ff */
[----:B------:R-:W-:Y:S01]  /*18a0*/  @P2 PRMT R54, R97, 0x7610, R54 ;  /* 0x0000761061362816 */ /* 0x000fe20000000036 */
[----:B-1----:R-:W-:Y:S01]  /*18b0*/  @P2 FMUL.FTZ R96, R59, R96 ;  /* 0x000000603b602220 */ /* 0x002fe20000410000 */
[C---:B------:R-:W-:Y:S01]  /*18c0*/  @P2 SHF.L.U32 R97, R81.reuse, 0x10, RZ ;  /* 0x0000001051612819 */ /* 0x040fe200000006ff */
[----:B------:R-:W-:Y:S01]  /*18d0*/  @P2 FFMA.FTZ R29, R98, R88, R29 ;  /* 0x00000058621d2223 */ /* 0x000fe2000001001d */
[----:B------:R-:W-:Y:S01]  /*18e0*/  @P2 PRMT R100, R81, 0x7632, R100 ;  /* 0x0000763251642816 */ /* 0x000fe20000000064 */
[----:B------:R-:W-:Y:S02]  /*18f0*/  @P2 FMUL.FTZ R91, R43, R96 ;  /* 0x000000602b5b2220 */ /* 0x000fe40000410000 */
[----:B------:R-:W-:Y:S01]  /*1900*/  @P2 FFMA.FTZ R30, R97, R89, R30 ;  /* 0x00000059611e2223 */ /* 0x000fe2000001001e */
[----:B------:R-:W-:Y:S01]  /*1910*/  @P2 SHF.L.U32 R100, R100, 0x10, RZ ;  /* 0x0000001064642819 */ /* 0x000fe200000006ff */
[----:B--2---:R-:W-:Y:S01]  /*1920*/  @P2 FMUL.FTZ R99, R62, R63 ;  /* 0x0000003f3e632220 */ /* 0x004fe20000410000 */
[----:B------:R-:W-:Y:S01]  /*1930*/  @P2 FMUL.FTZ R63, R37, R86 ;  /* 0x00000056253f2220 */ /* 0x000fe20000410000 */
[----:B------:R-:W-:-:S02]  /*1940*/  @P2 F2FP.BF16.F32.PACK_AB R91, RZ, R91 ;  /* 0x0000005bff5b223e */ /* 0x000fc400000010ff */
[----:B------:R-:W-:Y:S01]  /*1950*/  @P2 SHF.L.U32 R89, R83, 0x10, RZ ;  /* 0x0000001053592819 */ /* 0x000fe200000006ff */
[----:B------:R-:W-:Y:S01]  /*1960*/  @P2 FFMA.FTZ R31, R100, R96, R31 ;  /* 0x00000060641f2223 */ /* 0x000fe2000001001f */
[----:B------:R-:W-:Y:S02]  /*1970*/  @P2 F2FP.BF16.F32.PACK_AB R90, RZ, R63 ;  /* 0x0000003fff5a223e */ /* 0x000fe400000010ff */
[----:B------:R-:W-:Y:S01]  /*1980*/  @P2 SHF.L.U32 R63, R80, 0x10, RZ ;  /* 0x00000010503f2819 */ /* 0x000fe200000006ff */
[-C--:B------:R-:W-:Y:S01]  /*1990*/  @P2 FFMA.FTZ R26, R89, R99.reuse, R26 ;  /* 0x00000063591a2223 */ /* 0x080fe2000001001a */
[----:B------:R-:W-:Y:S01]  /*19a0*/  @P2 PRMT R53, R53, 0x5410, R91 ;  /* 0x0000541035352816 */ /* 0x000fe2000000005b */
[----:B------:R-:W-:Y:S01]  /*19b0*/  @P2 FMUL.FTZ R91, R38, R99 ;  /* 0x00000063265b2220 */ /* 0x000fe20000410000 */
[----:B------:R-:W-:Y:S01]  /*19c0*/  @P2 PRMT R54, R54, 0x5410, R90 ;  /* 0x0000541036362816 */ /* 0x000fe2000000005a */
[----:B------:R-:W-:Y:S01]  /*19d0*/  @P2 FFMA.FTZ R28, R63, R87, R28 ;  /* 0x000000573f1c2223 */ /* 0x000fe2000001001c */
[----:B------:R-:W-:-:S02]  /*19e0*/  @P2 PRMT R63, R82, 0x7632, R63 ;  /* 0x00007632523f2816 */ /* 0x000fc4000000003f */
[----:B------:R-:W-:Y:S02]  /*19f0*/  @P2 SHF.L.U32 R87, R82, 0x10, RZ ;  /* 0x0000001052572819 */ /* 0x000fe400000006ff */
[----:B------:R-:W-:Y:S02]  /*1a00*/  @P2 SHF.L.U32 R88, R63, 0x10, RZ ;  /* 0x000000103f582819 */ /* 0x000fe400000006ff */
[----:B------:R-:W-:Y:S01]  /*1a10*/  @P2 F2FP.BF16.F32.PACK_AB R91, RZ, R91 ;  /* 0x0000005bff5b223e */ /* 0x000fe200000010ff */
[----:B------:R-:W-:Y:S01]  /*1a20*/  @P2 FFMA.FTZ R24, R87, R95, R24 ;  /* 0x0000005f57182223 */ /* 0x000fe20000010018 */
[----:B------:R-:W-:Y:S01]  /*1a30*/  FSEL R63, R67, RZ, P1 ;  /* 0x000000ff433f7208 */ /* 0x000fe20000800000 */
[----:B------:R-:W-:Y:S01]  /*1a40*/  @P2 FFMA.FTZ R25, R88, R86, R25 ;  /* 0x0000005658192223 */ /* 0x000fe20000010019 */
[----:B------:R-:W-:Y:S01]  /*1a50*/  @P2 PRMT R55, R91, 0x7610, R55 ;  /* 0x000076105b372816 */ /* 0x000fe20000000037 */
[----:B------:R-:W-:Y:S06]  /*1a60*/  @!P2 BRA `(.L_x_2592) ;  /* 0x0000000c0018a947 */ /* 0x000fec0003800000 */
[----:B------:R-:W-:Y:S01]  /*1a70*/  FMUL.FTZ R86, R63, UR12 ;  /* 0x0000000c3f567c20 */ /* 0x000fe20008410000 */
[----:B------:R-:W-:-:S03]  /*1a80*/  PRMT R87, R83, 0x7632, R87 ;  /* 0x0000763253577816 */ /* 0x000fc60000000057 */
[----:B------:R-:W-:Y:S01]  /*1a90*/  FMUL.FTZ R67, R39, R86 ;  /* 0x0000005627437220 */ /* 0x000fe20000410000 */
[----:B------:R-:W-:-:S04]  /*1aa0*/  SHF.L.U32 R88, R87, 0x10, RZ ;  /* 0x0000001057587819 */ /* 0x000fc800000006ff */
[----:B------:R-:W-:Y:S01]  /*1ab0*/  F2FP.BF16.F32.PACK_AB R67, RZ, R67 ;  /* 0x00000043ff43723e */ /* 0x000fe200000010ff */
[----:B------:R-:W-:-:S03]  /*1ac0*/  FFMA.FTZ R27, R88, R86, R27 ;  /* 0x00000056581b7223 */ /* 0x000fc6000001001b */
[----:B------:R-:W-:Y:S01]  /*1ad0*/  PRMT R55, R55, 0x5410, R67 ;  /* 0x0000541037377816 */ /* 0x000fe20000000043 */
[----:B------:R-:W-:Y:S06]  /*1ae0*/  BRA `(.L_x_2592) ;  /* 0x0000000800f87947 */ /* 0x000fec0003800000 */
.L_x_2576:
[----:B0-----:R-:W-:Y:S02]  /*1af0*/  MOV R94, UR20 ;  /* 0x00000014005e7c02 */ /* 0x001fe40008000f00 */
[----:B------:R-:W-:Y:S02]  /*1b00*/  MOV R93, UR21 ;  /* 0x00000015005d7c02 */ /* 0x000fe40008000f00 */
[----:B------:R-:W-:-:S04]  /*1b10*/  ISETP.NE.U32.AND P1, PT, R94, RZ, PT ;  /* 0x000000ff5e00720c */ /* 0x000fc80003f25070 */
[----:B------:R-:W-:-:S13]  /*1b20*/  ISETP.NE.AND.EX P1, PT, R93, RZ, PT, P1 ;  /* 0x000000ff5d00720c */ /* 0x000fda0003f25310 */
[----:B------:R-:W-:Y:S05]  /*1b30*/  @P1 BRA `(.L_x_2593) ;  /* 0x0000000400741947 */ /* 0x000fea0003800000 */
[----:B------:R-:W0:Y:S01]  /*1b40*/  @P2 LDC R95, c[0x0][0x40c] ;  /* 0x00010300ff5f2b82 */ /* 0x000e220000000800 */
[-CC-:B------:R-:W-:Y:S01]  /*1b50*/  @P3 FFMA.FTZ R89, R3, R87.reuse, R88.reuse ;  /* 0x0000005703593223 */ /* 0x180fe20000010058 */
[----:B------:R-:W-:Y:S01]  /*1b60*/  MOV R86, R8 ;  /* 0x0000000800567202 */ /* 0x000fe20000000f00 */
[-CC-:B------:R-:W-:Y:S01]  /*1b70*/  @P3 FFMA.FTZ R99, R69, R87.reuse, R88.reuse ;  /* 0x0000005745633223 */ /* 0x180fe20000010058 */
[-CC-:B------:R-:W-:Y:S01]  /*1b80*/  @P3 FFMA.FTZ R98, R66, R87.reuse, R88.reuse ;  /* 0x0000005742623223 */ /* 0x180fe20000010058 */
[----:B------:R-:W-:Y:S01]  /*1b90*/  @P3 FADD.FTZ R89, R72, -R89 ;  /* 0x8000005948593221 */ /* 0x000fe20000010000 */
[----:B------:R-:W-:Y:S01]  /*1ba0*/  @P3 FFMA.FTZ R100, R68, R87, R88 ;  /* 0x0000005744643223 */ /* 0x000fe20000010058 */
[----:B------:R-:W-:Y:S01]  /*1bb0*/  @P3 FADD.FTZ R99, R74, -R99 ;  /* 0x800000634a633221 */ /* 0x000fe20000010000 */
[----:B------:R-:W1:Y:S01]  /*1bc0*/  @P2 LDC R97, c[0x0][0x40c] ;  /* 0x00010300ff612b82 */ /* 0x000e620000000800 */
[----:B------:R-:W-:Y:S01]  /*1bd0*/  @P3 FFMA.FTZ R86, R67, R89, R8 ;  /* 0x0000005943563223 */ /* 0x000fe20000010008 */
[----:B------:R-:W-:Y:S01]  /*1be0*/  @P3 FADD.FTZ R98, R75, -R98 ;  /* 0x800000624b623221 */ /* 0x000fe20000010000 */
[----:B------:R-:W-:Y:S01]  /*1bf0*/  MOV R91, R10 ;  /* 0x0000000a005b7202 */ /* 0x000fe20000000f00 */
[----:B------:R-:W-:Y:S01]  /*1c00*/  @P3 FADD.FTZ R100, R77, -R100 ;  /* 0x800000644d643221 */ /* 0x000fe20000010000 */
[----:B------:R-:W-:Y:S01]  /*1c10*/  MOV R90, R9 ;  /* 0x00000009005a7202 */ /* 0x000fe20000000f00 */
[C---:B------:R-:W-:Y:S01]  /*1c20*/  @P3 FFMA.FTZ R91, R67.reuse, R99, R10 ;  /* 0x00000063435b3223 */ /* 0x040fe2000001000a */
[----:B------:R-:W-:Y:S01]  /*1c30*/  @P3 FFMA.FTZ R90, R67, R98, R9 ;  /* 0x00000062435a3223 */ /* 0x000fe20000010009 */
[----:B------:R-:W2:Y:S01]  /*1c40*/  @P2 LDC R102, c[0x0][0x40c] ;  /* 0x00010300ff662b82 */ /* 0x000ea20000000800 */
[----:B------:R-:W-:Y:S01]  /*1c50*/  MOV R99, R4 ;  /* 0x0000000400637202 */ /* 0x000fe20000000f00 */
[----:B------:R-:W-:Y:S01]  /*1c60*/  @P3 FFMA.FTZ R105, R73, R87, R88 ;  /* 0x0000005749693223 */ /* 0x000fe20000010058 */
[----:B------:R-:W-:Y:S01]  /*1c70*/  MOV R96, R11 ;  /* 0x0000000b00607202 */ /* 0x000fe20000000f00 */
[----:B------:R-:W-:Y:S01]  /*1c80*/  @P3 FFMA.FTZ R96, R67, R100, R11 ;  /* 0x0000006443603223 */ /* 0x000fe2000001000b */
[----:B------:R-:W-:Y:S01]  /*1c90*/  MOV R100, R5 ;  /* 0x0000000500647202 */ /* 0x000fe20000000f00 */
[----:B------:R-:W-:-:S02]  /*1ca0*/  @P3 FADD.FTZ R105, R78, -R105 ;  /* 0x800000694e693221 */ /* 0x000fc40000010000 */
[----:B------:R-:W3:Y:S01]  /*1cb0*/  @P2 LDC R101, c[0x0][0x40c] ;  /* 0x00010300ff652b82 */ /* 0x000ee20000000800 */
[----:B0-----:R-:W-:Y:S01]  /*1cc0*/  @P2 FMUL.FTZ R89, R86, R95 ;  /* 0x0000005f56592220 */ /* 0x001fe20000410000 */
[-CC-:B------:R-:W-:Y:S01]  /*1cd0*/  @P3 FFMA.FTZ R95, R71, R87.reuse, R88.reuse ;  /* 0x00000057475f3223 */ /* 0x180fe20000010058 */
[----:B------:R-:W-:-:S03]  /*1ce0*/  @P3 FFMA.FTZ R86, R70, R87, R88 ;  /* 0x0000005746563223 */ /* 0x000fc60000010058 */
[----:B------:R-:W-:Y:S01]  /*1cf0*/  @P3 FADD.FTZ R95, R76, -R95 ;  /* 0x8000005f4c5f3221 */ /* 0x000fe20000010000 */
[----:B------:R-:W-:Y:S01]  /*1d00*/  @P3 FADD.FTZ R86, R79, -R86 ;  /* 0x800000564f563221 */ /* 0x000fe20000010000 */
[----:B------:R-:W0:Y:S01]  /*1d10*/  @P2 LDC R104, c[0x0][0x40c] ;  /* 0x00010300ff682b82 */ /* 0x000e220000000800 */
[----:B-1----:R-:W-:Y:S01]  /*1d20*/  @P2 FMUL.FTZ R90, R90, R97 ;  /* 0x000000615a5a2220 */ /* 0x002fe20000410000 */
[C---:B------:R-:W-:Y:S01]  /*1d30*/  @P3 FFMA.FTZ R99, R67.reuse, R95, R4 ;  /* 0x0000005f43633223 */ /* 0x040fe20000010004 */
[----:B------:R-:W-:Y:S01]  /*1d40*/  @P2 FMUL.FTZ R95, R40, R89 ;  /* 0x00000059285f2220 */ /* 0x000fe20000410000 */
[----:B------:R-:W-:-:S04]  /*1d50*/  @P3 FFMA.FTZ R100, R67, R86, R5 ;  /* 0x0000005643643223 */ /* 0x000fc80000010005 */
[----:B------:R-:W1:Y:S01]  /*1d60*/  @P2 LDC R106, c[0x0][0x40c] ;  /* 0x00010300ff6a2b82 */ /* 0x000e620000000800 */
[----:B--2---:R-:W-:Y:S01]  /*1d70*/  @P2 FMUL.FTZ R91, R91, R102 ;  /* 0x000000665b5b2220 */ /* 0x004fe20000410000 */
[----:B------:R-:W-:Y:S02]  /*1d80*/  @P2 F2FP.BF16.F32.PACK_AB R95, RZ, R95 ;  /* 0x0000005fff5f223e */ /* 0x000fe400000010ff */
[----:B-----5:R-:W-:Y:S01]  /*1d90*/  @P2 PRMT R102, R80, 0x7632, R102 ;  /* 0x0000763250662816 */ /* 0x020fe20000000066 */
[----:B------:R-:W-:Y:S01]  /*1da0*/  @P2 FMUL.FTZ R97, R42, R91 ;  /* 0x0000005b2a612220 */ /* 0x000fe20000410000 */
[----:B------:R-:W-:Y:S02]  /*1db0*/  @P2 PRMT R52, R95, 0x7610, R52 ;  /* 0x000076105f342816 */ /* 0x000fe40000000034 */
[----:B------:R-:W2:Y:S01]  /*1dc0*/  @P2 LDC R103, c[0x0][0x40c] ;  /* 0x00010300ff672b82 */ /* 0x000ea20000000800 */
[----:B---3--:R-:W-:Y:S01]  /*1dd0*/  @P2 FMUL.FTZ R86, R96, R101 ;  /* 0x0000006560562220 */ /* 0x008fe20000410000 */
[----:B------:R-:W-:Y:S01]  /*1de0*/  @P2 FMUL.FTZ R96, R41, R90 ;  /* 0x0000005a29602220 */ /* 0x000fe20000410000 */
[----:B------:R-:W-:Y:S01]  /*1df0*/  MOV R101, R6 ;  /* 0x0000000600657202 */ /* 0x000fe20000000f00 */
[----:B------:R-:W-:Y:S01]  /*1e00*/  @P3 FFMA.FTZ R101, R67, R105, R6 ;  /* 0x0000006943653223 */ /* 0x000fe20000010006 */
[----:B------:R-:W-:Y:S01]  /*1e10*/  @P2 FMUL.FTZ R98, R43, R86 ;  /* 0x000000562b622220 */ /* 0x000fe20000410000 */
[----:B------:R-:W-:Y:S01]  /*1e20*/  @P2 F2FP.BF16.F32.PACK_AB R97, RZ, R97 ;  /* 0x00000061ff61223e */ /* 0x000fe200000010ff */
[----:B0-----:R-:W-:Y:S01]  /*1e30*/  @P2 FMUL.FTZ R95, R99, R104 ;  /* 0x00000068635f2220 */ /* 0x001fe20000410000 */
[----:B------:R-:W-:-:S02]  /*1e40*/  @P2 F2FP.BF16.F32.PACK_AB R96, RZ, R96 ;  /* 0x00000060ff60223e */ /* 0x000fc400000010ff */
[----:B------:R-:W-:Y:S02]  /*1e50*/  @P2 SHF.L.U32 R102, R102, 0x10, RZ ;  /* 0x0000001066662819 */ /* 0x000fe400000006ff */
[----:B------:R-:W-:Y:S02]  /*1e60*/  @P2 F2FP.BF16.F32.PACK_AB R98, RZ, R98 ;  /* 0x00000062ff62223e */ /* 0x000fe400000010ff */
[----:B------:R-:W-:Y:S01]  /*1e70*/  @P2 PRMT R52, R52, 0x5410, R96 ;  /* 0x0000541034342816 */ /* 0x000fe20000000060 */
[----:B-1----:R-:W-:Y:S01]  /*1e80*/  @P2 FMUL.FTZ R99, R101, R106 ;  /* 0x0000006a65632220 */ /* 0x002fe20000410000 */
[----:B------:R-:W-:Y:S01]  /*1e90*/  @P2 SHF.L.U32 R101, R80, 0x10, RZ ;  /* 0x0000001050652819 */ /* 0x000fe200000006ff */
[----:B------:R-:W-:Y:S01]  /*1ea0*/  @P2 FMUL.FTZ R96, R36, R95 ;  /* 0x0000005f24602220 */ /* 0x000fe20000410000 */
[----:B------:R-:W-:Y:S01]  /*1eb0*/  @P2 PRMT R53, R97, 0x7610, R53 ;  /* 0x0000761061352816 */ /* 0x000fe20000000035 */
[----:B------:R-:W-:Y:S01]  /*1ec0*/  @P2 FFMA.FTZ R29, R102, R90, R29 ;  /* 0x0000005a661d2223 */ /* 0x000fe2000001001d */
[----:B------:R-:W-:Y:S01]  /*1ed0*/  @P2 PRMT R102, R82, 0x7632, R102 ;  /* 0x0000763252662816 */ /* 0x000fe20000000066 */
[----:B------:R-:W-:Y:S01]  /*1ee0*/  @P2 FFMA.FTZ R28, R101, R89, R28 ;  /* 0x00000059651c2223 */ /* 0x000fe2000001001c */
[----:B------:R-:W-:Y:S01]  /*1ef0*/  @P2 SHF.L.U32 R89, R81, 0x10, RZ ;  /* 0x0000001051592819 */ /* 0x000fe200000006ff */
[----:B--2---:R-:W-:Y:S01]  /*1f00*/  @P2 FMUL.FTZ R100, R100, R103 ;  /* 0x0000006764642220 */ /* 0x004fe20000410000 */
[----:B------:R-:W-:Y:S01]  /*1f10*/  @P2 PRMT R53, R53, 0x5410, R98 ;  /* 0x0000541035352816 */ /* 0x000fe20000000062 */
[----:B------:R-:W-:Y:S01]  /*1f20*/  @P2 FMUL.FTZ R98, R38, R99 ;  /* 0x0000006326622220 */ /* 0x000fe20000410000 */
[----:B------:R-:W-:Y:S01]  /*1f30*/  @P2 PRMT R101, R81, 0x7632, R101 ;  /* 0x0000763251652816 */ /* 0x000fe20000000065 */
[----:B------:R-:W-:Y:S01]  /*1f40*/  @P2 FMUL.FTZ R97, R37, R100 ;  /* 0x0000006425612220 */ /* 0x000fe20000410000 */
[----:B------:R-:W-:Y:S01]  /*1f50*/  @P2 F2FP.BF16.F32.PACK_AB R96, RZ, R96 ;  /* 0x00000060ff60223e */ /* 0x000fe200000010ff */
[----:B------:R-:W-:Y:S01]  /*1f60*/  @P2 FFMA.FTZ R30, R89, R91, R30 ;  /* 0x0000005b591e2223 */ /* 0x000fe2000001001e */
[----:B------:R-:W-:-:S02]  /*1f70*/  @P2 SHF.L.U32 R90, R101, 0x10, RZ ;  /* 0x00000010655a2819 */ /* 0x000fc400000006ff */
[----:B------:R-:W-:Y:S02]  /*1f80*/  @P2 SHF.L.U32 R101, R82, 0x10, RZ ;  /* 0x0000001052652819 */ /* 0x000fe400000006ff */
[----:B------:R-:W-:Y:S01]  /*1f90*/  @P2 SHF.L.U32 R102, R102, 0x10, RZ ;  /* 0x0000001066662819 */ /* 0x000fe200000006ff */
[----:B------:R-:W-:Y:S01]  /*1fa0*/  @P2 FFMA.FTZ R31, R90, R86, R31 ;  /* 0x000000565a1f2223 */ /* 0x000fe2000001001f */
[----:B------:R-:W-:Y:S01]  /*1fb0*/  @P2 SHF.L.U32 R89, R83, 0x10, RZ ;  /* 0x0000001053592819 */ /* 0x000fe200000006ff */
[----:B------:R-:W-:Y:S01]  /*1fc0*/  @P2 FFMA.FTZ R24, R101, R95, R24 ;  /* 0x0000005f65182223 */ /* 0x000fe20000010018 */
[----:B------:R-:W-:Y:S01]  /*1fd0*/  @P2 F2FP.BF16.F32.PACK_AB R97, RZ, R97 ;  /* 0x00000061ff61223e */ /* 0x000fe200000010ff */
[----:B------:R-:W-:Y:S01]  /*1fe0*/  @P2 FFMA.FTZ R25, R102, R100, R25 ;  /* 0x0000006466192223 */ /* 0x000fe20000010019 */
[----:B------:R-:W-:Y:S01]  /*1ff0*/  @P2 F2FP.BF16.F32.PACK_AB R98, RZ, R98 ;  /* 0x00000062ff62223e */ /* 0x000fe200000010ff */
[----:B------:R-:W-:Y:S01]  /*2000*/  @P2 FFMA.FTZ R26, R89, R99, R26 ;  /* 0x00000063591a2223 */ /* 0x000fe2000001001a */
[----:B------:R-:W-:-:S02]  /*2010*/  @P2 PRMT R54, R96, 0x7610, R54 ;  /* 0x0000761060362816 */ /* 0x000fc40000000036 */
[----:B------:R-:W-:Y:S02]  /*2020*/  @P2 PRMT R55, R98, 0x7610, R55 ;  /* 0x0000761062372816 */ /* 0x000fe40000000037 */
[----:B------:R-:W-:Y:S01]  /*2030*/  @P2 PRMT R54, R54, 0x5410, R97 ;  /* 0x0000541036362816 */ /* 0x000fe20000000061 */
[----:B------:R-:W-:Y:S06]  /*2040*/  @!P2 BRA `(.L_x_2592) ;  /* 0x0000000400a0a947 */ /* 0x000fec0003800000 */
[----:B------:R-:W-:Y:S01]  /*2050*/  @P3 FFMA.FTZ R88, R84, R87, R88 ;  /* 0x0000005754583223 */ /* 0x000fe20000010058 */
[----:B------:R-:W-:Y:S02]  /*2060*/  MOV R86, R7 ;  /* 0x0000000700567202 */ /* 0x000fe40000000f00 */
[----:B------:R-:W-:Y:S01]  /*2070*/  PRMT R87, R83, 0x7632, R87 ;  /* 0x0000763253577816 */ /* 0x000fe20000000057 */
        /* <DEDUP_REMOVED lines=9> */
.L_x_2593:
[----:B------:R-:W0:Y:S01]  /*2110*/  @P2 LDC R61, c[0x0][0x40c] ;  /* 0x00010300ff3d2b82 */ /* 0x000e220000000800 */
[-CC-:B------:R-:W-:Y:S01]  /*2120*/  @P3 FFMA.FTZ R59, R3, R87.reuse, R88.reuse ;  /* 0x00000057033b3223 */ /* 0x180fe20000010058 */
[-CC-:B------:R-:W-:Y:S01]  /*2130*/  @P3 FFMA.FTZ R58, R66, R87.reuse, R88.reuse ;  /* 0x00000057423a3223 */ /* 0x180fe20000010058 */
[----:B------:R-:W-:Y:S01]  /*2140*/  MOV R56, R8 ;  /* 0x0000000800387202 */ /* 0x000fe20000000f00 */
[-C--:B------:R-:W-:Y:S01]  /*2150*/  @P3 FFMA.FTZ R89, R69, R87.reuse, R88 ;  /* 0x0000005745593223 */ /* 0x080fe20000010058 */
[----:B------:R-:W-:Y:S01]  /*2160*/  @P3 FADD.FTZ R59, R72, -R59 ;  /* 0x8000003b483b3221 */ /* 0x000fe20000010000 */
[----:B------:R-:W-:Y:S01]  /*2170*/  @P3 FADD.FTZ R58, R75, -R58 ;  /* 0x8000003a4b3a3221 */ /* 0x000fe20000010000 */
[----:B------:R-:W-:Y:S01]  /*2180*/  @P3 FFMA.FTZ R62, R68, R87, R88 ;  /* 0x00000057443e3223 */ /* 0x000fe20000010058 */
[----:B------:R-:W1:Y:S01]  /*2190*/  @P2 LDC R60, c[0x0][0x40c] ;  /* 0x00010300ff3c2b82 */ /* 0x000e620000000800 */
[----:B------:R-:W-:Y:S01]  /*21a0*/  @P3 FFMA.FTZ R56, R67, R59, R8 ;  /* 0x0000003b43383223 */ /* 0x000fe20000010008 */
[-CC-:B------:R-:W-:Y:S01]  /*21b0*/  @P3 FFMA.FTZ R95, R71, R87.reuse, R88.reuse ;  /* 0x00000057475f3223 */ /* 0x180fe20000010058 */
[-CC-:B------:R-:W-:Y:S01]  /*21c0*/  @P3 FFMA.FTZ R96, R70, R87.reuse, R88.reuse ;  /* 0x0000005746603223 */ /* 0x180fe20000010058 */
[-CC-:B------:R-:W-:Y:S01]  /*21d0*/  @P3 FFMA.FTZ R86, R84, R87.reuse, R88.reuse ;  /* 0x0000005754563223 */ /* 0x180fe20000010058 */
[----:B------:R-:W-:Y:S01]  /*21e0*/  @P3 FFMA.FTZ R99, R73, R87, R88 ;  /* 0x0000005749633223 */ /* 0x000fe20000010058 */
[----:B------:R-:W-:Y:S01]  /*21f0*/  MOV R57, R9 ;  /* 0x0000000900397202 */ /* 0x000fe20000000f00 */
[----:B------:R-:W-:Y:S01]  /*2200*/  @P3 FFMA.FTZ R57, R67, R58, R9 ;  /* 0x0000003a43393223 */ /* 0x000fe20000010009 */
[----:B------:R-:W2:Y:S01]  /*2210*/  @P2 LDC R91, c[0x0][0x40c] ;  /* 0x00010300ff5b2b82 */ /* 0x000ea20000000800 */
[----:B------:R-:W-:Y:S01]  /*2220*/  @P3 FADD.FTZ R62, R77, -R62 ;  /* 0x8000003e4d3e3221 */ /* 0x000fe20000010000 */
[----:B------:R-:W-:Y:S01]  /*2230*/  @P3 FADD.FTZ R95, R76, -R95 ;  /* 0x8000005f4c5f3221 */ /* 0x000fe20000010000 */
[----:B------:R-:W-:Y:S01]  /*2240*/  @P3 FADD.FTZ R99, R78, -R99 ;  /* 0x800000634e633221 */ /* 0x000fe20000010000 */
[----:B------:R-:W-:Y:S01]  /*2250*/  MOV R58, R10 ;  /* 0x0000000a003a7202 */ /* 0x000fe20000000f00 */
[----:B------:R-:W-:Y:S01]  /*2260*/  @P3 FADD.FTZ R86, R85, -R86 ;  /* 0x8000005655563221 */ /* 0x000fe20000010000 */
[----:B------:R-:W-:Y:S01]  /*2270*/  @P3 FADD.FTZ R96, R79, -R96 ;  /* 0x800000604f603221 */ /* 0x000fe20000010000 */
[----:B------:R-:W-:Y:S01]  /*2280*/  MOV R63, R7 ;  /* 0x00000007003f7202 */ /* 0x000fe20000000f00 */
[----:B------:R-:W3:Y:S01]  /*2290*/  @P2 LDC R97, c[0x0][0x40c] ;  /* 0x00010300ff612b82 */ /* 0x000ee20000000800 */
[----:B0-----:R-:W-:Y:S01]  /*22a0*/  @P2 FMUL.FTZ R87, R56, R61 ;  /* 0x0000003d38572220 */ /* 0x001fe20000410000 */
[----:B------:R-:W-:Y:S01]  /*22b0*/  MOV R61, R5 ;  /* 0x00000005003d7202 */ /* 0x000fe20000000f00 */
[C---:B------:R-:W-:Y:S01]  /*22c0*/  @P3 FFMA.FTZ R63, R67.reuse, R86, R7 ;  /* 0x00000056433f3223 */ /* 0x040fe20000010007 */
[----:B------:R-:W-:Y:S01]  /*22d0*/  @P3 FFMA.FTZ R61, R67, R96, R5 ;  /* 0x00000060433d3223 */ /* 0x000fe20000010005 */
[----:B------:R-:W-:Y:S01]  /*22e0*/  @P2 FMUL.FTZ R59, R40, R87 ;  /* 0x00000057283b2220 */ /* 0x000fe20000410000 */
[----:B-----5:R-:W-:-:S02]  /*22f0*/  @P2 PRMT R104, R80, 0x7632, R104 ;  /* 0x0000763250682816 */ /* 0x020fc40000000068 */
[----:B------:R-:W0:Y:S01]  /*2300*/  @P2 LDC R101, c[0x0][0x40c] ;  /* 0x00010300ff652b82 */ /* 0x000e220000000800 */
[----:B-1----:R-:W-:Y:S01]  /*2310*/  @P2 FMUL.FTZ R88, R57, R60 ;  /* 0x0000003c39582220 */ /* 0x002fe20000410000 */
[----:B------:R-:W-:Y:S01]  /*2320*/  @P3 FADD.FTZ R60, R74, -R89 ;  /* 0x800000594a3c3221 */ /* 0x000fe20000010000 */
[----:B------:R-:W-:Y:S02]  /*2330*/  @P2 F2FP.BF16.F32.PACK_AB R89, RZ, R59 ;  /* 0x0000003bff59223e */ /* 0x000fe400000010ff */
[----:B------:R-:W-:Y:S01]  /*2340*/  MOV R59, R11 ;  /* 0x0000000b003b7202 */ /* 0x000fe20000000f00 */
[C---:B------:R-:W-:Y:S01]  /*2350*/  @P3 FFMA.FTZ R58, R67.reuse, R60, R10 ;  /* 0x0000003c433a3223 */ /* 0x040fe2000001000a */
[C---:B------:R-:W-:Y:S01]  /*2360*/  @P3 FFMA.FTZ R59, R67.reuse, R62, R11 ;  /* 0x0000003e433b3223 */ /* 0x040fe2000001000b */
[----:B------:R-:W1:Y:S01]  /*2370*/  @P2 LDC R90, c[0x0][0x40c] ;  /* 0x00010300ff5a2b82 */ /* 0x000e620000000800 */
[----:B------:R-:W-:Y:S01]  /*2380*/  MOV R60, R4 ;  /* 0x00000004003c7202 */ /* 0x000fe20000000f00 */
[C---:B------:R-:W-:Y:S01]  /*2390*/  @P3 FFMA.FTZ R60, R67.reuse, R95, R4 ;  /* 0x0000005f433c3223 */ /* 0x040fe20000010004 */
[----:B------:R-:W-:Y:S01]  /*23a0*/  MOV R62, R6 ;  /* 0x00000006003e7202 */ /* 0x000fe20000000f00 */
[----:B------:R-:W-:Y:S01]  /*23b0*/  @P3 FFMA.FTZ R62, R67, R99, R6 ;  /* 0x00000063433e3223 */ /* 0x000fe20000010006 */
[----:B--2---:R-:W-:Y:S01]  /*23c0*/  @P2 FMUL.FTZ R91, R58, R91 ;  /* 0x0000005b3a5b2220 */ /* 0x004fe20000410000 */
[----:B------:R-:W-:Y:S01]  /*23d0*/  @P2 SHF.L.U32 R103, R80, 0x10, RZ ;  /* 0x0000001050672819 */ /* 0x000fe200000006ff */
[-C--:B------:R-:W-:Y:S01]  /*23e0*/  @P2 FMUL.FTZ R86, R41, R88.reuse ;  /* 0x0000005829562220 */ /* 0x080fe20000410000 */
[----:B------:R-:W2:Y:S01]  /*23f0*/  @P2 LDC R98, c[0x0][0x40c] ;  /* 0x00010300ff622b82 */ /* 0x000ea20000000800 */
[----:B---3--:R-:W-:Y:S01]  /*2400*/  @P2 FMUL.FTZ R97, R60, R97 ;  /* 0x000000613c612220 */ /* 0x008fe20000410000 */
[----:B------:R-:W-:Y:S01]  /*2410*/  @P2 SHF.L.U32 R105, R81, 0x10, RZ ;  /* 0x0000001051692819 */ /* 0x000fe200000006ff */
[----:B------:R-:W-:Y:S01]  /*2420*/  @P2 FMUL.FTZ R67, R42, R91 ;  /* 0x0000005b2a432220 */ /* 0x000fe20000410000 */
[----:B------:R-:W-:Y:S01]  /*2430*/  @P2 PRMT R52, R89, 0x7610, R52 ;  /* 0x0000761059342816 */ /* 0x000fe20000000034 */
[----:B------:R-:W-:Y:S01]  /*2440*/  @P2 FMUL.FTZ R89, R36, R97 ;  /* 0x0000006124592220 */ /* 0x000fe20000410000 */
[----:B------:R-:W-:Y:S01]  /*2450*/  @P2 SHF.L.U32 R104, R104, 0x10, RZ ;  /* 0x0000001068682819 */ /* 0x000fe200000006ff */
[----:B------:R-:W-:Y:S01]  /*2460*/  @P2 FFMA.FTZ R28, R103, R87, R28 ;  /* 0x00000057671c2223 */ /* 0x000fe2000001001c */
[----:B------:R-:W3:Y:S01]  /*2470*/  @P2 LDC R102, c[0x0][0x40c] ;  /* 0x00010300ff662b82 */ /* 0x000ee20000000800 */
[----:B0-----:R-:W-:Y:S01]  /*2480*/  @P2 FMUL.FTZ R99, R62, R101 ;  /* 0x000000653e632220 */ /* 0x001fe20000410000 */
[----:B------:R-:W-:Y:S01]  /*2490*/  @P2 FFMA.FTZ R30, R105, R91, R30 ;  /* 0x0000005b691e2223 */ /* 0x000fe2000001001e */
[----:B------:R-:W-:Y:S01]  /*24a0*/  @P2 PRMT R87, R81, 0x7632, R87 ;  /* 0x0000763251572816 */ /* 0x000fe20000000057 */
[----:B------:R-:W-:Y:S01]  /*24b0*/  @P2 FFMA.FTZ R29, R104, R88, R29 ;  /* 0x00000058681d2223 */ /* 0x000fe2000001001d */
[----:B------:R-:W-:Y:S01]  /*24c0*/  @P2 FMUL.FTZ R100, R38, R99 ;  /* 0x0000006326642220 */ /* 0x000fe20000410000 */
[----:B------:R-:W-:Y:S01]  /*24d0*/  @P2 PRMT R91, R82, 0x7632, R91 ;  /* 0x00007632525b2816 */ /* 0x000fe2000000005b */
[----:B-1----:R-:W-:Y:S01]  /*24e0*/  @P2 FMUL.FTZ R90, R59, R90 ;  /* 0x0000005a3b5a2220 */ /* 0x002fe20000410000 */
[----:B------:R-:W-:-:S02]  /*24f0*/  @P2 PRMT R103, R83, 0x7632, R103 ;  /* 0x0000763253672816 */ /* 0x000fc40000000067 */
[----:B------:R-:W-:Y:S01]  /*2500*/  @P2 F2FP.BF16.F32.PACK_AB R67, RZ, R67 ;  /* 0x00000043ff43223e */ /* 0x000fe200000010ff */
[----:B------:R-:W-:Y:S01]  /*2510*/  @P2 FMUL.FTZ R95, R43, R90 ;  /* 0x0000005a2b5f2220 */ /* 0x000fe20000410000 */
[----:B------:R-:W-:Y:S02]  /*2520*/  @P2 F2FP.BF16.F32.PACK_AB R89, RZ, R89 ;  /* 0x00000059ff59223e */ /* 0x000fe400000010ff */
[----:B------:R-:W-:Y:S01]  /*2530*/  @P2 F2FP.BF16.F32.PACK_AB R100, RZ, R100 ;  /* 0x00000064ff64223e */ /* 0x000fe200000010ff */
[----:B--2---:R-:W-:Y:S01]  /*2540*/  @P2 FMUL.FTZ R96, R61, R98 ;  /* 0x000000623d602220 */ /* 0x004fe20000410000 */
[----:B------:R-:W-:Y:S02]  /*2550*/  @P2 SHF.L.U32 R88, R87, 0x10, RZ ;  /* 0x0000001057582819 */ /* 0x000fe400000006ff */
[----:B------:R-:W-:Y:S01]  /*2560*/  @P2 SHF.L.U32 R104, R91, 0x10, RZ ;  /* 0x000000105b682819 */ /* 0x000fe200000006ff */
[----:B------:R-:W-:Y:S01]  /*2570*/  @P2 FMUL.FTZ R98, R37, R96 ;  /* 0x0000006025622220 */ /* 0x000fe20000410000 */
[----:B------:R-:W-:Y:S01]  /*2580*/  @P2 SHF.L.U32 R87, R82, 0x10, RZ ;  /* 0x0000001052572819 */ /* 0x000fe200000006ff */
[----:B------:R-:W-:Y:S01]  /*2590*/  @P2 FFMA.FTZ R31, R88, R90, R31 ;  /* 0x0000005a581f2223 */ /* 0x000fe2000001001f */
[----:B------:R-:W-:Y:S01]  /*25a0*/  @P2 SHF.L.U32 R91, R83, 0x10, RZ ;  /* 0x00000010535b2819 */ /* 0x000fe200000006ff */
[----:B---3--:R-:W-:Y:S01]  /*25b0*/  @P2 FMUL.FTZ R102, R63, R102 ;  /* 0x000000663f662220 */ /* 0x008fe20000410000 */
[----:B------:R-:W-:Y:S01]  /*25c0*/  @P2 SHF.L.U32 R106, R103, 0x10, RZ ;  /* 0x00000010676a2819 */ /* 0x000fe200000006ff */
[----:B------:R-:W-:Y:S01]  /*25d0*/  @P2 FFMA.FTZ R24, R87, R97, R24 ;  /* 0x0000006157182223 */ /* 0x000fe20000010018 */
[----:B------:R-:W-:Y:S01]  /*25e0*/  @P2 F2FP.BF16.F32.PACK_AB R86, RZ, R86 ;  /* 0x00000056ff56223e */ /* 0x000fe200000010ff */
[----:B------:R-:W-:Y:S01]  /*25f0*/  @P2 FMUL.FTZ R101, R39, R102 ;  /* 0x0000006627652220 */ /* 0x000fe20000410000 */
[----:B------:R-:W-:Y:S01]  /*2600*/  @P2 F2FP.BF16.F32.PACK_AB R95, RZ, R95 ;  /* 0x0000005fff5f223e */ /* 0x000fe200000010ff */
[----:B------:R-:W-:Y:S01]  /*2610*/  @P2 FFMA.FTZ R25, R104, R96, R25 ;  /* 0x0000006068192223 */ /* 0x000fe20000010019 */
[----:B------:R-:W-:Y:S01]  /*2620*/  @P2 F2FP.BF16.F32.PACK_AB R98, RZ, R98 ;  /* 0x00000062ff62223e */ /* 0x000fe200000010ff */
[----:B------:R-:W-:Y:S01]  /*2630*/  @P2 FFMA.FTZ R26, R91, R99, R26 ;  /* 0x000000635b1a2223 */ /* 0x000fe2000001001a */
[----:B------:R-:W-:Y:S01]  /*2640*/  @P2 F2FP.BF16.F32.PACK_AB R101, RZ, R101 ;  /* 0x00000065ff65223e */ /* 0x000fe200000010ff */
[----:B------:R-:W-:Y:S01]  /*2650*/  @P2 FFMA.FTZ R27, R106, R102, R27 ;  /* 0x000000666a1b2223 */ /* 0x000fe2000001001b */
[----:B------:R-:W-:-:S02]  /*2660*/  @P2 PRMT R53, R67, 0x7610, R53 ;  /* 0x0000761043352816 */ /* 0x000fc40000000035 */
[----:B------:R-:W-:Y:S02]  /*2670*/  @P2 PRMT R54, R89, 0x7610, R54 ;  /* 0x0000761059362816 */ /* 0x000fe40000000036 */
[----:B------:R-:W-:Y:S02]  /*2680*/  @P2 PRMT R55, R100, 0x7610, R55 ;  /* 0x0000761064372816 */ /* 0x000fe40000000037 */
[----:B------:R-:W-:Y:S02]  /*2690*/  @P2 PRMT R52, R52, 0x5410, R86 ;  /* 0x0000541034342816 */ /* 0x000fe40000000056 */
[----:B------:R-:W-:Y:S02]  /*26a0*/  @P2 PRMT R53, R53, 0x5410, R95 ;  /* 0x0000541035352816 */ /* 0x000fe4000000005f */
[----:B------:R-:W-:Y:S02]  /*26b0*/  @P2 PRMT R54, R54, 0x5410, R98 ;  /* 0x0000541036362816 */ /* 0x000fe40000000062 */
[----:B------:R-:W-:-:S07]  /*26c0*/  @P2 PRMT R55, R55, 0x5410, R101 ;  /* 0x0000541037372816 */ /* 0x000fce0000000065 */
.L_x_2592:
[----:B------:R-:W-:Y:S05]  /*26d0*/  BSYNC.RECONVERGENT B1 ;  /* 0x0000000000017941 */ /* 0x000fea0003800200 */
.L_x_2575:
        /* <DEDUP_REMOVED lines=14> */
.L_x_2594:
[----:B------:R1:W-:Y:S02]  /*27c0*/  @P2 STG.E.128 desc[UR6][R86.64], R52 ;  /* 0x0000003456002986 */ /* 0x0003e4000c101d06 */
.L_x_2574:
[----:B------:R-:W-:Y:S05]  /*27d0*/  BSYNC.RECONVERGENT B2 ;  /* 0x0000000000027941 */ /* 0x000fea0003800200 */
.L_x_2573:
[----:B0-----:R-:W0:Y:S02]  /*27e0*/  LDC.64 R64, c[0x0][0x380] ;  /* 0x0000e000ff407b82 */ /* 0x001e240000000a00 */
[----:B0-----:R-:W-:-:S04]  /*27f0*/  LEA R2, R64, R2, 0x2 ;  /* 0x0000000240027211 */ /* 0x001fc800078e10ff */
[----:B------:R-:W-:-:S13]  /*2800*/  ISETP.GE.AND P1, PT, R2, R65, PT ;  /* 0x000000410200720c */ /* 0x000fda0003f26270 */
[----:B------:R-:W-:Y:S05]  /*2810*/  @!P1 BRA `(.L_x_2595) ;  /* 0xffffffd800bc9947 */ /* 0x000fea000383ffff */
.L_x_2568:
[----:B------:R-:W-:Y:S05]  /*2820*/  BSYNC B0 ;  /* 0x0000000000007941 */ /* 0x000fea0003800000 */
.L_x_2567:
[----:B-----5:R-:W0:Y:S01]  /*2830*/  S2R R36, SR_TID.X ;  /* 0x0000000000247919 */ /* 0x020e220000002100 */
[----:B------:R-:W-:Y:S01]  /*2840*/  MOV R2, 0x400 ;  /* 0x0000040000027802 */ /* 0x000fe20000000f00 */
[----:B------:R-:W-:Y:S05]  /*2850*/  WARPSYNC.ALL ;  /* 0x0000000000007948 */ /* 0x000fea0003800000 */
[----:B------:R-:W2:Y:S01]  /*2860*/  S2R R3, SR_CgaCtaId ;  /* 0x0000000000037919 */ /* 0x000ea20000008800 */
[----:B------:R-:W3:Y:S01]  /*2870*/  LDC R47, c[0x0][0x388] ;  /* 0x0000e200ff2f7b82 */ /* 0x000ee20000000800 */
[----:B------:R-:W4:Y:S01]  /*2880*/  LDCU.128 UR16, c[0x0][0x440] ;  /* 0x00008800ff1077ac */ /* 0x000f220008000c00 */
[----:B------:R-:W-:Y:S01]  /*2890*/  BSSY.RECONVERGENT B0, `(.L_x_2596) ;  /* 0x0000060000007945 */ /* 0x000fe20003800200 */
        /* <DEDUP_REMOVED lines=95> */
.L_x_2597:
[----:B------:R-:W-:Y:S05]  /*2e90*/  BSYNC.RECONVERGENT B0 ;  /* 0x0000000000007941 */ /* 0x000fea0003800200 */
.L_x_2596:
        /* <DEDUP_REMOVED lines=9> */
.L_x_2572:
        /* <DEDUP_REMOVED lines=8> */
.L_x_2599:
[----:B------:R-:W-:Y:S05]  /*2fb0*/  BSYNC B1 ;  /* 0x0000000000017941 */ /* 0x000fea0003800000 */
.L_x_2598:
        /* <DEDUP_REMOVED lines=8> */
.L_x_2600:
[----:B------:R-:W-:Y:S01]  /*3040*/  FADD.FTZ R64, R64, R93 ;  /* 0x0000005d40407221 */ /* 0x000fe20000010000 */
[----:B------:R-:W-:-:S04]  /*3050*/  HFMA2 R99, -RZ, RZ, 0, 1.1920928955078125e-07 ;  /* 0x00000002ff637431 */ /* 0x000fc800000001ff */
[----:B------:R-:W-:Y:S02]  /*3060*/  MOV R98, R64 ;  /* 0x0000004000627202 */ /* 0x000fe40000000f00 */
[----:B------:R-:W-:-:S07]  /*3070*/  MOV R65, R95 ;  /* 0x0000005f00417202 */ /* 0x000fce0000000f00 */
[----:B------:R-:W-:Y:S05]  /*3080*/  WARPSYNC.COLLECTIVE R97, `(.L_x_2601) ;  /* 0x0000000061087348 */ /* 0x000fea0003c00000 */
[----:B------:R0:W1:Y:S02]  /*3090*/  SHFL.BFLY P1, R95, R98, R99, R100 ;  /* 0x0c000063625f7389 */ /* 0x0000640000020064 */
[----:B01----:R-:W-:Y:S05]  /*30a0*/  ENDCOLLECTIVE ;  /* 0x000000000000791b */ /* 0x003fea0003800000 */
.L_x_2601:
[----:B------:R-:W-:-:S05]  /*30b0*/  FADD.FTZ R65, R65, R96 ;  /* 0x0000006041417221 */ /* 0x000fca0000010000 */
[----:B------:R-:W-:Y:S02]  /*30c0*/  MOV R98, R65 ;  /* 0x0000004100627202 */ /* 0x000fe40000000f00 */
[----:B------:R-:W-:-:S07]  /*30d0*/  MOV R89, R95 ;  /* 0x0000005f00597202 */ /* 0x000fce0000000f00 */
[----:B------:R-:W-:Y:S05]  /*30e0*/  WARPSYNC.COLLECTIVE R97, `(.L_x_2602) ;  /* 0x0000000061087348 */ /* 0x000fea0003c00000 */
[----:B------:R0:W1:Y:S02]  /*30f0*/  SHFL.BFLY P1, R95, R98, R99, R100 ;  /* 0x0c000063625f7389 */ /* 0x0000640000020064 */
[----:B01----:R-:W-:Y:S05]  /*3100*/  ENDCOLLECTIVE ;  /* 0x000000000000791b */ /* 0x003fea0003800000 */
.L_x_2602:
[----:B------:R-:W-:Y:S01]  /*3110*/  FADD.FTZ R89, R64, R89 ;  /* 0x0000005940597221 */ /* 0x000fe20000010000 */
[----:B------:R-:W-:-:S04]  /*3120*/  HFMA2 R99, -RZ, RZ, 0, 2.384185791015625e-07 ;  /* 0x00000004ff637431 */ /* 0x000fc800000001ff */
[----:B------:R-:W-:Y:S02]  /*3130*/  MOV R98, R89 ;  /* 0x0000005900627202 */ /* 0x000fe40000000f00 */
[----:B------:R-:W-:-:S07]  /*3140*/  MOV R88, R95 ;  /* 0x0000005f00587202 */ /* 0x000fce0000000f00 */
[----:B------:R-:W-:Y:S05]  /*3150*/  WARPSYNC.COLLECTIVE R97, `(.L_x_2603) ;  /* 0x0000000061087348 */ /* 0x000fea0003c00000 */
[----:B------:R0:W1:Y:S02]  /*3160*/  SHFL.BFLY P1, R95, R98, R99, R100 ;  /* 0x0c000063625f7389 */ /* 0x0000640000020064 */
[----:B01----:R-:W-:Y:S05]  /*3170*/  ENDCOLLECTIVE ;  /* 0x000000000000791b */ /* 0x003fea0003800000 */
.L_x_2603:
[----:B------:R-:W-:-:S05]  /*3180*/  FADD.FTZ R88, R65, R88 ;  /* 0x0000005841587221 */ /* 0x000fca0000010000 */
[----:B------:R-:W-:Y:S02]  /*3190*/  MOV R98, R88 ;  /* 0x0000005800627202 */ /* 0x000fe40000000f00 */
[----:B------:R-:W-:-:S07]  /*31a0*/  MOV R90, R95 ;  /* 0x0000005f005a7202 */ /* 0x000fce0000000f00 */
[----:B------:R-:W-:Y:S05]  /*31b0*/  WARPSYNC.COLLECTIVE R97, `(.L_x_2604) ;  /* 0x0000000061087348 */ /* 0x000fea0003c00000 */
[----:B------:R0:W1:Y:S02]  /*31c0*/  SHFL.BFLY P1, R95, R98, R99, R100 ;  /* 0x0c000063625f7389 */ /* 0x0000640000020064 */
[----:B01----:R-:W-:Y:S05]  /*31d0*/  ENDCOLLECTIVE ;  /* 0x000000000000791b */ /* 0x003fea0003800000 */
.L_x_2604:
[----:B------:R-:W-:Y:S01]  /*31e0*/  FADD.FTZ R90, R89, R90 ;  /* 0x0000005a595a7221 */ /* 0x000fe20000010000 */
[----:B------:R-:W-:-:S04]  /*31f0*/  HFMA2 R99, -RZ, RZ, 0, 4.76837158203125e-07 ;  /* 0x00000008ff637431 */ /* 0x000fc800000001ff */
[----:B------:R-:W-:Y:S02]  /*3200*/  MOV R98, R90 ;  /* 0x0000005a00627202 */ /* 0x000fe40000000f00 */
[----:B------:R-:W-:-:S07]  /*3210*/  MOV R91, R95 ;  /* 0x0000005f005b7202 */ /* 0x000fce0000000f00 */
[----:B------:R-:W-:Y:S05]  /*3220*/  WARPSYNC.COLLECTIVE R97, `(.L_x_2605) ;  /* 0x0000000061087348 */ /* 0x000fea0003c00000 */
[----:B------:R0:W1:Y:S02]  /*3230*/  SHFL.BFLY P1, R95, R98, R99, R100 ;  /* 0x0c000063625f7389 */ /* 0x0000640000020064 */
[----:B01----:R-:W-:Y:S05]  /*3240*/  ENDCOLLECTIVE ;  /* 0x000000000000791b */ /* 0x003fea0003800000 */
.L_x_2605:
[----:B------:R-:W-:-:S05]  /*3250*/  FADD.FTZ R91, R88, R91 ;  /* 0x0000005b585b7221 */ /* 0x000fca0000010000 */
[----:B------:R-:W-:Y:S02]  /*3260*/  MOV R98, R91 ;  /* 0x0000005b00627202 */ /* 0x000fe40000000f00 */
[----:B------:R-:W-:-:S07]  /*3270*/  MOV R93, R95 ;  /* 0x0000005f005d7202 */ /* 0x000fce0000000f00 */
[----:B------:R-:W-:Y:S05]  /*3280*/  WARPSYNC.COLLECTIVE R97, `(.L_x_2606) ;  /* 0x0000000061087348 */ /* 0x000fea0003c00000 */
[----:B------:R0:W1:Y:S02]  /*3290*/  SHFL.BFLY P1, R95, R98, R99, R100 ;  /* 0x0c000063625f7389 */ /* 0x0000640000020064 */
[----:B01----:R-:W-:Y:S05]  /*32a0*/  ENDCOLLECTIVE ;  /* 0x000000000000791b */ /* 0x003fea0003800000 */
.L_x_2606:
[----:B------:R-:W-:Y:S01]  /*32b0*/  FADD.FTZ R93, R90, R93 ;  /* 0x0000005d5a5d7221 */ /* 0x000fe20000010000 */
[----:B------:R-:W-:-:S04]  /*32c0*/  HFMA2 R99, -RZ, RZ, 0, 9.5367431640625e-07 ;  /* 0x00000010ff637431 */ /* 0x000fc800000001ff */
[----:B------:R-:W-:Y:S02]  /*32d0*/  MOV R98, R93 ;  /* 0x0000005d00627202 */ /* 0x000fe40000000f00 */
[----:B------:R-:W-:-:S07]  /*32e0*/  MOV R94, R95 ;  /* 0x0000005f005e7202 */ /* 0x000fce0000000f00 */
[----:B------:R-:W-:Y:S05]  /*32f0*/  WARPSYNC.COLLECTIVE R97, `(.L_x_2607) ;  /* 0x0000000061087348 */ /* 0x000fea0003c00000 */
[----:B------:R0:W1:Y:S02]  /*3300*/  SHFL.BFLY P1, R95, R98, R99, R100 ;  /* 0x0c000063625f7389 */ /* 0x0000640000020064 */
[----:B01----:R-:W-:Y:S05]  /*3310*/  ENDCOLLECTIVE ;  /* 0x000000000000791b */ /* 0x003fea0003800000 */
.L_x_2607:
[----:B------:R-:W-:-:S05]  /*3320*/  FADD.FTZ R94, R91, R94 ;  /* 0x0000005e5b5e7221 */ /* 0x000fca0000010000 */
[----:B------:R-:W-:Y:S02]  /*3330*/  MOV R98, R94 ;  /* 0x0000005e00627202 */ /* 0x000fe40000000f00 */
[----:B------:R-:W-:-:S07]  /*3340*/  MOV R96, R95 ;  /* 0x0000005f00607202 */ /* 0x000fce0000000f00 */
[----:B------:R-:W-:Y:S05]  /*3350*/  WARPSYNC.COLLECTIVE R97, `(.L_x_2608) ;  /* 0x0000000061087348 */ /* 0x000fea0003c00000 */
[----:B------:R0:W1:Y:S02]  /*3360*/  SHFL.BFLY P1, R95, R98, R99, R100 ;  /* 0x0c000063625f7389 */ /* 0x0000640000020064 */
[----:B01----:R-:W-:Y:S05]  /*3370*/  ENDCOLLECTIVE ;  /* 0x000000000000791b */ /* 0x003fea0003800000 */
.L_x_2608:
[----:B------:R-:W-:Y:S05]  /*3380*/  BRA `(.L_x_2609) ;  /* 0xffffffd8001c7947 */ /* 0x000fea000383ffff */
.L_x_2610:
        /* <DEDUP_REMOVED lines=15> */
.L_x_6422:


//--------------------- .text._ZN10layer_norm13ln_bwd_kernelINS_13Kernel_traitsIf13__nv_bfloat16fS2_fjLj256ELj1ELj4ELj1ELj16ENS_18Kernel_traits_baseILj256EfS2_fS2_fjLj128EEEEELb0ELb1ELb1ELb1EEEvNS_9BwdParamsE --------------------------
	.section	.text._ZN10layer_norm13ln_bwd_kernelINS_13Kernel_traitsIf13__nv_bfloat16fS2_fjLj256ELj1ELj4ELj1ELj16ENS_18Kernel_traits_baseILj256EfS2_fS2_fjLj128EEEEELb0ELb1ELb1ELb1EEEvNS_9BwdParamsE,"ax",@progbits
	.align	128
        .global         _ZN10layer_norm13ln_bwd_kernelINS_13Kernel_traitsIf13__nv_bfloat16fS2_fjLj256ELj1ELj4ELj1ELj16ENS_18Kernel_traits_baseILj256EfS2_fS2_fjLj128EEEEELb0ELb1ELb1ELb1EEEvNS_9BwdParamsE
        .type           _ZN10layer_norm13ln_bwd_kernelINS_13Kernel_traitsIf13__nv_bfloat16fS2_fjLj256ELj1ELj4ELj1ELj16ENS_18Kernel_traits_baseILj256EfS2_fS2_fjLj128EEEEELb0ELb1ELb1ELb1EEEvNS_9BwdParamsE,@function
        .size           _ZN10layer_norm13ln_bwd_kernelINS_13Kernel_traitsIf13__nv_bfloat16fS2_fjLj256ELj1ELj4ELj1ELj16ENS_18Kernel_traits_baseILj256EfS2_fS2_fjLj128EEEEELb0ELb1ELb1ELb1EEEvNS_9BwdParamsE,(.L_x_6423 - _ZN10layer_norm13ln_bwd_kernelINS_13Kernel_traitsIf13__nv_bfloat16fS2_fjLj256ELj1ELj4ELj1ELj16ENS_18Kernel_traits_baseILj256EfS2_fS2_fjLj128EEEEELb0ELb1ELb1ELb1EEEvNS_9BwdParamsE)
        .other          _ZN10layer_norm13ln_bwd_kernelINS_13Kernel_traitsIf13__nv_bfloat16fS2_fjLj256ELj1ELj4ELj1ELj16ENS_18Kernel_traits_baseILj256EfS2_fS2_fjLj128EEEEELb0ELb1ELb1ELb1EEEvNS_9BwdParamsE,@"STO_CUDA_ENTRY STV_DEFAULT"
_ZN10layer_norm13ln_bwd_kernelINS_13Kernel_traitsIf13__nv_bfloat16fS2_fjLj256ELj1ELj4ELj1ELj16ENS_18Kernel_traits_baseILj256EfS2_fS2_fjLj128EEEEELb0ELb1ELb1ELb1EEEvNS_9BwdParamsE:
.text._ZN10layer_norm13ln_bwd_kernelINS_13Kernel_traitsIf13__nv_bfloat16fS2_fjLj256ELj1ELj4ELj1ELj16ENS_18Kernel_traits_baseILj256EfS2_fS2_fjLj128EEEEELb0ELb1ELb1ELb1EEEvNS_9BwdParamsE:
        /* <DEDUP_REMOVED lines=32> */
[----:B0-----:R-:W-:-:S05]  /*0200*/  IMAD.WIDE.U32 R4, R2, 0x20, R4 ;  /* 0x0000002002047825 */ /* 0x001fca00078e0004 */
[----:B------:R0:W5:Y:S01]  /*0210*/  LDG.E.128 R24, desc[UR6][R4.64] ;  /* 0x0000000604187981 */ /* 0x000162000c1e1d00 */
[----:B-1----:R-:W-:-:S03]  /*0220*/  IMAD.WIDE.U32 R6, R2, 0x20, R6 ;  /* 0x0000002002067825 */ /* 0x002fc600078e0006 */
[----:B------:R0:W5:Y:S04]  /*0230*/  LDG.E.128 R20, desc[UR6][R4.64+0x10] ;  /* 0x0000100604147981 */ /* 0x000168000c1e1d00 */
[----:B------:R0:W5:Y:S04]  /*0240*/  LDG.E.128 R16, desc[UR6][R6.64+0x10] ;  /* 0x0000100606107981 */ /* 0x000168000c1e1d00 */
[----:B------:R0:W5:Y:S01]  /*0250*/  LDG.E.128 R12, desc[UR6][R6.64] ;  /* 0x00000006060c7981 */ /* 0x000162000c1e1d00 */
[----:B------:R-:W-:-:S07]  /*0260*/  HFMA2 R51, -RZ, RZ, 0, 0 ;  /* 0x00000000ff337431 */ /* 0x000fce00000001ff */
.L_x_2638:
        /* <DEDUP_REMOVED lines=11> */
[----:B------:R-:W-:Y:S02]  /*0320*/  MOV R87, RZ ;  /* 0x000000ff00577202 */ /* 0x000fe40000000f00 */
[----:B------:R-:W-:Y:S02]  /*0330*/  MOV R96, RZ ;  /* 0x000000ff00607202 */ /* 0x000fe40000000f00 */
[----:B----4-:R-:W-:-:S13]  /*0340*/  ISETP.GE.AND P2, PT, R68, 0x1, PT ;  /* 0x000000014400780c */ /* 0x010fda0003f46270 */
[----:B-12---:R-:W-:Y:S05]  /*0350*/  @!P2 BRA `(.L_x_2614) ;  /* 0x000000040084a947 */ /* 0x006fea0003800000 */
[----:B------:R-:W1:Y:S01]  /*0360*/  LDC.64 R84, c[0x0][0x428] ;  /* 0x00010a00ff547b82 */ /* 0x000e620000000a00 */
[----:B------:R-:W-:Y:S01]  /*0370*/  IADD3 R65, PT, PT, R68, -0x1, RZ ;  /* 0xffffffff44417810 */ /* 0x000fe20007ffe0ff */
[----:B------:R-:W-:-:S04]  /*0380*/  IMAD R3, R66, UR8, RZ ;  /* 0x0000000842037c24 */ /* 0x000fc8000f8e02ff */
[----:B------:R-:W-:Y:S01]  /*0390*/  IMAD R65, R65, UR8, RZ ;  /* 0x0000000841417c24 */ /* 0x000fe2000f8e02ff */
[----:B------:R-:W-:Y:S01]  /*03a0*/  SHF.R.S32.HI R70, RZ, 0x1f, R3 ;  /* 0x0000001fff467819 */ /* 0x000fe20000011403 */
[----:B------:R-:W2:Y:S03]  /*03b0*/  LDC.64 R92, c[0x0][0x3a8] ;  /* 0x0000ea00ff5c7b82 */ /* 0x000ea60000000a00 */
[----:B------:R-:W-:Y:S02]  /*03c0*/  SHF.R.S32.HI R72, RZ, 0x1f, R65 ;  /* 0x0000001fff487819 */ /* 0x000fe40000011441 */
[----:B------:R-:W-:Y:S01]  /*03d0*/  LEA.HI R3, R70, R3, RZ, 0x3 ;  /* 0x0000000346037211 */ /* 0x000fe200078f18ff */
[----:B------:R-:W-:Y:S01]  /*03e0*/  IMAD.WIDE R70, R66, 0x4, R90 ;  /* 0x0000000442467825 */ /* 0x000fe200078e025a */
[----:B------:R-:W-:Y:S02]  /*03f0*/  LEA.HI R65, R72, R65, RZ, 0x3 ;  /* 0x0000004148417211 */ /* 0x000fe400078f18ff */
[----:B------:R-:W-:-:S02]  /*0400*/  LEA.HI.SX32 R69, R3, R2, 0x1d ;  /* 0x0000000203457211 */ /* 0x000fc400078feaff */
[----:B------:R-:W-:Y:S01]  /*0410*/  LEA.HI.SX32 R65, R65, R2, 0x1d ;  /* 0x0000000241417211 */ /* 0x000fe200078feaff */
[----:B------:R3:W4:Y:S04]  /*0420*/  LDG.E R3, desc[UR6][R70.64] ;  /* 0x0000000646037981 */ /* 0x000728000c1e1900 */
[----:B-1----:R-:W-:-:S06]  /*0430*/  IMAD.WIDE.U32 R84, R65, 0x10, R84 ;  /* 0x0000001041547825 */ /* 0x002fcc00078e0054 */
[----:B------:R-:W4:Y:S01]  /*0440*/  LDG.E.128 R84, desc[UR6][R84.64] ;  /* 0x0000000654547981 */ /* 0x000f22000c1e1d00 */
[----:B--2---:R-:W-:-:S05]  /*0450*/  IMAD.WIDE.U32 R92, R69, 0x20, R92 ;  /* 0x00000020455c7825 */ /* 0x004fca00078e005c */
[----:B------:R-:W2:Y:S04]  /*0460*/  LDG.E.128 R72, desc[UR6][R92.64] ;  /* 0x000000065c487981 */ /* 0x000ea8000c1e1d00 */
[----:B------:R1:W2:Y:S01]  /*0470*/  LDG.E.128 R76, desc[UR6][R92.64+0x10] ;  /* 0x000010065c4c7981 */ /* 0x0002a2000c1e1d00 */
[----:B------:R-:W-:Y:S02]  /*0480*/  MOV R89, UR18 ;  /* 0x0000001200597c02 */ /* 0x000fe40008000f00 */
[----:B------:R-:W-:Y:S02]  /*0490*/  MOV R90, UR19 ;  /* 0x00000013005a7c02 */ /* 0x000fe40008000f00 */
[----:B------:R-:W-:-:S04]  /*04a0*/  ISETP.NE.U32.AND P0, PT, R89, RZ, PT ;  /* 0x000000ff5900720c */ /* 0x000fc80003f05070 */
[----:B------:R-:W-:-:S13]  /*04b0*/  ISETP.NE.AND.EX P0, PT, R90, RZ, PT, P0 ;  /* 0x000000ff5a00720c */ /* 0x000fda0003f05300 */
[----:B---3--:R-:W3:Y:S02]  /*04c0*/  @P0 LDC.64 R70, c[0x0][0x438] ;  /* 0x00010e00ff460b82 */ /* 0x008ee40000000a00 */
[----:B---3--:R-:W-:-:S05]  /*04d0*/  @P0 IMAD.WIDE.U32 R70, R69, 0x20, R70 ;  /* 0x0000002045460825 */ /* 0x008fca00078e0046 */
[----:B------:R-:W5:Y:S04]  /*04e0*/  @P0 LDG.E.128 R8, desc[UR6][R70.64] ;  /* 0x0000000646080981 */ /* 0x000f68000c1e1d00 */
[----:B0-----:R0:W5:Y:S01]  /*04f0*/  @P0 LDG.E.128 R4, desc[UR6][R70.64+0x10] ;  /* 0x0000100646040981 */ /* 0x001162000c1e1d00 */
[----:B------:R-:W-:-:S04]  /*0500*/  ISETP.NE.AND P0, PT, RZ, UR9, PT ;  /* 0x00000009ff007c0c */ /* 0x000fc8000bf05270 */
[----:B----4-:R-:W-:Y:S02]  /*0510*/  FSEL R3, R3, RZ, !P0 ;  /* 0x000000ff03037208 */ /* 0x010fe40004000000 */
[----:B------:R-:W-:Y:S02]  /*0520*/  PRMT R65, R84, 0x7632, R65 ;  /* 0x0000763254417816 */ /* 0x000fe40000000041 */
[----:B------:R-:W-:Y:S01]  /*0530*/  SHF.L.U32 R91, R86, 0x10, RZ ;  /* 0x00000010565b7819 */ /* 0x000fe200000006ff */
[--C-:B--2---:R-:W-:Y:S01]  /*0540*/  FADD.FTZ R72, R72, -R3.reuse ;  /* 0x8000000348487221 */ /* 0x104fe20000010000 */
[--C-:B-1----:R-:W-:Y:S01]  /*0550*/  FADD.FTZ R92, R75, -R3.reuse ;  /* 0x800000034b5c7221 */ /* 0x102fe20000010000 */
[--C-:B------:R-:W-:Y:S01]  /*0560*/  FADD.FTZ R88, R73, -R3.reuse ;  /* 0x8000000349587221 */ /* 0x100fe20000010000 */
[----:B------:R-:W-:Y:S01]  /*0570*/  SHF.L.U32 R75, R84, 0x10, RZ ;  /* 0x00000010544b7819 */ /* 0x000fe200000006ff */
[--C-:B------:R-:W-:Y:S01]  /*0580*/  FADD.FTZ R76, R76, -R3.reuse ;  /* 0x800000034c4c7221 */ /* 0x100fe20000010000 */
[--C-:B------:R-:W-:Y:S01]  /*0590*/  FADD.FTZ R96, R79, -R3.reuse ;  /* 0x800000034f607221 */ /* 0x100fe20000010000 */
[--C-:B------:R-:W-:Y:S01]  /*05a0*/  FADD.FTZ R74, R74, -R3.reuse ;  /* 0x800000034a4a7221 */ /* 0x100fe20000010000 */
[--C-:B------:R-:W-:Y:S01]  /*05b0*/  FADD.FTZ R94, R77, -R3.reuse ;  /* 0x800000034d5e7221 */ /* 0x100fe20000010000 */
[----:B------:R-:W-:Y:S01]  /*05c0*/  FADD.FTZ R78, R78, -R3 ;  /* 0x800000034e4e7221 */ /* 0x000fe20000010000 */
[----:B------:R-:W-:Y:S01]  /*05d0*/  PRMT R79, R86, 0x7632, R79 ;  /* 0x00007632564f7816 */ /* 0x000fe2000000004f */
[----:B-----5:R-:W-:Y:S01]  /*05e0*/  FMUL.FTZ R3, R67, R72 ;  /* 0x0000004843037220 */ /* 0x020fe20000410000 */
[----:B------:R-:W-:Y:S01]  /*05f0*/  SHF.L.U32 R86, R65, 0x10, RZ ;  /* 0x0000001041567819 */ /* 0x000fe200000006ff */
[C---:B0-----:R-:W-:Y:S01]  /*0600*/  FMUL.FTZ R70, R67.reuse, R88 ;  /* 0x0000005843467220 */ /* 0x041fe20000410000 */
[----:B------:R-:W-:Y:S01]  /*0610*/  FMUL.FTZ R71, R67, R76 ;  /* 0x0000004c43477220 */ /* 0x000fe20000410000 */
[-C--:B------:R-:W-:Y:S01]  /*0620*/  FMUL.FTZ R76, R24, R75.reuse ;  /* 0x0000004b184c7220 */ /* 0x080fe20000410000 */
[----:B------:R-:W-:Y:S01]  /*0630*/  FFMA.FTZ R28, R3, R75, R28 ;  /* 0x0000004b031c7223 */ /* 0x000fe2000001001c */
[----:B------:R-:W-:Y:S01]  /*0640*/  FADD.FTZ R36, R36, R75 ;  /* 0x0000004b24247221 */ /* 0x000fe20000010000 */
[----:B------:R-:W-:Y:S01]  /*0650*/  PRMT R77, R85, 0x7632, R77 ;  /* 0x00007632554d7816 */ /* 0x000fe2000000004d */
[-C--:B------:R-:W-:Y:S01]  /*0660*/  FFMA.FTZ R29, R70, R86.reuse, R29 ;  /* 0x00000056461d7223 */ /* 0x080fe2000001001d */
[----:B------:R-:W-:Y:S01]  /*0670*/  FADD.FTZ R37, R37, R86 ;  /* 0x0000005625257221 */ /* 0x000fe20000010000 */
[----:B------:R-:W-:Y:S01]  /*0680*/  FMUL.FTZ R75, R25, R86 ;  /* 0x00000056194b7220 */ /* 0x000fe20000410000 */
[----:B------:R-:W-:Y:S01]  /*0690*/  SHF.L.U32 R85, R85, 0x10, RZ ;  /* 0x0000001055557819 */ /* 0x000fe200000006ff */
[----:B------:R-:W-:Y:S01]  /*06a0*/  FADD.FTZ R86, RZ, R76 ;  /* 0x0000004cff567221 */ /* 0x000fe20000010000 */
[----:B------:R-:W-:Y:S01]  /*06b0*/  FFMA.FTZ R65, R3, R76, RZ ;  /* 0x0000004c03417223 */ /* 0x000fe200000100ff */
[----:B------:R-:W-:Y:S01]  /*06c0*/  FMUL.FTZ R72, R67, R92 ;  /* 0x0000005c43487220 */ /* 0x000fe20000410000 */
[----:B------:R-:W-:Y:S01]  /*06d0*/  SHF.L.U32 R88, R77, 0x10, RZ ;  /* 0x000000104d587819 */ /* 0x000fe200000006ff */
[----:B------:R-:W-:Y:S01]  /*06e0*/  FMUL.FTZ R73, R67, R78 ;  /* 0x0000004e43497220 */ /* 0x000fe20000410000 */
[----:B------:R-:W-:Y:S01]  /*06f0*/  SHF.L.U32 R92, R79, 0x10, RZ ;  /* 0x000000104f5c7819 */ /* 0x000fe200000006ff */
[----:B------:R-:W-:Y:S01]  /*0700*/  FADD.FTZ R79, R86, R75 ;  /* 0x0000004b564f7221 */ /* 0x000fe20000010000 */
[----:B------:R-:W-:Y:S01]  /*0710*/  FMUL.FTZ R69, R67, R74 ;  /* 0x0000004a43457220 */ /* 0x000fe20000410000 */
[----:B------:R-:W-:Y:S01]  /*0720*/  FMUL.FTZ R78, R26, R85 ;  /* 0x000000551a4e7220 */ /* 0x000fe20000410000 */
        /* <DEDUP_REMOVED lines=8> */
[----:B------:R-:W-:Y:S01]  /*07b0*/  FMUL.FTZ R84, R20, R91 ;  /* 0x0000005b14547220 */ /* 0x000fe20000410000 */
[----:B------:R-:W-:Y:S01]  /*07c0*/  FADD.FTZ R85, R88, R77 ;  /* 0x0000004d58557221 */ /* 0x000fe20000010000 */
[----:B------:R-:W-:Y:S01]  /*07d0*/  FFMA.FTZ R86, R72, R77, R65 ;  /* 0x0000004d48567223 */ /* 0x000fe20000010041 */
[----:B------:R-:W-:Y:S01]  /*07e0*/  PRMT R93, R87, 0x7632, R93 ;  /* 0x00007632575d7816 */ /* 0x000fe2000000005d */
[----:B------:R-:W-:Y:S01]  /*07f0*/  FMUL.FTZ R74, R67, R94 ;  /* 0x0000005e434a7220 */ /* 0x000fe20000410000 */
[----:B------:R-:W-:Y:S01]  /*0800*/  SHF.L.U32 R87, R87, 0x10, RZ ;  /* 0x0000001057577819 */ /* 0x000fe200000006ff */
[----:B------:R-:W-:Y:S01]  /*0810*/  FMUL.FTZ R79, R21, R92 ;  /* 0x0000005c154f7220 */ /* 0x000fe20000410000 */
[----:B------:R-:W-:Y:S01]  /*0820*/  FADD.FTZ R88, R85, R84 ;  /* 0x0000005455587221 */ /* 0x000fe20000010000 */
[----:B------:R-:W-:Y:S01]  /*0830*/  FFMA.FTZ R65, R71, R84, R86 ;  /* 0x0000005447417223 */ /* 0x000fe20000010056 */
[----:B------:R-:W-:Y:S01]  /*0840*/  SHF.L.U32 R98, R93, 0x10, RZ ;  /* 0x000000105d627819 */ /* 0x000fe200000006ff */
[-C--:B------:R-:W-:Y:S01]  /*0850*/  FFMA.FTZ R34, R73, R87.reuse, R34 ;  /* 0x0000005749227223 */ /* 0x080fe20000010022 */
[----:B------:R-:W-:Y:S01]  /*0860*/  FFMA.FTZ R33, R74, R92, R33 ;  /* 0x0000005c4a217223 */ /* 0x000fe20000010021 */
[----:B------:R-:W-:Y:S01]  /*0870*/  FADD.FTZ R41, R41, R92 ;  /* 0x0000005c29297221 */ /* 0x000fe20000010000 */
        /* <DEDUP_REMOVED lines=15> */
.L_x_2614:
[----:B------:R-:W-:Y:S02]  /*0970*/  MOV R89, UR18 ;  /* 0x0000001200597c02 */ /* 0x000fe40008000f00 */
[----:B------:R-:W-:Y:S02]  /*0980*/  MOV R90, UR19 ;  /* 0x00000013005a7c02 */ /* 0x000fe40008000f00 */
[----:B------:R-:W-:-:S04]  /*0990*/  ISETP.NE.U32.AND P0, PT, R89, RZ, PT ;  /* 0x000000ff5900720c */ /* 0x000fc80003f05070 */
[----:B------:R-:W-:-:S13]  /*09a0*/  ISETP.NE.AND.EX P0, PT, R90, RZ, PT, P0 ;  /* 0x000000ff5a00720c */ /* 0x000fda0003f05300 */
[----:B------:R-:W-:Y:S05]  /*09b0*/  @!P0 BRA `(.L_x_2615) ;  /* 0x0000000000208947 */ /* 0x000fea0003800000 */
[----:B------:R-:W1:Y:S01]  /*09c0*/  LDC.64 R92, c[0x0][0x438] ;  /* 0x00010e00ff5c7b82 */ /* 0x000e620000000a00 */
[----:B0-----:R-:W-:-:S05]  /*09d0*/  IMAD R4, R66, UR8, RZ ;  /* 0x0000000842047c24 */ /* 0x001fca000f8e02ff */
[----:B------:R-:W-:-:S04]  /*09e0*/  SHF.R.S32.HI R5, RZ, 0x1f, R4 ;  /* 0x0000001fff057819 */ /* 0x000fc80000011404 */
[----:B------:R-:W-:-:S04]  /*09f0*/  LEA.HI R5, R5, R4, RZ, 0x3 ;  /* 0x0000000405057211 */ /* 0x000fc800078f18ff */
[----:B------:R-:W-:-:S05]  /*0a00*/  LEA.HI.SX32 R5, R5, R2, 0x1d ;  /* 0x0000000205057211 */ /* 0x000fca00078feaff */
[----:B-1----:R-:W-:-:S05]  /*0a10*/  IMAD.WIDE.U32 R92, R5, 0x20, R92 ;  /* 0x00000020055c7825 */ /* 0x002fca00078e005c */
[----:B------:R1:W5:Y:S04]  /*0a20*/  LDG.E.128 R8, desc[UR6][R92.64] ;  /* 0x000000065c087981 */ /* 0x000368000c1e1d00 */
[----:B------:R1:W5:Y:S02]  /*0a30*/  LDG.E.128 R4, desc[UR6][R92.64+0x10] ;  /* 0x000010065c047981 */ /* 0x000364000c1e1d00 */
.L_x_2615:
[----:B------:R-:W-:Y:S05]  /*0a40*/  BSYNC.RECONVERGENT B1 ;  /* 0x0000000000017941 */ /* 0x000fea0003800200 */
.L_x_2613:
[----:B------:R-:W-:Y:S01]  /*0a50*/  UMOV UR4, 0xffffffff ;  /* 0xffffffff00047882 */ /* 0x000fe20000000000 */
[----:B-----5:R-:W-:Y:S02]  /*0a60*/  ISETP.GE.AND P1, PT, R64, 0x1, PT ;  /* 0x000000014000780c */ /* 0x020fe40003f26270 */
[----:B------:R-:W-:Y:S11]  /*0a70*/  BRA.DIV UR4, `(.L_x_2616) ;  /* 0x0000002204ac7947 */ /* 0x000ff6000b800000 */
[----:B-1----:R-:W1:Y:S04]  /*0a80*/  SHFL.BFLY PT, R92, R87, 0x1, 0x1f ;  /* 0x0c201f00575c7f89 */ /* 0x002e6800000e0000 */
        /* <DEDUP_REMOVED lines=17> */
.L_x_2650:
[----:B------:R-:W4:Y:S01]  /*0ba0*/  @P1 LDC R65, c[0x0][0x388] ;  /* 0x0000e200ff411b82 */ /* 0x000f220000000800 */
[----:B------:R-:W-:-:S07]  /*0bb0*/  @P1 IADD3 R64, PT, PT, R64, -0x1, RZ ;  /* 0xffffffff40401810 */ /* 0x000fce0007ffe0ff */
[----:B------:R-:W0:Y:S01]  /*0bc0*/  @P1 LDC.64 R92, c[0x0][0x390] ;  /* 0x0000e400ff5c1b82 */ /* 0x000e220000000a00 */
[----:B----4-:R-:W-:-:S05]  /*0bd0*/  @P1 IMAD R64, R64, R65, RZ ;  /* 0x0000004140401224 */ /* 0x010fca00078e02ff */
[----:B------:R-:W-:-:S04]  /*0be0*/  @P1 SHF.R.S32.HI R65, RZ, 0x1f, R64 ;  /* 0x0000001fff411819 */ /* 0x000fc80000011440 */
[----:B------:R-:W-:Y:S02]  /*0bf0*/  @P1 LEA.HI R91, R65, R64, RZ, 0x3 ;  /* 0x00000040415b1211 */ /* 0x000fe400078f18ff */
[----:B------:R-:W-:Y:S02]  /*0c00*/  CS2R R64, SRZ ;  /* 0x0000000000407805 */ /* 0x000fe4000001ff00 */
[----:B------:R-:W-:Y:S02]  /*0c10*/  @P1 MOV R65, RZ ;  /* 0x000000ff00411202 */ /* 0x000fe40000000f00 */
[----:B------:R-:W-:-:S04]  /*0c20*/  @P1 LEA.HI.SX32 R64, R91, R2, 0x1d ;  /* 0x000000025b401211 */ /* 0x000fc800078feaff */
[----:B0-----:R-:W-:-:S04]  /*0c30*/  @P1 LEA R92, P0, R64, R92, 0x4 ;  /* 0x0000005c405c1211 */ /* 0x001fc800078020ff */
[----:B------:R-:W-:-:S05]  /*0c40*/  @P1 LEA.HI.X R93, R64, R93, R65, 0x4, P0 ;  /* 0x0000005d405d1211 */ /* 0x000fca00000f2441 */
[----:B------:R0:W5:Y:S01]  /*0c50*/  @P1 LDG.E.128 R80, desc[UR6][R92.64] ;  /* 0x000000065c501981 */ /* 0x000162000c1e1d00 */
[----:B------:R-:W-:Y:S01]  /*0c60*/  ISETP.NE.U32.AND P0, PT, R89, RZ, PT ;  /* 0x000000ff5900720c */ /* 0x000fe20003f05070 */
[----:B--2---:R-:W-:Y:S01]  /*0c70*/  FADD.FTZ R100, R87, R100 ;  /* 0x0000006457647221 */ /* 0x004fe20000010000 */
[----:B-1-3--:R-:W-:Y:S01]  /*0c80*/  FADD.FTZ R87, R96, R95 ;  /* 0x0000005f60577221 */ /* 0x00afe20000010000 */
[----:B------:R-:W-:Y:S01]  /*0c90*/  ISETP.NE.AND P3, PT, RZ, UR9, PT ;  /* 0x00000009ff007c0c */ /* 0x000fe2000bf65270 */
[----:B------:R-:W-:Y:S01]  /*0ca0*/  BSSY.RECONVERGENT B1, `(.L_x_2617) ;  /* 0x000019a000017945 */ /* 0x000fe20003800200 */
[----:B------:R-:W-:Y:S01]  /*0cb0*/  ISETP.NE.AND.EX P0, PT, R90, RZ, PT, P0 ;  /* 0x000000ff5a00720c */ /* 0x000fe20003f05300 */
[----:B------:R-:W-:Y:S01]  /*0cc0*/  FMUL.FTZ R90, R100, UR10 ;  /* 0x0000000a645a7c20 */ /* 0x000fe20008410000 */
[----:B------:R-:W-:-:S04]  /*0cd0*/  FMUL.FTZ R87, R87, UR10 ;  /* 0x0000000a57577c20 */ /* 0x000fc80008410000 */
[----:B------:R-:W-:-:S07]  /*0ce0*/  FSEL R90, R90, RZ, !P3 ;  /* 0x000000ff5a5a7208 */ /* 0x000fce0005800000 */
[----:B0-----:R-:W-:Y:S05]  /*0cf0*/  @P0 BRA `(.L_x_2618) ;  /* 0x0000000c00580947 */ /* 0x001fea0003800000 */
        /* <DEDUP_REMOVED lines=8> */
[----:B------:R-:W-:Y:S02]  /*0d80*/  ISETP.GT.AND P0, PT, R68, RZ, PT ;  /* 0x000000ff4400720c */ /* 0x000fe40003f04270 */
[----:B-----5:R-:W-:Y:S01]  /*0d90*/  SHF.L.U32 R91, R80, 0x10, RZ ;  /* 0x00000010505b7819 */ /* 0x020fe200000006ff */
[----:B------:R-:W-:-:S04]  /*0da0*/  FADD.FTZ R92, R76, -R89 ;  /* 0x800000594c5c7221 */ /* 0x000fc80000010000 */
[----:B------:R-:W-:-:S05]  /*0db0*/  FMUL.FTZ R92, R67, R92 ;  /* 0x0000005c435c7220 */ /* 0x000fca0000410000 */
[----:B------:R-:W-:-:S05]  /*0dc0*/  FSEL R92, R92, RZ, P0 ;  /* 0x000000ff5c5c7208 */ /* 0x000fca0000000000 */
[----:B------:R-:W-:-:S04]  /*0dd0*/  FMUL.FTZ R89, R92, UR11 ;  /* 0x0000000b5c597c20 */ /* 0x000fc80008410000 */
[----:B------:R-:W-:Y:S01]  /*0de0*/  FMUL.FTZ R92, R12, R89 ;  /* 0x000000590c5c7220 */ /* 0x000fe20000410000 */
[----:B------:R-:W-:-:S04]  /*0df0*/  FFMA.FTZ R44, R89, R91, R44 ;  /* 0x0000005b592c7223 */ /* 0x000fc8000001002c */
[----:B------:R-:W-:-:S04]  /*0e00*/  F2FP.BF16.F32.PACK_AB R92, RZ, R92 ;  /* 0x0000005cff5c723e */ /* 0x000fc800000010ff */
[----:B------:R-:W-:-:S07]  /*0e10*/  PRMT R52, R92, 0x7610, R52 ;  /* 0x000076105c347816 */ /* 0x000fce0000000034 */
.L_x_2621:
[----:B------:R-:W-:Y:S05]  /*0e20*/  BSYNC.RECONVERGENT B2 ;  /* 0x0000000000027941 */ /* 0x000fea0003800200 */
.L_x_2620:
        /* <DEDUP_REMOVED lines=14> */
.L_x_2623:
[----:B------:R-:W-:Y:S05]  /*0f10*/  BSYNC.RECONVERGENT B2 ;  /* 0x0000000000027941 */ /* 0x000fea0003800200 */
.L_x_2622:
        /* <DEDUP_REMOVED lines=13> */
.L_x_2625:
[----:B------:R-:W-:Y:S05]  /*0ff0*/  BSYNC.RECONVERGENT B2 ;  /* 0x0000000000027941 */ /* 0x000fea0003800200 */
.L_x_2624:
        /* <DEDUP_REMOVED lines=14> */
.L_x_2627:
[----:B------:R-:W-:Y:S05]  /*10e0*/  BSYNC.RECONVERGENT B2 ;  /* 0x0000000000027941 */ /* 0x000fea0003800200 */
.L_x_2626:
        /* <DEDUP_REMOVED lines=13> */
.L_x_2629:
[----:B------:R-:W-:Y:S05]  /*11c0*/  BSYNC.RECONVERGENT B2 ;  /* 0x0000000000027941 */ /* 0x000fea0003800200 */
.L_x_2628:
        /* <DEDUP_REMOVED lines=14> */
.L_x_2631:
[----:B------:R-:W-:Y:S05]  /*12b0*/  BSYNC.RECONVERGENT B2 ;  /* 0x0000000000027941 */ /* 0x000fea0003800200 */
.L_x_2630:
        /* <DEDUP_REMOVED lines=13> */
.L_x_2633:
[----:B------:R-:W-:Y:S05]  /*1390*/  BSYNC.RECONVERGENT B2 ;  /* 0x0000000000027941 */ /* 0x000fea0003800200 */
.L_x_2632:
        /* <DEDUP_REMOVED lines=14> */
.L_x_2619:
        /* <DEDUP_REMOVED lines=21> */
[----:B------:R-:W-:Y:S01]  /*15d0*/  FADD.FTZ R58, R79, -R98 ;  /* 0x800000624f3a7221 */ /* 0x000fe20000010000 */
[----:B------:R-:W-:Y:S01]  /*15e0*/  FADD.FTZ R60, R86, -R95 ;  /* 0x8000005f563c7221 */ /* 0x000fe20000010000 */
[C---:B------:R-:W-:Y:S01]  /*15f0*/  FMUL.FTZ R61, R67.reuse, R90 ;  /* 0x0000005a433d7220 */ /* 0x040fe20000410000 */
[----:B------:R-:W3:Y:S01]  /*1600*/  @P1 LDC R68, c[0x0][0x40c] ;  /* 0x00010300ff441b82 */ /* 0x000ee20000000800 */
[----:B0-----:R-:W-:Y:S01]  /*1610*/  @P1 FMUL.FTZ R87, R56, R59 ;  /* 0x0000003b38571220 */ /* 0x001fe20000410000 */
[C---:B------:R-:W-:Y:S01]  /*1620*/  FMUL.FTZ R91, R67.reuse, R96 ;  /* 0x00000060435b7220 */ /* 0x040fe20000410000 */
[C---:B------:R-:W-:Y:S01]  /*1630*/  FMUL.FTZ R96, R67.reuse, R58 ;  /* 0x0000003a43607220 */ /* 0x040fe20000410000 */
[----:B------:R-:W-:Y:S01]  /*1640*/  FMUL.FTZ R98, R67, R60 ;  /* 0x0000003c43627220 */ /* 0x000fe20000410000 */
        /* <DEDUP_REMOVED lines=14> */
[----:B------:R-:W-:Y:S02]  /*1730*/  FSEL R61, R96, RZ, P0 ;  /* 0x000000ff603d7208 */ /* 0x000fe40000000000 */
[----:B------:R-:W-:Y:S01]  /*1740*/  FSEL R60, R91, RZ, P0 ;  /* 0x000000ff5b3c7208 */ /* 0x000fe20000000000 */
[----:B------:R-:W-:Y:S01]  /*1750*/  @P1 FMUL.FTZ R91, R14, R89 ;  /* 0x000000590e5b1220 */ /* 0x000fe20000410000 */
[----:B------:R-:W2:Y:S01]  /*1760*/  @P1 LDC R63, c[0x0][0x40c] ;  /* 0x00010300ff3f1b82 */ /* 0x000ea20000000800 */
[----:B------:R-:W-:Y:S01]  /*1770*/  @P1 PRMT R52, R52, 0x5410, R62 ;  /* 0x0000541034341816 */ /* 0x000fe2000000003e */
[----:B---3--:R-:W-:Y:S01]  /*1780*/  @P1 FMUL.FTZ R68, R61, R68 ;  /* 0x000000443d441220 */ /* 0x008fe20000410000 */
[----:B------:R-:W-:Y:S02]  /*1790*/  FSEL R62, R98, RZ, P0 ;  /* 0x000000ff623e7208 */ /* 0x000fe40000000000 */
[----:B------:R-:W-:Y:S02]  /*17a0*/  @P1 F2FP.BF16.F32.PACK_AB R91, RZ, R91 ;  /* 0x0000005bff5b123e */ /* 0x000fe400000010ff */
[----:B-----5:R-:W-:Y:S01]  /*17b0*/  @P1 PRMT R98, R80, 0x7632, R98 ;  /* 0x0000763250621816 */ /* 0x020fe20000000062 */
[----:B0-----:R-:W-:Y:S01]  /*17c0*/  @P1 FMUL.FTZ R92, R59, R100 ;  /* 0x000000643b5c1220 */ /* 0x001fe20000410000 */
[----:B------:R-:W-:-:S02]  /*17d0*/  @P1 PRMT R53, R91, 0x7610, R53 ;  /* 0x000076105b351816 */ /* 0x000fc40000000035 */
[----:B------:R-:W-:Y:S01]  /*17e0*/  @P1 SHF.L.U32 R98, R98, 0x10, RZ ;  /* 0x0000001062621819 */ /* 0x000fe200000006ff */
[----:B------:R-:W-:Y:S01]  /*17f0*/  @P1 FMUL.FTZ R95, R15, R92 ;  /* 0x0000005c0f5f1220 */ /* 0x000fe20000410000 */
[----:B------:R-:W-:Y:S01]  /*1800*/  @P1 SHF.L.U32 R101, R81, 0x10, RZ ;  /* 0x0000001051651819 */ /* 0x000fe200000006ff */
[----:B-1----:R-:W-:-:S03]  /*1810*/  @P1 FMUL.FTZ R97, R60, R97 ;  /* 0x000000613c611220 */ /* 0x002fc60000410000 */
[----:B------:R-:W-:Y:S01]  /*1820*/  @P1 F2FP.BF16.F32.PACK_AB R95, RZ, R95 ;  /* 0x0000005fff5f123e */ /* 0x000fe200000010ff */
[----:B------:R-:W-:Y:S01]  /*1830*/  @P1 FFMA.FTZ R45, R98, R90, R45 ;  /* 0x0000005a622d1223 */ /* 0x000fe2000001002d */
[----:B------:R-:W-:Y:S01]  /*1840*/  @P1 FFMA.FTZ R46, R101, R89, R46 ;  /* 0x00000059652e1223 */ /* 0x000fe2000001002e */
[----:B------:R-:W-:Y:S01]  /*1850*/  @P1 FMUL.FTZ R96, R16, R97 ;  /* 0x0000006110601220 */ /* 0x000fe20000410000 */
[----:B------:R-:W-:Y:S02]  /*1860*/  @P1 PRMT R53, R53, 0x5410, R95 ;  /* 0x0000541035351816 */ /* 0x000fe4000000005f */
[----:B------:R-:W-:Y:S01]  /*1870*/  @P1 SHF.L.U32 R89, R83, 0x10, RZ ;  /* 0x0000001053591819 */ /* 0x000fe200000006ff */
[----:B--2---:R-:W-:Y:S01]  /*1880*/  @P1 FMUL.FTZ R99, R62, R63 ;  /* 0x0000003f3e631220 */ /* 0x004fe20000410000 */
[----:B------:R-:W-:Y:S01]  /*1890*/  @P1 FMUL.FTZ R63, R17, R68 ;  /* 0x00000044113f1220 */ /* 0x000fe20000410000 */
[----:B------:R-:W-:Y:S02]  /*18a0*/  @P1 F2FP.BF16.F32.PACK_AB R96, RZ, R96 ;  /* 0x00000060ff60123e */ /* 0x000fe400000010ff */
[-C--:B------:R-:W-:Y:S01]  /*18b0*/  @P1 FMUL.FTZ R95, R18, R99.reuse ;  /* 0x00000063125f1220 */ /* 0x080fe20000410000 */
[----:B------:R-:W-:Y:S01]  /*18c0*/  @P1 FFMA.FTZ R50, R89, R99, R50 ;  /* 0x0000006359321223 */ /* 0x000fe20000010032 */
[----:B------:R-:W-:-:S02]  /*18d0*/  @P1 F2FP.BF16.F32.PACK_AB R91, RZ, R63 ;  /* 0x0000003fff5b123e */ /* 0x000fc400000010ff */
[----:B------:R-:W-:Y:S02]  /*18e0*/  @P1 SHF.L.U32 R63, R80, 0x10, RZ ;  /* 0x00000010503f1819 */ /* 0x000fe400000006ff */
[----:B------:R-:W-:Y:S02]  /*18f0*/  @P1 PRMT R54, R96, 0x7610, R54 ;  /* 0x0000761060361816 */ /* 0x000fe40000000036 */
[----:B------:R-:W-:Y:S01]  /*1900*/  @P1 PRMT R96, R81, 0x7632, R96 ;  /* 0x0000763251601816 */ /* 0x000fe20000000060 */
[----:B------:R-:W-:Y:S01]  /*1910*/  @P1 FFMA.FTZ R44, R63, R87, R44 ;  /* 0x000000573f2c1223 */ /* 0x000fe2000001002c */
[----:B------:R-:W-:Y:S02]  /*1920*/  @P1 PRMT R63, R82, 0x7632, R63 ;  /* 0x00007632523f1816 */ /* 0x000fe4000000003f */
[----:B------:R-:W-:Y:S02]  /*1930*/  @P1 SHF.L.U32 R96, R96, 0x10, RZ ;  /* 0x0000001060601819 */ /* 0x000fe400000006ff */
[----:B------:R-:W-:-:S02]  /*1940*/  @P1 SHF.L.U32 R87, R82, 0x10, RZ ;  /* 0x0000001052571819 */ /* 0x000fc400000006ff */
[----:B------:R-:W-:Y:S01]  /*1950*/  @P1 SHF.L.U32 R90, R63, 0x10, RZ ;  /* 0x000000103f5a1819 */ /* 0x000fe200000006ff */
[----:B------:R-:W-:Y:S01]  /*1960*/  @P1 FFMA.FTZ R47, R96, R92, R47 ;  /* 0x0000005c602f1223 */ /* 0x000fe2000001002f */
[----:B------:R-:W-:Y:S01]  /*1970*/  @P1 F2FP.BF16.F32.PACK_AB R95, RZ, R95 ;  /* 0x0000005fff5f123e */ /* 0x000fe200000010ff */
[----:B------:R-:W-:Y:S01]  /*1980*/  @P1 FFMA.FTZ R48, R87, R97, R48 ;  /* 0x0000006157301223 */ /* 0x000fe20000010030 */
[----:B------:R-:W-:Y:S01]  /*1990*/  FSEL R63, R67, RZ, P0 ;  /* 0x000000ff433f7208 */ /* 0x000fe20000000000 */
[----:B------:R-:W-:Y:S01]  /*19a0*/  @P1 FFMA.FTZ R49, R90, R68, R49 ;  /* 0x000000445a311223 */ /* 0x000fe20000010031 */
[----:B------:R-:W-:Y:S02]  /*19b0*/  @P1 PRMT R54, R54, 0x5410, R91 ;  /* 0x0000541036361816 */ /* 0x000fe4000000005b */
        /* <DEDUP_REMOVED lines=10> */
.L_x_2618:
[----:B------:R-:W-:Y:S02]  /*1a60*/  MOV R93, UR20 ;  /* 0x00000014005d7c02 */ /* 0x000fe40008000f00 */
        /* <DEDUP_REMOVED lines=40> */
[----:B------:R-:W-:Y:S01]  /*1cf0*/  @P1 F2FP.BF16.F32.PACK_AB R95, RZ, R95 ;  /* 0x0000005fff5f123e */ /* 0x000fe200000010ff */
[----:B------:R-:W-:Y:S01]  /*1d00*/  @P1 FMUL.FTZ R96, R13, R92 ;  /* 0x0000005c0d601220 */ /* 0x000fe20000410000 */
[----:B------:R-:W-:Y:S01]  /*1d10*/  MOV R101, R6 ;  /* 0x0000000600657202 */ /* 0x000fe20000000f00 */
[----:B------:R-:W-:Y:S01]  /*1d20*/  @P2 FFMA.FTZ R101, R67, R105, R6 ;  /* 0x0000006943652223 */ /* 0x000fe20000010006 */
[----:B------:R-:W-:Y:S02]  /*1d30*/  @P1 PRMT R52, R95, 0x7610, R52 ;  /* 0x000076105f341816 */ /* 0x000fe40000000034 */
[----:B------:R-:W2:Y:S01]  /*1d40*/  @P1 LDC R103, c[0x0][0x40c] ;  /* 0x00010300ff671b82 */ /* 0x000ea20000000800 */
[----:B---3--:R-:W-:Y:S01]  /*1d50*/  @P1 FMUL.FTZ R68, R97, R102 ;  /* 0x0000006661441220 */ /* 0x008fe20000410000 */
[----:B------:R-:W-:Y:S01]  /*1d60*/  @P1 FMUL.FTZ R97, R14, R91 ;  /* 0x0000005b0e611220 */ /* 0x000fe20000410000 */
[----:B-----5:R-:W-:-:S02]  /*1d70*/  @P1 PRMT R102, R80, 0x7632, R102 ;  /* 0x0000763250661816 */ /* 0x020fc40000000066 */
[----:B------:R-:W-:Y:S01]  /*1d80*/  @P1 FMUL.FTZ R98, R15, R68 ;  /* 0x000000440f621220 */ /* 0x000fe20000410000 */
[----:B------:R-:W-:Y:S01]  /*1d90*/  @P1 F2FP.BF16.F32.PACK_AB R96, RZ, R96 ;  /* 0x00000060ff60123e */ /* 0x000fe200000010ff */
[----:B0-----:R-:W-:Y:S01]  /*1da0*/  @P1 FMUL.FTZ R95, R99, R104 ;  /* 0x00000068635f1220 */ /* 0x001fe20000410000 */
[----:B------:R-:W-:Y:S02]  /*1db0*/  @P1 F2FP.BF16.F32.PACK_AB R97, RZ, R97 ;  /* 0x00000061ff61123e */ /* 0x000fe400000010ff */
        /* <DEDUP_REMOVED lines=44> */
.L_x_2635:
        /* <DEDUP_REMOVED lines=92> */
.L_x_2634:
[----:B------:R-:W-:Y:S05]  /*2640*/  BSYNC.RECONVERGENT B1 ;  /* 0x0000000000017941 */ /* 0x000fea0003800200 */
.L_x_2617:
[----:B------:R-:W-:Y:S01]  /*2650*/  ISETP.NE.U32.AND P0, PT, R93, RZ, PT ;  /* 0x000000ff5d00720c */ /* 0x000fe20003f05070 */
[----:B------:R-:W-:Y:S03]  /*2660*/  BSSY.RECONVERGENT B1, `(.L_x_2636) ;  /* 0x000000c000017945 */ /* 0x000fe60003800200 */
[----:B------:R-:W-:-:S13]  /*2670*/  ISETP.NE.AND.EX P0, PT, R94, RZ, PT, P0 ;  /* 0x000000ff5e00720c */ /* 0x000fda0003f05300 */
[----:B------:R-:W-:Y:S05]  /*2680*/  @!P0 BRA `(.L_x_2637) ;  /* 0x0000000000248947 */ /* 0x000fea0003800000 */
[----:B------:R-:W0:Y:S01]  /*2690*/  LDC.64 R90, c[0x0][0x478] ;  /* 0x00011e00ff5a7b82 */ /* 0x000e220000000a00 */
[----:B------:R-:W-:Y:S01]  /*26a0*/  IMAD R67, R66, UR8, RZ ;  /* 0x0000000842437c24 */ /* 0x000fe2000f8e02ff */
[----:B------:R-:W-:-:S04]  /*26b0*/  LOP3.LUT R2, R0, 0x1f, RZ, 0xc0, !PT ;  /* 0x0000001f00027812 */ /* 0x000fc800078ec0ff */
[----:B------:R-:W-:-:S04]  /*26c0*/  SHF.R.S32.HI R68, RZ, 0x1f, R67 ;  /* 0x0000001fff447819 */ /* 0x000fc80000011443 */
[----:B------:R-:W-:-:S04]  /*26d0*/  LEA.HI R67, R68, R67, RZ, 0x3 ;  /* 0x0000004344437211 */ /* 0x000fc800078f18ff */
[----:B------:R-:W-:-:S05]  /*26e0*/  LEA.HI.SX32 R67, R67, R2, 0x1d ;  /* 0x0000000243437211 */ /* 0x000fca00078feaff */
[----:B0-----:R-:W-:-:S05]  /*26f0*/  IMAD.WIDE.U32 R90, R67, 0x20, R90 ;  /* 0x00000020435a7825 */ /* 0x001fca00078e005a */
[----:B------:R0:W-:Y:S04]  /*2700*/  STG.E.128 desc[UR6][R90.64], R56 ;  /* 0x000000385a007986 */ /* 0x0001e8000c101d06 */
[----:B------:R0:W-:Y:S02]  /*2710*/  STG.E.128 desc[UR6][R90.64+0x10], R60 ;  /* 0x0000103c5a007986 */ /* 0x0001e4000c101d06 */
.L_x_2637:
[----:B------:R-:W-:Y:S05]  /*2720*/  BSYNC.RECONVERGENT B1 ;  /* 0x0000000000017941 */ /* 0x000fea0003800200 */
.L_x_2636:
        /* <DEDUP_REMOVED lines=8> */
.L_x_2612:
[----:B------:R-:W-:Y:S05]  /*27b0*/  BSYNC B0 ;  /* 0x0000000000007941 */ /* 0x000fea0003800000 */
.L_x_2611:
[----:B------:R-:W0:Y:S01]  /*27c0*/  S2R R3, SR_CgaCtaId ;  /* 0x0000000000037919 */ /* 0x000e220000008800 */
[----:B------:R-:W-:Y:S01]  /*27d0*/  MOV R2, 0x400 ;  /* 0x0000040000027802 */ /* 0x000fe20000000f00 */
[----:B------:R-:W-:Y:S05]  /*27e0*/  WARPSYNC.ALL ;  /* 0x0000000000007948 */ /* 0x000fea0003800000 */
[----:B------:R-:W2:Y:S01]  /*27f0*/  S2UR UR16, SR_CTAID.X ;  /* 0x00000000001079c3 */ /* 0x000ea20000002500 */
[----:B------:R-:W3:Y:S01]  /*2800*/  LDCU.128 UR12, c[0x0][0x440] ;  /* 0x00008800ff0c77ac */ /* 0x000ee20008000c00 */
[----:B------:R-:W4:Y:S01]  /*2810*/  LDCU.64 UR4, c[0x0][0x460] ;  /* 0x00008c00ff0477ac */ /* 0x000f220008000a00 */
[----:B0-----:R-:W-:-:S04]  /*2820*/  LEA R3, R3, R2, 0x18 ;  /* 0x0000000203037211 */ /* 0x001fc800078ec0ff */
[CC--:B------:R-:W-:Y:S02]  /*2830*/  LEA R2, R0.reuse, R3.reuse, 0x5 ;  /* 0x0000000300027211 */ /* 0x0c0fe400078e28ff */
        /* <DEDUP_REMOVED lines=79> */
.L_x_2616:
        /* <DEDUP_REMOVED lines=8> */
.L_x_2640:
[----:B------:R-:W-:Y:S05]  /*2db0*/  BSYNC B1 ;  /* 0x0000000000017941 */ /* 0x000fea0003800000 */
.L_x_2639:
        /* <DEDUP_REMOVED lines=8> */
.L_x_2641:
[----:B------:R-:W-:Y:S01]  /*2e40*/  FADD.FTZ R92, R92, R87 ;  /* 0x000000575c5c7221 */ /* 0x000fe20000010000 */
[----:B------:R-:W-:-:S04]  /*2e50*/  HFMA2 R99, -RZ, RZ, 0, 1.1920928955078125e-07 ;  /* 0x00000002ff637431 */ /* 0x000fc800000001ff */
[----:B------:R-:W-:Y:S02]  /*2e60*/  MOV R102, R92 ;  /* 0x0000005c00667202 */ /* 0x000fe40000000f00 */
[----:B------:R-:W-:-:S07]  /*2e70*/  MOV R65, R95 ;  /* 0x0000005f00417202 */ /* 0x000fce0000000f00 */
[----:B------:R-:W-:Y:S05]  /*2e80*/  WARPSYNC.COLLECTIVE R97, `(.L_x_2642) ;  /* 0x0000000061087348 */ /* 0x000fea0003c00000 */
[----:B------:R0:W1:Y:S02]  /*2e90*/  SHFL.BFLY P0, R95, R102, R99, R104 ;  /* 0x0c000063665f7389 */ /* 0x0000640000000068 */
[----:B01----:R-:W-:Y:S05]  /*2ea0*/  ENDCOLLECTIVE ;  /* 0x000000000000791b */ /* 0x003fea0003800000 */
.L_x_2642:
[----:B------:R-:W-:-:S05]  /*2eb0*/  FADD.FTZ R65, R65, R96 ;  /* 0x0000006041417221 */ /* 0x000fca0000010000 */
[----:B------:R-:W-:Y:S02]  /*2ec0*/  MOV R102, R65 ;  /* 0x0000004100667202 */ /* 0x000fe40000000f00 */
[----:B------:R-:W-:-:S07]  /*2ed0*/  MOV R91, R95 ;  /* 0x0000005f005b7202 */ /* 0x000fce0000000f00 */
[----:B------:R-:W-:Y:S05]  /*2ee0*/  WARPSYNC.COLLECTIVE R97, `(.L_x_2643) ;  /* 0x0000000061087348 */ /* 0x000fea0003c00000 */
[----:B------:R0:W1:Y:S02]  /*2ef0*/  SHFL.BFLY P0, R95, R102, R99, R104 ;  /* 0x0c000063665f7389 */ /* 0x0000640000000068 */
[----:B01----:R-:W-:Y:S05]  /*2f00*/  ENDCOLLECTIVE ;  /* 0x000000000000791b */ /* 0x003fea0003800000 */
.L_x_2643:
[----:B------:R-:W-:Y:S01]  /*2f10*/  FADD.FTZ R91, R92, R91 ;  /* 0x0000005b5c5b7221 */ /* 0x000fe20000010000 */
[----:B------:R-:W-:-:S04]  /*2f20*/  HFMA2 R99, -RZ, RZ, 0, 2.384185791015625e-07 ;  /* 0x00000004ff637431 */ /* 0x000fc800000001ff */
[----:B------:R-:W-:Y:S02]  /*2f30*/  MOV R102, R91 ;  /* 0x0000005b00667202 */ /* 0x000fe40000000f00 */
[----:B------:R-:W-:-:S07]  /*2f40*/  MOV R94, R95 ;  /* 0x0000005f005e7202 */ /* 0x000fce0000000f00 */
[----:B------:R-:W-:Y:S05]  /*2f50*/  WARPSYNC.COLLECTIVE R97, `(.L_x_2644) ;  /* 0x0000000061087348 */ /* 0x000fea0003c00000 */
[----:B------:R0:W1:Y:S02]  /*2f60*/  SHFL.BFLY P0, R95, R102, R99, R104 ;  /* 0x0c000063665f7389 */ /* 0x0000640000000068 */
[----:B01----:R-:W-:Y:S05]  /*2f70*/  ENDCOLLECTIVE ;  /* 0x000000000000791b */ /* 0x003fea0003800000 */
.L_x_2644:
[----:B------:R-:W-:-:S05]  /*2f80*/  FADD.FTZ R94, R65, R94 ;  /* 0x0000005e415e7221 */ /* 0x000fca0000010000 */
[----:B------:R-:W-:Y:S02]  /*2f90*/  MOV R102, R94 ;  /* 0x0000005e00667202 */ /* 0x000fe40000000f00 */
[----:B------:R-:W-:-:S07]  /*2fa0*/  MOV R98, R95 ;  /* 0x0000005f00627202 */ /* 0x000fce0000000f00 */
[----:B------:R-:W-:Y:S05]  /*2fb0*/  WARPSYNC.COLLECTIVE R97, `(.L_x_2645) ;  /* 0x0000000061087348 */ /* 0x000fea0003c00000 */
[----:B------:R0:W1:Y:S02]  /*2fc0*/  SHFL.BFLY P0, R95, R102, R99, R104 ;  /* 0x0c000063665f7389 */ /* 0x0000640000000068 */
[----:B01----:R-:W-:Y:S05]  /*2fd0*/  ENDCOLLECTIVE ;  /* 0x000000000000791b */ /* 0x003fea0003800000 */
.L_x_2645:
[----:B------:R-:W-:Y:S01]  /*2fe0*/  FADD.FTZ R98, R91, R98 ;  /* 0x000000625b627221 */ /* 0x000fe20000010000 */
[----:B------:R-:W-:-:S04]  /*2ff0*/  HFMA2 R99, -RZ, RZ, 0, 4.76837158203125e-07 ;  /* 0x00000008ff637431 */ /* 0x000fc800000001ff */
[----:B------:R-:W-:Y:S02]  /*3000*/  MOV R102, R98 ;  /* 0x0000006200667202 */ /* 0x000fe40000000f00 */
[----:B------:R-:W-:-:S07]  /*3010*/  MOV R93, R95 ;  /* 0x0000005f005d7202 */ /* 0x000fce0000000f00 */
[----:B------:R-:W-:Y:S05]  /*3020*/  WARPSYNC.COLLECTIVE R97, `(.L_x_2646) ;  /* 0x0000000061087348 */ /* 0x000fea0003c00000 */
[----:B------:R0:W1:Y:S02]  /*3030*/  SHFL.BFLY P0, R95, R102, R99, R104 ;  /* 0x0c000063665f7389 */ /* 0x0000640000000068 */
[----:B01----:R-:W-:Y:S05]  /*3040*/  ENDCOLLECTIVE ;  /* 0x000000000000791b */ /* 0x003fea0003800000 */
.L_x_2646:
[----:B------:R-:W-:-:S05]  /*3050*/  FADD.FTZ R93, R94, R93 ;  /* 0x0000005d5e5d7221 */ /* 0x000fca0000010000 */
[----:B------:R-:W-:Y:S02]  /*3060*/  MOV R102, R93 ;  /* 0x0000005d00667202 */ /* 0x000fe40000000f00 */
[----:B------:R-:W-:-:S07]  /*3070*/  MOV R87, R95 ;  /* 0x0000005f00577202 */ /* 0x000fce0000000f00 */
[----:B------:R-:W-:Y:S05]  /*3080*/  WARPSYNC.COLLECTIVE R97, `(.L_x_2647) ;  /* 0x0000000061087348 */ /* 0x000fea0003c00000 */
[----:B------:R0:W1:Y:S02]  /*3090*/  SHFL.BFLY P0, R95, R102, R99, R104 ;  /* 0x0c000063665f7389 */ /* 0x0000640000000068 */
[----:B01----:R-:W-:Y:S05]  /*30a0*/  ENDCOLLECTIVE ;  /* 0x000000000000791b */ /* 0x003fea0003800000 */
.L_x_2647:
[----:B------:R-:W-:Y:S01]  /*30b0*/  FADD.FTZ R87, R98, R87 ;  /* 0x0000005762577221 */ /* 0x000fe20000010000 */
[----:B------:R-:W-:-:S04]  /*30c0*/  HFMA2 R99, -RZ, RZ, 0, 9.5367431640625e-07 ;  /* 0x00000010ff637431 */ /* 0x000fc800000001ff */
[----:B------:R-:W-:Y:S02]  /*30d0*/  MOV R102, R87 ;  /* 0x0000005700667202 */ /* 0x000fe40000000f00 */
[----:B------:R-:W-:-:S07]  /*30e0*/  MOV R96, R95 ;  /* 0x0000005f00607202 */ /* 0x000fce0000000f00 */
[----:B------:R-:W-:Y:S05]  /*30f0*/  WARPSYNC.COLLECTIVE R97, `(.L_x_2648) ;  /* 0x0000000061087348 */ /* 0x000fea0003c00000 */
[----:B------:R0:W1:Y:S02]  /*3100*/  SHFL.BFLY P0, R95, R102, R99, R104 ;  /* 0x0c000063665f7389 */ /* 0x0000640000000068 */
[----:B01----:R-:W-:Y:S05]  /*3110*/  ENDCOLLECTIVE ;  /* 0x000000000000791b */ /* 0x003fea0003800000 */
.L_x_2648:
[----:B------:R-:W-:-:S05]  /*3120*/  FADD.FTZ R96, R93, R96 ;  /* 0x000000605d607221 */ /* 0x000fca0000010000 */
[----:B------:R-:W-:Y:S02]  /*3130*/  MOV R102, R96 ;  /* 0x0000006000667202 */ /* 0x000fe40000000f00 */
[----:B------:R-:W-:-:S07]  /*3140*/  MOV R100, R95 ;  /* 0x0000005f00647202 */ /* 0x000fce0000000f00 */
[----:B------:R-:W-:Y:S05]  /*3150*/  WARPSYNC.COLLECTIVE R97, `(.L_x_2649) ;  /* 0x0000000061087348 */ /* 0x000fea0003c00000 */
[----:B------:R0:W1:Y:S02]  /*3160*/  SHFL.BFLY P0, R95, R102, R99, R104 ;  /* 0x0c000063665f7389 */ /* 0x0000640000000068 */
[----:B01----:R-:W-:Y:S05]  /*3170*/  ENDCOLLECTIVE ;  /* 0x000000000000791b */ /* 0x003fea0003800000 */
.L_x_2649:
[----:B------:R-:W-:Y:S05]  /*3180*/  BRA `(.L_x_2650) ;  /* 0xffffffd800847947 */ /* 0x000fea000383ffff */
.L_x_2651:
        /* <DEDUP_REMOVED lines=15> */
.L_x_6423:


//--------------------- .text._ZN10layer_norm13ln_bwd_kernelINS_13Kernel_traitsIf13__nv_bfloat16fS2_fjLj256ELj1ELj4ELj1ELj16ENS_18Kernel_traits_baseILj256EfS2_fS2_fjLj128EEEEELb1ELb0ELb0ELb0EEEvNS_9BwdParamsE --------------------------
	.section	.text._ZN10layer_norm13ln_bwd_kernelINS_13Kernel_traitsIf13__nv_bfloat16fS2_fjLj256ELj1ELj4ELj1ELj16ENS_18Kernel_traits_baseILj256EfS2_fS2_fjLj128EEEEELb1ELb0ELb0ELb0EEEvNS_9BwdParamsE,"ax",@progbits
	.align	128
        .global         _ZN10layer_norm13ln_bwd_kernelINS_13Kernel_traitsIf13__nv_bfloat16fS2_fjLj256ELj1ELj4ELj1ELj16ENS_18Kernel_traits_baseILj256EfS2_fS2_fjLj128EEEEELb1ELb0ELb0ELb0EEEvNS_9BwdParamsE
        .type           _ZN10layer_norm13ln_bwd_kernelINS_13Kernel_traitsIf13__nv_bfloat16fS2_fjLj256ELj1ELj4ELj1ELj16ENS_18Kernel_traits_baseILj256EfS2_fS2_fjLj128EEEEELb1ELb0ELb0ELb0EEEvNS_9BwdParamsE,@function
        .size           _ZN10layer_norm13ln_bwd_kernelINS_13Kernel_traitsIf13__nv_bfloat16fS2_fjLj256ELj1ELj4ELj1ELj16ENS_18Kernel_traits_baseILj256EfS2_fS2_fjLj128EEEEELb1ELb0ELb0ELb0EEEvNS_9BwdParamsE,(.L_x_6424 - _ZN10layer_norm13ln_bwd_kernelINS_13Kernel_traitsIf13__nv_bfloat16fS2_fjLj256ELj1ELj4ELj1ELj16ENS_18Kernel_traits_baseILj256EfS2_fS2_fjLj128EEEEELb1ELb0ELb0ELb0EEEvNS_9BwdParamsE)
        .other          _ZN10layer_norm13ln_bwd_kernelINS_13Kernel_traitsIf13__nv_bfloat16fS2_fjLj256ELj1ELj4ELj1ELj16ENS_18Kernel_traits_baseILj256EfS2_fS2_fjLj128EEEEELb1ELb0ELb0ELb0EEEvNS_9BwdParamsE,@"STO_CUDA_ENTRY STV_DEFAULT"
_ZN10layer_norm13ln_bwd_kernelINS_13Kernel_traitsIf13__nv_bfloat16fS2_fjLj256ELj1ELj4ELj1ELj16ENS_18Kernel_traits_baseILj256EfS2_fS2_fjLj128EEEEELb1ELb0ELb0ELb0EEEvNS_9BwdParamsE:
.text._ZN10layer_norm13ln_bwd_kernelINS_13Kernel_traitsIf13__nv_bfloat16fS2_fjLj256ELj1ELj4ELj1ELj16ENS_18Kernel_traits_baseILj256EfS2_fS2_fjLj128EEEEELb1ELb0ELb0ELb0EEEvNS_9BwdParamsE:
        /* <DEDUP_REMOVED lines=24> */
[----:B---3--:R-:W5:Y:S04]  /*0180*/  @P0 LDG.E.128 R4, desc[UR8][R16.64] ;  /* 0x0000000810040981 */ /* 0x008f68000c1e1d00 */
        /* <DEDUP_REMOVED lines=9> */
[----:B--2---:R-:W-:Y:S01]  /*0220*/  CS2R R16, SRZ ;  /* 0x0000000000107805 */ /* 0x004fe2000001ff00 */
[----:B01----:R-:W-:Y:S06]  /*0230*/  @P0 BRA `(.L_x_2653) ;  /* 0x00000018007c0947 */ /* 0x003fec0003800000 */
[----:B------:R-:W0:Y:S01]  /*0240*/  LDCU.64 UR10, c[0x0][0x3e0] ;  /* 0x00007c00ff0a77ac */ /* 0x000e220008000a00 */
[----:B------:R-:W1:Y:S01]  /*0250*/  LDC.U8 R77, c[0x0][0x410] ;  /* 0x00010400ff4d7b82 */ /* 0x000e620000000000 */
[----:B------:R-:W-:Y:S01]  /*0260*/  HFMA2 R12, -RZ, RZ, 0, 0 ;  /* 0x00000000ff0c7431 */ /* 0x000fe200000001ff */
[----:B0-----:R-:W-:-:S04]  /*0270*/  ISETP.NE.U32.AND P0, PT, RZ, UR10, PT ;  /* 0x0000000aff007c0c */ /* 0x001fc8000bf05070 */
[----:B------:R-:W-:-:S13]  /*0280*/  ISETP.NE.AND.EX P0, PT, RZ, UR11, PT, P0 ;  /* 0x0000000bff007c0c */ /* 0x000fda000bf05300 */
.L_x_2663:
[----:B0-----:R-:W0:Y:S08]  /*0290*/  LDC.64 R44, c[0x0][0x3c8] ;  /* 0x0000f200ff2c7b82 */ /* 0x001e300000000a00 */
[----:B------:R-:W2:Y:S01]  /*02a0*/  @P0 LDC.64 R46, c[0x0][0x3e0] ;  /* 0x0000f800ff2e0b82 */ /* 0x000ea20000000a00 */
[----:B0-----:R-:W-:-:S07]  /*02b0*/  IMAD.WIDE R50, R55, 0x4, R44 ;  /* 0x0000000437327825 */ /* 0x001fce00078e022c */
[----:B------:R-:W0:Y:S01]  /*02c0*/  LDC.64 R44, c[0x0][0x3c0] ;  /* 0x0000f000ff2c7b82 */ /* 0x000e220000000a00 */
[----:B-----5:R-:W5:Y:S01]  /*02d0*/  LDG.E R50, desc[UR8][R50.64] ;  /* 0x0000000832327981 */ /* 0x020f62000c1e1900 */
        /* <DEDUP_REMOVED lines=15> */
[----:B------:R0:W3:Y:S02]  /*03d0*/  LDG.E R3, desc[UR8][R64.64] ;  /* 0x0000000840037981 */ /* 0x0000e4000c1e1900 */
[----:B------:R-:W4:Y:S08]  /*03e0*/  LDC.64 R60, c[0x0][0x428] ;  /* 0x00010a00ff3c7b82 */ /* 0x000f300000000a00 */
[----:B------:R-:W1:Y:S01]  /*03f0*/  LDC.64 R48, c[0x0][0x3b0] ;  /* 0x0000ec00ff307b82 */ /* 0x000e620000000a00 */
[----:B--2---:R-:W-:-:S05]  /*0400*/  IMAD.WIDE.U32 R66, R79, 0x20, R66 ;  /* 0x000000204f427825 */ /* 0x004fca00078e0042 */
[----:B------:R-:W2:Y:S01]  /*0410*/  LDG.E.128 R44, desc[UR8][R66.64] ;  /* 0x00000008422c7981 */ /* 0x000ea2000c1e1d00 */
[----:B----4-:R-:W-:-:S03]  /*0420*/  IMAD.WIDE.U32 R60, R79, 0x10, R60 ;  /* 0x000000104f3c7825 */ /* 0x010fc600078e003c */
[----:B------:R4:W4:Y:S04]  /*0430*/  LDG.E.128 R56, desc[UR8][R66.64+0x10] ;  /* 0x0000100842387981 */ /* 0x000928000c1e1d00 */
[----:B------:R-:W4:Y:S01]  /*0440*/  LDG.E.128 R60, desc[UR8][R60.64] ;  /* 0x000000083c3c7981 */ /* 0x000f22000c1e1d00 */
[----:B-1----:R-:W-:-:S06]  /*0450*/  IMAD.WIDE.U32 R48, R79, 0x8, R48 ;  /* 0x000000084f307825 */ /* 0x002fcc00078e0030 */
[----:B------:R-:W4:Y:S01]  /*0460*/  LDG.E.64 R48, desc[UR8][R48.64] ;  /* 0x0000000830307981 */ /* 0x000f22000c1e1b00 */
[----:B------:R-:W-:-:S04]  /*0470*/  ISETP.NE.U32.AND P1, PT, RZ, UR12, PT ;  /* 0x0000000cff007c0c */ /* 0x000fc8000bf25070 */
[----:B------:R-:W-:-:S13]  /*0480*/  ISETP.NE.AND.EX P1, PT, RZ, UR13, PT, P1 ;  /* 0x0000000dff007c0c */ /* 0x000fda000bf25310 */
[----:B------:R-:W0:Y:S02]  /*0490*/  @P1 LDC.64 R68, c[0x0][0x438] ;  /* 0x00010e00ff441b82 */ /* 0x000e240000000a00 */
[----:B0-----:R-:W-:-:S05]  /*04a0*/  @P1 IMAD.WIDE.U32 R64, R79, 0x20, R68 ;  /* 0x000000204f401825 */ /* 0x001fca00078e0044 */
[----:B------:R-:W5:Y:S04]  /*04b0*/  @P1 LDG.E.128 R28, desc[UR8][R64.64] ;  /* 0x00000008401c1981 */ /* 0x000f68000c1e1d00 */
[----:B------:R0:W5:Y:S01]  /*04c0*/  @P1 LDG.E.128 R32, desc[UR8][R64.64+0x10] ;  /* 0x0000100840201981 */ /* 0x000162000c1e1d00 */
[----:B------:R-:W-:-:S04]  /*04d0*/  ISETP.NE.AND P1, PT, R77, RZ, PT ;  /* 0x000000ff4d00720c */ /* 0x000fc80003f25270 */
[----:B---3--:R-:W-:-:S05]  /*04e0*/  FSEL R3, R3, RZ, !P1 ;  /* 0x000000ff03037208 */ /* 0x008fca0004800000 */
[--C-:B--2---:R-:W-:Y:S01]  /*04f0*/  FADD.FTZ R51, R44, -R3.reuse ;  /* 0x800000032c337221 */ /* 0x104fe20000010000 */
[--C-:B----4-:R-:W-:Y:S01]  /*0500*/  FADD.FTZ R67, R45, -R3.reuse ;  /* 0x800000032d437221 */ /* 0x110fe20000010000 */
[--C-:B------:R-:W-:Y:S01]  /*0510*/  FADD.FTZ R69, R46, -R3.reuse ;  /* 0x800000032e457221 */ /* 0x100fe20000010000 */
[--C-:B------:R-:W-:Y:S01]  /*0520*/  FADD.FTZ R71, R47, -R3.reuse ;  /* 0x800000032f477221 */ /* 0x100fe20000010000 */
[--C-:B------:R-:W-:Y:S01]  /*0530*/  FADD.FTZ R73, R56, -R3.reuse ;  /* 0x8000000338497221 */ /* 0x100fe20000010000 */
[C---:B------:R-:W-:Y:S02]  /*0540*/  PRMT R44, R60.reuse, 0x7632, R44 ;  /* 0x000076323c2c7816 */ /* 0x040fe4000000002c */
[----:B------:R-:W-:Y:S01]  /*0550*/  SHF.L.U32 R45, R60, 0x10, RZ ;  /* 0x000000103c2d7819 */ /* 0x000fe200000006ff */
[----:B------:R-:W-:Y:S01]  /*0560*/  FADD.FTZ R83, R57, -R3 ;  /* 0x8000000339537221 */ /* 0x000fe20000010000 */
[----:B0-----:R-:W-:Y:S01]  /*0570*/  PRMT R65, R62, 0x7632, R65 ;  /* 0x000076323e417816 */ /* 0x001fe20000000041 */
[--C-:B------:R-:W-:Y:S01]  /*0580*/  FADD.FTZ R85, R58, -R3.reuse ;  /* 0x800000033a557221 */ /* 0x100fe20000010000 */
[----:B------:R-:W-:Y:S01]  /*0590*/  SHF.L.U32 R44, R44, 0x10, RZ ;  /* 0x000000102c2c7819 */ /* 0x000fe200000006ff */
[----:B------:R-:W-:Y:S01]  /*05a0*/  FADD.FTZ R87, R59, -R3 ;  /* 0x800000033b577221 */ /* 0x000fe20000010000 */
[----:B------:R-:W-:Y:S01]  /*05b0*/  SHF.L.U32 R81, R62, 0x10, RZ ;  /* 0x000000103e517819 */ /* 0x000fe200000006ff */
[C---:B-----5:R-:W-:Y:S01]  /*05c0*/  FMUL.FTZ R54, R50.reuse, R67 ;  /* 0x0000004332367220 */ /* 0x060fe20000410000 */
[----:B------:R-:W-:Y:S01]  /*05d0*/  FMUL.FTZ R3, R50, R51 ;  /* 0x0000003332037220 */ /* 0x000fe20000410000 */
[----:B------:R-:W-:Y:S01]  /*05e0*/  FMUL.FTZ R62, R4, R45 ;  /* 0x0000002d043e7220 */ /* 0x000fe20000410000 */
[----:B------:R-:W-:Y:S01]  /*05f0*/  SHF.L.U32 R47, R61, 0x10, RZ ;  /* 0x000000103d2f7819 */ /* 0x000fe200000006ff */
[----:B------:R-:W-:Y:S01]  /*0600*/  FMUL.FTZ R57, R50, R69 ;  /* 0x0000004532397220 */ /* 0x000fe20000410000 */
[----:B------:R-:W-:Y:S01]  /*0610*/  SHF.L.U32 R78, R65, 0x10, RZ ;  /* 0x00000010414e7819 */ /* 0x000fe200000006ff */
[-C--:B------:R-:W-:Y:S01]  /*0620*/  FFMA.FTZ R25, R54, R44.reuse, R25 ;  /* 0x0000002c36197223 */ /* 0x080fe20000010019 */
[----:B------:R-:W-:Y:S01]  /*0630*/  PRMT R46, R61, 0x7632, R46 ;  /* 0x000076323d2e7816 */ /* 0x000fe2000000002e */
[----:B------:R-:W-:Y:S01]  /*0640*/  FADD.FTZ R17, R17, R44 ;  /* 0x0000002c11117221 */ /* 0x000fe20000010000 */
[----:B------:R-:W-:Y:S01]  /*0650*/  FMUL.FTZ R65, R5, R44 ;  /* 0x0000002c05417220 */ /* 0x000fe20000410000 */
[----:B------:R-:W-:Y:S01]  /*0660*/  FADD.FTZ R16, R16, R45 ;  /* 0x0000002d10107221 */ /* 0x000fe20000010000 */
[C---:B------:R-:W-:Y:S01]  /*0670*/  FFMA.FTZ R24, R3.reuse, R45, R24 ;  /* 0x0000002d03187223 */ /* 0x040fe20000010018 */
[----:B------:R-:W-:Y:S01]  /*0680*/  FADD.FTZ R44, RZ, R62 ;  /* 0x0000003eff2c7221 */ /* 0x000fe20000010000 */
[----:B------:R-:W-:Y:S01]  /*0690*/  FFMA.FTZ R45, R3, R62, RZ ;  /* 0x0000003e032d7223 */ /* 0x000fe200000100ff */
[----:B------:R-:W-:Y:S01]  /*06a0*/  SHF.L.U32 R46, R46, 0x10, RZ ;  /* 0x000000102e2e7819 */ /* 0x000fe200000006ff */
        /* <DEDUP_REMOVED lines=15> */
[C---:B------:R-:W-:Y:S01]  /*07a0*/  PRMT R68, R63.reuse, 0x7632, R68 ;  /* 0x000076323f447816 */ /* 0x040fe20000000044 */
[----:B------:R-:W-:Y:S01]  /*07b0*/  FMUL.FTZ R58, R50, R83 ;  /* 0x00000053323a7220 */ /* 0x000fe20000410000 */
[----:B------:R-:W-:Y:S01]  /*07c0*/  SHF.L.U32 R63, R63, 0x10, RZ ;  /* 0x000000103f3f7819 */ /* 0x000fe200000006ff */
[----:B------:R-:W-:Y:S01]  /*07d0*/  FMUL.FTZ R71, R9, R78 ;  /* 0x0000004e09477220 */ /* 0x000fe20000410000 */
[----:B------:R-:W-:Y:S01]  /*07e0*/  FADD.FTZ R46, R47, R66 ;  /* 0x000000422f2e7221 */ /* 0x000fe20000010000 */
[----:B------:R-:W-:Y:S01]  /*07f0*/  FFMA.FTZ R45, R59, R66, R44 ;  /* 0x000000423b2d7223 */ /* 0x000fe2000001002c */
[----:B------:R-:W-:Y:S01]  /*0800*/  SHF.L.U32 R80, R68, 0x10, RZ ;  /* 0x0000001044507819 */ /* 0x000fe200000006ff */
[----:B------:R-:W-:Y:S01]  /*0810*/  FMUL.FTZ R61, R50, R85 ;  /* 0x00000055323d7220 */ /* 0x000fe20000410000 */
[----:B------:R-:W-:Y:S01]  /*0820*/  FMUL.FTZ R68, R10, R63 ;  /* 0x0000003f0a447220 */ /* 0x000fe20000410000 */
[----:B------:R-:W-:Y:S01]  /*0830*/  FADD.FTZ R47, R46, R71 ;  /* 0x000000472e2f7221 */ /* 0x000fe20000010000 */
[C---:B------:R-:W-:Y:S01]  /*0840*/  FFMA.FTZ R44, R58.reuse, R71, R45 ;  /* 0x000000473a2c7223 */ /* 0x040fe2000001002d */
[----:B------:R-:W-:Y:S01]  /*0850*/  FFMA.FTZ R21, R58, R78, R21 ;  /* 0x0000004e3a157223 */ /* 0x000fe20000010015 */
[----:B------:R-:W-:Y:S01]  /*0860*/  FADD.FTZ R13, R13, R78 ;  /* 0x0000004e0d0d7221 */ /* 0x000fe20000010000 */
[--C-:B------:R-:W-:Y:S01]  /*0870*/  SHF.R.U64 R82, R48, 0x8, R49.reuse ;  /* 0x0000000830527819 */ /* 0x100fe20000001231 */
[----:B------:R-:W-:Y:S01]  /*0880*/  FMUL.FTZ R60, R50, R87 ;  /* 0x00000057323c7220 */ /* 0x000fe20000410000 */
[----:B------:R-:W-:Y:S01]  /*0890*/  SHF.R.U64 R84, R48, 0x10, R49 ;  /* 0x0000001030547819 */ /* 0x000fe20000001231 */
[----:B------:R-:W-:Y:S01]  /*08a0*/  FMUL.FTZ R73, R11, R80 ;  /* 0x000000500b497220 */ /* 0x000fe20000410000 */
[----:B------:R-:W-:Y:S01]  /*08b0*/  FADD.FTZ R78, R47, R68 ;  /* 0x000000442f4e7221 */ /* 0x000fe20000010000 */
[C---:B------:R-:W-:Y:S01]  /*08c0*/  FFMA.FTZ R45, R61.reuse, R68, R44 ;  /* 0x000000443d2d7223 */ /* 0x040fe2000001002c */
[----:B------:R-:W-:Y:S01]  /*08d0*/  FADD.FTZ R14, R14, R63 ;  /* 0x0000003f0e0e7221 */ /* 0x000fe20000010000 */
[----:B------:R-:W-:Y:S01]  /*08e0*/  FFMA.FTZ R22, R61, R63, R22 ;  /* 0x0000003f3d167223 */ /* 0x000fe20000010016 */
[----:B------:R-:W-:Y:S01]  /*08f0*/  SHF.R.U64 R70, R48, 0x18, R49 ;  /* 0x0000001830467819 */ /* 0x000fe20000001231 */
[----:B------:R-:W-:Y:S01]  /*0900*/  FADD.FTZ R12, R12, R81 ;  /* 0x000000510c0c7221 */ /* 0x000fe20000010000 */
[--C-:B------:R-:W-:Y:S01]  /*0910*/  SHF.R.U32.HI R72, RZ, 0x8, R49.reuse ;  /* 0x00000008ff487819 */ /* 0x100fe20000011631 */
[----:B------:R-:W-:Y:S01]  /*0920*/  FFMA.FTZ R20, R59, R81, R20 ;  /* 0x000000513b147223 */ /* 0x000fe20000010014 */
[----:B------:R-:W-:Y:S01]  /*0930*/  SHF.R.U32.HI R74, RZ, 0x10, R49 ;  /* 0x00000010ff4a7819 */ /* 0x000fe20000011631 */
[----:B------:R-:W-:Y:S01]  /*0940*/  FFMA.FTZ R23, R60, R80, R23 ;  /* 0x000000503c177223 */ /* 0x000fe20000010017 */
[----:B------:R-:W-:Y:S01]  /*0950*/  SHF.R.U32.HI R75, RZ, 0x18, R49 ;  /* 0x00000018ff4b7819 */ /* 0x000fe20000011631 */
[----:B------:R-:W-:Y:S01]  /*0960*/  FADD.FTZ R15, R15, R80 ;  /* 0x000000500f0f7221 */ /* 0x000fe20000010000 */
[----:B------:R-:W-:Y:S01]  /*0970*/  PRMT R63, R82, 0x7610, R63 ;  /* 0x00007610523f7816 */ /* 0x000fe2000000003f */
[----:B------:R-:W-:Y:S01]  /*0980*/  FADD.FTZ R78, R78, R73 ;  /* 0x000000494e4e7221 */ /* 0x000fe20000010000 */
[----:B------:R-:W-:Y:S01]  /*0990*/  PRMT R67, R84, 0x7610, R67 ;  /* 0x0000761054437816 */ /* 0x000fe20000000043 */
[----:B------:R-:W-:-:S07]  /*09a0*/  FFMA.FTZ R46, R60, R73, R45 ;  /* 0x000000493c2e7223 */ /* 0x000fce000001002d */
.L_x_2655:
[----:B------:R-:W-:Y:S05]  /*09b0*/  BSYNC.RECONVERGENT B1 ;  /* 0x0000000000017941 */ /* 0x000fea0003800200 */
.L_x_2654:
        /* <DEDUP_REMOVED lines=21> */
.L_x_2675:
        /* <DEDUP_REMOVED lines=43> */
[----:B------:R-:W-:Y:S01]  /*0dc0*/  FMUL.FTZ R84, R84, UR15 ;  /* 0x0000000f54547c20 */ /* 0x000fe20008410000 */
[-C--:B------:R-:W-:Y:S01]  /*0dd0*/  FMUL.FTZ R80, R80, R53.reuse ;  /* 0x0000003550507220 */ /* 0x080fe20000410000 */
[----:B------:R-:W-:Y:S01]  /*0de0*/  FMUL.FTZ R50, R50, UR15 ;  /* 0x0000000f32327c20 */ /* 0x000fe20008410000 */
[-C--:B------:R-:W-:Y:S01]  /*0df0*/  FMUL.FTZ R82, R82, R53.reuse ;  /* 0x0000003552527220 */ /* 0x080fe20000410000 */
[----:B------:R-:W-:Y:S01]  /*0e00*/  FMUL.FTZ R44, R44, R53 ;  /* 0x000000352c2c7220 */ /* 0x000fe20000410000 */
        /* <DEDUP_REMOVED lines=15> */
[----:B------:R-:W-:Y:S02]  /*0f00*/  LOP3.LUT P6, RZ, R63, 0xff, RZ, 0xc0, !PT ;  /* 0x000000ff3fff7812 */ /* 0x000fe400078cc0ff */
        /* <DEDUP_REMOVED lines=11> */
.L_x_2660:
        /* <DEDUP_REMOVED lines=17> */
[----:B------:R-:W-:Y:S01]  /*10d0*/  FMUL.FTZ R45, R43, R53 ;  /* 0x000000352b2d7220 */ /* 0x000fe20000410000 */
[----:B------:R-:W-:Y:S01]  /*10e0*/  FADD.FTZ R81, R68, -R81 ;  /* 0x8000005144517221 */ /* 0x000fe20000010000 */
[----:B------:R-:W-:Y:S01]  /*10f0*/  FADD.FTZ R39, R62, -R37 ;  /* 0x800000253e277221 */ /* 0x000fe20000010000 */
[----:B------:R-:W-:Y:S01]  /*1100*/  FMUL.FTZ R44, R44, UR15 ;  /* 0x0000000f2c2c7c20 */ /* 0x000fe20008410000 */
[----:B------:R-:W-:Y:S01]  /*1110*/  FMUL.FTZ R45, R45, UR15 ;  /* 0x0000000f2d2d7c20 */ /* 0x000fe20008410000 */
[----:B------:R-:W-:Y:S01]  /*1120*/  LOP3.LUT P1, RZ, R67, 0xff, RZ, 0xc0, !PT ;  /* 0x000000ff43ff7812 */ /* 0x000fe2000782c0ff */
[----:B------:R-:W-:Y:S01]  /*1130*/  FMUL.FTZ R36, R50, R47 ;  /* 0x0000002f32247220 */ /* 0x000fe20000410000 */
[----:B------:R-:W-:Y:S01]  /*1140*/  LOP3.LUT P6, RZ, R70, 0xff, RZ, 0xc0, !PT ;  /* 0x000000ff46ff7812 */ /* 0x000fe200078cc0ff */
[C---:B------:R-:W-:Y:S01]  /*1150*/  FMUL.FTZ R37, R50.reuse, R51 ;  /* 0x0000003332257220 */ /* 0x040fe20000410000 */
[C---:B------:R-:W-:Y:S01]  /*1160*/  FMUL.FTZ R41, R50.reuse, R41 ;  /* 0x0000002932297220 */ /* 0x040fe20000410000 */
[C---:B------:R-:W-:Y:S01]  /*1170*/  FMUL.FTZ R38, R50.reuse, R81 ;  /* 0x0000005132267220 */ /* 0x040fe20000410000 */
[C---:B------:R-:W-:Y:S01]  /*1180*/  FMUL.FTZ R40, R50.reuse, R39 ;  /* 0x0000002732287220 */ /* 0x040fe20000410000 */
[----:B------:R-:W-:Y:S01]  /*1190*/  FMUL.FTZ R39, R50, R83 ;  /* 0x0000005332277220 */ /* 0x000fe20000410000 */
[----:B0-----:R-:W-:Y:S01]  /*11a0*/  FSEL R46, R44, RZ, P1 ;  /* 0x000000ff2c2e7208 */ /* 0x001fe20000800000 */
        /* <DEDUP_REMOVED lines=30> */
.L_x_2659:
        /* <DEDUP_REMOVED lines=19> */
[C---:B------:R-:W-:Y:S01]  /*14c0*/  FFMA.FTZ R46, R50.reuse, R46, R29 ;  /* 0x0000002e322e7223 */ /* 0x040fe2000001001d */
        /* <DEDUP_REMOVED lines=44> */
.L_x_2662:
        /* <DEDUP_REMOVED lines=9> */
[----:B0-----:R-:W-:Y:S01]  /*1820*/  FFMA.FTZ R46, R60, R44, R45 ;  /* 0x0000002c3c2e7223 */ /* 0x001fe2000001002d */
        /* <DEDUP_REMOVED lines=14> */
[C---:B------:R-:W-:Y:S01]  /*1910*/  FFMA.FTZ R41, R50.reuse, R38, R29 ;  /* 0x0000002632297223 */ /* 0x040fe2000001001d */
[----:B------:R-:W-:Y:S01]  /*1920*/  LOP3.LUT P1, RZ, R67, 0xff, RZ, 0xc0, !PT ;  /* 0x000000ff43ff7812 */ /* 0x000fe2000782c0ff */
[----:B------:R-:W-:Y:S01]  /*1930*/  FFMA.FTZ R38, R50, R47, R34 ;  /* 0x0000002f32267223 */ /* 0x000fe20000010022 */
        /* <DEDUP_REMOVED lines=33> */
.L_x_2661:
        /* <DEDUP_REMOVED lines=9> */
.L_x_2658:
[----:B------:R-:W-:Y:S05]  /*1be0*/  BSYNC.RECONVERGENT B1 ;  /* 0x0000000000017941 */ /* 0x000fea0003800200 */
.L_x_2657:
[----:B--2---:R-:W2:Y:S02]  /*1bf0*/  LDC.64 R44, c[0x0][0x380] ;  /* 0x0000e000ff2c7b82 */ /* 0x004ea40000000a00 */
[----:B--2---:R-:W-:-:S04]  /*1c00*/  LEA R55, R44, R55, 0x2 ;  /* 0x000000372c377211 */ /* 0x004fc800078e10ff */
[----:B------:R-:W-:-:S13]  /*1c10*/  ISETP.GE.AND P1, PT, R55, R45, PT ;  /* 0x0000002d3700720c */ /* 0x000fda0003f26270 */
[----:B------:R-:W-:Y:S05]  /*1c20*/  @!P1 BRA `(.L_x_2663) ;  /* 0xffffffe400989947 */ /* 0x000fea000383ffff */
.L_x_2653:
[----:B------:R-:W-:Y:S05]  /*1c30*/  BSYNC B0 ;  /* 0x0000000000007941 */ /* 0x000fea0003800000 */
.L_x_2652:
        /* <DEDUP_REMOVED lines=14> */
[----:B-----5:R-:W3:Y:S04]  /*1d20*/  LDS R5, [R3+0x400] ;  /* 0x0004000003057984 */ /* 0x020ee80000000800 */
        /* <DEDUP_REMOVED lines=22> */
[----:B------:R-:W-:Y:S02]  /*1e90*/  IADD3.X R25, PT, PT, RZ, RZ, RZ, P0, !PT ;  /* 0x000000ffff197210 */ /* 0x000fe400007fe4ff */
[----:B------:R-:W-:Y:S02]  /*1ea0*/  ISETP.GE.U32.AND P0, PT, R23, 0x80, PT ;  /* 0x000000801700780c */ /* 0x000fe40003f06070 */
[C---:B------:R-:W-:Y:S01]  /*1eb0*/  SHF.L.U32 R0, R14.reuse, 0x2, RZ ;  /* 0x000000020e007819 */ /* 0x040fe200000006ff */
[----:B------:R-:W0:Y:S01]  /*1ec0*/  LDS R8, [R3] ;  /* 0x0000000003087984 */ /* 0x000e220000000800 */
[----:B------:R-:W-:-:S02]  /*1ed0*/  SHF.L.U64.HI R14, R14, 0x2, R25 ;  /* 0x000000020e0e7819 */ /* 0x000fc40000010219 */
[C---:B------:R-:W-:Y:S01]  /*1ee0*/  IADD3 R12, P2, PT, R0.reuse, UR18, RZ ;  /* 0x00000012000c7c10 */ /* 0x040fe2000ff5e0ff */
[----:B------:R-:W1:Y:S01]  /*1ef0*/  LDS R13, [R3+0x400] ;  /* 0x00040000030d7984 */ /* 0x000e620000000800 */
[----:B------:R-:W-:Y:S02]  /*1f00*/  IADD3 R0, P3, PT, R0, UR16, RZ ;  /* 0x0000001000007c10 */ /* 0x000fe4000ff7e0ff */
[----:B------:R-:W-:Y:S01]  /*1f10*/  ISETP.GE.U32.AND P1, PT, R23, 0x100, PT ;  /* 0x000001001700780c */ /* 0x000fe20003f26070 */
[----:B------:R-:W2:Y:S01]  /*1f20*/  LDS R17, [R3+0x800] ;  /* 0x0008000003117984 */ /* 0x000ea20000000800 */
[----:B------:R-:W-:Y:S02]  /*1f30*/  IADD3.X R23, PT, PT, R14, UR19, RZ, P2, !PT ;  /* 0x000000130e177c10 */ /* 0x000fe400097fe4ff */
[----:B------:R-:W-:Y:S01]  /*1f40*/  @P0 MOV R2, R12 ;  /* 0x0000000c00020202 */ /* 0x000fe20000000f00 */
[----:B------:R-:W3:Y:S01]  /*1f50*/  LDS R10, [R3+0x200] ;  /* 0x00020000030a7984 */ /* 0x000ee20000000800 */
[----:B------:R-:W-:-:S02]  /*1f60*/  @P0 MOV R4, R0 ;  /* 0x0000000000040202 */ /* 0x000fc40000000f00 */
[----:B------:R-:W-:Y:S01]  /*1f70*/  @P0 IADD3 R12, P2, PT, R12, 0x200, RZ ;  /* 0x000002000c0c0810 */ /* 0x000fe20007f5e0ff */
        /* <DEDUP_REMOVED lines=28> */
.L_x_2656:
        /* <DEDUP_REMOVED lines=8> */
.L_x_2665:
[----:B------:R-:W-:Y:S05]  /*21c0*/  BSYNC B1 ;  /* 0x0000000000017941 */ /* 0x000fea0003800000 */
.L_x_2664:
        /* <DEDUP_REMOVED lines=8> */
.L_x_2666:
[----:B------:R-:W-:Y:S01]  /*2250*/  FADD.FTZ R45, R45, R78 ;  /* 0x0000004e2d2d7221 */ /* 0x000fe20000010000 */
[----:B------:R-:W-:-:S04]  /*2260*/  HFMA2 R84, -RZ, RZ, 0, 1.1920928955078125e-07 ;  /* 0x00000002ff547431 */ /* 0x000fc800000001ff */
[----:B------:R-:W-:Y:S02]  /*2270*/  MOV R83, R45 ;  /* 0x0000002d00537202 */ /* 0x000fe40000000f00 */
[----:B------:R-:W-:-:S07]  /*2280*/  MOV R47, R82 ;  /* 0x00000052002f7202 */ /* 0x000fce0000000f00 */
[----:B------:R-:W-:Y:S05]  /*2290*/  WARPSYNC.COLLECTIVE R80, `(.L_x_2667) ;  /* 0x0000000050087348 */ /* 0x000fea0003c00000 */
[----:B------:R0:W1:Y:S02]  /*22a0*/  SHFL.BFLY P1, R82, R83, R84, R85 ;  /* 0x0c00005453527389 */ /* 0x0000640000020055 */
[----:B01----:R-:W-:Y:S05]  /*22b0*/  ENDCOLLECTIVE ;  /* 0x000000000000791b */ /* 0x003fea0003800000 */
.L_x_2667:
[----:B------:R-:W-:-:S05]  /*22c0*/  FADD.FTZ R47, R47, R46 ;  /* 0x0000002e2f2f7221 */ /* 0x000fca0000010000 */
[----:B------:R-:W-:Y:S02]  /*22d0*/  MOV R83, R47 ;  /* 0x0000002f00537202 */ /* 0x000fe40000000f00 */
[----:B------:R-:W-:-:S07]  /*22e0*/  MOV R44, R82 ;  /* 0x00000052002c7202 */ /* 0x000fce0000000f00 */
[----:B------:R-:W-:Y:S05]  /*22f0*/  WARPSYNC.COLLECTIVE R80, `(.L_x_2668) ;  /* 0x0000000050087348 */ /* 0x000fea0003c00000 */
[----:B------:R0:W1:Y:S02]  /*2300*/  SHFL.BFLY P1, R82, R83, R84, R85 ;  /* 0x0c00005453527389 */ /* 0x0000640000020055 */
[----:B01----:R-:W-:Y:S05]  /*2310*/  ENDCOLLECTIVE ;  /* 0x000000000000791b */ /* 0x003fea0003800000 */
.L_x_2668:
[----:B------:R-:W-:Y:S01]  /*2320*/  FADD.FTZ R44, R45, R44 ;  /* 0x0000002c2d2c7221 */ /* 0x000fe20000010000 */
[----:B------:R-:W-:-:S04]  /*2330*/  HFMA2 R84, -RZ, RZ, 0, 2.384185791015625e-07 ;  /* 0x00000004ff547431 */ /* 0x000fc800000001ff */
[----:B------:R-:W-:Y:S02]  /*2340*/  MOV R83, R44 ;  /* 0x0000002c00537202 */ /* 0x000fe40000000f00 */
[----:B------:R-:W-:-:S07]  /*2350*/  MOV R52, R82 ;  /* 0x0000005200347202 */ /* 0x000fce0000000f00 */
[----:B------:R-:W-:Y:S05]  /*2360*/  WARPSYNC.COLLECTIVE R80, `(.L_x_2669) ;  /* 0x0000000050087348 */ /* 0x000fea0003c00000 */
[----:B------:R0:W1:Y:S02]  /*2370*/  SHFL.BFLY P1, R82, R83, R84, R85 ;  /* 0x0c00005453527389 */ /* 0x0000640000020055 */
[----:B01----:R-:W-:Y:S05]  /*2380*/  ENDCOLLECTIVE ;  /* 0x000000000000791b */ /* 0x003fea0003800000 */
.L_x_2669:
[----:B------:R-:W-:-:S05]  /*2390*/  FADD.FTZ R52, R47, R52 ;  /* 0x000000342f347221 */ /* 0x000fca0000010000 */
[----:B------:R-:W-:Y:S02]  /*23a0*/  MOV R83, R52 ;  /* 0x0000003400537202 */ /* 0x000fe40000000f00 */
[----:B------:R-:W-:-:S07]  /*23b0*/  MOV R51, R82 ;  /* 0x0000005200337202 */ /* 0x000fce0000000f00 */
[----:B------:R-:W-:Y:S05]  /*23c0*/  WARPSYNC.COLLECTIVE R80, `(.L_x_2670) ;  /* 0x0000000050087348 */ /* 0x000fea0003c00000 */
[----:B------:R0:W1:Y:S02]  /*23d0*/  SHFL.BFLY P1, R82, R83, R84, R85 ;  /* 0x0c00005453527389 */ /* 0x0000640000020055 */
[----:B01----:R-:W-:Y:S05]  /*23e0*/  ENDCOLLECTIVE ;  /* 0x000000000000791b */ /* 0x003fea0003800000 */
.L_x_2670:
[----:B------:R-:W-:Y:S01]  /*23f0*/  FADD.FTZ R51, R44, R51 ;  /* 0x000000332c337221 */ /* 0x000fe20000010000 */
[----:B------:R-:W-:-:S04]  /*2400*/  HFMA2 R84, -RZ, RZ, 0, 4.76837158203125e-07 ;  /* 0x00000008ff547431 */ /* 0x000fc800000001ff */
[----:B------:R-:W-:Y:S02]  /*2410*/  MOV R83, R51 ;  /* 0x0000003300537202 */ /* 0x000fe40000000f00 */
[----:B------:R-:W-:-:S07]  /*2420*/  MOV R81, R82 ;  /* 0x0000005200517202 */ /* 0x000fce0000000f00 */
[----:B------:R-:W-:Y:S05]  /*2430*/  WARPSYNC.COLLECTIVE R80, `(.L_x_2671) ;  /* 0x0000000050087348 */ /* 0x000fea0003c00000 */
[----:B------:R0:W1:Y:S02]  /*2440*/  SHFL.BFLY P1, R82, R83, R84, R85 ;  /* 0x0c00005453527389 */ /* 0x0000640000020055 */
[----:B01----:R-:W-:Y:S05]  /*2450*/  ENDCOLLECTIVE ;  /* 0x000000000000791b */ /* 0x003fea0003800000 */
.L_x_2671:
[----:B------:R-:W-:-:S05]  /*2460*/  FADD.FTZ R81, R52, R81 ;  /* 0x0000005134517221 */ /* 0x000fca0000010000 */
[----:B------:R-:W-:Y:S02]  /*2470*/  MOV R83, R81 ;  /* 0x0000005100537202 */ /* 0x000fe40000000f00 */
[----:B------:R-:W-:-:S07]  /*2480*/  MOV R46, R82 ;  /* 0x00000052002e7202 */ /* 0x000fce0000000f00 */
[----:B------:R-:W-:Y:S05]  /*2490*/  WARPSYNC.COLLECTIVE R80, `(.L_x_2672) ;  /* 0x0000000050087348 */ /* 0x000fea0003c00000 */
[----:B------:R0:W1:Y:S02]  /*24a0*/  SHFL.BFLY P1, R82, R83, R84, R85 ;  /* 0x0c00005453527389 */ /* 0x0000640000020055 */
[----:B01----:R-:W-:Y:S05]  /*24b0*/  ENDCOLLECTIVE ;  /* 0x000000000000791b */ /* 0x003fea0003800000 */
.L_x_2672:
[----:B------:R-:W-:Y:S01]  /*24c0*/  FADD.FTZ R46, R51, R46 ;  /* 0x0000002e332e7221 */ /* 0x000fe20000010000 */
[----:B------:R-:W-:-:S04]  /*24d0*/  HFMA2 R84, -RZ, RZ, 0, 9.5367431640625e-07 ;  /* 0x00000010ff547431 */ /* 0x000fc800000001ff */
[----:B------:R-:W-:Y:S02]  /*24e0*/  MOV R83, R46 ;  /* 0x0000002e00537202 */ /* 0x000fe40000000f00 */
[----:B------:R-:W-:-:S07]  /*24f0*/  MOV R78, R82 ;  /* 0x00000052004e7202 */ /* 0x000fce0000000f00 */
[----:B------:R-:W-:Y:S05]  /*2500*/  WARPSYNC.COLLECTIVE R80, `(.L_x_2673) ;  /* 0x0000000050087348 */ /* 0x000fea0003c00000 */
[----:B------:R0:W1:Y:S02]  /*2510*/  SHFL.BFLY P1, R82, R83, R84, R85 ;  /* 0x0c00005453527389 */ /* 0x0000640000020055 */
[----:B01----:R-:W-:Y:S05]  /*2520*/  ENDCOLLECTIVE ;  /* 0x000000000000791b */ /* 0x003fea0003800000 */
.L_x_2673:
[----:B------:R-:W-:-:S05]  /*2530*/  FADD.FTZ R78, R81, R78 ;  /* 0x0000004e514e7221 */ /* 0x000fca0000010000 */
[----:B------:R-:W-:Y:S02]  /*2540*/  MOV R83, R78 ;  /* 0x0000004e00537202 */ /* 0x000fe40000000f00 */
[----:B------:R-:W-:-:S07]  /*2550*/  MOV R45, R82 ;  /* 0x00000052002d7202 */ /* 0x000fce0000000f00 */
[----:B------:R-:W-:Y:S05]  /*2560*/  WARPSYNC.COLLECTIVE R80, `(.L_x_2674) ;  /* 0x0000000050087348 */ /* 0x000fea0003c00000 */
[----:B------:R0:W1:Y:S02]  /*2570*/  SHFL.BFLY P1, R82, R83, R84, R85 ;  /* 0x0c00005453527389 */ /* 0x0000640000020055 */
[----:B01----:R-:W-:Y:S05]  /*2580*/  ENDCOLLECTIVE ;  /* 0x000000000000791b */ /* 0x003fea0003800000 */
.L_x_2674:
[----:B------:R-:W-:Y:S01]  /*2590*/  MOV R47, R82 ;  /* 0x00000052002f7202 */ /* 0x000fe20000000f00 */
[----:B------:R-:W-:Y:S06]  /*25a0*/  BRA `(.L_x_2675) ;  /* 0xffffffe400587947 */ /* 0x000fec000383ffff */
.L_x_2676:
        /* <DEDUP_REMOVED lines=13> */
.L_x_6424:


//--------------------- .text._ZN10layer_norm13ln_bwd_kernelINS_13Kernel_traitsIf13__nv_bfloat16fS2_fjLj256ELj1ELj4ELj1ELj16ENS_18Kernel_traits_baseILj256EfS2_fS2_fjLj128EEEEELb1ELb0ELb0ELb1EEEvNS_9BwdParamsE --------------------------
	.section	.text._ZN10layer_norm13ln_bwd_kernelINS_13Kernel_traitsIf13__nv_bfloat16fS2_fjLj256ELj1ELj4ELj1ELj16ENS_18Kernel_traits_baseILj256EfS2_fS2_fjLj128EEEEELb1ELb0ELb0ELb1EEEvNS_9BwdParamsE,"ax",@progbits
	.align	128
        .global         _ZN10layer_norm13ln_bwd_kernelINS_13Kernel_traitsIf13__nv_bfloat16fS2_fjLj256ELj1ELj4ELj1ELj16ENS_18Kernel_traits_baseILj256EfS2_fS2_fjLj128EEEEELb1ELb0ELb0ELb1EEEvNS_9BwdParamsE
        .type           _ZN10layer_norm13ln_bwd_kernelINS_13Kernel_traitsIf13__nv_bfloat16fS2_fjLj256ELj1ELj4ELj1ELj16ENS_18Kernel_traits_baseILj256EfS2_fS2_fjLj128EEEEELb1ELb0ELb0ELb1EEEvNS_9BwdParamsE,@function
        .size           _ZN10layer_norm13ln_bwd_kernelINS_13Kernel_traitsIf13__nv_bfloat16fS2_fjLj256ELj1ELj4ELj1ELj16ENS_18Kernel_traits_baseILj256EfS2_fS2_fjLj128EEEEELb1ELb0ELb0ELb1EEEvNS_9BwdParamsE,(.L_x_6425 - _ZN10layer_norm13ln_bwd_kernelINS_13Kernel_traitsIf13__nv_bfloat16fS2_fjLj256ELj1ELj4ELj1ELj16ENS_18Kernel_traits_baseILj256EfS2_fS2_fjLj128EEEEELb1ELb0ELb0ELb1EEEvNS_9BwdParamsE)
        .other          _ZN10layer_norm13ln_bwd_kernelINS_13Kernel_traitsIf13__nv_bfloat16fS2_fjLj256ELj1ELj4ELj1ELj16ENS_18Kernel_traits_baseILj256EfS2_fS2_fjLj128EEEEELb1ELb0ELb0ELb1EEEvNS_9BwdParamsE,@"STO_CUDA_ENTRY STV_DEFAULT"
_ZN10layer_norm13ln_bwd_kernelINS_13Kernel_traitsIf13__nv_bfloat16fS2_fjLj256ELj1ELj4ELj1ELj16ENS_18Kernel_traits_baseILj256EfS2_fS2_fjLj128EEEEELb1ELb0ELb0ELb1EEEvNS_9BwdParamsE:
.text._ZN10layer_norm13ln_bwd_kernelINS_13Kernel_traitsIf13__nv_bfloat16fS2_fjLj256ELj1ELj4ELj1ELj16ENS_18Kernel_traits_baseILj256EfS2_fS2_fjLj128EEEEELb1ELb0ELb0ELb1EEEvNS_9BwdParamsE:
        /* <DEDUP_REMOVED lines=43> */
.L_x_2685:
[----:B0-----:R-:W0:Y:S01]  /*02b0*/  LDC.64 R62, c[0x0][0x3c0] ;  /* 0x0000f000ff3e7b82 */ /* 0x001e220000000a00 */
        /* <DEDUP_REMOVED lines=8> */
[----:B0-----:R-:W-:-:S05]  /*0340*/  IMAD.WIDE R62, R53, 0x4, R62 ;  /* 0x00000004353e7825 */ /* 0x001fca00078e023e */
[----:B------:R0:W4:Y:S02]  /*0350*/  LDG.E R0, desc[UR8][R62.64] ;  /* 0x000000083e007981 */ /* 0x000124000c1e1900 */
[----:B------:R-:W0:Y:S01]  /*0360*/  LDC.64 R2, c[0x0][0x3b0] ;  /* 0x0000ec00ff027b82 */ /* 0x000e220000000a00 */
[----:B-1----:R-:W-:-:S05]  /*0370*/  IMAD.WIDE.U32 R68, R40, 0x20, R68 ;  /* 0x0000002028447825 */ /* 0x002fca00078e0044 */
[----:B------:R-:W4:Y:S01]  /*0380*/  LDG.E.128 R28, desc[UR8][R68.64] ;  /* 0x00000008441c7981 */ /* 0x000f22000c1e1d00 */
[----:B--2---:R-:W-:Y:S01]  /*0390*/  IMAD.WIDE.U32 R36, R40, 0x10, R32 ;  /* 0x0000001028247825 */ /* 0x004fe200078e0020 */
[----:B------:R-:W1:Y:S02]  /*03a0*/  @P0 LDC.64 R66, c[0x0][0x3e0] ;  /* 0x0000f800ff420b82 */ /* 0x000e640000000a00 */
[----:B------:R-:W2:Y:S04]  /*03b0*/  LDG.E.128 R32, desc[UR8][R68.64+0x10] ;  /* 0x0000100844207981 */ /* 0x000ea8000c1e1d00 */
[----:B------:R-:W2:Y:S01]  /*03c0*/  LDG.E.128 R36, desc[UR8][R36.64] ;  /* 0x0000000824247981 */ /* 0x000ea2000c1e1d00 */
[----:B---3--:R-:W-:-:S05]  /*03d0*/  IMAD.WIDE R64, R53, 0x4, R60 ;  /* 0x0000000435407825 */ /* 0x008fca00078e023c */
[----:B------:R3:W2:Y:S01]  /*03e0*/  LDG.E R60, desc[UR8][R64.64] ;  /* 0x00000008403c7981 */ /* 0x0006a2000c1e1900 */
[----:B0-----:R-:W-:-:S06]  /*03f0*/  IMAD.WIDE.U32 R2, R40, 0x8, R2 ;  /* 0x0000000828027825 */ /* 0x001fcc00078e0002 */
[----:B------:R-:W2:Y:S01]  /*0400*/  LDG.E.64 R2, desc[UR8][R2.64] ;  /* 0x0000000802027981 */ /* 0x000ea2000c1e1b00 */
[----:B-1----:R-:W-:-:S06]  /*0410*/  @P0 IMAD.WIDE R66, R53, 0x2, R66 ;  /* 0x0000000235420825 */ /* 0x002fcc00078e0242 */
[----:B------:R0:W2:Y:S01]  /*0420*/  @P0 LDG.E.U16 R66, desc[UR8][R66.64] ;  /* 0x0000000842420981 */ /* 0x0000a2000c1e1500 */
[----:B------:R-:W-:-:S04]  /*0430*/  ISETP.NE.U32.AND P1, PT, RZ, UR12, PT ;  /* 0x0000000cff007c0c */ /* 0x000fc8000bf25070 */
[----:B------:R-:W-:Y:S02]  /*0440*/  ISETP.NE.AND.EX P1, PT, RZ, UR13, PT, P1 ;  /* 0x0000000dff007c0c */ /* 0x000fe4000bf25310 */
[----:B------:R-:W-:-:S11]  /*0450*/  ISETP.NE.AND P2, PT, R54, RZ, PT ;  /* 0x000000ff3600720c */ /* 0x000fd60003f45270 */
[----:B------:R-:W1:Y:S01]  /*0460*/  @P1 LDC.64 R62, c[0x0][0x438] ;  /* 0x00010e00ff3e1b82 */ /* 0x000e620000000a00 */
[----:B------:R-:W-:Y:S01]  /*0470*/  UMOV UR6, 0xffffffff ;  /* 0xffffffff00067882 */ /* 0x000fe20000000000 */
[----:B-1----:R-:W-:-:S05]  /*0480*/  @P1 IMAD.WIDE.U32 R62, R40, 0x20, R62 ;  /* 0x00000020283e1825 */ /* 0x002fca00078e003e */
[----:B-----5:R-:W5:Y:S04]  /*0490*/  @P1 LDG.E.128 R12, desc[UR8][R62.64] ;  /* 0x000000083e0c1981 */ /* 0x020f68000c1e1d00 */
[----:B------:R1:W5:Y:S01]  /*04a0*/  @P1 LDG.E.128 R16, desc[UR8][R62.64+0x10] ;  /* 0x000010083e101981 */ /* 0x000362000c1e1d00 */
[----:B------:R-:W-:Y:S02]  /*04b0*/  ISETP.NE.U32.AND P1, PT, RZ, UR12, PT ;  /* 0x0000000cff007c0c */ /* 0x000fe4000bf25070 */
[----:B------:R-:W-:Y:S02]  /*04c0*/  MOV R61, 0x3f800000 ;  /* 0x3f800000003d7802 */ /* 0x000fe40000000f00 */
[----:B------:R-:W-:Y:S02]  /*04d0*/  ISETP.NE.AND.EX P1, PT, RZ, UR13, PT, P1 ;  /* 0x0000000dff007c0c */ /* 0x000fe4000bf25310 */
[----:B----4-:R-:W-:-:S05]  /*04e0*/  FSEL R0, R0, RZ, !P2 ;  /* 0x000000ff00007208 */ /* 0x010fca0005000000 */
[--C-:B---3--:R-:W-:Y:S01]  /*04f0*/  FADD.FTZ R65, R28, -R0.reuse ;  /* 0x800000001c417221 */ /* 0x108fe20000010000 */
[--C-:B------:R-:W-:Y:S01]  /*0500*/  FADD.FTZ R29, R29, -R0.reuse ;  /* 0x800000001d1d7221 */ /* 0x100fe20000010000 */
[--C-:B------:R-:W-:Y:S01]  /*0510*/  FADD.FTZ R69, R30, -R0.reuse ;  /* 0x800000001e457221 */ /* 0x100fe20000010000 */
[--C-:B------:R-:W-:Y:S01]  /*0520*/  FADD.FTZ R71, R31, -R0.reuse ;  /* 0x800000001f477221 */ /* 0x100fe20000010000 */
[----:B--2---:R-:W-:Y:S01]  /*0530*/  FADD.FTZ R75, R33, -R0 ;  /* 0x80000000214b7221 */ /* 0x004fe20000010000 */
[C---:B------:R-:W-:Y:S02]  /*0540*/  PRMT R28, R36.reuse, 0x7632, R28 ;  /* 0x00007632241c7816 */ /* 0x040fe4000000001c */
[----:B------:R-:W-:Y:S01]  /*0550*/  SHF.L.U32 R36, R36, 0x10, RZ ;  /* 0x0000001024247819 */ /* 0x000fe200000006ff */
[--C-:B------:R-:W-:Y:S01]  /*0560*/  FADD.FTZ R77, R34, -R0.reuse ;  /* 0x80000000224d7221 */ /* 0x100fe20000010000 */
[----:B------:R-:W-:Y:S01]  /*0570*/  SHF.L.U32 R30, R28, 0x10, RZ ;  /* 0x000000101c1e7819 */ /* 0x000fe200000006ff */
[--C-:B------:R-:W-:Y:S01]  /*0580*/  FADD.FTZ R73, R32, -R0.reuse ;  /* 0x8000000020497221 */ /* 0x100fe20000010000 */
[----:B------:R-:W-:Y:S01]  /*0590*/  FADD.FTZ R81, R35, -R0 ;  /* 0x8000000023517221 */ /* 0x000fe20000010000 */
[C---:B------:R-:W-:Y:S01]  /*05a0*/  PRMT R31, R37.reuse, 0x7632, R31 ;  /* 0x00007632251f7816 */ /* 0x040fe2000000001f */
[C---:B0-----:R-:W-:Y:S01]  /*05b0*/  FMUL.FTZ R67, R60.reuse, R29 ;  /* 0x0000001d3c437220 */ /* 0x041fe20000410000 */
[----:B------:R-:W-:Y:S01]  /*05c0*/  SHF.L.U32 R33, R37, 0x10, RZ ;  /* 0x0000001025217819 */ /* 0x000fe200000006ff */
[----:B------:R-:W-:Y:S01]  /*05d0*/  FMUL.FTZ R0, R60, R65 ;  /* 0x000000413c007220 */ /* 0x000fe20000410000 */
[----:B------:R-:W-:Y:S01]  /*05e0*/  PRMT R34, R38, 0x7632, R34 ;  /* 0x0000763226227816 */ /* 0x000fe20000000022 */
        /* <DEDUP_REMOVED lines=8> */
[C---:B------:R-:W-:Y:S01]  /*0670*/  FMUL.FTZ R64, R60.reuse, R69 ;  /* 0x000000453c407220 */ /* 0x040fe20000410000 */
[----:B------:R-:W-:Y:S01]  /*0680*/  FMUL.FTZ R65, R60, R71 ;  /* 0x000000473c417220 */ /* 0x000fe20000410000 */
[----:B------:R-:W-:Y:S01]  /*0690*/  FADD.FTZ R59, R36, R59 ;  /* 0x0000003b243b7221 */ /* 0x000fe20000010000 */
[----:B------:R-:W-:Y:S01]  /*06a0*/  FFMA.FTZ R41, R0, R36, R41 ;  /* 0x0000002400297223 */ /* 0x000fe20000010029 */
[----:B------:R-:W-:Y:S01]  /*06b0*/  FMUL.FTZ R36, R10, R33 ;  /* 0x000000210a247220 */ /* 0x000fe20000410000 */
[----:B------:R-:W-:Y:S01]  /*06c0*/  FADD.FTZ R31, R31, R30 ;  /* 0x0000001e1f1f7221 */ /* 0x000fe20000010000 */
[----:B------:R-:W-:Y:S01]  /*06d0*/  FFMA.FTZ R69, R67, R30, R34 ;  /* 0x0000001e43457223 */ /* 0x000fe20000010022 */
[----:B------:R-:W-:Y:S01]  /*06e0*/  SHF.L.U32 R35, R38, 0x10, RZ ;  /* 0x0000001026237819 */ /* 0x000fe200000006ff */
[----:B-1----:R-:W-:Y:S01]  /*06f0*/  FMUL.FTZ R63, R60, R75 ;  /* 0x0000004b3c3f7220 */ /* 0x002fe20000410000 */
        /* <DEDUP_REMOVED lines=8> */
[----:B------:R-:W-:Y:S01]  /*0780*/  FMUL.FTZ R62, R60, R73 ;  /* 0x000000493c3e7220 */ /* 0x000fe20000410000 */
[----:B------:R-:W-:Y:S01]  /*0790*/  FMUL.FTZ R29, R4, R35 ;  /* 0x00000023041d7220 */ /* 0x000fe20000410000 */
[----:B------:R-:W-:Y:S01]  /*07a0*/  FADD.FTZ R70, R71, R32 ;  /* 0x0000002047467221 */ /* 0x000fe20000010000 */
[----:B------:R-:W-:Y:S01]  /*07b0*/  FFMA.FTZ R69, R65, R32, R34 ;  /* 0x0000002041457223 */ /* 0x000fe20000010022 */
[----:B------:R-:W-:-:S02]  /*07c0*/  PRMT R72, R39, 0x7632, R72 ;  /* 0x0000763227487816 */ /* 0x000fc40000000048 */
[----:B------:R-:W-:Y:S01]  /*07d0*/  MOV R74, R2 ;  /* 0x00000002004a7202 */ /* 0x000fe20000000f00 */
[----:B------:R-:W-:Y:S01]  /*07e0*/  FADD.FTZ R56, R33, R56 ;  /* 0x0000003821387221 */ /* 0x000fe20000010000 */
[----:B------:R-:W-:Y:S01]  /*07f0*/  SHF.L.U32 R79, R39, 0x10, RZ ;  /* 0x00000010274f7819 */ /* 0x000fe200000006ff */
[----:B------:R-:W-:Y:S01]  /*0800*/  FFMA.FTZ R43, R64, R33, R43 ;  /* 0x00000021402b7223 */ /* 0x000fe2000001002b */
[----:B------:R-:W-:Y:S01]  /*0810*/  MOV R71, R3 ;  /* 0x0000000300477202 */ /* 0x000fe20000000f00 */
[----:B------:R-:W-:Y:S01]  /*0820*/  FADD.FTZ R70, R70, R29 ;  /* 0x0000001d46467221 */ /* 0x000fe20000010000 */
[----:B------:R-:W-:Y:S01]  /*0830*/  FFMA.FTZ R34, R62, R29, R69 ;  /* 0x0000001d3e227223 */ /* 0x000fe20000010045 */
[----:B------:R-:W-:Y:S01]  /*0840*/  SHF.L.U32 R33, R72, 0x10, RZ ;  /* 0x0000001048217819 */ /* 0x000fe200000006ff */
[----:B------:R-:W-:Y:S01]  /*0850*/  FMUL.FTZ R39, R60, R81 ;  /* 0x000000513c277220 */ /* 0x000fe20000410000 */
[----:B------:R-:W-:Y:S01]  /*0860*/  PRMT R72, R74, 0x7610, R72 ;  /* 0x000076104a487816 */ /* 0x000fe20000000048 */
[----:B------:R-:W-:Y:S01]  /*0870*/  FMUL.FTZ R38, R60, R77 ;  /* 0x0000004d3c267220 */ /* 0x000fe20000410000 */
[----:B------:R-:W-:Y:S01]  /*0880*/  SHF.R.U64 R76, R2, 0x8, R3 ;  /* 0x00000008024c7819 */ /* 0x000fe20000001203 */
[----:B------:R-:W-:Y:S01]  /*0890*/  FMUL.FTZ R28, R6, R79 ;  /* 0x0000004f061c7220 */ /* 0x000fe20000410000 */
[----:B------:R-:W-:Y:S01]  /*08a0*/  PRMT R74, R71, 0x7610, R74 ;  /* 0x00007610474a7816 */ /* 0x000fe2000000004a */
[----:B------:R-:W-:Y:S01]  /*08b0*/  FADD.FTZ R69, R70, R31 ;  /* 0x0000001f46457221 */ /* 0x000fe20000010000 */
[----:B------:R-:W-:Y:S01]  /*08c0*/  FFMA.FTZ R71, R63, R31, R34 ;  /* 0x0000001f3f477223 */ /* 0x000fe20000010022 */
[----:B------:R-:W-:Y:S01]  /*08d0*/  FADD.FTZ R57, R35, R57 ;  /* 0x0000003923397221 */ /* 0x000fe20000010000 */
[----:B------:R-:W-:Y:S01]  /*08e0*/  FFMA.FTZ R45, R62, R35, R45 ;  /* 0x000000233e2d7223 */ /* 0x000fe2000001002d */
[----:B------:R-:W-:Y:S01]  /*08f0*/  PRMT R35, R76, 0x7610, R35 ;  /* 0x000076104c237816 */ /* 0x000fe20000000023 */
[-C--:B------:R-:W-:Y:S01]  /*0900*/  FFMA.FTZ R48, R39, R33.reuse, R48 ;  /* 0x0000002127307223 */ /* 0x080fe20000010030 */
[----:B------:R-:W-:Y:S01]  /*0910*/  FADD.FTZ R52, R33, R52 ;  /* 0x0000003421347221 */ /* 0x000fe20000010000 */
[----:B------:R-:W-:Y:S01]  /*0920*/  FMUL.FTZ R33, R7, R33 ;  /* 0x0000002107217220 */ /* 0x000fe20000410000 */
[----:B------:R-:W-:Y:S01]  /*0930*/  FADD.FTZ R70, R69, R28 ;  /* 0x0000001c45467221 */ /* 0x000fe20000010000 */
[----:B------:R-:W-:Y:S01]  /*0940*/  FFMA.FTZ R76, R38, R28, R71 ;  /* 0x0000001c264c7223 */ /* 0x000fe20000010047 */
[----:B------:R-:W-:Y:S01]  /*0950*/  @P0 SHF.L.U32 R61, R66, 0x10, RZ ;  /* 0x00000010423d0819 */ /* 0x000fe200000006ff */
[----:B------:R-:W-:Y:S01]  /*0960*/  FADD.FTZ R58, R79, R58 ;  /* 0x0000003a4f3a7221 */ /* 0x000fe20000010000 */
[----:B------:R-:W-:Y:S01]  /*0970*/  SHF.R.U64 R66, R2, 0x10, R3 ;  /* 0x0000001002427819 */ /* 0x000fe20000001203 */
[----:B------:R-:W-:Y:S01]  /*0980*/  FFMA.FTZ R47, R38, R79, R47 ;  /* 0x0000004f262f7223 */ /* 0x000fe2000001002f */
[----:B------:R-:W-:Y:S01]  /*0990*/  SHF.R.U64 R68, R2, 0x18, R3 ;  /* 0x0000001802447819 */ /* 0x000fe20000001203 */
[----:B------:R-:W-:Y:S01]  /*09a0*/  FADD.FTZ R70, R70, R33 ;  /* 0x0000002146467221 */ /* 0x000fe20000010000 */
[--C-:B------:R-:W-:Y:S01]  /*09b0*/  SHF.R.U32.HI R69, RZ, 0x8, R3.reuse ;  /* 0x00000008ff457819 */ /* 0x100fe20000011603 */
[----:B------:R-:W-:Y:S01]  /*09c0*/  FFMA.FTZ R76, R39, R33, R76 ;  /* 0x00000021274c7223 */ /* 0x000fe2000001004c */
[----:B------:R-:W-:Y:S01]  /*09d0*/  SHF.R.U32.HI R34, RZ, 0x10, R3 ;  /* 0x00000010ff227819 */ /* 0x000fe20000011603 */
[----:B------:R-:W-:Y:S06]  /*09e0*/  BRA.DIV UR6, `(.L_x_2680) ;  /* 0x0000001606c07947 */ /* 0x000fec000b800000 */
[----:B------:R-:W0:Y:S02]  /*09f0*/  SHFL.BFLY PT, R71, R70, 0x1, 0x1f ;  /* 0x0c201f0046477f89 */ /* 0x000e2400000e0000 */
[----:B0-----:R-:W-:Y:S02]  /*0a00*/  FADD.FTZ R73, R70, R71 ;  /* 0x0000004746497221 */ /* 0x001fe40000010000 */
        /* <DEDUP_REMOVED lines=16> */
.L_x_2697:
        /* <DEDUP_REMOVED lines=17> */
[----:B------:R-:W-:Y:S01]  /*0c20*/  FMUL.FTZ R36, R60, R73 ;  /* 0x000000493c247220 */ /* 0x000fe20000410000 */
[----:B------:R-:W-:Y:S01]  /*0c30*/  FADD.FTZ R37, R37, -R0 ;  /* 0x8000000025257221 */ /* 0x000fe20000010000 */
[----:B------:R-:W-:Y:S01]  /*0c40*/  FFMA.FTZ R70, R39, R70, R71 ;  /* 0x0000004627467223 */ /* 0x000fe20000010047 */
[----:B------:R-:W-:Y:S01]  /*0c50*/  LOP3.LUT P5, RZ, R66, 0xff, RZ, 0xc0, !PT ;  /* 0x000000ff42ff7812 */ /* 0x000fe200078ac0ff */
[----:B------:R-:W-:Y:S01]  /*0c60*/  FMUL.FTZ R36, R36, R61 ;  /* 0x0000003d24247220 */ /* 0x000fe20000410000 */
[----:B------:R-:W-:Y:S01]  /*0c70*/  FMUL.FTZ R0, R60, R37 ;  /* 0x000000253c007220 */ /* 0x000fe20000410000 */
[----:B------:R-:W-:Y:S01]  /*0c80*/  FADD.FTZ R67, R30, -R67 ;  /* 0x800000431e437221 */ /* 0x000fe20000010000 */
[----:B------:R-:W-:Y:S01]  /*0c90*/  FADD.FTZ R65, R32, -R65 ;  /* 0x8000004120417221 */ /* 0x000fe20000010000 */
[----:B------:R-:W-:Y:S01]  /*0ca0*/  FMUL.FTZ R36, R36, UR16 ;  /* 0x0000001024247c20 */ /* 0x000fe20008410000 */
[----:B------:R-:W-:Y:S01]  /*0cb0*/  FADD.FTZ R29, R29, -R62 ;  /* 0x8000003e1d1d7221 */ /* 0x000fe20000010000 */
[----:B------:R-:W-:Y:S01]  /*0cc0*/  FADD.FTZ R31, R31, -R64 ;  /* 0x800000401f1f7221 */ /* 0x000fe20000010000 */
[----:B------:R-:W-:Y:S01]  /*0cd0*/  FADD.FTZ R63, R28, -R63 ;  /* 0x8000003f1c3f7221 */ /* 0x000fe20000010000 */
[----:B------:R-:W-:Y:S01]  /*0ce0*/  ISETP.GE.U32.AND P1, PT, R2, RZ, PT ;  /* 0x000000ff0200720c */ /* 0x000fe20003f26070 */
[----:B------:R-:W-:Y:S01]  /*0cf0*/  FADD.FTZ R33, R33, -R70 ;  /* 0x8000004621217221 */ /* 0x000fe20000010000 */
[----:B------:R-:W-:Y:S01]  /*0d00*/  FSEL R2, R36, RZ, P5 ;  /* 0x000000ff24027208 */ /* 0x000fe20002800000 */
[----:B------:R-:W-:Y:S01]  /*0d10*/  FMUL.FTZ R0, R0, R61 ;  /* 0x0000003d00007220 */ /* 0x000fe20000410000 */
[----:B------:R-:W-:Y:S01]  /*0d20*/  LOP3.LUT P5, RZ, R34, 0xff, RZ, 0xc0, !PT ;  /* 0x000000ff22ff7812 */ /* 0x000fe200078ac0ff */
        /* <DEDUP_REMOVED lines=25> */
[----:B------:R-:W-:Y:S02]  /*0ec0*/  ISETP.GE.U32.AND.EX P1, PT, R3, 0x1000000, PT, P1 ;  /* 0x010000000300780c */ /* 0x000fe40003f26110 */
        /* <DEDUP_REMOVED lines=11> */
.L_x_2682:
[-CC-:B------:R-:W-:Y:S01]  /*0f80*/  FFMA.FTZ R21, R64, R70.reuse, R71.reuse ;  /* 0x0000004640157223 */ /* 0x180fe20000010047 */
[-CC-:B------:R-:W-:Y:S01]  /*0f90*/  FFMA.FTZ R0, R0, R70.reuse, R71.reuse ;  /* 0x0000004600007223 */ /* 0x180fe20000010047 */
[-CC-:B------:R-:W-:Y:S01]  /*0fa0*/  FFMA.FTZ R62, R62, R70.reuse, R71.reuse ;  /* 0x000000463e3e7223 */ /* 0x180fe20000010047 */
[-C--:B------:R-:W-:Y:S01]  /*0fb0*/  FFMA.FTZ R24, R63, R70.reuse, R71 ;  /* 0x000000463f187223 */ /* 0x080fe20000010047 */
[----:B------:R-:W-:Y:S01]  /*0fc0*/  FADD.FTZ R21, R36, -R21 ;  /* 0x8000001524157221 */ /* 0x000fe20000010000 */
[----:B------:R-:W-:Y:S01]  /*0fd0*/  FADD.FTZ R37, R37, -R0 ;  /* 0x8000000025257221 */ /* 0x000fe20000010000 */
[----:B------:R-:W-:Y:S01]  /*0fe0*/  ISETP.GE.U32.AND P1, PT, R2, RZ, PT ;  /* 0x000000ff0200720c */ /* 0x000fe20003f26070 */
[-CC-:B------:R-:W-:Y:S01]  /*0ff0*/  FFMA.FTZ R67, R67, R70.reuse, R71.reuse ;  /* 0x0000004643437223 */ /* 0x180fe20000010047 */
[----:B------:R-:W-:Y:S01]  /*1000*/  FMUL.FTZ R22, R60, R21 ;  /* 0x000000153c167220 */ /* 0x000fe20000410000 */
[-CC-:B------:R-:W-:Y:S01]  /*1010*/  FFMA.FTZ R65, R65, R70.reuse, R71.reuse ;  /* 0x0000004641417223 */ /* 0x180fe20000010047 */
[-CC-:B------:R-:W-:Y:S01]  /*1020*/  FFMA.FTZ R23, R38, R70.reuse, R71.reuse ;  /* 0x0000004626177223 */ /* 0x180fe20000010047 */
[----:B------:R-:W-:Y:S01]  /*1030*/  FFMA.FTZ R70, R39, R70, R71 ;  /* 0x0000004627467223 */ /* 0x000fe20000010047 */
[----:B------:R-:W-:Y:S01]  /*1040*/  FMUL.FTZ R21, R22, R61 ;  /* 0x0000003d16157220 */ /* 0x000fe20000410000 */
[----:B------:R-:W-:Y:S01]  /*1050*/  FMUL.FTZ R20, R60, R37 ;  /* 0x000000253c147220 */ /* 0x000fe20000410000 */
[----:B------:R-:W-:Y:S01]  /*1060*/  LOP3.LUT P5, RZ, R66, 0xff, RZ, 0xc0, !PT ;  /* 0x000000ff42ff7812 */ /* 0x000fe200078ac0ff */
[----:B------:R-:W-:Y:S01]  /*1070*/  FADD.FTZ R29, R29, -R62 ;  /* 0x8000003e1d1d7221 */ /* 0x000fe20000010000 */
[----:B------:R-:W-:Y:S01]  /*1080*/  FMUL.FTZ R21, R21, UR16 ;  /* 0x0000001015157c20 */ /* 0x000fe20008410000 */
[----:B------:R-:W-:Y:S01]  /*1090*/  ISETP.GE.U32.AND.EX P1, PT, R3, 0x1000000, PT, P1 ;  /* 0x010000000300780c */ /* 0x000fe20003f26110 */
[----:B------:R-:W-:Y:S01]  /*10a0*/  FADD.FTZ R25, R31, -R24 ;  /* 0x800000181f197221 */ /* 0x000fe20000010000 */
[----:B------:R-:W-:Y:S01]  /*10b0*/  FADD.FTZ R67, R30, -R67 ;  /* 0x800000431e437221 */ /* 0x000fe20000010000 */
[----:B------:R-:W-:Y:S01]  /*10c0*/  FADD.FTZ R65, R32, -R65 ;  /* 0x8000004120417221 */ /* 0x000fe20000010000 */
[----:B------:R-:W-:Y:S01]  /*10d0*/  FADD.FTZ R3, R28, -R23 ;  /* 0x800000171c037221 */ /* 0x000fe20000010000 */
[----:B------:R-:W-:Y:S01]  /*10e0*/  FADD.FTZ R27, R33, -R70 ;  /* 0x80000046211b7221 */ /* 0x000fe20000010000 */
[----:B------:R-:W-:Y:S01]  /*10f0*/  FMUL.FTZ R0, R20, R61 ;  /* 0x0000003d14007220 */ /* 0x000fe20000410000 */
[----:B------:R-:W-:Y:S01]  /*1100*/  LOP3.LUT P2, RZ, R35, 0xff, RZ, 0xc0, !PT ;  /* 0x000000ff23ff7812 */ /* 0x000fe2000784c0ff */
[C---:B------:R-:W-:Y:S01]  /*1110*/  FMUL.FTZ R24, R60.reuse, R29 ;  /* 0x0000001d3c187220 */ /* 0x040fe20000410000 */
[----:B------:R-:W-:Y:S01]  /*1120*/  FSEL R35, R21, RZ, P5 ;  /* 0x000000ff15237208 */ /* 0x000fe20002800000 */
        /* <DEDUP_REMOVED lines=16> */
[----:B------:R-:W-:Y:S01]  /*1230*/  LOP3.LUT P6, RZ, R74, 0xff, RZ, 0xc0, !PT ;  /* 0x000000ff4aff7812 */ /* 0x000fe200078cc0ff */
[----:B------:R-:W-:Y:S01]  /*1240*/  FMUL.FTZ R3, R3, UR16 ;  /* 0x0000001003037c20 */ /* 0x000fe20008410000 */
[----:B------:R-:W-:Y:S01]  /*1250*/  LOP3.LUT P4, RZ, R69, 0xff, RZ, 0xc0, !PT ;  /* 0x000000ff45ff7812 */ /* 0x000fe2000788c0ff */
[----:B------:R-:W-:Y:S01]  /*1260*/  FMUL.FTZ R2, R2, UR16 ;  /* 0x0000001002027c20 */ /* 0x000fe20008410000 */
[----:B------:R-:W-:Y:S01]  /*1270*/  LOP3.LUT P3, RZ, R68, 0xff, RZ, 0xc0, !PT ;  /* 0x000000ff44ff7812 */ /* 0x000fe2000786c0ff */
[----:B------:R-:W-:Y:S01]  /*1280*/  FMUL.FTZ R31, R30, UR16 ;  /* 0x000000101e1f7c20 */ /* 0x000fe20008410000 */
[----:B------:R-:W-:Y:S01]  /*1290*/  FMUL.FTZ R61, R61, UR16 ;  /* 0x000000103d3d7c20 */ /* 0x000fe20008410000 */
        /* <DEDUP_REMOVED lines=12> */
.L_x_2681:
        /* <DEDUP_REMOVED lines=8> */
[-CC-:B------:R-:W-:Y:S01]  /*13e0*/  FFMA.FTZ R64, R63, R70.reuse, R71.reuse ;  /* 0x000000463f407223 */ /* 0x180fe20000010047 */
[-CC-:B------:R-:W-:Y:S01]  /*13f0*/  FFMA.FTZ R65, R65, R70.reuse, R71.reuse ;  /* 0x0000004641417223 */ /* 0x180fe20000010047 */
[-CC-:B------:R-:W-:Y:S01]  /*1400*/  FFMA.FTZ R62, R62, R70.reuse, R71.reuse ;  /* 0x000000463e3e7223 */ /* 0x180fe20000010047 */
[----:B-----5:R-:W-:Y:S01]  /*1410*/  FFMA.FTZ R36, R60, R73, R14 ;  /* 0x000000493c247223 */ /* 0x020fe2000001000e */
[-CC-:B------:R-:W-:Y:S01]  /*1420*/  FFMA.FTZ R63, R38, R70.reuse, R71.reuse ;  /* 0x00000046263f7223 */ /* 0x180fe20000010047 */
[----:B------:R-:W-:Y:S01]  /*1430*/  FADD.FTZ R37, R37, -R0 ;  /* 0x8000000025257221 */ /* 0x000fe20000010000 */
[----:B------:R-:W-:Y:S01]  /*1440*/  FFMA.FTZ R70, R39, R70, R71 ;  /* 0x0000004627467223 */ /* 0x000fe20000010047 */
[----:B------:R-:W-:Y:S01]  /*1450*/  FMUL.FTZ R36, R36, R61 ;  /* 0x0000003d24247220 */ /* 0x000fe20000410000 */
[----:B------:R-:W-:Y:S01]  /*1460*/  ISETP.GE.U32.AND P1, PT, R2, RZ, PT ;  /* 0x000000ff0200720c */ /* 0x000fe20003f26070 */
[----:B------:R-:W-:Y:S01]  /*1470*/  FADD.FTZ R67, R30, -R67 ;  /* 0x800000431e437221 */ /* 0x000fe20000010000 */
[----:B------:R-:W-:Y:S01]  /*1480*/  FFMA.FTZ R0, R60, R37, R12 ;  /* 0x000000253c007223 */ /* 0x000fe2000001000c */
[----:B------:R-:W-:Y:S01]  /*1490*/  FMUL.FTZ R36, R36, UR16 ;  /* 0x0000001024247c20 */ /* 0x000fe20008410000 */
[----:B------:R-:W-:Y:S01]  /*14a0*/  FADD.FTZ R30, R32, -R65 ;  /* 0x80000041201e7221 */ /* 0x000fe20000010000 */
[----:B------:R-:W-:Y:S01]  /*14b0*/  FADD.FTZ R29, R29, -R62 ;  /* 0x8000003e1d1d7221 */ /* 0x000fe20000010000 */
[----:B------:R-:W-:Y:S01]  /*14c0*/  FADD.FTZ R63, R28, -R63 ;  /* 0x8000003f1c3f7221 */ /* 0x000fe20000010000 */
[----:B------:R-:W-:Y:S01]  /*14d0*/  FADD.FTZ R70, R33, -R70 ;  /* 0x8000004621467221 */ /* 0x000fe20000010000 */
[----:B------:R-:W-:Y:S01]  /*14e0*/  FSEL R2, R36, RZ, P5 ;  /* 0x000000ff24027208 */ /* 0x000fe20002800000 */
[----:B------:R-:W-:Y:S01]  /*14f0*/  FMUL.FTZ R0, R0, R61 ;  /* 0x0000003d00007220 */ /* 0x000fe20000410000 */
[----:B------:R-:W-:Y:S01]  /*1500*/  LOP3.LUT P5, RZ, R34, 0xff, RZ, 0xc0, !PT ;  /* 0x000000ff22ff7812 */ /* 0x000fe200078ac0ff */
[----:B------:R-:W-:Y:S01]  /*1510*/  FADD.FTZ R34, R31, -R64 ;  /* 0x800000401f227221 */ /* 0x000fe20000010000 */
[C---:B------:R-:W-:Y:S01]  /*1520*/  FFMA.FTZ R28, R60.reuse, R67, R13 ;  /* 0x000000433c1c7223 */ /* 0x040fe2000001000d */
[C---:B------:R-:W-:Y:S01]  /*1530*/  FFMA.FTZ R30, R60.reuse, R30, R15 ;  /* 0x0000001e3c1e7223 */ /* 0x040fe2000001000f */
[C---:B------:R-:W-:Y:S01]  /*1540*/  FFMA.FTZ R32, R60.reuse, R29, R16 ;  /* 0x0000001d3c207223 */ /* 0x040fe20000010010 */
[C---:B------:R-:W-:Y:S01]  /*1550*/  FFMA.FTZ R34, R60.reuse, R34, R17 ;  /* 0x000000223c227223 */ /* 0x040fe20000010011 */
[C---:B------:R-:W-:Y:S01]  /*1560*/  FFMA.FTZ R36, R60.reuse, R63, R18 ;  /* 0x0000003f3c247223 */ /* 0x040fe20000010012 */
[----:B------:R-:W-:Y:S01]  /*1570*/  FFMA.FTZ R60, R60, R70, R19 ;  /* 0x000000463c3c7223 */ /* 0x000fe20000010013 */
        /* <DEDUP_REMOVED lines=31> */
.L_x_2684:
        /* <DEDUP_REMOVED lines=8> */
[----:B-----5:R-:W-:Y:S01]  /*17f0*/  FFMA.FTZ R22, R60, R21, R14 ;  /* 0x000000153c167223 */ /* 0x020fe2000001000e */
[-CC-:B------:R-:W-:Y:S01]  /*1800*/  FFMA.FTZ R65, R65, R70.reuse, R71.reuse ;  /* 0x0000004641417223 */ /* 0x180fe20000010047 */
[-CC-:B------:R-:W-:Y:S01]  /*1810*/  FFMA.FTZ R23, R38, R70.reuse, R71.reuse ;  /* 0x0000004626177223 */ /* 0x180fe20000010047 */
[----:B------:R-:W-:Y:S01]  /*1820*/  FFMA.FTZ R70, R39, R70, R71 ;  /* 0x0000004627467223 */ /* 0x000fe20000010047 */
[----:B------:R-:W-:Y:S01]  /*1830*/  FMUL.FTZ R21, R22, R61 ;  /* 0x0000003d16157220 */ /* 0x000fe20000410000 */
[----:B------:R-:W-:Y:S01]  /*1840*/  FFMA.FTZ R20, R60, R37, R12 ;  /* 0x000000253c147223 */ /* 0x000fe2000001000c */
        /* <DEDUP_REMOVED lines=46> */
[----:B------:R-:W-:-:S07]  /*1b30*/  F2FP.BF16.F32.PACK_AB R28, R3, R0 ;  /* 0x00000000031c723e */ /* 0x000fce00000010ff */
.L_x_2683:
        /* <DEDUP_REMOVED lines=14> */
.L_x_2679:
        /* <DEDUP_REMOVED lines=9> */
[----:B-----5:R-:W-:Y:S02]  /*1cb0*/  MOV R12, R45 ;  /* 0x0000002d000c7202 */ /* 0x020fe40000000f00 */
[----:B------:R-:W-:Y:S02]  /*1cc0*/  MOV R13, R46 ;  /* 0x0000002e000d7202 */ /* 0x000fe40000000f00 */
[----:B------:R-:W-:-:S02]  /*1cd0*/  MOV R57, R51 ;  /* 0x0000003300397202 */ /* 0x000fc40000000f00 */
[----:B------:R-:W-:Y:S02]  /*1ce0*/  MOV R14, R47 ;  /* 0x0000002f000e7202 */ /* 0x000fe40000000f00 */
[----:B------:R-:W-:Y:S02]  /*1cf0*/  MOV R15, R48 ;  /* 0x00000030000f7202 */ /* 0x000fe40000000f00 */
[----:B------:R-:W-:-:S07]  /*1d00*/  MOV R59, R52 ;  /* 0x00000034003b7202 */ /* 0x000fce0000000f00 */
.L_x_2678:
[----:B------:R-:W-:Y:S05]  /*1d10*/  BSYNC B0 ;  /* 0x0000000000007941 */ /* 0x000fea0003800000 */
.L_x_2677:
[----:B0-----:R-:W0:Y:S01]  /*1d20*/  S2R R3, SR_CgaCtaId ;  /* 0x0000000000037919 */ /* 0x001e220000008800 */
[----:B------:R-:W-:Y:S01]  /*1d30*/  MOV R0, 0x400 ;  /* 0x0000040000007802 */ /* 0x000fe20000000f00 */
[----:B------:R-:W-:Y:S05]  /*1d40*/  WARPSYNC.ALL ;  /* 0x0000000000007948 */ /* 0x000fea0003800000 */
[----:B------:R-:W1:Y:S01]  /*1d50*/  LDC R24, c[0x0][0x388] ;  /* 0x0000e200ff187b82 */ /* 0x000e620000000800 */
[----:B------:R-:W2:Y:S01]  /*1d60*/  LDCU.128 UR20, c[0x0][0x440] ;  /* 0x00008800ff1477ac */ /* 0x000ea20008000c00 */
[----:B-1----:R-:W-:Y:S01]  /*1d70*/  IMAD R24, R24, UR7, RZ ;  /* 0x0000000718187c24 */ /* 0x002fe2000f8e02ff */
[----:B0-----:R-:W-:-:S04]  /*1d80*/  LEA R0, R3, R0, 0x18 ;  /* 0x0000000003007211 */ /* 0x001fc800078ec0ff */
[CC--:B------:R-:W-:Y:S02]  /*1d90*/  LEA R2, R55.reuse, R0.reuse, 0x5 ;  /* 0x0000000037027211 */ /* 0x0c0fe400078e28ff */
[----:B------:R-:W-:Y:S02]  /*1da0*/  LEA R0, R55, R0, 0x2 ;  /* 0x0000000037007211 */ /* 0x000fe400078e10ff */
[----:B------:R-:W-:Y:S01]  /*1db0*/  IADD3 R55, P0, PT, R24, R55, RZ ;  /* 0x0000003718377210 */ /* 0x000fe20007f1e0ff */
[----:B------:R-:W-:Y:S04]  /*1dc0*/  STS.128 [R2], R8 ;  /* 0x0000000802007388 */ /* 0x000fe80000000c00 */
[----:B------:R-:W-:Y:S01]  /*1dd0*/  STS.128 [R2+0x10], R56 ;  /* 0x0000103802007388 */ /* 0x000fe20000000c00 */
[----:B------:R-:W-:Y:S06]  /*1de0*/  BAR.SYNC.DEFER_BLOCKING 0x0 ;  /* 0x0000000000007b1d */ /* 0x000fec0000010000 */
[----:B------:R-:W0:Y:S04]  /*1df0*/  LDS R3, [R0] ;  /* 0x0000000000037984 */ /* 0x000e280000000800 */
[----:B------:R-:W1:Y:S04]  /*1e00*/  LDS R16, [R0+0x200] ;  /* 0x0002000000107984 */ /* 0x000e680000000800 */
[----:B------:R-:W3:Y:S04]  /*1e10*/  LDS R18, [R0+0x400] ;  /* 0x0004000000127984 */ /* 0x000ee80000000800 */
[----:B------:R-:W4:Y:S04]  /*1e20*/  LDS R17, [R0+0x600] ;  /* 0x0006000000117984 */ /* 0x000f280000000800 */
[----:B------:R-:W5:Y:S04]  /*1e30*/  LDS R20, [R0+0x800] ;  /* 0x0008000000147984 */ /* 0x000f680000000800 */
[----:B------:R-:W2:Y:S04]  /*1e40*/  LDS R19, [R0+0xa00] ;  /* 0x000a000000137984 */ /* 0x000ea80000000800 */
[----:B------:R-:W-:Y:S04]  /*1e50*/  LDS R22, [R0+0xc00] ;  /* 0x000c000000167984 */ /* 0x000fe80000000800 */
[----:B------:R-:W2:Y:S01]  /*1e60*/  LDS R9, [R0+0xe00] ;  /* 0x000e000000097984 */ /* 0x000ea20000000800 */
[----:B------:R-:W-:Y:S01]  /*1e70*/  BAR.SYNC.DEFER_BLOCKING 0x0 ;  /* 0x0000000000007b1d */ /* 0x000fe20000010000 */
[----:B0-----:R-:W-:Y:S01]  /*1e80*/  FADD.FTZ R3, RZ, R3 ;  /* 0x00000003ff037221 */ /* 0x001fe20000010000 */
[----:B-1----:R-:W-:-:S03]  /*1e90*/  FADD.FTZ R16, RZ, R16 ;  /* 0x00000010ff107221 */ /* 0x002fc60000010000 */
[----:B---3--:R-:W-:Y:S01]  /*1ea0*/  FADD.FTZ R3, R3, R18 ;  /* 0x0000001203037221 */ /* 0x008fe20000010000 */
[----:B----4-:R-:W-:Y:S01]  /*1eb0*/  FADD.FTZ R16, R16, R17 ;  /* 0x0000001110107221 */ /* 0x010fe20000010000 */
[----:B------:R0:W-:Y:S02]  /*1ec0*/  STS.128 [R2], R4 ;  /* 0x0000000402007388 */ /* 0x0001e40000000c00 */
[----:B-----5:R-:W-:Y:S02]  /*1ed0*/  FADD.FTZ R3, R3, R20 ;  /* 0x0000001403037221 */ /* 0x020fe40000010000 */
[----:B------:R-:W-:Y:S01]  /*1ee0*/  STS.128 [R2+0x10], R12 ;  /* 0x0000100c02007388 */ /* 0x000fe20000000c00 */
[----:B--2---:R-:W-:Y:S01]  /*1ef0*/  FADD.FTZ R16, R16, R19 ;  /* 0x0000001310107221 */ /* 0x004fe20000010000 */
[----:B------:R-:W-:Y:S03]  /*1f00*/  BAR.SYNC.DEFER_BLOCKING 0x0 ;  /* 0x0000000000007b1d */ /* 0x000fe60000010000 */
[----:B------:R-:W-:Y:S01]  /*1f10*/  FADD.FTZ R9, R16, R9 ;  /* 0x0000000910097221 */ /* 0x000fe20000010000 */
[----:B0-----:R-:W-:Y:S01]  /*1f20*/  SHF.L.U32 R4, R55, 0x2, RZ ;  /* 0x0000000237047819 */ /* 0x001fe200000006ff */
[----:B------:R-:W-:Y:S01]  /*1f30*/  FADD.FTZ R7, R3, R22 ;  /* 0x0000001603077221 */ /* 0x000fe20000010000 */
        /* <DEDUP_REMOVED lines=27> */
.L_x_2680:
        /* <DEDUP_REMOVED lines=8> */
.L_x_2687:
[----:B------:R-:W-:Y:S05]  /*2170*/  BSYNC B2 ;  /* 0x0000000000027941 */ /* 0x000fea0003800000 */
.L_x_2686:
        /* <DEDUP_REMOVED lines=8> */
.L_x_2688:
[----:B------:R-:W-:Y:S01]  /*2200*/  FADD.FTZ R73, R70, R71 ;  /* 0x0000004746497221 */ /* 0x000fe20000010000 */
[----:B------:R-:W-:-:S04]  /*2210*/  HFMA2 R83, -RZ, RZ, 0, 1.1920928955078125e-07 ;  /* 0x00000002ff537431 */ /* 0x000fc800000001ff */
[----:B------:R-:W-:Y:S02]  /*2220*/  MOV R84, R73 ;  /* 0x0000004900547202 */ /* 0x000fe40000000f00 */
[----:B------:R-:W-:-:S07]  /*2230*/  MOV R71, R82 ;  /* 0x0000005200477202 */ /* 0x000fce0000000f00 */
[----:B------:R-:W-:Y:S05]  /*2240*/  WARPSYNC.COLLECTIVE R81, `(.L_x_2689) ;  /* 0x0000000051087348 */ /* 0x000fea0003c00000 */
[----:B------:R0:W1:Y:S02]  /*2250*/  SHFL.BFLY P3, R82, R84, R83, R86 ;  /* 0x0c00005354527389 */ /* 0x0000640000060056 */
[----:B01----:R-:W-:Y:S05]  /*2260*/  ENDCOLLECTIVE ;  /* 0x000000000000791b */ /* 0x003fea0003800000 */
.L_x_2689:
[----:B------:R-:W-:-:S05]  /*2270*/  FADD.FTZ R75, R76, R71 ;  /* 0x000000474c4b7221 */ /* 0x000fca0000010000 */
[----:B------:R-:W-:Y:S02]  /*2280*/  MOV R84, R75 ;  /* 0x0000004b00547202 */ /* 0x000fe40000000f00 */
[----:B------:R-:W-:-:S07]  /*2290*/  MOV R78, R82 ;  /* 0x00000052004e7202 */ /* 0x000fce0000000f00 */
[----:B------:R-:W-:Y:S05]  /*22a0*/  WARPSYNC.COLLECTIVE R81, `(.L_x_2690) ;  /* 0x0000000051087348 */ /* 0x000fea0003c00000 */
[----:B------:R0:W1:Y:S02]  /*22b0*/  SHFL.BFLY P3, R82, R84, R83, R86 ;  /* 0x0c00005354527389 */ /* 0x0000640000060056 */
[----:B01----:R-:W-:Y:S05]  /*22c0*/  ENDCOLLECTIVE ;  /* 0x000000000000791b */ /* 0x003fea0003800000 */
.L_x_2690:
[----:B------:R-:W-:Y:S01]  /*22d0*/  FADD.FTZ R77, R73, R78 ;  /* 0x0000004e494d7221 */ /* 0x000fe20000010000 */
[----:B------:R-:W-:-:S04]  /*22e0*/  HFMA2 R83, -RZ, RZ, 0, 2.384185791015625e-07 ;  /* 0x00000004ff537431 */ /* 0x000fc800000001ff */
[----:B------:R-:W-:Y:S02]  /*22f0*/  MOV R84, R77 ;  /* 0x0000004d00547202 */ /* 0x000fe40000000f00 */
[----:B------:R-:W-:-:S07]  /*2300*/  MOV R78, R82 ;  /* 0x00000052004e7202 */ /* 0x000fce0000000f00 */
[----:B------:R-:W-:Y:S05]  /*2310*/  WARPSYNC.COLLECTIVE R81, `(.L_x_2691) ;  /* 0x0000000051087348 */ /* 0x000fea0003c00000 */
[----:B------:R0:W1:Y:S02]  /*2320*/  SHFL.BFLY P3, R82, R84, R83, R86 ;  /* 0x0c00005354527389 */ /* 0x0000640000060056 */
[----:B01----:R-:W-:Y:S05]  /*2330*/  ENDCOLLECTIVE ;  /* 0x000000000000791b */ /* 0x003fea0003800000 */
.L_x_2691:
[----:B------:R-:W-:-:S05]  /*2340*/  FADD.FTZ R78, R75, R78 ;  /* 0x0000004e4b4e7221 */ /* 0x000fca0000010000 */
[----:B------:R-:W-:Y:S02]  /*2350*/  MOV R84, R78 ;  /* 0x0000004e00547202 */ /* 0x000fe40000000f00 */
[----:B------:R-:W-:-:S07]  /*2360*/  MOV R80, R82 ;  /* 0x0000005200507202 */ /* 0x000fce0000000f00 */
[----:B------:R-:W-:Y:S05]  /*2370*/  WARPSYNC.COLLECTIVE R81, `(.L_x_2692) ;  /* 0x0000000051087348 */ /* 0x000fea0003c00000 */
[----:B------:R0:W1:Y:S02]  /*2380*/  SHFL.BFLY P3, R82, R84, R83, R86 ;  /* 0x0c00005354527389 */ /* 0x0000640000060056 */
[----:B01----:R-:W-:Y:S05]  /*2390*/  ENDCOLLECTIVE ;  /* 0x000000000000791b */ /* 0x003fea0003800000 */
.L_x_2692:
[----:B------:R-:W-:Y:S01]  /*23a0*/  FADD.FTZ R80, R77, R80 ;  /* 0x000000504d507221 */ /* 0x000fe20000010000 */
[----:B------:R-:W-:-:S04]  /*23b0*/  HFMA2 R83, -RZ, RZ, 0, 4.76837158203125e-07 ;  /* 0x00000008ff537431 */ /* 0x000fc800000001ff */
[----:B------:R-:W-:Y:S02]  /*23c0*/  MOV R84, R80 ;  /* 0x0000005000547202 */ /* 0x000fe40000000f00 */
[----:B------:R-:W-:-:S07]  /*23d0*/  MOV R71, R82 ;  /* 0x0000005200477202 */ /* 0x000fce0000000f00 */
[----:B------:R-:W-:Y:S05]  /*23e0*/  WARPSYNC.COLLECTIVE R81, `(.L_x_2693) ;  /* 0x0000000051087348 */ /* 0x000fea0003c00000 */
[----:B------:R0:W1:Y:S02]  /*23f0*/  SHFL.BFLY P3, R82, R84, R83, R86 ;  /* 0x0c00005354527389 */ /* 0x0000640000060056 */
[----:B01----:R-:W-:Y:S05]  /*2400*/  ENDCOLLECTIVE ;  /* 0x000000000000791b */ /* 0x003fea0003800000 */
.L_x_2693:
[----:B------:R-:W-:-:S05]  /*2410*/  FADD.FTZ R79, R78, R71 ;  /* 0x000000474e4f7221 */ /* 0x000fca0000010000 */
[----:B------:R-:W-:Y:S02]  /*2420*/  MOV R84, R79 ;  /* 0x0000004f00547202 */ /* 0x000fe40000000f00 */
[----:B------:R-:W-:-:S07]  /*2430*/  MOV R71, R82 ;  /* 0x0000005200477202 */ /* 0x000fce0000000f00 */
[----:B------:R-:W-:Y:S05]  /*2440*/  WARPSYNC.COLLECTIVE R81, `(.L_x_2694) ;  /* 0x0000000051087348 */ /* 0x000fea0003c00000 */
[----:B------:R0:W1:Y:S02]  /*2450*/  SHFL.BFLY P3, R82, R84, R83, R86 ;  /* 0x0c00005354527389 */ /* 0x0000640000060056 */
[----:B01----:R-:W-:Y:S05]  /*2460*/  ENDCOLLECTIVE ;  /* 0x000000000000791b */ /* 0x003fea0003800000 */
.L_x_2694:
[----:B------:R-:W-:Y:S01]  /*2470*/  FADD.FTZ R70, R80, R71 ;  /* 0x0000004750467221 */ /* 0x000fe20000010000 */
[----:B------:R-:W-:-:S04]  /*2480*/  HFMA2 R83, -RZ, RZ, 0, 9.5367431640625e-07 ;  /* 0x00000010ff537431 */ /* 0x000fc800000001ff */
[----:B------:R-:W-:Y:S02]  /*2490*/  MOV R84, R70 ;  /* 0x0000004600547202 */ /* 0x000fe40000000f00 */
[----:B------:R-:W-:-:S07]  /*24a0*/  MOV R76, R82 ;  /* 0x00000052004c7202 */ /* 0x000fce0000000f00 */
[----:B------:R-:W-:Y:S05]  /*24b0*/  WARPSYNC.COLLECTIVE R81, `(.L_x_2695) ;  /* 0x0000000051087348 */ /* 0x000fea0003c00000 */
[----:B------:R0:W1:Y:S02]  /*24c0*/  SHFL.BFLY P3, R82, R84, R83, R86 ;  /* 0x0c00005354527389 */ /* 0x0000640000060056 */
[----:B01----:R-:W-:Y:S05]  /*24d0*/  ENDCOLLECTIVE ;  /* 0x000000000000791b */ /* 0x003fea0003800000 */
.L_x_2695:
[----:B------:R-:W-:-:S05]  /*24e0*/  FADD.FTZ R71, R79, R76 ;  /* 0x0000004c4f477221 */ /* 0x000fca0000010000 */
[----:B------:R-:W-:Y:S02]  /*24f0*/  MOV R84, R71 ;  /* 0x0000004700547202 */ /* 0x000fe40000000f00 */
[----:B------:R-:W-:-:S07]  /*2500*/  MOV R73, R82 ;  /* 0x0000005200497202 */ /* 0x000fce0000000f00 */
[----:B------:R-:W-:Y:S05]  /*2510*/  WARPSYNC.COLLECTIVE R81, `(.L_x_2696) ;  /* 0x0000000051087348 */ /* 0x000fea0003c00000 */
[----:B------:R0:W1:Y:S02]  /*2520*/  SHFL.BFLY P3, R82, R84, R83, R86 ;  /* 0x0c00005354527389 */ /* 0x0000640000060056 */
[----:B01----:R-:W-:Y:S05]  /*2530*/  ENDCOLLECTIVE ;  /* 0x000000000000791b */ /* 0x003fea0003800000 */
.L_x_2696:
[----:B------:R-:W-:Y:S01]  /*2540*/  MOV R76, R82 ;  /* 0x00000052004c7202 */ /* 0x000fe20000000f00 */
[----:B------:R-:W-:Y:S06]  /*2550*/  BRA `(.L_x_2697) ;  /* 0xffffffe4006c7947 */ /* 0x000fec000383ffff */
.L_x_2698:
        /* <DEDUP_REMOVED lines=10> */
.L_x_6425:


//--------------------- .text._ZN10layer_norm22ln_bwd_finalize_kernelINS_22Kernel_traits_finalizeILj256Ef13__nv_bfloat16fS2_fjLb0ELj1024ELj4ENS_18Kernel_traits_baseILj256EfS2_fS2_fjLj1024EEEEELb0ELb0EEEvNS_9BwdParamsE --------------------------
	.section	.text._ZN10layer_norm22ln_bwd_finalize_kernelINS_22Kernel_traits_finalizeILj256Ef13__nv_bfloat16fS2_fjLb0ELj1024ELj4ENS_18Kernel_traits_baseILj256EfS2_fS2_fjLj1024EEEEELb0ELb0EEEvNS_9BwdParamsE,"ax",@progbits
	.align	128
        .global         _ZN10layer_norm22ln_bwd_finalize_kernelINS_22Kernel_traits_finalizeILj256Ef13__nv_bfloat16fS2_fjLb0ELj1024ELj4ENS_18Kernel_traits_baseILj256EfS2_fS2_fjLj1024EEEEELb0ELb0EEEvNS_9BwdParamsE
        .type           _ZN10layer_norm22ln_bwd_finalize_kernelINS_22Kernel_traits_finalizeILj256Ef13__nv_bfloat16fS2_fjLb0ELj1024ELj4ENS_18Kernel_traits_baseILj256EfS2_fS2_fjLj1024EEEEELb0ELb0EEEvNS_9BwdParamsE,@function
        .size           _ZN10layer_norm22ln_bwd_finalize_kernelINS_22Kernel_traits_finalizeILj256Ef13__nv_bfloat16fS2_fjLb0ELj1024ELj4ENS_18Kernel_traits_baseILj256EfS2_fS2_fjLj1024EEEEELb0ELb0EEEvNS_9BwdParamsE,(.L_x_6426 - _ZN10layer_norm22ln_bwd_finalize_kernelINS_22Kernel_traits_finalizeILj256Ef13__nv_bfloat16fS2_fjLb0ELj1024ELj4ENS_18Kernel_traits_baseILj256EfS2_fS2_fjLj1024EEEEELb0ELb0EEEvNS_9BwdParamsE)
        .other          _ZN10layer_norm22ln_bwd_finalize_kernelINS_22Kernel_traits_finalizeILj256Ef13__nv_bfloat16fS2_fjLb0ELj1024ELj4ENS_18Kernel_traits_baseILj256EfS2_fS2_fjLj1024EEEEELb0ELb0EEEvNS_9BwdParamsE,@"STO_CUDA_ENTRY STV_DEFAULT"
_ZN10layer_norm22ln_bwd_finalize_kernelINS_22Kernel_traits_finalizeILj256Ef13__nv_bfloat16fS2_fjLb0ELj1024ELj4ENS_18Kernel_traits_baseILj256EfS2_fS2_fjLj1024EEEEELb0ELb0EEEvNS_9BwdParamsE:
.text._ZN10layer_norm22ln_bwd_finalize_kernelINS_22Kernel_traits_finalizeILj256Ef13__nv_bfloat16fS2_fjLb0ELj1024ELj4ENS_18Kernel_traits_baseILj256EfS2_fS2_fjLj1024EEEEELb0ELb0EEEvNS_9BwdParamsE:
        /* <DEDUP_REMOVED lines=78> */
.L_x_2703:
        /* <DEDUP_REMOVED lines=118> */
.L_x_2702:
[----:B------:R-:W-:Y:S05]  /*0c40*/  BSYNC.RECONVERGENT B1 ;  /* 0x0000000000017941 */ /* 0x000fea0003800200 */
.L_x_2701:
        /* <DEDUP_REMOVED lines=68> */
.L_x_2705:
[----:B------:R-:W-:Y:S05]  /*1090*/  BSYNC.RECONVERGENT B1 ;  /* 0x0000000000017941 */ /* 0x000fea0003800200 */
.L_x_2704:
        /* <DEDUP_REMOVED lines=37> */
.L_x_2707:
[----:B------:R-:W-:Y:S05]  /*12f0*/  BSYNC.RECONVERGENT B1 ;  /* 0x0000000000017941 */ /* 0x000fea0003800200 */
.L_x_2706:
[----:B------:R-:W-:Y:S05]  /*1300*/  @!P1 BRA `(.L_x_2700) ;  /* 0x00000000003c9947 */ /* 0x000fea0003800000 */
[----:B------:R-:W0:Y:S01]  /*1310*/  LDC.64 R8, c[0x0][0x440] ;  /* 0x00011000ff087b82 */ /* 0x000e220000000a00 */
[----:B------:R-:W-:Y:S01]  /*1320*/  IMAD R0, R3, R54, R0 ;  /* 0x0000003603007224 */ /* 0x000fe200078e0200 */
[----:B------:R-:W-:-:S04]  /*1330*/  IADD3 R12, PT, PT, -R55, RZ, RZ ;  /* 0x000000ff370c7210 */ /* 0x000fc80007ffe1ff */
[----:B------:R-:W-:Y:S02]  /*1340*/  IADD3 R3, PT, PT, R57, R0, RZ ;  /* 0x0000000039037210 */ /* 0x000fe40007ffe0ff */
[----:B------:R-:W1:Y:S05]  /*1350*/  LDC.64 R10, c[0x0][0x448] ;  /* 0x00011200ff0a7b82 */ /* 0x000e6a0000000a00 */
.L_x_2708:
        /* <DEDUP_REMOVED lines=10> */
.L_x_2700:
[----:B------:R-:W-:Y:S05]  /*1400*/  BSYNC.RECONVERGENT B0 ;  /* 0x0000000000007941 */ /* 0x000fea0003800200 */
.L_x_2699:
        /* <DEDUP_REMOVED lines=60> */
.L_x_2709:
        /* <DEDUP_REMOVED lines=11> */
.L_x_6426:


//--------------------- .text._ZN10layer_norm13ln_bwd_kernelINS_13Kernel_traitsIf13__nv_bfloat16fS2_fjLj256ELj1ELj4ELj1ELj16ENS_18Kernel_traits_baseILj256EfS2_fS2_fjLj128EEEEELb1ELb0ELb1ELb0EEEvNS_9BwdParamsE --------------------------
	.section	.text._ZN10layer_norm13ln_bwd_kernelINS_13Kernel_traitsIf13__nv_bfloat16fS2_fjLj256ELj1ELj4ELj1ELj16ENS_18Kernel_traits_baseILj256EfS2_fS2_fjLj128EEEEELb1ELb0ELb1ELb0EEEvNS_9BwdParamsE,"ax",@progbits
	.align	128
        .global         _ZN10layer_norm13ln_bwd_kernelINS_13Kernel_traitsIf13__nv_bfloat16fS2_fjLj256ELj1ELj4ELj1ELj16ENS_18Kernel_traits_baseILj256EfS2_fS2_fjLj128EEEEELb1ELb0ELb1ELb0EEEvNS_9BwdParamsE
        .type           _ZN10layer_norm13ln_bwd_kernelINS_13Kernel_traitsIf13__nv_bfloat16fS2_fjLj256ELj1ELj4ELj1ELj16ENS_18Kernel_traits_baseILj256EfS2_fS2_fjLj128EEEEELb1ELb0ELb1ELb0EEEvNS_9BwdParamsE,@function
        .size           _ZN10layer_norm13ln_bwd_kernelINS_13Kernel_traitsIf13__nv_bfloat16fS2_fjLj256ELj1ELj4ELj1ELj16ENS_18Kernel_traits_baseILj256EfS2_fS2_fjLj128EEEEELb1ELb0ELb1ELb0EEEvNS_9BwdParamsE,(.L_x_6427 - _ZN10layer_norm13ln_bwd_kernelINS_13Kernel_traitsIf13__nv_bfloat16fS2_fjLj256ELj1ELj4ELj1ELj16ENS_18Kernel_traits_baseILj256EfS2_fS2_fjLj128EEEEELb1ELb0ELb1ELb0EEEvNS_9BwdParamsE)
        .other          _ZN10layer_norm13ln_bwd_kernelINS_13Kernel_traitsIf13__nv_bfloat16fS2_fjLj256ELj1ELj4ELj1ELj16ENS_18Kernel_traits_baseILj256EfS2_fS2_fjLj128EEEEELb1ELb0ELb1ELb0EEEvNS_9BwdParamsE,@"STO_CUDA_ENTRY STV_DEFAULT"
_ZN10layer_norm13ln_bwd_kernelINS_13Kernel_traitsIf13__nv_bfloat16fS2_fjLj256ELj1ELj4ELj1ELj16ENS_18Kernel_traits_baseILj256EfS2_fS2_fjLj128EEEEELb1ELb0ELb1ELb0EEEvNS_9BwdParamsE:
.text._ZN10layer_norm13ln_bwd_kernelINS_13Kernel_traitsIf13__nv_bfloat16fS2_fjLj256ELj1ELj4ELj1ELj16ENS_18Kernel_traits_baseILj256EfS2_fS2_fjLj128EEEEELb1ELb0ELb1ELb0EEEvNS_9BwdParamsE:
        /* <DEDUP_REMOVED lines=38> */
.L_x_2738:
[----:B------:R-:W1:Y:S08]  /*0260*/  LDC.64 R64, c[0x0][0x3f8] ;  /* 0x0000fe00ff407b82 */ /* 0x000e700000000a00 */
[----:B------:R-:W2:Y:S08]  /*0270*/  LDC.64 R72, c[0x0][0x3c8] ;  /* 0x0000f200ff487b82 */ /* 0x000eb00000000a00 */
        /* <DEDUP_REMOVED lines=20> */
[----:B------:R-:W-:Y:S01]  /*03c0*/  HFMA2 R70, -RZ, RZ, 0, 0 ;  /* 0x00000000ff467431 */ /* 0x000fe200000001ff */
        /* <DEDUP_REMOVED lines=15> */
[----:B------:R-:W-:Y:S02]  /*04c0*/  LEA.HI R3, R3, R2, RZ, 0x3 ;  /* 0x0000000203037211 */ /* 0x000fe400078f18ff */
[----:B------:R-:W-:Y:S02]  /*04d0*/  LEA R2, P0, R66, UR12, 0x3 ;  /* 0x0000000c42027c11 */ /* 0x000fe4000f8018ff */
[----:B------:R-:W-:-:S05]  /*04e0*/  LEA.HI.SX32 R3, R3, R84, 0x1d ;  /* 0x0000005403037211 */ /* 0x000fca00078feaff */
[----:B-1----:R-:W-:Y:S01]  /*04f0*/  IMAD.WIDE.U32 R56, R3, 0x10, R56 ;  /* 0x0000001003387825 */ /* 0x002fe200078e0038 */
[----:B------:R-:W-:-:S05]  /*0500*/  LEA.HI.X R3, R66, UR13, R67, 0x3, P0 ;  /* 0x0000000d42037c11 */ /* 0x000fca00080f1c43 */
[----:B------:R-:W4:Y:S01]  /*0510*/  LDG.E.128 R56, desc[UR6][R56.64] ;  /* 0x0000000638387981 */ /* 0x000f22000c1e1d00 */
[----:B--2---:R-:W-:-:S03]  /*0520*/  IMAD.WIDE.U32 R62, R69, 0x20, R62 ;  /* 0x00000020453e7825 */ /* 0x004fc600078e003e */
[----:B------:R-:W2:Y:S04]  /*0530*/  LDG.E.64 R2, desc[UR6][R2.64] ;  /* 0x0000000602027981 */ /* 0x000ea8000c1e1b00 */
[----:B------:R-:W2:Y:S04]  /*0540*/  LDG.E.128 R8, desc[UR6][R62.64+0x10] ;  /* 0x000010063e087981 */ /* 0x000ea8000c1e1d00 */
[----:B------:R3:W2:Y:S01]  /*0550*/  LDG.E.128 R4, desc[UR6][R62.64] ;  /* 0x000000063e047981 */ /* 0x0006a2000c1e1d00 */
[----:B------:R-:W-:-:S04]  /*0560*/  ISETP.NE.U32.AND P0, PT, RZ, UR10, PT ;  /* 0x0000000aff007c0c */ /* 0x000fc8000bf05070 */
[----:B------:R-:W-:-:S13]  /*0570*/  ISETP.NE.AND.EX P0, PT, RZ, UR11, PT, P0 ;  /* 0x0000000bff007c0c */ /* 0x000fda000bf05300 */
[----:B------:R-:W1:Y:S02]  /*0580*/  @P0 LDC.64 R60, c[0x0][0x438] ;  /* 0x00010e00ff3c0b82 */ /* 0x000e640000000a00 */
[----:B-1----:R-:W-:-:S05]  /*0590*/  @P0 IMAD.WIDE.U32 R60, R69, 0x20, R60 ;  /* 0x00000020453c0825 */ /* 0x002fca00078e003c */
[----:B------:R-:W5:Y:S04]  /*05a0*/  @P0 LDG.E.128 R16, desc[UR6][R60.64] ;  /* 0x000000063c100981 */ /* 0x000f68000c1e1d00 */
[----:B------:R1:W5:Y:S01]  /*05b0*/  @P0 LDG.E.128 R12, desc[UR6][R60.64+0x10] ;  /* 0x000010063c0c0981 */ /* 0x000362000c1e1d00 */
[----:B0-----:R-:W-:-:S04]  /*05c0*/  ISETP.NE.AND P0, PT, R0, RZ, PT ;  /* 0x000000ff0000720c */ /* 0x001fc80003f05270 */
[----:B---3--:R-:W-:Y:S02]  /*05d0*/  FSEL R62, R64, RZ, !P0 ;  /* 0x000000ff403e7208 */ /* 0x008fe40004000000 */
[C---:B----4-:R-:W-:Y:S02]  /*05e0*/  PRMT R64, R56.reuse, 0x7632, R64 ;  /* 0x0000763238407816 */ /* 0x050fe40000000040 */
[----:B------:R-:W-:Y:S02]  /*05f0*/  SHF.L.U32 R69, R56, 0x10, RZ ;  /* 0x0000001038457819 */ /* 0x000fe400000006ff */
[----:B--2---:R-:W-:Y:S01]  /*0600*/  SHF.R.U32.HI R56, RZ, 0x8, R3 ;  /* 0x00000008ff387819 */ /* 0x004fe20000011603 */
[----:B------:R-:W-:Y:S02]  /*0610*/  IMAD.U32 R65, R57, 0x10000, RZ ;  /* 0x0001000039417824 */ /* 0x000fe400078e00ff */
[--C-:B------:R-:W-:Y:S01]  /*0620*/  FADD.FTZ R11, R11, -R62.reuse ;  /* 0x8000003e0b0b7221 */ /* 0x100fe20000010000 */
[--C-:B------:R-:W-:Y:S01]  /*0630*/  FADD.FTZ R73, R8, -R62.reuse ;  /* 0x8000003e08497221 */ /* 0x100fe20000010000 */
[--C-:B------:R-:W-:Y:S01]  /*0640*/  FADD.FTZ R9, R9, -R62.reuse ;  /* 0x8000003e09097221 */ /* 0x100fe20000010000 */
[--C-:B------:R-:W-:Y:S01]  /*0650*/  FADD.FTZ R75, R10, -R62.reuse ;  /* 0x8000003e0a4b7221 */ /* 0x100fe20000010000 */
[--C-:B------:R-:W-:Y:S01]  /*0660*/  FADD.FTZ R67, R4, -R62.reuse ;  /* 0x8000003e04437221 */ /* 0x100fe20000010000 */
[--C-:B------:R-:W-:Y:S01]  /*0670*/  FADD.FTZ R5, R5, -R62.reuse ;  /* 0x8000003e05057221 */ /* 0x100fe20000010000 */
[--C-:B------:R-:W-:Y:S01]  /*0680*/  FADD.FTZ R71, R6, -R62.reuse ;  /* 0x8000003e06477221 */ /* 0x100fe20000010000 */
[--C-:B------:R-:W-:Y:S01]  /*0690*/  FADD.FTZ R7, R7, -R62.reuse ;  /* 0x8000003e07077221 */ /* 0x100fe20000010000 */
[----:B------:R-:W-:Y:S01]  /*06a0*/  PRMT R62, R57, 0x7632, R62 ;  /* 0x00007632393e7816 */ /* 0x000fe2000000003e */
[----:B------:R-:W-:Y:S01]  /*06b0*/  FMUL.FTZ R10, R72, R11 ;  /* 0x0000000b480a7220 */ /* 0x000fe20000410000 */
[----:B------:R-:W-:-:S02]  /*06c0*/  PRMT R57, R59, 0x7632, R57 ;  /* 0x000076323b397816 */ /* 0x000fc40000000039 */
[C-C-:B------:R-:W-:Y:S02]  /*06d0*/  SHF.R.U64 R80, R2.reuse, 0x8, R3.reuse ;  /* 0x0000000802507819 */ /* 0x140fe40000001203 */
[C-C-:B------:R-:W-:Y:S02]  /*06e0*/  SHF.R.U64 R79, R2.reuse, 0x10, R3.reuse ;  /* 0x00000010024f7819 */ /* 0x140fe40000001203 */
[C---:B------:R-:W-:Y:S02]  /*06f0*/  SHF.R.U64 R78, R2.reuse, 0x18, R3 ;  /* 0x00000018024e7819 */ /* 0x040fe40000001203 */
[----:B------:R-:W-:Y:S02]  /*0700*/  PRMT R81, R2, 0x7610, R81 ;  /* 0x0000761002517816 */ /* 0x000fe40000000051 */
[----:B------:R-:W-:Y:S01]  /*0710*/  PRMT R11, R56, 0x7610, R11 ;  /* 0x00007610380b7816 */ /* 0x000fe2000000000b */
[----:B------:R-:W-:Y:S01]  /*0720*/  FMUL.FTZ R56, R40, R69 ;  /* 0x0000004528387220 */ /* 0x000fe20000410000 */
[----:B------:R-:W-:-:S02]  /*0730*/  SHF.L.U32 R64, R64, 0x10, RZ ;  /* 0x0000001040407819 */ /* 0x000fc400000006ff */
[--C-:B------:R-:W-:Y:S02]  /*0740*/  SHF.R.U32.HI R76, RZ, 0x10, R3.reuse ;  /* 0x00000010ff4c7819 */ /* 0x100fe40000011603 */
[----:B------:R-:W-:Y:S02]  /*0750*/  SHF.R.U32.HI R77, RZ, 0x18, R3 ;  /* 0x00000018ff4d7819 */ /* 0x000fe40000011603 */
[----:B------:R-:W-:Y:S01]  /*0760*/  PRMT R2, R3, 0x7610, R2 ;  /* 0x0000761003027816 */ /* 0x000fe20000000002 */
[----:B------:R-:W-:Y:S01]  /*0770*/  FMUL.FTZ R3, R72, R67 ;  /* 0x0000004348037220 */ /* 0x000fe20000410000 */
[----:B-1----:R-:W-:Y:S01]  /*0780*/  PRMT R60, R58, 0x7632, R60 ;  /* 0x000076323a3c7816 */ /* 0x002fe2000000003c */
[----:B------:R-:W-:Y:S01]  /*0790*/  FMUL.FTZ R6, R72, R7 ;  /* 0x0000000748067220 */ /* 0x000fe20000410000 */
[----:B------:R-:W-:Y:S01]  /*07a0*/  SHF.L.U32 R61, R58, 0x10, RZ ;  /* 0x000000103a3d7819 */ /* 0x000fe200000006ff */
[----:B------:R-:W-:Y:S01]  /*07b0*/  FMUL.FTZ R7, R72, R73 ;  /* 0x0000004948077220 */ /* 0x000fe20000410000 */
[----:B------:R-:W-:-:S02]  /*07c0*/  IMAD.U32 R66, R62, 0x10000, RZ ;  /* 0x000100003e427824 */ /* 0x000fc400078e00ff */
[----:B------:R-:W-:Y:S01]  /*07d0*/  FADD.FTZ R62, RZ, R56 ;  /* 0x00000038ff3e7221 */ /* 0x000fe20000010000 */
[----:B------:R-:W-:Y:S02]  /*07e0*/  IMAD.U32 R86, R57, 0x10000, RZ ;  /* 0x0001000039567824 */ /* 0x000fe400078e00ff */
[----:B------:R-:W-:Y:S01]  /*07f0*/  FMUL.FTZ R57, R41, R64 ;  /* 0x0000004029397220 */ /* 0x000fe20000410000 */
[----:B------:R-:W-:Y:S02]  /*0800*/  IMAD.U32 R63, R59, 0x10000, RZ ;  /* 0x000100003b3f7824 */ /* 0x000fe400078e00ff */
[----:B------:R-:W-:Y:S01]  /*0810*/  FMUL.FTZ R4, R72, R5 ;  /* 0x0000000548047220 */ /* 0x000fe20000410000 */
[----:B------:R-:W-:Y:S01]  /*0820*/  FFMA.FTZ R59, R3, R56, RZ ;  /* 0x00000038033b7223 */ /* 0x000fe200000100ff */
[----:B------:R-:W-:Y:S01]  /*0830*/  SHF.L.U32 R70, R60, 0x10, RZ ;  /* 0x000000103c467819 */ /* 0x000fe200000006ff */
[-C--:B------:R-:W-:Y:S01]  /*0840*/  FFMA.FTZ R24, R7, R61.reuse, R24 ;  /* 0x0000003d07187223 */ /* 0x080fe20000010018 */
[----:B------:R-:W-:Y:S01]  /*0850*/  FADD.FTZ R32, R32, R61 ;  /* 0x0000003d20207221 */ /* 0x000fe20000010000 */
[----:B------:R-:W-:Y:S01]  /*0860*/  FMUL.FTZ R60, R36, R61 ;  /* 0x0000003d243c7220 */ /* 0x000fe20000410000 */
[----:B------:R-:W-:Y:S01]  /*0870*/  FMUL.FTZ R58, R42, R65 ;  /* 0x000000412a3a7220 */ /* 0x000fe20000410000 */
[----:B------:R-:W-:Y:S01]  /*0880*/  FADD.FTZ R61, R62, R57 ;  /* 0x000000393e3d7221 */ /* 0x000fe20000010000 */
[----:B------:R-:W-:Y:S01]  /*0890*/  FMUL.FTZ R5, R72, R71 ;  /* 0x0000004748057220 */ /* 0x000fe20000410000 */
[C---:B------:R-:W-:Y:S01]  /*08a0*/  FFMA.FTZ R62, R4.reuse, R57, R59 ;  /* 0x00000039043e7223 */ /* 0x040fe2000001003b */
[----:B------:R-:W-:Y:S01]  /*08b0*/  FFMA.FTZ R21, R4, R64, R21 ;  /* 0x0000004004157223 */ /* 0x000fe20000010015 */
[----:B------:R-:W-:Y:S01]  /*08c0*/  FADD.FTZ R29, R29, R64 ;  /* 0x000000401d1d7221 */ /* 0x000fe20000010000 */
[----:B------:R-:W-:Y:S01]  /*08d0*/  FMUL.FTZ R59, R43, R66 ;  /* 0x000000422b3b7220 */ /* 0x000fe20000410000 */
[----:B------:R-:W-:Y:S01]  /*08e0*/  FADD.FTZ R64, R61, R58 ;  /* 0x0000003a3d407221 */ /* 0x000fe20000010000 */
[C---:B------:R-:W-:Y:S01]  /*08f0*/  FFMA.FTZ R61, R5.reuse, R58, R62 ;  /* 0x0000003a053d7223 */ /* 0x040fe2000001003e */
[----:B------:R-:W-:Y:S01]  /*0900*/  FFMA.FTZ R22, R5, R65, R22 ;  /* 0x0000004105167223 */ /* 0x000fe20000010016 */
[----:B------:R-:W-:Y:S01]  /*0910*/  FADD.FTZ R30, R30, R65 ;  /* 0x000000411e1e7221 */ /* 0x000fe20000010000 */
[----:B------:R-:W-:Y:S01]  /*0920*/  FADD.FTZ R65, R64, R59 ;  /* 0x0000003b40417221 */ /* 0x000fe20000010000 */
[----:B------:R-:W-:Y:S01]  /*0930*/  FFMA.FTZ R62, R6, R59, R61 ;  /* 0x0000003b063e7223 */ /* 0x000fe2000001003d */
[----:B------:R-:W-:Y:S01]  /*0940*/  FMUL.FTZ R61, R37, R70 ;  /* 0x00000046253d7220 */ /* 0x000fe20000410000 */
[C---:B------:R-:W-:Y:S01]  /*0950*/  FMUL.FTZ R8, R72.reuse, R9 ;  /* 0x0000000948087220 */ /* 0x040fe20000410000 */
[----:B------:R-:W-:Y:S01]  /*0960*/  FADD.FTZ R64, R65, R60 ;  /* 0x0000003c41407221 */ /* 0x000fe20000010000 */
[----:B------:R-:W-:Y:S01]  /*0970*/  FFMA.FTZ R65, R7, R60, R62 ;  /* 0x0000003c07417223 */ /* 0x000fe2000001003e */
[----:B------:R-:W-:Y:S01]  /*0980*/  FMUL.FTZ R9, R72, R75 ;  /* 0x0000004b48097220 */ /* 0x000fe20000410000 */
[----:B------:R-:W-:Y:S01]  /*0990*/  FMUL.FTZ R62, R38, R63 ;  /* 0x0000003f263e7220 */ /* 0x000fe20000410000 */
[----:B------:R-:W-:Y:S01]  /*09a0*/  FADD.FTZ R67, R64, R61 ;  /* 0x0000003d40437221 */ /* 0x000fe20000010000 */
[----:B------:R-:W-:Y:S01]  /*09b0*/  FFMA.FTZ R64, R8, R61, R65 ;  /* 0x0000003d08407223 */ /* 0x000fe20000010041 */
[----:B------:R-:W-:Y:S01]  /*09c0*/  FFMA.FTZ R26, R9, R63, R26 ;  /* 0x0000003f091a7223 */ /* 0x000fe2000001001a */
[----:B------:R-:W-:Y:S01]  /*09d0*/  FFMA.FTZ R23, R6, R66, R23 ;  /* 0x0000004206177223 */ /* 0x000fe20000010017 */
[----:B------:R-:W-:Y:S01]  /*09e0*/  FADD.FTZ R31, R31, R66 ;  /* 0x000000421f1f7221 */ /* 0x000fe20000010000 */
        /* <DEDUP_REMOVED lines=13> */
.L_x_2713:
        /* <DEDUP_REMOVED lines=26> */
[----:B------:R3:W5:Y:S04]  /*0c60*/  @P0 LDG.E.128 R16, desc[UR6][R66.64] ;  /* 0x0000000642100981 */ /* 0x000768000c1e1d00 */
[----:B------:R3:W5:Y:S01]  /*0c70*/  @P0 LDG.E.128 R12, desc[UR6][R66.64+0x10] ;  /* 0x00001006420c0981 */ /* 0x000762000c1e1d00 */
[----:B-1----:R-:W-:Y:S01]  /*0c80*/  IMAD.MOV.U32 R70, RZ, RZ, RZ ;  /* 0x000000ffff467224 */ /* 0x002fe200078e00ff */
[C-C-:B--2---:R-:W-:Y:S02]  /*0c90*/  SHF.R.U64 R80, R64.reuse, 0x8, R65.reuse ;  /* 0x0000000840507819 */ /* 0x144fe40000001241 */
[C-C-:B------:R-:W-:Y:S02]  /*0ca0*/  SHF.R.U64 R79, R64.reuse, 0x10, R65.reuse ;  /* 0x00000010404f7819 */ /* 0x140fe40000001241 */
[----:B------:R-:W-:-:S02]  /*0cb0*/  SHF.R.U64 R78, R64, 0x18, R65 ;  /* 0x00000018404e7819 */ /* 0x000fc40000001241 */
[----:B------:R-:W-:Y:S02]  /*0cc0*/  PRMT R81, R64, 0x7610, R81 ;  /* 0x0000761040517816 */ /* 0x000fe40000000051 */
[--C-:B------:R-:W-:Y:S02]  /*0cd0*/  SHF.R.U32.HI R11, RZ, 0x8, R65.reuse ;  /* 0x00000008ff0b7819 */ /* 0x100fe40000011641 */
[--C-:B------:R-:W-:Y:S02]  /*0ce0*/  SHF.R.U32.HI R76, RZ, 0x10, R65.reuse ;  /* 0x00000010ff4c7819 */ /* 0x100fe40000011641 */
[----:B------:R-:W-:Y:S02]  /*0cf0*/  SHF.R.U32.HI R77, RZ, 0x18, R65 ;  /* 0x00000018ff4d7819 */ /* 0x000fe40000011641 */
[----:B---3--:R-:W-:-:S07]  /*0d00*/  PRMT R2, R65, 0x7610, R2 ;  /* 0x0000761041027816 */ /* 0x008fce0000000002 */
.L_x_2714:
[----:B------:R-:W-:Y:S05]  /*0d10*/  BSYNC.RECONVERGENT B1 ;  /* 0x0000000000017941 */ /* 0x000fea0003800200 */
.L_x_2712:
        /* <DEDUP_REMOVED lines=20> */
.L_x_2750:
        /* <DEDUP_REMOVED lines=15> */
[----:B-1----:R-:W-:Y:S01]  /*0f50*/  FMUL.FTZ R73, R65, UR9 ;  /* 0x0000000941497c20 */ /* 0x002fe20008410000 */
        /* <DEDUP_REMOVED lines=24> */
.L_x_2722:
[----:B------:R-:W-:Y:S05]  /*10e0*/  BSYNC.RECONVERGENT B3 ;  /* 0x0000000000037941 */ /* 0x000fea0003800200 */
.L_x_2721:
        /* <DEDUP_REMOVED lines=13> */
.L_x_2724:
[----:B------:R-:W-:Y:S05]  /*11c0*/  BSYNC.RECONVERGENT B3 ;  /* 0x0000000000037941 */ /* 0x000fea0003800200 */
.L_x_2723:
        /* <DEDUP_REMOVED lines=13> */
.L_x_2726:
[----:B------:R-:W-:Y:S05]  /*12a0*/  BSYNC.RECONVERGENT B3 ;  /* 0x0000000000037941 */ /* 0x000fea0003800200 */
.L_x_2725:
        /* <DEDUP_REMOVED lines=13> */
.L_x_2728:
[----:B------:R-:W-:Y:S05]  /*1380*/  BSYNC.RECONVERGENT B3 ;  /* 0x0000000000037941 */ /* 0x000fea0003800200 */
.L_x_2727:
        /* <DEDUP_REMOVED lines=13> */
.L_x_2730:
[----:B------:R-:W-:Y:S05]  /*1460*/  BSYNC.RECONVERGENT B3 ;  /* 0x0000000000037941 */ /* 0x000fea0003800200 */
.L_x_2729:
        /* <DEDUP_REMOVED lines=13> */
.L_x_2732:
[----:B------:R-:W-:Y:S05]  /*1540*/  BSYNC.RECONVERGENT B3 ;  /* 0x0000000000037941 */ /* 0x000fea0003800200 */
.L_x_2731:
        /* <DEDUP_REMOVED lines=13> */
.L_x_2734:
[----:B------:R-:W-:Y:S05]  /*1620*/  BSYNC.RECONVERGENT B3 ;  /* 0x0000000000037941 */ /* 0x000fea0003800200 */
.L_x_2733:
        /* <DEDUP_REMOVED lines=13> */
.L_x_2720:
        /* <DEDUP_REMOVED lines=91> */
.L_x_2719:
        /* <DEDUP_REMOVED lines=94> */
.L_x_2736:
        /* <DEDUP_REMOVED lines=88> */
.L_x_2735:
[----:B------:R-:W-:Y:S05]  /*2810*/  BSYNC.RECONVERGENT B1 ;  /* 0x0000000000017941 */ /* 0x000fea0003800200 */
.L_x_2718:
        /* <DEDUP_REMOVED lines=14> */
.L_x_2737:
[----:B------:R2:W-:Y:S02]  /*2900*/  @P1 STG.E.128 desc[UR6][R66.64], R44 ;  /* 0x0000002c42001986 */ /* 0x0005e4000c101d06 */
.L_x_2717:
[----:B------:R-:W-:Y:S05]  /*2910*/  BSYNC.RECONVERGENT B2 ;  /* 0x0000000000027941 */ /* 0x000fea0003800200 */
.L_x_2716:
[----:B012---:R-:W0:Y:S02]  /*2920*/  LDC.64 R64, c[0x0][0x380] ;  /* 0x0000e000ff407b82 */ /* 0x007e240000000a00 */
[----:B0-----:R-:W-:-:S04]  /*2930*/  LEA R82, R64, R82, 0x2 ;  /* 0x0000005240527211 */ /* 0x001fc800078e10ff */
[----:B------:R-:W-:-:S13]  /*2940*/  ISETP.GE.AND P0, PT, R82, R65, PT ;  /* 0x000000415200720c */ /* 0x000fda0003f06270 */
[----:B------:R-:W-:Y:S05]  /*2950*/  @!P0 BRA `(.L_x_2738) ;  /* 0xffffffd800408947 */ /* 0x000fea000383ffff */
.L_x_2711:
[----:B------:R-:W-:Y:S05]  /*2960*/  BSYNC B0 ;  /* 0x0000000000007941 */ /* 0x000fea0003800000 */
.L_x_2710:
[----:B------:R-:W0:Y:S01]  /*2970*/  S2R R10, SR_TID.X ;  /* 0x00000000000a7919 */ /* 0x000e220000002100 */
[----:B------:R-:W-:Y:S01]  /*2980*/  MOV R2, 0x400 ;  /* 0x0000040000027802 */ /* 0x000fe20000000f00 */
[----:B------:R-:W-:Y:S05]  /*2990*/  WARPSYNC.ALL ;  /* 0x0000000000007948 */ /* 0x000fea0003800000 */
[----:B------:R-:W1:Y:S01]  /*29a0*/  S2R R3, SR_CgaCtaId ;  /* 0x0000000000037919 */ /* 0x000e620000008800 */
[----:B------:R-:W2:Y:S01]  /*29b0*/  LDCU.128 UR16, c[0x0][0x440] ;  /* 0x00008800ff1077ac */ /* 0x000ea20008000c00 */
[----:B------:R-:W4:Y:S01]  /*29c0*/  S2R R5, SR_TID.X ;  /* 0x0000000000057919 */ /* 0x000f220000002100 */
[----:B0-----:R-:W-:-:S02]  /*29d0*/  LOP3.LUT R0, R10, 0x60, RZ, 0xc0, !PT ;  /* 0x000000600a007812 */ /* 0x001fc400078ec0ff */
[----:B-1----:R-:W-:Y:S02]  /*29e0*/  LEA R3, R3, R2, 0x18 ;  /* 0x0000000203037211 */ /* 0x002fe400078ec0ff */
[----:B----4-:R-:W-:-:S05]  /*29f0*/  LOP3.LUT R0, R0, 0x1f, R5, 0xf8, !PT ;  /* 0x0000001f00007812 */ /* 0x010fca00078ef805 */
[----:B------:R-:W-:Y:S01]  /*2a00*/  IMAD R0, R0, 0x20, R3 ;  /* 0x0000002000007824 */ /* 0x000fe200078e0203 */
[----:B------:R-:W-:-:S04]  /*2a10*/  LEA R3, R10, R3, 0x2 ;  /* 0x000000030a037211 */ /* 0x000fc800078e10ff */
[----:B------:R-:W-:Y:S04]  /*2a20*/  STS.128 [R0], R28 ;  /* 0x0000001c00007388 */ /* 0x000fe80000000c00 */
[----:B------:R0:W-:Y:S01]  /*2a30*/  STS.128 [R0+0x10], R32 ;  /* 0x0000102000007388 */ /* 0x0001e20000000c00 */
[----:B------:R-:W-:Y:S08]  /*2a40*/  BAR.SYNC.DEFER_BLOCKING 0x0 ;  /* 0x0000000000007b1d */ /* 0x000ff00000010000 */
[----:B0-----:R-:W0:Y:S01]  /*2a50*/  LDC R35, c[0x0][0x388] ;  /* 0x0000e200ff237b82 */ /* 0x001e220000000800 */
[----:B------:R-:W1:Y:S04]  /*2a60*/  LDS R2, [R3] ;  /* 0x0000000003027984 */ /* 0x000e680000000800 */
[----:B------:R-:W4:Y:S04]  /*2a70*/  LDS R4, [R3+0x200] ;  /* 0x0002000003047984 */ /* 0x000f280000000800 */
[----:B------:R-:W3:Y:S04]  /*2a80*/  LDS R5, [R3+0x400] ;  /* 0x0004000003057984 */ /* 0x000ee80000000800 */
[----:B------:R-:W2:Y:S04]  /*2a90*/  LDS R7, [R3+0x600] ;  /* 0x0006000003077984 */ /* 0x000ea80000000800 */
[----:B------:R-:W0:Y:S04]  /*2aa0*/  LDS R9, [R3+0x800] ;  /* 0x0008000003097984 */ /* 0x000e280000000800 */
[----:B------:R-:W0:Y:S04]  /*2ab0*/  LDS R11, [R3+0xa00] ;  /* 0x000a0000030b7984 */ /* 0x000e280000000800 */
[----:B-----5:R-:W0:Y:S04]  /*2ac0*/  LDS R13, [R3+0xc00] ;  /* 0x000c0000030d7984 */ /* 0x020e280000000800 */
[----:B------:R-:W0:Y:S01]  /*2ad0*/  LDS R15, [R3+0xe00] ;  /* 0x000e0000030f7984 */ /* 0x000e220000000800 */
[----:B------:R-:W-:Y:S01]  /*2ae0*/  BAR.SYNC.DEFER_BLOCKING 0x0 ;  /* 0x0000000000007b1d */ /* 0x000fe20000010000 */
[----:B-1----:R-:W-:Y:S01]  /*2af0*/  FADD.FTZ R2, RZ, R2 ;  /* 0x00000002ff027221 */ /* 0x002fe20000010000 */
[----:B----4-:R-:W-:-:S03]  /*2b00*/  FADD.FTZ R4, RZ, R4 ;  /* 0x00000004ff047221 */ /* 0x010fc60000010000 */
[----:B---3--:R-:W-:Y:S01]  /*2b10*/  FADD.FTZ R2, R2, R5 ;  /* 0x0000000502027221 */ /* 0x008fe20000010000 */
[----:B--2---:R-:W-:Y:S01]  /*2b20*/  FADD.FTZ R4, R4, R7 ;  /* 0x0000000704047221 */ /* 0x004fe20000010000 */
        /* <DEDUP_REMOVED lines=32> */
[----:B------:R-:W-:Y:S01]  /*2d30*/  @P0 MOV R2, R9 ;  /* 0x0000000900020202 */ /* 0x000fe20000000f00 */
[----:B---3--:R-:W-:Y:S01]  /*2d40*/  FADD.FTZ R8, RZ, R8 ;  /* 0x00000008ff087221 */ /* 0x008fe20000010000 */
[----:B------:R-:W-:Y:S02]  /*2d50*/  @P0 MOV R4, R7 ;  /* 0x0000000700040202 */ /* 0x000fe40000000f00 */
[----:B------:R-:W-:Y:S01]  /*2d60*/  @P0 IADD3 R9, P2, PT, R9, 0x200, RZ ;  /* 0x0000020009090810 */ /* 0x000fe20007f5e0ff */
[----:B----4-:R-:W-:Y:S01]  /*2d70*/  FADD.FTZ R33, R6, R33 ;  /* 0x0000002106217221 */ /* 0x010fe20000010000 */
[----:B------:R-:W-:-:S02]  /*2d80*/  @P0 MOV R5, R10 ;  /* 0x0000000a00050202 */ /* 0x000fc40000000f00 */
[----:B------:R-:W-:Y:S01]  /*2d90*/  @P0 IADD3 R7, P3, PT, R7, 0x200, RZ ;  /* 0x0000020007070810 */ /* 0x000fe20007f7e0ff */
[----:B------:R-:W-:Y:S01]  /*2da0*/  FADD.FTZ R8, R8, R19 ;  /* 0x0000001308087221 */ /* 0x000fe20000010000 */
[----:B------:R-:W-:Y:S01]  /*2db0*/  @P0 IMAD.X R12, RZ, RZ, R12, P2 ;  /* 0x000000ffff0c0224 */ /* 0x000fe200010e060c */
[----:B------:R0:W-:Y:S01]  /*2dc0*/  @P0 STG.E desc[UR6][R2.64], R33 ;  /* 0x0000002102000986 */ /* 0x0001e2000c101906 */
[----:B------:R-:W-:Y:S01]  /*2dd0*/  @P0 IADD3.X R10, PT, PT, RZ, R10, RZ, P3, !PT ;  /* 0x0000000aff0a0210 */ /* 0x000fe20001ffe4ff */
        /* <DEDUP_REMOVED lines=11> */
.L_x_2715:
        /* <DEDUP_REMOVED lines=8> */
.L_x_2740:
[----:B------:R-:W-:Y:S05]  /*2f10*/  BSYNC B1 ;  /* 0x0000000000017941 */ /* 0x000fea0003800000 */
.L_x_2739:
        /* <DEDUP_REMOVED lines=8> */
.L_x_2741:
[----:B------:R-:W-:Y:S01]  /*2fa0*/  FADD.FTZ R66, R64, R73 ;  /* 0x0000004940427221 */ /* 0x000fe20000010000 */
[----:B------:R-:W-:-:S04]  /*2fb0*/  HFMA2 R87, -RZ, RZ, 0, 1.1920928955078125e-07 ;  /* 0x00000002ff577431 */ /* 0x000fc800000001ff */
[----:B------:R-:W-:Y:S01]  /*2fc0*/  MOV R88, R66 ;  /* 0x0000004200587202 */ /* 0x000fe20000000f00 */
[----:B------:R-:W-:-:S07]  /*2fd0*/  IMAD.MOV.U32 R65, RZ, RZ, R85 ;  /* 0x000000ffff417224 */ /* 0x000fce00078e0055 */
[----:B------:R-:W-:Y:S05]  /*2fe0*/  WARPSYNC.COLLECTIVE R75, `(.L_x_2742) ;  /* 0x000000004b087348 */ /* 0x000fea0003c00000 */
[----:B------:R0:W1:Y:S02]  /*2ff0*/  SHFL.BFLY P0, R85, R88, R87, R90 ;  /* 0x0c00005758557389 */ /* 0x000064000000005a */
[----:B01----:R-:W-:Y:S05]  /*3000*/  ENDCOLLECTIVE ;  /* 0x000000000000791b */ /* 0x003fea0003800000 */
.L_x_2742:
[----:B------:R-:W-:-:S05]  /*3010*/  FADD.FTZ R65, R65, R70 ;  /* 0x0000004641417221 */ /* 0x000fca0000010000 */
[----:B------:R-:W-:Y:S01]  /*3020*/  MOV R88, R65 ;  /* 0x0000004100587202 */ /* 0x000fe20000000f00 */
[----:B------:R-:W-:-:S07]  /*3030*/  IMAD.MOV.U32 R67, RZ, RZ, R85 ;  /* 0x000000ffff437224 */ /* 0x000fce00078e0055 */
[----:B------:R-:W-:Y:S05]  /*3040*/  WARPSYNC.COLLECTIVE R75, `(.L_x_2743) ;  /* 0x000000004b087348 */ /* 0x000fea0003c00000 */
[----:B------:R0:W1:Y:S02]  /*3050*/  SHFL.BFLY P0, R85, R88, R87, R90 ;  /* 0x0c00005758557389 */ /* 0x000064000000005a */
[----:B01----:R-:W-:Y:S05]  /*3060*/  ENDCOLLECTIVE ;  /* 0x000000000000791b */ /* 0x003fea0003800000 */
.L_x_2743:
[----:B------:R-:W-:Y:S01]  /*3070*/  FADD.FTZ R67, R66, R67 ;  /* 0x0000004342437221 */ /* 0x000fe20000010000 */
[----:B------:R-:W-:-:S03]  /*3080*/  HFMA2 R87, -RZ, RZ, 0, 2.384185791015625e-07 ;  /* 0x00000004ff577431 */ /* 0x000fc600000001ff */
[----:B------:R-:W-:Y:S01]  /*3090*/  IMAD.MOV.U32 R88, RZ, RZ, R67 ;  /* 0x000000ffff587224 */ /* 0x000fe200078e0043 */
[----:B------:R-:W-:-:S07]  /*30a0*/  MOV R64, R85 ;  /* 0x0000005500407202 */ /* 0x000fce0000000f00 */
[----:B------:R-:W-:Y:S05]  /*30b0*/  WARPSYNC.COLLECTIVE R75, `(.L_x_2744) ;  /* 0x000000004b087348 */ /* 0x000fea0003c00000 */
[----:B------:R0:W1:Y:S02]  /*30c0*/  SHFL.BFLY P0, R85, R88, R87, R90 ;  /* 0x0c00005758557389 */ /* 0x000064000000005a */
[----:B01----:R-:W-:Y:S05]  /*30d0*/  ENDCOLLECTIVE ;  /* 0x000000000000791b */ /* 0x003fea0003800000 */
.L_x_2744:
[----:B------:R-:W-:-:S04]  /*30e0*/  FADD.FTZ R69, R65, R64 ;  /* 0x0000004041457221 */ /* 0x000fc80000010000 */
[----:B------:R-:W-:Y:S01]  /*30f0*/  IMAD.MOV.U32 R88, RZ, RZ, R69 ;  /* 0x000000ffff587224 */ /* 0x000fe200078e0045 */
[----:B------:R-:W-:-:S07]  /*3100*/  MOV R64, R85 ;  /* 0x0000005500407202 */ /* 0x000fce0000000f00 */
[----:B------:R-:W-:Y:S05]  /*3110*/  WARPSYNC.COLLECTIVE R75, `(.L_x_2745) ;  /* 0x000000004b087348 */ /* 0x000fea0003c00000 */
[----:B------:R0:W1:Y:S02]  /*3120*/  SHFL.BFLY P0, R85, R88, R87, R90 ;  /* 0x0c00005758557389 */ /* 0x000064000000005a */
[----:B01----:R-:W-:Y:S05]  /*3130*/  ENDCOLLECTIVE ;  /* 0x000000000000791b */ /* 0x003fea0003800000 */
.L_x_2745:
[----:B------:R-:W-:-:S05]  /*3140*/  FADD.FTZ R71, R67, R64 ;  /* 0x0000004043477221 */ /* 0x000fca0000010000 */
[----:B------:R-:W-:Y:S01]  /*3150*/  MOV R88, R71 ;  /* 0x0000004700587202 */ /* 0x000fe20000000f00 */
[----:B------:R-:W-:Y:S01]  /*3160*/  IMAD.MOV.U32 R87, RZ, RZ, 0x8 ;  /* 0x00000008ff577424 */ /* 0x000fe200078e00ff */
[----:B------:R-:W-:-:S07]  /*3170*/  MOV R86, R85 ;  /* 0x0000005500567202 */ /* 0x000fce0000000f00 */
[----:B------:R-:W-:Y:S05]  /*3180*/  WARPSYNC.COLLECTIVE R75, `(.L_x_2746) ;  /* 0x000000004b087348 */ /* 0x000fea0003c00000 */
[----:B------:R0:W1:Y:S02]  /*3190*/  SHFL.BFLY P0, R85, R88, R87, R90 ;  /* 0x0c00005758557389 */ /* 0x000064000000005a */
[----:B01----:R-:W-:Y:S05]  /*31a0*/  ENDCOLLECTIVE ;  /* 0x000000000000791b */ /* 0x003fea0003800000 */
.L_x_2746:
[----:B------:R-:W-:-:S05]  /*31b0*/  FADD.FTZ R86, R69, R86 ;  /* 0x0000005645567221 */ /* 0x000fca0000010000 */
[----:B------:R-:W-:Y:S02]  /*31c0*/  MOV R88, R86 ;  /* 0x0000005600587202 */ /* 0x000fe40000000f00 */
[----:B------:R-:W-:-:S07]  /*31d0*/  MOV R64, R85 ;  /* 0x0000005500407202 */ /* 0x000fce0000000f00 */
[----:B------:R-:W-:Y:S05]  /*31e0*/  WARPSYNC.COLLECTIVE R75, `(.L_x_2747) ;  /* 0x000000004b087348 */ /* 0x000fea0003c00000 */
[----:B------:R0:W1:Y:S02]  /*31f0*/  SHFL.BFLY P0, R85, R88, R87, R90 ;  /* 0x0c00005758557389 */ /* 0x000064000000005a */
[----:B01----:R-:W-:Y:S05]  /*3200*/  ENDCOLLECTIVE ;  /* 0x000000000000791b */ /* 0x003fea0003800000 */
.L_x_2747:
[----:B------:R-:W-:Y:S01]  /*3210*/  FADD.FTZ R64, R71, R64 ;  /* 0x0000004047407221 */ /* 0x000fe20000010000 */
[----:B------:R-:W-:-:S04]  /*3220*/  HFMA2 R87, -RZ, RZ, 0, 9.5367431640625e-07 ;  /* 0x00000010ff577431 */ /* 0x000fc800000001ff */
[----:B------:R-:W-:Y:S01]  /*3230*/  MOV R88, R64 ;  /* 0x0000004000587202 */ /* 0x000fe20000000f00 */
[----:B------:R-:W-:-:S07]  /*3240*/  IMAD.MOV.U32 R73, RZ, RZ, R85 ;  /* 0x000000ffff497224 */ /* 0x000fce00078e0055 */
[----:B------:R-:W-:Y:S05]  /*3250*/  WARPSYNC.COLLECTIVE R75, `(.L_x_2748) ;  /* 0x000000004b087348 */ /* 0x000fea0003c00000 */
[----:B------:R0:W1:Y:S02]  /*3260*/  SHFL.BFLY P0, R85, R88, R87, R90 ;  /* 0x0c00005758557389 */ /* 0x000064000000005a */
[----:B01----:R-:W-:Y:S05]  /*3270*/  ENDCOLLECTIVE ;  /* 0x000000000000791b */ /* 0x003fea0003800000 */
.L_x_2748:
[----:B------:R-:W-:-:S05]  /*3280*/  FADD.FTZ R73, R86, R73 ;  /* 0x0000004956497221 */ /* 0x000fca0000010000 */
[----:B------:R-:W-:Y:S01]  /*3290*/  MOV R88, R73 ;  /* 0x0000004900587202 */ /* 0x000fe20000000f00 */
[----:B------:R-:W-:-:S07]  /*32a0*/  IMAD.MOV.U32 R65, RZ, RZ, R85 ;  /* 0x000000ffff417224 */ /* 0x000fce00078e0055 */
[----:B------:R-:W-:Y:S05]  /*32b0*/  WARPSYNC.COLLECTIVE R75, `(.L_x_2749) ;  /* 0x000000004b087348 */ /* 0x000fea0003c00000 */
[----:B------:R0:W1:Y:S02]  /*32c0*/  SHFL.BFLY P0, R85, R88, R87, R90 ;  /* 0x0c00005758557389 */ /* 0x000064000000005a */
[----:B01----:R-:W-:Y:S05]  /*32d0*/  ENDCOLLECTIVE ;  /* 0x000000000000791b */ /* 0x003fea0003800000 */
.L_x_2749:
[----:B------:R-:W-:Y:S01]  /*32e0*/  MOV R66, R85 ;  /* 0x0000005500427202 */ /* 0x000fe20000000f00 */
[----:B------:R-:W-:Y:S06]  /*32f0*/  BRA `(.L_x_2750) ;  /* 0xffffffd800d87947 */ /* 0x000fec000383ffff */
.L_x_2751:
        /* <DEDUP_REMOVED lines=16> */
.L_x_6427:


//--------------------- .text._ZN10layer_norm22ln_bwd_finalize_kernelINS_22Kernel_traits_finalizeILj256Ef13__nv_bfloat16fS2_fjLb0ELj1024ELj4ENS_18Kernel_traits_baseILj256EfS2_fS2_fjLj1024EEEEELb0ELb1EEEvNS_9BwdParamsE --------------------------
	.section	.text._ZN10layer_norm22ln_bwd_finalize_kernelINS_22Kernel_traits_finalizeILj256Ef13__nv_bfloat16fS2_fjLb0ELj1024ELj4ENS_18Kernel_traits_baseILj256EfS2_fS2_fjLj1024EEEEELb0ELb1EEEvNS_9BwdParamsE,"ax",@progbits
	.align	128
        .global         _ZN10layer_norm22ln_bwd_finalize_kernelINS_22Kernel_traits_finalizeILj256Ef13__nv_bfloat16fS2_fjLb0ELj1024ELj4ENS_18Kernel_traits_baseILj256EfS2_fS2_fjLj1024EEEEELb0ELb1EEEvNS_9BwdParamsE
        .type           _ZN10layer_norm22ln_bwd_finalize_kernelINS_22Kernel_traits_finalizeILj256Ef13__nv_bfloat16fS2_fjLb0ELj1024ELj4ENS_18Kernel_traits_baseILj256EfS2_fS2_fjLj1024EEEEELb0ELb1EEEvNS_9BwdParamsE,@function
        .size           _ZN10layer_norm22ln_bwd_finalize_kernelINS_22Kernel_traits_finalizeILj256Ef13__nv_bfloat16fS2_fjLb0ELj1024ELj4ENS_18Kernel_traits_baseILj256EfS2_fS2_fjLj1024EEEEELb0ELb1EEEvNS_9BwdParamsE,(.L_x_6428 - _ZN10layer_norm22ln_bwd_finalize_kernelINS_22Kernel_traits_finalizeILj256Ef13__nv_bfloat16fS2_fjLb0ELj1024ELj4ENS_18Kernel_traits_baseILj256EfS2_fS2_fjLj1024EEEEELb0ELb1EEEvNS_9BwdParamsE)
        .other          _ZN10layer_norm22ln_bwd_finalize_kernelINS_22Kernel_traits_finalizeILj256Ef13__nv_bfloat16fS2_fjLb0ELj1024ELj4ENS_18Kernel_traits_baseILj256EfS2_fS2_fjLj1024EEEEELb0ELb1EEEvNS_9BwdParamsE,@"STO_CUDA_ENTRY STV_DEFAULT"
_ZN10layer_norm22ln_bwd_finalize_kernelINS_22Kernel_traits_finalizeILj256Ef13__nv_bfloat16fS2_fjLb0ELj1024ELj4ENS_18Kernel_traits_baseILj256EfS2_fS2_fjLj1024EEEEELb0ELb1EEEvNS_9BwdParamsE:
.text._ZN10layer_norm22ln_bwd_finalize_kernelINS_22Kernel_traits_finalizeILj256Ef13__nv_bfloat16fS2_fjLb0ELj1024ELj4ENS_18Kernel_traits_baseILj256EfS2_fS2_fjLj1024EEEEELb0ELb1EEEvNS_9BwdParamsE:
        /* <DEDUP_REMOVED lines=77> */
.L_x_2756:
        /* <DEDUP_REMOVED lines=118> */
.L_x_2755:
[----:B------:R-:W-:Y:S05]  /*0c30*/  BSYNC.RECONVERGENT B1 ;  /* 0x0000000000017941 */ /* 0x000fea0003800200 */
.L_x_2754:
        /* <DEDUP_REMOVED lines=69> */
.L_x_2758:
[----:B------:R-:W-:Y:S05]  /*1090*/  BSYNC.RECONVERGENT B1 ;  /* 0x0000000000017941 */ /* 0x000fea0003800200 */
.L_x_2757:
        /* <DEDUP_REMOVED lines=38> */
.L_x_2760:
[----:B------:R-:W-:Y:S05]  /*1300*/  BSYNC.RECONVERGENT B1 ;  /* 0x0000000000017941 */ /* 0x000fea0003800200 */
.L_x_2759:
[----:B------:R-:W-:Y:S05]  /*1310*/  @!P1 BRA `(.L_x_2753) ;  /* 0x0000000000409947 */ /* 0x000fea0003800000 */
[----:B------:R-:W0:Y:S01]  /*1320*/  LDC R14, c[0x0][0x388] ;  /* 0x0000e200ff0e7b82 */ /* 0x000e220000000800 */
[----:B------:R-:W-:-:S07]  /*1330*/  IADD3 R12, PT, PT, -R54, RZ, RZ ;  /* 0x000000ff360c7210 */ /* 0x000fce0007ffe1ff */
[----:B------:R-:W1:Y:S08]  /*1340*/  LDC.64 R8, c[0x0][0x440] ;  /* 0x00011000ff087b82 */ /* 0x000e700000000a00 */
[----:B------:R-:W2:Y:S01]  /*1350*/  LDC.64 R10, c[0x0][0x448] ;  /* 0x00011200ff0a7b82 */ /* 0x000ea20000000a00 */
[----:B0-----:R-:W-:-:S05]  /*1360*/  IMAD R0, R3, R14, R0 ;  /* 0x0000000e03007224 */ /* 0x001fca00078e0200 */
[----:B------:R-:W-:-:S07]  /*1370*/  IADD3 R3, PT, PT, R57, R0, RZ ;  /* 0x0000000039037210 */ /* 0x000fce0007ffe0ff */
.L_x_2761:
        /* <DEDUP_REMOVED lines=10> */
.L_x_2753:
[----:B------:R-:W-:Y:S05]  /*1420*/  BSYNC.RECONVERGENT B0 ;  /* 0x0000000000007941 */ /* 0x000fea0003800200 */
.L_x_2752:
        /* <DEDUP_REMOVED lines=57> */
.L_x_2762:
        /* <DEDUP_REMOVED lines=12> */
.L_x_6428:


//--------------------- .text._ZN10layer_norm13ln_bwd_kernelINS_13Kernel_traitsIf13__nv_bfloat16fS2_fjLj256ELj1ELj4ELj1ELj16ENS_18Kernel_traits_baseILj256EfS2_fS2_fjLj128EEEEELb1ELb0ELb1ELb1EEEvNS_9BwdParamsE --------------------------
	.section	.text._ZN10layer_norm13ln_bwd_kernelINS_13Kernel_traitsIf13__nv_bfloat16fS2_fjLj256ELj1ELj4ELj1ELj16ENS_18Kernel_traits_baseILj256EfS2_fS2_fjLj128EEEEELb1ELb0ELb1ELb1EEEvNS_9BwdParamsE,"ax",@progbits
	.align	128
        .global         _ZN10layer_norm13ln_bwd_kernelINS_13Kernel_traitsIf13__nv_bfloat16fS2_fjLj256ELj1ELj4ELj1ELj16ENS_18Kernel_traits_baseILj256EfS2_fS2_fjLj128EEEEELb1ELb0ELb1ELb1EEEvNS_9BwdParamsE
        .type           _ZN10layer_norm13ln_bwd_kernelINS_13Kernel_traitsIf13__nv_bfloat16fS2_fjLj256ELj1ELj4ELj1ELj16ENS_18Kernel_traits_baseILj256EfS2_fS2_fjLj128EEEEELb1ELb0ELb1ELb1EEEvNS_9BwdParamsE,@function
        .size           _ZN10layer_norm13ln_bwd_kernelINS_13Kernel_traitsIf13__nv_bfloat16fS2_fjLj256ELj1ELj4ELj1ELj16ENS_18Kernel_traits_baseILj256EfS2_fS2_fjLj128EEEEELb1ELb0ELb1ELb1EEEvNS_9BwdParamsE,(.L_x_6429 - _ZN10layer_norm13ln_bwd_kernelINS_13Kernel_traitsIf13__nv_bfloat16fS2_fjLj256ELj1ELj4ELj1ELj16ENS_18Kernel_traits_baseILj256EfS2_fS2_fjLj128EEEEELb1ELb0ELb1ELb1EEEvNS_9BwdParamsE)
        .other          _ZN10layer_norm13ln_bwd_kernelINS_13Kernel_traitsIf13__nv_bfloat16fS2_fjLj256ELj1ELj4ELj1ELj16ENS_18Kernel_traits_baseILj256EfS2_fS2_fjLj128EEEEELb1ELb0ELb1ELb1EEEvNS_9BwdParamsE,@"STO_CUDA_ENTRY STV_DEFAULT"
_ZN10layer_norm13ln_bwd_kernelINS_13Kernel_traitsIf13__nv_bfloat16fS2_fjLj256ELj1ELj4ELj1ELj16ENS_18Kernel_traits_baseILj256EfS2_fS2_fjLj128EEEEELb1ELb0ELb1ELb1EEEvNS_9BwdParamsE:
.text._ZN10layer_norm13ln_bwd_kernelINS_13Kernel_traitsIf13__nv_bfloat16fS2_fjLj256ELj1ELj4ELj1ELj16ENS_18Kernel_traits_baseILj256EfS2_fS2_fjLj128EEEEELb1ELb0ELb1ELb1EEEvNS_9BwdParamsE:
        /* <DEDUP_REMOVED lines=32> */
.L_x_2790:
[----:B-1----:R-:W1:Y:S08]  /*0200*/  LDC.64 R64, c[0x0][0x3f8] ;  /* 0x0000fe00ff407b82 */ /* 0x002e700000000a00 */
[----:B--2---:R-:W2:Y:S08]  /*0210*/  LDC.64 R78, c[0x0][0x3c8] ;  /* 0x0000f200ff4e7b82 */ /* 0x004eb00000000a00 */
[----:B------:R-:W3:Y:S01]  /*0220*/  LDC.64 R66, c[0x0][0x3f0] ;  /* 0x0000fc00ff427b82 */ /* 0x000ee20000000a00 */
[----:B-1----:R-:W-:-:S06]  /*0230*/  IMAD.WIDE R64, R2, 0x4, R64 ;  /* 0x0000000402407825 */ /* 0x002fcc00078e0240 */
[----:B------:R-:W4:Y:S01]  /*0240*/  LDG.E R64, desc[UR6][R64.64] ;  /* 0x0000000640407981 */ /* 0x000f22000c1e1900 */
[----:B--2---:R-:W-:-:S06]  /*0250*/  IMAD.WIDE R78, R2, 0x4, R78 ;  /* 0x00000004024e7825 */ /* 0x004fcc00078e024e */
[----:B-----5:R1:W5:Y:S01]  /*0260*/  LDG.E R78, desc[UR6][R78.64] ;  /* 0x000000064e4e7981 */ /* 0x020362000c1e1900 */
[----:B---3--:R-:W-:Y:S02]  /*0270*/  IMAD.WIDE R68, R2, 0x4, R66 ;  /* 0x0000000402447825 */ /* 0x008fe400078e0242 */
[----:B------:R-:W2:Y:S03]  /*0280*/  LDC.64 R66, c[0x0][0x3c0] ;  /* 0x0000f000ff427b82 */ /* 0x000ea60000000a00 */
[----:B------:R1:W5:Y:S01]  /*0290*/  LDG.E R63, desc[UR6][R68.64] ;  /* 0x00000006443f7981 */ /* 0x000362000c1e1900 */
[----:B------:R-:W-:Y:S01]  /*02a0*/  BSSY.RECONVERGENT B1, `(.L_x_2765) ;  /* 0x000008b000017945 */ /* 0x000fe20003800200 */
[----:B----4-:R-:W-:-:S13]  /*02b0*/  ISETP.GE.AND P2, PT, R64, 0x1, PT ;  /* 0x000000014000780c */ /* 0x010fda0003f46270 */
[----:B-12---:R-:W-:Y:S05]  /*02c0*/  @!P2 BRA `(.L_x_2766) ;  /* 0x0000000400b4a947 */ /* 0x006fea0003800000 */
[----:B------:R-:W1:Y:S01]  /*02d0*/  LDC.64 R60, c[0x0][0x3a8] ;  /* 0x0000ea00ff3c7b82 */ /* 0x000e620000000a00 */
[----:B0-----:R-:W-:Y:S01]  /*02e0*/  IADD3 R5, PT, PT, R64, -0x1, RZ ;  /* 0xffffffff40057810 */ /* 0x001fe20007ffe0ff */
[C---:B------:R-:W-:Y:S02]  /*02f0*/  IMAD R3, R2.reuse, UR9, RZ ;  /* 0x0000000902037c24 */ /* 0x040fe4000f8e02ff */
[----:B------:R-:W-:-:S03]  /*0300*/  IMAD.WIDE R66, R2, 0x4, R66 ;  /* 0x0000000402427825 */ /* 0x000fc600078e0242 */
[----:B------:R-:W-:Y:S01]  /*0310*/  SHF.R.S32.HI R4, RZ, 0x1f, R3 ;  /* 0x0000001fff047819 */ /* 0x000fe20000011403 */
[----:B------:R-:W0:Y:S01]  /*0320*/  LDC.64 R12, c[0x0][0x428] ;  /* 0x00010a00ff0c7b82 */ /* 0x000e220000000a00 */
[----:B------:R-:W-:Y:S01]  /*0330*/  IMAD R5, R5, UR9, RZ ;  /* 0x0000000905057c24 */ /* 0x000fe2000f8e02ff */
[----:B-----5:R-:W-:Y:S01]  /*0340*/  ISETP.GE.AND P1, PT, R63, 0x1, PT ;  /* 0x000000013f00780c */ /* 0x020fe20003f26270 */
[----:B------:R2:W3:Y:S01]  /*0350*/  LDG.E R68, desc[UR6][R66.64] ;  /* 0x0000000642447981 */ /* 0x0004e2000c1e1900 */
[----:B------:R-:W-:Y:S02]  /*0360*/  LEA.HI R4, R4, R3, RZ, 0x3 ;  /* 0x0000000304047211 */ /* 0x000fe400078f18ff */
[----:B------:R-:W-:Y:S02]  /*0370*/  SHF.R.S32.HI R6, RZ, 0x1f, R5 ;  /* 0x0000001fff067819 */ /* 0x000fe40000011405 */
[----:B------:R-:W-:Y:S02]  /*0380*/  LEA.HI.SX32 R69, R4, R77, 0x1d ;  /* 0x0000004d04457211 */ /* 0x000fe400078feaff */
[----:B------:R-:W-:-:S04]  /*0390*/  LEA.HI R6, R6, R5, RZ, 0x3 ;  /* 0x0000000506067211 */ /* 0x000fc800078f18ff */
[----:B------:R-:W-:Y:S01]  /*03a0*/  LEA.HI.SX32 R3, R6, R77, 0x1d ;  /* 0x0000004d06037211 */ /* 0x000fe200078feaff */
[----:B-1----:R-:W-:-:S05]  /*03b0*/  IMAD.WIDE.U32 R60, R69, 0x20, R60 ;  /* 0x00000020453c7825 */ /* 0x002fca00078e003c */
[----:B------:R-:W4:Y:S01]  /*03c0*/  LDG.E.128 R8, desc[UR6][R60.64+0x10] ;  /* 0x000010063c087981 */ /* 0x000f22000c1e1d00 */
[----:B0-----:R-:W-:-:S03]  /*03d0*/  IMAD.WIDE.U32 R12, R3, 0x10, R12 ;  /* 0x00000010030c7825 */ /* 0x001fc600078e000c */
[----:B------:R0:W4:Y:S04]  /*03e0*/  LDG.E.128 R4, desc[UR6][R60.64] ;  /* 0x000000063c047981 */ /* 0x000128000c1e1d00 */
[----:B------:R-:W4:Y:S01]  /*03f0*/  LDG.E.128 R12, desc[UR6][R12.64] ;  /* 0x000000060c0c7981 */ /* 0x000f22000c1e1d00 */
[----:B------:R-:W-:-:S05]  /*0400*/  @P1 IADD3 R3, PT, PT, R63, -0x1, RZ ;  /* 0xffffffff3f031810 */ /* 0x000fca0007ffe0ff */
[----:B------:R-:W-:-:S05]  /*0410*/  @P1 IMAD R3, R3, UR9, RZ ;  /* 0x0000000903031c24 */ /* 0x000fca000f8e02ff */
[----:B------:R-:W-:-:S04]  /*0420*/  @P1 SHF.R.S32.HI R62, RZ, 0x1f, R3 ;  /* 0x0000001fff3e1819 */ /* 0x000fc80000011403 */
        /* <DEDUP_REMOVED lines=19> */
[--C-:B0-----:R-:W-:Y:S01]  /*0560*/  FADD.FTZ R61, R11, -R3.reuse ;  /* 0x800000030b3d7221 */ /* 0x101fe20000010000 */
[--C-:B------:R-:W-:Y:S01]  /*0570*/  FADD.FTZ R69, R4, -R3.reuse ;  /* 0x8000000304457221 */ /* 0x100fe20000010000 */
[--C-:B------:R-:W-:Y:S01]  /*0580*/  FADD.FTZ R5, R5, -R3.reuse ;  /* 0x8000000305057221 */ /* 0x100fe20000010000 */
[--C-:B------:R-:W-:Y:S01]  /*0590*/  FADD.FTZ R71, R6, -R3.reuse ;  /* 0x8000000306477221 */ /* 0x100fe20000010000 */
[C---:B------:R-:W-:Y:S02]  /*05a0*/  PRMT R10, R12.reuse, 0x7632, R10 ;  /* 0x000076320c0a7816 */ /* 0x040fe4000000000a */
[----:B------:R-:W-:Y:S01]  /*05b0*/  SHF.L.U32 R11, R12, 0x10, RZ ;  /* 0x000000100c0b7819 */ /* 0x000fe200000006ff */
[--C-:B------:R-:W-:Y:S01]  /*05c0*/  FADD.FTZ R7, R7, -R3.reuse ;  /* 0x8000000307077221 */ /* 0x100fe20000010000 */
[--C-:B------:R-:W-:Y:S01]  /*05d0*/  FADD.FTZ R73, R8, -R3.reuse ;  /* 0x8000000308497221 */ /* 0x100fe20000010000 */
[----:B------:R-:W-:Y:S01]  /*05e0*/  FADD.FTZ R9, R9, -R3 ;  /* 0x8000000309097221 */ /* 0x000fe20000010000 */
[C---:B------:R-:W-:Y:S01]  /*05f0*/  FMUL.FTZ R3, R78.reuse, R69 ;  /* 0x000000454e037220 */ /* 0x040fe20000410000 */
[----:B------:R-:W-:Y:S01]  /*0600*/  PRMT R12, R13, 0x7632, R12 ;  /* 0x000076320d0c7816 */ /* 0x000fe2000000000c */
[----:B------:R-:W-:Y:S01]  /*0610*/  FMUL.FTZ R4, R78, R5 ;  /* 0x000000054e047220 */ /* 0x000fe20000410000 */
[----:B------:R-:W-:-:S02]  /*0620*/  IMAD.U32 R60, R10, 0x10000, RZ ;  /* 0x000100000a3c7824 */ /* 0x000fc400078e00ff */
[----:B------:R-:W-:Y:S01]  /*0630*/  FMUL.FTZ R5, R78, R71 ;  /* 0x000000474e057220 */ /* 0x000fe20000410000 */
[----:B------:R-:W-:Y:S02]  /*0640*/  IMAD.U32 R13, R13, 0x10000, RZ ;  /* 0x000100000d0d7824 */ /* 0x000fe400078e00ff */
[-C--:B------:R-:W-:Y:S01]  /*0650*/  FMUL.FTZ R10, R28, R11.reuse ;  /* 0x0000000b1c0a7220 */ /* 0x080fe20000410000 */
[----:B------:R-:W-:Y:S01]  /*0660*/  FFMA.FTZ R32, R3, R11, R32 ;  /* 0x0000000b03207223 */ /* 0x000fe20000010020 */
[----:B------:R-:W-:Y:S01]  /*0670*/  FADD.FTZ R40, R40, R11 ;  /* 0x0000000b28287221 */ /* 0x000fe20000010000 */
[----:B------:R-:W-:Y:S01]  /*0680*/  SHF.L.U32 R62, R12, 0x10, RZ ;  /* 0x000000100c3e7819 */ /* 0x000fe200000006ff */
[-C--:B------:R-:W-:Y:S01]  /*0690*/  FFMA.FTZ R33, R4, R60.reuse, R33 ;  /* 0x0000003c04217223 */ /* 0x080fe20000010021 */
[----:B------:R-:W-:Y:S01]  /*06a0*/  FADD.FTZ R41, R41, R60 ;  /* 0x0000003c29297221 */ /* 0x000fe20000010000 */
[----:B------:R-:W-:Y:S01]  /*06b0*/  FMUL.FTZ R11, R29, R60 ;  /* 0x0000003c1d0b7220 */ /* 0x000fe20000410000 */
[-C--:B------:R-:W-:Y:S01]  /*06c0*/  FFMA.FTZ R34, R5, R13.reuse, R34 ;  /* 0x0000000d05227223 */ /* 0x080fe20000010022 */
[----:B------:R-:W-:Y:S01]  /*06d0*/  FADD.FTZ R42, R42, R13 ;  /* 0x0000000d2a2a7221 */ /* 0x000fe20000010000 */
[----:B------:R-:W-:Y:S01]  /*06e0*/  FMUL.FTZ R12, R30, R13 ;  /* 0x0000000d1e0c7220 */ /* 0x000fe20000410000 */
[----:B------:R-:W-:Y:S01]  /*06f0*/  FADD.FTZ R60, RZ, R10 ;  /* 0x0000000aff3c7221 */ /* 0x000fe20000010000 */
[----:B------:R-:W-:Y:S01]  /*0700*/  FFMA.FTZ R13, R3, R10, RZ ;  /* 0x0000000a030d7223 */ /* 0x000fe200000100ff */
[C---:B------:R-:W-:Y:S01]  /*0710*/  PRMT R68, R15.reuse, 0x7632, R68 ;  /* 0x000076320f447816 */ /* 0x040fe20000000044 */
[----:B------:R-:W-:Y:S01]  /*0720*/  FMUL.FTZ R6, R78, R7 ;  /* 0x000000074e067220 */ /* 0x000fe20000410000 */
[----:B------:R-:W-:Y:S01]  /*0730*/  SHF.L.U32 R67, R15, 0x10, RZ ;  /* 0x000000100f437819 */ /* 0x000fe200000006ff */
[----:B------:R-:W-:Y:S01]  /*0740*/  FADD.FTZ R15, R60, R11 ;  /* 0x0000000b3c0f7221 */ /* 0x000fe20000010000 */
[----:B------:R-:W-:Y:S01]  /*0750*/  FFMA.FTZ R60, R4, R11, R13 ;  /* 0x0000000b043c7223 */ /* 0x000fe2000001000d */
[----:B------:R-:W-:Y:S01]  /*0760*/  SHF.L.U32 R75, R14, 0x10, RZ ;  /* 0x000000100e4b7819 */ /* 0x000fe200000006ff */
[-C--:B------:R-:W-:Y:S01]  /*0770*/  FFMA.FTZ R35, R6, R62.reuse, R35 ;  /* 0x0000003e06237223 */ /* 0x080fe20000010023 */
[----:B------:R-:W-:Y:S01]  /*0780*/  FADD.FTZ R43, R43, R62 ;  /* 0x0000003e2b2b7221 */ /* 0x000fe20000010000 */
[----:B------:R-:W-:Y:S01]  /*0790*/  FMUL.FTZ R13, R31, R62 ;  /* 0x0000003e1f0d7220 */ /* 0x000fe20000410000 */
        /* <DEDUP_REMOVED lines=8> */
[C---:B------:R-:W-:Y:S01]  /*0820*/  FMUL.FTZ R8, R78.reuse, R9 ;  /* 0x000000094e087220 */ /* 0x040fe20000410000 */
[----:B------:R-:W-:Y:S01]  /*0830*/  FMUL.FTZ R9, R78, R79 ;  /* 0x0000004f4e097220 */ /* 0x000fe20000410000 */
[----:B------:R-:W-:Y:S01]  /*0840*/  FADD.FTZ R62, R69, R14 ;  /* 0x0000000e453e7221 */ /* 0x000fe20000010000 */
[----:B------:R-:W-:Y:S01]  /*0850*/  FMUL.FTZ R15, R25, R66 ;  /* 0x00000042190f7220 */ /* 0x000fe20000410000 */
[----:B------:R-:W-:Y:S01]  /*0860*/  FFMA.FTZ R69, R7, R14, R60 ;  /* 0x0000000e07457223 */ /* 0x000fe2000001003c */
[-C--:B------:R-:W-:Y:S01]  /*0870*/  FFMA.FTZ R38, R9, R67.reuse, R38 ;  /* 0x0000004309267223 */ /* 0x080fe20000010026 */
[----:B------:R-:W-:Y:S01]  /*0880*/  FFMA.FTZ R37, R8, R66, R37 ;  /* 0x0000004208257223 */ /* 0x000fe20000010025 */
[----:B------:R-:W-:Y:S01]  /*0890*/  FADD.FTZ R45, R45, R66 ;  /* 0x000000422d2d7221 */ /* 0x000fe20000010000 */
[----:B------:R-:W-:Y:S01]  /*08a0*/  FADD.FTZ R46, R46, R67 ;  /* 0x000000432e2e7221 */ /* 0x000fe20000010000 */
[----:B------:R-:W-:Y:S01]  /*08b0*/  FMUL.FTZ R60, R26, R67 ;  /* 0x000000431a3c7220 */ /* 0x000fe20000410000 */
[----:B------:R-:W-:-:S02]  /*08c0*/  IMAD.U32 R72, R68, 0x10000, RZ ;  /* 0x0001000044487824 */ /* 0x000fc400078e00ff */
        /* <DEDUP_REMOVED lines=13> */
.L_x_2766:
[----:B------:R-:W-:Y:S02]  /*09a0*/  MOV R65, UR20 ;  /* 0x0000001400417c02 */ /* 0x000fe40008000f00 */
        /* <DEDUP_REMOVED lines=23> */
[----:B------:R1:W5:Y:S04]  /*0b20*/  @P0 LDG.E.128 R16, desc[UR6][R66.64+0x10] ;  /* 0x0000100642100981 */ /* 0x000368000c1e1d00 */
[----:B------:R-:W5:Y:S01]  /*0b30*/  LDG.E.64 R84, desc[UR6][R84.64] ;  /* 0x0000000654547981 */ /* 0x000f62000c1e1b00 */
[----:B------:R-:W-:-:S07]  /*0b40*/  CS2R R72, SRZ ;  /* 0x0000000000487805 */ /* 0x000fce000001ff00 */
.L_x_2767:
[----:B------:R-:W-:Y:S05]  /*0b50*/  BSYNC.RECONVERGENT B1 ;  /* 0x0000000000017941 */ /* 0x000fea0003800200 */
.L_x_2765:
[----:B-1---5:R-:W-:Y:S01]  /*0b60*/  IMAD.MOV.U32 R66, RZ, RZ, R84 ;  /* 0x000000ffff427224 */ /* 0x022fe200078e0054 */
        /* <DEDUP_REMOVED lines=28> */
.L_x_2802:
[----:B------:R-:W4:Y:S01]  /*0d30*/  @P1 LDC R74, c[0x0][0x388] ;  /* 0x0000e200ff4a1b82 */ /* 0x000f220000000800 */
[----:B------:R-:W-:Y:S01]  /*0d40*/  @P1 IADD3 R63, PT, PT, R63, -0x1, RZ ;  /* 0xffffffff3f3f1810 */ /* 0x000fe20007ffe0ff */
[----:B--2---:R-:W-:Y:S01]  /*0d50*/  FADD.FTZ R66, R73, R66 ;  /* 0x0000004249427221 */ /* 0x004fe20000010000 */
[----:B------:R-:W-:Y:S01]  /*0d60*/  ISETP.NE.U32.AND P0, PT, R65, RZ, PT ;  /* 0x000000ff4100720c */ /* 0x000fe20003f05070 */
[----:B---3--:R-:W-:Y:S01]  /*0d70*/  FADD.FTZ R67, R72, R67 ;  /* 0x0000004348437221 */ /* 0x008fe20000010000 */
[----:B------:R-:W-:Y:S01]  /*0d80*/  ISETP.NE.AND P3, PT, R0, RZ, PT ;  /* 0x000000ff0000720c */ /* 0x000fe20003f65270 */
[----:B------:R-:W-:Y:S01]  /*0d90*/  FMUL.FTZ R75, R66, UR12 ;  /* 0x0000000c424b7c20 */ /* 0x000fe20008410000 */
[----:B------:R-:W-:Y:S01]  /*0da0*/  ISETP.NE.AND.EX P0, PT, R70, RZ, PT, P0 ;  /* 0x000000ff4600720c */ /* 0x000fe20003f05300 */
[----:B------:R-:W-:Y:S01]  /*0db0*/  BSSY.RECONVERGENT B1, `(.L_x_2769) ;  /* 0x0000193000017945 */ /* 0x000fe20003800200 */
[----:B------:R-:W-:Y:S02]  /*0dc0*/  CS2R R80, SRZ ;  /* 0x0000000000507805 */ /* 0x000fe4000001ff00 */
[----:B------:R-:W-:-:S02]  /*0dd0*/  FSEL R75, R75, RZ, !P3 ;  /* 0x000000ff4b4b7208 */ /* 0x000fc40005800000 */
[----:B------:R-:W-:Y:S01]  /*0de0*/  @P1 MOV R81, RZ ;  /* 0x000000ff00511202 */ /* 0x000fe20000000f00 */
[----:B----4-:R-:W-:-:S05]  /*0df0*/  @P1 IMAD R63, R63, R74, RZ ;  /* 0x0000004a3f3f1224 */ /* 0x010fca00078e02ff */
        /* <DEDUP_REMOVED lines=24> */
.L_x_2773:
[----:B------:R-:W-:Y:S05]  /*0f80*/  BSYNC.RECONVERGENT B2 ;  /* 0x0000000000027941 */ /* 0x000fea0003800200 */
.L_x_2772:
        /* <DEDUP_REMOVED lines=13> */
.L_x_2775:
[----:B------:R-:W-:Y:S05]  /*1060*/  BSYNC.RECONVERGENT B2 ;  /* 0x0000000000027941 */ /* 0x000fea0003800200 */
.L_x_2774:
        /* <DEDUP_REMOVED lines=13> */
.L_x_2777:
[----:B------:R-:W-:Y:S05]  /*1140*/  BSYNC.RECONVERGENT B2 ;  /* 0x0000000000027941 */ /* 0x000fea0003800200 */
.L_x_2776:
        /* <DEDUP_REMOVED lines=13> */
.L_x_2779:
[----:B------:R-:W-:Y:S05]  /*1220*/  BSYNC.RECONVERGENT B2 ;  /* 0x0000000000027941 */ /* 0x000fea0003800200 */
.L_x_2778:
        /* <DEDUP_REMOVED lines=13> */
.L_x_2781:
[----:B------:R-:W-:Y:S05]  /*1300*/  BSYNC.RECONVERGENT B2 ;  /* 0x0000000000027941 */ /* 0x000fea0003800200 */
.L_x_2780:
        /* <DEDUP_REMOVED lines=13> */
.L_x_2783:
[----:B------:R-:W-:Y:S05]  /*13e0*/  BSYNC.RECONVERGENT B2 ;  /* 0x0000000000027941 */ /* 0x000fea0003800200 */
.L_x_2782:
        /* <DEDUP_REMOVED lines=13> */
.L_x_2785:
[----:B------:R-:W-:Y:S05]  /*14c0*/  BSYNC.RECONVERGENT B2 ;  /* 0x0000000000027941 */ /* 0x000fea0003800200 */
.L_x_2784:
        /* <DEDUP_REMOVED lines=14> */
.L_x_2771:
[----:B------:R-:W2:Y:S01]  /*15b0*/  @P1 LDC.64 R56, c[0x0][0x408] ;  /* 0x00010200ff381b82 */ /* 0x000ea20000000a00 */
[-CC-:B------:R-:W-:Y:S01]  /*15c0*/  FFMA.FTZ R53, R3, R74.reuse, R75.reuse ;  /* 0x0000004a03357223 */ /* 0x180fe2000001004b */
[-CC-:B------:R-:W-:Y:S01]  /*15d0*/  FFMA.FTZ R52, R4, R74.reuse, R75.reuse ;  /* 0x0000004a04347223 */ /* 0x180fe2000001004b */
[----:B------:R-:W-:Y:S01]  /*15e0*/  ISETP.GT.AND P0, PT, R64, RZ, PT ;  /* 0x000000ff4000720c */ /* 0x000fe20003f04270 */
[----:B-1----:R-:W-:Y:S01]  /*15f0*/  FFMA.FTZ R72, R8, R74, R75 ;  /* 0x0000004a08487223 */ /* 0x002fe2000001004b */
[----:B------:R-:W-:Y:S01]  /*1600*/  FADD.FTZ R53, R10, -R53 ;  /* 0x800000350a357221 */ /* 0x000fe20000010000 */
[----:B------:R-:W-:Y:S01]  /*1610*/  FADD.FTZ R59, R11, -R52 ;  /* 0x800000340b3b7221 */ /* 0x000fe20000010000 */
[----:B------:R-:W-:Y:S01]  /*1620*/  @P1 LOP3.LUT P2, RZ, R71, 0xff, RZ, 0xc0, !PT ;  /* 0x000000ff47ff1812 */ /* 0x000fe2000784c0ff */
[----:B------:R-:W1:Y:S01]  /*1630*/  @P1 LDC.64 R54, c[0x0][0x408] ;  /* 0x00010200ff361b82 */ /* 0x000e620000000a00 */
[C---:B------:R-:W-:Y:S01]  /*1640*/  FMUL.FTZ R53, R78.reuse, R53 ;  /* 0x000000354e357220 */ /* 0x040fe20000410000 */
[----:B------:R-:W-:Y:S01]  /*1650*/  FMUL.FTZ R59, R78, R59 ;  /* 0x0000003b4e3b7220 */ /* 0x000fe20000410000 */
[----:B------:R-:W-:-:S02]  /*1660*/  @P1 LOP3.LUT P6, RZ, R86, 0xff, RZ, 0xc0, !PT ;  /* 0x000000ff56ff1812 */ /* 0x000fc400078cc0ff */
[----:B------:R-:W-:Y:S02]  /*1670*/  @P1 LOP3.LUT P3, RZ, R69, 0xff, RZ, 0xc0, !PT ;  /* 0x000000ff45ff1812 */ /* 0x000fe4000786c0ff */
[----:B------:R-:W-:Y:S01]  /*1680*/  FSEL R52, R53, RZ, P0 ;  /* 0x000000ff35347208 */ /* 0x000fe20000000000 */
[----:B------:R-:W3:Y:S01]  /*1690*/  @P1 LDC.64 R66, c[0x0][0x408] ;  /* 0x00010200ff421b82 */ /* 0x000ee20000000a00 */
[----:B------:R-:W-:Y:S02]  /*16a0*/  FSEL R53, R59, RZ, P0 ;  /* 0x000000ff3b357208 */ /* 0x000fe40000000000 */
[----:B------:R-:W-:Y:S02]  /*16b0*/  @P1 LOP3.LUT P4, RZ, R68, 0xff, RZ, 0xc0, !PT ;  /* 0x000000ff44ff1812 */ /* 0x000fe4000788c0ff */
[----:B------:R-:W-:Y:S01]  /*16c0*/  @P1 LOP3.LUT P5, RZ, R83, 0xff, RZ, 0xc0, !PT ;  /* 0x000000ff53ff1812 */ /* 0x000fe200078ac0ff */
[----:B------:R-:W-:Y:S01]  /*16d0*/  FFMA.FTZ R83, R9, R74, R75 ;  /* 0x0000004a09537223 */ /* 0x000fe2000001004b */
[----:B--2---:R-:W-:Y:S01]  /*16e0*/  @P1 FMUL.FTZ R57, R53, R57 ;  /* 0x0000003935391220 */ /* 0x004fe20000410000 */
[----:B------:R-:W2:Y:S02]  /*16f0*/  @P1 LDC.64 R64, c[0x0][0x408] ;  /* 0x00010200ff401b82 */ /* 0x000ea40000000a00 */
[----:B------:R-:W-:Y:S01]  /*1700*/  FADD.FTZ R83, R60, -R83 ;  /* 0x800000533c537221 */ /* 0x000fe20000010000 */
[----:B------:R-:W-:-:S03]  /*1710*/  @P1 FMUL.FTZ R56, R57, R56 ;  /* 0x0000003839381220 */ /* 0x000fc60000410000 */
[----:B------:R-:W-:Y:S01]  /*1720*/  FMUL.FTZ R83, R78, R83 ;  /* 0x000000534e537220 */ /* 0x000fe20000410000 */
[----:B-1----:R-:W-:Y:S01]  /*1730*/  @P1 FMUL.FTZ R55, R52, R55 ;  /* 0x0000003734371220 */ /* 0x002fe20000410000 */
[----:B------:R-:W-:Y:S01]  /*1740*/  @P1 FSEL R59, R56, RZ, P2 ;  /* 0x000000ff383b1208 */ /* 0x000fe20001000000 */
[----:B------:R-:W1:Y:S01]  /*1750*/  @P1 LDC.64 R68, c[0x0][0x408] ;  /* 0x00010200ff441b82 */ /* 0x000e620000000a00 */
[----:B------:R-:W-:Y:S01]  /*1760*/  @P1 LOP3.LUT P2, RZ, R79, 0xff, RZ, 0xc0, !PT ;  /* 0x000000ff4fff1812 */ /* 0x000fe2000784c0ff */
[----:B------:R-:W-:Y:S01]  /*1770*/  @P1 FMUL.FTZ R54, R55, R54 ;  /* 0x0000003637361220 */ /* 0x000fe20000410000 */
[-CC-:B------:R-:W-:Y:S01]  /*1780*/  FFMA.FTZ R55, R5, R74.reuse, R75.reuse ;  /* 0x0000004a05377223 */ /* 0x180fe2000001004b */
[-C--:B------:R-:W-:Y:S01]  /*1790*/  FFMA.FTZ R79, R7, R74.reuse, R75 ;  /* 0x0000004a074f7223 */ /* 0x080fe2000001004b */
[----:B------:R-:W-:Y:S02]  /*17a0*/  @P1 F2FP.BF16.F32.PACK_AB R59, RZ, R59 ;  /* 0x0000003bff3b123e */ /* 0x000fe400000010ff */
[----:B------:R-:W-:Y:S01]  /*17b0*/  FADD.FTZ R55, R12, -R55 ;  /* 0x800000370c377221 */ /* 0x000fe20000010000 */
[----:B------:R-:W4:Y:S01]  /*17c0*/  @P1 LDC.64 R56, c[0x0][0x408] ;  /* 0x00010200ff381b82 */ /* 0x000f220000000a00 */
[----:B------:R-:W-:Y:S01]  /*17d0*/  @P1 FSEL R58, R54, RZ, P6 ;  /* 0x000000ff363a1208 */ /* 0x000fe20003000000 */
[----:B------:R-:W-:Y:S01]  /*17e0*/  FFMA.FTZ R54, R6, R74, R75 ;  /* 0x0000004a06367223 */ /* 0x000fe2000001004b */
[----:B------:R-:W-:Y:S01]  /*17f0*/  FMUL.FTZ R55, R78, R55 ;  /* 0x000000374e377220 */ /* 0x000fe20000410000 */
[----:B------:R-:W-:Y:S01]  /*1800*/  FADD.FTZ R79, R14, -R79 ;  /* 0x8000004f0e4f7221 */ /* 0x000fe20000010000 */
[----:B------:R-:W-:Y:S01]  /*1810*/  @P1 F2FP.BF16.F32.PACK_AB R58, RZ, R58 ;  /* 0x0000003aff3a123e */ /* 0x000fe200000010ff */
[----:B------:R-:W-:Y:S01]  /*1820*/  FADD.FTZ R73, R13, -R54 ;  /* 0x800000360d497221 */ /* 0x000fe20000010000 */
[----:B------:R-:W-:Y:S01]  /*1830*/  FFMA.FTZ R74, R62, R74, R75 ;  /* 0x0000004a3e4a7223 */ /* 0x000fe2000001004b */
[----:B------:R-:W5:Y:S01]  /*1840*/  @P1 LDC.64 R70, c[0x0][0x408] ;  /* 0x00010200ff461b82 */ /* 0x000f620000000a00 */
        /* <DEDUP_REMOVED lines=12> */
[----:B----4-:R-:W-:Y:S02]  /*1910*/  @P1 FMUL.FTZ R57, R54, R57 ;  /* 0x0000003936391220 */ /* 0x010fe40000410000 */
[----:B--2---:R-:W-:Y:S02]  /*1920*/  @P1 FMUL.FTZ R65, R55, R65 ;  /* 0x0000004137411220 */ /* 0x004fe40000410000 */
[----:B------:R-:W-:Y:S01]  /*1930*/  @P1 FMUL.FTZ R59, R57, R56 ;  /* 0x00000038393b1220 */ /* 0x000fe20000410000 */
[----:B------:R-:W-:Y:S01]  /*1940*/  FSEL R56, R79, RZ, P0 ;  /* 0x000000ff4f387208 */ /* 0x000fe20000000000 */
[----:B------:R-:W-:Y:S01]  /*1950*/  @P1 FMUL.FTZ R64, R65, R64 ;  /* 0x0000004041401220 */ /* 0x000fe20000410000 */
[----:B------:R-:W-:Y:S01]  /*1960*/  FSEL R57, R75, RZ, P0 ;  /* 0x000000ff4b397208 */ /* 0x000fe20000000000 */
[----:B-----5:R-:W-:Y:S01]  /*1970*/  @P1 FMUL.FTZ R71, R58, R71 ;  /* 0x000000473a471220 */ /* 0x020fe20000410000 */
[----:B------:R-:W-:Y:S01]  /*1980*/  @P1 FSEL R59, R59, RZ, P3 ;  /* 0x000000ff3b3b1208 */ /* 0x000fe20001800000 */
[----:B---3--:R-:W-:Y:S01]  /*1990*/  @P1 FMUL.FTZ R67, R56, R67 ;  /* 0x0000004338431220 */ /* 0x008fe20000410000 */
[----:B------:R-:W-:Y:S01]  /*19a0*/  @P1 FSEL R64, R64, RZ, P4 ;  /* 0x000000ff40401208 */ /* 0x000fe20002000000 */
[----:B-1----:R-:W-:Y:S01]  /*19b0*/  @P1 FMUL.FTZ R69, R57, R69 ;  /* 0x0000004539451220 */ /* 0x002fe20000410000 */
        /* <DEDUP_REMOVED lines=26> */
.L_x_2770:
[----:B------:R-:W-:Y:S02]  /*1b60*/  MOV R63, UR22 ;  /* 0x00000016003f7c02 */ /* 0x000fe40008000f00 */
[----:B------:R-:W-:Y:S02]  /*1b70*/  MOV R76, UR23 ;  /* 0x00000017004c7c02 */ /* 0x000fe40008000f00 */
[----:B------:R-:W-:-:S04]  /*1b80*/  ISETP.NE.U32.AND P0, PT, R63, RZ, PT ;  /* 0x000000ff3f00720c */ /* 0x000fc80003f05070 */
[----:B------:R-:W-:-:S13]  /*1b90*/  ISETP.NE.AND.EX P0, PT, R76, RZ, PT, P0 ;  /* 0x000000ff4c00720c */ /* 0x000fda0003f05300 */
[----:B------:R-:W-:Y:S05]  /*1ba0*/  @P0 BRA `(.L_x_2787) ;  /* 0x0000000400680947 */ /* 0x000fea0003800000 */
[----:B------:R-:W2:Y:S01]  /*1bb0*/  @P1 LDC.64 R64, c[0x0][0x408] ;  /* 0x00010200ff401b82 */ /* 0x000ea20000000a00 */
[-CC-:B-1----:R-:W-:Y:S01]  /*1bc0*/  @P2 FFMA.FTZ R73, R3, R74.reuse, R75.reuse ;  /* 0x0000004a03492223 */ /* 0x182fe2000001004b */
[-C--:B------:R-:W-:Y:S01]  /*1bd0*/  @P2 FFMA.FTZ R72, R4, R74.reuse, R75 ;  /* 0x0000004a04482223 */ /* 0x080fe2000001004b */
[--C-:B------:R-:W-:Y:S01]  /*1be0*/  IMAD.MOV.U32 R70, RZ, RZ, R20.reuse ;  /* 0x000000ffff467224 */ /* 0x100fe200078e0014 */
[----:B------:R-:W-:Y:S01]  /*1bf0*/  @P1 LOP3.LUT P6, RZ, R86, 0xff, RZ, 0xc0, !PT ;  /* 0x000000ff56ff1812 */ /* 0x000fe200078cc0ff */
[----:B------:R-:W-:Y:S01]  /*1c00*/  @P2 FADD.FTZ R73, R10, -R73 ;  /* 0x800000490a492221 */ /* 0x000fe20000010000 */
[----:B------:R-:W-:Y:S01]  /*1c10*/  @P1 LOP3.LUT P4, RZ, R68, 0xff, RZ, 0xc0, !PT ;  /* 0x000000ff44ff1812 */ /* 0x000fe2000788c0ff */
[----:B------:R-:W-:Y:S01]  /*1c20*/  IMAD.MOV.U32 R90, RZ, RZ, R23 ;  /* 0x000000ffff5a7224 */ /* 0x000fe200078e0017 */
[----:B------:R-:W1:Y:S01]  /*1c30*/  @P1 LDC.64 R66, c[0x0][0x408] ;  /* 0x00010200ff421b82 */ /* 0x000e620000000a00 */
        /* <DEDUP_REMOVED lines=13> */
[----:B--2---:R-:W-:-:S04]  /*1d10*/  @P1 FMUL.FTZ R65, R70, R65 ;  /* 0x0000004146411220 */ /* 0x004fc80000410000 */
[----:B------:R-:W-:Y:S01]  /*1d20*/  @P1 FMUL.FTZ R64, R65, R64 ;  /* 0x0000004041401220 */ /* 0x000fe20000410000 */
[----:B------:R-:W-:Y:S01]  /*1d30*/  @P2 FFMA.FTZ R65, R5, R74, R75 ;  /* 0x0000004a05412223 */ /* 0x000fe2000001004b */
[----:B-1----:R-:W-:-:S03]  /*1d40*/  @P1 FMUL.FTZ R67, R72, R67 ;  /* 0x0000004348431220 */ /* 0x002fc60000410000 */
        /* <DEDUP_REMOVED lines=16> */
[----:B------:R-:W1:Y:S01]  /*1e50*/  @P1 LDC.64 R64, c[0x0][0x408] ;  /* 0x00010200ff401b82 */ /* 0x000e620000000a00 */
[----:B------:R-:W-:Y:S01]  /*1e60*/  MOV R82, R17 ;  /* 0x0000001100527202 */ /* 0x000fe20000000f00 */
[C---:B------:R-:W-:Y:S01]  /*1e70*/  @P2 FFMA.FTZ R86, R78.reuse, R67, R16 ;  /* 0x000000434e562223 */ /* 0x040fe20000010010 */
[----:B------:R-:W-:Y:S01]  /*1e80*/  @P2 FFMA.FTZ R82, R78, R70, R17 ;  /* 0x000000464e522223 */ /* 0x000fe20000010011 */
[----:B------:R-:W-:-:S04]  /*1e90*/  @P1 PRMT R48, R79, 0x7610, R48 ;  /* 0x000076104f301816 */ /* 0x000fc80000000030 */
[----:B------:R-:W2:Y:S01]  /*1ea0*/  @P1 LDC.64 R68, c[0x0][0x408] ;  /* 0x00010200ff441b82 */ /* 0x000ea20000000a00 */
[----:B------:R-:W-:-:S07]  /*1eb0*/  @P1 PRMT R48, R48, 0x5410, R83 ;  /* 0x0000541030301816 */ /* 0x000fce0000000053 */
[----:B------:R-:W3:Y:S08]  /*1ec0*/  @P1 LDC.64 R66, c[0x0][0x408] ;  /* 0x00010200ff421b82 */ /* 0x000ef00000000a00 */
[----:B------:R-:W4:Y:S01]  /*1ed0*/  @P1 LDC.64 R70, c[0x0][0x408] ;  /* 0x00010200ff461b82 */ /* 0x000f220000000a00 */
[----:B-1----:R-:W-:-:S04]  /*1ee0*/  @P1 FMUL.FTZ R65, R92, R65 ;  /* 0x000000415c411220 */ /* 0x002fc80000410000 */
[----:B------:R-:W-:-:S03]  /*1ef0*/  @P1 FMUL.FTZ R64, R65, R64 ;  /* 0x0000004041401220 */ /* 0x000fc60000410000 */
[----:B------:R-:W1:Y:S01]  /*1f00*/  @P1 LDC.64 R72, c[0x0][0x408] ;  /* 0x00010200ff481b82 */ /* 0x000e620000000a00 */
[----:B--2---:R-:W-:Y:S01]  /*1f10*/  @P1 FMUL.FTZ R69, R86, R69 ;  /* 0x0000004556451220 */ /* 0x004fe20000410000 */
[----:B------:R-:W-:-:S03]  /*1f20*/  @P1 FSEL R64, R64, RZ, P3 ;  /* 0x000000ff40401208 */ /* 0x000fc60001800000 */
[----:B------:R-:W-:Y:S01]  /*1f30*/  @P1 FMUL.FTZ R68, R69, R68 ;  /* 0x0000004445441220 */ /* 0x000fe20000410000 */
[----:B------:R-:W-:Y:S01]  /*1f40*/  @P1 F2FP.BF16.F32.PACK_AB R64, RZ, R64 ;  /* 0x00000040ff40123e */ /* 0x000fe200000010ff */
[----:B---3--:R-:W-:-:S03]  /*1f50*/  @P1 FMUL.FTZ R67, R90, R67 ;  /* 0x000000435a431220 */ /* 0x008fc60000410000 */
[----:B------:R-:W-:Y:S01]  /*1f60*/  @P1 FSEL R68, R68, RZ, P5 ;  /* 0x000000ff44441208 */ /* 0x000fe20002800000 */
[----:B------:R-:W-:Y:S01]  /*1f70*/  @P1 FMUL.FTZ R66, R67, R66 ;  /* 0x0000004243421220 */ /* 0x000fe20000410000 */
[----:B------:R-:W-:Y:S02]  /*1f80*/  @P1 PRMT R49, R64, 0x7610, R49 ;  /* 0x0000761040311816 */ /* 0x000fe40000000031 */
[----:B------:R-:W-:Y:S01]  /*1f90*/  @P1 F2FP.BF16.F32.PACK_AB R68, RZ, R68 ;  /* 0x00000044ff44123e */ /* 0x000fe200000010ff */
[----:B----4-:R-:W-:Y:S01]  /*1fa0*/  @P1 FMUL.FTZ R71, R82, R71 ;  /* 0x0000004752471220 */ /* 0x010fe20000410000 */
[----:B------:R-:W-:Y:S02]  /*1fb0*/  @P1 FSEL R66, R66, RZ, P4 ;  /* 0x000000ff42421208 */ /* 0x000fe40002000000 */
[----:B------:R-:W-:Y:S01]  /*1fc0*/  @P1 PRMT R50, R68, 0x7610, R50 ;  /* 0x0000761044321816 */ /* 0x000fe20000000032 */
[----:B------:R-:W-:Y:S01]  /*1fd0*/  @P1 FMUL.FTZ R70, R71, R70 ;  /* 0x0000004647461220 */ /* 0x000fe20000410000 */
[----:B------:R-:W-:Y:S01]  /*1fe0*/  @P1 F2FP.BF16.F32.PACK_AB R66, RZ, R66 ;  /* 0x00000042ff42123e */ /* 0x000fe200000010ff */
[----:B-1----:R-:W-:-:S03]  /*1ff0*/  @P1 FMUL.FTZ R73, R88, R73 ;  /* 0x0000004958491220 */ /* 0x002fc60000410000 */
        /* <DEDUP_REMOVED lines=21> */
.L_x_2787:
        /* <DEDUP_REMOVED lines=9> */
[----:B------:R-:W2:Y:S01]  /*21e0*/  @P1 LDC.64 R64, c[0x0][0x408] ;  /* 0x00010200ff401b82 */ /* 0x000ea20000000a00 */
[----:B------:R-:W-:Y:S01]  /*21f0*/  @P2 FADD.FTZ R53, R10, -R53 ;  /* 0x800000350a352221 */ /* 0x000fe20000010000 */
[----:B------:R-:W-:Y:S01]  /*2200*/  MOV R52, R20 ;  /* 0x0000001400347202 */ /* 0x000fe20000000f00 */
[----:B------:R-:W-:Y:S01]  /*2210*/  @P2 FADD.FTZ R58, R11, -R58 ;  /* 0x8000003a0b3a2221 */ /* 0x000fe20000010000 */
[----:B------:R-:W-:Y:S01]  /*2220*/  @P2 FADD.FTZ R57, R12, -R57 ;  /* 0x800000390c392221 */ /* 0x000fe20000010000 */
[----:B------:R-:W-:Y:S01]  /*2230*/  @P2 FFMA.FTZ R52, R78, R53, R20 ;  /* 0x000000354e342223 */ /* 0x000fe20000010014 */
[----:B------:R-:W-:Y:S01]  /*2240*/  @P2 FADD.FTZ R59, R14, -R59 ;  /* 0x8000003b0e3b2221 */ /* 0x000fe20000010000 */
[--C-:B------:R-:W-:Y:S01]  /*2250*/  IMAD.MOV.U32 R53, RZ, RZ, R21.reuse ;  /* 0x000000ffff357224 */ /* 0x100fe200078e0015 */
[----:B------:R-:W3:Y:S01]  /*2260*/  @P1 LDC.64 R74, c[0x0][0x408] ;  /* 0x00010200ff4a1b82 */ /* 0x000ee20000000a00 */
        /* <DEDUP_REMOVED lines=17> */
[----:B--2---:R-:W-:Y:S01]  /*2380*/  @P1 FMUL.FTZ R65, R53, R65 ;  /* 0x0000004135411220 */ /* 0x004fe20000410000 */
[----:B------:R-:W-:Y:S01]  /*2390*/  @P1 LOP3.LUT P0, RZ, R71, 0xff, RZ, 0xc0, !PT ;  /* 0x000000ff47ff1812 */ /* 0x000fe2000780c0ff */
[----:B------:R-:W2:Y:S01]  /*23a0*/  @P1 LDC.64 R66, c[0x0][0x408] ;  /* 0x00010200ff421b82 */ /* 0x000ea20000000a00 */
[----:B------:R-:W-:Y:S01]  /*23b0*/  @P1 LOP3.LUT P5, RZ, R83, 0xff, RZ, 0xc0, !PT ;  /* 0x000000ff53ff1812 */ /* 0x000fe200078ac0ff */
[----:B------:R-:W-:Y:S01]  /*23c0*/  @P1 FMUL.FTZ R83, R65, R64 ;  /* 0x0000004041531220 */ /* 0x000fe20000410000 */
[----:B------:R-:W-:Y:S01]  /*23d0*/  @P1 LOP3.LUT P3, RZ, R69, 0xff, RZ, 0xc0, !PT ;  /* 0x000000ff45ff1812 */ /* 0x000fe2000786c0ff */
[----:B---3--:R-:W-:Y:S01]  /*23e0*/  @P1 FMUL.FTZ R75, R52, R75 ;  /* 0x0000004b344b1220 */ /* 0x008fe20000410000 */
[----:B------:R-:W-:-:S02]  /*23f0*/  @P1 LOP3.LUT P6, RZ, R86, 0xff, RZ, 0xc0, !PT ;  /* 0x000000ff56ff1812 */ /* 0x000fc400078cc0ff */
[----:B------:R-:W-:Y:S01]  /*2400*/  @P1 LOP3.LUT P2, RZ, R79, 0xff, RZ, 0xc0, !PT ;  /* 0x000000ff4fff1812 */ /* 0x000fe2000784c0ff */
[----:B------:R-:W-:Y:S01]  /*2410*/  @P1 FMUL.FTZ R78, R75, R74 ;  /* 0x0000004a4b4e1220 */ /* 0x000fe20000410000 */
[----:B------:R-:W3:Y:S04]  /*2420*/  @P1 LDC.64 R70, c[0x0][0x408] ;  /* 0x00010200ff461b82 */ /* 0x000ee80000000a00 */
[----:B------:R-:W-:Y:S02]  /*2430*/  @P1 FSEL R78, R78, RZ, P6 ;  /* 0x000000ff4e4e1208 */ /* 0x000fe40003000000 */
[----:B------:R-:W-:Y:S02]  /*2440*/  @P1 LOP3.LUT P6, RZ, R82, 0xff, RZ, 0xc0, !PT ;  /* 0x000000ff52ff1812 */ /* 0x000fe400078cc0ff */
[----:B------:R-:W4:Y:S01]  /*2450*/  @P1 LDC.64 R74, c[0x0][0x408] ;  /* 0x00010200ff4a1b82 */ /* 0x000f220000000a00 */
[----:B------:R-:W-:-:S02]  /*2460*/  @P1 F2FP.BF16.F32.PACK_AB R82, RZ, R78 ;  /* 0x0000004eff52123e */ /* 0x000fc400000010ff */
[----:B------:R-:W-:Y:S02]  /*2470*/  @P1 FSEL R78, R83, RZ, P0 ;  /* 0x000000ff534e1208 */ /* 0x000fe40000000000 */
[----:B------:R-:W-:Y:S01]  /*2480*/  @P1 ISETP.GE.U32.AND P0, PT, R84, RZ, PT ;  /* 0x000000ff5400120c */ /* 0x000fe20003f06070 */
[----:B--2---:R-:W-:Y:S02]  /*2490*/  @P1 FMUL.FTZ R67, R54, R67 ;  /* 0x0000004336431220 */ /* 0x004fe40000410000 */
[----:B------:R-:W2:Y:S01]  /*24a0*/  @P1 LDC.64 R68, c[0x0][0x408] ;  /* 0x00010200ff441b82 */ /* 0x000ea20000000a00 */
[----:B------:R-:W-:Y:S01]  /*24b0*/  @P1 ISETP.GE.U32.AND.EX P0, PT, R85, 0x1000000, PT, P0 ;  /* 0x010000005500180c */ /* 0x000fe20003f06100 */
[----:B------:R-:W-:Y:S01]  /*24c0*/  @P1 FMUL.FTZ R66, R67, R66 ;  /* 0x0000004243421220 */ /* 0x000fe20000410000 */
[----:B------:R-:W-:Y:S02]  /*24d0*/  @P1 PRMT R48, R82, 0x7610, R48 ;  /* 0x0000761052301816 */ /* 0x000fe40000000030 */
[----:B------:R-:W-:-:S03]  /*24e0*/  @P1 F2FP.BF16.F32.PACK_AB R78, RZ, R78 ;  /* 0x0000004eff4e123e */ /* 0x000fc600000010ff */
[----:B-1----:R-:W1:Y:S01]  /*24f0*/  @P1 LDC.64 R72, c[0x0][0x408] ;  /* 0x00010200ff481b82 */ /* 0x002e620000000a00 */
[----:B---3--:R-:W-:Y:S01]  /*2500*/  @P1 FMUL.FTZ R71, R56, R71 ;  /* 0x0000004738471220 */ /* 0x008fe20000410000 */
[----:B------:R-:W-:Y:S02]  /*2510*/  @P1 FSEL R66, R66, RZ, P3 ;  /* 0x000000ff42421208 */ /* 0x000fe40001800000 */
[----:B------:R-:W-:Y:S01]  /*2520*/  @P1 PRMT R48, R48, 0x5410, R78 ;  /* 0x0000541030301816 */ /* 0x000fe2000000004e */
[----:B------:R-:W-:Y:S01]  /*2530*/  @P1 FMUL.FTZ R70, R71, R70 ;  /* 0x0000004647461220 */ /* 0x000fe20000410000 */
[----:B------:R-:W-:Y:S02]  /*2540*/  @P1 F2FP.BF16.F32.PACK_AB R66, RZ, R66 ;  /* 0x00000042ff42123e */ /* 0x000fe400000010ff */
[----:B------:R-:W3:Y:S01]  /*2550*/  @P1 LDC.64 R64, c[0x0][0x408] ;  /* 0x00010200ff401b82 */ /* 0x000ee20000000a00 */
[----:B----4-:R-:W-:Y:S01]  /*2560*/  @P1 FMUL.FTZ R75, R58, R75 ;  /* 0x0000004b3a4b1220 */ /* 0x010fe20000410000 */
[----:B------:R-:W-:-:S02]  /*2570*/  @P1 FSEL R70, R70, RZ, P5 ;  /* 0x000000ff46461208 */ /* 0x000fc40002800000 */
[----:B------:R-:W-:Y:S01]  /*2580*/  @P1 PRMT R49, R66, 0x7610, R49 ;  /* 0x0000761042311816 */ /* 0x000fe20000000031 */
[----:B------:R-:W-:Y:S01]  /*2590*/  @P1 FMUL.FTZ R74, R75, R74 ;  /* 0x0000004a4b4a1220 */ /* 0x000fe20000410000 */
[----:B------:R-:W-:Y:S01]  /*25a0*/  @P1 F2FP.BF16.F32.PACK_AB R70, RZ, R70 ;  /* 0x00000046ff46123e */ /* 0x000fe200000010ff */
[----:B--2---:R-:W-:-:S03]  /*25b0*/  @P1 FMUL.FTZ R69, R55, R69 ;  /* 0x0000004537451220 */ /* 0x004fc60000410000 */
[----:B------:R-:W-:Y:S01]  /*25c0*/  @P1 FSEL R74, R74, RZ, P2 ;  /* 0x000000ff4a4a1208 */ /* 0x000fe20001000000 */
[----:B------:R-:W-:Y:S01]  /*25d0*/  @P1 FMUL.FTZ R68, R69, R68 ;  /* 0x0000004445441220 */ /* 0x000fe20000410000 */
[----:B------:R-:W-:Y:S02]  /*25e0*/  @P1 PRMT R50, R70, 0x7610, R50 ;  /* 0x0000761046321816 */ /* 0x000fe40000000032 */
[----:B------:R-:W-:Y:S01]  /*25f0*/  @P1 F2FP.BF16.F32.PACK_AB R74, RZ, R74 ;  /* 0x0000004aff4a123e */ /* 0x000fe200000010ff */
[----:B-1----:R-:W-:Y:S01]  /*2600*/  @P1 FMUL.FTZ R73, R57, R73 ;  /* 0x0000004939491220 */ /* 0x002fe20000410000 */
        /* <DEDUP_REMOVED lines=13> */
.L_x_2786:
[----:B------:R-:W-:Y:S05]  /*26e0*/  BSYNC.RECONVERGENT B1 ;  /* 0x0000000000017941 */ /* 0x000fea0003800200 */
.L_x_2769:
[----:B------:R-:W-:Y:S01]  /*26f0*/  ISETP.NE.U32.AND P0, PT, R63, RZ, PT ;  /* 0x000000ff3f00720c */ /* 0x000fe20003f05070 */
[----:B------:R-:W-:Y:S03]  /*2700*/  BSSY.RECONVERGENT B1, `(.L_x_2788) ;  /* 0x000000b000017945 */ /* 0x000fe60003800200 */
[----:B------:R-:W-:-:S13]  /*2710*/  ISETP.NE.AND.EX P0, PT, R76, RZ, PT, P0 ;  /* 0x000000ff4c00720c */ /* 0x000fda0003f05300 */
[----:B------:R-:W-:Y:S05]  /*2720*/  @!P0 BRA `(.L_x_2789) ;  /* 0x0000000000208947 */ /* 0x000fea0003800000 */
[----:B------:R-:W2:Y:S01]  /*2730*/  LDC.64 R64, c[0x0][0x478] ;  /* 0x00011e00ff407b82 */ /* 0x000ea20000000a00 */
[----:B------:R-:W-:-:S05]  /*2740*/  IMAD R63, R2, UR9, RZ ;  /* 0x00000009023f7c24 */ /* 0x000fca000f8e02ff */
[----:B------:R-:W-:-:S04]  /*2750*/  SHF.R.S32.HI R66, RZ, 0x1f, R63 ;  /* 0x0000001fff427819 */ /* 0x000fc8000001143f */
[----:B------:R-:W-:-:S04]  /*2760*/  LEA.HI R66, R66, R63, RZ, 0x3 ;  /* 0x0000003f42427211 */ /* 0x000fc800078f18ff */
[----:B------:R-:W-:-:S05]  /*2770*/  LEA.HI.SX32 R63, R66, R77, 0x1d ;  /* 0x0000004d423f7211 */ /* 0x000fca00078feaff */
[----:B--2---:R-:W-:-:S05]  /*2780*/  IMAD.WIDE.U32 R64, R63, 0x20, R64 ;  /* 0x000000203f407825 */ /* 0x004fca00078e0040 */
[----:B------:R2:W-:Y:S04]  /*2790*/  STG.E.128 desc[UR6][R64.64], R52 ;  /* 0x0000003440007986 */ /* 0x0005e8000c101d06 */
[----:B------:R2:W-:Y:S02]  /*27a0*/  STG.E.128 desc[UR6][R64.64+0x10], R56 ;  /* 0x0000103840007986 */ /* 0x0005e4000c101d06 */
.L_x_2789:
[----:B------:R-:W-:Y:S05]  /*27b0*/  BSYNC.RECONVERGENT B1 ;  /* 0x0000000000017941 */ /* 0x000fea0003800200 */
.L_x_2788:
[----:B------:R-:W3:Y:S08]  /*27c0*/  @P1 LDC.64 R66, c[0x0][0x468] ;  /* 0x00011a00ff421b82 */ /* 0x000ef00000000a00 */
[----:B--2---:R-:W2:Y:S01]  /*27d0*/  LDC.64 R64, c[0x0][0x380] ;  /* 0x0000e000ff407b82 */ /* 0x004ea20000000a00 */
[----:B---3--:R-:W-:-:S04]  /*27e0*/  @P1 LEA R66, P0, R80, R66, 0x4 ;  /* 0x0000004250421211 */ /* 0x008fc800078020ff */
[----:B------:R-:W-:Y:S02]  /*27f0*/  @P1 LEA.HI.X R67, R80, R67, R81, 0x4, P0 ;  /* 0x0000004350431211 */ /* 0x000fe400000f2451 */
[----:B--2---:R-:W-:-:S03]  /*2800*/  LEA R2, R64, R2, 0x2 ;  /* 0x0000000240027211 */ /* 0x004fc600078e10ff */
[----:B------:R2:W-:Y:S01]  /*2810*/  @P1 STG.E.128 desc[UR6][R66.64], R48 ;  /* 0x0000003042001986 */ /* 0x0005e2000c101d06 */
[----:B------:R-:W-:-:S13]  /*2820*/  ISETP.GE.AND P0, PT, R2, R65, PT ;  /* 0x000000410200720c */ /* 0x000fda0003f06270 */
[----:B------:R-:W-:Y:S05]  /*2830*/  @!P0 BRA `(.L_x_2790) ;  /* 0xffffffd800708947 */ /* 0x000fea000383ffff */
.L_x_2764:
[----:B------:R-:W-:Y:S05]  /*2840*/  BSYNC B0 ;  /* 0x0000000000007941 */ /* 0x000fea0003800000 */
.L_x_2763:
[----:B------:R-:W3:Y:S01]  /*2850*/  S2R R14, SR_TID.X ;  /* 0x00000000000e7919 */ /* 0x000ee20000002100 */
[----:B------:R-:W-:Y:S01]  /*2860*/  MOV R2, 0x400 ;  /* 0x0000040000027802 */ /* 0x000fe20000000f00 */
[----:B------:R-:W-:Y:S05]  /*2870*/  WARPSYNC.ALL ;  /* 0x0000000000007948 */ /* 0x000fea0003800000 */
[----:B------:R-:W4:Y:S01]  /*2880*/  S2R R3, SR_CgaCtaId ;  /* 0x0000000000037919 */ /* 0x000f220000008800 */
[----:B------:R-:W5:Y:S01]  /*2890*/  LDC R12, c[0x0][0x388] ;  /* 0x0000e200ff0c7b82 */ /* 0x000f620000000800 */
[----:B------:R-:W1:Y:S01]  /*28a0*/  LDCU.128 UR16, c[0x0][0x440] ;  /* 0x00008800ff1077ac */ /* 0x000e620008000c00 */
[----:B---3--:R-:W-:-:S04]  /*28b0*/  LOP3.LUT R0, R14, 0x60, RZ, 0xc0, !PT ;  /* 0x000000600e007812 */ /* 0x008fc800078ec0ff */
[----:B------:R-:W-:Y:S02]  /*28c0*/  LOP3.LUT R0, R0, 0x1f, R14, 0xf8, !PT ;  /* 0x0000001f00007812 */ /* 0x000fe400078ef80e */
[----:B----4-:R-:W-:-:S04]  /*28d0*/  LEA R3, R3, R2, 0x18 ;  /* 0x0000000203037211 */ /* 0x010fc800078ec0ff */
[----:B------:R-:W-:Y:S01]  /*28e0*/  LEA R0, R0, R3, 0x5 ;  /* 0x0000000300007211 */ /* 0x000fe200078e28ff */
[----:B------:R-:W-:-:S04]  /*28f0*/  IMAD R3, R14, 0x4, R3 ;  /* 0x000000040e037824 */ /* 0x000fc800078e0203 */
[----:B------:R-:W-:Y:S04]  /*2900*/  STS.128 [R0], R40 ;  /* 0x0000002800007388 */ /* 0x000fe80000000c00 */
[----:B------:R-:W-:Y:S01]  /*2910*/  STS.128 [R0+0x10], R44 ;  /* 0x0000102c00007388 */ /* 0x000fe20000000c00 */
[----:B------:R-:W-:Y:S06]  /*2920*/  BAR.SYNC.DEFER_BLOCKING 0x0 ;  /* 0x0000000000007b1d */ /* 0x000fec0000010000 */
[----:B------:R-:W3:Y:S04]  /*2930*/  LDS R2, [R3] ;  /* 0x0000000003027984 */ /* 0x000ee80000000800 */
[----:B0-----:R-:W0:Y:S04]  /*2940*/  LDS R4, [R3+0x200] ;  /* 0x0002000003047984 */ /* 0x001e280000000800 */
[----:B------:R-:W4:Y:S04]  /*2950*/  LDS R5, [R3+0x400] ;  /* 0x0004000003057984 */ /* 0x000f280000000800 */
[----:B------:R-:W2:Y:S04]  /*2960*/  LDS R7, [R3+0x600] ;  /* 0x0006000003077984 */ /* 0x000ea80000000800 */
[----:B------:R-:W1:Y:S04]  /*2970*/  LDS R9, [R3+0x800] ;  /* 0x0008000003097984 */ /* 0x000e680000000800 */
[----:B------:R-:W1:Y:S04]  /*2980*/  LDS R11, [R3+0xa00] ;  /* 0x000a0000030b7984 */ /* 0x000e680000000800 */
[----:B------:R-:W1:Y:S04]  /*2990*/  LDS R13, [R3+0xc00] ;  /* 0x000c0000030d7984 */ /* 0x000e680000000800 */
[----:B------:R-:W1:Y:S01]  /*29a0*/  LDS R6, [R3+0xe00] ;  /* 0x000e000003067984 */ /* 0x000e620000000800 */
[----:B------:R-:W-:Y:S01]  /*29b0*/  BAR.SYNC.DEFER_BLOCKING 0x0 ;  /* 0x0000000000007b1d */ /* 0x000fe20000010000 */
[----:B---3--:R-:W-:Y:S01]  /*29c0*/  FADD.FTZ R2, RZ, R2 ;  /* 0x00000002ff027221 */ /* 0x008fe20000010000 */
[----:B0-----:R-:W-:-:S03]  /*29d0*/  FADD.FTZ R4, RZ, R4 ;  /* 0x00000004ff047221 */ /* 0x001fc60000010000 */
[----:B----4-:R-:W-:Y:S01]  /*29e0*/  FADD.FTZ R2, R2, R5 ;  /* 0x0000000502027221 */ /* 0x010fe20000010000 */
[----:B-----5:R-:W-:Y:S02]  /*29f0*/  IMAD R5, R12, UR5, RZ ;  /* 0x000000050c057c24 */ /* 0x020fe4000f8e02ff */
        /* <DEDUP_REMOVED lines=37> */
.L_x_2768:
[----:B------:R-:W-:Y:S01]  /*2c50*/  HFMA2 R88, -RZ, RZ, 0, 5.9604644775390625e-08 ;  /* 0x00000001ff587431 */ /* 0x000fe200000001ff */
[----:B------:R-:W-:Y:S01]  /*2c60*/  BSSY B1, `(.L_x_2791) ;  /* 0x0000007000017945 */ /* 0x000fe20003800000 */
[----:B------:R-:W-:Y:S01]  /*2c70*/  IMAD.MOV.U32 R89, RZ, RZ, R73 ;  /* 0x000000ffff597224 */ /* 0x000fe200078e0049 */
[----:B------:R-:W-:Y:S01]  /*2c80*/  MOV R91, 0x1f ;  /* 0x0000001f005b7802 */ /* 0x000fe20000000f00 */
[----:B------:R-:W-:-:S07]  /*2c90*/  IMAD.MOV.U32 R80, RZ, RZ, -0x1 ;  /* 0xffffffffff507424 */ /* 0x000fce00078e00ff */
[----:B0-----:R-:W-:Y:S05]  /*2ca0*/  WARPSYNC.COLLECTIVE R80, `(.L_x_2792) ;  /* 0x0000000050087348 */ /* 0x001fea0003c00000 */
[----:B------:R1:W2:Y:S02]  /*2cb0*/  SHFL.BFLY P0, R87, R89, R88, R91 ;  /* 0x0c00005859577389 */ /* 0x0002a4000000005b */
[----:B012---:R-:W-:Y:S05]  /*2cc0*/  ENDCOLLECTIVE ;  /* 0x000000000000791b */ /* 0x007fea0003800000 */
.L_x_2792:
[----:B------:R-:W-:Y:S05]  /*2cd0*/  BSYNC B1 ;  /* 0x0000000000017941 */ /* 0x000fea0003800000 */
.L_x_2791:
        /* <DEDUP_REMOVED lines=8> */
.L_x_2793:
[----:B------:R-:W-:Y:S01]  /*2d60*/  FADD.FTZ R66, R66, R73 ;  /* 0x0000004942427221 */ /* 0x000fe20000010000 */
[----:B------:R-:W-:-:S04]  /*2d70*/  HFMA2 R88, -RZ, RZ, 0, 1.1920928955078125e-07 ;  /* 0x00000002ff587431 */ /* 0x000fc800000001ff */
[----:B------:R-:W-:Y:S01]  /*2d80*/  MOV R89, R66 ;  /* 0x0000004200597202 */ /* 0x000fe20000000f00 */
[----:B------:R-:W-:-:S07]  /*2d90*/  IMAD.MOV.U32 R67, RZ, RZ, R87 ;  /* 0x000000ffff437224 */ /* 0x000fce00078e0057 */
[----:B------:R-:W-:Y:S05]  /*2da0*/  WARPSYNC.COLLECTIVE R80, `(.L_x_2794) ;  /* 0x0000000050087348 */ /* 0x000fea0003c00000 */
[----:B------:R0:W1:Y:S02]  /*2db0*/  SHFL.BFLY P0, R87, R89, R88, R91 ;  /* 0x0c00005859577389 */ /* 0x000064000000005b */
[----:B01----:R-:W-:Y:S05]  /*2dc0*/  ENDCOLLECTIVE ;  /* 0x000000000000791b */ /* 0x003fea0003800000 */
.L_x_2794:
[----:B------:R-:W-:-:S05]  /*2dd0*/  FADD.FTZ R67, R67, R72 ;  /* 0x0000004843437221 */ /* 0x000fca0000010000 */
[----:B------:R-:W-:Y:S01]  /*2de0*/  MOV R89, R67 ;  /* 0x0000004300597202 */ /* 0x000fe20000000f00 */
[----:B------:R-:W-:-:S07]  /*2df0*/  IMAD.MOV.U32 R75, RZ, RZ, R87 ;  /* 0x000000ffff4b7224 */ /* 0x000fce00078e0057 */
[----:B------:R-:W-:Y:S05]  /*2e00*/  WARPSYNC.COLLECTIVE R80, `(.L_x_2795) ;  /* 0x0000000050087348 */ /* 0x000fea0003c00000 */
[----:B------:R0:W1:Y:S02]  /*2e10*/  SHFL.BFLY P0, R87, R89, R88, R91 ;  /* 0x0c00005859577389 */ /* 0x000064000000005b */
[----:B01----:R-:W-:Y:S05]  /*2e20*/  ENDCOLLECTIVE ;  /* 0x000000000000791b */ /* 0x003fea0003800000 */
.L_x_2795:
[----:B------:R-:W-:Y:S01]  /*2e30*/  FADD.FTZ R75, R66, R75 ;  /* 0x0000004b424b7221 */ /* 0x000fe20000010000 */
[----:B------:R-:W-:-:S03]  /*2e40*/  HFMA2 R88, -RZ, RZ, 0, 2.384185791015625e-07 ;  /* 0x00000004ff587431 */ /* 0x000fc600000001ff */
[----:B------:R-:W-:Y:S01]  /*2e50*/  IMAD.MOV.U32 R89, RZ, RZ, R75 ;  /* 0x000000ffff597224 */ /* 0x000fe200078e004b */
[----:B------:R-:W-:-:S07]  /*2e60*/  MOV R74, R87 ;  /* 0x00000057004a7202 */ /* 0x000fce0000000f00 */
[----:B------:R-:W-:Y:S05]  /*2e70*/  WARPSYNC.COLLECTIVE R80, `(.L_x_2796) ;  /* 0x0000000050087348 */ /* 0x000fea0003c00000 */
[----:B------:R0:W1:Y:S02]  /*2e80*/  SHFL.BFLY P0, R87, R89, R88, R91 ;  /* 0x0c00005859577389 */ /* 0x000064000000005b */
[----:B01----:R-:W-:Y:S05]  /*2e90*/  ENDCOLLECTIVE ;  /* 0x000000000000791b */ /* 0x003fea0003800000 */
.L_x_2796:
[----:B------:R-:W-:-:S04]  /*2ea0*/  FADD.FTZ R74, R67, R74 ;  /* 0x0000004a434a7221 */ /* 0x000fc80000010000 */
[----:B------:R-:W-:Y:S01]  /*2eb0*/  IMAD.MOV.U32 R89, RZ, RZ, R74 ;  /* 0x000000ffff597224 */ /* 0x000fe200078e004a */
[----:B------:R-:W-:-:S07]  /*2ec0*/  MOV R76, R87 ;  /* 0x00000057004c7202 */ /* 0x000fce0000000f00 */
[----:B------:R-:W-:Y:S05]  /*2ed0*/  WARPSYNC.COLLECTIVE R80, `(.L_x_2797) ;  /* 0x0000000050087348 */ /* 0x000fea0003c00000 */
[----:B------:R0:W1:Y:S02]  /*2ee0*/  SHFL.BFLY P0, R87, R89, R88, R91 ;  /* 0x0c00005859577389 */ /* 0x000064000000005b */
[----:B01----:R-:W-:Y:S05]  /*2ef0*/  ENDCOLLECTIVE ;  /* 0x000000000000791b */ /* 0x003fea0003800000 */
.L_x_2797:
[----:B------:R-:W-:Y:S01]  /*2f00*/  FADD.FTZ R76, R75, R76 ;  /* 0x0000004c4b4c7221 */ /* 0x000fe20000010000 */
[----:B------:R-:W-:-:S04]  /*2f10*/  HFMA2 R88, -RZ, RZ, 0, 4.76837158203125e-07 ;  /* 0x00000008ff587431 */ /* 0x000fc800000001ff */
[----:B------:R-:W-:Y:S02]  /*2f20*/  MOV R89, R76 ;  /* 0x0000004c00597202 */ /* 0x000fe40000000f00 */
[----:B------:R-:W-:-:S07]  /*2f30*/  MOV R81, R87 ;  /* 0x0000005700517202 */ /* 0x000fce0000000f00 */
[----:B------:R-:W-:Y:S05]  /*2f40*/  WARPSYNC.COLLECTIVE R80, `(.L_x_2798) ;  /* 0x0000000050087348 */ /* 0x000fea0003c00000 */
[----:B------:R0:W1:Y:S02]  /*2f50*/  SHFL.BFLY P0, R87, R89, R88, R91 ;  /* 0x0c00005859577389 */ /* 0x000064000000005b */
[----:B01----:R-:W-:Y:S05]  /*2f60*/  ENDCOLLECTIVE ;  /* 0x000000000000791b */ /* 0x003fea0003800000 */
.L_x_2798:
[----:B------:R-:W-:-:S05]  /*2f70*/  FADD.FTZ R81, R74, R81 ;  /* 0x000000514a517221 */ /* 0x000fca0000010000 */
[----:B------:R-:W-:Y:S01]  /*2f80*/  MOV R89, R81 ;  /* 0x0000005100597202 */ /* 0x000fe20000000f00 */
[----:B------:R-:W-:-:S07]  /*2f90*/  IMAD.MOV.U32 R73, RZ, RZ, R87 ;  /* 0x000000ffff497224 */ /* 0x000fce00078e0057 */
[----:B------:R-:W-:Y:S05]  /*2fa0*/  WARPSYNC.COLLECTIVE R80, `(.L_x_2799) ;  /* 0x0000000050087348 */ /* 0x000fea0003c00000 */
[----:B------:R0:W1:Y:S02]  /*2fb0*/  SHFL.BFLY P0, R87, R89, R88, R91 ;  /* 0x0c00005859577389 */ /* 0x000064000000005b */
[----:B01----:R-:W-:Y:S05]  /*2fc0*/  ENDCOLLECTIVE ;  /* 0x000000000000791b */ /* 0x003fea0003800000 */
.L_x_2799:
[----:B------:R-:W-:-:S05]  /*2fd0*/  FADD.FTZ R73, R76, R73 ;  /* 0x000000494c497221 */ /* 0x000fca0000010000 */
[----:B------:R-:W-:Y:S01]  /*2fe0*/  MOV R89, R73 ;  /* 0x0000004900597202 */ /* 0x000fe20000000f00 */
[----:B------:R-:W-:Y:S01]  /*2ff0*/  IMAD.MOV.U32 R88, RZ, RZ, 0x10 ;  /* 0x00000010ff587424 */ /* 0x000fe200078e00ff */
[----:B------:R-:W-:-:S07]  /*3000*/  MOV R72, R87 ;  /* 0x0000005700487202 */ /* 0x000fce0000000f00 */
[----:B------:R-:W-:Y:S05]  /*3010*/  WARPSYNC.COLLECTIVE R80, `(.L_x_2800) ;  /* 0x0000000050087348 */ /* 0x000fea0003c00000 */
[----:B------:R0:W1:Y:S02]  /*3020*/  SHFL.BFLY P0, R87, R89, R88, R91 ;  /* 0x0c00005859577389 */ /* 0x000064000000005b */
[----:B01----:R-:W-:Y:S05]  /*3030*/  ENDCOLLECTIVE ;  /* 0x000000000000791b */ /* 0x003fea0003800000 */
.L_x_2800:
[----:B------:R-:W-:-:S05]  /*3040*/  FADD.FTZ R72, R81, R72 ;  /* 0x0000004851487221 */ /* 0x000fca0000010000 */
[----:B------:R-:W-:Y:S02]  /*3050*/  MOV R89, R72 ;  /* 0x0000004800597202 */ /* 0x000fe40000000f00 */
[----:B------:R-:W-:-:S07]  /*3060*/  MOV R66, R87 ;  /* 0x0000005700427202 */ /* 0x000fce0000000f00 */
[----:B------:R-:W-:Y:S05]  /*3070*/  WARPSYNC.COLLECTIVE R80, `(.L_x_2801) ;  /* 0x0000000050087348 */ /* 0x000fea0003c00000 */
[----:B------:R0:W1:Y:S02]  /*3080*/  SHFL.BFLY P0, R87, R89, R88, R91 ;  /* 0x0c00005859577389 */ /* 0x000064000000005b */
[----:B01----:R-:W-:Y:S05]  /*3090*/  ENDCOLLECTIVE ;  /* 0x000000000000791b */ /* 0x003fea0003800000 */
.L_x_2801:
[----:B------:R-:W-:Y:S01]  /*30a0*/  MOV R67, R87 ;  /* 0x0000005700437202 */ /* 0x000fe20000000f00 */
[----:B------:R-:W-:Y:S06]  /*30b0*/  BRA `(.L_x_2802) ;  /* 0xffffffdc001c7947 */ /* 0x000fec000383ffff */
.L_x_2803:
        /* <DEDUP_REMOVED lines=12> */
.L_x_6429:


//--------------------- .text._ZN10layer_norm13ln_bwd_kernelINS_13Kernel_traitsIf13__nv_bfloat16fS2_fjLj256ELj1ELj4ELj1ELj16ENS_18Kernel_traits_baseILj256EfS2_fS2_fjLj128EEEEELb1ELb1ELb0ELb0EEEvNS_9BwdParamsE --------------------------
	.section	.text._ZN10layer_norm13ln_bwd_kernelINS_13Kernel_traitsIf13__nv_bfloat16fS2_fjLj256ELj1ELj4ELj1ELj16ENS_18Kernel_traits_baseILj256EfS2_fS2_fjLj128EEEEELb1ELb1ELb0ELb0EEEvNS_9BwdParamsE,"ax",@progbits
	.align	128
        .global         _ZN10layer_norm13ln_bwd_kernelINS_13Kernel_traitsIf13__nv_bfloat16fS2_fjLj256ELj1ELj4ELj1ELj16ENS_18Kernel_traits_baseILj256EfS2_fS2_fjLj128EEEEELb1ELb1ELb0ELb0EEEvNS_9BwdParamsE
        .type           _ZN10layer_norm13ln_bwd_kernelINS_13Kernel_traitsIf13__nv_bfloat16fS2_fjLj256ELj1ELj4ELj1ELj16ENS_18Kernel_traits_baseILj256EfS2_fS2_fjLj128EEEEELb1ELb1ELb0ELb0EEEvNS_9BwdParamsE,@function
        .size           _ZN10layer_norm13ln_bwd_kernelINS_13Kernel_traitsIf13__nv_bfloat16fS2_fjLj256ELj1ELj4ELj1ELj16ENS_18Kernel_traits_baseILj256EfS2_fS2_fjLj128EEEEELb1ELb1ELb0ELb0EEEvNS_9BwdParamsE,(.L_x_6430 - _ZN10layer_norm13ln_bwd_kernelINS_13Kernel_traitsIf13__nv_bfloat16fS2_fjLj256ELj1ELj4ELj1ELj16ENS_18Kernel_traits_baseILj256EfS2_fS2_fjLj128EEEEELb1ELb1ELb0ELb0EEEvNS_9BwdParamsE)
        .other          _ZN10layer_norm13ln_bwd_kernelINS_13Kernel_traitsIf13__nv_bfloat16fS2_fjLj256ELj1ELj4ELj1ELj16ENS_18Kernel_traits_baseILj256EfS2_fS2_fjLj128EEEEELb1ELb1ELb0ELb0EEEvNS_9BwdParamsE,@"STO_CUDA_ENTRY STV_DEFAULT"
_ZN10layer_norm13ln_bwd_kernelINS_13Kernel_traitsIf13__nv_bfloat16fS2_fjLj256ELj1ELj4ELj1ELj16ENS_18Kernel_traits_baseILj256EfS2_fS2_fjLj128EEEEELb1ELb1ELb0ELb0EEEvNS_9BwdParamsE:
.text._ZN10layer_norm13ln_bwd_kernelINS_13Kernel_traitsIf13__nv_bfloat16fS2_fjLj256ELj1ELj4ELj1ELj16ENS_18Kernel_traits_baseILj256EfS2_fS2_fjLj128EEEEELb1ELb1ELb0ELb0EEEvNS_9BwdParamsE:
        /* <DEDUP_REMOVED lines=26> */
[----:B----4-:R-:W-:-:S03]  /*01a0*/  @P0 IMAD.WIDE.U32 R22, R2, 0x20, R22 ;  /* 0x0000002002160825 */ /* 0x010fc600078e0016 */
[----:B------:R2:W5:Y:S04]  /*01b0*/  @P0 LDG.E.128 R8, desc[UR8][R20.64+0x10] ;  /* 0x0000100814080981 */ /* 0x000568000c1e1d00 */
[----:B------:R-:W5:Y:S04]  /*01c0*/  @P0 LDG.E.128 R12, desc[UR8][R22.64] ;  /* 0x00000008160c0981 */ /* 0x000f68000c1e1d00 */
        /* <DEDUP_REMOVED lines=8> */
[----:B--2---:R-:W-:-:S02]  /*0250*/  CS2R R20, SRZ ;  /* 0x0000000000147805 */ /* 0x004fc4000001ff00 */
[----:B------:R-:W-:Y:S02]  /*0260*/  CS2R R38, SRZ ;  /* 0x0000000000267805 */ /* 0x000fe4000001ff00 */
[----:B---3--:R-:W-:Y:S02]  /*0270*/  CS2R R22, SRZ ;  /* 0x0000000000167805 */ /* 0x008fe4000001ff00 */
        /* <DEDUP_REMOVED lines=9> */
.L_x_2815:
[----:B------:R-:W0:Y:S08]  /*0310*/  LDC.64 R54, c[0x0][0x3c8] ;  /* 0x0000f200ff367b82 */ /* 0x000e300000000a00 */
[----:B------:R-:W2:Y:S01]  /*0320*/  @P0 LDC.64 R96, c[0x0][0x3e0] ;  /* 0x0000f800ff600b82 */ /* 0x000ea20000000a00 */
[----:B------:R-:W-:Y:S02]  /*0330*/  MOV R0, UR20 ;  /* 0x0000001400007c02 */ /* 0x000fe40008000f00 */
[----:B------:R-:W-:-:S05]  /*0340*/  ISETP.GE.U32.AND P2, PT, R66, 0x20, PT ;  /* 0x000000204200780c */ /* 0x000fca0003f46070 */
[----:B------:R-:W3:Y:S01]  /*0350*/  LDC.64 R52, c[0x0][0x3c0] ;  /* 0x0000f000ff347b82 */ /* 0x000ee20000000a00 */
[----:B0-----:R-:W-:-:S05]  /*0360*/  IMAD.WIDE R54, R67, 0x4, R54 ;  /* 0x0000000443367825 */ /* 0x001fca00078e0236 */
[----:B-----5:R-:W5:Y:S01]  /*0370*/  LDG.E R71, desc[UR8][R54.64] ;  /* 0x0000000836477981 */ /* 0x020f62000c1e1900 */
[C---:B------:R-:W-:Y:S02]  /*0380*/  IMAD R68, R67.reuse, R0, RZ ;  /* 0x0000000043447224 */ /* 0x040fe400078e02ff */
[----:B--2---:R-:W-:-:S03]  /*0390*/  @P0 IMAD.WIDE R96, R67, 0x2, R96 ;  /* 0x0000000243600825 */ /* 0x004fc600078e0260 */
[----:B------:R-:W-:Y:S01]  /*03a0*/  SHF.R.S32.HI R69, RZ, 0x1f, R68 ;  /* 0x0000001fff457819 */ /* 0x000fe20000011444 */
[----:B------:R-:W-:Y:S01]  /*03b0*/  BSSY.RECONVERGENT B1, `(.L_x_2806) ;  /* 0x0000069000017945 */ /* 0x000fe20003800200 */
[----:B------:R0:W5:Y:S02]  /*03c0*/  @P0 LDG.E.U16 R70, desc[UR8][R96.64] ;  /* 0x0000000860460981 */ /* 0x000164000c1e1500 */
[----:B------:R-:W-:Y:S02]  /*03d0*/  LEA.HI R91, R69, R68, RZ, 0x3 ;  /* 0x00000044455b7211 */ /* 0x000fe400078f18ff */
[----:B------:R-:W-:Y:S02]  /*03e0*/  MOV R69, 0x3f800000 ;  /* 0x3f80000000457802 */ /* 0x000fe40000000f00 */
[----:B------:R-:W-:Y:S02]  /*03f0*/  MOV R95, RZ ;  /* 0x000000ff005f7202 */ /* 0x000fe40000000f00 */
[----:B------:R-:W-:-:S02]  /*0400*/  LEA.HI.SX32 R68, R91, R2, 0x1d ;  /* 0x000000025b447211 */ /* 0x000fc400078feaff */
[----:B0-----:R-:W-:Y:S01]  /*0410*/  MOV R96, RZ ;  /* 0x000000ff00607202 */ /* 0x001fe20000000f00 */
[----:B---3--:R-:W-:Y:S06]  /*0420*/  @!P2 BRA `(.L_x_2807) ;  /* 0x000000040084a947 */ /* 0x008fec0003800000 */
[----:B------:R-:W0:Y:S01]  /*0430*/  LDC.64 R82, c[0x0][0x3a8] ;  /* 0x0000ea00ff527b82 */ /* 0x000e220000000a00 */
[----:B------:R-:W-:-:S05]  /*0440*/  IMAD.WIDE R80, R67, 0x4, R52 ;  /* 0x0000000443507825 */ /* 0x000fca00078e0234 */
[----:B------:R2:W3:Y:S02]  /*0450*/  LDG.E R3, desc[UR8][R80.64] ;  /* 0x0000000850037981 */ /* 0x0004e4000c1e1900 */
[----:B------:R-:W4:Y:S08]  /*0460*/  LDC.64 R76, c[0x0][0x428] ;  /* 0x00010a00ff4c7b82 */ /* 0x000f300000000a00 */
[----:B------:R-:W1:Y:S01]  /*0470*/  LDC.64 R64, c[0x0][0x3b0] ;  /* 0x0000ec00ff407b82 */ /* 0x000e620000000a00 */
[----:B0-----:R-:W-:-:S05]  /*0480*/  IMAD.WIDE.U32 R82, R68, 0x20, R82 ;  /* 0x0000002044527825 */ /* 0x001fca00078e0052 */
[----:B------:R-:W3:Y:S01]  /*0490*/  LDG.E.128 R52, desc[UR8][R82.64] ;  /* 0x0000000852347981 */ /* 0x000ee2000c1e1d00 */
[----:B----4-:R-:W-:-:S03]  /*04a0*/  IMAD.WIDE.U32 R76, R68, 0x10, R76 ;  /* 0x00000010444c7825 */ /* 0x010fc600078e004c */
[----:B------:R-:W4:Y:S04]  /*04b0*/  LDG.E.128 R72, desc[UR8][R82.64+0x10] ;  /* 0x0000100852487981 */ /* 0x000f28000c1e1d00 */
[----:B------:R-:W4:Y:S01]  /*04c0*/  LDG.E.128 R76, desc[UR8][R76.64] ;  /* 0x000000084c4c7981 */ /* 0x000f22000c1e1d00 */
[----:B-1----:R-:W-:-:S06]  /*04d0*/  IMAD.WIDE.U32 R64, R68, 0x8, R64 ;  /* 0x0000000844407825 */ /* 0x002fcc00078e0040 */
[----:B------:R-:W4:Y:S01]  /*04e0*/  LDG.E.64 R64, desc[UR8][R64.64] ;  /* 0x0000000840407981 */ /* 0x000f22000c1e1b00 */
[----:B------:R-:W-:-:S04]  /*04f0*/  ISETP.NE.U32.AND P1, PT, RZ, UR12, PT ;  /* 0x0000000cff007c0c */ /* 0x000fc8000bf25070 */
[----:B------:R-:W-:-:S13]  /*0500*/  ISETP.NE.AND.EX P1, PT, RZ, UR13, PT, P1 ;  /* 0x0000000dff007c0c */ /* 0x000fda000bf25310 */
[----:B------:R-:W2:Y:S02]  /*0510*/  @P1 LDC.64 R84, c[0x0][0x438] ;  /* 0x00010e00ff541b82 */ /* 0x000ea40000000a00 */
[----:B--2---:R-:W-:-:S05]  /*0520*/  @P1 IMAD.WIDE.U32 R80, R68, 0x20, R84 ;  /* 0x0000002044501825 */ /* 0x004fca00078e0054 */
[----:B------:R-:W5:Y:S04]  /*0530*/  @P1 LDG.E.128 R28, desc[UR8][R80.64] ;  /* 0x00000008501c1981 */ /* 0x000f68000c1e1d00 */
[----:B------:R0:W5:Y:S01]  /*0540*/  @P1 LDG.E.128 R32, desc[UR8][R80.64+0x10] ;  /* 0x0000100850201981 */ /* 0x000162000c1e1d00 */
[----:B------:R-:W-:-:S04]  /*0550*/  ISETP.NE.AND P1, PT, R93, RZ, PT ;  /* 0x000000ff5d00720c */ /* 0x000fc80003f25270 */
[----:B---3--:R-:W-:-:S05]  /*0560*/  FSEL R3, R3, RZ, !P1 ;  /* 0x000000ff03037208 */ /* 0x008fca0004800000 */
[--C-:B------:R-:W-:Y:S01]  /*0570*/  FADD.FTZ R94, R53, -R3.reuse ;  /* 0x80000003355e7221 */ /* 0x100fe20000010000 */
[--C-:B------:R-:W-:Y:S01]  /*0580*/  FADD.FTZ R92, R55, -R3.reuse ;  /* 0x80000003375c7221 */ /* 0x100fe20000010000 */
[--C-:B------:R-:W-:Y:S01]  /*0590*/  FADD.FTZ R52, R52, -R3.reuse ;  /* 0x8000000334347221 */ /* 0x100fe20000010000 */
[--C-:B------:R-:W-:Y:S01]  /*05a0*/  FADD.FTZ R54, R54, -R3.reuse ;  /* 0x8000000336367221 */ /* 0x100fe20000010000 */
[--C-:B----4-:R-:W-:Y:S01]  /*05b0*/  FADD.FTZ R82, R72, -R3.reuse ;  /* 0x8000000348527221 */ /* 0x110fe20000010000 */
[----:B------:R-:W-:Y:S01]  /*05c0*/  FADD.FTZ R90, R73, -R3 ;  /* 0x80000003495a7221 */ /* 0x000fe20000010000 */
[C---:B------:R-:W-:Y:S02]  /*05d0*/  PRMT R53, R76.reuse, 0x7632, R53 ;  /* 0x000076324c357816 */ /* 0x040fe40000000035 */
[----:B------:R-:W-:Y:S01]  /*05e0*/  SHF.L.U32 R55, R76, 0x10, RZ ;  /* 0x000000104c377819 */ /* 0x000fe200000006ff */
[--C-:B------:R-:W-:Y:S01]  /*05f0*/  FADD.FTZ R84, R74, -R3.reuse ;  /* 0x800000034a547221 */ /* 0x100fe20000010000 */
[----:B------:R-:W-:Y:S01]  /*0600*/  FADD.FTZ R88, R75, -R3 ;  /* 0x800000034b587221 */ /* 0x000fe20000010000 */
[----:B0-----:R-:W-:Y:S01]  /*0610*/  SHF.L.U32 R80, R53, 0x10, RZ ;  /* 0x0000001035507819 */ /* 0x001fe200000006ff */
[C---:B-----5:R-:W-:Y:S01]  /*0620*/  FMUL.FTZ R3, R71.reuse, R52 ;  /* 0x0000003447037220 */ /* 0x060fe20000410000 */
[----:B------:R-:W-:Y:S01]  /*0630*/  FMUL.FTZ R94, R71, R94 ;  /* 0x0000005e475e7220 */ /* 0x000fe20000410000 */
[-C--:B------:R-:W-:Y:S01]  /*0640*/  FMUL.FTZ R86, R4, R55.reuse ;  /* 0x0000003704567220 */ /* 0x080fe20000410000 */
[C---:B------:R-:W-:Y:S01]  /*0650*/  PRMT R74, R77.reuse, 0x7632, R74 ;  /* 0x000076324d4a7816 */ /* 0x040fe2000000004a */
[----:B------:R-:W-:Y:S01]  /*0660*/  FADD.FTZ R20, R20, R55 ;  /* 0x0000003714147221 */ /* 0x000fe20000010000 */
[----:B------:R-:W-:Y:S01]  /*0670*/  SHF.L.U32 R77, R77, 0x10, RZ ;  /* 0x000000104d4d7819 */ /* 0x000fe200000006ff */
[----:B------:R-:W-:Y:S01]  /*0680*/  FFMA.FTZ R24, R3, R55, R24 ;  /* 0x0000003703187223 */ /* 0x000fe20000010018 */
[-C--:B------:R-:W-:Y:S01]  /*0690*/  FFMA.FTZ R25, R94, R80.reuse, R25 ;  /* 0x000000505e197223 */ /* 0x080fe20000010019 */
[----:B------:R-:W-:Y:S01]  /*06a0*/  FADD.FTZ R21, R21, R80 ;  /* 0x0000005015157221 */ /* 0x000fe20000010000 */
[----:B------:R-:W-:Y:S01]  /*06b0*/  FMUL.FTZ R80, R5, R80 ;  /* 0x0000005005507220 */ /* 0x000fe20000410000 */
[----:B------:R-:W-:Y:S01]  /*06c0*/  FADD.FTZ R53, RZ, R86 ;  /* 0x00000056ff357221 */ /* 0x000fe20000010000 */
[----:B------:R-:W-:Y:S01]  /*06d0*/  FFMA.FTZ R55, R3, R86, RZ ;  /* 0x0000005603377223 */ /* 0x000fe200000100ff */
[C---:B------:R-:W-:Y:S01]  /*06e0*/  PRMT R75, R78.reuse, 0x7632, R75 ;  /* 0x000076324e4b7816 */ /* 0x040fe2000000004b */
[C---:B------:R-:W-:Y:S01]  /*06f0*/  FMUL.FTZ R85, R71.reuse, R84 ;  /* 0x0000005447557220 */ /* 0x040fe20000410000 */
[----:B------:R-:W-:Y:S01]  /*0700*/  SHF.L.U32 R83, R78, 0x10, RZ ;  /* 0x000000104e537819 */ /* 0x000fe200000006ff */
[----:B------:R-:W-:Y:S01]  /*0710*/  FMUL.FTZ R89, R71, R54 ;  /* 0x0000003647597220 */ /* 0x000fe20000410000 */
[----:B------:R-:W-:Y:S01]  /*0720*/  PRMT R78, R79, 0x7632, R78 ;  /* 0x000076324f4e7816 */ /* 0x000fe2000000004e */
[----:B------:R-:W-:Y:S01]  /*0730*/  FMUL.FTZ R84, R6, R77 ;  /* 0x0000004d06547220 */ /* 0x000fe20000410000 */
[----:B------:R-:W-:Y:S01]  /*0740*/  SHF.L.U32 R74, R74, 0x10, RZ ;  /* 0x000000104a4a7819 */ /* 0x000fe200000006ff */
[----:B------:R-:W-:Y:S01]  /*0750*/  FADD.FTZ R53, R53, R80 ;  /* 0x0000005035357221 */ /* 0x000fe20000010000 */
[----:B------:R-:W-:Y:S01]  /*0760*/  FFMA.FTZ R52, R94, R80, R55 ;  /* 0x000000505e347223 */ /* 0x000fe20000010037 */
[C---:B------:R-:W-:Y:S01]  /*0770*/  FMUL.FTZ R87, R71.reuse, R82 ;  /* 0x0000005247577220 */ /* 0x040fe20000410000 */
[----:B------:R-:W-:Y:S01]  /*0780*/  SHF.L.U32 R96, R78, 0x10, RZ ;  /* 0x000000104e607819 */ /* 0x000fe200000006ff */
[----:B------:R-:W-:Y:S01]  /*0790*/  FMUL.FTZ R92, R71, R92 ;  /* 0x0000005c475c7220 */ /* 0x000fe20000410000 */
[----:B------:R-:W-:Y:S01]  /*07a0*/  FMUL.FTZ R78, R7, R74 ;  /* 0x0000004a074e7220 */ /* 0x000fe20000410000 */
[----:B------:R-:W-:Y:S01]  /*07b0*/  FADD.FTZ R53, R53, R84 ;  /* 0x0000005435357221 */ /* 0x000fe20000010000 */
        /* <DEDUP_REMOVED lines=14> */
[----:B------:R-:W-:-:S02]  /*08a0*/  FMUL.FTZ R82, R10, R79 ;  /* 0x0000004f0a527220 */ /* 0x000fc40000410000 */
[----:B------:R-:W-:Y:S01]  /*08b0*/  FADD.FTZ R53, R53, R76 ;  /* 0x0000004c35357221 */ /* 0x000fe20000010000 */
[----:B------:R-:W-:Y:S01]  /*08c0*/  FFMA.FTZ R52, R90, R76, R55 ;  /* 0x0000004c5a347223 */ /* 0x000fe20000010037 */
[----:B------:R-:W-:Y:S01]  /*08d0*/  SHF.R.U64 R95, R64, 0x18, R65 ;  /* 0x00000018405f7819 */ /* 0x000fe20000001241 */
[----:B------:R-:W-:Y:S01]  /*08e0*/  FMUL.FTZ R88, R71, R88 ;  /* 0x0000005847587220 */ /* 0x000fe20000410000 */
[----:B------:R-:W-:Y:S01]  /*08f0*/  FFMA.FTZ R27, R92, R74, R27 ;  /* 0x0000004a5c1b7223 */ /* 0x000fe2000001001b */
[----:B------:R-:W-:Y:S01]  /*0900*/  FADD.FTZ R23, R23, R74 ;  /* 0x0000004a17177221 */ /* 0x000fe20000010000 */
[--C-:B------:R-:W-:Y:S01]  /*0910*/  SHF.R.U64 R91, R64, 0x10, R65.reuse ;  /* 0x00000010405b7819 */ /* 0x100fe20000001241 */
[----:B------:R-:W-:Y:S01]  /*0920*/  FMUL.FTZ R74, R11, R96 ;  /* 0x000000600b4a7220 */ /* 0x000fe20000410000 */
[----:B------:R-:W-:Y:S01]  /*0930*/  SHF.R.U32.HI R97, RZ, 0x8, R65 ;  /* 0x00000008ff617819 */ /* 0x000fe20000011641 */
[----:B------:R-:W-:Y:S01]  /*0940*/  FADD.FTZ R53, R53, R82 ;  /* 0x0000005235357221 */ /* 0x000fe20000010000 */
[----:B------:R-:W-:Y:S01]  /*0950*/  FFMA.FTZ R55, R85, R82, R52 ;  /* 0x0000005255377223 */ /* 0x000fe20000010034 */
[----:B------:R-:W-:Y:S01]  /*0960*/  FADD.FTZ R22, R22, R77 ;  /* 0x0000004d16167221 */ /* 0x000fe20000010000 */
[----:B------:R-:W-:Y:S01]  /*0970*/  FFMA.FTZ R26, R89, R77, R26 ;  /* 0x0000004d591a7223 */ /* 0x000fe2000001001a */
[----:B------:R-:W-:Y:S01]  /*0980*/  FADD.FTZ R42, R42, R79 ;  /* 0x0000004f2a2a7221 */ /* 0x000fe20000010000 */
[----:B------:R-:W-:Y:S01]  /*0990*/  FFMA.FTZ R38, R85, R79, R38 ;  /* 0x0000004f55267223 */ /* 0x000fe20000010026 */
[----:B------:R-:W-:Y:S01]  /*09a0*/  PRMT R77, R95, 0x7610, R77 ;  /* 0x000076105f4d7816 */ /* 0x000fe2000000004d */
[----:B------:R-:W-:Y:S01]  /*09b0*/  FFMA.FTZ R39, R88, R96, R39 ;  /* 0x0000006058277223 */ /* 0x000fe20000010027 */
[----:B------:R-:W-:Y:S01]  /*09c0*/  FADD.FTZ R43, R43, R96 ;  /* 0x000000602b2b7221 */ /* 0x000fe20000010000 */
[--C-:B------:R-:W-:Y:S01]  /*09d0*/  SHF.R.U64 R81, R64, 0x8, R65.reuse ;  /* 0x0000000840517819 */ /* 0x100fe20000001241 */
[----:B------:R-:W-:Y:S01]  /*09e0*/  FADD.FTZ R95, R53, R74 ;  /* 0x0000004a355f7221 */ /* 0x000fe20000010000 */
[----:B------:R-:W-:Y:S01]  /*09f0*/  SHF.R.U32.HI R73, RZ, 0x10, R65 ;  /* 0x00000010ff497819 */ /* 0x000fe20000011641 */
[----:B------:R-:W-:Y:S01]  /*0a00*/  FFMA.FTZ R96, R88, R74, R55 ;  /* 0x0000004a58607223 */ /* 0x000fe20000010037 */
[----:B------:R-:W-:-:S02]  /*0a10*/  SHF.R.U32.HI R72, RZ, 0x18, R65 ;  /* 0x00000018ff487819 */ /* 0x000fc40000011641 */
[----:B------:R-:W-:Y:S02]  /*0a20*/  PRMT R79, R91, 0x7610, R79 ;  /* 0x000076105b4f7816 */ /* 0x000fe4000000004f */
[----:B------:R-:W-:-:S07]  /*0a30*/  PRMT R75, R97, 0x7610, R75 ;  /* 0x00007610614b7816 */ /* 0x000fce000000004b */
.L_x_2807:
[----:B------:R-:W-:Y:S05]  /*0a40*/  BSYNC.RECONVERGENT B1 ;  /* 0x0000000000017941 */ /* 0x000fea0003800200 */
.L_x_2806:
        /* <DEDUP_REMOVED lines=21> */
.L_x_2829:
[----:B------:R-:W-:Y:S01]  /*0ba0*/  BSSY.RECONVERGENT B1, `(.L_x_2809) ;  /* 0x00001c0000017945 */ /* 0x000fe20003800200 */
[----:B--2---:R-:W-:Y:S01]  /*0bb0*/  FADD.FTZ R99, R95, R52 ;  /* 0x000000345f637221 */ /* 0x004fe20000010000 */
[----:B0--3--:R-:W-:Y:S02]  /*0bc0*/  FADD.FTZ R96, R96, R53 ;  /* 0x0000003560607221 */ /* 0x009fe40000010000 */
        /* <DEDUP_REMOVED lines=15> */
[----:B------:R-:W-:Y:S01]  /*0cc0*/  FFMA.FTZ R95, R89, R96, R99 ;  /* 0x00000060595f7223 */ /* 0x000fe20000010063 */
[----:B------:R-:W-:Y:S01]  /*0cd0*/  LOP3.LUT P1, RZ, R79, 0xff, RZ, 0xc0, !PT ;  /* 0x000000ff4fff7812 */ /* 0x000fe2000782c0ff */
[----:B------:R-:W-:Y:S02]  /*0ce0*/  HFMA2 R97, -RZ, RZ, 0, 0 ;  /* 0x00000000ff617431 */ /* 0x000fe400000001ff */
[----:B------:R-:W-:Y:S01]  /*0cf0*/  FADD.FTZ R70, R86, -R91 ;  /* 0x8000005b56467221 */ /* 0x000fe20000010000 */
[----:B------:R-:W-:Y:S01]  /*0d00*/  LOP3.LUT P6, RZ, R64, 0xff, RZ, 0xc0, !PT ;  /* 0x000000ff40ff7812 */ /* 0x000fe200078cc0ff */
[----:B------:R-:W-:Y:S01]  /*0d10*/  FADD.FTZ R98, R84, -R95 ;  /* 0x8000005f54627221 */ /* 0x000fe20000010000 */
[----:B------:R-:W-:Y:S01]  /*0d20*/  MOV R95, RZ ;  /* 0x000000ff005f7202 */ /* 0x000fe20000000f00 */
[----:B------:R-:W-:Y:S01]  /*0d30*/  FMUL.FTZ R70, R71, R70 ;  /* 0x0000004647467220 */ /* 0x000fe20000410000 */
[----:B------:R-:W-:Y:S01]  /*0d40*/  LOP3.LUT P2, RZ, R81, 0xff, RZ, 0xc0, !PT ;  /* 0x000000ff51ff7812 */ /* 0x000fe2000784c0ff */
[----:B------:R-:W-:Y:S01]  /*0d50*/  FMUL.FTZ R98, R71, R98 ;  /* 0x0000006247627220 */ /* 0x000fe20000410000 */
[----:B------:R-:W-:Y:S01]  /*0d60*/  LOP3.LUT P3, RZ, R77, 0xff, RZ, 0xc0, !PT ;  /* 0x000000ff4dff7812 */ /* 0x000fe2000786c0ff */
[-C--:B------:R-:W-:Y:S01]  /*0d70*/  FMUL.FTZ R70, R70, R69.reuse ;  /* 0x0000004546467220 */ /* 0x080fe20000410000 */
[----:B------:R-:W-:Y:S01]  /*0d80*/  LOP3.LUT P4, RZ, R65, 0xff, RZ, 0xc0, !PT ;  /* 0x000000ff41ff7812 */ /* 0x000fe2000788c0ff */
[----:B------:R-:W-:Y:S01]  /*0d90*/  FMUL.FTZ R98, R98, R69 ;  /* 0x0000004562627220 */ /* 0x000fe20000410000 */
[----:B------:R-:W-:Y:S01]  /*0da0*/  LOP3.LUT P5, RZ, R75, 0xff, RZ, 0xc0, !PT ;  /* 0x000000ff4bff7812 */ /* 0x000fe200078ac0ff */
[----:B------:R-:W-:Y:S01]  /*0db0*/  FMUL.FTZ R100, R70, UR15 ;  /* 0x0000000f46647c20 */ /* 0x000fe20008410000 */
[----:B-----5:R-:W-:Y:S01]  /*0dc0*/  @P1 SHF.L.U32 R70, R53, 0x10, RZ ;  /* 0x0000001035461819 */ /* 0x020fe200000006ff */
[----:B------:R-:W-:Y:S01]  /*0dd0*/  FMUL.FTZ R101, R98, UR15 ;  /* 0x0000000f62657c20 */ /* 0x000fe20008410000 */
[----:B------:R-:W-:Y:S01]  /*0de0*/  @P6 SHF.L.U32 R91, R52, 0x10, RZ ;  /* 0x00000010345b6819 */ /* 0x000fe200000006ff */
[-CC-:B------:R-:W-:Y:S01]  /*0df0*/  FFMA.FTZ R103, R92, R96.reuse, R99.reuse ;  /* 0x000000605c677223 */ /* 0x180fe20000010063 */
[--C-:B------:R-:W-:Y:S01]  /*0e00*/  FFMA.FTZ R98, R87, R96, R99.reuse ;  /* 0x0000006057627223 */ /* 0x100fe20000010063 */
[----:B------:R-:W-:Y:S01]  /*0e10*/  @P1 FMUL.FTZ R95, R101, R70 ;  /* 0x00000046655f1220 */ /* 0x000fe20000410000 */
[----:B------:R-:W-:Y:S01]  /*0e20*/  FMUL.FTZ R70, R12, R100 ;  /* 0x000000640c467220 */ /* 0x000fe20000410000 */
[----:B------:R-:W-:Y:S01]  /*0e30*/  @P6 FMUL.FTZ R97, R100, R91 ;  /* 0x0000005b64616220 */ /* 0x000fe20000410000 */
[----:B------:R-:W-:Y:S01]  /*0e40*/  FMUL.FTZ R91, R14, R101 ;  /* 0x000000650e5b7220 */ /* 0x000fe20000410000 */
[-CC-:B------:R-:W-:Y:S01]  /*0e50*/  FFMA.FTZ R101, R94, R96.reuse, R99.reuse ;  /* 0x000000605e657223 */ /* 0x180fe20000010063 */
[-CC-:B------:R-:W-:Y:S01]  /*0e60*/  FFMA.FTZ R105, R90, R96.reuse, R99.reuse ;  /* 0x000000605a697223 */ /* 0x180fe20000010063 */
[----:B------:R-:W-:Y:S01]  /*0e70*/  FSEL R70, R70, RZ, P6 ;  /* 0x000000ff46467208 */ /* 0x000fe20003000000 */
[-CC-:B------:R-:W-:Y:S01]  /*0e80*/  FFMA.FTZ R107, R85, R96.reuse, R99.reuse ;  /* 0x00000060556b7223 */ /* 0x180fe20000010063 */
[----:B------:R-:W-:Y:S01]  /*0e90*/  LOP3.LUT P6, RZ, R73, 0xff, RZ, 0xc0, !PT ;  /* 0x000000ff49ff7812 */ /* 0x000fe200078cc0ff */
[----:B------:R-:W-:Y:S01]  /*0ea0*/  FFMA.FTZ R109, R88, R96, R99 ;  /* 0x00000060586d7223 */ /* 0x000fe20000010063 */
[----:B------:R-:W-:Y:S01]  /*0eb0*/  FSEL R91, R91, RZ, P1 ;  /* 0x000000ff5b5b7208 */ /* 0x000fe20000800000 */
[----:B------:R-:W-:Y:S01]  /*0ec0*/  FADD.FTZ R96, R80, -R101 ;  /* 0x8000006550607221 */ /* 0x000fe20000010000 */
[----:B------:R-:W-:Y:S01]  /*0ed0*/  LOP3.LUT P1, RZ, R72, 0xff, RZ, 0xc0, !PT ;  /* 0x000000ff48ff7812 */ /* 0x000fe2000782c0ff */
[----:B------:R-:W-:Y:S01]  /*0ee0*/  FADD.FTZ R100, R78, -R103 ;  /* 0x800000674e647221 */ /* 0x000fe20000010000 */
[----:B------:R-:W-:Y:S01]  /*0ef0*/  FADD.FTZ R106, R83, -R98 ;  /* 0x80000062536a7221 */ /* 0x000fe20000010000 */
[----:B------:R-:W-:Y:S01]  /*0f00*/  FADD.FTZ R108, R76, -R105 ;  /* 0x800000694c6c7221 */ /* 0x000fe20000010000 */
[----:B------:R-:W-:Y:S01]  /*0f10*/  FADD.FTZ R112, R74, -R109 ;  /* 0x8000006d4a707221 */ /* 0x000fe20000010000 */
[C---:B------:R-:W-:Y:S01]  /*0f20*/  FMUL.FTZ R98, R71.reuse, R96 ;  /* 0x0000006047627220 */ /* 0x040fe20000410000 */
[----:B------:R-:W-:Y:S01]  /*0f30*/  FADD.FTZ R110, R82, -R107 ;  /* 0x8000006b526e7221 */ /* 0x000fe20000010000 */
[C---:B------:R-:W-:Y:S01]  /*0f40*/  FMUL.FTZ R102, R71.reuse, R100 ;  /* 0x0000006447667220 */ /* 0x040fe20000410000 */
[----:B------:R-:W-:Y:S01]  /*0f50*/  @P2 PRMT R99, R52, 0x7632, R99 ;  /* 0x0000763234632816 */ /* 0x000fe20000000063 */
[C---:B------:R-:W-:Y:S01]  /*0f60*/  FMUL.FTZ R108, R71.reuse, R108 ;  /* 0x0000006c476c7220 */ /* 0x040fe20000410000 */
[----:B------:R-:W-:Y:S01]  /*0f70*/  FMUL.FTZ R112, R71, R112 ;  /* 0x0000007047707220 */ /* 0x000fe20000410000 */
[-C--:B------:R-:W-:Y:S01]  /*0f80*/  FMUL.FTZ R98, R98, R69.reuse ;  /* 0x0000004562627220 */ /* 0x080fe20000410000 */
[----:B------:R-:W-:Y:S01]  /*0f90*/  @P3 PRMT R104, R53, 0x7632, R104 ;  /* 0x0000763235683816 */ /* 0x000fe20000000068 */
[C---:B------:R-:W-:Y:S01]  /*0fa0*/  FMUL.FTZ R106, R71.reuse, R106 ;  /* 0x0000006a476a7220 */ /* 0x040fe20000410000 */
[----:B------:R-:W-:Y:S01]  /*0fb0*/  FMUL.FTZ R110, R71, R110 ;  /* 0x0000006e476e7220 */ /* 0x000fe20000410000 */
[----:B------:R-:W-:Y:S01]  /*0fc0*/  @P4 SHF.L.U32 R52, R54, 0x10, RZ ;  /* 0x0000001036344819 */ /* 0x000fe200000006ff */
[----:B------:R-:W-:Y:S01]  /*0fd0*/  HFMA2 R100, -RZ, RZ, 0, 0 ;  /* 0x00000000ff647431 */ /* 0x000fe200000001ff */
[C---:B------:R-:W-:Y:S01]  /*0fe0*/  @P6 SHF.L.U32 R53, R55.reuse, 0x10, RZ ;  /* 0x0000001037356819 */ /* 0x040fe200000006ff */
[-C--:B------:R-:W-:Y:S01]  /*0ff0*/  FMUL.FTZ R71, R102, R69.reuse ;  /* 0x0000004566477220 */ /* 0x080fe20000410000 */
[----:B------:R-:W-:Y:S01]  /*1000*/  @P5 PRMT R54, R54, 0x7632, R54 ;  /* 0x0000763236365816 */ /* 0x000fe20000000036 */
[-C--:B------:R-:W-:Y:S01]  /*1010*/  FMUL.FTZ R108, R108, R69.reuse ;  /* 0x000000456c6c7220 */ /* 0x080fe20000410000 */
[----:B------:R-:W-:Y:S01]  /*1020*/  @P1 PRMT R55, R55, 0x7632, R55 ;  /* 0x0000763237371816 */ /* 0x000fe20000000037 */
[----:B------:R-:W-:Y:S01]  /*1030*/  FMUL.FTZ R102, R98, UR15 ;  /* 0x0000000f62667c20 */ /* 0x000fe20008410000 */
[----:B------:R-:W-:Y:S01]  /*1040*/  @P2 SHF.L.U32 R99, R99, 0x10, RZ ;  /* 0x0000001063632819 */ /* 0x000fe200000006ff */
[-C--:B------:R-:W-:Y:S01]  /*1050*/  FMUL.FTZ R112, R112, R69.reuse ;  /* 0x0000004570707220 */ /* 0x080fe20000410000 */
[-C--:B------:R-:W-:Y:S01]  /*1060*/  FMUL.FTZ R106, R106, R69.reuse ;  /* 0x000000456a6a7220 */ /* 0x080fe20000410000 */
[----:B------:R-:W-:Y:S01]  /*1070*/  FMUL.FTZ R110, R110, R69 ;  /* 0x000000456e6e7220 */ /* 0x000fe20000410000 */
[----:B------:R-:W-:Y:S01]  /*1080*/  FMUL.FTZ R98, R71, UR15 ;  /* 0x0000000f47627c20 */ /* 0x000fe20008410000 */
[----:B------:R-:W-:Y:S01]  /*1090*/  HFMA2 R69, -RZ, RZ, 0, 0 ;  /* 0x00000000ff457431 */ /* 0x000fe200000001ff */
[----:B------:R-:W-:Y:S01]  /*10a0*/  @P5 SHF.L.U32 R54, R54, 0x10, RZ ;  /* 0x0000001036365819 */ /* 0x000fe200000006ff */
[----:B------:R-:W-:Y:S01]  /*10b0*/  HFMA2 R71, -RZ, RZ, 0, 0 ;  /* 0x00000000ff477431 */ /* 0x000fe200000001ff */
[----:B------:R-:W-:Y:S01]  /*10c0*/  @P1 SHF.L.U32 R55, R55, 0x10, RZ ;  /* 0x0000001037371819 */ /* 0x000fe200000006ff */
[----:B------:R-:W-:Y:S01]  /*10d0*/  @P2 FMUL.FTZ R100, R102, R99 ;  /* 0x0000006366642220 */ /* 0x000fe20000410000 */
[----:B------:R-:W-:Y:S01]  /*10e0*/  FMUL.FTZ R108, R108, UR15 ;  /* 0x0000000f6c6c7c20 */ /* 0x000fe20008410000 */
[----:B------:R-:W-:Y:S01]  /*10f0*/  FMUL.FTZ R112, R112, UR15 ;  /* 0x0000000f70707c20 */ /* 0x000fe20008410000 */
[----:B------:R-:W-:Y:S01]  /*1100*/  @P3 SHF.L.U32 R101, R104, 0x10, RZ ;  /* 0x0000001068653819 */ /* 0x000fe200000006ff */
[----:B------:R-:W-:Y:S01]  /*1110*/  FMUL.FTZ R99, R106, UR15 ;  /* 0x0000000f6a637c20 */ /* 0x000fe20008410000 */
[----:B------:R-:W-:Y:S01]  /*1120*/  FMUL.FTZ R110, R110, UR15 ;  /* 0x0000000f6e6e7c20 */ /* 0x000fe20008410000 */
[----:B------:R-:W-:Y:S01]  /*1130*/  MOV R104, RZ ;  /* 0x000000ff00687202 */ /* 0x000fe20000000f00 */
[----:B------:R-:W-:Y:S01]  /*1140*/  @P5 FMUL.FTZ R104, R108, R54 ;  /* 0x000000366c685220 */ /* 0x000fe20000410000 */
[----:B------:R-:W-:Y:S01]  /*1150*/  MOV R114, RZ ;  /* 0x000000ff00727202 */ /* 0x000fe20000000f00 */
[----:B------:R-:W-:Y:S01]  /*1160*/  @P1 FMUL.FTZ R114, R112, R55 ;  /* 0x0000003770721220 */ /* 0x000fe20000410000 */
[----:B------:R-:W-:Y:S01]  /*1170*/  MOV R96, RZ ;  /* 0x000000ff00607202 */ /* 0x000fe20000000f00 */
[----:B------:R-:W-:Y:S01]  /*1180*/  @P4 FMUL.FTZ R69, R99, R52 ;  /* 0x0000003463454220 */ /* 0x000fe20000410000 */
[----:B------:R-:W-:Y:S01]  /*1190*/  @P6 FMUL.FTZ R71, R110, R53 ;  /* 0x000000356e476220 */ /* 0x000fe20000410000 */
[----:B------:R-:W-:Y:S01]  /*11a0*/  FMUL.FTZ R54, R18, R110 ;  /* 0x0000006e12367220 */ /* 0x000fe20000410000 */
[----:B------:R-:W-:Y:S01]  /*11b0*/  FMUL.FTZ R55, R19, R112 ;  /* 0x0000007013377220 */ /* 0x000fe20000410000 */
[----:B------:R-:W-:Y:S01]  /*11c0*/  @P3 FMUL.FTZ R96, R98, R101 ;  /* 0x0000006562603220 */ /* 0x000fe20000410000 */
[----:B------:R-:W-:Y:S01]  /*11d0*/  FMUL.FTZ R52, R16, R99 ;  /* 0x0000006310347220 */ /* 0x000fe20000410000 */
[----:B------:R-:W-:Y:S01]  /*11e0*/  FMUL.FTZ R53, R17, R108 ;  /* 0x0000006c11357220 */ /* 0x000fe20000410000 */
[----:B------:R-:W-:Y:S01]  /*11f0*/  FMUL.FTZ R102, R13, R102 ;  /* 0x000000660d667220 */ /* 0x000fe20000410000 */
[----:B------:R-:W-:Y:S01]  /*1200*/  FMUL.FTZ R98, R15, R98 ;  /* 0x000000620f627220 */ /* 0x000fe20000410000 */
[----:B------:R-:W-:Y:S01]  /*1210*/  FADD.FTZ R63, R63, R96 ;  /* 0x000000603f3f7221 */ /* 0x000fe20000010000 */
[----:B------:R-:W-:Y:S01]  /*1220*/  FSEL R54, R54, RZ, P6 ;  /* 0x000000ff36367208 */ /* 0x000fe20003000000 */
        /* <DEDUP_REMOVED lines=11> */
[----:B------:R-:W-:Y:S01]  /*12e0*/  F2FP.BF16.F32.PACK_AB R55, R55, R54 ;  /* 0x000000363737723e */ /* 0x000fe200000010ff */
[----:B------:R-:W-:Y:S01]  /*12f0*/  FADD.FTZ R59, R59, R114 ;  /* 0x000000723b3b7221 */ /* 0x000fe20000010000 */
[----:B------:R-:W-:-:S02]  /*1300*/  F2FP.BF16.F32.PACK_AB R54, R53, R52 ;  /* 0x000000343536723e */ /* 0x000fc400000010ff */
[----:B------:R-:W-:Y:S02]  /*1310*/  F2FP.BF16.F32.PACK_AB R53, R98, R91 ;  /* 0x0000005b6235723e */ /* 0x000fe400000010ff */
[----:B------:R-:W-:Y:S01]  /*1320*/  F2FP.BF16.F32.PACK_AB R52, R57, R70 ;  /* 0x000000463934723e */ /* 0x000fe200000010ff */
[----:B------:R-:W-:Y:S06]  /*1330*/  BRA `(.L_x_2813) ;  /* 0x0000001000ec7947 */ /* 0x000fec0003800000 */
.L_x_2812:
[-CC-:B------:R-:W-:Y:S01]  /*1340*/  FFMA.FTZ R45, R89, R96.reuse, R99.reuse ;  /* 0x00000060592d7223 */ /* 0x180fe20000010063 */
[-C--:B------:R-:W-:Y:S01]  /*1350*/  FFMA.FTZ R47, R92, R96.reuse, R99 ;  /* 0x000000605c2f7223 */ /* 0x080fe20000010063 */
[----:B------:R-:W-:Y:S01]  /*1360*/  LOP3.LUT P1, RZ, R79, 0xff, RZ, 0xc0, !PT ;  /* 0x000000ff4fff7812 */ /* 0x000fe2000782c0ff */
[----:B------:R-:W-:Y:S01]  /*1370*/  HFMA2 R91, -RZ, RZ, 0, 0 ;  /* 0x00000000ff5b7431 */ /* 0x000fe200000001ff */
[----:B------:R-:W-:Y:S01]  /*1380*/  LOP3.LUT P6, RZ, R77, 0xff, RZ, 0xc0, !PT ;  /* 0x000000ff4dff7812 */ /* 0x000fe200078cc0ff */
[----:B------:R-:W-:Y:S01]  /*1390*/  FADD.FTZ R46, R84, -R45 ;  /* 0x8000002d542e7221 */ /* 0x000fe20000010000 */
[----:B------:R-:W-:Y:S01]  /*13a0*/  FADD.FTZ R44, R78, -R47 ;  /* 0x8000002f4e2c7221 */ /* 0x000fe20000010000 */
[--C-:B------:R-:W-:Y:S01]  /*13b0*/  FFMA.FTZ R100, R87, R96, R99.reuse ;  /* 0x0000006057647223 */ /* 0x100fe20000010063 */
[----:B------:R-:W-:Y:S01]  /*13c0*/  LOP3.LUT P5, RZ, R65, 0xff, RZ, 0xc0, !PT ;  /* 0x000000ff41ff7812 */ /* 0x000fe200078ac0ff */
[C---:B------:R-:W-:Y:S01]  /*13d0*/  FMUL.FTZ R46, R71.reuse, R46 ;  /* 0x0000002e472e7220 */ /* 0x040fe20000410000 */
[----:B------:R-:W-:Y:S01]  /*13e0*/  FMUL.FTZ R47, R71, R44 ;  /* 0x0000002c472f7220 */ /* 0x000fe20000410000 */
[----:B------:R-:W-:Y:S01]  /*13f0*/  LOP3.LUT P4, RZ, R73, 0xff, RZ, 0xc0, !PT ;  /* 0x000000ff49ff7812 */ /* 0x000fe2000788c0ff */
[----:B------:R-:W-:Y:S01]  /*1400*/  FFMA.FTZ R97, R90, R96, R99 ;  /* 0x000000605a617223 */ /* 0x000fe20000010063 */
[-C--:B------:R-:W-:Y:S01]  /*1410*/  FMUL.FTZ R44, R46, R69.reuse ;  /* 0x000000452e2c7220 */ /* 0x080fe20000410000 */
[----:B------:R-:W-:Y:S01]  /*1420*/  FMUL.FTZ R48, R47, R69 ;  /* 0x000000452f307220 */ /* 0x000fe20000410000 */
[----:B-----5:R-:W-:Y:S01]  /*1430*/  @P1 SHF.L.U32 R50, R53, 0x10, RZ ;  /* 0x0000001035321819 */ /* 0x020fe200000006ff */
[----:B------:R-:W-:Y:S01]  /*1440*/  FADD.FTZ R100, R83, -R100 ;  /* 0x8000006453647221 */ /* 0x000fe20000010000 */
[----:B------:R-:W-:Y:S01]  /*1450*/  @P6 PRMT R49, R53, 0x7632, R49 ;  /* 0x0000763235316816 */ /* 0x000fe20000000031 */
[----:B------:R-:W-:Y:S01]  /*1460*/  FMUL.FTZ R53, R44, UR15 ;  /* 0x0000000f2c357c20 */ /* 0x000fe20008410000 */
[----:B------:R-:W-:Y:S01]  /*1470*/  FMUL.FTZ R48, R48, UR15 ;  /* 0x0000000f30307c20 */ /* 0x000fe20008410000 */
[----:B------:R-:W-:Y:S01]  /*1480*/  LOP3.LUT P3, RZ, R72, 0xff, RZ, 0xc0, !PT ;  /* 0x000000ff48ff7812 */ /* 0x000fe2000786c0ff */
[----:B------:R-:W-:Y:S01]  /*1490*/  FADD.FTZ R44, R76, -R97 ;  /* 0x800000614c2c7221 */ /* 0x000fe20000010000 */
[----:B------:R-:W-:Y:S01]  /*14a0*/  @P6 SHF.L.U32 R49, R49, 0x10, RZ ;  /* 0x0000001031316819 */ /* 0x000fe200000006ff */
[-C--:B------:R-:W-:Y:S01]  /*14b0*/  @P1 FMUL.FTZ R91, R50, R53.reuse ;  /* 0x00000035325b1220 */ /* 0x080fe20000410000 */
[----:B------:R-:W-:Y:S01]  /*14c0*/  FMUL.FTZ R53, R14, R53 ;  /* 0x000000350e357220 */ /* 0x000fe20000410000 */
[-C--:B------:R-:W-:Y:S01]  /*14d0*/  FMUL.FTZ R70, R15, R48.reuse ;  /* 0x000000300f467220 */ /* 0x080fe20000410000 */
[----:B------:R-:W-:Y:S01]  /*14e0*/  LOP3.LUT P2, RZ, R75, 0xff, RZ, 0xc0, !PT ;  /* 0x000000ff4bff7812 */ /* 0x000fe2000784c0ff */
[----:B------:R-:W-:Y:S01]  /*14f0*/  HFMA2 R95, -RZ, RZ, 0, 0 ;  /* 0x00000000ff5f7431 */ /* 0x000fe200000001ff */
[----:B------:R-:W-:Y:S01]  /*1500*/  MOV R98, RZ ;  /* 0x000000ff00627202 */ /* 0x000fe20000000f00 */
[----:B------:R-:W-:Y:S01]  /*1510*/  @P6 FMUL.FTZ R98, R49, R48 ;  /* 0x0000003031626220 */ /* 0x000fe20000410000 */
[----:B------:R-:W-:Y:S01]  /*1520*/  FSEL R53, R53, RZ, P1 ;  /* 0x000000ff35357208 */ /* 0x000fe20000800000 */
[C---:B------:R-:W-:Y:S01]  /*1530*/  FMUL.FTZ R48, R71.reuse, R100 ;  /* 0x0000006447307220 */ /* 0x040fe20000410000 */
[----:B------:R-:W-:Y:S01]  /*1540*/  FSEL R70, R70, RZ, P6 ;  /* 0x000000ff46467208 */ /* 0x000fe20003000000 */
[----:B------:R-:W-:Y:S01]  /*1550*/  FMUL.FTZ R49, R71, R44 ;  /* 0x0000002c47317220 */ /* 0x000fe20000410000 */
[----:B------:R-:W-:Y:S01]  /*1560*/  LOP3.LUT P1, RZ, R64, 0xff, RZ, 0xc0, !PT ;  /* 0x000000ff40ff7812 */ /* 0x000fe2000782c0ff */
[----:B------:R-:W-:Y:S01]  /*1570*/  FMUL.FTZ R44, R48, R69 ;  /* 0x00000045302c7220 */ /* 0x000fe20000410000 */
[----:B------:R-:W-:Y:S01]  /*1580*/  LOP3.LUT P6, RZ, R81, 0xff, RZ, 0xc0, !PT ;  /* 0x000000ff51ff7812 */ /* 0x000fe200078cc0ff */
[-CC-:B------:R-:W-:Y:S01]  /*1590*/  FFMA.FTZ R45, R85, R96.reuse, R99.reuse ;  /* 0x00000060552d7223 */ /* 0x180fe20000010063 */
[----:B------:R-:W-:Y:S01]  /*15a0*/  @P5 SHF.L.U32 R50, R54, 0x10, RZ ;  /* 0x0000001036325819 */ /* 0x000fe200000006ff */
[-CC-:B------:R-:W-:Y:S01]  /*15b0*/  FFMA.FTZ R101, R94, R96.reuse, R99.reuse ;  /* 0x000000605e657223 */ /* 0x180fe20000010063 */
[----:B------:R-:W-:Y:S01]  /*15c0*/  @P4 SHF.L.U32 R97, R55, 0x10, RZ ;  /* 0x0000001037614819 */ /* 0x000fe200000006ff */
[-CC-:B------:R-:W-:Y:S01]  /*15d0*/  FFMA.FTZ R51, R3, R96.reuse, R99.reuse ;  /* 0x0000006003337223 */ /* 0x180fe20000010063 */
[----:B------:R-:W-:Y:S01]  /*15e0*/  @P3 PRMT R102, R55, 0x7632, R102 ;  /* 0x0000763237663816 */ /* 0x000fe20000000066 */
[--C-:B------:R-:W-:Y:S01]  /*15f0*/  FFMA.FTZ R105, R88, R96, R99.reuse ;  /* 0x0000006058697223 */ /* 0x100fe20000010063 */
[----:B------:R-:W-:Y:S01]  /*1600*/  FMUL.FTZ R55, R44, UR15 ;  /* 0x0000000f2c377c20 */ /* 0x000fe20008410000 */
[----:B------:R-:W-:Y:S01]  /*1610*/  @P2 PRMT R99, R54, 0x7632, R99 ;  /* 0x0000763236632816 */ /* 0x000fe20000000063 */
[----:B------:R-:W-:Y:S01]  /*1620*/  FADD.FTZ R44, R86, -R51 ;  /* 0x80000033562c7221 */ /* 0x000fe20000010000 */
[----:B------:R-:W-:Y:S01]  /*1630*/  @P1 SHF.L.U32 R108, R52, 0x10, RZ ;  /* 0x00000010346c1819 */ /* 0x000fe200000006ff */
[----:B------:R-:W-:Y:S01]  /*1640*/  @P5 FMUL.FTZ R95, R50, R55 ;  /* 0x00000037325f5220 */ /* 0x000fe20000410000 */
[----:B------:R-:W-:Y:S01]  /*1650*/  @P2 SHF.L.U32 R103, R99, 0x10, RZ ;  /* 0x0000001063672819 */ /* 0x000fe200000006ff */
[----:B------:R-:W-:Y:S01]  /*1660*/  FADD.FTZ R50, R82, -R45 ;  /* 0x8000002d52327221 */ /* 0x000fe20000010000 */
[----:B------:R-:W-:Y:S01]  /*1670*/  @P6 PRMT R99, R52, 0x7632, R99 ;  /* 0x0000763234636816 */ /* 0x000fe20000000063 */
[----:B------:R-:W-:Y:S01]  /*1680*/  FADD.FTZ R100, R74, -R105 ;  /* 0x800000694a647221 */ /* 0x000fe20000010000 */
[----:B------:R-:W-:Y:S01]  /*1690*/  FADD.FTZ R52, R80, -R101 ;  /* 0x8000006550347221 */ /* 0x000fe20000010000 */
[-C--:B------:R-:W-:Y:S01]  /*16a0*/  FMUL.FTZ R54, R49, R69.reuse ;  /* 0x0000004531367220 */ /* 0x080fe20000410000 */
[C---:B------:R-:W-:Y:S01]  /*16b0*/  FMUL.FTZ R50, R71.reuse, R50 ;  /* 0x0000003247327220 */ /* 0x040fe20000410000 */
[C---:B------:R-:W-:Y:S01]  /*16c0*/  FMUL.FTZ R44, R71.reuse, R44 ;  /* 0x0000002c472c7220 */ /* 0x040fe20000410000 */
[C---:B------:R-:W-:Y:S01]  /*16d0*/  FMUL.FTZ R51, R71.reuse, R100 ;  /* 0x0000006447337220 */ /* 0x040fe20000410000 */
[----:B------:R-:W-:Y:S01]  /*16e0*/  FMUL.FTZ R45, R71, R52 ;  /* 0x00000034472d7220 */ /* 0x000fe20000410000 */
[----:B------:R-:W-:Y:S01]  /*16f0*/  FMUL.FTZ R54, R54, UR15 ;  /* 0x0000000f36367c20 */ /* 0x000fe20008410000 */
[----:B------:R-:W-:Y:S01]  /*1700*/  @P6 SHF.L.U32 R105, R99, 0x10, RZ ;  /* 0x0000001063696819 */ /* 0x000fe200000006ff */
[-C--:B------:R-:W-:Y:S01]  /*1710*/  FMUL.FTZ R99, R50, R69.reuse ;  /* 0x0000004532637220 */ /* 0x080fe20000410000 */
[----:B------:R-:W-:Y:S01]  /*1720*/  @P3 SHF.L.U32 R107, R102, 0x10, RZ ;  /* 0x00000010666b3819 */ /* 0x000fe200000006ff */
[-C--:B------:R-:W-:Y:S01]  /*1730*/  FMUL.FTZ R102, R51, R69.reuse ;  /* 0x0000004533667220 */ /* 0x080fe20000410000 */
[-C--:B------:R-:W-:Y:S01]  /*1740*/  FMUL.FTZ R52, R44, R69.reuse ;  /* 0x000000452c347220 */ /* 0x080fe20000410000 */
[----:B------:R-:W-:Y:S01]  /*1750*/  MOV R96, RZ ;  /* 0x000000ff00607202 */ /* 0x000fe20000000f00 */
[----:B------:R-:W-:Y:S01]  /*1760*/  FMUL.FTZ R69, R45, R69 ;  /* 0x000000452d457220 */ /* 0x000fe20000410000 */
[----:B------:R-:W-:Y:S01]  /*1770*/  @P2 FMUL.FTZ R96, R103, R54 ;  /* 0x0000003667602220 */ /* 0x000fe20000410000 */
[----:B------:R-:W-:Y:S01]  /*1780*/  FMUL.FTZ R103, R99, UR15 ;  /* 0x0000000f63677c20 */ /* 0x000fe20008410000 */
[----:B------:R-:W-:Y:S01]  /*1790*/  FMUL.FTZ R106, R102, UR15 ;  /* 0x0000000f666a7c20 */ /* 0x000fe20008410000 */
[----:B------:R-:W-:Y:S01]  /*17a0*/  FMUL.FTZ R99, R52, UR15 ;  /* 0x0000000f34637c20 */ /* 0x000fe20008410000 */
[----:B------:R-:W-:Y:S01]  /*17b0*/  FMUL.FTZ R102, R69, UR15 ;  /* 0x0000000f45667c20 */ /* 0x000fe20008410000 */
[----:B------:R-:W-:Y:S01]  /*17c0*/  MOV R71, RZ ;  /* 0x000000ff00477202 */ /* 0x000fe20000000f00 */
[----:B------:R-:W-:Y:S01]  /*17d0*/  FADD.FTZ R95, R56, R95 ;  /* 0x0000005f385f7221 */ /* 0x000fe20000010000 */
[----:B------:R-:W-:Y:S01]  /*17e0*/  FADD.FTZ R96, R57, R96 ;  /* 0x0000006039607221 */ /* 0x000fe20000010000 */
[----:B------:R-:W-:-:S02]  /*17f0*/  HFMA2 R104, -RZ, RZ, 0, 0 ;  /* 0x00000000ff687431 */ /* 0x000fc400000001ff */
[----:B------:R-:W-:Y:S01]  /*1800*/  @P1 FMUL.FTZ R71, R108, R99 ;  /* 0x000000636c471220 */ /* 0x000fe20000410000 */
[----:B------:R-:W-:Y:S01]  /*1810*/  FMUL.FTZ R55, R16, R55 ;  /* 0x0000003710377220 */ /* 0x000fe20000410000 */
[----:B------:R-:W-:Y:S01]  /*1820*/  FMUL.FTZ R56, R17, R54 ;  /* 0x0000003611387220 */ /* 0x000fe20000410000 */
[----:B------:R-:W-:Y:S01]  /*1830*/  FMUL.FTZ R57, R18, R103 ;  /* 0x0000006712397220 */ /* 0x000fe20000410000 */
[----:B------:R-:W-:Y:S01]  /*1840*/  FMUL.FTZ R69, R19, R106 ;  /* 0x0000006a13457220 */ /* 0x000fe20000410000 */
[----:B------:R-:W-:Y:S01]  /*1850*/  FMUL.FTZ R52, R12, R99 ;  /* 0x000000630c347220 */ /* 0x000fe20000410000 */
[----:B------:R-:W-:Y:S01]  /*1860*/  FMUL.FTZ R54, R13, R102 ;  /* 0x000000660d367220 */ /* 0x000fe20000410000 */
[----:B------:R-:W-:Y:S01]  /*1870*/  CS2R R100, SRZ ;  /* 0x0000000000647805 */ /* 0x000fe2000001ff00 */
[----:B------:R-:W-:Y:S01]  /*1880*/  FADD.FTZ R63, R63, R98 ;  /* 0x000000623f3f7221 */ /* 0x000fe20000010000 */
[----:B------:R-:W-:Y:S01]  /*1890*/  FADD.FTZ R60, R60, R71 ;  /* 0x000000473c3c7221 */ /* 0x000fe20000010000 */
[----:B------:R-:W-:Y:S01]  /*18a0*/  FSEL R71, R55, RZ, P5 ;  /* 0x000000ff37477208 */ /* 0x000fe20002800000 */
[----:B------:R-:W-:Y:S01]  /*18b0*/  @P4 FMUL.FTZ R101, R97, R103 ;  /* 0x0000006761654220 */ /* 0x000fe20000410000 */
[----:B------:R-:W-:Y:S01]  /*18c0*/  FSEL R98, R57, RZ, P4 ;  /* 0x000000ff39627208 */ /* 0x000fe20002000000 */
[----:B------:R-:W-:Y:S01]  /*18d0*/  @P3 FMUL.FTZ R104, R107, R106 ;  /* 0x0000006a6b683220 */ /* 0x000fe20000410000 */
[----:B------:R-:W-:Y:S01]  /*18e0*/  @P6 FMUL.FTZ R100, R105, R102 ;  /* 0x0000006669646220 */ /* 0x000fe20000410000 */
        /* <DEDUP_REMOVED lines=8> */
[----:B------:R-:W-:-:S02]  /*1970*/  F2FP.BF16.F32.PACK_AB R55, R55, R98 ;  /* 0x000000623737723e */ /* 0x000fc400000010ff */
[----:B------:R-:W-:Y:S02]  /*1980*/  F2FP.BF16.F32.PACK_AB R54, R56, R71 ;  /* 0x000000473836723e */ /* 0x000fe400000010ff */
[----:B------:R-:W-:Y:S02]  /*1990*/  F2FP.BF16.F32.PACK_AB R53, R70, R53 ;  /* 0x000000354635723e */ /* 0x000fe400000010ff */
[----:B------:R-:W-:Y:S01]  /*19a0*/  F2FP.BF16.F32.PACK_AB R52, R57, R52 ;  /* 0x000000343934723e */ /* 0x000fe200000010ff */
[----:B------:R-:W-:Y:S06]  /*19b0*/  BRA `(.L_x_2813) ;  /* 0x0000000c004c7947 */ /* 0x000fec0003800000 */
.L_x_2811:
        /* <DEDUP_REMOVED lines=10> */
[----:B------:R-:W-:Y:S01]  /*1a60*/  LOP3.LUT P2, RZ, R81, 0xff, RZ, 0xc0, !PT ;  /* 0x000000ff51ff7812 */ /* 0x000fe2000784c0ff */
[C---:B------:R-:W-:Y:S01]  /*1a70*/  FFMA.FTZ R70, R71.reuse, R70, R28 ;  /* 0x0000004647467223 */ /* 0x040fe2000001001c */
[-CC-:B------:R-:W-:Y:S01]  /*1a80*/  FFMA.FTZ R103, R92, R96.reuse, R99.reuse ;  /* 0x000000605c677223 */ /* 0x180fe20000010063 */
[----:B------:R-:W-:Y:S01]  /*1a90*/  FFMA.FTZ R98, R71, R95, R30 ;  /* 0x0000005f47627223 */ /* 0x000fe2000001001e */
[----:B------:R-:W-:Y:S01]  /*1aa0*/  MOV R95, RZ ;  /* 0x000000ff005f7202 */ /* 0x000fe20000000f00 */
[-C--:B------:R-:W-:Y:S01]  /*1ab0*/  FMUL.FTZ R70, R70, R69.reuse ;  /* 0x0000004546467220 */ /* 0x080fe20000410000 */
[-CC-:B------:R-:W-:Y:S01]  /*1ac0*/  FFMA.FTZ R107, R90, R96.reuse, R99.reuse ;  /* 0x000000605a6b7223 */ /* 0x180fe20000010063 */
[----:B------:R-:W-:Y:S01]  /*1ad0*/  FMUL.FTZ R98, R98, R69 ;  /* 0x0000004562627220 */ /* 0x000fe20000410000 */
[-CC-:B------:R-:W-:Y:S01]  /*1ae0*/  FFMA.FTZ R109, R85, R96.reuse, R99.reuse ;  /* 0x00000060556d7223 */ /* 0x180fe20000010063 */
[----:B------:R-:W-:Y:S01]  /*1af0*/  FMUL.FTZ R91, R70, UR15 ;  /* 0x0000000f465b7c20 */ /* 0x000fe20008410000 */
[----:B-----5:R-:W-:Y:S01]  /*1b00*/  @P1 SHF.L.U32 R70, R53, 0x10, RZ ;  /* 0x0000001035461819 */ /* 0x020fe200000006ff */
[----:B------:R-:W-:Y:S01]  /*1b10*/  FMUL.FTZ R101, R98, UR15 ;  /* 0x0000000f62657c20 */ /* 0x000fe20008410000 */
[----:B------:R-:W-:Y:S01]  /*1b20*/  @P6 SHF.L.U32 R100, R52, 0x10, RZ ;  /* 0x0000001034646819 */ /* 0x000fe200000006ff */
[-CC-:B------:R-:W-:Y:S01]  /*1b30*/  FFMA.FTZ R111, R88, R96.reuse, R99.reuse ;  /* 0x00000060586f7223 */ /* 0x180fe20000010063 */
[----:B------:R-:W-:Y:S01]  /*1b40*/  LOP3.LUT P3, RZ, R77, 0xff, RZ, 0xc0, !PT ;  /* 0x000000ff4dff7812 */ /* 0x000fe2000786c0ff */
[----:B------:R-:W-:Y:S01]  /*1b50*/  @P1 FMUL.FTZ R95, R70, R101 ;  /* 0x00000065465f1220 */ /* 0x000fe20000410000 */
[-C--:B------:R-:W-:Y:S01]  /*1b60*/  FMUL.FTZ R70, R12, R91.reuse ;  /* 0x0000005b0c467220 */ /* 0x080fe20000410000 */
[----:B------:R-:W-:Y:S01]  /*1b70*/  @P6 FMUL.FTZ R97, R100, R91 ;  /* 0x0000005b64616220 */ /* 0x000fe20000410000 */
[----:B------:R-:W-:Y:S01]  /*1b80*/  FMUL.FTZ R91, R14, R101 ;  /* 0x000000650e5b7220 */ /* 0x000fe20000410000 */
[-CC-:B------:R-:W-:Y:S01]  /*1b90*/  FFMA.FTZ R101, R94, R96.reuse, R99.reuse ;  /* 0x000000605e657223 */ /* 0x180fe20000010063 */
[--C-:B------:R-:W-:Y:S01]  /*1ba0*/  FFMA.FTZ R100, R87, R96, R99.reuse ;  /* 0x0000006057647223 */ /* 0x100fe20000010063 */
[----:B------:R-:W-:Y:S01]  /*1bb0*/  @P2 PRMT R99, R52, 0x7632, R99 ;  /* 0x0000763234632816 */ /* 0x000fe20000000063 */
[----:B------:R-:W-:Y:S01]  /*1bc0*/  FADD.FTZ R102, R78, -R103 ;  /* 0x800000674e667221 */ /* 0x000fe20000010000 */
[----:B------:R-:W-:Y:S01]  /*1bd0*/  LOP3.LUT P4, RZ, R65, 0xff, RZ, 0xc0, !PT ;  /* 0x000000ff41ff7812 */ /* 0x000fe2000788c0ff */
[----:B------:R-:W-:Y:S01]  /*1be0*/  FADD.FTZ R52, R80, -R101 ;  /* 0x8000006550347221 */ /* 0x000fe20000010000 */
[----:B------:R-:W-:Y:S01]  /*1bf0*/  LOP3.LUT P5, RZ, R75, 0xff, RZ, 0xc0, !PT ;  /* 0x000000ff4bff7812 */ /* 0x000fe200078ac0ff */
[----:B------:R-:W-:Y:S01]  /*1c00*/  FADD.FTZ R101, R83, -R100 ;  /* 0x8000006453657221 */ /* 0x000fe20000010000 */
[----:B------:R-:W-:Y:S01]  /*1c10*/  FSEL R70, R70, RZ, P6 ;  /* 0x000000ff46467208 */ /* 0x000fe20003000000 */
[----:B------:R-:W-:Y:S01]  /*1c20*/  FADD.FTZ R106, R76, -R107 ;  /* 0x8000006b4c6a7221 */ /* 0x000fe20000010000 */
[----:B------:R-:W-:Y:S01]  /*1c30*/  LOP3.LUT P6, RZ, R73, 0xff, RZ, 0xc0, !PT ;  /* 0x000000ff49ff7812 */ /* 0x000fe200078cc0ff */
[----:B------:R-:W-:Y:S01]  /*1c40*/  FADD.FTZ R109, R82, -R109 ;  /* 0x8000006d526d7221 */ /* 0x000fe20000010000 */
[----:B------:R-:W-:Y:S01]  /*1c50*/  FSEL R91, R91, RZ, P1 ;  /* 0x000000ff5b5b7208 */ /* 0x000fe20000800000 */
[----:B------:R-:W-:Y:S01]  /*1c60*/  FADD.FTZ R110, R74, -R111 ;  /* 0x8000006f4a6e7221 */ /* 0x000fe20000010000 */
[----:B------:R-:W-:Y:S01]  /*1c70*/  LOP3.LUT P1, RZ, R72, 0xff, RZ, 0xc0, !PT ;  /* 0x000000ff48ff7812 */ /* 0x000fe2000782c0ff */
        /* <DEDUP_REMOVED lines=8> */
[----:B------:R-:W-:Y:S01]  /*1d00*/  HFMA2 R100, -RZ, RZ, 0, 0 ;  /* 0x00000000ff647431 */ /* 0x000fe200000001ff */
[----:B------:R-:W-:Y:S01]  /*1d10*/  @P2 SHF.L.U32 R99, R99, 0x10, RZ ;  /* 0x0000001063632819 */ /* 0x000fe200000006ff */
[----:B------:R-:W-:Y:S01]  /*1d20*/  FMUL.FTZ R102, R52, UR15 ;  /* 0x0000000f34667c20 */ /* 0x000fe20008410000 */
[----:B------:R-:W-:Y:S01]  /*1d30*/  @P3 PRMT R105, R53, 0x7632, R105 ;  /* 0x0000763235693816 */ /* 0x000fe20000000069 */
[-C--:B------:R-:W-:Y:S01]  /*1d40*/  FMUL.FTZ R104, R104, R69.reuse ;  /* 0x0000004568687220 */ /* 0x080fe20000410000 */
[C---:B------:R-:W-:Y:S01]  /*1d50*/  @P4 SHF.L.U32 R53, R54.reuse, 0x10, RZ ;  /* 0x0000001036354819 */ /* 0x040fe200000006ff */
[----:B------:R-:W-:Y:S01]  /*1d60*/  FMUL.FTZ R52, R71, UR15 ;  /* 0x0000000f47347c20 */ /* 0x000fe20008410000 */
[----:B------:R-:W-:Y:S01]  /*1d70*/  @P5 PRMT R98, R54, 0x7632, R98 ;  /* 0x0000763236625816 */ /* 0x000fe20000000062 */
[-C--:B------:R-:W-:Y:S01]  /*1d80*/  FMUL.FTZ R106, R106, R69.reuse ;  /* 0x000000456a6a7220 */ /* 0x080fe20000410000 */
[C---:B------:R-:W-:Y:S01]  /*1d90*/  @P6 SHF.L.U32 R54, R55.reuse, 0x10, RZ ;  /* 0x0000001037366819 */ /* 0x040fe200000006ff */
[-C--:B------:R-:W-:Y:S01]  /*1da0*/  FMUL.FTZ R71, R108, R69.reuse ;  /* 0x000000456c477220 */ /* 0x080fe20000410000 */
[----:B------:R-:W-:Y:S01]  /*1db0*/  FMUL.FTZ R110, R110, R69 ;  /* 0x000000456e6e7220 */ /* 0x000fe20000410000 */
[----:B------:R-:W-:Y:S01]  /*1dc0*/  @P1 PRMT R55, R55, 0x7632, R55 ;  /* 0x0000763237371816 */ /* 0x000fe20000000037 */
[----:B------:R-:W-:-:S02]  /*1dd0*/  HFMA2 R69, -RZ, RZ, 0, 0 ;  /* 0x00000000ff457431 */ /* 0x000fc400000001ff */
[----:B------:R-:W-:Y:S01]  /*1de0*/  @P2 FMUL.FTZ R100, R99, R102 ;  /* 0x0000006663642220 */ /* 0x000fe20000410000 */
[----:B------:R-:W-:Y:S02]  /*1df0*/  HFMA2 R99, -RZ, RZ, 0, 0 ;  /* 0x00000000ff637431 */ /* 0x000fe400000001ff */
[----:B------:R-:W-:Y:S01]  /*1e00*/  FMUL.FTZ R104, R104, UR15 ;  /* 0x0000000f68687c20 */ /* 0x000fe20008410000 */
[----:B------:R-:W-:Y:S01]  /*1e10*/  @P3 SHF.L.U32 R105, R105, 0x10, RZ ;  /* 0x0000001069693819 */ /* 0x000fe200000006ff */
[----:B------:R-:W-:Y:S01]  /*1e20*/  FMUL.FTZ R71, R71, UR15 ;  /* 0x0000000f47477c20 */ /* 0x000fe20008410000 */
[----:B------:R-:W-:Y:S01]  /*1e30*/  @P1 SHF.L.U32 R55, R55, 0x10, RZ ;  /* 0x0000001037371819 */ /* 0x000fe200000006ff */
[----:B------:R-:W-:Y:S01]  /*1e40*/  FMUL.FTZ R106, R106, UR15 ;  /* 0x0000000f6a6a7c20 */ /* 0x000fe20008410000 */
[----:B------:R-:W-:Y:S01]  /*1e50*/  FMUL.FTZ R110, R110, UR15 ;  /* 0x0000000f6e6e7c20 */ /* 0x000fe20008410000 */
[----:B------:R-:W-:Y:S01]  /*1e60*/  @P5 SHF.L.U32 R101, R98, 0x10, RZ ;  /* 0x0000001062655819 */ /* 0x000fe200000006ff */
[----:B------:R-:W-:Y:S01]  /*1e70*/  @P4 FMUL.FTZ R69, R53, R104 ;  /* 0x0000006835454220 */ /* 0x000fe20000410000 */
[----:B------:R-:W-:Y:S01]  /*1e80*/  MOV R96, RZ ;  /* 0x000000ff00607202 */ /* 0x000fe20000000f00 */
[-C--:B------:R-:W-:Y:S01]  /*1e90*/  @P6 FMUL.FTZ R99, R54, R71.reuse ;  /* 0x0000004736636220 */ /* 0x080fe20000410000 */
[----:B------:R-:W-:Y:S01]  /*1ea0*/  MOV R112, RZ ;  /* 0x000000ff00707202 */ /* 0x000fe20000000f00 */
[----:B------:R-:W-:Y:S01]  /*1eb0*/  @P3 FMUL.FTZ R96, R105, R52 ;  /* 0x0000003469603220 */ /* 0x000fe20000410000 */
[----:B------:R-:W-:Y:S01]  /*1ec0*/  @P1 FMUL.FTZ R112, R55, R110 ;  /* 0x0000006e37701220 */ /* 0x000fe20000410000 */
[----:B------:R-:W-:Y:S01]  /*1ed0*/  FADD.FTZ R62, R62, R95 ;  /* 0x0000005f3e3e7221 */ /* 0x000fe20000010000 */
[----:B------:R-:W-:Y:S01]  /*1ee0*/  FMUL.FTZ R53, R16, R104 ;  /* 0x0000006810357220 */ /* 0x000fe20000410000 */
[----:B------:R-:W-:Y:S01]  /*1ef0*/  FMUL.FTZ R54, R17, R106 ;  /* 0x0000006a11367220 */ /* 0x000fe20000410000 */
[----:B------:R-:W-:Y:S01]  /*1f00*/  MOV R108, RZ ;  /* 0x000000ff006c7202 */ /* 0x000fe20000000f00 */
[----:B------:R-:W-:Y:S01]  /*1f10*/  FADD.FTZ R95, R56, R69 ;  /* 0x00000045385f7221 */ /* 0x000fe20000010000 */
[----:B------:R-:W-:Y:S01]  /*1f20*/  FMUL.FTZ R55, R18, R71 ;  /* 0x0000004712377220 */ /* 0x000fe20000410000 */
[----:B------:R-:W-:Y:S01]  /*1f30*/  FMUL.FTZ R52, R15, R52 ;  /* 0x000000340f347220 */ /* 0x000fe20000410000 */
[----:B------:R-:W-:Y:S01]  /*1f40*/  @P5 FMUL.FTZ R108, R101, R106 ;  /* 0x0000006a656c5220 */ /* 0x000fe20000410000 */
        /* <DEDUP_REMOVED lines=13> */
[----:B------:R-:W-:-:S02]  /*2020*/  FSEL R57, R102, RZ, P2 ;  /* 0x000000ff66397208 */ /* 0x000fc40001000000 */
[----:B------:R-:W-:Y:S02]  /*2030*/  F2FP.BF16.F32.PACK_AB R54, R54, R53 ;  /* 0x000000353636723e */ /* 0x000fe400000010ff */
[----:B------:R-:W-:Y:S02]  /*2040*/  F2FP.BF16.F32.PACK_AB R53, R52, R91 ;  /* 0x0000005b3435723e */ /* 0x000fe400000010ff */
[----:B------:R-:W-:Y:S02]  /*2050*/  F2FP.BF16.F32.PACK_AB R55, R55, R98 ;  /* 0x000000623737723e */ /* 0x000fe400000010ff */
[----:B------:R-:W-:Y:S01]  /*2060*/  F2FP.BF16.F32.PACK_AB R52, R57, R70 ;  /* 0x000000463934723e */ /* 0x000fe200000010ff */
[----:B------:R-:W-:Y:S06]  /*2070*/  BRA `(.L_x_2813) ;  /* 0x00000004009c7947 */ /* 0x000fec0003800000 */
.L_x_2814:
[-CC-:B------:R-:W-:Y:S01]  /*2080*/  FFMA.FTZ R45, R89, R96.reuse, R99.reuse ;  /* 0x00000060592d7223 */ /* 0x180fe20000010063 */
[----:B------:R-:W-:Y:S01]  /*2090*/  LOP3.LUT P1, RZ, R79, 0xff, RZ, 0xc0, !PT ;  /* 0x000000ff4fff7812 */ /* 0x000fe2000782c0ff */
[-C--:B------:R-:W-:Y:S01]  /*20a0*/  FFMA.FTZ R47, R92, R96.reuse, R99 ;  /* 0x000000605c2f7223 */ /* 0x080fe20000010063 */
[----:B------:R-:W-:Y:S01]  /*20b0*/  LOP3.LUT P6, RZ, R77, 0xff, RZ, 0xc0, !PT ;  /* 0x000000ff4dff7812 */ /* 0x000fe200078cc0ff */
[----:B------:R-:W-:Y:S01]  /*20c0*/  FADD.FTZ R46, R84, -R45 ;  /* 0x8000002d542e7221 */ /* 0x000fe20000010000 */
[----:B------:R-:W-:Y:S02]  /*20d0*/  HFMA2 R91, -RZ, RZ, 0, 0 ;  /* 0x00000000ff5b7431 */ /* 0x000fe400000001ff */
[----:B------:R-:W-:Y:S01]  /*20e0*/  FADD.FTZ R44, R78, -R47 ;  /* 0x8000002f4e2c7221 */ /* 0x000fe20000010000 */
[----:B------:R-:W-:Y:S01]  /*20f0*/  FFMA.FTZ R100, R87, R96, R99 ;  /* 0x0000006057647223 */ /* 0x000fe20000010063 */
[----:B------:R-:W-:Y:S01]  /*2100*/  FFMA.FTZ R46, R71, R46, R30 ;  /* 0x0000002e472e7223 */ /* 0x000fe2000001001e */
[----:B------:R-:W-:Y:S01]  /*2110*/  LOP3.LUT P5, RZ, R65, 0xff, RZ, 0xc0, !PT ;  /* 0x000000ff41ff7812 */ /* 0x000fe200078ac0ff */
[----:B------:R-:W-:Y:S01]  /*2120*/  FFMA.FTZ R47, R71, R44, R31 ;  /* 0x0000002c472f7223 */ /* 0x000fe2000001001f */
[----:B------:R-:W-:Y:S01]  /*2130*/  LOP3.LUT P4, RZ, R73, 0xff, RZ, 0xc0, !PT ;  /* 0x000000ff49ff7812 */ /* 0x000fe2000788c0ff */
[-C--:B------:R-:W-:Y:S01]  /*2140*/  FMUL.FTZ R44, R46, R69.reuse ;  /* 0x000000452e2c7220 */ /* 0x080fe20000410000 */
[----:B------:R-:W-:Y:S01]  /*2150*/  LOP3.LUT P3, RZ, R72, 0xff, RZ, 0xc0, !PT ;  /* 0x000000ff48ff7812 */ /* 0x000fe2000786c0ff */
[----:B------:R-:W-:Y:S01]  /*2160*/  FMUL.FTZ R48, R47, R69 ;  /* 0x000000452f307220 */ /* 0x000fe20000410000 */
[C---:B-----5:R-:W-:Y:S01]  /*2170*/  @P1 SHF.L.U32 R50, R53.reuse, 0x10, RZ ;  /* 0x0000001035321819 */ /* 0x060fe200000006ff */
[----:B------:R-:W-:Y:S01]  /*2180*/  FFMA.FTZ R97, R90, R96, R99 ;  /* 0x000000605a617223 */ /* 0x000fe20000010063 */
        /* <DEDUP_REMOVED lines=9> */
[----:B------:R-:W-:Y:S01]  /*2220*/  MOV R98, RZ ;  /* 0x000000ff00627202 */ /* 0x000fe20000000f00 */
[----:B------:R-:W-:Y:S01]  /*2230*/  @P6 FMUL.FTZ R98, R49, R48 ;  /* 0x0000003031626220 */ /* 0x000fe20000410000 */
[----:B------:R-:W-:Y:S01]  /*2240*/  FADD.FTZ R44, R76, -R97 ;  /* 0x800000614c2c7221 */ /* 0x000fe20000010000 */
[----:B------:R-:W-:Y:S01]  /*2250*/  FSEL R53, R53, RZ, P1 ;  /* 0x000000ff35357208 */ /* 0x000fe20000800000 */
[C---:B------:R-:W-:Y:S01]  /*2260*/  FFMA.FTZ R48, R71.reuse, R100, R32 ;  /* 0x0000006447307223 */ /* 0x040fe20000010020 */
[----:B------:R-:W-:Y:S01]  /*2270*/  LOP3.LUT P1, RZ, R64, 0xff, RZ, 0xc0, !PT ;  /* 0x000000ff40ff7812 */ /* 0x000fe2000782c0ff */
[----:B------:R-:W-:Y:S01]  /*2280*/  FFMA.FTZ R49, R71, R44, R33 ;  /* 0x0000002c47317223 */ /* 0x000fe20000010021 */
[----:B------:R-:W-:Y:S01]  /*2290*/  FSEL R70, R70, RZ, P6 ;  /* 0x000000ff46467208 */ /* 0x000fe20003000000 */
[----:B------:R-:W-:Y:S01]  /*22a0*/  FMUL.FTZ R44, R48, R69 ;  /* 0x00000045302c7220 */ /* 0x000fe20000410000 */
[----:B------:R-:W-:Y:S01]  /*22b0*/  LOP3.LUT P6, RZ, R81, 0xff, RZ, 0xc0, !PT ;  /* 0x000000ff51ff7812 */ /* 0x000fe200078cc0ff */
[-CC-:B------:R-:W-:Y:S01]  /*22c0*/  FFMA.FTZ R45, R85, R96.reuse, R99.reuse ;  /* 0x00000060552d7223 */ /* 0x180fe20000010063 */
[----:B------:R-:W-:Y:S01]  /*22d0*/  FFMA.FTZ R101, R94, R96, R99 ;  /* 0x000000605e657223 */ /* 0x000fe20000010063 */
[----:B------:R-:W-:-:S02]  /*22e0*/  HFMA2 R95, -RZ, RZ, 0, 0 ;  /* 0x00000000ff5f7431 */ /* 0x000fc400000001ff */
[-CC-:B------:R-:W-:Y:S01]  /*22f0*/  FFMA.FTZ R51, R3, R96.reuse, R99.reuse ;  /* 0x0000006003337223 */ /* 0x180fe20000010063 */
[----:B------:R-:W-:Y:S01]  /*2300*/  @P5 SHF.L.U32 R50, R54, 0x10, RZ ;  /* 0x0000001036325819 */ /* 0x000fe200000006ff */
[----:B------:R-:W-:Y:S01]  /*2310*/  FFMA.FTZ R103, R88, R96, R99 ;  /* 0x0000006058677223 */ /* 0x000fe20000010063 */
[C---:B------:R-:W-:Y:S01]  /*2320*/  @P4 SHF.L.U32 R97, R55.reuse, 0x10, RZ ;  /* 0x0000001037614819 */ /* 0x040fe200000006ff */
[----:B------:R-:W-:Y:S01]  /*2330*/  FADD.FTZ R45, R82, -R45 ;  /* 0x8000002d522d7221 */ /* 0x000fe20000010000 */
[----:B------:R-:W-:Y:S01]  /*2340*/  @P3 PRMT R102, R55, 0x7632, R102 ;  /* 0x0000763237663816 */ /* 0x000fe20000000066 */
[----:B------:R-:W-:Y:S01]  /*2350*/  FMUL.FTZ R55, R44, UR15 ;  /* 0x0000000f2c377c20 */ /* 0x000fe20008410000 */
[----:B------:R-:W-:Y:S01]  /*2360*/  @P2 PRMT R99, R54, 0x7632, R99 ;  /* 0x0000763236632816 */ /* 0x000fe20000000063 */
[----:B------:R-:W-:Y:S01]  /*2370*/  FMUL.FTZ R54, R49, R69 ;  /* 0x0000004531367220 */ /* 0x000fe20000410000 */
[----:B------:R-:W-:Y:S01]  /*2380*/  FADD.FTZ R44, R80, -R101 ;  /* 0x80000065502c7221 */ /* 0x000fe20000010000 */
[----:B------:R-:W-:Y:S01]  /*2390*/  FADD.FTZ R51, R86, -R51 ;  /* 0x8000003356337221 */ /* 0x000fe20000010000 */
[----:B------:R-:W-:Y:S01]  /*23a0*/  @P5 FMUL.FTZ R95, R50, R55 ;  /* 0x00000037325f5220 */ /* 0x000fe20000410000 */
[----:B------:R-:W-:Y:S01]  /*23b0*/  FADD.FTZ R100, R74, -R103 ;  /* 0x800000674a647221 */ /* 0x000fe20000010000 */
[----:B------:R-:W-:Y:S01]  /*23c0*/  @P2 SHF.L.U32 R99, R99, 0x10, RZ ;  /* 0x0000001063632819 */ /* 0x000fe200000006ff */
[C---:B------:R-:W-:Y:S01]  /*23d0*/  FFMA.FTZ R50, R71.reuse, R45, R34 ;  /* 0x0000002d47327223 */ /* 0x040fe20000010022 */
[----:B------:R-:W-:Y:S01]  /*23e0*/  FMUL.FTZ R54, R54, UR15 ;  /* 0x0000000f36367c20 */ /* 0x000fe20008410000 */
[C---:B------:R-:W-:Y:S01]  /*23f0*/  @P1 SHF.L.U32 R108, R52.reuse, 0x10, RZ ;  /* 0x00000010346c1819 */ /* 0x040fe200000006ff */
[C---:B------:R-:W-:Y:S01]  /*2400*/  FFMA.FTZ R45, R71.reuse, R44, R29 ;  /* 0x0000002c472d7223 */ /* 0x040fe2000001001d */
[----:B------:R-:W-:Y:S01]  /*2410*/  @P6 PRMT R52, R52, 0x7632, R52 ;  /* 0x0000763234346816 */ /* 0x000fe20000000034 */
[C---:B------:R-:W-:Y:S01]  /*2420*/  FFMA.FTZ R44, R71.reuse, R51, R28 ;  /* 0x00000033472c7223 */ /* 0x040fe2000001001c */
[----:B------:R-:W-:Y:S01]  /*2430*/  FFMA.FTZ R51, R71, R100, R35 ;  /* 0x0000006447337223 */ /* 0x000fe20000010023 */
[----:B------:R-:W-:Y:S01]  /*2440*/  MOV R96, RZ ;  /* 0x000000ff00607202 */ /* 0x000fe20000000f00 */
[----:B------:R-:W-:Y:S01]  /*2450*/  @P2 FMUL.FTZ R96, R99, R54 ;  /* 0x0000003663602220 */ /* 0x000fe20000410000 */
[----:B------:R-:W-:Y:S01]  /*2460*/  @P3 SHF.L.U32 R107, R102, 0x10, RZ ;  /* 0x00000010666b3819 */ /* 0x000fe200000006ff */
[-C--:B------:R-:W-:Y:S01]  /*2470*/  FMUL.FTZ R99, R50, R69.reuse ;  /* 0x0000004532637220 */ /* 0x080fe20000410000 */
[----:B------:R-:W-:Y:S01]  /*2480*/  @P6 SHF.L.U32 R105, R52, 0x10, RZ ;  /* 0x0000001034696819 */ /* 0x000fe200000006ff */
[-C--:B------:R-:W-:Y:S01]  /*2490*/  FMUL.FTZ R102, R51, R69.reuse ;  /* 0x0000004533667220 */ /* 0x080fe20000410000 */
[-C--:B------:R-:W-:Y:S01]  /*24a0*/  FMUL.FTZ R52, R44, R69.reuse ;  /* 0x000000452c347220 */ /* 0x080fe20000410000 */
[----:B------:R-:W-:Y:S01]  /*24b0*/  FMUL.FTZ R69, R45, R69 ;  /* 0x000000452d457220 */ /* 0x000fe20000410000 */
        /* <DEDUP_REMOVED lines=34> */
[----:B------:R-:W-:-:S07]  /*26e0*/  F2FP.BF16.F32.PACK_AB R52, R57, R52 ;  /* 0x000000343934723e */ /* 0x000fce00000010ff */
.L_x_2813:
        /* <DEDUP_REMOVED lines=9> */
[----:B------:R0:W-:Y:S04]  /*2780*/  @P1 STG.E.128 desc[UR8][R70.64+0x10], R48 ;  /* 0x0000103046001986 */ /* 0x0001e8000c101d08 */
[----:B------:R0:W-:Y:S02]  /*2790*/  STG.E.128 desc[UR8][R68.64], R52 ;  /* 0x0000003444007986 */ /* 0x0001e4000c101d08 */
.L_x_2810:
[----:B------:R-:W-:Y:S05]  /*27a0*/  BSYNC.RECONVERGENT B1 ;  /* 0x0000000000017941 */ /* 0x000fea0003800200 */
.L_x_2809:
[----:B0-----:R-:W0:Y:S02]  /*27b0*/  LDC.64 R52, c[0x0][0x380] ;  /* 0x0000e000ff347b82 */ /* 0x001e240000000a00 */
[----:B0-----:R-:W-:-:S04]  /*27c0*/  LEA R67, R52, R67, 0x2 ;  /* 0x0000004334437211 */ /* 0x001fc800078e10ff */
[----:B------:R-:W-:-:S13]  /*27d0*/  ISETP.GE.AND P1, PT, R67, R53, PT ;  /* 0x000000354300720c */ /* 0x000fda0003f26270 */
[----:B------:R-:W-:Y:S05]  /*27e0*/  @!P1 BRA `(.L_x_2815) ;  /* 0xffffffd800c89947 */ /* 0x000fea000383ffff */
.L_x_2805:
[----:B------:R-:W-:Y:S05]  /*27f0*/  BSYNC B0 ;  /* 0x0000000000007941 */ /* 0x000fea0003800000 */
.L_x_2804:
[----:B------:R-:W0:Y:S01]  /*2800*/  S2R R29, SR_TID.X ;  /* 0x00000000001d7919 */ /* 0x000e220000002100 */
[----:B------:R-:W-:Y:S01]  /*2810*/  MOV R3, 0x400 ;  /* 0x0000040000037802 */ /* 0x000fe20000000f00 */
[----:B------:R-:W-:Y:S05]  /*2820*/  WARPSYNC.ALL ;  /* 0x0000000000007948 */ /* 0x000fea0003800000 */
[----:B-----5:R-:W2:Y:S01]  /*2830*/  S2R R4, SR_CgaCtaId ;  /* 0x0000000000047919 */ /* 0x020ea20000008800 */
[----:B------:R-:W-:Y:S01]  /*2840*/  IMAD R28, R0, UR7, RZ ;  /* 0x00000007001c7c24 */ /* 0x000fe2000f8e02ff */
[----:B------:R-:W3:Y:S01]  /*2850*/  LDCU.128 UR16, c[0x0][0x440] ;  /* 0x00008800ff1077ac */ /* 0x000ee20008000c00 */
[----:B------:R-:W-:Y:S01]  /*2860*/  BSSY.RECONVERGENT B0, `(.L_x_2816) ;  /* 0x000005d000007945 */ /* 0x000fe20003800200 */
[----:B------:R-:W4:Y:S01]  /*2870*/  LDCU.64 UR10, c[0x0][0x460] ;  /* 0x00008c00ff0a77ac */ /* 0x000f220008000a00 */
[----:B0-----:R-:W-:-:S02]  /*2880*/  LOP3.LUT R2, R29, 0x60, RZ, 0xc0, !PT ;  /* 0x000000601d027812 */ /* 0x001fc400078ec0ff */
[----:B------:R-:W-:Y:S02]  /*2890*/  IADD3 R28, P0, PT, R28, R29, RZ ;  /* 0x0000001d1c1c7210 */ /* 0x000fe40007f1e0ff */
[----:B------:R-:W-:Y:S02]  /*28a0*/  LOP3.LUT R2, R2, 0x1f, R29, 0xf8, !PT ;  /* 0x0000001f02027812 */ /* 0x000fe400078ef81d */
[----:B------:R-:W-:Y:S02]  /*28b0*/  IADD3.X R31, PT, PT, RZ, RZ, RZ, P0, !PT ;  /* 0x000000ffff1f7210 */ /* 0x000fe400007fe4ff */
[----:B--2---:R-:W-:Y:S02]  /*28c0*/  LEA R3, R4, R3, 0x18 ;  /* 0x0000000304037211 */ /* 0x004fe400078ec0ff */
[----:B------:R-:W-:Y:S02]  /*28d0*/  SHF.L.U64.HI R30, R28, 0x2, R31 ;  /* 0x000000021c1e7819 */ /* 0x000fe4000001021f */
[----:B------:R-:W-:-:S02]  /*28e0*/  LEA R2, R2, R3, 0x5 ;  /* 0x0000000302027211 */ /* 0x000fc400078e28ff */
[C---:B------:R-:W-:Y:S02]  /*28f0*/  LEA R3, R29.reuse, R3, 0x2 ;  /* 0x000000031d037211 */ /* 0x040fe400078e10ff */
[----:B------:R-:W-:Y:S01]  /*2900*/  LOP3.LUT R29, R29, 0x7f, RZ, 0x3c, !PT ;  /* 0x0000007f1d1d7812 */ /* 0x000fe200078e3cff */
[----:B------:R-:W-:Y:S01]  /*2910*/  STS.128 [R2], R20 ;  /* 0x0000001402007388 */ /* 0x000fe20000000c00 */
[----:B------:R-:W-:Y:S02]  /*2920*/  SHF.L.U32 R28, R28, 0x2, RZ ;  /* 0x000000021c1c7819 */ /* 0x000fe400000006ff */
[----:B------:R-:W-:Y:S01]  /*2930*/  IADD3 R29, PT, PT, R29, R0, RZ ;  /* 0x000000001d1d7210 */ /* 0x000fe20007ffe0ff */
[----:B------:R-:W-:Y:S01]  /*2940*/  STS.128 [R2+0x10], R40 ;  /* 0x0000102802007388 */ /* 0x000fe20000000c00 */
[----:B------:R-:W-:Y:S02]  /*2950*/  BAR.SYNC.DEFER_BLOCKING 0x0 ;  /* 0x0000000000007b1d */ /* 0x000fe40000010000 */
[----:B------:R-:W-:-:S02]  /*2960*/  ISETP.GE.U32.AND P1, PT, R29, 0x80, PT ;  /* 0x000000801d00780c */ /* 0x000fc40003f26070 */
[----:B------:R-:W-:Y:S02]  /*2970*/  ISETP.GE.U32.AND P0, PT, R29, 0x100, PT ;  /* 0x000001001d00780c */ /* 0x000fe40003f06070 */
        /* <DEDUP_REMOVED lines=20> */
[----:B0-----:R-:W-:-:S04]  /*2ac0*/  IADD3 R26, P3, PT, R28, UR16, RZ ;  /* 0x000000101c1a7c10 */ /* 0x001fc8000ff7e0ff */
        /* <DEDUP_REMOVED lines=21> */
[----:B0-----:R-:W-:Y:S02]  /*2c20*/  IADD3 R2, P2, PT, R28, UR18, RZ ;  /* 0x000000121c027c10 */ /* 0x001fe4000ff5e0ff */
        /* <DEDUP_REMOVED lines=32> */
.L_x_2817:
[----:B------:R-:W-:Y:S05]  /*2e30*/  BSYNC.RECONVERGENT B0 ;  /* 0x0000000000007941 */ /* 0x000fea0003800200 */
.L_x_2816:
        /* <DEDUP_REMOVED lines=10> */
.L_x_2808:
        /* <DEDUP_REMOVED lines=8> */
.L_x_2819:
[----:B------:R-:W-:Y:S05]  /*2f60*/  BSYNC B1 ;  /* 0x0000000000017941 */ /* 0x000fea0003800000 */
.L_x_2818:
        /* <DEDUP_REMOVED lines=8> */
.L_x_2820:
[----:B------:R-:W-:Y:S01]  /*2ff0*/  FADD.FTZ R52, R52, R95 ;  /* 0x0000005f34347221 */ /* 0x000fe20000010000 */
[----:B------:R-:W-:-:S04]  /*3000*/  HFMA2 R99, -RZ, RZ, 0, 1.1920928955078125e-07 ;  /* 0x00000002ff637431 */ /* 0x000fc800000001ff */
[----:B------:R-:W-:Y:S02]  /*3010*/  MOV R100, R52 ;  /* 0x0000003400647202 */ /* 0x000fe40000000f00 */
[----:B------:R-:W-:-:S07]  /*3020*/  MOV R53, R98 ;  /* 0x0000006200357202 */ /* 0x000fce0000000f00 */
[----:B------:R-:W-:Y:S05]  /*3030*/  WARPSYNC.COLLECTIVE R97, `(.L_x_2821) ;  /* 0x0000000061087348 */ /* 0x000fea0003c00000 */
[----:B------:R0:W1:Y:S02]  /*3040*/  SHFL.BFLY P1, R98, R100, R99, R102 ;  /* 0x0c00006364627389 */ /* 0x0000640000020066 */
[----:B01----:R-:W-:Y:S05]  /*3050*/  ENDCOLLECTIVE ;  /* 0x000000000000791b */ /* 0x003fea0003800000 */
.L_x_2821:
[----:B------:R-:W-:-:S05]  /*3060*/  FADD.FTZ R53, R53, R96 ;  /* 0x0000006035357221 */ /* 0x000fca0000010000 */
[----:B------:R-:W-:Y:S02]  /*3070*/  MOV R100, R53 ;  /* 0x0000003500647202 */ /* 0x000fe40000000f00 */
[----:B------:R-:W-:-:S07]  /*3080*/  MOV R55, R98 ;  /* 0x0000006200377202 */ /* 0x000fce0000000f00 */
[----:B------:R-:W-:Y:S05]  /*3090*/  WARPSYNC.COLLECTIVE R97, `(.L_x_2822) ;  /* 0x0000000061087348 */ /* 0x000fea0003c00000 */
[----:B------:R0:W1:Y:S02]  /*30a0*/  SHFL.BFLY P1, R98, R100, R99, R102 ;  /* 0x0c00006364627389 */ /* 0x0000640000020066 */
[----:B01----:R-:W-:Y:S05]  /*30b0*/  ENDCOLLECTIVE ;  /* 0x000000000000791b */ /* 0x003fea0003800000 */
.L_x_2822:
[----:B------:R-:W-:Y:S01]  /*30c0*/  FADD.FTZ R55, R52, R55 ;  /* 0x0000003734377221 */ /* 0x000fe20000010000 */
[----:B------:R-:W-:-:S04]  /*30d0*/  HFMA2 R99, -RZ, RZ, 0, 2.384185791015625e-07 ;  /* 0x00000004ff637431 */ /* 0x000fc800000001ff */
[----:B------:R-:W-:Y:S02]  /*30e0*/  MOV R100, R55 ;  /* 0x0000003700647202 */ /* 0x000fe40000000f00 */
[----:B------:R-:W-:-:S07]  /*30f0*/  MOV R54, R98 ;  /* 0x0000006200367202 */ /* 0x000fce0000000f00 */
[----:B------:R-:W-:Y:S05]  /*3100*/  WARPSYNC.COLLECTIVE R97, `(.L_x_2823) ;  /* 0x0000000061087348 */ /* 0x000fea0003c00000 */
[----:B------:R0:W1:Y:S02]  /*3110*/  SHFL.BFLY P1, R98, R100, R99, R102 ;  /* 0x0c00006364627389 */ /* 0x0000640000020066 */
[----:B01----:R-:W-:Y:S05]  /*3120*/  ENDCOLLECTIVE ;  /* 0x000000000000791b */ /* 0x003fea0003800000 */
.L_x_2823:
[----:B------:R-:W-:-:S05]  /*3130*/  FADD.FTZ R54, R53, R54 ;  /* 0x0000003635367221 */ /* 0x000fca0000010000 */
[----:B------:R-:W-:Y:S02]  /*3140*/  MOV R100, R54 ;  /* 0x0000003600647202 */ /* 0x000fe40000000f00 */
[----:B------:R-:W-:-:S07]  /*3150*/  MOV R70, R98 ;  /* 0x0000006200467202 */ /* 0x000fce0000000f00 */
[----:B------:R-:W-:Y:S05]  /*3160*/  WARPSYNC.COLLECTIVE R97, `(.L_x_2824) ;  /* 0x0000000061087348 */ /* 0x000fea0003c00000 */
[----:B------:R0:W1:Y:S02]  /*3170*/  SHFL.BFLY P1, R98, R100, R99, R102 ;  /* 0x0c00006364627389 */ /* 0x0000640000020066 */
[----:B01----:R-:W-:Y:S05]  /*3180*/  ENDCOLLECTIVE ;  /* 0x000000000000791b */ /* 0x003fea0003800000 */
.L_x_2824:
[----:B------:R-:W-:Y:S01]  /*3190*/  FADD.FTZ R70, R55, R70 ;  /* 0x0000004637467221 */ /* 0x000fe20000010000 */
[----:B------:R-:W-:-:S04]  /*31a0*/  HFMA2 R99, -RZ, RZ, 0, 4.76837158203125e-07 ;  /* 0x00000008ff637431 */ /* 0x000fc800000001ff */
[----:B------:R-:W-:Y:S02]  /*31b0*/  MOV R100, R70 ;  /* 0x0000004600647202 */ /* 0x000fe40000000f00 */
[----:B------:R-:W-:-:S07]  /*31c0*/  MOV R91, R98 ;  /* 0x00000062005b7202 */ /* 0x000fce0000000f00 */
[----:B------:R-:W-:Y:S05]  /*31d0*/  WARPSYNC.COLLECTIVE R97, `(.L_x_2825) ;  /* 0x0000000061087348 */ /* 0x000fea0003c00000 */
[----:B------:R0:W1:Y:S02]  /*31e0*/  SHFL.BFLY P1, R98, R100, R99, R102 ;  /* 0x0c00006364627389 */ /* 0x0000640000020066 */
[----:B01----:R-:W-:Y:S05]  /*31f0*/  ENDCOLLECTIVE ;  /* 0x000000000000791b */ /* 0x003fea0003800000 */
.L_x_2825:
[----:B------:R-:W-:-:S05]  /*3200*/  FADD.FTZ R91, R54, R91 ;  /* 0x0000005b365b7221 */ /* 0x000fca0000010000 */
[----:B------:R-:W-:Y:S02]  /*3210*/  MOV R100, R91 ;  /* 0x0000005b00647202 */ /* 0x000fe40000000f00 */
[----:B------:R-:W-:-:S07]  /*3220*/  MOV R95, R98 ;  /* 0x00000062005f7202 */ /* 0x000fce0000000f00 */
[----:B------:R-:W-:Y:S05]  /*3230*/  WARPSYNC.COLLECTIVE R97, `(.L_x_2826) ;  /* 0x0000000061087348 */ /* 0x000fea0003c00000 */
[----:B------:R0:W1:Y:S02]  /*3240*/  SHFL.BFLY P1, R98, R100, R99, R102 ;  /* 0x0c00006364627389 */ /* 0x0000640000020066 */
[----:B01----:R-:W-:Y:S05]  /*3250*/  ENDCOLLECTIVE ;  /* 0x000000000000791b */ /* 0x003fea0003800000 */
.L_x_2826:
[----:B------:R-:W-:Y:S01]  /*3260*/  FADD.FTZ R95, R70, R95 ;  /* 0x0000005f465f7221 */ /* 0x000fe20000010000 */
[----:B------:R-:W-:-:S04]  /*3270*/  HFMA2 R99, -RZ, RZ, 0, 9.5367431640625e-07 ;  /* 0x00000010ff637431 */ /* 0x000fc800000001ff */
[----:B------:R-:W-:Y:S02]  /*3280*/  MOV R100, R95 ;  /* 0x0000005f00647202 */ /* 0x000fe40000000f00 */
[----:B------:R-:W-:-:S07]  /*3290*/  MOV R96, R98 ;  /* 0x0000006200607202 */ /* 0x000fce0000000f00 */
[----:B------:R-:W-:Y:S05]  /*32a0*/  WARPSYNC.COLLECTIVE R97, `(.L_x_2827) ;  /* 0x0000000061087348 */ /* 0x000fea0003c00000 */
[----:B------:R0:W1:Y:S02]  /*32b0*/  SHFL.BFLY P1, R98, R100, R99, R102 ;  /* 0x0c00006364627389 */ /* 0x0000640000020066 */
[----:B01----:R-:W-:Y:S05]  /*32c0*/  ENDCOLLECTIVE ;  /* 0x000000000000791b */ /* 0x003fea0003800000 */
.L_x_2827:
[----:B------:R-:W-:-:S05]  /*32d0*/  FADD.FTZ R96, R91, R96 ;  /* 0x000000605b607221 */ /* 0x000fca0000010000 */
[----:B------:R-:W-:Y:S02]  /*32e0*/  MOV R100, R96 ;  /* 0x0000006000647202 */ /* 0x000fe40000000f00 */
[----:B------:R-:W-:-:S07]  /*32f0*/  MOV R52, R98 ;  /* 0x0000006200347202 */ /* 0x000fce0000000f00 */
[----:B------:R-:W-:Y:S05]  /*3300*/  WARPSYNC.COLLECTIVE R97, `(.L_x_2828) ;  /* 0x0000000061087348 */ /* 0x000fea0003c00000 */
[----:B------:R0:W1:Y:S02]  /*3310*/  SHFL.BFLY P1, R98, R100, R99, R102 ;  /* 0x0c00006364627389 */ /* 0x0000640000020066 */
[----:B01----:R-:W-:Y:S05]  /*3320*/  ENDCOLLECTIVE ;  /* 0x000000000000791b */ /* 0x003fea0003800000 */
.L_x_2828:
[----:B------:R-:W-:Y:S01]  /*3330*/  MOV R53, R98 ;  /* 0x0000006200357202 */ /* 0x000fe20000000f00 */
[----:B------:R-:W-:Y:S06]  /*3340*/  BRA `(.L_x_2829) ;  /* 0xffffffd800147947 */ /* 0x000fec000383ffff */
.L_x_2830:
        /* <DEDUP_REMOVED lines=11> */
.L_x_6430:


//--------------------- .text._ZN10layer_norm13ln_bwd_kernelINS_13Kernel_traitsIf13__nv_bfloat16fS2_fjLj256ELj1ELj4ELj1ELj16ENS_18Kernel_traits_baseILj256EfS2_fS2_fjLj128EEEEELb1ELb1ELb0ELb1EEEvNS_9BwdParamsE --------------------------
	.section	.text._ZN10layer_norm13ln_bwd_kernelINS_13Kernel_traitsIf13__nv_bfloat16fS2_fjLj256ELj1ELj4ELj1ELj16ENS_18Kernel_traits_baseILj256EfS2_fS2_fjLj128EEEEELb1ELb1ELb0ELb1EEEvNS_9BwdParamsE,"ax",@progbits
	.align	128
        .global         _ZN10layer_norm13ln_bwd_kernelINS_13Kernel_traitsIf13__nv_bfloat16fS2_fjLj256ELj1ELj4ELj1ELj16ENS_18Kernel_traits_baseILj256EfS2_fS2_fjLj128EEEEELb1ELb1ELb0ELb1EEEvNS_9BwdParamsE
        .type           _ZN10layer_norm13ln_bwd_kernelINS_13Kernel_traitsIf13__nv_bfloat16fS2_fjLj256ELj1ELj4ELj1ELj16ENS_18Kernel_traits_baseILj256EfS2_fS2_fjLj128EEEEELb1ELb1ELb0ELb1EEEvNS_9BwdParamsE,@function
        .size           _ZN10layer_norm13ln_bwd_kernelINS_13Kernel_traitsIf13__nv_bfloat16fS2_fjLj256ELj1ELj4ELj1ELj16ENS_18Kernel_traits_baseILj256EfS2_fS2_fjLj128EEEEELb1ELb1ELb0ELb1EEEvNS_9BwdParamsE,(.L_x_6431 - _ZN10layer_norm13ln_bwd_kernelINS_13Kernel_traitsIf13__nv_bfloat16fS2_fjLj256ELj1ELj4ELj1ELj16ENS_18Kernel_traits_baseILj256EfS2_fS2_fjLj128EEEEELb1ELb1ELb0ELb1EEEvNS_9BwdParamsE)
        .other          _ZN10layer_norm13ln_bwd_kernelINS_13Kernel_traitsIf13__nv_bfloat16fS2_fjLj256ELj1ELj4ELj1ELj16ENS_18Kernel_traits_baseILj256EfS2_fS2_fjLj128EEEEELb1ELb1ELb0ELb1EEEvNS_9BwdParamsE,@"STO_CUDA_ENTRY STV_DEFAULT"
_ZN10layer_norm13ln_bwd_kernelINS_13Kernel_traitsIf13__nv_bfloat16fS2_fjLj256ELj1ELj4ELj1ELj16ENS_18Kernel_traits_baseILj256EfS2_fS2_fjLj128EEEEELb1ELb1ELb0ELb1EEEvNS_9BwdParamsE:
.text._ZN10layer_norm13ln_bwd_kernelINS_13Kernel_traitsIf13__nv_bfloat16fS2_fjLj256ELj1ELj4ELj1ELj16ENS_18Kernel_traits_baseILj256EfS2_fS2_fjLj128EEEEELb1ELb1ELb0ELb1EEEvNS_9BwdParamsE:
        /* <DEDUP_REMOVED lines=30> */
[----:B------:R-:W1:Y:S01]  /*01e0*/  LDCU.64 UR4, c[0x0][0x3e0] ;  /* 0x00007c00ff0477ac */ /* 0x000e620008000a00 */
[----:B------:R-:W-:-:S06]  /*01f0*/  LOP3.LUT R7, R62, 0x1f, RZ, 0xc0, !PT ;  /* 0x0000001f3e077812 */ /* 0x000fcc00078ec0ff */
[----:B------:R-:W2:Y:S01]  /*0200*/  LDC.64 R4, c[0x0][0x3e8] ;  /* 0x0000fa00ff047b82 */ /* 0x000ea20000000a00 */
        /* <DEDUP_REMOVED lines=17> */
[----:B------:R-:W-:Y:S01]  /*0320*/  MOV R73, RZ ;  /* 0x000000ff00497202 */ /* 0x000fe20000000f00 */
[----:B------:R-:W5:Y:S04]  /*0330*/  LDG.E.128 R32, desc[UR8][R4.64+0x10] ;  /* 0x0000100804207981 */ /* 0x000f68000c1e1d00 */
[----:B------:R1:W5:Y:S01]  /*0340*/  LDG.E.128 R36, desc[UR8][R4.64] ;  /* 0x0000000804247981 */ /* 0x000362000c1e1d00 */
[----:B0-----:R-:W-:Y:S02]  /*0350*/  CS2R R2, SRZ ;  /* 0x0000000000027805 */ /* 0x001fe4000001ff00 */
[----:B-1----:R-:W-:-:S07]  /*0360*/  CS2R R4, SRZ ;  /* 0x0000000000047805 */ /* 0x002fce000001ff00 */
.L_x_2839:
        /* <DEDUP_REMOVED lines=8> */
[----:B-1----:R-:W-:Y:S01]  /*03f0*/  IMAD.WIDE R76, R70, 0x4, R76 ;  /* 0x00000004464c7825 */ /* 0x002fe200078e024c */
[----:B0-----:R-:W-:-:S06]  /*0400*/  LOP3.LUT R0, R62, 0x1f, RZ, 0xc0, !PT ;  /* 0x0000001f3e007812 */ /* 0x001fcc00078ec0ff */
[----:B------:R-:W0:Y:S01]  /*0410*/  LDC.64 R74, c[0x0][0x3c8] ;  /* 0x0000f200ff4a7b82 */ /* 0x000e220000000a00 */
[----:B------:R-:W-:Y:S02]  /*0420*/  LEA.HI.SX32 R71, R49, R0, 0x1d ;  /* 0x0000000031477211 */ /* 0x000fe400078feaff */
[----:B------:R1:W4:Y:S05]  /*0430*/  LDG.E R0, desc[UR8][R76.64] ;  /* 0x000000084c007981 */ /* 0x00032a000c1e1900 */
[----:B------:R-:W1:Y:S01]  /*0440*/  LDC.64 R90, c[0x0][0x3b0] ;  /* 0x0000ec00ff5a7b82 */ /* 0x000e620000000a00 */
[----:B--2---:R-:W-:-:S04]  /*0450*/  IMAD.WIDE.U32 R80, R71, 0x20, R80 ;  /* 0x0000002047507825 */ /* 0x004fc800078e0050 */
[C---:B---3--:R-:W-:Y:S01]  /*0460*/  @P0 IMAD.WIDE R82, R70.reuse, 0x2, R82 ;  /* 0x0000000246520825 */ /* 0x048fe200078e0252 */
[----:B------:R-:W2:Y:S03]  /*0470*/  LDG.E.128 R48, desc[UR8][R80.64] ;  /* 0x0000000850307981 */ /* 0x000ea6000c1e1d00 */
[----:B----4-:R-:W-:Y:S01]  /*0480*/  IMAD.WIDE.U32 R56, R71, 0x10, R56 ;  /* 0x0000001047387825 */ /* 0x010fe200078e0038 */
[----:B------:R-:W3:Y:S04]  /*0490*/  LDG.E.128 R52, desc[UR8][R80.64+0x10] ;  /* 0x0000100850347981 */ /* 0x000ee8000c1e1d00 */
[----:B------:R-:W4:Y:S01]  /*04a0*/  @P0 LDG.E.U16 R82, desc[UR8][R82.64] ;  /* 0x0000000852520981 */ /* 0x000f22000c1e1500 */
[----:B0-----:R-:W-:-:S03]  /*04b0*/  IMAD.WIDE R74, R70, 0x4, R74 ;  /* 0x00000004464a7825 */ /* 0x001fc600078e024a */
[----:B------:R-:W4:Y:S04]  /*04c0*/  LDG.E.128 R56, desc[UR8][R56.64] ;  /* 0x0000000838387981 */ /* 0x000f28000c1e1d00 */
[----:B------:R0:W4:Y:S01]  /*04d0*/  LDG.E R75, desc[UR8][R74.64] ;  /* 0x000000084a4b7981 */ /* 0x000122000c1e1900 */
[----:B-1----:R-:W-:-:S06]  /*04e0*/  IMAD.WIDE.U32 R90, R71, 0x8, R90 ;  /* 0x00000008475a7825 */ /* 0x002fcc00078e005a */
[----:B------:R-:W4:Y:S01]  /*04f0*/  LDG.E.64 R90, desc[UR8][R90.64] ;  /* 0x000000085a5a7981 */ /* 0x000f22000c1e1b00 */
[----:B------:R-:W-:-:S04]  /*0500*/  ISETP.NE.U32.AND P1, PT, RZ, UR10, PT ;  /* 0x0000000aff007c0c */ /* 0x000fc8000bf25070 */
[----:B------:R-:W-:-:S13]  /*0510*/  ISETP.NE.AND.EX P1, PT, RZ, UR11, PT, P1 ;  /* 0x0000000bff007c0c */ /* 0x000fda000bf25310 */
[----:B------:R-:W1:Y:S01]  /*0520*/  @P1 LDC.64 R76, c[0x0][0x438] ;  /* 0x00010e00ff4c1b82 */ /* 0x000e620000000a00 */
[----:B------:R-:W-:Y:S02]  /*0530*/  ISETP.NE.AND P2, PT, RZ, UR13, PT ;  /* 0x0000000dff007c0c */ /* 0x000fe4000bf45270 */
[----:B------:R-:W-:Y:S01]  /*0540*/  MOV R72, 0x3f800000 ;  /* 0x3f80000000487802 */ /* 0x000fe20000000f00 */
[----:B-1----:R-:W-:-:S05]  /*0550*/  @P1 IMAD.WIDE.U32 R78, R71, 0x20, R76 ;  /* 0x00000020474e1825 */ /* 0x002fca00078e004c */
[----:B-----5:R-:W5:Y:S04]  /*0560*/  @P1 LDG.E.128 R20, desc[UR8][R78.64] ;  /* 0x000000084e141981 */ /* 0x020f68000c1e1d00 */
[----:B------:R1:W5:Y:S01]  /*0570*/  @P1 LDG.E.128 R16, desc[UR8][R78.64+0x10] ;  /* 0x000010084e101981 */ /* 0x000362000c1e1d00 */
[----:B------:R-:W-:Y:S01]  /*0580*/  UMOV UR4, 0xffffffff ;  /* 0xffffffff00047882 */ /* 0x000fe20000000000 */
[----:B------:R-:W-:-:S04]  /*0590*/  ISETP.NE.U32.AND P1, PT, RZ, UR10, PT ;  /* 0x0000000aff007c0c */ /* 0x000fc8000bf25070 */
[----:B------:R-:W-:Y:S02]  /*05a0*/  ISETP.NE.AND.EX P1, PT, RZ, UR11, PT, P1 ;  /* 0x0000000bff007c0c */ /* 0x000fe4000bf25310 */
[----:B------:R-:W-:-:S05]  /*05b0*/  FSEL R85, R0, RZ, !P2 ;  /* 0x000000ff00557208 */ /* 0x000fca0005000000 */
[--C-:B--2---:R-:W-:Y:S01]  /*05c0*/  FADD.FTZ R0, R48, -R85.reuse ;  /* 0x8000005530007221 */ /* 0x104fe20000010000 */
[--C-:B0-----:R-:W-:Y:S01]  /*05d0*/  FADD.FTZ R74, R49, -R85.reuse ;  /* 0x80000055314a7221 */ /* 0x101fe20000010000 */
[--C-:B---3--:R-:W-:Y:S01]  /*05e0*/  FADD.FTZ R92, R53, -R85.reuse ;  /* 0x80000055355c7221 */ /* 0x108fe20000010000 */
[----:B----4-:R-:W-:Y:S02]  /*05f0*/  @P0 SHF.L.U32 R72, R82, 0x10, RZ ;  /* 0x0000001052480819 */ /* 0x010fe400000006ff */
[C---:B------:R-:W-:Y:S02]  /*0600*/  PRMT R82, R56.reuse, 0x7632, R82 ;  /* 0x0000763238527816 */ /* 0x040fe40000000052 */
[----:B------:R-:W-:Y:S01]  /*0610*/  SHF.L.U32 R53, R56, 0x10, RZ ;  /* 0x0000001038357819 */ /* 0x000fe200000006ff */
[C---:B------:R-:W-:Y:S01]  /*0620*/  FMUL.FTZ R0, R75.reuse, R0 ;  /* 0x000000004b007220 */ /* 0x040fe20000410000 */
[----:B------:R-:W-:Y:S01]  /*0630*/  FADD.FTZ R76, R50, -R85 ;  /* 0x80000055324c7221 */ /* 0x000fe20000010000 */
[----:B------:R-:W-:Y:S01]  /*0640*/  SHF.L.U32 R82, R82, 0x10, RZ ;  /* 0x0000001052527819 */ /* 0x000fe200000006ff */
[----:B-1----:R-:W-:Y:S01]  /*0650*/  FMUL.FTZ R79, R75, R74 ;  /* 0x0000004a4b4f7220 */ /* 0x002fe20000410000 */
[----:B------:R-:W-:Y:S01]  /*0660*/  FADD.FTZ R69, R53, R69 ;  /* 0x0000004535457221 */ /* 0x000fe20000010000 */
[-C--:B------:R-:W-:Y:S01]  /*0670*/  FFMA.FTZ R73, R0, R53.reuse, R73 ;  /* 0x0000003500497223 */ /* 0x080fe20000010049 */
[--C-:B------:R-:W-:Y:S01]  /*0680*/  FADD.FTZ R86, R51, -R85.reuse ;  /* 0x8000005533567221 */ /* 0x100fe20000010000 */
[----:B------:R-:W-:Y:S01]  /*0690*/  FMUL.FTZ R53, R24, R53 ;  /* 0x0000003518357220 */ /* 0x000fe20000410000 */
[----:B------:R-:W-:Y:S01]  /*06a0*/  MOV R49, R90 ;  /* 0x0000005a00317202 */ /* 0x000fe20000000f00 */
[----:B------:R-:W-:Y:S01]  /*06b0*/  FADD.FTZ R88, R52, -R85 ;  /* 0x8000005534587221 */ /* 0x000fe20000010000 */
[----:B------:R-:W-:Y:S01]  /*06c0*/  PRMT R84, R57, 0x7632, R84 ;  /* 0x0000763239547816 */ /* 0x000fe20000000054 */
[----:B------:R-:W-:Y:S01]  /*06d0*/  FMUL.FTZ R77, R75, R76 ;  /* 0x0000004c4b4d7220 */ /* 0x000fe20000410000 */
[----:B------:R-:W-:Y:S01]  /*06e0*/  SHF.L.U32 R52, R57, 0x10, RZ ;  /* 0x0000001039347819 */ /* 0x000fe200000006ff */
[----:B------:R-:W-:Y:S01]  /*06f0*/  FFMA.FTZ R68, R79, R82, R68 ;  /* 0x000000524f447223 */ /* 0x000fe20000010044 */
[C---:B------:R-:W-:Y:S01]  /*0700*/  PRMT R48, R59.reuse, 0x7632, R48 ;  /* 0x000076323b307816 */ /* 0x040fe20000000030 */
[----:B------:R-:W-:Y:S01]  /*0710*/  FADD.FTZ R67, R82, R67 ;  /* 0x0000004352437221 */ /* 0x000fe20000010000 */
[----:B------:R-:W-:Y:S01]  /*0720*/  SHF.L.U32 R51, R59, 0x10, RZ ;  /* 0x000000103b337819 */ /* 0x000fe200000006ff */
[----:B------:R-:W-:Y:S01]  /*0730*/  FMUL.FTZ R59, R75, R86 ;  /* 0x000000564b3b7220 */ /* 0x000fe20000410000 */
[----:B------:R-:W-:Y:S01]  /*0740*/  PRMT R76, R49, 0x7610, R76 ;  /* 0x00007610314c7816 */ /* 0x000fe2000000004c */
[----:B------:R-:W-:Y:S01]  /*0750*/  FMUL.FTZ R82, R25, R82 ;  /* 0x0000005219527220 */ /* 0x000fe20000410000 */
[----:B------:R-:W-:Y:S01]  /*0760*/  FADD.FTZ R49, RZ, R53 ;  /* 0x00000035ff317221 */ /* 0x000fe20000010000 */
[----:B------:R-:W-:Y:S01]  /*0770*/  FFMA.FTZ R86, R0, R53, RZ ;  /* 0x0000003500567223 */ /* 0x000fe200000100ff */
[----:B------:R-:W-:Y:S01]  /*0780*/  SHF.L.U32 R84, R84, 0x10, RZ ;  /* 0x0000001054547819 */ /* 0x000fe200000006ff */
[----:B------:R-:W-:Y:S01]  /*0790*/  FADD.FTZ R65, R52, R65 ;  /* 0x0000004134417221 */ /* 0x000fe20000010000 */
[-C--:B------:R-:W-:Y:S01]  /*07a0*/  FFMA.FTZ R66, R77, R52.reuse, R66 ;  /* 0x000000344d427223 */ /* 0x080fe20000010042 */
[----:B------:R-:W-:Y:S01]  /*07b0*/  FMUL.FTZ R52, R26, R52 ;  /* 0x000000341a347220 */ /* 0x000fe20000410000 */
[----:B------:R-:W-:Y:S01]  /*07c0*/  FADD.FTZ R49, R49, R82 ;  /* 0x0000005231317221 */ /* 0x000fe20000010000 */
[----:B------:R-:W-:Y:S01]  /*07d0*/  FFMA.FTZ R86, R79, R82, R86 ;  /* 0x000000524f567223 */ /* 0x000fe20000010056 */
[----:B------:R-:W-:Y:S01]  /*07e0*/  FADD.FTZ R54, R54, -R85 ;  /* 0x8000005536367221 */ /* 0x000fe20000010000 */
[C---:B------:R-:W-:Y:S01]  /*07f0*/  PRMT R50, R58.reuse, 0x7632, R50 ;  /* 0x000076323a327816 */ /* 0x040fe20000000032 */
[-C--:B------:R-:W-:Y:S01]  /*0800*/  FFMA.FTZ R64, R59, R84.reuse, R64 ;  /* 0x000000543b407223 */ /* 0x080fe20000010040 */
[----:B------:R-:W-:Y:S01]  /*0810*/  SHF.L.U32 R83, R58, 0x10, RZ ;  /* 0x000000103a537819 */ /* 0x000fe200000006ff */
[----:B------:R-:W-:Y:S01]  /*0820*/  FADD.FTZ R63, R84, R63 ;  /* 0x0000003f543f7221 */ /* 0x000fe20000010000 */
[----:B------:R-:W-:Y:S01]  /*0830*/  FMUL.FTZ R84, R27, R84 ;  /* 0x000000541b547220 */ /* 0x000fe20000410000 */
[----:B------:R-:W-:Y:S01]  /*0840*/  FADD.FTZ R49, R49, R52 ;  /* 0x0000003431317221 */ /* 0x000fe20000010000 */
[----:B------:R-:W-:Y:S01]  /*0850*/  FADD.FTZ R85, R55, -R85 ;  /* 0x8000005537557221 */ /* 0x000fe20000010000 */
[----:B------:R-:W-:Y:S01]  /*0860*/  FFMA.FTZ R86, R77, R52, R86 ;  /* 0x000000344d567223 */ /* 0x000fe20000010056 */
[C---:B------:R-:W-:Y:S01]  /*0870*/  FMUL.FTZ R57, R75.reuse, R88 ;  /* 0x000000584b397220 */ /* 0x040fe20000410000 */
        /* <DEDUP_REMOVED lines=12> */
[-C--:B------:R-:W-:Y:S01]  /*0940*/  FFMA.FTZ R3, R56, R50.reuse, R3 ;  /* 0x0000003238037223 */ /* 0x080fe20000010003 */
[----:B------:R-:W-:Y:S01]  /*0950*/  FADD.FTZ R7, R50, R7 ;  /* 0x0000000732077221 */ /* 0x000fe20000010000 */
[----:B------:R-:W-:Y:S01]  /*0960*/  FMUL.FTZ R83, R29, R50 ;  /* 0x000000321d537220 */ /* 0x000fe20000410000 */
[----:B------:R-:W-:Y:S01]  /*0970*/  MOV R51, R91 ;  /* 0x0000005b00337202 */ /* 0x000fe20000000f00 */
[----:B------:R-:W-:Y:S01]  /*0980*/  FMUL.FTZ R54, R75, R85 ;  /* 0x000000554b367220 */ /* 0x000fe20000410000 */
[----:B------:R-:W-:Y:S01]  /*0990*/  FADD.FTZ R50, R49, R58 ;  /* 0x0000003a31327221 */ /* 0x000fe20000010000 */
[----:B------:R-:W-:Y:S01]  /*09a0*/  FFMA.FTZ R49, R57, R58, R86 ;  /* 0x0000003a39317223 */ /* 0x000fe20000010056 */
[----:B------:R-:W-:Y:S01]  /*09b0*/  PRMT R85, R51, 0x7610, R85 ;  /* 0x0000761033557816 */ /* 0x000fe20000000055 */
        /* <DEDUP_REMOVED lines=33> */
.L_x_2851:
        /* <DEDUP_REMOVED lines=20> */
[----:B------:R-:W-:Y:S01]  /*0d10*/  FFMA.FTZ R77, R59, R89, R92 ;  /* 0x000000593b4d7223 */ /* 0x000fe2000001005c */
[----:B------:R-:W-:Y:S01]  /*0d20*/  LOP3.LUT P5, RZ, R80, 0xff, RZ, 0xc0, !PT ;  /* 0x000000ff50ff7812 */ /* 0x000fe200078ac0ff */
[C---:B------:R-:W-:Y:S01]  /*0d30*/  FMUL.FTZ R53, R75.reuse, R0 ;  /* 0x000000004b357220 */ /* 0x040fe20000410000 */
[----:B------:R-:W-:Y:S01]  /*0d40*/  FMUL.FTZ R59, R75, R52 ;  /* 0x000000344b3b7220 */ /* 0x000fe20000410000 */
[----:B------:R-:W-:Y:S01]  /*0d50*/  FADD.FTZ R82, R82, -R79 ;  /* 0x8000004f52527221 */ /* 0x000fe20000010000 */
[----:B------:R-:W-:-:S02]  /*0d60*/  HFMA2 R79, -RZ, RZ, 0, 0 ;  /* 0x00000000ff4f7431 */ /* 0x000fc400000001ff */
[-C--:B------:R-:W-:Y:S01]  /*0d70*/  FMUL.FTZ R53, R53, R72.reuse ;  /* 0x0000004835357220 */ /* 0x080fe20000410000 */
[----:B------:R-:W-:Y:S01]  /*0d80*/  FMUL.FTZ R52, R59, R72 ;  /* 0x000000483b347220 */ /* 0x000fe20000410000 */
[----:B------:R-:W-:Y:S01]  /*0d90*/  LOP3.LUT P3, RZ, R81, 0xff, RZ, 0xc0, !PT ;  /* 0x000000ff51ff7812 */ /* 0x000fe2000786c0ff */
[----:B------:R-:W-:Y:S02]  /*0da0*/  HFMA2 R59, -RZ, RZ, 0, 0 ;  /* 0x00000000ff3b7431 */ /* 0x000fe400000001ff */
[----:B------:R-:W-:Y:S01]  /*0db0*/  FMUL.FTZ R53, R53, UR15 ;  /* 0x0000000f35357c20 */ /* 0x000fe20008410000 */
[----:B-----5:R-:W-:Y:S01]  /*0dc0*/  @P1 SHF.L.U32 R0, R48, 0x10, RZ ;  /* 0x0000001030001819 */ /* 0x020fe200000006ff */
[----:B------:R-:W-:Y:S01]  /*0dd0*/  FMUL.FTZ R81, R52, UR15 ;  /* 0x0000000f34517c20 */ /* 0x000fe20008410000 */
[----:B------:R-:W-:Y:S01]  /*0de0*/  LOP3.LUT P6, RZ, R85, 0xff, RZ, 0xc0, !PT ;  /* 0x000000ff55ff7812 */ /* 0x000fe200078cc0ff */
[----:B------:R-:W-:Y:S01]  /*0df0*/  FMUL.FTZ R52, R36, R53 ;  /* 0x0000003524347220 */ /* 0x000fe20000410000 */
[----:B------:R-:W-:Y:S01]  /*0e00*/  @P5 SHF.L.U32 R76, R49, 0x10, RZ ;  /* 0x00000010314c5819 */ /* 0x000fe200000006ff */
[----:B------:R-:W-:Y:S01]  /*0e10*/  @P1 FMUL.FTZ R79, R53, R0 ;  /* 0x00000000354f1220 */ /* 0x000fe20000410000 */
[----:B------:R-:W-:Y:S01]  /*0e20*/  FMUL.FTZ R53, R38, R81 ;  /* 0x0000005126357220 */ /* 0x000fe20000410000 */
[----:B------:R-:W-:Y:S01]  /*0e30*/  LOP3.LUT P4, RZ, R86, 0xff, RZ, 0xc0, !PT ;  /* 0x000000ff56ff7812 */ /* 0x000fe2000788c0ff */
[-CC-:B------:R-:W-:Y:S01]  /*0e40*/  FFMA.FTZ R56, R56, R89.reuse, R92.reuse ;  /* 0x0000005938387223 */ /* 0x180fe2000001005c */
[----:B------:R-:W-:Y:S01]  /*0e50*/  FSEL R52, R52, RZ, P1 ;  /* 0x000000ff34347208 */ /* 0x000fe20000800000 */
[----:B------:R-:W-:Y:S01]  /*0e60*/  @P5 FMUL.FTZ R59, R81, R76 ;  /* 0x0000004c513b5220 */ /* 0x000fe20000410000 */
[----:B------:R-:W-:Y:S01]  /*0e70*/  ISETP.GE.U32.AND P1, PT, R90, RZ, PT ;  /* 0x000000ff5a00720c */ /* 0x000fe20003f26070 */
[-CC-:B------:R-:W-:Y:S01]  /*0e80*/  FFMA.FTZ R55, R55, R89.reuse, R92.reuse ;  /* 0x0000005937377223 */ /* 0x180fe2000001005c */
[----:B------:R-:W-:Y:S01]  /*0e90*/  FSEL R53, R53, RZ, P5 ;  /* 0x000000ff35357208 */ /* 0x000fe20002800000 */
[-CC-:B------:R-:W-:Y:S01]  /*0ea0*/  FFMA.FTZ R57, R57, R89.reuse, R92.reuse ;  /* 0x0000005939397223 */ /* 0x180fe2000001005c */
[----:B------:R-:W-:Y:S01]  /*0eb0*/  LOP3.LUT P5, RZ, R88, 0xff, RZ, 0xc0, !PT ;  /* 0x000000ff58ff7812 */ /* 0x000fe200078ac0ff */
[----:B------:R-:W-:Y:S01]  /*0ec0*/  FADD.FTZ R84, R84, -R77 ;  /* 0x8000004d54547221 */ /* 0x000fe20000010000 */
[----:B------:R-:W-:Y:S01]  /*0ed0*/  ISETP.GE.U32.AND.EX P1, PT, R91, 0x1000000, PT, P1 ;  /* 0x010000005b00780c */ /* 0x000fe20003f26110 */
[----:B------:R-:W-:Y:S01]  /*0ee0*/  FFMA.FTZ R54, R54, R89, R92 ;  /* 0x0000005936367223 */ /* 0x000fe2000001005c */
[----:B------:R-:W-:Y:S01]  /*0ef0*/  LOP3.LUT P2, RZ, R78, 0xff, RZ, 0xc0, !PT ;  /* 0x000000ff4eff7812 */ /* 0x000fe2000784c0ff */
[----:B------:R-:W-:Y:S01]  /*0f00*/  FADD.FTZ R56, R83, -R56 ;  /* 0x8000003853387221 */ /* 0x000fe20000010000 */
[----:B------:R-:W-:Y:S01]  /*0f10*/  FADD.FTZ R74, R74, -R55 ;  /* 0x800000374a4a7221 */ /* 0x000fe20000010000 */
[----:B------:R-:W-:Y:S01]  /*0f20*/  FADD.FTZ R58, R58, -R57 ;  /* 0x800000393a3a7221 */ /* 0x000fe20000010000 */
[----:B------:R-:W-:Y:S01]  /*0f30*/  FMUL.FTZ R55, R75, R84 ;  /* 0x000000544b377220 */ /* 0x000fe20000410000 */
[----:B------:R-:W-:Y:S01]  /*0f40*/  FADD.FTZ R54, R87, -R54 ;  /* 0x8000003657367221 */ /* 0x000fe20000010000 */
[----:B------:R-:W-:Y:S01]  /*0f50*/  FMUL.FTZ R77, R75, R56 ;  /* 0x000000384b4d7220 */ /* 0x000fe20000410000 */
[----:B------:R-:W-:Y:S01]  /*0f60*/  @P3 PRMT R56, R49, 0x7632, R56 ;  /* 0x0000763231383816 */ /* 0x000fe20000000038 */
[C---:B------:R-:W-:Y:S01]  /*0f70*/  FMUL.FTZ R93, R75.reuse, R82 ;  /* 0x000000524b5d7220 */ /* 0x040fe20000410000 */
[C---:B------:R-:W-:Y:S01]  /*0f80*/  @P6 SHF.L.U32 R49, R50.reuse, 0x10, RZ ;  /* 0x0000001032316819 */ /* 0x040fe200000006ff */
[C---:B------:R-:W-:Y:S01]  /*0f90*/  FMUL.FTZ R57, R75.reuse, R58 ;  /* 0x0000003a4b397220 */ /* 0x040fe20000410000 */
[----:B------:R-:W-:Y:S01]  /*0fa0*/  @P4 PRMT R78, R50, 0x7632, R78 ;  /* 0x00007632324e4816 */ /* 0x000fe2000000004e */
[----:B------:R-:W-:Y:S01]  /*0fb0*/  FMUL.FTZ R81, R75, R74 ;  /* 0x0000004a4b517220 */ /* 0x000fe20000410000 */
[----:B------:R-:W-:Y:S01]  /*0fc0*/  FMUL.FTZ R50, R55, R72 ;  /* 0x0000004837327220 */ /* 0x000fe20000410000 */
[----:B------:R-:W-:Y:S01]  /*0fd0*/  FMUL.FTZ R75, R75, R54 ;  /* 0x000000364b4b7220 */ /* 0x000fe20000410000 */
[----:B------:R-:W-:Y:S01]  /*0fe0*/  @P5 SHF.L.U32 R54, R51, 0x10, RZ ;  /* 0x0000001033365819 */ /* 0x000fe200000006ff */
[-C--:B------:R-:W-:Y:S01]  /*0ff0*/  FMUL.FTZ R57, R57, R72.reuse ;  /* 0x0000004839397220 */ /* 0x080fe20000410000 */
[----:B------:R-:W-:Y:S01]  /*1000*/  @P1 PRMT R80, R51, 0x7632, R80 ;  /* 0x0000763233501816 */ /* 0x000fe20000000050 */
[----:B------:R-:W-:Y:S01]  /*1010*/  FMUL.FTZ R50, R50, UR15 ;  /* 0x0000000f32327c20 */ /* 0x000fe20008410000 */
[----:B------:R-:W-:Y:S01]  /*1020*/  @P3 SHF.L.U32 R51, R56, 0x10, RZ ;  /* 0x0000001038333819 */ /* 0x000fe200000006ff */
[-C--:B------:R-:W-:Y:S01]  /*1030*/  FMUL.FTZ R55, R77, R72.reuse ;  /* 0x000000484d377220 */ /* 0x080fe20000410000 */
[----:B------:R-:W-:Y:S01]  /*1040*/  @P2 PRMT R0, R48, 0x7632, R0 ;  /* 0x0000763230002816 */ /* 0x000fe20000000000 */
[-C--:B------:R-:W-:Y:S01]  /*1050*/  FMUL.FTZ R81, R81, R72.reuse ;  /* 0x0000004851517220 */ /* 0x080fe20000410000 */
[-C--:B------:R-:W-:Y:S01]  /*1060*/  FMUL.FTZ R48, R93, R72.reuse ;  /* 0x000000485d307220 */ /* 0x080fe20000410000 */
[----:B------:R-:W-:Y:S01]  /*1070*/  MOV R58, RZ ;  /* 0x000000ff003a7202 */ /* 0x000fe20000000f00 */
[----:B------:R-:W-:Y:S01]  /*1080*/  FMUL.FTZ R72, R75, R72 ;  /* 0x000000484b487220 */ /* 0x000fe20000410000 */
[----:B------:R-:W-:Y:S01]  /*1090*/  @P3 FMUL.FTZ R58, R50, R51 ;  /* 0x00000033323a3220 */ /* 0x000fe20000410000 */
[----:B------:R-:W-:Y:S01]  /*10a0*/  @P4 SHF.L.U32 R78, R78, 0x10, RZ ;  /* 0x000000104e4e4819 */ /* 0x000fe200000006ff */
[----:B------:R-:W-:Y:S01]  /*10b0*/  FMUL.FTZ R57, R57, UR15 ;  /* 0x0000000f39397c20 */ /* 0x000fe20008410000 */
[----:B------:R-:W-:Y:S01]  /*10c0*/  @P2 SHF.L.U32 R93, R0, 0x10, RZ ;  /* 0x00000010005d2819 */ /* 0x000fe200000006ff */
[----:B------:R-:W-:Y:S01]  /*10d0*/  FMUL.FTZ R51, R55, UR15 ;  /* 0x0000000f37337c20 */ /* 0x000fe20008410000 */
[----:B------:R-:W-:Y:S01]  /*10e0*/  FMUL.FTZ R81, R81, UR15 ;  /* 0x0000000f51517c20 */ /* 0x000fe20008410000 */
[----:B------:R-:W-:Y:S01]  /*10f0*/  FMUL.FTZ R48, R48, UR15 ;  /* 0x0000000f30307c20 */ /* 0x000fe20008410000 */
[----:B------:R-:W-:-:S02]  /*1100*/  CS2R R76, SRZ ;  /* 0x00000000004c7805 */ /* 0x000fc4000001ff00 */
[----:B------:R-:W-:Y:S01]  /*1110*/  CS2R R74, SRZ ;  /* 0x00000000004a7805 */ /* 0x000fe2000001ff00 */
[----:B------:R-:W-:Y:S01]  /*1120*/  FMUL.FTZ R72, R72, UR15 ;  /* 0x0000000f48487c20 */ /* 0x000fe20008410000 */
[----:B------:R-:W-:Y:S01]  /*1130*/  MOV R0, RZ ;  /* 0x000000ff00007202 */ /* 0x000fe20000000f00 */
[----:B------:R-:W-:Y:S01]  /*1140*/  @P6 FMUL.FTZ R77, R57, R49 ;  /* 0x00000031394d6220 */ /* 0x000fe20000410000 */
[----:B------:R-:W-:Y:S01]  /*1150*/  @P1 SHF.L.U32 R80, R80, 0x10, RZ ;  /* 0x0000001050501819 */ /* 0x000fe200000006ff */
[----:B------:R-:W-:Y:S01]  /*1160*/  @P4 FMUL.FTZ R76, R51, R78 ;  /* 0x0000004e334c4220 */ /* 0x000fe20000410000 */
[----:B------:R-:W-:Y:S01]  /*1170*/  @P5 FMUL.FTZ R75, R81, R54 ;  /* 0x00000036514b5220 */ /* 0x000fe20000410000 */
[----:B------:R-:W-:Y:S01]  /*1180*/  @P2 FMUL.FTZ R0, R48, R93 ;  /* 0x0000005d30002220 */ /* 0x000fe20000410000 */
[----:B------:R-:W-:Y:S01]  /*1190*/  FMUL.FTZ R49, R32, R57 ;  /* 0x0000003920317220 */ /* 0x000fe20000410000 */
[----:B------:R-:W-:Y:S01]  /*11a0*/  FMUL.FTZ R54, R34, R81 ;  /* 0x0000005122367220 */ /* 0x000fe20000410000 */
[----:B------:R-:W-:Y:S01]  /*11b0*/  FMUL.FTZ R51, R33, R51 ;  /* 0x0000003321337220 */ /* 0x000fe20000410000 */
[----:B------:R-:W-:Y:S01]  /*11c0*/  FMUL.FTZ R48, R37, R48 ;  /* 0x0000003025307220 */ /* 0x000fe20000410000 */
[----:B------:R-:W-:Y:S01]  /*11d0*/  FMUL.FTZ R55, R35, R72 ;  /* 0x0000004823377220 */ /* 0x000fe20000410000 */
[----:B------:R-:W-:Y:S01]  /*11e0*/  FMUL.FTZ R50, R39, R50 ;  /* 0x0000003227327220 */ /* 0x000fe20000410000 */
[----:B------:R-:W-:Y:S01]  /*11f0*/  @P1 FMUL.FTZ R74, R72, R80 ;  /* 0x00000050484a1220 */ /* 0x000fe20000410000 */
        /* <DEDUP_REMOVED lines=11> */
.L_x_2836:
        /* <DEDUP_REMOVED lines=11> */
[--C-:B------:R-:W-:Y:S01]  /*1360*/  FFMA.FTZ R43, R59, R89, R92.reuse ;  /* 0x000000593b2b7223 */ /* 0x100fe2000001005c */
[-C--:B------:R-:W-:Y:S01]  /*1370*/  FMUL.FTZ R0, R40, R72.reuse ;  /* 0x0000004828007220 */ /* 0x080fe20000410000 */
[----:B------:R-:W-:Y:S01]  /*1380*/  FMUL.FTZ R44, R42, R72 ;  /* 0x000000482a2c7220 */ /* 0x000fe20000410000 */
[----:B------:R-:W-:Y:S01]  /*1390*/  LOP3.LUT P3, RZ, R81, 0xff, RZ, 0xc0, !PT ;  /* 0x000000ff51ff7812 */ /* 0x000fe2000786c0ff */
[----:B------:R-:W-:Y:S01]  /*13a0*/  FADD.FTZ R82, R82, -R41 ;  /* 0x8000002952527221 */ /* 0x000fe20000010000 */
[----:B------:R-:W-:Y:S01]  /*13b0*/  FMUL.FTZ R45, R0, UR15 ;  /* 0x0000000f002d7c20 */ /* 0x000fe20008410000 */
[----:B------:R-:W-:Y:S01]  /*13c0*/  LOP3.LUT P6, RZ, R85, 0xff, RZ, 0xc0, !PT ;  /* 0x000000ff55ff7812 */ /* 0x000fe200078cc0ff */
[----:B------:R-:W-:Y:S01]  /*13d0*/  FMUL.FTZ R47, R44, UR15 ;  /* 0x0000000f2c2f7c20 */ /* 0x000fe20008410000 */
[----:B------:R-:W-:Y:S01]  /*13e0*/  LOP3.LUT P4, RZ, R86, 0xff, RZ, 0xc0, !PT ;  /* 0x000000ff56ff7812 */ /* 0x000fe2000788c0ff */
[----:B------:R-:W-:Y:S01]  /*13f0*/  FMUL.FTZ R52, R36, R45 ;  /* 0x0000002d24347220 */ /* 0x000fe20000410000 */
[----:B-----5:R-:W-:Y:S01]  /*1400*/  @P1 SHF.L.U32 R0, R48, 0x10, RZ ;  /* 0x0000001030001819 */ /* 0x020fe200000006ff */
[----:B------:R-:W-:Y:S01]  /*1410*/  FMUL.FTZ R53, R38, R47 ;  /* 0x0000002f26357220 */ /* 0x000fe20000410000 */
[----:B------:R-:W-:Y:S01]  /*1420*/  @P5 SHF.L.U32 R44, R49, 0x10, RZ ;  /* 0x00000010312c5819 */ /* 0x000fe200000006ff */
[----:B------:R-:W-:Y:S01]  /*1430*/  FADD.FTZ R84, R84, -R43 ;  /* 0x8000002b54547221 */ /* 0x000fe20000010000 */
[----:B------:R-:W-:Y:S01]  /*1440*/  FSEL R52, R52, RZ, P1 ;  /* 0x000000ff34347208 */ /* 0x000fe20000800000 */
[----:B------:R-:W-:Y:S01]  /*1450*/  @P1 FMUL.FTZ R79, R0, R45 ;  /* 0x0000002d004f1220 */ /* 0x000fe20000410000 */
[----:B------:R-:W-:Y:S01]  /*1460*/  ISETP.GE.U32.AND P1, PT, R90, RZ, PT ;  /* 0x000000ff5a00720c */ /* 0x000fe20003f26070 */
[-CC-:B------:R-:W-:Y:S01]  /*1470*/  FFMA.FTZ R55, R55, R89.reuse, R92.reuse ;  /* 0x0000005937377223 */ /* 0x180fe2000001005c */
[----:B------:R-:W-:Y:S01]  /*1480*/  FFMA.FTZ R54, R54, R89, R92 ;  /* 0x0000005936367223 */ /* 0x000fe2000001005c */
[----:B------:R-:W-:Y:S01]  /*1490*/  MOV R59, RZ ;  /* 0x000000ff003b7202 */ /* 0x000fe20000000f00 */
[----:B------:R-:W-:Y:S01]  /*14a0*/  FMUL.FTZ R41, R75, R82 ;  /* 0x000000524b297220 */ /* 0x000fe20000410000 */
[----:B------:R-:W-:Y:S01]  /*14b0*/  @P5 FMUL.FTZ R59, R44, R47 ;  /* 0x0000002f2c3b5220 */ /* 0x000fe20000410000 */
[----:B------:R-:W-:Y:S01]  /*14c0*/  FSEL R53, R53, RZ, P5 ;  /* 0x000000ff35357208 */ /* 0x000fe20002800000 */
[----:B------:R-:W-:Y:S01]  /*14d0*/  FMUL.FTZ R43, R75, R84 ;  /* 0x000000544b2b7220 */ /* 0x000fe20000410000 */
[----:B------:R-:W-:Y:S01]  /*14e0*/  LOP3.LUT P5, RZ, R88, 0xff, RZ, 0xc0, !PT ;  /* 0x000000ff58ff7812 */ /* 0x000fe200078ac0ff */
[----:B------:R-:W-:Y:S01]  /*14f0*/  FADD.FTZ R74, R74, -R55 ;  /* 0x800000374a4a7221 */ /* 0x000fe20000010000 */
[----:B------:R-:W-:Y:S01]  /*1500*/  ISETP.GE.U32.AND.EX P1, PT, R91, 0x1000000, PT, P1 ;  /* 0x010000005b00780c */ /* 0x000fe20003f26110 */
[----:B------:R-:W-:Y:S01]  /*1510*/  FADD.FTZ R76, R87, -R54 ;  /* 0x80000036574c7221 */ /* 0x000fe20000010000 */
[----:B------:R-:W-:Y:S01]  /*1520*/  @P2 PRMT R44, R48, 0x7632, R44 ;  /* 0x00007632302c2816 */ /* 0x000fe2000000002c */
[-CC-:B------:R-:W-:Y:S01]  /*1530*/  FFMA.FTZ R57, R57, R89.reuse, R92.reuse ;  /* 0x0000005939397223 */ /* 0x180fe2000001005c */
[----:B------:R-:W-:Y:S01]  /*1540*/  @P3 PRMT R49, R49, 0x7632, R49 ;  /* 0x0000763231313816 */ /* 0x000fe20000000031 */
[-C--:B------:R-:W-:Y:S01]  /*1550*/  FMUL.FTZ R54, R41, R72.reuse ;  /* 0x0000004829367220 */ /* 0x080fe20000410000 */
[----:B------:R-:W-:Y:S01]  /*1560*/  @P6 SHF.L.U32 R48, R50, 0x10, RZ ;  /* 0x0000001032306819 */ /* 0x000fe200000006ff */
[----:B------:R-:W-:Y:S01]  /*1570*/  FFMA.FTZ R56, R56, R89, R92 ;  /* 0x0000005938387223 */ /* 0x000fe2000001005c */
[----:B------:R-:W-:Y:S01]  /*1580*/  @P4 PRMT R55, R50, 0x7632, R55 ;  /* 0x0000763232374816 */ /* 0x000fe20000000037 */
[----:B------:R-:W-:Y:S01]  /*1590*/  FMUL.FTZ R50, R43, R72 ;  /* 0x000000482b327220 */ /* 0x000fe20000410000 */
[----:B------:R-:W-:Y:S01]  /*15a0*/  HFMA2 R0, -RZ, RZ, 0, 0 ;  /* 0x00000000ff007431 */ /* 0x000fe200000001ff */
[----:B------:R-:W-:Y:S01]  /*15b0*/  @P2 SHF.L.U32 R45, R44, 0x10, RZ ;  /* 0x000000102c2d2819 */ /* 0x000fe200000006ff */
[----:B------:R-:W-:Y:S01]  /*15c0*/  FADD.FTZ R46, R58, -R57 ;  /* 0x800000393a2e7221 */ /* 0x000fe20000010000 */
[----:B------:R-:W-:Y:S01]  /*15d0*/  @P3 SHF.L.U32 R47, R49, 0x10, RZ ;  /* 0x00000010312f3819 */ /* 0x000fe200000006ff */
[----:B------:R-:W-:Y:S01]  /*15e0*/  FMUL.FTZ R54, R54, UR15 ;  /* 0x0000000f36367c20 */ /* 0x000fe20008410000 */
[----:B------:R-:W-:Y:S01]  /*15f0*/  FADD.FTZ R56, R83, -R56 ;  /* 0x8000003853387221 */ /* 0x000fe20000010000 */
[----:B------:R-:W-:Y:S01]  /*1600*/  FMUL.FTZ R50, R50, UR15 ;  /* 0x0000000f32327c20 */ /* 0x000fe20008410000 */
[----:B------:R-:W-:Y:S01]  /*1610*/  MOV R58, RZ ;  /* 0x000000ff003a7202 */ /* 0x000fe20000000f00 */
[----:B------:R-:W-:Y:S01]  /*1620*/  @P2 FMUL.FTZ R0, R45, R54 ;  /* 0x000000362d002220 */ /* 0x000fe20000410000 */
[----:B------:R-:W-:Y:S01]  /*1630*/  FMUL.FTZ R44, R75, R46 ;  /* 0x0000002e4b2c7220 */ /* 0x000fe20000410000 */
[----:B------:R-:W-:Y:S01]  /*1640*/  @P3 FMUL.FTZ R58, R47, R50 ;  /* 0x000000322f3a3220 */ /* 0x000fe20000410000 */
[C---:B------:R-:W-:Y:S01]  /*1650*/  FMUL.FTZ R45, R75.reuse, R56 ;  /* 0x000000384b2d7220 */ /* 0x040fe20000410000 */
[C---:B------:R-:W-:Y:S01]  /*1660*/  FMUL.FTZ R46, R75.reuse, R74 ;  /* 0x0000004a4b2e7220 */ /* 0x040fe20000410000 */
[----:B------:R-:W-:Y:S01]  /*1670*/  FMUL.FTZ R47, R75, R76 ;  /* 0x0000004c4b2f7220 */ /* 0x000fe20000410000 */
[----:B------:R-:W-:-:S02]  /*1680*/  @P5 SHF.L.U32 R49, R51, 0x10, RZ ;  /* 0x0000001033315819 */ /* 0x000fc400000006ff */
[----:B------:R-:W-:Y:S02]  /*1690*/  CS2R R76, SRZ ;  /* 0x00000000004c7805 */ /* 0x000fe4000001ff00 */
[----:B------:R-:W-:Y:S01]  /*16a0*/  @P1 PRMT R78, R51, 0x7632, R78 ;  /* 0x00007632334e1816 */ /* 0x000fe2000000004e */
        /* <DEDUP_REMOVED lines=9> */
[----:B------:R-:W-:Y:S01]  /*1740*/  CS2R R74, SRZ ;  /* 0x00000000004a7805 */ /* 0x000fe2000001ff00 */
[----:B------:R-:W-:Y:S01]  /*1750*/  @P6 FMUL.FTZ R77, R48, R51 ;  /* 0x00000033304d6220 */ /* 0x000fe20000410000 */
        /* <DEDUP_REMOVED lines=21> */
.L_x_2835:
        /* <DEDUP_REMOVED lines=13> */
[C---:B-----5:R-:W-:Y:S01]  /*1980*/  FFMA.FTZ R53, R75.reuse, R53, R20 ;  /* 0x000000354b357223 */ /* 0x060fe20000010014 */
[----:B------:R-:W-:Y:S01]  /*1990*/  FFMA.FTZ R59, R75, R52, R22 ;  /* 0x000000344b3b7223 */ /* 0x000fe20000010016 */
[----:B------:R-:W-:Y:S01]  /*19a0*/  FADD.FTZ R82, R82, -R79 ;  /* 0x8000004f52527221 */ /* 0x000fe20000010000 */
[----:B------:R-:W-:-:S02]  /*19b0*/  HFMA2 R79, -RZ, RZ, 0, 0 ;  /* 0x00000000ff4f7431 */ /* 0x000fc400000001ff */
[-C--:B------:R-:W-:Y:S01]  /*19c0*/  FMUL.FTZ R53, R53, R72.reuse ;  /* 0x0000004835357220 */ /* 0x080fe20000410000 */
[----:B------:R-:W-:Y:S01]  /*19d0*/  FMUL.FTZ R52, R59, R72 ;  /* 0x000000483b347220 */ /* 0x000fe20000410000 */
[----:B------:R-:W-:Y:S01]  /*19e0*/  LOP3.LUT P3, RZ, R81, 0xff, RZ, 0xc0, !PT ;  /* 0x000000ff51ff7812 */ /* 0x000fe2000786c0ff */
[----:B------:R-:W-:Y:S02]  /*19f0*/  HFMA2 R59, -RZ, RZ, 0, 0 ;  /* 0x00000000ff3b7431 */ /* 0x000fe400000001ff */
[----:B------:R-:W-:Y:S01]  /*1a00*/  FMUL.FTZ R53, R53, UR15 ;  /* 0x0000000f35357c20 */ /* 0x000fe20008410000 */
[----:B------:R-:W-:Y:S01]  /*1a10*/  @P1 SHF.L.U32 R0, R48, 0x10, RZ ;  /* 0x0000001030001819 */ /* 0x000fe200000006ff */
[----:B------:R-:W-:Y:S01]  /*1a20*/  FMUL.FTZ R81, R52, UR15 ;  /* 0x0000000f34517c20 */ /* 0x000fe20008410000 */
[--C-:B------:R-:W-:Y:S01]  /*1a30*/  FFMA.FTZ R57, R57, R89, R92.reuse ;  /* 0x0000005939397223 */ /* 0x100fe2000001005c */
[-C--:B------:R-:W-:Y:S01]  /*1a40*/  FMUL.FTZ R52, R36, R53.reuse ;  /* 0x0000003524347220 */ /* 0x080fe20000410000 */
[----:B------:R-:W-:Y:S01]  /*1a50*/  @P5 SHF.L.U32 R76, R49, 0x10, RZ ;  /* 0x00000010314c5819 */ /* 0x000fe200000006ff */
[----:B------:R-:W-:Y:S01]  /*1a60*/  @P1 FMUL.FTZ R79, R0, R53 ;  /* 0x00000035004f1220 */ /* 0x000fe20000410000 */
[----:B------:R-:W-:Y:S01]  /*1a70*/  FMUL.FTZ R53, R38, R81 ;  /* 0x0000005126357220 */ /* 0x000fe20000410000 */
[-CC-:B------:R-:W-:Y:S01]  /*1a80*/  FFMA.FTZ R56, R56, R89.reuse, R92.reuse ;  /* 0x0000005938387223 */ /* 0x180fe2000001005c */
[----:B------:R-:W-:Y:S01]  /*1a90*/  FSEL R52, R52, RZ, P1 ;  /* 0x000000ff34347208 */ /* 0x000fe20000800000 */
[-CC-:B------:R-:W-:Y:S01]  /*1aa0*/  FFMA.FTZ R55, R55, R89.reuse, R92.reuse ;  /* 0x0000005937377223 */ /* 0x180fe2000001005c */
[----:B------:R-:W-:Y:S01]  /*1ab0*/  ISETP.GE.U32.AND P1, PT, R90, RZ, PT ;  /* 0x000000ff5a00720c */ /* 0x000fe20003f26070 */
[----:B------:R-:W-:Y:S01]  /*1ac0*/  FFMA.FTZ R54, R54, R89, R92 ;  /* 0x0000005936367223 */ /* 0x000fe2000001005c */
[----:B------:R-:W-:Y:S01]  /*1ad0*/  LOP3.LUT P6, RZ, R85, 0xff, RZ, 0xc0, !PT ;  /* 0x000000ff55ff7812 */ /* 0x000fe200078cc0ff */
[----:B------:R-:W-:Y:S01]  /*1ae0*/  @P5 FMUL.FTZ R59, R76, R81 ;  /* 0x000000514c3b5220 */ /* 0x000fe20000410000 */
[----:B------:R-:W-:Y:S01]  /*1af0*/  LOP3.LUT P4, RZ, R86, 0xff, RZ, 0xc0, !PT ;  /* 0x000000ff56ff7812 */ /* 0x000fe2000788c0ff */
[----:B------:R-:W-:Y:S01]  /*1b00*/  FADD.FTZ R84, R84, -R77 ;  /* 0x8000004d54547221 */ /* 0x000fe20000010000 */
[----:B------:R-:W-:Y:S01]  /*1b10*/  FSEL R53, R53, RZ, P5 ;  /* 0x000000ff35357208 */ /* 0x000fe20002800000 */
[----:B------:R-:W-:Y:S01]  /*1b20*/  FADD.FTZ R57, R58, -R57 ;  /* 0x800000393a397221 */ /* 0x000fe20000010000 */
[----:B------:R-:W-:Y:S01]  /*1b30*/  LOP3.LUT P2, RZ, R78, 0xff, RZ, 0xc0, !PT ;  /* 0x000000ff4eff7812 */ /* 0x000fe2000784c0ff */
[----:B------:R-:W-:Y:S01]  /*1b40*/  FADD.FTZ R56, R83, -R56 ;  /* 0x8000003853387221 */ /* 0x000fe20000010000 */
[----:B------:R-:W-:Y:S01]  /*1b50*/  LOP3.LUT P5, RZ, R88, 0xff, RZ, 0xc0, !PT ;  /* 0x000000ff58ff7812 */ /* 0x000fe200078ac0ff */
[----:B------:R-:W-:Y:S01]  /*1b60*/  FADD.FTZ R81, R74, -R55 ;  /* 0x800000374a517221 */ /* 0x000fe20000010000 */
[----:B------:R-:W-:Y:S01]  /*1b70*/  ISETP.GE.U32.AND.EX P1, PT, R91, 0x1000000, PT, P1 ;  /* 0x010000005b00780c */ /* 0x000fe20003f26110 */
[----:B------:R-:W-:Y:S01]  /*1b80*/  FADD.FTZ R54, R87, -R54 ;  /* 0x8000003657367221 */ /* 0x000fe20000010000 */
[C---:B------:R-:W-:Y:S01]  /*1b90*/  FFMA.FTZ R55, R75.reuse, R84, R23 ;  /* 0x000000544b377223 */ /* 0x040fe20000010017 */
[C---:B------:R-:W-:Y:S01]  /*1ba0*/  FFMA.FTZ R93, R75.reuse, R82, R21 ;  /* 0x000000524b5d7223 */ /* 0x040fe20000010015 */
[C---:B------:R-:W-:Y:S01]  /*1bb0*/  FFMA.FTZ R57, R75.reuse, R57, R16 ;  /* 0x000000394b397223 */ /* 0x040fe20000010010 */
[C---:B------:R-:W-:Y:S01]  /*1bc0*/  FFMA.FTZ R77, R75.reuse, R56, R17 ;  /* 0x000000384b4d7223 */ /* 0x040fe20000010011 */
[C---:B------:R-:W-:Y:S01]  /*1bd0*/  FFMA.FTZ R81, R75.reuse, R81, R18 ;  /* 0x000000514b517223 */ /* 0x040fe20000010012 */
[----:B------:R-:W-:Y:S01]  /*1be0*/  FFMA.FTZ R75, R75, R54, R19 ;  /* 0x000000364b4b7223 */ /* 0x000fe20000010013 */
[----:B------:R-:W-:Y:S01]  /*1bf0*/  @P3 PRMT R56, R49, 0x7632, R56 ;  /* 0x0000763231383816 */ /* 0x000fe20000000038 */
[-C--:B------:R-:W-:Y:S01]  /*1c00*/  FMUL.FTZ R54, R55, R72.reuse ;  /* 0x0000004837367220 */ /* 0x080fe20000410000 */
[----:B------:R-:W-:Y:S01]  /*1c10*/  @P6 SHF.L.U32 R49, R50, 0x10, RZ ;  /* 0x0000001032316819 */ /* 0x000fe200000006ff */
[-C--:B------:R-:W-:Y:S01]  /*1c20*/  FMUL.FTZ R57, R57, R72.reuse ;  /* 0x0000004839397220 */ /* 0x080fe20000410000 */
[----:B------:R-:W-:Y:S01]  /*1c30*/  @P3 SHF.L.U32 R55, R56, 0x10, RZ ;  /* 0x0000001038373819 */ /* 0x000fe200000006ff */
[----:B------:R-:W-:Y:S01]  /*1c40*/  FMUL.FTZ R54, R54, UR15 ;  /* 0x0000000f36367c20 */ /* 0x000fe20008410000 */
[----:B------:R-:W-:Y:S01]  /*1c50*/  @P4 PRMT R78, R50, 0x7632, R78 ;  /* 0x00007632324e4816 */ /* 0x000fe2000000004e */
[-C--:B------:R-:W-:Y:S01]  /*1c60*/  FMUL.FTZ R81, R81, R72.reuse ;  /* 0x0000004851517220 */ /* 0x080fe20000410000 */
[----:B------:R-:W-:Y:S01]  /*1c70*/  @P2 PRMT R0, R48, 0x7632, R0 ;  /* 0x0000763230002816 */ /* 0x000fe20000000000 */
[-C--:B------:R-:W-:Y:S01]  /*1c80*/  FMUL.FTZ R48, R93, R72.reuse ;  /* 0x000000485d307220 */ /* 0x080fe20000410000 */
[----:B------:R-:W-:Y:S01]  /*1c90*/  @P5 SHF.L.U32 R50, R51, 0x10, RZ ;  /* 0x0000001033325819 */ /* 0x000fe200000006ff */
[----:B------:R-:W-:Y:S01]  /*1ca0*/  FMUL.FTZ R57, R57, UR15 ;  /* 0x0000000f39397c20 */ /* 0x000fe20008410000 */
[----:B------:R-:W-:Y:S01]  /*1cb0*/  @P1 PRMT R80, R51, 0x7632, R80 ;  /* 0x0000763233501816 */ /* 0x000fe20000000050 */
        /* <DEDUP_REMOVED lines=11> */
[----:B------:R-:W-:Y:S02]  /*1d70*/  CS2R R74, SRZ ;  /* 0x00000000004a7805 */ /* 0x000fe4000001ff00 */
[----:B------:R-:W-:Y:S01]  /*1d80*/  MOV R0, RZ ;  /* 0x000000ff00007202 */ /* 0x000fe20000000f00 */
[----:B------:R-:W-:Y:S01]  /*1d90*/  @P6 FMUL.FTZ R77, R49, R57 ;  /* 0x00000039314d6220 */ /* 0x000fe20000410000 */
[----:B------:R-:W-:Y:S01]  /*1da0*/  @P4 FMUL.FTZ R76, R55, R56 ;  /* 0x00000038374c4220 */ /* 0x000fe20000410000 */
[-C--:B------:R-:W-:Y:S01]  /*1db0*/  @P5 FMUL.FTZ R75, R50, R81.reuse ;  /* 0x00000051324b5220 */ /* 0x080fe20000410000 */
[----:B------:R-:W-:Y:S01]  /*1dc0*/  FMUL.FTZ R51, R34, R81 ;  /* 0x0000005122337220 */ /* 0x000fe20000410000 */
[----:B------:R-:W-:Y:S01]  /*1dd0*/  @P2 FMUL.FTZ R0, R93, R48 ;  /* 0x000000305d002220 */ /* 0x000fe20000410000 */
[----:B------:R-:W-:Y:S01]  /*1de0*/  FMUL.FTZ R49, R32, R57 ;  /* 0x0000003920317220 */ /* 0x000fe20000410000 */
[----:B------:R-:W-:Y:S01]  /*1df0*/  FMUL.FTZ R55, R35, R72 ;  /* 0x0000004823377220 */ /* 0x000fe20000410000 */
[----:B------:R-:W-:Y:S01]  /*1e00*/  FMUL.FTZ R50, R33, R56 ;  /* 0x0000003821327220 */ /* 0x000fe20000410000 */
[----:B------:R-:W-:Y:S01]  /*1e10*/  FMUL.FTZ R48, R37, R48 ;  /* 0x0000003025307220 */ /* 0x000fe20000410000 */
[----:B------:R-:W-:Y:S01]  /*1e20*/  FMUL.FTZ R54, R39, R54 ;  /* 0x0000003627367220 */ /* 0x000fe20000410000 */
[----:B------:R-:W-:-:S02]  /*1e30*/  FSEL R56, R51, RZ, P5 ;  /* 0x000000ff33387208 */ /* 0x000fc40002800000 */
[----:B------:R-:W-:Y:S02]  /*1e40*/  @P1 SHF.L.U32 R83, R80, 0x10, RZ ;  /* 0x0000001050531819 */ /* 0x000fe400000006ff */
[----:B------:R-:W-:Y:S02]  /*1e50*/  FSEL R49, R49, RZ, P6 ;  /* 0x000000ff31317208 */ /* 0x000fe40003000000 */
[----:B------:R-:W-:Y:S01]  /*1e60*/  FSEL R51, R55, RZ, P1 ;  /* 0x000000ff37337208 */ /* 0x000fe20000800000 */
[----:B------:R-:W-:Y:S01]  /*1e70*/  @P1 FMUL.FTZ R74, R83, R72 ;  /* 0x00000048534a1220 */ /* 0x000fe20000410000 */
        /* <DEDUP_REMOVED lines=8> */
.L_x_2838:
[-CC-:B------:R-:W-:Y:S01]  /*1f00*/  FFMA.FTZ R0, R0, R89.reuse, R92.reuse ;  /* 0x0000005900007223 */ /* 0x180fe2000001005c */
[-CC-:B------:R-:W-:Y:S01]  /*1f10*/  FFMA.FTZ R77, R77, R89.reuse, R92.reuse ;  /* 0x000000594d4d7223 */ /* 0x180fe2000001005c */
[----:B------:R-:W-:Y:S01]  /*1f20*/  LOP3.LUT P1, RZ, R76, 0xff, RZ, 0xc0, !PT ;  /* 0x000000ff4cff7812 */ /* 0x000fe2000782c0ff */
[----:B------:R-:W-:Y:S01]  /*1f30*/  FFMA.FTZ R41, R79, R89, R92 ;  /* 0x000000594f297223 */ /* 0x000fe2000001005c */
[----:B------:R-:W-:Y:S01]  /*1f40*/  FADD.FTZ R0, R53, -R0 ;  /* 0x8000000035007221 */ /* 0x000fe20000010000 */
[----:B------:R-:W-:Y:S01]  /*1f50*/  FADD.FTZ R77, R52, -R77 ;  /* 0x8000004d344d7221 */ /* 0x000fe20000010000 */
[----:B------:R-:W-:Y:S01]  /*1f60*/  LOP3.LUT P5, RZ, R80, 0xff, RZ, 0xc0, !PT ;  /* 0x000000ff50ff7812 */ /* 0x000fe200078ac0ff */
[----:B------:R-:W-:Y:S02]  /*1f70*/  HFMA2 R79, -RZ, RZ, 0, 0 ;  /* 0x00000000ff4f7431 */ /* 0x000fe400000001ff */
[C---:B-----5:R-:W-:Y:S01]  /*1f80*/  FFMA.FTZ R40, R75.reuse, R0, R20 ;  /* 0x000000004b287223 */ /* 0x060fe20000010014 */
[----:B------:R-:W-:Y:S01]  /*1f90*/  FFMA.FTZ R42, R75, R77, R22 ;  /* 0x0000004d4b2a7223 */ /* 0x000fe20000010016 */
        /* <DEDUP_REMOVED lines=11> */
[----:B------:R-:W-:Y:S01]  /*2050*/  @P1 SHF.L.U32 R0, R48, 0x10, RZ ;  /* 0x0000001030001819 */ /* 0x000fe200000006ff */
[----:B------:R-:W-:Y:S01]  /*2060*/  FMUL.FTZ R53, R38, R47 ;  /* 0x0000002f26357220 */ /* 0x000fe20000410000 */
[----:B------:R-:W-:Y:S01]  /*2070*/  @P5 SHF.L.U32 R44, R49, 0x10, RZ ;  /* 0x00000010312c5819 */ /* 0x000fe200000006ff */
[----:B------:R-:W-:Y:S01]  /*2080*/  FADD.FTZ R84, R84, -R43 ;  /* 0x8000002b54547221 */ /* 0x000fe20000010000 */
[----:B------:R-:W-:Y:S01]  /*2090*/  FSEL R52, R52, RZ, P1 ;  /* 0x000000ff34347208 */ /* 0x000fe20000800000 */
[----:B------:R-:W-:Y:S01]  /*20a0*/  @P1 FMUL.FTZ R79, R0, R45 ;  /* 0x0000002d004f1220 */ /* 0x000fe20000410000 */
[-CC-:B------:R-:W-:Y:S01]  /*20b0*/  FFMA.FTZ R55, R55, R89.reuse, R92.reuse ;  /* 0x0000005937377223 */ /* 0x180fe2000001005c */
[----:B------:R-:W-:Y:S01]  /*20c0*/  ISETP.GE.U32.AND P1, PT, R90, RZ, PT ;  /* 0x000000ff5a00720c */ /* 0x000fe20003f26070 */
[----:B------:R-:W-:Y:S01]  /*20d0*/  FFMA.FTZ R54, R54, R89, R92 ;  /* 0x0000005936367223 */ /* 0x000fe2000001005c */
[----:B------:R-:W-:Y:S01]  /*20e0*/  MOV R59, RZ ;  /* 0x000000ff003b7202 */ /* 0x000fe20000000f00 */
[----:B------:R-:W-:Y:S01]  /*20f0*/  FFMA.FTZ R41, R75, R82, R21 ;  /* 0x000000524b297223 */ /* 0x000fe20000010015 */
[----:B------:R-:W-:Y:S01]  /*2100*/  @P5 FMUL.FTZ R59, R44, R47 ;  /* 0x0000002f2c3b5220 */ /* 0x000fe20000410000 */
[----:B------:R-:W-:Y:S01]  /*2110*/  FSEL R53, R53, RZ, P5 ;  /* 0x000000ff35357208 */ /* 0x000fe20002800000 */
[----:B------:R-:W-:Y:S01]  /*2120*/  FFMA.FTZ R43, R75, R84, R23 ;  /* 0x000000544b2b7223 */ /* 0x000fe20000010017 */
        /* <DEDUP_REMOVED lines=21> */
[----:B------:R-:W-:Y:S01]  /*2280*/  FFMA.FTZ R44, R75, R57, R16 ;  /* 0x000000394b2c7223 */ /* 0x000fe20000010010 */
[----:B------:R-:W-:Y:S01]  /*2290*/  @P3 FMUL.FTZ R58, R47, R50 ;  /* 0x000000322f3a3220 */ /* 0x000fe20000410000 */
[C---:B------:R-:W-:Y:S01]  /*22a0*/  FFMA.FTZ R45, R75.reuse, R56, R17 ;  /* 0x000000384b2d7223 */ /* 0x040fe20000010011 */
[C---:B------:R-:W-:Y:S01]  /*22b0*/  FFMA.FTZ R46, R75.reuse, R77, R18 ;  /* 0x0000004d4b2e7223 */ /* 0x040fe20000010012 */
[----:B------:R-:W-:Y:S01]  /*22c0*/  FFMA.FTZ R47, R75, R74, R19 ;  /* 0x0000004a4b2f7223 */ /* 0x000fe20000010013 */
        /* <DEDUP_REMOVED lines=33> */
[----:B------:R-:W-:-:S07]  /*24e0*/  F2FP.BF16.F32.PACK_AB R48, R55, R52 ;  /* 0x000000343730723e */ /* 0x000fce00000010ff */
.L_x_2837:
        /* <DEDUP_REMOVED lines=22> */
.L_x_2833:
        /* <DEDUP_REMOVED lines=24> */
.L_x_2832:
[----:B------:R-:W-:Y:S05]  /*27d0*/  BSYNC B0 ;  /* 0x0000000000007941 */ /* 0x000fea0003800000 */
.L_x_2831:
        /* <DEDUP_REMOVED lines=14> */
[----:B------:R-:W5:Y:S04]  /*28c0*/  LDS R9, [R3+0x400] ;  /* 0x0004000003097984 */ /* 0x000f680000000800 */
[----:B------:R-:W0:Y:S04]  /*28d0*/  LDS R8, [R3+0x200] ;  /* 0x0002000003087984 */ /* 0x000e280000000800 */
[----:B------:R-:W3:Y:S04]  /*28e0*/  LDS R11, [R3+0x600] ;  /* 0x00060000030b7984 */ /* 0x000ee80000000800 */
[----:B------:R-:W4:Y:S04]  /*28f0*/  LDS R33, [R3+0x800] ;  /* 0x0008000003217984 */ /* 0x000f280000000800 */
[----:B------:R-:W2:Y:S04]  /*2900*/  LDS R35, [R3+0xa00] ;  /* 0x000a000003237984 */ /* 0x000ea80000000800 */
[----:B------:R-:W2:Y:S04]  /*2910*/  LDS R37, [R3+0xc00] ;  /* 0x000c000003257984 */ /* 0x000ea80000000800 */
[----:B------:R-:W2:Y:S01]  /*2920*/  LDS R21, [R3+0xe00] ;  /* 0x000e000003157984 */ /* 0x000ea20000000800 */
[----:B------:R-:W-:Y:S01]  /*2930*/  BAR.SYNC.DEFER_BLOCKING 0x0 ;  /* 0x0000000000007b1d */ /* 0x000fe20000010000 */
[----:B-1----:R-:W-:-:S04]  /*2940*/  FADD.FTZ R2, RZ, R2 ;  /* 0x00000002ff027221 */ /* 0x002fc80000010000 */
[----:B-----5:R-:W-:Y:S01]  /*2950*/  FADD.FTZ R2, R2, R9 ;  /* 0x0000000902027221 */ /* 0x020fe20000010000 */
[----:B0-----:R-:W-:-:S04]  /*2960*/  FADD.FTZ R8, RZ, R8 ;  /* 0x00000008ff087221 */ /* 0x001fc80000010000 */
[----:B---3--:R-:W-:Y:S01]  /*2970*/  FADD.FTZ R8, R8, R11 ;  /* 0x0000000b08087221 */ /* 0x008fe20000010000 */
[----:B------:R-:W-:Y:S01]  /*2980*/  STS.128 [R0], R16 ;  /* 0x0000001000007388 */ /* 0x000fe20000000c00 */
[----:B----4-:R-:W-:-:S03]  /*2990*/  FADD.FTZ R2, R2, R33 ;  /* 0x0000002102027221 */ /* 0x010fc60000010000 */
[----:B------:R-:W-:Y:S01]  /*29a0*/  STS.128 [R0+0x10], R28 ;  /* 0x0000101c00007388 */ /* 0x000fe20000000c00 */
[----:B--2---:R-:W-:Y:S01]  /*29b0*/  FADD.FTZ R8, R8, R35 ;  /* 0x0000002308087221 */ /* 0x004fe20000010000 */
        /* <DEDUP_REMOVED lines=57> */
.L_x_2834:
        /* <DEDUP_REMOVED lines=8> */
.L_x_2841:
[----:B------:R-:W-:Y:S05]  /*2dd0*/  BSYNC B2 ;  /* 0x0000000000027941 */ /* 0x000fea0003800000 */
.L_x_2840:
        /* <DEDUP_REMOVED lines=8> */
.L_x_2842:
[----:B------:R-:W-:Y:S01]  /*2e60*/  HFMA2 R93, -RZ, RZ, 0, 1.1920928955078125e-07 ;  /* 0x00000002ff5d7431 */ /* 0x000fe200000001ff */
[----:B------:R-:W-:Y:S02]  /*2e70*/  MOV R48, R50 ;  /* 0x0000003200307202 */ /* 0x000fe40000000f00 */
[----:B------:R-:W-:-:S03]  /*2e80*/  MOV R50, R49 ;  /* 0x0000003100327202 */ /* 0x000fc60000000f00 */
[----:B------:R-:W-:-:S07]  /*2e90*/  FADD.FTZ R51, R51, R48 ;  /* 0x0000003033337221 */ /* 0x000fce0000010000 */
[----:B------:R-:W-:Y:S05]  /*2ea0*/  WARPSYNC.COLLECTIVE R89, `(.L_x_2843) ;  /* 0x0000000059087348 */ /* 0x000fea0003c00000 */
[----:B------:R0:W1:Y:S02]  /*2eb0*/  SHFL.BFLY P3, R50, R50, R93, R92 ;  /* 0x0c00005d32327389 */ /* 0x000064000006005c */
[----:B01----:R-:W-:Y:S05]  /*2ec0*/  ENDCOLLECTIVE ;  /* 0x000000000000791b */ /* 0x003fea0003800000 */
.L_x_2843:
[----:B------:R-:W-:Y:S02]  /*2ed0*/  MOV R48, R50 ;  /* 0x0000003200307202 */ /* 0x000fe40000000f00 */
[----:B------:R-:W-:-:S03]  /*2ee0*/  MOV R50, R51 ;  /* 0x0000003300327202 */ /* 0x000fc60000000f00 */
[----:B------:R-:W-:-:S07]  /*2ef0*/  FADD.FTZ R48, R49, R48 ;  /* 0x0000003031307221 */ /* 0x000fce0000010000 */
[----:B------:R-:W-:Y:S05]  /*2f00*/  WARPSYNC.COLLECTIVE R89, `(.L_x_2844) ;  /* 0x0000000059087348 */ /* 0x000fea0003c00000 */
[----:B------:R0:W1:Y:S02]  /*2f10*/  SHFL.BFLY P3, R50, R50, R93, R92 ;  /* 0x0c00005d32327389 */ /* 0x000064000006005c */
[----:B01----:R-:W-:Y:S05]  /*2f20*/  ENDCOLLECTIVE ;  /* 0x000000000000791b */ /* 0x003fea0003800000 */
.L_x_2844:
[----:B------:R-:W-:Y:S02]  /*2f30*/  HFMA2 R93, -RZ, RZ, 0, 2.384185791015625e-07 ;  /* 0x00000004ff5d7431 */ /* 0x000fe400000001ff */
[----:B------:R-:W-:Y:S01]  /*2f40*/  FADD.FTZ R51, R51, R50 ;  /* 0x0000003233337221 */ /* 0x000fe20000010000 */
[----:B------:R-:W-:-:S07]  /*2f50*/  MOV R50, R48 ;  /* 0x0000003000327202 */ /* 0x000fce0000000f00 */
[----:B------:R-:W-:Y:S05]  /*2f60*/  WARPSYNC.COLLECTIVE R89, `(.L_x_2845) ;  /* 0x0000000059087348 */ /* 0x000fea0003c00000 */
[----:B------:R0:W1:Y:S02]  /*2f70*/  SHFL.BFLY P3, R50, R50, R93, R92 ;  /* 0x0c00005d32327389 */ /* 0x000064000006005c */
[----:B01----:R-:W-:Y:S05]  /*2f80*/  ENDCOLLECTIVE ;  /* 0x000000000000791b */ /* 0x003fea0003800000 */
.L_x_2845:
[----:B------:R-:W-:Y:S02]  /*2f90*/  MOV R49, R50 ;  /* 0x0000003200317202 */ /* 0x000fe40000000f00 */
[----:B------:R-:W-:-:S03]  /*2fa0*/  MOV R50, R51 ;  /* 0x0000003300327202 */ /* 0x000fc60000000f00 */
[----:B------:R-:W-:-:S07]  /*2fb0*/  FADD.FTZ R48, R48, R49 ;  /* 0x0000003130307221 */ /* 0x000fce0000010000 */
[----:B------:R-:W-:Y:S05]  /*2fc0*/  WARPSYNC.COLLECTIVE R89, `(.L_x_2846) ;  /* 0x0000000059087348 */ /* 0x000fea0003c00000 */
[----:B------:R0:W1:Y:S02]  /*2fd0*/  SHFL.BFLY P3, R50, R50, R93, R92 ;  /* 0x0c00005d32327389 */ /* 0x000064000006005c */
[----:B01----:R-:W-:Y:S05]  /*2fe0*/  ENDCOLLECTIVE ;  /* 0x000000000000791b */ /* 0x003fea0003800000 */
.L_x_2846:
[----:B------:R-:W-:Y:S02]  /*2ff0*/  HFMA2 R93, -RZ, RZ, 0, 4.76837158203125e-07 ;  /* 0x00000008ff5d7431 */ /* 0x000fe400000001ff */
[----:B------:R-:W-:Y:S01]  /*3000*/  FADD.FTZ R49, R51, R50 ;  /* 0x0000003233317221 */ /* 0x000fe20000010000 */
[----:B------:R-:W-:-:S07]  /*3010*/  MOV R50, R48 ;  /* 0x0000003000327202 */ /* 0x000fce0000000f00 */
[----:B------:R-:W-:Y:S05]  /*3020*/  WARPSYNC.COLLECTIVE R89, `(.L_x_2847) ;  /* 0x0000000059087348 */ /* 0x000fea0003c00000 */
[----:B------:R0:W1:Y:S02]  /*3030*/  SHFL.BFLY P3, R50, R50, R93, R92 ;  /* 0x0c00005d32327389 */ /* 0x000064000006005c */
[----:B01----:R-:W-:Y:S05]  /*3040*/  ENDCOLLECTIVE ;  /* 0x000000000000791b */ /* 0x003fea0003800000 */
.L_x_2847:
[----:B------:R-:W-:Y:S01]  /*3050*/  FADD.FTZ R48, R48, R50 ;  /* 0x0000003230307221 */ /* 0x000fe20000010000 */
[----:B------:R-:W-:-:S07]  /*3060*/  MOV R50, R49 ;  /* 0x0000003100327202 */ /* 0x000fce0000000f00 */
[----:B------:R-:W-:Y:S05]  /*3070*/  WARPSYNC.COLLECTIVE R89, `(.L_x_2848) ;  /* 0x0000000059087348 */ /* 0x000fea0003c00000 */
[----:B------:R0:W1:Y:S02]  /*3080*/  SHFL.BFLY P3, R50, R50, R93, R92 ;  /* 0x0c00005d32327389 */ /* 0x000064000006005c */
[----:B01----:R-:W-:Y:S05]  /*3090*/  ENDCOLLECTIVE ;  /* 0x000000000000791b */ /* 0x003fea0003800000 */
.L_x_2848:
[----:B------:R-:W-:Y:S02]  /*30a0*/  HFMA2 R93, -RZ, RZ, 0, 9.5367431640625e-07 ;  /* 0x00000010ff5d7431 */ /* 0x000fe400000001ff */
[----:B------:R-:W-:Y:S01]  /*30b0*/  FADD.FTZ R49, R49, R50 ;  /* 0x0000003231317221 */ /* 0x000fe20000010000 */
[----:B------:R-:W-:-:S07]  /*30c0*/  MOV R50, R48 ;  /* 0x0000003000327202 */ /* 0x000fce0000000f00 */
[----:B------:R-:W-:Y:S05]  /*30d0*/  WARPSYNC.COLLECTIVE R89, `(.L_x_2849) ;  /* 0x0000000059087348 */ /* 0x000fea0003c00000 */
[----:B------:R0:W1:Y:S02]  /*30e0*/  SHFL.BFLY P3, R50, R50, R93, R92 ;  /* 0x0c00005d32327389 */ /* 0x000064000006005c */
[----:B01----:R-:W-:Y:S05]  /*30f0*/  ENDCOLLECTIVE ;  /* 0x000000000000791b */ /* 0x003fea0003800000 */
.L_x_2849:
[----:B------:R-:W-:Y:S02]  /*3100*/  MOV R51, R50 ;  /* 0x0000003200337202 */ /* 0x000fe40000000f00 */
[----:B------:R-:W-:-:S07]  /*3110*/  MOV R50, R49 ;  /* 0x0000003100327202 */ /* 0x000fce0000000f00 */
[----:B------:R-:W-:Y:S05]  /*3120*/  WARPSYNC.COLLECTIVE R89, `(.L_x_2850) ;  /* 0x0000000059087348 */ /* 0x000fea0003c00000 */
[----:B------:R0:W1:Y:S02]  /*3130*/  SHFL.BFLY P3, R50, R50, R93, R92 ;  /* 0x0c00005d32327389 */ /* 0x000064000006005c */
[----:B01----:R-:W-:Y:S05]  /*3140*/  ENDCOLLECTIVE ;  /* 0x000000000000791b */ /* 0x003fea0003800000 */
.L_x_2850:
[----:B------:R-:W-:Y:S05]  /*3150*/  BRA `(.L_x_2851) ;  /* 0xffffffd8009c7947 */ /* 0x000fea000383ffff */
.L_x_2852:
        /* <DEDUP_REMOVED lines=10> */
.L_x_6431:


//--------------------- .text._ZN10layer_norm22ln_bwd_finalize_kernelINS_22Kernel_traits_finalizeILj256Ef13__nv_bfloat16fS2_fjLb1ELj1024ELj4ENS_18Kernel_traits_baseILj256EfS2_fS2_fjLj1024EEEEELb1ELb0EEEvNS_9BwdParamsE --------------------------
	.section	.text._ZN10layer_norm22ln_bwd_finalize_kernelINS_22Kernel_traits_finalizeILj256Ef13__nv_bfloat16fS2_fjLb1ELj1024ELj4ENS_18Kernel_traits_baseILj256EfS2_fS2_fjLj1024EEEEELb1ELb0EEEvNS_9BwdParamsE,"ax",@progbits
	.align	128
        .global         _ZN10layer_norm22ln_bwd_finalize_kernelINS_22Kernel_traits_finalizeILj256Ef13__nv_bfloat16fS2_fjLb1ELj1024ELj4ENS_18Kernel_traits_baseILj256EfS2_fS2_fjLj1024EEEEELb1ELb0EEEvNS_9BwdParamsE
        .type           _ZN10layer_norm22ln_bwd_finalize_kernelINS_22Kernel_traits_finalizeILj256Ef13__nv_bfloat16fS2_fjLb1ELj1024ELj4ENS_18Kernel_traits_baseILj256EfS2_fS2_fjLj1024EEEEELb1ELb0EEEvNS_9BwdParamsE,@function
        .size           _ZN10layer_norm22ln_bwd_finalize_kernelINS_22Kernel_traits_finalizeILj256Ef13__nv_bfloat16fS2_fjLb1ELj1024ELj4ENS_18Kernel_traits_baseILj256EfS2_fS2_fjLj1024EEEEELb1ELb0EEEvNS_9BwdParamsE,(.L_x_6432 - _ZN10layer_norm22ln_bwd_finalize_kernelINS_22Kernel_traits_finalizeILj256Ef13__nv_bfloat16fS2_fjLb1ELj1024ELj4ENS_18Kernel_traits_baseILj256EfS2_fS2_fjLj1024EEEEELb1ELb0EEEvNS_9BwdParamsE)
        .other          _ZN10layer_norm22ln_bwd_finalize_kernelINS_22Kernel_traits_finalizeILj256Ef13__nv_bfloat16fS2_fjLb1ELj1024ELj4ENS_18Kernel_traits_baseILj256EfS2_fS2_fjLj1024EEEEELb1ELb0EEEvNS_9BwdParamsE,@"STO_CUDA_ENTRY STV_DEFAULT"
_ZN10layer_norm22ln_bwd_finalize_kernelINS_22Kernel_traits_finalizeILj256Ef13__nv_bfloat16fS2_fjLb1ELj1024ELj4ENS_18Kernel_traits_baseILj256EfS2_fS2_fjLj1024EEEEELb1ELb0EEEvNS_9BwdParamsE:
.text._ZN10layer_norm22ln_bwd_finalize_kernelINS_22Kernel_traits_finalizeILj256Ef13__nv_bfloat16fS2_fjLb1ELj1024ELj4ENS_18Kernel_traits_baseILj256EfS2_fS2_fjLj1024EEEEELb1ELb0EEEvNS_9BwdParamsE:
        /* <DEDUP_REMOVED lines=57> */
.L_x_2857:
        /* <DEDUP_REMOVED lines=87> */
.L_x_2856:
[----:B------:R-:W-:Y:S05]  /*0900*/  BSYNC.RECONVERGENT B1 ;  /* 0x0000000000017941 */ /* 0x000fea0003800200 */
.L_x_2855:
        /* <DEDUP_REMOVED lines=50> */
.L_x_2859:
[----:B------:R-:W-:Y:S05]  /*0c30*/  BSYNC.RECONVERGENT B1 ;  /* 0x0000000000017941 */ /* 0x000fea0003800200 */
.L_x_2858:
        /* <DEDUP_REMOVED lines=29> */
.L_x_2861:
[----:B------:R-:W-:Y:S05]  /*0e10*/  BSYNC.RECONVERGENT B1 ;  /* 0x0000000000017941 */ /* 0x000fea0003800200 */
.L_x_2860:
        /* <DEDUP_REMOVED lines=14> */
.L_x_2854:
[----:B------:R-:W-:Y:S05]  /*0f00*/  BSYNC.RECONVERGENT B0 ;  /* 0x0000000000007941 */ /* 0x000fea0003800200 */
.L_x_2853:
        /* <DEDUP_REMOVED lines=75> */
.L_x_2862:
        /* <DEDUP_REMOVED lines=12> */
.L_x_6432:


//--------------------- .text._ZN10layer_norm13ln_bwd_kernelINS_13Kernel_traitsIf13__nv_bfloat16fS2_fjLj256ELj1ELj4ELj1ELj16ENS_18Kernel_traits_baseILj256EfS2_fS2_fjLj128EEEEELb1ELb1ELb1ELb0EEEvNS_9BwdParamsE --------------------------
	.section	.text._ZN10layer_norm13ln_bwd_kernelINS_13Kernel_traitsIf13__nv_bfloat16fS2_fjLj256ELj1ELj4ELj1ELj16ENS_18Kernel_traits_baseILj256EfS2_fS2_fjLj128EEEEELb1ELb1ELb1ELb0EEEvNS_9BwdParamsE,"ax",@progbits
	.align	128
        .global         _ZN10layer_norm13ln_bwd_kernelINS_13Kernel_traitsIf13__nv_bfloat16fS2_fjLj256ELj1ELj4ELj1ELj16ENS_18Kernel_traits_baseILj256EfS2_fS2_fjLj128EEEEELb1ELb1ELb1ELb0EEEvNS_9BwdParamsE
        .type           _ZN10layer_norm13ln_bwd_kernelINS_13Kernel_traitsIf13__nv_bfloat16fS2_fjLj256ELj1ELj4ELj1ELj16ENS_18Kernel_traits_baseILj256EfS2_fS2_fjLj128EEEEELb1ELb1ELb1ELb0EEEvNS_9BwdParamsE,@function
        .size           _ZN10layer_norm13ln_bwd_kernelINS_13Kernel_traitsIf13__nv_bfloat16fS2_fjLj256ELj1ELj4ELj1ELj16ENS_18Kernel_traits_baseILj256EfS2_fS2_fjLj128EEEEELb1ELb1ELb1ELb0EEEvNS_9BwdParamsE,(.L_x_6433 - _ZN10layer_norm13ln_bwd_kernelINS_13Kernel_traitsIf13__nv_bfloat16fS2_fjLj256ELj1ELj4ELj1ELj16ENS_18Kernel_traits_baseILj256EfS2_fS2_fjLj128EEEEELb1ELb1ELb1ELb0EEEvNS_9BwdParamsE)
        .other          _ZN10layer_norm13ln_bwd_kernelINS_13Kernel_traitsIf13__nv_bfloat16fS2_fjLj256ELj1ELj4ELj1ELj16ENS_18Kernel_traits_baseILj256EfS2_fS2_fjLj128EEEEELb1ELb1ELb1ELb0EEEvNS_9BwdParamsE,@"STO_CUDA_ENTRY STV_DEFAULT"
_ZN10layer_norm13ln_bwd_kernelINS_13Kernel_traitsIf13__nv_bfloat16fS2_fjLj256ELj1ELj4ELj1ELj16ENS_18Kernel_traits_baseILj256EfS2_fS2_fjLj128EEEEELb1ELb1ELb1ELb0EEEvNS_9BwdParamsE:
.text._ZN10layer_norm13ln_bwd_kernelINS_13Kernel_traitsIf13__nv_bfloat16fS2_fjLj256ELj1ELj4ELj1ELj16ENS_18Kernel_traits_baseILj256EfS2_fS2_fjLj128EEEEELb1ELb1ELb1ELb0EEEvNS_9BwdParamsE:
        /* <DEDUP_REMOVED lines=25> */
[----:B------:R2:W5:Y:S01]  /*0190*/  @P0 LDG.E.128 R48, desc[UR6][R2.64] ;  /* 0x0000000602300981 */ /* 0x000562000c1e1d00 */
[----:B-1----:R-:W-:-:S03]  /*01a0*/  @P0 IMAD.WIDE.U32 R4, R0, 0x20, R4 ;  /* 0x0000002000040825 */ /* 0x002fc600078e0004 */
[----:B------:R2:W5:Y:S04]  /*01b0*/  @P0 LDG.E.128 R44, desc[UR6][R2.64+0x10] ;  /* 0x00001006022c0981 */ /* 0x000568000c1e1d00 */
[----:B------:R2:W5:Y:S04]  /*01c0*/  @P0 LDG.E.128 R40, desc[UR6][R4.64] ;  /* 0x0000000604280981 */ /* 0x000568000c1e1d00 */
[----:B------:R2:W5:Y:S01]  /*01d0*/  @P0 LDG.E.128 R36, desc[UR6][R4.64+0x10] ;  /* 0x0000100604240981 */ /* 0x000562000c1e1d00 */
[----:B---3--:R-:W-:Y:S01]  /*01e0*/  ISETP.GE.AND P0, PT, R71, UR5, PT ;  /* 0x0000000547007c0c */ /* 0x008fe2000bf06270 */
[----:B------:R-:W-:Y:S01]  /*01f0*/  BSSY B0, `(.L_x_2863) ;  /* 0x00002d1000007945 */ /* 0x000fe20003800000 */
        /* <DEDUP_REMOVED lines=12> */
[----:B0-2---:R-:W-:Y:S06]  /*02c0*/  @P0 BRA `(.L_x_2864) ;  /* 0x0000002c000c0947 */ /* 0x005fec0003800000 */
[----:B------:R-:W-:-:S07]  /*02d0*/  HFMA2 R32, -RZ, RZ, 0, 0 ;  /* 0x00000000ff207431 */ /* 0x000fce00000001ff */
.L_x_2918:
[----:B0-----:R-:W0:Y:S08]  /*02e0*/  LDC.64 R100, c[0x0][0x3f8] ;  /* 0x0000fe00ff647b82 */ /* 0x001e300000000a00 */
[----:B------:R-:W1:Y:S08]  /*02f0*/  LDC.64 R64, c[0x0][0x3f0] ;  /* 0x0000fc00ff407b82 */ /* 0x000e700000000a00 */
[----:B--2---:R-:W2:Y:S01]  /*0300*/  LDC.64 R66, c[0x0][0x3c8] ;  /* 0x0000f200ff427b82 */ /* 0x004ea20000000a00 */
[----:B0-----:R-:W-:-:S05]  /*0310*/  IMAD.WIDE R100, R71, 0x4, R100 ;  /* 0x0000000447647825 */ /* 0x001fca00078e0264 */
[----:B------:R-:W3:Y:S01]  /*0320*/  LDG.E R2, desc[UR6][R100.64] ;  /* 0x0000000664027981 */ /* 0x000ee2000c1e1900 */
[C---:B-1----:R-:W-:Y:S02]  /*0330*/  IMAD.WIDE R68, R71.reuse, 0x4, R64 ;  /* 0x0000000447447825 */ /* 0x042fe400078e0240 */
[----:B------:R-:W0:Y:S04]  /*0340*/  LDC.64 R64, c[0x0][0x3c0] ;  /* 0x0000f000ff407b82 */ /* 0x000e280000000a00 */
[----:B-----5:R1:W5:Y:S01]  /*0350*/  LDG.E R68, desc[UR6][R68.64] ;  /* 0x0000000644447981 */ /* 0x020362000c1e1900 */
[----:B--2---:R-:W-:-:S05]  /*0360*/  IMAD.WIDE R66, R71, 0x4, R66 ;  /* 0x0000000447427825 */ /* 0x004fca00078e0242 */
[----:B------:R1:W5:Y:S01]  /*0370*/  LDG.E R70, desc[UR6][R66.64] ;  /* 0x0000000642467981 */ /* 0x000362000c1e1900 */
[----:B------:R-:W-:Y:S01]  /*0380*/  BSSY.RECONVERGENT B1, `(.L_x_2865) ;  /* 0x00000a1000017945 */ /* 0x000fe20003800200 */
[----:B---3--:R-:W-:-:S13]  /*0390*/  ISETP.GE.AND P2, PT, R2, 0x1, PT ;  /* 0x000000010200780c */ /* 0x008fda0003f46270 */
[----:B01----:R-:W-:Y:S05]  /*03a0*/  @!P2 BRA `(.L_x_2866) ;  /* 0x0000000400dca947 */ /* 0x003fea0003800000 */
[----:B------:R-:W0:Y:S01]  /*03b0*/  LDC R104, c[0x0][0x388] ;  /* 0x0000e200ff687b82 */ /* 0x000e220000000800 */
[----:B-----5:R-:W-:Y:S01]  /*03c0*/  ISETP.GE.AND P1, PT, R68, 0x1, PT ;  /* 0x000000014400780c */ /* 0x020fe20003f26270 */
[----:B------:R-:W-:Y:S01]  /*03d0*/  HFMA2 R102, -RZ, RZ, 0, 0 ;  /* 0x00000000ff667431 */ /* 0x000fe200000001ff */
[----:B------:R-:W-:-:S11]  /*03e0*/  ISETP.GE.U32.AND P3, PT, R99, 0x20, PT ;  /* 0x000000206300780c */ /* 0x000fd60003f66070 */
[----:B------:R-:W-:-:S04]  /*03f0*/  @P1 VIADD R66, R68, 0xffffffff ;  /* 0xffffffff44421836 */ /* 0x000fc80000000000 */
[-C--:B0-----:R-:W-:Y:S02]  /*0400*/  @P1 IMAD R69, R66, R104.reuse, RZ ;  /* 0x0000006842451224 */ /* 0x081fe400078e02ff */
[----:B------:R-:W-:-:S03]  /*0410*/  IMAD R66, R71, R104, RZ ;  /* 0x0000006847427224 */ /* 0x000fc600078e02ff */
[----:B------:R-:W-:Y:S02]  /*0420*/  @P1 SHF.R.S32.HI R100, RZ, 0x1f, R69 ;  /* 0x0000001fff641819 */ /* 0x000fe40000011445 */
[----:B------:R-:W-:Y:S02]  /*0430*/  SHF.R.S32.HI R67, RZ, 0x1f, R66 ;  /* 0x0000001fff437819 */ /* 0x000fe40000011442 */
[----:B------:R-:W-:Y:S02]  /*0440*/  @P1 LEA.HI R101, R100, R69, RZ, 0x3 ;  /* 0x0000004564651211 */ /* 0x000fe400078f18ff */
[----:B------:R-:W-:Y:S02]  /*0450*/  LEA.HI R69, R67, R66, RZ, 0x3 ;  /* 0x0000004243457211 */ /* 0x000fe400078f18ff */
[----:B------:R-:W-:Y:S02]  /*0460*/  CS2R R66, SRZ ;  /* 0x0000000000427805 */ /* 0x000fe4000001ff00 */
[----:B------:R-:W-:-:S02]  /*0470*/  @P1 LEA.HI.SX32 R101, R101, R0, 0x1d ;  /* 0x0000000065651211 */ /* 0x000fc400078feaff */
[----:B------:R-:W-:Y:S02]  /*0480*/  MOV R100, RZ ;  /* 0x000000ff00647202 */ /* 0x000fe40000000f00 */
[----:B------:R-:W-:Y:S01]  /*0490*/  LEA.HI.SX32 R69, R69, R0, 0x1d ;  /* 0x0000000045457211 */ /* 0x000fe200078feaff */
[----:B------:R-:W-:Y:S01]  /*04a0*/  @P1 IMAD.MOV.U32 R66, RZ, RZ, R101 ;  /* 0x000000ffff421224 */ /* 0x000fe200078e0065 */
[----:B------:R-:W-:Y:S01]  /*04b0*/  @P1 MOV R67, RZ ;  /* 0x000000ff00431202 */ /* 0x000fe20000000f00 */
[----:B------:R-:W-:Y:S06]  /*04c0*/  @!P3 BRA `(.L_x_2867) ;  /* 0x000000080030b947 */ /* 0x000fec0003800000 */
[----:B------:R-:W0:Y:S01]  /*04d0*/  LDC.64 R84, c[0x0][0x428] ;  /* 0x00010a00ff547b82 */ /* 0x000e220000000a00 */
[----:B------:R-:W-:Y:S01]  /*04e0*/  IADD3 R3, PT, PT, R2, -0x1, RZ ;  /* 0xffffffff02037810 */ /* 0x000fe20007ffe0ff */
[----:B------:R-:W-:-:S04]  /*04f0*/  IMAD.WIDE R64, R71, 0x4, R64 ;  /* 0x0000000447407825 */ /* 0x000fc800078e0240 */
[----:B------:R-:W-:Y:S01]  /*0500*/  IMAD R3, R3, R104, RZ ;  /* 0x0000006803037224 */ /* 0x000fe200078e02ff */
[----:B------:R1:W2:Y:S01]  /*0510*/  LDG.E R90, desc[UR6][R64.64] ;  /* 0x00000006405a7981 */ /* 0x0002a2000c1e1900 */
[----:B------:R-:W3:Y:S03]  /*0520*/  LDC.64 R88, c[0x0][0x3a8] ;  /* 0x0000ea00ff587b82 */ /* 0x000ee60000000a00 */
[----:B------:R-:W-:-:S04]  /*0530*/  SHF.R.S32.HI R72, RZ, 0x1f, R3 ;  /* 0x0000001fff487819 */ /* 0x000fc80000011403 */
[----:B------:R-:W-:-:S04]  /*0540*/  LEA.HI R3, R72, R3, RZ, 0x3 ;  /* 0x0000000348037211 */ /* 0x000fc800078f18ff */
[----:B------:R-:W-:-:S05]  /*0550*/  LEA.HI.SX32 R3, R3, R0, 0x1d ;  /* 0x0000000003037211 */ /* 0x000fca00078feaff */
[----:B0-----:R-:W-:Y:S01]  /*0560*/  IMAD.WIDE.U32 R84, R3, 0x10, R84 ;  /* 0x0000001003547825 */ /* 0x001fe200078e0054 */
[----:B------:R-:W-:-:S05]  /*0570*/  LEA R94, P0, R66, UR12, 0x3 ;  /* 0x0000000c425e7c11 */ /* 0x000fca000f8018ff */
[----:B------:R-:W4:Y:S01]  /*0580*/  LDG.E.128 R84, desc[UR6][R84.64] ;  /* 0x0000000654547981 */ /* 0x000f22000c1e1d00 */
[----:B---3--:R-:W-:-:S05]  /*0590*/  IMAD.WIDE.U32 R88, R69, 0x20, R88 ;  /* 0x0000002045587825 */ /* 0x008fca00078e0058 */
[----:B------:R-:W3:Y:S04]  /*05a0*/  LDG.E.128 R80, desc[UR6][R88.64+0x10] ;  /* 0x0000100658507981 */ /* 0x000ee8000c1e1d00 */
[----:B------:R-:W3:Y:S01]  /*05b0*/  LDG.E.128 R72, desc[UR6][R88.64] ;  /* 0x0000000658487981 */ /* 0x000ee2000c1e1d00 */
[----:B------:R-:W-:-:S06]  /*05c0*/  LEA.HI.X R95, R66, UR13, R67, 0x3, P0 ;  /* 0x0000000d425f7c11 */ /* 0x000fcc00080f1c43 */
[----:B------:R-:W3:Y:S01]  /*05d0*/  LDG.E.64 R94, desc[UR6][R94.64] ;  /* 0x000000065e5e7981 */ /* 0x000ee2000c1e1b00 */
[----:B------:R-:W-:-:S04]  /*05e0*/  ISETP.NE.U32.AND P0, PT, RZ, UR8, PT ;  /* 0x00000008ff007c0c */ /* 0x000fc8000bf05070 */
[----:B------:R-:W-:-:S13]  /*05f0*/  ISETP.NE.AND.EX P0, PT, RZ, UR9, PT, P0 ;  /* 0x00000009ff007c0c */ /* 0x000fda000bf05300 */
[----:B-1----:R-:W0:Y:S02]  /*0600*/  @P0 LDC.64 R64, c[0x0][0x438] ;  /* 0x00010e00ff400b82 */ /* 0x002e240000000a00 */
[----:B0-----:R-:W-:-:S05]  /*0610*/  @P0 IMAD.WIDE.U32 R64, R69, 0x20, R64 ;  /* 0x0000002045400825 */ /* 0x001fca00078e0040 */
[----:B------:R-:W5:Y:S04]  /*0620*/  @P0 LDG.E.128 R8, desc[UR6][R64.64] ;  /* 0x0000000640080981 */ /* 0x000f68000c1e1d00 */
[----:B------:R4:W5:Y:S01]  /*0630*/  @P0 LDG.E.128 R4, desc[UR6][R64.64+0x10] ;  /* 0x0000100640040981 */ /* 0x000962000c1e1d00 */
[----:B------:R-:W-:-:S04]  /*0640*/  ISETP.NE.AND P0, PT, RZ, UR10, PT ;  /* 0x0000000aff007c0c */ /* 0x000fc8000bf05270 */
[----:B--2---:R-:W-:Y:S02]  /*0650*/  FSEL R3, R90, RZ, !P0 ;  /* 0x000000ff5a037208 */ /* 0x004fe40004000000 */
[C---:B----4-:R-:W-:Y:S01]  /*0660*/  PRMT R64, R84.reuse, 0x7632, R64 ;  /* 0x0000763254407816 */ /* 0x050fe20000000040 */
[----:B------:R-:W-:Y:S02]  /*0670*/  IMAD.U32 R69, R84, 0x10000, RZ ;  /* 0x0001000054457824 */ /* 0x000fe400078e00ff */
[--C-:B---3--:R-:W-:Y:S01]  /*0680*/  FADD.FTZ R91, R80, -R3.reuse ;  /* 0x80000003505b7221 */ /* 0x108fe20000010000 */
[--C-:B------:R-:W-:Y:S01]  /*0690*/  FADD.FTZ R89, R81, -R3.reuse ;  /* 0x8000000351597221 */ /* 0x100fe20000010000 */
[----:B------:R-:W-:Y:S01]  /*06a0*/  SHF.L.U32 R81, R86, 0x10, RZ ;  /* 0x0000001056517819 */ /* 0x000fe200000006ff */
[--C-:B------:R-:W-:Y:S01]  /*06b0*/  FADD.FTZ R73, R73, -R3.reuse ;  /* 0x8000000349497221 */ /* 0x100fe20000010000 */
[--C-:B------:R-:W-:Y:S01]  /*06c0*/  FADD.FTZ R67, R72, -R3.reuse ;  /* 0x8000000348437221 */ /* 0x100fe20000010000 */
[----:B------:R-:W-:Y:S01]  /*06d0*/  FMUL.FTZ R91, R70, R91 ;  /* 0x0000005b465b7220 */ /* 0x000fe20000410000 */
[----:B------:R-:W-:Y:S01]  /*06e0*/  SHF.L.U32 R64, R64, 0x10, RZ ;  /* 0x0000001040407819 */ /* 0x000fe200000006ff */
[--C-:B------:R-:W-:Y:S01]  /*06f0*/  FADD.FTZ R93, R74, -R3.reuse ;  /* 0x800000034a5d7221 */ /* 0x100fe20000010000 */
[----:B------:R-:W-:Y:S01]  /*0700*/  FMUL.FTZ R96, R70, R73 ;  /* 0x0000004946607220 */ /* 0x000fe20000410000 */
[--C-:B------:R-:W-:Y:S01]  /*0710*/  FADD.FTZ R75, R75, -R3.reuse ;  /* 0x800000034b4b7221 */ /* 0x100fe20000010000 */
[--C-:B------:R-:W-:Y:S01]  /*0720*/  FADD.FTZ R101, R82, -R3.reuse ;  /* 0x8000000352657221 */ /* 0x100fe20000010000 */
[----:B------:R-:W-:Y:S01]  /*0730*/  FADD.FTZ R103, R83, -R3 ;  /* 0x8000000353677221 */ /* 0x000fe20000010000 */
[----:B------:R-:W-:Y:S01]  /*0740*/  FMUL.FTZ R84, R48, R69 ;  /* 0x0000004530547220 */ /* 0x000fe20000410000 */
[----:B------:R-:W-:Y:S01]  /*0750*/  FMUL.FTZ R3, R70, R67 ;  /* 0x0000004346037220 */ /* 0x000fe20000410000 */
[----:B------:R-:W-:Y:S01]  /*0760*/  PRMT R66, R85, 0x7632, R66 ;  /* 0x0000763255427816 */ /* 0x000fe20000000042 */
[-C--:B------:R-:W-:Y:S01]  /*0770*/  FFMA.FTZ R16, R91, R81.reuse, R16 ;  /* 0x000000515b107223 */ /* 0x080fe20000010010 */
[----:B------:R-:W-:Y:S01]  /*0780*/  SHF.L.U32 R83, R85, 0x10, RZ ;  /* 0x0000001055537819 */ /* 0x000fe200000006ff */
[----:B------:R-:W-:Y:S01]  /*0790*/  FADD.FTZ R32, R32, R81 ;  /* 0x0000005120207221 */ /* 0x000fe20000010000 */
[----:B------:R-:W-:Y:S01]  /*07a0*/  FMUL.FTZ R82, R44, R81 ;  /* 0x000000512c527220 */ /* 0x000fe20000410000 */
[----:B------:R-:W-:Y:S01]  /*07b0*/  FMUL.FTZ R93, R70, R93 ;  /* 0x0000005d465d7220 */ /* 0x000fe20000410000 */
[-C--:B------:R-:W-:Y:S01]  /*07c0*/  FFMA.FTZ R13, R96, R64.reuse, R13 ;  /* 0x00000040600d7223 */ /* 0x080fe2000001000d */
[----:B------:R-:W-:Y:S01]  /*07d0*/  FADD.FTZ R21, R21, R64 ;  /* 0x0000004015157221 */ /* 0x000fe20000010000 */
[----:B------:R-:W-:Y:S01]  /*07e0*/  FMUL.FTZ R81, R49, R64 ;  /* 0x0000004031517220 */ /* 0x000fe20000410000 */
[----:B------:R-:W-:Y:S01]  /*07f0*/  FADD.FTZ R64, RZ, R84 ;  /* 0x00000054ff407221 */ /* 0x000fe20000010000 */
[----:B------:R-:W-:Y:S01]  /*0800*/  PRMT R74, R86, 0x7632, R74 ;  /* 0x00007632564a7816 */ /* 0x000fe2000000004a */
[C---:B------:R-:W-:Y:S01]  /*0810*/  IMAD.U32 R65, R87.reuse, 0x10000, RZ ;  /* 0x0001000057417824 */ /* 0x040fe200078e00ff */
[----:B------:R-:W-:Y:S01]  /*0820*/  PRMT R100, R87, 0x7632, R100 ;  /* 0x0000763257647816 */ /* 0x000fe20000000064 */
[----:B------:R-:W-:Y:S01]  /*0830*/  FFMA.FTZ R67, R3, R84, RZ ;  /* 0x0000005403437223 */ /* 0x000fe200000100ff */
[C-C-:B------:R-:W-:Y:S01]  /*0840*/  SHF.R.U64 R88, R94.reuse, 0x8, R95.reuse ;  /* 0x000000085e587819 */ /* 0x140fe2000000125f */
[----:B------:R-:W-:Y:S01]  /*0850*/  FFMA.FTZ R14, R93, R83, R14 ;  /* 0x000000535d0e7223 */ /* 0x000fe2000001000e */
[----:B------:R-:W-:Y:S01]  /*0860*/  SHF.R.U64 R87, R94, 0x10, R95 ;  /* 0x000000105e577819 */ /* 0x000fe2000000125f */
[----:B------:R-:W-:Y:S01]  /*0870*/  FADD.FTZ R22, R22, R83 ;  /* 0x0000005316167221 */ /* 0x000fe20000010000 */
[----:B------:R-:W-:-:S02]  /*0880*/  SHF.R.U64 R86, R94, 0x18, R95 ;  /* 0x000000185e567819 */ /* 0x000fc4000000125f */
[----:B------:R-:W-:Y:S01]  /*0890*/  PRMT R72, R94, 0x7610, R72 ;  /* 0x000076105e487816 */ /* 0x000fe20000000048 */
[----:B------:R-:W-:Y:S01]  /*08a0*/  FMUL.FTZ R94, R70, R75 ;  /* 0x0000004b465e7220 */ /* 0x000fe20000410000 */
[----:B------:R-:W-:Y:S01]  /*08b0*/  SHF.L.U32 R80, R66, 0x10, RZ ;  /* 0x0000001042507819 */ /* 0x000fe200000006ff */
[----:B------:R-:W-:Y:S01]  /*08c0*/  FMUL.FTZ R83, R50, R83 ;  /* 0x0000005332537220 */ /* 0x000fe20000410000 */
[----:B------:R-:W-:Y:S01]  /*08d0*/  FADD.FTZ R64, R64, R81 ;  /* 0x0000005140407221 */ /* 0x000fe20000010000 */
[----:B------:R-:W-:Y:S01]  /*08e0*/  FFMA.FTZ R66, R96, R81, R67 ;  /* 0x0000005160427223 */ /* 0x000fe20000010043 */
[----:B------:R-:W-:Y:S01]  /*08f0*/  FFMA.FTZ R12, R3, R69, R12 ;  /* 0x00000045030c7223 */ /* 0x000fe2000001000c */
[-C--:B------:R-:W-:Y:S01]  /*0900*/  FFMA.FTZ R15, R94, R80.reuse, R15 ;  /* 0x000000505e0f7223 */ /* 0x080fe2000001000f */
[----:B------:R-:W-:Y:S01]  /*0910*/  FADD.FTZ R23, R23, R80 ;  /* 0x0000005017177221 */ /* 0x000fe20000010000 */
[----:B------:R-:W-:Y:S01]  /*0920*/  FADD.FTZ R20, R20, R69 ;  /* 0x0000004514147221 */ /* 0x000fe20000010000 */
[----:B------:R-:W-:Y:S01]  /*0930*/  FMUL.FTZ R80, R51, R80 ;  /* 0x0000005033507220 */ /* 0x000fe20000410000 */
[----:B------:R-:W-:Y:S01]  /*0940*/  FADD.FTZ R67, R64, R83 ;  /* 0x0000005340437221 */ /* 0x000fe20000010000 */
[----:B------:R-:W-:Y:S01]  /*0950*/  FFMA.FTZ R69, R93, R83, R66 ;  /* 0x000000535d457223 */ /* 0x000fe20000010042 */
[----:B------:R-:W-:-:S02]  /*0960*/  IMAD.U32 R74, R74, 0x10000, RZ ;  /* 0x000100004a4a7824 */ /* 0x000fc400078e00ff */
[----:B------:R-:W-:Y:S01]  /*0970*/  FADD.FTZ R67, R67, R80 ;  /* 0x0000005043437221 */ /* 0x000fe20000010000 */
[----:B------:R-:W-:Y:S01]  /*0980*/  FFMA.FTZ R64, R94, R80, R69 ;  /* 0x000000505e407223 */ /* 0x000fe20000010045 */
[C---:B------:R-:W-:Y:S01]  /*0990*/  FMUL.FTZ R92, R70.reuse, R89 ;  /* 0x00000059465c7220 */ /* 0x040fe20000410000 */
[----:B------:R-:W-:Y:S01]  /*09a0*/  FMUL.FTZ R89, R70, R101 ;  /* 0x0000006546597220 */ /* 0x000fe20000410000 */
[----:B------:R-:W-:Y:S01]  /*09b0*/  FMUL.FTZ R75, R45, R74 ;  /* 0x0000004a2d4b7220 */ /* 0x000fe20000410000 */
[----:B------:R-:W-:Y:S01]  /*09c0*/  FADD.FTZ R66, R67, R82 ;  /* 0x0000005243427221 */ /* 0x000fe20000010000 */
[----:B------:R-:W-:Y:S01]  /*09d0*/  FFMA.FTZ R67, R91, R82, R64 ;  /* 0x000000525b437223 */ /* 0x000fe20000010040 */
[----:B------:R-:W-:Y:S01]  /*09e0*/  SHF.L.U32 R100, R100, 0x10, RZ ;  /* 0x0000001064647819 */ /* 0x000fe200000006ff */
        /* <DEDUP_REMOVED lines=13> */
[----:B------:R-:W-:-:S02]  /*0ac0*/  SHF.R.U32.HI R85, RZ, 0x8, R95 ;  /* 0x00000008ff557819 */ /* 0x000fc4000001165f */
[----:B------:R-:W-:Y:S01]  /*0ad0*/  SHF.R.U32.HI R97, RZ, 0x10, R95 ;  /* 0x00000010ff617819 */ /* 0x000fe2000001165f */
[----:B------:R-:W-:Y:S01]  /*0ae0*/  FADD.FTZ R100, R100, R73 ;  /* 0x0000004964647221 */ /* 0x000fe20000010000 */
[----:B------:R-:W-:Y:S01]  /*0af0*/  SHF.R.U32.HI R98, RZ, 0x18, R95 ;  /* 0x00000018ff627819 */ /* 0x000fe2000001165f */
[----:B------:R-:W-:Y:S01]  /*0b00*/  FFMA.FTZ R102, R90, R73, R65 ;  /* 0x000000495a667223 */ /* 0x000fe20000010041 */
[----:B------:R-:W-:Y:S06]  /*0b10*/  BRA `(.L_x_2867) ;  /* 0x00000000009c7947 */ /* 0x000fec0003800000 */
.L_x_2866:
        /* <DEDUP_REMOVED lines=14> */
[----:B------:R-:W-:Y:S02]  /*0c00*/  ISETP.NE.U32.AND P0, PT, RZ, UR8, PT ;  /* 0x00000008ff007c0c */ /* 0x000fe4000bf05070 */
[C---:B------:R-:W-:Y:S02]  /*0c10*/  LEA R86, P4, R64.reuse, UR12, 0x3 ;  /* 0x0000000c40567c11 */ /* 0x040fe4000f8818ff */
[----:B------:R-:W-:Y:S02]  /*0c20*/  ISETP.NE.AND.EX P0, PT, RZ, UR9, PT, P0 ;  /* 0x00000009ff007c0c */ /* 0x000fe4000bf05300 */
[----:B------:R-:W-:-:S05]  /*0c30*/  LEA.HI.X R87, R64, UR13, R65, 0x3, P4 ;  /* 0x0000000d40577c11 */ /* 0x000fca000a0f1c41 */
[----:B------:R-:W2:Y:S06]  /*0c40*/  LDG.E.64 R64, desc[UR6][R86.64] ;  /* 0x0000000656407981 */ /* 0x000eac000c1e1b00 */
[----:B------:R-:W0:Y:S08]  /*0c50*/  @P0 LDC R72, c[0x0][0x388] ;  /* 0x0000e200ff480b82 */ /* 0x000e300000000800 */
[----:B------:R-:W1:Y:S01]  /*0c60*/  @P0 LDC.64 R66, c[0x0][0x438] ;  /* 0x00010e00ff420b82 */ /* 0x000e620000000a00 */
[----:B0-----:R-:W-:-:S05]  /*0c70*/  @P0 IMAD R72, R71, R72, RZ ;  /* 0x0000004847480224 */ /* 0x001fca00078e02ff */
[----:B------:R-:W-:-:S04]  /*0c80*/  @P0 SHF.R.S32.HI R69, RZ, 0x1f, R72 ;  /* 0x0000001fff450819 */ /* 0x000fc80000011448 */
[----:B------:R-:W-:-:S04]  /*0c90*/  @P0 LEA.HI R69, R69, R72, RZ, 0x3 ;  /* 0x0000004845450211 */ /* 0x000fc800078f18ff */
[----:B------:R-:W-:-:S05]  /*0ca0*/  @P0 LEA.HI.SX32 R69, R69, R0, 0x1d ;  /* 0x0000000045450211 */ /* 0x000fca00078feaff */
[----:B-1----:R-:W-:-:S05]  /*0cb0*/  @P0 IMAD.WIDE.U32 R66, R69, 0x20, R66 ;  /* 0x0000002045420825 */ /* 0x002fca00078e0042 */
[----:B------:R0:W5:Y:S04]  /*0cc0*/  @P0 LDG.E.128 R8, desc[UR6][R66.64] ;  /* 0x0000000642080981 */ /* 0x000168000c1e1d00 */
[----:B------:R0:W5:Y:S01]  /*0cd0*/  @P0 LDG.E.128 R4, desc[UR6][R66.64+0x10] ;  /* 0x0000100642040981 */ /* 0x000162000c1e1d00 */
[----:B------:R-:W-:Y:S02]  /*0ce0*/  MOV R102, RZ ;  /* 0x000000ff00667202 */ /* 0x000fe40000000f00 */
[C-C-:B--2---:R-:W-:Y:S02]  /*0cf0*/  SHF.R.U64 R101, R64.reuse, 0x10, R65.reuse ;  /* 0x0000001040657819 */ /* 0x144fe40000001241 */
[C-C-:B------:R-:W-:Y:S02]  /*0d00*/  SHF.R.U64 R69, R64.reuse, 0x18, R65.reuse ;  /* 0x0000001840457819 */ /* 0x140fe40000001241 */
[----:B------:R-:W-:-:S02]  /*0d10*/  SHF.R.U64 R88, R64, 0x8, R65 ;  /* 0x0000000840587819 */ /* 0x000fc40000001241 */
[----:B------:R-:W-:Y:S02]  /*0d20*/  PRMT R72, R64, 0x7610, R72 ;  /* 0x0000761040487816 */ /* 0x000fe40000000048 */
[--C-:B------:R-:W-:Y:S02]  /*0d30*/  SHF.R.U32.HI R85, RZ, 0x8, R65.reuse ;  /* 0x00000008ff557819 */ /* 0x100fe40000011641 */
[--C-:B------:R-:W-:Y:S02]  /*0d40*/  SHF.R.U32.HI R97, RZ, 0x10, R65.reuse ;  /* 0x00000010ff617819 */ /* 0x100fe40000011641 */
[----:B------:R-:W-:Y:S02]  /*0d50*/  SHF.R.U32.HI R98, RZ, 0x18, R65 ;  /* 0x00000018ff627819 */ /* 0x000fe40000011641 */
[----:B------:R-:W-:Y:S02]  /*0d60*/  PRMT R95, R65, 0x7610, R95 ;  /* 0x00007610415f7816 */ /* 0x000fe4000000005f */
[----:B------:R-:W-:-:S02]  /*0d70*/  PRMT R87, R101, 0x7610, R87 ;  /* 0x0000761065577816 */ /* 0x000fc40000000057 */
[----:B0-----:R-:W-:-:S07]  /*0d80*/  PRMT R86, R69, 0x7610, R86 ;  /* 0x0000761045567816 */ /* 0x001fce0000000056 */
.L_x_2867:
[----:B------:R-:W-:Y:S05]  /*0d90*/  BSYNC.RECONVERGENT B1 ;  /* 0x0000000000017941 */ /* 0x000fea0003800200 */
.L_x_2865:
        /* <DEDUP_REMOVED lines=20> */
.L_x_2932:
[----:B------:R-:W-:Y:S05]  /*0ee0*/  @!P3 BRA.U `(.L_x_2869) ;  /* 0x0000001d00f4b947 */ /* 0x000fea0003800000 */
[----:B------:R-:W3:Y:S01]  /*0ef0*/  @P1 LDC R65, c[0x0][0x388] ;  /* 0x0000e200ff411b82 */ /* 0x000ee20000000800 */
[----:B------:R-:W-:Y:S01]  /*0f00*/  @P1 IADD3 R68, PT, PT, R68, -0x1, RZ ;  /* 0xffffffff44441810 */ /* 0x000fe20007ffe0ff */
[----:B------:R-:W-:Y:S04]  /*0f10*/  BSSY.RECONVERGENT B2, `(.L_x_2869) ;  /* 0x00001fa000027945 */ /* 0x000fe80003800200 */
[----:B---3--:R-:W-:Y:S02]  /*0f20*/  @P1 IMAD R65, R68, R65, RZ ;  /* 0x0000004144411224 */ /* 0x008fe400078e02ff */
[----:B--2---:R-:W-:-:S03]  /*0f30*/  FADD.FTZ R68, R102, R103 ;  /* 0x0000006766447221 */ /* 0x004fc60000010000 */
[----:B------:R-:W-:-:S04]  /*0f40*/  @P1 SHF.R.S32.HI R64, RZ, 0x1f, R65 ;  /* 0x0000001fff401819 */ /* 0x000fc80000011441 */
[----:B------:R-:W-:Y:S02]  /*0f50*/  @P1 LEA.HI R69, R64, R65, RZ, 0x3 ;  /* 0x0000004140451211 */ /* 0x000fe400078f18ff */
[----:B------:R-:W-:Y:S02]  /*0f60*/  CS2R R64, SRZ ;  /* 0x0000000000407805 */ /* 0x000fe4000001ff00 */
[----:B------:R-:W-:Y:S02]  /*0f70*/  @P1 MOV R65, RZ ;  /* 0x000000ff00411202 */ /* 0x000fe40000000f00 */
[----:B------:R-:W-:Y:S01]  /*0f80*/  @P1 LEA.HI.SX32 R66, R69, R0, 0x1d ;  /* 0x0000000045421211 */ /* 0x000fe200078feaff */
[----:B-1----:R-:W-:-:S04]  /*0f90*/  FADD.FTZ R69, R100, R67 ;  /* 0x0000004364457221 */ /* 0x002fc80000010000 */
        /* <DEDUP_REMOVED lines=14> */
[----:B0-----:R-:W-:Y:S01]  /*1080*/  MOV R102, UR22 ;  /* 0x0000001600667c02 */ /* 0x001fe20008000f00 */
[----:B------:R-:W-:-:S03]  /*1090*/  IMAD.U32 R104, RZ, RZ, UR23 ;  /* 0x00000017ff687e24 */ /* 0x000fc6000f8e00ff */
        /* <DEDUP_REMOVED lines=11> */
[----:B-----5:R-:W-:Y:S02]  /*1150*/  @P2 SHF.L.U32 R66, R76, 0x10, RZ ;  /* 0x000000104c422819 */ /* 0x020fe400000006ff */
[----:B------:R-:W-:-:S04]  /*1160*/  FMUL.FTZ R67, R67, UR15 ;  /* 0x0000000f43437c20 */ /* 0x000fc80008410000 */
        /* <DEDUP_REMOVED lines=8> */
.L_x_2875:
[----:B------:R-:W-:Y:S05]  /*11f0*/  BSYNC.RECONVERGENT B3 ;  /* 0x0000000000037941 */ /* 0x000fea0003800200 */
.L_x_2874:
        /* <DEDUP_REMOVED lines=8> */
[----:B------:R-:W-:-:S03]  /*1280*/  FSEL R67, R67, RZ, P2 ;  /* 0x000000ff43437208 */ /* 0x000fc60001000000 */
[----:B-----5:R-:W-:Y:S02]  /*1290*/  @P0 PRMT R100, R76, 0x7632, R100 ;  /* 0x000076324c640816 */ /* 0x020fe40000000064 */
        /* <DEDUP_REMOVED lines=9> */
.L_x_2877:
[----:B------:R-:W-:Y:S05]  /*1330*/  BSYNC.RECONVERGENT B3 ;  /* 0x0000000000037941 */ /* 0x000fea0003800200 */
.L_x_2876:
        /* <DEDUP_REMOVED lines=8> */
[----:B-----5:R-:W-:Y:S02]  /*13c0*/  @P0 IMAD.U32 R66, R77, 0x10000, RZ ;  /* 0x000100004d420824 */ /* 0x020fe400078e00ff */
[----:B------:R-:W-:-:S04]  /*13d0*/  FMUL.FTZ R67, R67, UR15 ;  /* 0x0000000f43437c20 */ /* 0x000fc80008410000 */
        /* <DEDUP_REMOVED lines=8> */
.L_x_2879:
[----:B------:R-:W-:Y:S05]  /*1460*/  BSYNC.RECONVERGENT B3 ;  /* 0x0000000000037941 */ /* 0x000fea0003800200 */
.L_x_2878:
[----:B------:R-:W-:Y:S04]  /*1470*/  BSSY.RECONVERGENT B3, `(.L_x_2880) ;  /* 0x0000013000037945 */ /* 0x000fe80003800200 */
[----:B------:R-:W-:Y:S05]  /*1480*/  @!P1 BRA `(.L_x_2881) ;  /* 0x0000000000449947 */ /* 0x000fea0003800000 */
[----:B------:R-:W-:Y:S01]  /*1490*/  FFMA.FTZ R67, R94, R68, R69 ;  /* 0x000000445e437223 */ /* 0x000fe20000010045 */
[----:B------:R-:W-:Y:S01]  /*14a0*/  ISETP.GT.AND P2, PT, R2, RZ, PT ;  /* 0x000000ff0200720c */ /* 0x000fe20003f44270 */
[----:B------:R-:W-:Y:S01]  /*14b0*/  HFMA2 R66, -RZ, RZ, 0, 0 ;  /* 0x00000000ff427431 */ /* 0x000fe200000001ff */
[----:B------:R-:W-:Y:S01]  /*14c0*/  LOP3.LUT P0, RZ, R86, 0xff, RZ, 0xc0, !PT ;  /* 0x000000ff56ff7812 */ /* 0x000fe2000780c0ff */
[----:B------:R-:W-:-:S04]  /*14d0*/  FADD.FTZ R67, R80, -R67 ;  /* 0x8000004350437221 */ /* 0x000fc80000010000 */
        /* <DEDUP_REMOVED lines=12> */
.L_x_2881:
[----:B------:R-:W-:Y:S05]  /*15a0*/  BSYNC.RECONVERGENT B3 ;  /* 0x0000000000037941 */ /* 0x000fea0003800200 */
.L_x_2880:
        /* <DEDUP_REMOVED lines=18> */
.L_x_2883:
[----:B------:R-:W-:Y:S05]  /*16d0*/  BSYNC.RECONVERGENT B3 ;  /* 0x0000000000037941 */ /* 0x000fea0003800200 */
.L_x_2882:
        /* <DEDUP_REMOVED lines=19> */
.L_x_2885:
[----:B------:R-:W-:Y:S05]  /*1810*/  BSYNC.RECONVERGENT B3 ;  /* 0x0000000000037941 */ /* 0x000fea0003800200 */
.L_x_2884:
        /* <DEDUP_REMOVED lines=18> */
.L_x_2887:
[----:B------:R-:W-:Y:S05]  /*1940*/  BSYNC.RECONVERGENT B3 ;  /* 0x0000000000037941 */ /* 0x000fea0003800200 */
.L_x_2886:
        /* <DEDUP_REMOVED lines=11> */
[----:B------:R-:W-:-:S03]  /*1a00*/  MOV R2, RZ ;  /* 0x000000ff00027202 */ /* 0x000fc60000000f00 */
[----:B------:R-:W-:Y:S01]  /*1a10*/  FMUL.FTZ R67, R39, R68 ;  /* 0x0000004427437220 */ /* 0x000fe20000410000 */
[----:B------:R-:W-:-:S04]  /*1a20*/  @P0 FMUL.FTZ R2, R68, R66 ;  /* 0x0000004244020220 */ /* 0x000fc80000410000 */
[----:B------:R-:W-:Y:S01]  /*1a30*/  FSEL R67, R67, RZ, P0 ;  /* 0x000000ff43437208 */ /* 0x000fe20000000000 */
[----:B------:R-:W-:-:S03]  /*1a40*/  FADD.FTZ R27, R27, R2 ;  /* 0x000000021b1b7221 */ /* 0x000fc60000010000 */
[----:B------:R-:W-:-:S04]  /*1a50*/  F2FP.BF16.F32.PACK_AB R67, RZ, R67 ;  /* 0x00000043ff43723e */ /* 0x000fc800000010ff */
[----:B------:R-:W-:Y:S01]  /*1a60*/  PRMT R55, R55, 0x5410, R67 ;  /* 0x0000541037377816 */ /* 0x000fe20000000043 */
[----:B------:R-:W-:Y:S06]  /*1a70*/  BRA `(.L_x_2888) ;  /* 0x0000001000c87947 */ /* 0x000fec0003800000 */
.L_x_2873:
[----:B------:R-:W-:Y:S01]  /*1a80*/  ISETP.GT.AND P0, PT, R2, RZ, PT ;  /* 0x000000ff0200720c */ /* 0x000fe20003f04270 */
        /* <DEDUP_REMOVED lines=24> */
[----:B------:R-:W-:Y:S01]  /*1c10*/  BSSY.RECONVERGENT B3, `(.L_x_2889) ;  /* 0x0000015000037945 */ /* 0x000fe20003800200 */
        /* <DEDUP_REMOVED lines=20> */
.L_x_2890:
[----:B------:R-:W-:Y:S05]  /*1d60*/  BSYNC.RECONVERGENT B3 ;  /* 0x0000000000037941 */ /* 0x000fea0003800200 */
.L_x_2889:
[----:B------:R-:W-:Y:S04]  /*1d70*/  BSSY.RECONVERGENT B3, `(.L_x_2891) ;  /* 0x000000e000037945 */ /* 0x000fe80003800200 */
[----:B------:R-:W-:Y:S05]  /*1d80*/  @!P1 BRA `(.L_x_2892) ;  /* 0x0000000000309947 */ /* 0x000fea0003800000 */
[----:B------:R-:W-:Y:S01]  /*1d90*/  LOP3.LUT P0, RZ, R88, 0xff, RZ, 0xc0, !PT ;  /* 0x000000ff58ff7812 */ /* 0x000fe2000780c0ff */
[----:B------:R-:W-:-:S04]  /*1da0*/  FMUL.FTZ R2, R57, UR15 ;  /* 0x0000000f39027c20 */ /* 0x000fc80008410000 */
[----:B------:R-:W-:Y:S01]  /*1db0*/  FMUL.FTZ R68, R2, UR14 ;  /* 0x0000000e02447c20 */ /* 0x000fe20008410000 */
[----:B------:R-:W-:-:S03]  /*1dc0*/  MOV R2, RZ ;  /* 0x000000ff00027202 */ /* 0x000fc60000000f00 */
        /* <DEDUP_REMOVED lines=8> */
.L_x_2892:
[----:B------:R-:W-:Y:S05]  /*1e50*/  BSYNC.RECONVERGENT B3 ;  /* 0x0000000000037941 */ /* 0x000fea0003800200 */
.L_x_2891:
        /* <DEDUP_REMOVED lines=13> */
.L_x_2894:
[----:B------:R-:W-:Y:S05]  /*1f30*/  BSYNC.RECONVERGENT B3 ;  /* 0x0000000000037941 */ /* 0x000fea0003800200 */
.L_x_2893:
        /* <DEDUP_REMOVED lines=14> */
.L_x_2896:
[----:B------:R-:W-:Y:S05]  /*2020*/  BSYNC.RECONVERGENT B3 ;  /* 0x0000000000037941 */ /* 0x000fea0003800200 */
.L_x_2895:
        /* <DEDUP_REMOVED lines=13> */
.L_x_2898:
[----:B------:R-:W-:Y:S05]  /*2100*/  BSYNC.RECONVERGENT B3 ;  /* 0x0000000000037941 */ /* 0x000fea0003800200 */
.L_x_2897:
        /* <DEDUP_REMOVED lines=14> */
.L_x_2900:
[----:B------:R-:W-:Y:S05]  /*21f0*/  BSYNC.RECONVERGENT B3 ;  /* 0x0000000000037941 */ /* 0x000fea0003800200 */
.L_x_2899:
        /* <DEDUP_REMOVED lines=13> */
.L_x_2902:
[----:B------:R-:W-:Y:S05]  /*22d0*/  BSYNC.RECONVERGENT B3 ;  /* 0x0000000000037941 */ /* 0x000fea0003800200 */
.L_x_2901:
        /* <DEDUP_REMOVED lines=12> */
[----:B------:R-:W-:Y:S01]  /*23a0*/  FADD.FTZ R27, R27, R2 ;  /* 0x000000021b1b7221 */ /* 0x000fe20000010000 */
[----:B------:R-:W-:Y:S06]  /*23b0*/  BRA `(.L_x_2888) ;  /* 0x0000000800787947 */ /* 0x000fec0003800000 */
.L_x_2872:
[-CC-:B------:R-:W-:Y:S01]  /*23c0*/  @P2 FFMA.FTZ R66, R96, R68.reuse, R69.reuse ;  /* 0x0000004460422223 */ /* 0x180fe20000010045 */
[-CC-:B------:R-:W-:Y:S01]  /*23d0*/  @P2 FFMA.FTZ R111, R89, R68.reuse, R69.reuse ;  /* 0x00000044596f2223 */ /* 0x180fe20000010045 */
[----:B0-----:R-:W-:Y:S01]  /*23e0*/  MOV R102, UR22 ;  /* 0x0000001600667c02 */ /* 0x001fe20008000f00 */
[-CC-:B------:R-:W-:Y:S01]  /*23f0*/  @P2 FFMA.FTZ R100, R93, R68.reuse, R69.reuse ;  /* 0x000000445d642223 */ /* 0x180fe20000010045 */
[----:B------:R-:W-:Y:S01]  /*2400*/  @P2 FADD.FTZ R66, R81, -R66 ;  /* 0x8000004251422221 */ /* 0x000fe20000010000 */
[-C--:B------:R-:W-:Y:S01]  /*2410*/  @P2 FFMA.FTZ R107, R94, R68.reuse, R69 ;  /* 0x000000445e6b2223 */ /* 0x080fe20000010045 */
[----:B------:R-:W-:Y:S01]  /*2420*/  @P2 FADD.FTZ R111, R74, -R111 ;  /* 0x8000006f4a6f2221 */ /* 0x000fe20000010000 */
[-CC-:B------:R-:W-:Y:S01]  /*2430*/  @P2 FFMA.FTZ R105, R3, R68.reuse, R69.reuse ;  /* 0x0000004403692223 */ /* 0x180fe20000010045 */
[----:B-----5:R-:W-:Y:S01]  /*2440*/  MOV R2, R9 ;  /* 0x0000000900027202 */ /* 0x020fe20000000f00 */
[-CC-:B------:R-:W-:Y:S01]  /*2450*/  @P2 FFMA.FTZ R109, R91, R68.reuse, R69.reuse ;  /* 0x000000445b6d2223 */ /* 0x180fe20000010045 */
[-CC-:B------:R-:W-:Y:S01]  /*2460*/  @P2 FFMA.FTZ R106, R92, R68.reuse, R69.reuse ;  /* 0x000000445c6a2223 */ /* 0x180fe20000010045 */
[----:B------:R-:W-:Y:S01]  /*2470*/  @P2 FFMA.FTZ R108, R90, R68, R69 ;  /* 0x000000445a6c2223 */ /* 0x000fe20000010045 */
[----:B------:R-:W-:Y:S01]  /*2480*/  MOV R104, UR23 ;  /* 0x0000001700687c02 */ /* 0x000fe20008000f00 */
[----:B------:R-:W-:Y:S01]  /*2490*/  @P2 FFMA.FTZ R2, R70, R66, R9 ;  /* 0x0000004246022223 */ /* 0x000fe20000010009 */
[----:B------:R-:W-:Y:S01]  /*24a0*/  ISETP.NE.U32.AND P0, PT, R102, RZ, PT ;  /* 0x000000ff6600720c */ /* 0x000fe20003f05070 */
[----:B------:R-:W-:Y:S01]  /*24b0*/  @P2 FADD.FTZ R103, R83, -R100 ;  /* 0x8000006453672221 */ /* 0x000fe20000010000 */
[----:B------:R-:W-:Y:S01]  /*24c0*/  MOV R101, R6 ;  /* 0x0000000600657202 */ /* 0x000fe20000000f00 */
[----:B------:R-:W-:Y:S01]  /*24d0*/  @P2 FADD.FTZ R66, R80, -R107 ;  /* 0x8000006b50422221 */ /* 0x000fe20000010000 */
[----:B------:R-:W-:Y:S01]  /*24e0*/  @P2 FFMA.FTZ R101, R70, R111, R6 ;  /* 0x0000006f46652223 */ /* 0x000fe20000010006 */
[----:B------:R-:W-:Y:S01]  /*24f0*/  @P2 FADD.FTZ R109, R82, -R109 ;  /* 0x8000006d526d2221 */ /* 0x000fe20000010000 */
        /* <DEDUP_REMOVED lines=9> */
[--C-:B------:R-:W-:Y:S01]  /*2590*/  IMAD.MOV.U32 R69, RZ, RZ, R4.reuse ;  /* 0x000000ffff457224 */ /* 0x100fe200078e0004 */
[----:B------:R-:W-:Y:S01]  /*25a0*/  MOV R103, R8 ;  /* 0x0000000800677202 */ /* 0x000fe20000000f00 */
[--C-:B------:R-:W-:Y:S01]  /*25b0*/  IMAD.MOV.U32 R100, RZ, RZ, R5.reuse ;  /* 0x000000ffff647224 */ /* 0x100fe200078e0005 */
[----:B------:R-:W-:Y:S01]  /*25c0*/  MOV R66, R7 ;  /* 0x0000000700427202 */ /* 0x000fe20000000f00 */
[C---:B------:R-:W-:Y:S01]  /*25d0*/  @P2 FFMA.FTZ R69, R70.reuse, R109, R4 ;  /* 0x0000006d46452223 */ /* 0x040fe20000010004 */
[C---:B------:R-:W-:Y:S01]  /*25e0*/  @P2 FFMA.FTZ R100, R70.reuse, R106, R5 ;  /* 0x0000006a46642223 */ /* 0x040fe20000010005 */
[----:B------:R-:W-:Y:S01]  /*25f0*/  @P2 FFMA.FTZ R66, R70, R108, R7 ;  /* 0x0000006c46422223 */ /* 0x000fe20000010007 */
[----:B------:R-:W-:Y:S01]  /*2600*/  SEL R62, R62, R101, !P0 ;  /* 0x000000653e3e7207 */ /* 0x000fe20004000000 */
[----:B------:R-:W-:Y:S01]  /*2610*/  @P2 FFMA.FTZ R103, R70, R105, R8 ;  /* 0x0000006946672223 */ /* 0x000fe20000010008 */
[----:B------:R-:W-:Y:S06]  /*2620*/  @!P1 BRA `(.L_x_2904) ;  /* 0x00000000002c9947 */ /* 0x000fec0003800000 */
[----:B------:R-:W-:Y:S01]  /*2630*/  LOP3.LUT P2, RZ, R72, 0xff, RZ, 0xc0, !PT ;  /* 0x000000ff48ff7812 */ /* 0x000fe2000784c0ff */
[----:B------:R-:W-:Y:S01]  /*2640*/  FMUL.FTZ R70, R103, UR15 ;  /* 0x0000000f67467c20 */ /* 0x000fe20008410000 */
[----:B------:R-:W-:-:S03]  /*2650*/  HFMA2 R105, -RZ, RZ, 0, 0 ;  /* 0x00000000ff697431 */ /* 0x000fc600000001ff */
        /* <DEDUP_REMOVED lines=8> */
.L_x_2904:
[----:B------:R-:W-:Y:S05]  /*26e0*/  BSYNC.RECONVERGENT B3 ;  /* 0x0000000000037941 */ /* 0x000fea0003800200 */
.L_x_2903:
        /* <DEDUP_REMOVED lines=14> */
.L_x_2906:
[----:B------:R-:W-:Y:S05]  /*27d0*/  BSYNC.RECONVERGENT B3 ;  /* 0x0000000000037941 */ /* 0x000fea0003800200 */
.L_x_2905:
[----:B------:R-:W-:Y:S04]  /*27e0*/  BSSY.RECONVERGENT B3, `(.L_x_2907) ;  /* 0x000000d000037945 */ /* 0x000fe80003800200 */
[----:B------:R-:W-:Y:S05]  /*27f0*/  @!P1 BRA `(.L_x_2908) ;  /* 0x00000000002c9947 */ /* 0x000fea0003800000 */
        /* <DEDUP_REMOVED lines=11> */
.L_x_2908:
[----:B------:R-:W-:Y:S05]  /*28b0*/  BSYNC.RECONVERGENT B3 ;  /* 0x0000000000037941 */ /* 0x000fea0003800200 */
.L_x_2907:
        /* <DEDUP_REMOVED lines=14> */
.L_x_2910:
[----:B------:R-:W-:Y:S05]  /*29a0*/  BSYNC.RECONVERGENT B3 ;  /* 0x0000000000037941 */ /* 0x000fea0003800200 */
.L_x_2909:
        /* <DEDUP_REMOVED lines=13> */
.L_x_2912:
[----:B------:R-:W-:Y:S05]  /*2a80*/  BSYNC.RECONVERGENT B3 ;  /* 0x0000000000037941 */ /* 0x000fea0003800200 */
.L_x_2911:
        /* <DEDUP_REMOVED lines=14> */
.L_x_2914:
[----:B------:R-:W-:Y:S05]  /*2b70*/  BSYNC.RECONVERGENT B3 ;  /* 0x0000000000037941 */ /* 0x000fea0003800200 */
.L_x_2913:
        /* <DEDUP_REMOVED lines=13> */
.L_x_2916:
[----:B------:R-:W-:Y:S05]  /*2c50*/  BSYNC.RECONVERGENT B3 ;  /* 0x0000000000037941 */ /* 0x000fea0003800200 */
.L_x_2915:
        /* <DEDUP_REMOVED lines=20> */
.L_x_2888:
[----:B------:R-:W-:Y:S05]  /*2da0*/  BSYNC.RECONVERGENT B1 ;  /* 0x0000000000017941 */ /* 0x000fea0003800200 */
.L_x_2871:
        /* <DEDUP_REMOVED lines=15> */
.L_x_2917:
[----:B------:R1:W-:Y:S02]  /*2ea0*/  @P1 STG.E.128 desc[UR6][R64.64], R52 ;  /* 0x0000003440001986 */ /* 0x0003e4000c101d06 */
.L_x_2870:
[----:B------:R-:W-:Y:S05]  /*2eb0*/  BSYNC.RECONVERGENT B2 ;  /* 0x0000000000027941 */ /* 0x000fea0003800200 */
.L_x_2869:
[----:B-1----:R-:W1:Y:S02]  /*2ec0*/  LDC.64 R64, c[0x0][0x380] ;  /* 0x0000e000ff407b82 */ /* 0x002e640000000a00 */
[----:B-1----:R-:W-:-:S05]  /*2ed0*/  IMAD R71, R64, 0x4, R71 ;  /* 0x0000000440477824 */ /* 0x002fca00078e0247 */
[----:B------:R-:W-:-:S13]  /*2ee0*/  ISETP.GE.AND P0, PT, R71, R65, PT ;  /* 0x000000414700720c */ /* 0x000fda0003f06270 */
[----:B------:R-:W-:Y:S05]  /*2ef0*/  @!P0 BRA `(.L_x_2918) ;  /* 0xffffffd000f88947 */ /* 0x000fea000383ffff */
.L_x_2864:
[----:B------:R-:W-:Y:S05]  /*2f00*/  BSYNC B0 ;  /* 0x0000000000007941 */ /* 0x000fea0003800000 */
.L_x_2863:
        /* <DEDUP_REMOVED lines=39> */
[----:B------:R-:W-:Y:S01]  /*3180*/  IADD3 R14, PT, PT, R14, UR4, RZ ;  /* 0x000000040e0e7c10 */ /* 0x000fe2000fffe0ff */
[----:B------:R-:W0:Y:S01]  /*3190*/  LDCU.64 UR4, c[0x0][0x460] ;  /* 0x00008c00ff0477ac */ /* 0x000e220008000a00 */
[----:B-1----:R-:W-:Y:S02]  /*31a0*/  IADD3 R18, P2, PT, R43, R36, RZ ;  /* 0x000000242b127210 */ /* 0x002fe40007f5e0ff */
[C---:B------:R-:W-:Y:S02]  /*31b0*/  ISETP.GE.U32.AND P1, PT, R14.reuse, 0x80, PT ;  /* 0x000000800e00780c */ /* 0x040fe40003f26070 */
[----:B------:R-:W-:Y:S01]  /*31c0*/  ISETP.GE.U32.AND P0, PT, R14, 0x100, PT ;  /* 0x000001000e00780c */ /* 0x000fe20003f06070 */
        /* <DEDUP_REMOVED lines=15> */
[----:B------:R0:W-:Y:S01]  /*32c0*/  STS.128 [R0+0x10], R24 ;  /* 0x0000101800007388 */ /* 0x0001e20000000c00 */
[----:B------:R-:W-:Y:S01]  /*32d0*/  FADD.FTZ R8, R8, R39 ;  /* 0x0000002708087221 */ /* 0x000fe20000010000 */
[----:B------:R-:W-:Y:S01]  /*32e0*/  BAR.SYNC.DEFER_BLOCKING 0x0 ;  /* 0x0000000000007b1d */ /* 0x000fe20000010000 */
[----:B------:R-:W-:Y:S02]  /*32f0*/  FADD.FTZ R41, R6, R41 ;  /* 0x0000002906297221 */ /* 0x000fe40000010000 */
[----:B------:R-:W-:Y:S01]  /*3300*/  FADD.FTZ R13, R8, R13 ;  /* 0x0000000d080d7221 */ /* 0x000fe20000010000 */
[----:B-1----:R-:W-:Y:S01]  /*3310*/  IMAD.X R31, RZ, RZ, RZ, P2 ;  /* 0x000000ffff1f7224 */ /* 0x002fe200010e06ff */
[----:B0-----:R-:W-:-:S04]  /*3320*/  SHF.L.U32 R0, R18, 0x2, RZ ;  /* 0x0000000212007819 */ /* 0x001fc800000006ff */
[----:B------:R-:W-:Y:S02]  /*3330*/  SHF.L.U64.HI R18, R18, 0x2, R31 ;  /* 0x0000000212127819 */ /* 0x000fe4000001021f */
        /* <DEDUP_REMOVED lines=36> */
.L_x_2920:
[----:B------:R-:W-:Y:S05]  /*3580*/  BSYNC.RECONVERGENT B0 ;  /* 0x0000000000007941 */ /* 0x000fea0003800200 */
.L_x_2919:
        /* <DEDUP_REMOVED lines=11> */
.L_x_2868:
        /* <DEDUP_REMOVED lines=8> */
.L_x_2922:
[----:B------:R-:W-:Y:S05]  /*36c0*/  BSYNC B1 ;  /* 0x0000000000017941 */ /* 0x000fea0003800000 */
.L_x_2921:
        /* <DEDUP_REMOVED lines=8> */
.L_x_2923:
[----:B------:R-:W-:Y:S01]  /*3750*/  FADD.FTZ R65, R65, R100 ;  /* 0x0000006441417221 */ /* 0x000fe20000010000 */
[----:B------:R-:W-:-:S04]  /*3760*/  HFMA2 R106, -RZ, RZ, 0, 1.1920928955078125e-07 ;  /* 0x00000002ff6a7431 */ /* 0x000fc800000001ff */
[----:B------:R-:W-:Y:S01]  /*3770*/  MOV R105, R65 ;  /* 0x0000004100697202 */ /* 0x000fe20000000f00 */
[----:B------:R-:W-:-:S07]  /*3780*/  IMAD.MOV.U32 R67, RZ, RZ, R103 ;  /* 0x000000ffff437224 */ /* 0x000fce00078e0067 */
[----:B------:R-:W-:Y:S05]  /*3790*/  WARPSYNC.COLLECTIVE R104, `(.L_x_2924) ;  /* 0x0000000068087348 */ /* 0x000fea0003c00000 */
[----:B------:R0:W1:Y:S02]  /*37a0*/  SHFL.BFLY P0, R103, R105, R106, R107 ;  /* 0x0c00006a69677389 */ /* 0x000064000000006b */
[----:B01----:R-:W-:Y:S05]  /*37b0*/  ENDCOLLECTIVE ;  /* 0x000000000000791b */ /* 0x003fea0003800000 */
.L_x_2924:
[----:B------:R-:W-:-:S04]  /*37c0*/  FADD.FTZ R67, R67, R102 ;  /* 0x0000006643437221 */ /* 0x000fc80000010000 */
[----:B------:R-:W-:Y:S01]  /*37d0*/  IMAD.MOV.U32 R105, RZ, RZ, R67 ;  /* 0x000000ffff697224 */ /* 0x000fe200078e0043 */
[----:B------:R-:W-:-:S07]  /*37e0*/  MOV R64, R103 ;  /* 0x0000006700407202 */ /* 0x000fce0000000f00 */
[----:B------:R-:W-:Y:S05]  /*37f0*/  WARPSYNC.COLLECTIVE R104, `(.L_x_2925) ;  /* 0x0000000068087348 */ /* 0x000fea0003c00000 */
[----:B------:R0:W1:Y:S02]  /*3800*/  SHFL.BFLY P0, R103, R105, R106, R107 ;  /* 0x0c00006a69677389 */ /* 0x000064000000006b */
[----:B01----:R-:W-:Y:S05]  /*3810*/  ENDCOLLECTIVE ;  /* 0x000000000000791b */ /* 0x003fea0003800000 */
.L_x_2925:
[----:B------:R-:W-:Y:S01]  /*3820*/  FADD.FTZ R64, R65, R64 ;  /* 0x0000004041407221 */ /* 0x000fe20000010000 */
[----:B------:R-:W-:-:S04]  /*3830*/  HFMA2 R106, -RZ, RZ, 0, 2.384185791015625e-07 ;  /* 0x00000004ff6a7431 */ /* 0x000fc800000001ff */
[----:B------:R-:W-:Y:S02]  /*3840*/  MOV R105, R64 ;  /* 0x0000004000697202 */ /* 0x000fe40000000f00 */
[----:B------:R-:W-:-:S07]  /*3850*/  MOV R66, R103 ;  /* 0x0000006700427202 */ /* 0x000fce0000000f00 */
[----:B------:R-:W-:Y:S05]  /*3860*/  WARPSYNC.COLLECTIVE R104, `(.L_x_2926) ;  /* 0x0000000068087348 */ /* 0x000fea0003c00000 */
[----:B------:R0:W1:Y:S02]  /*3870*/  SHFL.BFLY P0, R103, R105, R106, R107 ;  /* 0x0c00006a69677389 */ /* 0x000064000000006b */
[----:B01----:R-:W-:Y:S05]  /*3880*/  ENDCOLLECTIVE ;  /* 0x000000000000791b */ /* 0x003fea0003800000 */
.L_x_2926:
[----:B------:R-:W-:-:S05]  /*3890*/  FADD.FTZ R66, R67, R66 ;  /* 0x0000004243427221 */ /* 0x000fca0000010000 */
[----:B------:R-:W-:Y:S01]  /*38a0*/  MOV R105, R66 ;  /* 0x0000004200697202 */ /* 0x000fe20000000f00 */
[----:B------:R-:W-:-:S07]  /*38b0*/  IMAD.MOV.U32 R69, RZ, RZ, R103 ;  /* 0x000000ffff457224 */ /* 0x000fce00078e0067 */
[----:B------:R-:W-:Y:S05]  /*38c0*/  WARPSYNC.COLLECTIVE R104, `(.L_x_2927) ;  /* 0x0000000068087348 */ /* 0x000fea0003c00000 */
[----:B------:R0:W1:Y:S02]  /*38d0*/  SHFL.BFLY P0, R103, R105, R106, R107 ;  /* 0x0c00006a69677389 */ /* 0x000064000000006b */
[----:B01----:R-:W-:Y:S05]  /*38e0*/  ENDCOLLECTIVE ;  /* 0x000000000000791b */ /* 0x003fea0003800000 */
.L_x_2927:
[----:B------:R-:W-:-:S05]  /*38f0*/  FADD.FTZ R69, R64, R69 ;  /* 0x0000004540457221 */ /* 0x000fca0000010000 */
[----:B------:R-:W-:Y:S01]  /*3900*/  MOV R105, R69 ;  /* 0x0000004500697202 */ /* 0x000fe20000000f00 */
[----:B------:R-:W-:Y:S01]  /*3910*/  IMAD.MOV.U32 R106, RZ, RZ, 0x8 ;  /* 0x00000008ff6a7424 */ /* 0x000fe200078e00ff */
[----:B------:R-:W-:-:S07]  /*3920*/  MOV R101, R103 ;  /* 0x0000006700657202 */ /* 0x000fce0000000f00 */
[----:B------:R-:W-:Y:S05]  /*3930*/  WARPSYNC.COLLECTIVE R104, `(.L_x_2928) ;  /* 0x0000000068087348 */ /* 0x000fea0003c00000 */
[----:B------:R0:W1:Y:S02]  /*3940*/  SHFL.BFLY P0, R103, R105, R106, R107 ;  /* 0x0c00006a69677389 */ /* 0x000064000000006b */
[----:B01----:R-:W-:Y:S05]  /*3950*/  ENDCOLLECTIVE ;  /* 0x000000000000791b */ /* 0x003fea0003800000 */
.L_x_2928:
[----:B------:R-:W-:-:S05]  /*3960*/  FADD.FTZ R101, R66, R101 ;  /* 0x0000006542657221 */ /* 0x000fca0000010000 */
[----:B------:R-:W-:Y:S02]  /*3970*/  MOV R105, R101 ;  /* 0x0000006500697202 */ /* 0x000fe40000000f00 */
[----:B------:R-:W-:-:S07]  /*3980*/  MOV R100, R103 ;  /* 0x0000006700647202 */ /* 0x000fce0000000f00 */
[----:B------:R-:W-:Y:S05]  /*3990*/  WARPSYNC.COLLECTIVE R104, `(.L_x_2929) ;  /* 0x0000000068087348 */ /* 0x000fea0003c00000 */
[----:B------:R0:W1:Y:S02]  /*39a0*/  SHFL.BFLY P0, R103, R105, R106, R107 ;  /* 0x0c00006a69677389 */ /* 0x000064000000006b */
[----:B01----:R-:W-:Y:S05]  /*39b0*/  ENDCOLLECTIVE ;  /* 0x000000000000791b */ /* 0x003fea0003800000 */
.L_x_2929:
[----:B------:R-:W-:Y:S01]  /*39c0*/  FADD.FTZ R100, R69, R100 ;  /* 0x0000006445647221 */ /* 0x000fe20000010000 */
[----:B------:R-:W-:-:S03]  /*39d0*/  HFMA2 R106, -RZ, RZ, 0, 9.5367431640625e-07 ;  /* 0x00000010ff6a7431 */ /* 0x000fc600000001ff */
[----:B------:R-:W-:Y:S01]  /*39e0*/  IMAD.MOV.U32 R105, RZ, RZ, R100 ;  /* 0x000000ffff697224 */ /* 0x000fe200078e0064 */
[----:B------:R-:W-:-:S07]  /*39f0*/  MOV R102, R103 ;  /* 0x0000006700667202 */ /* 0x000fce0000000f00 */
[----:B------:R-:W-:Y:S05]  /*3a00*/  WARPSYNC.COLLECTIVE R104, `(.L_x_2930) ;  /* 0x0000000068087348 */ /* 0x000fea0003c00000 */
[----:B------:R0:W1:Y:S02]  /*3a10*/  SHFL.BFLY P0, R103, R105, R106, R107 ;  /* 0x0c00006a69677389 */ /* 0x000064000000006b */
[----:B01----:R-:W-:Y:S05]  /*3a20*/  ENDCOLLECTIVE ;  /* 0x000000000000791b */ /* 0x003fea0003800000 */
.L_x_2930:
[----:B------:R-:W-:-:S05]  /*3a30*/  FADD.FTZ R102, R101, R102 ;  /* 0x0000006665667221 */ /* 0x000fca0000010000 */
[----:B------:R-:W-:Y:S02]  /*3a40*/  MOV R105, R102 ;  /* 0x0000006600697202 */ /* 0x000fe40000000f00 */
[----:B------:R-:W-:-:S07]  /*3a50*/  MOV R67, R103 ;  /* 0x0000006700437202 */ /* 0x000fce0000000f00 */
[----:B------:R-:W-:Y:S05]  /*3a60*/  WARPSYNC.COLLECTIVE R104, `(.L_x_2931) ;  /* 0x0000000068087348 */ /* 0x000fea0003c00000 */
[----:B------:R0:W1:Y:S02]  /*3a70*/  SHFL.BFLY P0, R103, R105, R106, R107 ;  /* 0x0c00006a69677389 */ /* 0x000064000000006b */
[----:B01----:R-:W-:Y:S05]  /*3a80*/  ENDCOLLECTIVE ;  /* 0x000000000000791b */ /* 0x003fea0003800000 */
.L_x_2931:
[----:B------:R-:W-:Y:S05]  /*3a90*/  BRA `(.L_x_2932) ;  /* 0xffffffd400107947 */ /* 0x000fea000383ffff */
.L_x_2933:
        /* <DEDUP_REMOVED lines=14> */
.L_x_6433:


//--------------------- .text._ZN10layer_norm22ln_bwd_finalize_kernelINS_22Kernel_traits_finalizeILj256Ef13__nv_bfloat16fS2_fjLb1ELj1024ELj4ENS_18Kernel_traits_baseILj256EfS2_fS2_fjLj1024EEEEELb1ELb1EEEvNS_9BwdParamsE --------------------------
	.section	.text._ZN10layer_norm22ln_bwd_finalize_kernelINS_22Kernel_traits_finalizeILj256Ef13__nv_bfloat16fS2_fjLb1ELj1024ELj4ENS_18Kernel_traits_baseILj256EfS2_fS2_fjLj1024EEEEELb1ELb1EEEvNS_9BwdParamsE,"ax",@progbits
	.align	128
        .global         _ZN10layer_norm22ln_bwd_finalize_kernelINS_22Kernel_traits_finalizeILj256Ef13__nv_bfloat16fS2_fjLb1ELj1024ELj4ENS_18Kernel_traits_baseILj256EfS2_fS2_fjLj1024EEEEELb1ELb1EEEvNS_9BwdParamsE
        .type           _ZN10layer_norm22ln_bwd_finalize_kernelINS_22Kernel_traits_finalizeILj256Ef13__nv_bfloat16fS2_fjLb1ELj1024ELj4ENS_18Kernel_traits_baseILj256EfS2_fS2_fjLj1024EEEEELb1ELb1EEEvNS_9BwdParamsE,@function
        .size           _ZN10layer_norm22ln_bwd_finalize_kernelINS_22Kernel_traits_finalizeILj256Ef13__nv_bfloat16fS2_fjLb1ELj1024ELj4ENS_18Kernel_traits_baseILj256EfS2_fS2_fjLj1024EEEEELb1ELb1EEEvNS_9BwdParamsE,(.L_x_6434 - _ZN10layer_norm22ln_bwd_finalize_kernelINS_22Kernel_traits_finalizeILj256Ef13__nv_bfloat16fS2_fjLb1ELj1024ELj4ENS_18Kernel_traits_baseILj256EfS2_fS2_fjLj1024EEEEELb1ELb1EEEvNS_9BwdParamsE)
        .other          _ZN10layer_norm22ln_bwd_finalize_kernelINS_22Kernel_traits_finalizeILj256Ef13__nv_bfloat16fS2_fjLb1ELj1024ELj4ENS_18Kernel_traits_baseILj256EfS2_fS2_fjLj1024EEEEELb1ELb1EEEvNS_9BwdParamsE,@"STO_CUDA_ENTRY STV_DEFAULT"
_ZN10layer_norm22ln_bwd_finalize_kernelINS_22Kernel_traits_finalizeILj256Ef13__nv_bfloat16fS2_fjLb1ELj1024ELj4ENS_18Kernel_traits_baseILj256EfS2_fS2_fjLj1024EEEEELb1ELb1EEEvNS_9BwdParamsE:
.text._ZN10layer_norm22ln_bwd_finalize_kernelINS_22Kernel_traits_finalizeILj256Ef13__nv_bfloat16fS2_fjLb1ELj1024ELj4ENS_18Kernel_traits_baseILj256EfS2_fS2_fjLj1024EEEEELb1ELb1EEEvNS_9BwdParamsE:
        /* <DEDUP_REMOVED lines=56> */
.L_x_2938:
        /* <DEDUP_REMOVED lines=87> */
.L_x_2937:
[----:B------:R-:W-:Y:S05]  /*08f0*/  BSYNC.RECONVERGENT B1 ;  /* 0x0000000000017941 */ /* 0x000fea0003800200 */
.L_x_2936:
        /* <DEDUP_REMOVED lines=51> */
.L_x_2940:
[----:B------:R-:W-:Y:S05]  /*0c30*/  BSYNC.RECONVERGENT B1 ;  /* 0x0000000000017941 */ /* 0x000fea0003800200 */
.L_x_2939:
        /* <DEDUP_REMOVED lines=30> */
.L_x_2942:
[----:B------:R-:W-:Y:S05]  /*0e20*/  BSYNC.RECONVERGENT B1 ;  /* 0x0000000000017941 */ /* 0x000fea0003800200 */
.L_x_2941:
        /* <DEDUP_REMOVED lines=15> */
.L_x_2935:
[----:B------:R-:W-:Y:S05]  /*0f20*/  BSYNC.RECONVERGENT B0 ;  /* 0x0000000000007941 */ /* 0x000fea0003800200 */
.L_x_2934:
        /* <DEDUP_REMOVED lines=72> */
.L_x_2943:
        /* <DEDUP_REMOVED lines=13> */
.L_x_6434:


//--------------------- .text._ZN10layer_norm13ln_bwd_kernelINS_13Kernel_traitsIf13__nv_bfloat16fS2_fjLj256ELj1ELj4ELj1ELj16ENS_18Kernel_traits_baseILj256EfS2_fS2_fjLj128EEEEELb1ELb1ELb1ELb1EEEvNS_9BwdParamsE --------------------------
	.section	.text._ZN10layer_norm13ln_bwd_kernelINS_13Kernel_traitsIf13__nv_bfloat16fS2_fjLj256ELj1ELj4ELj1ELj16ENS_18Kernel_traits_baseILj256EfS2_fS2_fjLj128EEEEELb1ELb1ELb1ELb1EEEvNS_9BwdParamsE,"ax",@progbits
	.align	128
        .global         _ZN10layer_norm13ln_bwd_kernelINS_13Kernel_traitsIf13__nv_bfloat16fS2_fjLj256ELj1ELj4ELj1ELj16ENS_18Kernel_traits_baseILj256EfS2_fS2_fjLj128EEEEELb1ELb1ELb1ELb1EEEvNS_9BwdParamsE
        .type           _ZN10layer_norm13ln_bwd_kernelINS_13Kernel_traitsIf13__nv_bfloat16fS2_fjLj256ELj1ELj4ELj1ELj16ENS_18Kernel_traits_baseILj256EfS2_fS2_fjLj128EEEEELb1ELb1ELb1ELb1EEEvNS_9BwdParamsE,@function
        .size           _ZN10layer_norm13ln_bwd_kernelINS_13Kernel_traitsIf13__nv_bfloat16fS2_fjLj256ELj1ELj4ELj1ELj16ENS_18Kernel_traits_baseILj256EfS2_fS2_fjLj128EEEEELb1ELb1ELb1ELb1EEEvNS_9BwdParamsE,(.L_x_6435 - _ZN10layer_norm13ln_bwd_kernelINS_13Kernel_traitsIf13__nv_bfloat16fS2_fjLj256ELj1ELj4ELj1ELj16ENS_18Kernel_traits_baseILj256EfS2_fS2_fjLj128EEEEELb1ELb1ELb1ELb1EEEvNS_9BwdParamsE)
        .other          _ZN10layer_norm13ln_bwd_kernelINS_13Kernel_traitsIf13__nv_bfloat16fS2_fjLj256ELj1ELj4ELj1ELj16ENS_18Kernel_traits_baseILj256EfS2_fS2_fjLj128EEEEELb1ELb1ELb1ELb1EEEvNS_9BwdParamsE,@"STO_CUDA_ENTRY STV_DEFAULT"
_ZN10layer_norm13ln_bwd_kernelINS_13Kernel_traitsIf13__nv_bfloat16fS2_fjLj256ELj1ELj4ELj1ELj16ENS_18Kernel_traits_baseILj256EfS2_fS2_fjLj128EEEEELb1ELb1ELb1ELb1EEEvNS_9BwdParamsE:
.text._ZN10layer_norm13ln_bwd_kernelINS_13Kernel_traitsIf13__nv_bfloat16fS2_fjLj256ELj1ELj4ELj1ELj16ENS_18Kernel_traits_baseILj256EfS2_fS2_fjLj128EEEEELb1ELb1ELb1ELb1EEEvNS_9BwdParamsE:
        /* <DEDUP_REMOVED lines=33> */
[----:B-1----:R-:W-:-:S05]  /*0210*/  IMAD.WIDE.U32 R4, R2, 0x20, R4 ;  /* 0x0000002002047825 */ /* 0x002fca00078e0004 */
[----:B------:R1:W5:Y:S01]  /*0220*/  LDG.E.128 R24, desc[UR6][R4.64] ;  /* 0x0000000604187981 */ /* 0x000362000c1e1d00 */
[----:B--2---:R-:W-:-:S03]  /*0230*/  IMAD.WIDE.U32 R6, R2, 0x20, R6 ;  /* 0x0000002002067825 */ /* 0x004fc600078e0006 */
[----:B------:R1:W5:Y:S04]  /*0240*/  LDG.E.128 R20, desc[UR6][R4.64+0x10] ;  /* 0x0000100604147981 */ /* 0x000368000c1e1d00 */
[----:B------:R1:W5:Y:S04]  /*0250*/  LDG.E.128 R16, desc[UR6][R6.64+0x10] ;  /* 0x0000100606107981 */ /* 0x000368000c1e1d00 */
[----:B------:R1:W5:Y:S01]  /*0260*/  LDG.E.128 R12, desc[UR6][R6.64] ;  /* 0x00000006060c7981 */ /* 0x000362000c1e1d00 */
[----:B------:R-:W-:-:S07]  /*0270*/  HFMA2 R51, -RZ, RZ, 0, 0 ;  /* 0x00000000ff337431 */ /* 0x000fce00000001ff */
.L_x_2998:
[----:B--2---:R-:W2:Y:S08]  /*0280*/  LDC.64 R90, c[0x0][0x3f8] ;  /* 0x0000fe00ff5a7b82 */ /* 0x004eb00000000a00 */
[----:B------:R-:W3:Y:S08]  /*0290*/  LDC.64 R66, c[0x0][0x3f0] ;  /* 0x0000fc00ff427b82 */ /* 0x000ef00000000a00 */
[----:B------:R-:W4:Y:S01]  /*02a0*/  LDC.64 R64, c[0x0][0x3c8] ;  /* 0x0000f200ff407b82 */ /* 0x000f220000000a00 */
[----:B--2---:R-:W-:-:S07]  /*02b0*/  IMAD.WIDE R90, R0, 0x4, R90 ;  /* 0x00000004005a7825 */ /* 0x004fce00078e025a */
[----:B------:R-:W2:Y:S01]  /*02c0*/  LDC.64 R92, c[0x0][0x3c0] ;  /* 0x0000f000ff5c7b82 */ /* 0x000ea20000000a00 */
[----:B------:R-:W2:Y:S01]  /*02d0*/  LDG.E R87, desc[UR6][R90.64] ;  /* 0x000000065a577981 */ /* 0x000ea2000c1e1900 */
[----:B---3--:R-:W-:-:S06]  /*02e0*/  IMAD.WIDE R66, R0, 0x4, R66 ;  /* 0x0000000400427825 */ /* 0x008fcc00078e0242 */
[----:B-----5:R3:W5:Y:S01]  /*02f0*/  LDG.E R66, desc[UR6][R66.64] ;  /* 0x0000000642427981 */ /* 0x020762000c1e1900 */
[----:B----4-:R-:W-:-:S05]  /*0300*/  IMAD.WIDE R64, R0, 0x4, R64 ;  /* 0x0000000400407825 */ /* 0x010fca00078e0240 */
[----:B------:R3:W5:Y:S01]  /*0310*/  LDG.E R68, desc[UR6][R64.64] ;  /* 0x0000000640447981 */ /* 0x000762000c1e1900 */
[----:B------:R-:W-:Y:S01]  /*0320*/  BSSY.RECONVERGENT B1, `(.L_x_2946) ;  /* 0x000008c000017945 */ /* 0x000fe20003800200 */
[----:B--2---:R-:W-:-:S13]  /*0330*/  ISETP.GE.AND P1, PT, R87, 0x1, PT ;  /* 0x000000015700780c */ /* 0x004fda0003f26270 */
[----:B---3--:R-:W-:Y:S05]  /*0340*/  @!P1 BRA `(.L_x_2947) ;  /* 0x0000000400b49947 */ /* 0x008fea0003800000 */
[----:B------:R-:W2:Y:S01]  /*0350*/  LDC.64 R70, c[0x0][0x3a8] ;  /* 0x0000ea00ff467b82 */ /* 0x000ea20000000a00 */
[----:B------:R-:W-:Y:S01]  /*0360*/  IADD3 R65, PT, PT, R87, -0x1, RZ ;  /* 0xffffffff57417810 */ /* 0x000fe20007ffe0ff */
[----:B------:R-:W-:-:S04]  /*0370*/  IMAD R3, R0, UR8, RZ ;  /* 0x0000000800037c24 */ /* 0x000fc8000f8e02ff */
[----:B------:R-:W-:Y:S01]  /*0380*/  IMAD R67, R65, UR8, RZ ;  /* 0x0000000841437c24 */ /* 0x000fe2000f8e02ff */
[----:B------:R-:W-:Y:S01]  /*0390*/  SHF.R.S32.HI R64, RZ, 0x1f, R3 ;  /* 0x0000001fff407819 */ /* 0x000fe20000011403 */
[----:B------:R-:W3:Y:S03]  /*03a0*/  LDC.64 R88, c[0x0][0x428] ;  /* 0x00010a00ff587b82 */ /* 0x000ee60000000a00 */
[----:B------:R-:W-:Y:S02]  /*03b0*/  SHF.R.S32.HI R72, RZ, 0x1f, R67 ;  /* 0x0000001fff487819 */ /* 0x000fe40000011443 */
[----:B------:R-:W-:Y:S01]  /*03c0*/  LEA.HI R3, R64, R3, RZ, 0x3 ;  /* 0x0000000340037211 */ /* 0x000fe200078f18ff */
[----:B------:R-:W-:Y:S01]  /*03d0*/  IMAD.WIDE R64, R0, 0x4, R92 ;  /* 0x0000000400407825 */ /* 0x000fe200078e025c */
[----:B------:R-:W-:Y:S02]  /*03e0*/  LEA.HI R67, R72, R67, RZ, 0x3 ;  /* 0x0000004348437211 */ /* 0x000fe400078f18ff */
[----:B------:R-:W-:-:S02]  /*03f0*/  LEA.HI.SX32 R95, R3, R2, 0x1d ;  /* 0x00000002035f7211 */ /* 0x000fc400078feaff */
[----:B------:R-:W-:Y:S01]  /*0400*/  LEA.HI.SX32 R67, R67, R2, 0x1d ;  /* 0x0000000243437211 */ /* 0x000fe200078feaff */
[----:B------:R4:W4:Y:S01]  /*0410*/  LDG.E R69, desc[UR6][R64.64] ;  /* 0x0000000640457981 */ /* 0x000922000c1e1900 */
[----:B-----5:R-:W-:Y:S01]  /*0420*/  ISETP.GE.AND P2, PT, R66, 0x1, PT ;  /* 0x000000014200780c */ /* 0x020fe20003f46270 */
[----:B--2---:R-:W-:-:S05]  /*0430*/  IMAD.WIDE.U32 R70, R95, 0x20, R70 ;  /* 0x000000205f467825 */ /* 0x004fca00078e0046 */
[----:B------:R-:W2:Y:S01]  /*0440*/  LDG.E.128 R72, desc[UR6][R70.64] ;  /* 0x0000000646487981 */ /* 0x000ea2000c1e1d00 */
[----:B---3--:R-:W-:-:S03]  /*0450*/  IMAD.WIDE.U32 R88, R67, 0x10, R88 ;  /* 0x0000001043587825 */ /* 0x008fc600078e0058 */
[----:B------:R3:W2:Y:S04]  /*0460*/  LDG.E.128 R76, desc[UR6][R70.64+0x10] ;  /* 0x00001006464c7981 */ /* 0x0006a8000c1e1d00 */
[----:B------:R-:W2:Y:S01]  /*0470*/  LDG.E.128 R88, desc[UR6][R88.64] ;  /* 0x0000000658587981 */ /* 0x000ea2000c1e1d00 */
[----:B------:R-:W-:Y:S01]  /*0480*/  @P2 VIADD R3, R66, 0xffffffff ;  /* 0xffffffff42032836 */ /* 0x000fe20000000000 */
[----:B------:R-:W-:Y:S02]  /*0490*/  CS2R R96, SRZ ;  /* 0x0000000000607805 */ /* 0x000fe4000001ff00 */
[----:B------:R-:W-:Y:S01]  /*04a0*/  MOV R92, UR20 ;  /* 0x00000014005c7c02 */ /* 0x000fe20008000f00 */
[----:B------:R-:W-:Y:S01]  /*04b0*/  @P2 IMAD R3, R3, UR8, RZ ;  /* 0x0000000803032c24 */ /* 0x000fe2000f8e02ff */
[----:B------:R-:W-:-:S02]  /*04c0*/  @P2 MOV R97, RZ ;  /* 0x000000ff00612202 */ /* 0x000fc40000000f00 */
[----:B------:R-:W-:Y:S02]  /*04d0*/  MOV R93, UR21 ;  /* 0x00000015005d7c02 */ /* 0x000fe40008000f00 */
[----:B----4-:R-:W-:Y:S02]  /*04e0*/  @P2 SHF.R.S32.HI R64, RZ, 0x1f, R3 ;  /* 0x0000001fff402819 */ /* 0x010fe40000011403 */
[----:B------:R-:W-:Y:S02]  /*04f0*/  ISETP.NE.U32.AND P0, PT, R92, RZ, PT ;  /* 0x000000ff5c00720c */ /* 0x000fe40003f05070 */
[----:B------:R-:W-:Y:S02]  /*0500*/  @P2 LEA.HI R3, R64, R3, RZ, 0x3 ;  /* 0x0000000340032211 */ /* 0x000fe400078f18ff */
[----:B------:R-:W-:Y:S02]  /*0510*/  ISETP.NE.AND.EX P0, PT, R93, RZ, PT, P0 ;  /* 0x000000ff5d00720c */ /* 0x000fe40003f05300 */
[----:B------:R-:W-:-:S04]  /*0520*/  @P2 LEA.HI.SX32 R3, R3, R2, 0x1d ;  /* 0x0000000203032211 */ /* 0x000fc800078feaff */
[----:B------:R-:W-:-:S04]  /*0530*/  @P2 MOV R96, R3 ;  /* 0x0000000300602202 */ /* 0x000fc80000000f00 */
[----:B0-----:R-:W-:-:S03]  /*0540*/  LEA R64, P3, R96, UR10, 0x3 ;  /* 0x0000000a60407c11 */ /* 0x001fc6000f8618ff */
[----:B------:R-:W3:Y:S01]  /*0550*/  @P0 LDC.64 R84, c[0x0][0x438] ;  /* 0x00010e00ff540b82 */ /* 0x000ee20000000a00 */
[----:B------:R-:W-:-:S06]  /*0560*/  LEA.HI.X R65, R96, UR11, R97, 0x3, P3 ;  /* 0x0000000b60417c11 */ /* 0x000fcc00098f1c61 */
[----:B------:R-:W5:Y:S01]  /*0570*/  LDG.E.64 R64, desc[UR6][R64.64] ;  /* 0x0000000640407981 */ /* 0x000f62000c1e1b00 */
[----:B---3--:R-:W-:-:S05]  /*0580*/  @P0 IMAD.WIDE.U32 R70, R95, 0x20, R84 ;  /* 0x000000205f460825 */ /* 0x008fca00078e0054 */
[----:B------:R-:W5:Y:S04]  /*0590*/  @P0 LDG.E.128 R8, desc[UR6][R70.64] ;  /* 0x0000000646080981 */ /* 0x000f68000c1e1d00 */
[----:B-1----:R0:W5:Y:S01]  /*05a0*/  @P0 LDG.E.128 R4, desc[UR6][R70.64+0x10] ;  /* 0x0000100646040981 */ /* 0x002162000c1e1d00 */
[----:B------:R-:W-:-:S04]  /*05b0*/  ISETP.NE.AND P0, PT, RZ, UR9, PT ;  /* 0x00000009ff007c0c */ /* 0x000fc8000bf05270 */
[----:B------:R-:W-:-:S05]  /*05c0*/  FSEL R3, R69, RZ, !P0 ;  /* 0x000000ff45037208 */ /* 0x000fca0004000000 */
[--C-:B--2---:R-:W-:Y:S01]  /*05d0*/  FADD.FTZ R85, R75, -R3.reuse ;  /* 0x800000034b557221 */ /* 0x104fe20000010000 */
[--C-:B------:R-:W-:Y:S01]  /*05e0*/  FADD.FTZ R73, R73, -R3.reuse ;  /* 0x8000000349497221 */ /* 0x100fe20000010000 */
[--C-:B------:R-:W-:Y:S01]  /*05f0*/  FADD.FTZ R99, R77, -R3.reuse ;  /* 0x800000034d637221 */ /* 0x100fe20000010000 */
[----:B------:R-:W-:Y:S01]  /*0600*/  FADD.FTZ R67, R72, -R3 ;  /* 0x8000000348437221 */ /* 0x000fe20000010000 */
[C---:B------:R-:W-:Y:S02]  /*0610*/  PRMT R75, R88.reuse, 0x7632, R75 ;  /* 0x00007632584b7816 */ /* 0x040fe4000000004b */
[----:B------:R-:W-:Y:S01]  /*0620*/  SHF.L.U32 R77, R88, 0x10, RZ ;  /* 0x00000010584d7819 */ /* 0x000fe200000006ff */
[--C-:B------:R-:W-:Y:S01]  /*0630*/  FADD.FTZ R95, R76, -R3.reuse ;  /* 0x800000034c5f7221 */ /* 0x100fe20000010000 */
[----:B------:R-:W-:Y:S01]  /*0640*/  SHF.L.U32 R86, R75, 0x10, RZ ;  /* 0x000000104b567819 */ /* 0x000fe200000006ff */
[----:B0-----:R-:W-:Y:S01]  /*0650*/  FMUL.FTZ R70, R68, R73 ;  /* 0x0000004944467220 */ /* 0x001fe20000410000 */
[--C-:B------:R-:W-:Y:S01]  /*0660*/  FADD.FTZ R69, R74, -R3.reuse ;  /* 0x800000034a457221 */ /* 0x100fe20000010000 */
[--C-:B------:R-:W-:Y:S01]  /*0670*/  FADD.FTZ R101, R78, -R3.reuse ;  /* 0x800000034e657221 */ /* 0x100fe20000010000 */
[----:B------:R-:W-:Y:S01]  /*0680*/  FADD.FTZ R103, R79, -R3 ;  /* 0x800000034f677221 */ /* 0x000fe20000010000 */
[----:B------:R-:W-:Y:S01]  /*0690*/  FMUL.FTZ R76, R24, R77 ;  /* 0x0000004d184c7220 */ /* 0x000fe20000410000 */
[----:B------:R-:W-:Y:S01]  /*06a0*/  FMUL.FTZ R3, R68, R67 ;  /* 0x0000004344037220 */ /* 0x000fe20000410000 */
[----:B------:R-:W-:Y:S01]  /*06b0*/  PRMT R78, R89, 0x7632, R78 ;  /* 0x00007632594e7816 */ /* 0x000fe2000000004e */
[-C--:B------:R-:W-:Y:S01]  /*06c0*/  FFMA.FTZ R29, R70, R86.reuse, R29 ;  /* 0x00000056461d7223 */ /* 0x080fe2000001001d */
[----:B------:R-:W-:Y:S01]  /*06d0*/  PRMT R79, R90, 0x7632, R79 ;  /* 0x000076325a4f7816 */ /* 0x000fe2000000004f */
[----:B------:R-:W-:Y:S01]  /*06e0*/  FADD.FTZ R37, R37, R86 ;  /* 0x0000005625257221 */ /* 0x000fe20000010000 */
[----:B------:R-:W-:Y:S01]  /*06f0*/  FMUL.FTZ R75, R25, R86 ;  /* 0x00000056194b7220 */ /* 0x000fe20000410000 */
[----:B------:R-:W-:Y:S01]  /*0700*/  FADD.FTZ R86, RZ, R76 ;  /* 0x0000004cff567221 */ /* 0x000fe20000010000 */
[----:B------:R-:W-:-:S02]  /*0710*/  IMAD.U32 R89, R89, 0x10000, RZ ;  /* 0x0001000059597824 */ /* 0x000fc400078e00ff */
[----:B------:R-:W-:Y:S01]  /*0720*/  FFMA.FTZ R67, R3, R76, RZ ;  /* 0x0000004c03437223 */ /* 0x000fe200000100ff */
[----:B------:R-:W-:Y:S01]  /*0730*/  SHF.L.U32 R97, R90, 0x10, RZ ;  /* 0x000000105a617819 */ /* 0x000fe200000006ff */
[----:B------:R-:W-:Y:S01]  /*0740*/  FMUL.FTZ R72, R68, R85 ;  /* 0x0000005544487220 */ /* 0x000fe20000410000 */
[----:B------:R-:W-:Y:S01]  /*0750*/  SHF.L.U32 R90, R79, 0x10, RZ ;  /* 0x000000104f5a7819 */ /* 0x000fe200000006ff */
[----:B------:R-:W-:Y:S02]  /*0760*/  IMAD.U32 R88, R78, 0x10000, RZ ;  /* 0x000100004e587824 */ /* 0x000fe400078e00ff */
[----:B------:R-:W-:Y:S01]  /*0770*/  FADD.FTZ R79, R86, R75 ;  /* 0x0000004b564f7221 */ /* 0x000fe20000010000 */
[----:B------:R-:W-:Y:S01]  /*0780*/  FMUL.FTZ R69, R68, R69 ;  /* 0x0000004544457220 */ /* 0x000fe20000410000 */
[----:B------:R-:W-:Y:S01]  /*0790*/  FMUL.FTZ R78, R26, R89 ;  /* 0x000000591a4e7220 */ /* 0x000fe20000410000 */
[----:B------:R-:W-:Y:S01]  /*07a0*/  FFMA.FTZ R86, R70, R75, R67 ;  /* 0x0000004b46567223 */ /* 0x000fe20000010043 */
[----:B------:R-:W-:Y:S01]  /*07b0*/  FFMA.FTZ R28, R3, R77, R28 ;  /* 0x0000004d031c7223 */ /* 0x000fe2000001001c */
[----:B------:R-:W-:Y:S01]  /*07c0*/  FADD.FTZ R36, R36, R77 ;  /* 0x0000004d24247221 */ /* 0x000fe20000010000 */
        /* <DEDUP_REMOVED lines=15> */
[----:B------:R-:W-:Y:S01]  /*08c0*/  FFMA.FTZ R30, R69, R89, R30 ;  /* 0x00000059451e7223 */ /* 0x000fe2000001001e */
[----:B------:R-:W-:Y:S01]  /*08d0*/  FADD.FTZ R38, R38, R89 ;  /* 0x0000005926267221 */ /* 0x000fe20000010000 */
[----:B------:R-:W-:Y:S01]  /*08e0*/  SHF.L.U32 R96, R94, 0x10, RZ ;  /* 0x000000105e607819 */ /* 0x000fe200000006ff */
[----:B------:R-:W-:Y:S01]  /*08f0*/  FFMA.FTZ R33, R74, R90, R33 ;  /* 0x0000005a4a217223 */ /* 0x000fe20000010021 */
[----:B------:R-:W-:Y:S01]  /*0900*/  FADD.FTZ R41, R41, R90 ;  /* 0x0000005a29297221 */ /* 0x000fe20000010000 */
[----:B------:R-:W-:Y:S01]  /*0910*/  FMUL.FTZ R73, R68, R101 ;  /* 0x0000006544497220 */ /* 0x000fe20000410000 */
        /* <DEDUP_REMOVED lines=16> */
.L_x_2947:
[----:B------:R-:W-:Y:S01]  /*0a20*/  MOV R92, UR20 ;  /* 0x00000014005c7c02 */ /* 0x000fe20008000f00 */
[----:B------:R-:W-:Y:S01]  /*0a30*/  IMAD.U32 R93, RZ, RZ, UR21 ;  /* 0x00000015ff5d7e24 */ /* 0x000fe2000f8e00ff */
[----:B-----5:R-:W-:Y:S02]  /*0a40*/  ISETP.GE.AND P2, PT, R66, 0x1, PT ;  /* 0x000000014200780c */ /* 0x020fe40003f46270 */
[----:B------:R-:W-:Y:S02]  /*0a50*/  CS2R R96, SRZ ;  /* 0x0000000000607805 */ /* 0x000fe4000001ff00 */
[----:B------:R-:W-:-:S04]  /*0a60*/  ISETP.NE.U32.AND P0, PT, R92, RZ, PT ;  /* 0x000000ff5c00720c */ /* 0x000fc80003f05070 */
[----:B------:R-:W-:-:S05]  /*0a70*/  ISETP.NE.AND.EX P0, PT, R93, RZ, PT, P0 ;  /* 0x000000ff5d00720c */ /* 0x000fca0003f05300 */
[----:B------:R-:W2:Y:S01]  /*0a80*/  @P2 LDC R90, c[0x0][0x388] ;  /* 0x0000e200ff5a2b82 */ /* 0x000ea20000000800 */
[----:B------:R-:W-:Y:S02]  /*0a90*/  @P2 IADD3 R67, PT, PT, R66, -0x1, RZ ;  /* 0xffffffff42432810 */ /* 0x000fe40007ffe0ff */
[----:B------:R-:W-:-:S05]  /*0aa0*/  @P2 MOV R97, RZ ;  /* 0x000000ff00612202 */ /* 0x000fca0000000f00 */
[----:B------:R-:W3:Y:S08]  /*0ab0*/  @P0 LDC R89, c[0x0][0x388] ;  /* 0x0000e200ff590b82 */ /* 0x000ef00000000800 */
[----:B------:R-:W4:Y:S01]  /*0ac0*/  @P0 LDC.64 R64, c[0x0][0x438] ;  /* 0x00010e00ff400b82 */ /* 0x000f220000000a00 */
[----:B--2---:R-:W-:-:S05]  /*0ad0*/  @P2 IMAD R67, R67, R90, RZ ;  /* 0x0000005a43432224 */ /* 0x004fca00078e02ff */
[----:B------:R-:W-:Y:S01]  /*0ae0*/  @P2 SHF.R.S32.HI R90, RZ, 0x1f, R67 ;  /* 0x0000001fff5a2819 */ /* 0x000fe20000011443 */
[----:B---3--:R-:W-:-:S03]  /*0af0*/  @P0 IMAD R89, R0, R89, RZ ;  /* 0x0000005900590224 */ /* 0x008fc600078e02ff */
[----:B------:R-:W-:Y:S02]  /*0b00*/  @P2 LEA.HI R67, R90, R67, RZ, 0x3 ;  /* 0x000000435a432211 */ /* 0x000fe400078f18ff */
[----:B------:R-:W-:Y:S02]  /*0b10*/  @P0 SHF.R.S32.HI R94, RZ, 0x1f, R89 ;  /* 0x0000001fff5e0819 */ /* 0x000fe40000011459 */
[-C--:B------:R-:W-:Y:S02]  /*0b20*/  @P2 LEA.HI.SX32 R67, R67, R2.reuse, 0x1d ;  /* 0x0000000243432211 */ /* 0x080fe400078feaff */
[----:B------:R-:W-:Y:S02]  /*0b30*/  @P0 LEA.HI R89, R94, R89, RZ, 0x3 ;  /* 0x000000595e590211 */ /* 0x000fe400078f18ff */
[----:B------:R-:W-:Y:S02]  /*0b40*/  @P2 MOV R96, R67 ;  /* 0x0000004300602202 */ /* 0x000fe40000000f00 */
[----:B------:R-:W-:-:S02]  /*0b50*/  @P0 LEA.HI.SX32 R89, R89, R2, 0x1d ;  /* 0x0000000259590211 */ /* 0x000fc400078feaff */
[----:B0-----:R-:W-:-:S03]  /*0b60*/  LEA R94, P3, R96, UR10, 0x3 ;  /* 0x0000000a605e7c11 */ /* 0x001fc6000f8618ff */
[----:B----4-:R-:W-:Y:S01]  /*0b70*/  @P0 IMAD.WIDE.U32 R90, R89, 0x20, R64 ;  /* 0x00000020595a0825 */ /* 0x010fe200078e0040 */
[----:B------:R-:W-:-:S04]  /*0b80*/  LEA.HI.X R95, R96, UR11, R97, 0x3, P3 ;  /* 0x0000000b605f7c11 */ /* 0x000fc800098f1c61 */
[----:B------:R0:W5:Y:S04]  /*0b90*/  @P0 LDG.E.128 R8, desc[UR6][R90.64] ;  /* 0x000000065a080981 */ /* 0x000168000c1e1d00 */
[----:B-1----:R0:W5:Y:S04]  /*0ba0*/  @P0 LDG.E.128 R4, desc[UR6][R90.64+0x10] ;  /* 0x000010065a040981 */ /* 0x002168000c1e1d00 */
[----:B------:R0:W5:Y:S01]  /*0bb0*/  LDG.E.64 R64, desc[UR6][R94.64] ;  /* 0x000000065e407981 */ /* 0x000162000c1e1b00 */
[----:B------:R-:W-:Y:S02]  /*0bc0*/  HFMA2 R96, -RZ, RZ, 0, 0 ;  /* 0x00000000ff607431 */ /* 0x000fe400000001ff */
[----:B------:R-:W-:-:S07]  /*0bd0*/  IMAD.MOV.U32 R67, RZ, RZ, RZ ;  /* 0x000000ffff437224 */ /* 0x000fce00078e00ff */
.L_x_2948:
[----:B------:R-:W-:Y:S05]  /*0be0*/  BSYNC.RECONVERGENT B1 ;  /* 0x0000000000017941 */ /* 0x000fea0003800200 */
.L_x_2946:
[----:B-----5:R-:W-:Y:S01]  /*0bf0*/  MOV R89, R64 ;  /* 0x0000004000597202 */ /* 0x020fe20000000f00 */
[----:B------:R-:W-:Y:S01]  /*0c00*/  UMOV UR4, 0xffffffff ;  /* 0xffffffff00047882 */ /* 0x000fe20000000000 */
[----:B0-----:R-:W-:Y:S02]  /*0c10*/  MOV R90, R65 ;  /* 0x00000041005a7202 */ /* 0x001fe40000000f00 */
[--C-:B------:R-:W-:Y:S02]  /*0c20*/  SHF.R.U64 R95, R64, 0x18, R65.reuse ;  /* 0x00000018405f7819 */ /* 0x100fe40000001241 */
[----:B------:R-:W-:Y:S02]  /*0c30*/  SHF.R.U32.HI R97, RZ, 0x8, R65 ;  /* 0x00000008ff617819 */ /* 0x000fe40000011641 */
[----:B------:R-:W-:Y:S02]  /*0c40*/  PRMT R101, R89, 0x7610, R101 ;  /* 0x0000761059657816 */ /* 0x000fe40000000065 */
[----:B------:R-:W-:-:S02]  /*0c50*/  PRMT R99, R90, 0x7610, R99 ;  /* 0x000076105a637816 */ /* 0x000fc40000000063 */
[C-C-:B------:R-:W-:Y:S02]  /*0c60*/  SHF.R.U64 R94, R64.reuse, 0x8, R65.reuse ;  /* 0x00000008405e7819 */ /* 0x140fe40000001241 */
[----:B------:R-:W-:Y:S02]  /*0c70*/  SHF.R.U64 R91, R64, 0x10, R65 ;  /* 0x00000010405b7819 */ /* 0x000fe40000001241 */
        /* <DEDUP_REMOVED lines=21> */
.L_x_3010:
        /* <DEDUP_REMOVED lines=8> */
[----:B------:R-:W-:-:S05]  /*0e50*/  @P2 LEA.HI.SX32 R103, R103, R2, 0x1d ;  /* 0x0000000267672211 */ /* 0x000fca00078feaff */
[----:B------:R-:W-:-:S05]  /*0e60*/  @P2 IMAD.MOV.U32 R66, RZ, RZ, R103 ;  /* 0x000000ffff422224 */ /* 0x000fca00078e0067 */
        /* <DEDUP_REMOVED lines=37> */
.L_x_2954:
[----:B------:R-:W-:Y:S05]  /*10c0*/  BSYNC.RECONVERGENT B2 ;  /* 0x0000000000027941 */ /* 0x000fea0003800200 */
.L_x_2953:
        /* <DEDUP_REMOVED lines=19> */
.L_x_2956:
[----:B------:R-:W-:Y:S05]  /*1200*/  BSYNC.RECONVERGENT B2 ;  /* 0x0000000000027941 */ /* 0x000fea0003800200 */
.L_x_2955:
        /* <DEDUP_REMOVED lines=9> */
[----:B-----5:R-:W-:Y:S02]  /*12a0*/  @P0 SHF.L.U32 R94, R81, 0x10, RZ ;  /* 0x00000010515e0819 */ /* 0x020fe400000006ff */
        /* <DEDUP_REMOVED lines=8> */
.L_x_2958:
[----:B------:R-:W-:Y:S05]  /*1330*/  BSYNC.RECONVERGENT B2 ;  /* 0x0000000000027941 */ /* 0x000fea0003800200 */
.L_x_2957:
        /* <DEDUP_REMOVED lines=19> */
.L_x_2960:
[----:B------:R-:W-:Y:S05]  /*1470*/  BSYNC.RECONVERGENT B2 ;  /* 0x0000000000027941 */ /* 0x000fea0003800200 */
.L_x_2959:
        /* <DEDUP_REMOVED lines=18> */
.L_x_2962:
[----:B------:R-:W-:Y:S05]  /*15a0*/  BSYNC.RECONVERGENT B2 ;  /* 0x0000000000027941 */ /* 0x000fea0003800200 */
.L_x_2961:
        /* <DEDUP_REMOVED lines=19> */
.L_x_2964:
[----:B------:R-:W-:Y:S05]  /*16e0*/  BSYNC.RECONVERGENT B2 ;  /* 0x0000000000027941 */ /* 0x000fea0003800200 */
.L_x_2963:
        /* <DEDUP_REMOVED lines=18> */
.L_x_2966:
[----:B------:R-:W-:Y:S05]  /*1810*/  BSYNC.RECONVERGENT B2 ;  /* 0x0000000000027941 */ /* 0x000fea0003800200 */
.L_x_2965:
        /* <DEDUP_REMOVED lines=11> */
[----:B------:R-:W-:Y:S01]  /*18d0*/  HFMA2 R64, -RZ, RZ, 0, 0 ;  /* 0x00000000ff407431 */ /* 0x000fe200000001ff */
[----:B------:R-:W-:Y:S02]  /*18e0*/  @P0 SHF.L.U32 R65, R65, 0x10, RZ ;  /* 0x0000001041410819 */ /* 0x000fe400000006ff */
[----:B------:R-:W-:-:S03]  /*18f0*/  FMUL.FTZ R68, R19, R90 ;  /* 0x0000005a13447220 */ /* 0x000fc60000410000 */
[----:B------:R-:W-:Y:S02]  /*1900*/  @P0 FMUL.FTZ R64, R90, R65 ;  /* 0x000000415a400220 */ /* 0x000fe40000410000 */
[----:B------:R-:W-:Y:S02]  /*1910*/  FSEL R68, R68, RZ, P0 ;  /* 0x000000ff44447208 */ /* 0x000fe40000000000 */
[----:B------:R-:W-:Y:S02]  /*1920*/  FADD.FTZ R51, R51, R64 ;  /* 0x0000004033337221 */ /* 0x000fe40000010000 */
[----:B------:R-:W-:-:S04]  /*1930*/  F2FP.BF16.F32.PACK_AB R68, RZ, R68 ;  /* 0x00000044ff44723e */ /* 0x000fc800000010ff */
[----:B------:R-:W-:Y:S01]  /*1940*/  PRMT R55, R55, 0x5410, R68 ;  /* 0x0000541037377816 */ /* 0x000fe20000000044 */
[----:B------:R-:W-:Y:S06]  /*1950*/  BRA `(.L_x_2967) ;  /* 0x0000001000e07947 */ /* 0x000fec0003800000 */
.L_x_2952:
        /* <DEDUP_REMOVED lines=39> */
.L_x_2969:
[----:B------:R-:W-:Y:S05]  /*1bd0*/  BSYNC.RECONVERGENT B2 ;  /* 0x0000000000027941 */ /* 0x000fea0003800200 */
.L_x_2968:
        /* <DEDUP_REMOVED lines=15> */
.L_x_2971:
[----:B------:R-:W-:Y:S05]  /*1cd0*/  BSYNC.RECONVERGENT B2 ;  /* 0x0000000000027941 */ /* 0x000fea0003800200 */
.L_x_2970:
        /* <DEDUP_REMOVED lines=14> */
.L_x_2973:
[----:B------:R-:W-:Y:S05]  /*1dc0*/  BSYNC.RECONVERGENT B2 ;  /* 0x0000000000027941 */ /* 0x000fea0003800200 */
.L_x_2972:
        /* <DEDUP_REMOVED lines=15> */
.L_x_2975:
[----:B------:R-:W-:Y:S05]  /*1ec0*/  BSYNC.RECONVERGENT B2 ;  /* 0x0000000000027941 */ /* 0x000fea0003800200 */
.L_x_2974:
[----:B------:R-:W-:Y:S01]  /*1ed0*/  BSSY.RECONVERGENT B2, `(.L_x_2976) ;  /* 0x000000f000027945 */ /* 0x000fe20003800200 */
[----:B------:R-:W-:Y:S02]  /*1ee0*/  FSEL R62, R60, RZ, P0 ;  /* 0x000000ff3c3e7208 */ /* 0x000fe40000000000 */
[----:B------:R-:W-:Y:S01]  /*1ef0*/  FSEL R90, R59, RZ, P0 ;  /* 0x000000ff3b5a7208 */ /* 0x000fe20000000000 */
[----:B------:R-:W-:Y:S06]  /*1f00*/  @!P2 BRA `(.L_x_2977) ;  /* 0x00000000002ca947 */ /* 0x000fec0003800000 */
[----:B------:R-:W-:Y:S01]  /*1f10*/  LOP3.LUT P1, RZ, R99, 0xff, RZ, 0xc0, !PT ;  /* 0x000000ff63ff7812 */ /* 0x000fe2000782c0ff */
[----:B------:R-:W-:-:S04]  /*1f20*/  FMUL.FTZ R59, R90, UR15 ;  /* 0x0000000f5a3b7c20 */ /* 0x000fc80008410000 */
[----:B------:R-:W-:Y:S01]  /*1f30*/  FMUL.FTZ R61, R59, UR14 ;  /* 0x0000000e3b3d7c20 */ /* 0x000fe20008410000 */
[----:B------:R-:W-:-:S03]  /*1f40*/  HFMA2 R59, -RZ, RZ, 0, 0 ;  /* 0x00000000ff3b7431 */ /* 0x000fc600000001ff */
[----:B------:R-:W-:-:S04]  /*1f50*/  FMUL.FTZ R60, R16, R61 ;  /* 0x0000003d103c7220 */ /* 0x000fc80000410000 */
[----:B-----5:R-:W-:Y:S02]  /*1f60*/  @P1 SHF.L.U32 R94, R82, 0x10, RZ ;  /* 0x00000010525e1819 */ /* 0x020fe400000006ff */
[----:B------:R-:W-:-:S03]  /*1f70*/  FSEL R60, R60, RZ, P1 ;  /* 0x000000ff3c3c7208 */ /* 0x000fc60000800000 */
[----:B------:R-:W-:Y:S01]  /*1f80*/  @P1 FMUL.FTZ R59, R94, R61 ;  /* 0x0000003d5e3b1220 */ /* 0x000fe20000410000 */
[----:B------:R-:W-:-:S03]  /*1f90*/  F2FP.BF16.F32.PACK_AB R60, RZ, R60 ;  /* 0x0000003cff3c723e */ /* 0x000fc600000010ff */
[----:B------:R-:W-:Y:S01]  /*1fa0*/  FADD.FTZ R48, R48, R59 ;  /* 0x0000003b30307221 */ /* 0x000fe20000010000 */
[----:B------:R-:W-:-:S07]  /*1fb0*/  PRMT R54, R60, 0x7610, R54 ;  /* 0x000076103c367816 */ /* 0x000fce0000000036 */
.L_x_2977:
[----:B------:R-:W-:Y:S05]  /*1fc0*/  BSYNC.RECONVERGENT B2 ;  /* 0x0000000000027941 */ /* 0x000fea0003800200 */
.L_x_2976:
[----:B------:R-:W-:Y:S01]  /*1fd0*/  BSSY.RECONVERGENT B2, `(.L_x_2978) ;  /* 0x0000010000027945 */ /* 0x000fe20003800200 */
[----:B------:R-:W-:Y:S02]  /*1fe0*/  FSEL R68, R68, RZ, P0 ;  /* 0x000000ff44447208 */ /* 0x000fe40000000000 */
        /* <DEDUP_REMOVED lines=14> */
.L_x_2979:
[----:B------:R-:W-:Y:S05]  /*20d0*/  BSYNC.RECONVERGENT B2 ;  /* 0x0000000000027941 */ /* 0x000fea0003800200 */
.L_x_2978:
[----:B------:R-:W-:Y:S04]  /*20e0*/  BSSY.RECONVERGENT B2, `(.L_x_2980) ;  /* 0x000000d000027945 */ /* 0x000fe80003800200 */
        /* <DEDUP_REMOVED lines=12> */
.L_x_2981:
[----:B------:R-:W-:Y:S05]  /*21b0*/  BSYNC.RECONVERGENT B2 ;  /* 0x0000000000027941 */ /* 0x000fea0003800200 */
.L_x_2980:
[----:B------:R-:W-:Y:S01]  /*21c0*/  MOV R58, R63 ;  /* 0x0000003f003a7202 */ /* 0x000fe20000000f00 */
[----:B------:R-:W-:Y:S01]  /*21d0*/  IMAD.MOV.U32 R59, RZ, RZ, R87 ;  /* 0x000000ffff3b7224 */ /* 0x000fe200078e0057 */
[----:B------:R-:W-:Y:S02]  /*21e0*/  MOV R60, R90 ;  /* 0x0000005a003c7202 */ /* 0x000fe40000000f00 */
[----:B------:R-:W-:Y:S01]  /*21f0*/  MOV R63, R68 ;  /* 0x00000044003f7202 */ /* 0x000fe20000000f00 */
        /* <DEDUP_REMOVED lines=9> */
[----:B------:R-:W-:Y:S02]  /*2290*/  F2FP.BF16.F32.PACK_AB R65, RZ, R65 ;  /* 0x00000041ff41723e */ /* 0x000fe400000010ff */
[----:B------:R-:W-:Y:S02]  /*22a0*/  @P0 SHF.L.U32 R87, R87, 0x10, RZ ;  /* 0x0000001057570819 */ /* 0x000fe400000006ff */
[----:B------:R-:W-:-:S03]  /*22b0*/  PRMT R55, R55, 0x5410, R65 ;  /* 0x0000541037377816 */ /* 0x000fc60000000041 */
[----:B------:R-:W-:-:S04]  /*22c0*/  @P0 FMUL.FTZ R64, R87, R68 ;  /* 0x0000004457400220 */ /* 0x000fc80000410000 */
[----:B------:R-:W-:Y:S01]  /*22d0*/  FADD.FTZ R51, R51, R64 ;  /* 0x0000004033337221 */ /* 0x000fe20000010000 */
[----:B------:R-:W-:Y:S06]  /*22e0*/  BRA `(.L_x_2967) ;  /* 0x00000008007c7947 */ /* 0x000fec0003800000 */
.L_x_2951:
[-CC-:B------:R-:W-:Y:S01]  /*22f0*/  @P1 FFMA.FTZ R103, R71, R93.reuse, R98.reuse ;  /* 0x0000005d47671223 */ /* 0x180fe20000010062 */
[-CC-:B------:R-:W-:Y:S01]  /*2300*/  @P1 FFMA.FTZ R105, R3, R93.reuse, R98.reuse ;  /* 0x0000005d03691223 */ /* 0x180fe20000010062 */
[-CC-:B------:R-:W-:Y:S01]  /*2310*/  @P1 FFMA.FTZ R100, R70, R93.reuse, R98.reuse ;  /* 0x0000005d46641223 */ /* 0x180fe20000010062 */
[-CC-:B------:R-:W-:Y:S01]  /*2320*/  @P1 FFMA.FTZ R97, R69, R93.reuse, R98.reuse ;  /* 0x0000005d45611223 */ /* 0x180fe20000010062 */
[----:B------:R-:W-:Y:S01]  /*2330*/  @P1 FADD.FTZ R103, R84, -R103 ;  /* 0x8000006754671221 */ /* 0x000fe20000010000 */
[-CC-:B------:R-:W-:Y:S01]  /*2340*/  @P1 FFMA.FTZ R102, R72, R93.reuse, R98.reuse ;  /* 0x0000005d48661223 */ /* 0x180fe20000010062 */
[-CC-:B------:R-:W-:Y:S01]  /*2350*/  @P1 FFMA.FTZ R106, R74, R93.reuse, R98.reuse ;  /* 0x0000005d4a6a1223 */ /* 0x180fe20000010062 */
[-CC-:B------:R-:W-:Y:S01]  /*2360*/  @P1 FFMA.FTZ R107, R73, R93.reuse, R98.reuse ;  /* 0x0000005d496b1223 */ /* 0x180fe20000010062 */
[----:B------:R-:W-:Y:S01]  /*2370*/  @P1 FFMA.FTZ R108, R88, R93, R98 ;  /* 0x0000005d586c1223 */ /* 0x000fe20000010062 */
[----:B------:R-:W-:Y:S01]  /*2380*/  MOV R93, R4 ;  /* 0x00000004005d7202 */ /* 0x000fe20000000f00 */
[----:B------:R-:W-:Y:S01]  /*2390*/  @P1 FFMA.FTZ R93, R68, R103, R4 ;  /* 0x00000067445d1223 */ /* 0x000fe20000010004 */
[----:B------:R-:W-:-:S02]  /*23a0*/  IMAD.U32 R103, RZ, RZ, UR22 ;  /* 0x00000016ff677e24 */ /* 0x000fc4000f8e00ff */
[----:B------:R-:W-:Y:S01]  /*23b0*/  @P1 FADD.FTZ R107, R86, -R107 ;  /* 0x8000006b566b1221 */ /* 0x000fe20000010000 */
[----:B------:R-:W-:Y:S01]  /*23c0*/  @P1 FADD.FTZ R100, R75, -R100 ;  /* 0x800000644b641221 */ /* 0x000fe20000010000 */
[----:B------:R-:W-:Y:S01]  /*23d0*/  MOV R104, UR23 ;  /* 0x0000001700687c02 */ /* 0x000fe20008000f00 */
[----:B------:R-:W-:Y:S01]  /*23e0*/  @P1 FADD.FTZ R97, R78, -R97 ;  /* 0x800000614e611221 */ /* 0x000fe20000010000 */
[----:B------:R-:W-:Y:S01]  /*23f0*/  ISETP.NE.U32.AND P0, PT, R103, RZ, PT ;  /* 0x000000ff6700720c */ /* 0x000fe20003f05070 */
[----:B------:R-:W-:Y:S01]  /*2400*/  @P1 FADD.FTZ R102, R77, -R102 ;  /* 0x800000664d661221 */ /* 0x000fe20000010000 */
[----:B------:R-:W-:Y:S01]  /*2410*/  MOV R95, R6 ;  /* 0x00000006005f7202 */ /* 0x000fe20000000f00 */
        /* <DEDUP_REMOVED lines=31> */
.L_x_2983:
[----:B------:R-:W-:Y:S05]  /*2610*/  BSYNC.RECONVERGENT B2 ;  /* 0x0000000000027941 */ /* 0x000fea0003800200 */
.L_x_2982:
[----:B------:R-:W-:Y:S04]  /*2620*/  BSSY.RECONVERGENT B2, `(.L_x_2984) ;  /* 0x000000e000027945 */ /* 0x000fe80003800200 */
[----:B------:R-:W-:Y:S05]  /*2630*/  @!P2 BRA `(.L_x_2985) ;  /* 0x000000000030a947 */ /* 0x000fea0003800000 */
[----:B------:R-:W-:Y:S01]  /*2640*/  LOP3.LUT P1, RZ, R94, 0xff, RZ, 0xc0, !PT ;  /* 0x000000ff5eff7812 */ /* 0x000fe2000782c0ff */
[----:B------:R-:W-:-:S04]  /*2650*/  FMUL.FTZ R68, R96, UR15 ;  /* 0x0000000f60447c20 */ /* 0x000fc80008410000 */
[----:B------:R-:W-:Y:S01]  /*2660*/  FMUL.FTZ R106, R68, UR14 ;  /* 0x0000000e446a7c20 */ /* 0x000fe20008410000 */
[----:B------:R-:W-:-:S03]  /*2670*/  HFMA2 R68, -RZ, RZ, 0, 0 ;  /* 0x00000000ff447431 */ /* 0x000fc600000001ff */
        /* <DEDUP_REMOVED lines=8> */
.L_x_2985:
[----:B------:R-:W-:Y:S05]  /*2700*/  BSYNC.RECONVERGENT B2 ;  /* 0x0000000000027941 */ /* 0x000fea0003800200 */
.L_x_2984:
        /* <DEDUP_REMOVED lines=13> */
.L_x_2987:
[----:B------:R-:W-:Y:S05]  /*27e0*/  BSYNC.RECONVERGENT B2 ;  /* 0x0000000000027941 */ /* 0x000fea0003800200 */
.L_x_2986:
        /* <DEDUP_REMOVED lines=14> */
.L_x_2989:
[----:B------:R-:W-:Y:S05]  /*28d0*/  BSYNC.RECONVERGENT B2 ;  /* 0x0000000000027941 */ /* 0x000fea0003800200 */
.L_x_2988:
        /* <DEDUP_REMOVED lines=13> */
.L_x_2991:
[----:B------:R-:W-:Y:S05]  /*29b0*/  BSYNC.RECONVERGENT B2 ;  /* 0x0000000000027941 */ /* 0x000fea0003800200 */
.L_x_2990:
[----:B------:R-:W-:Y:S04]  /*29c0*/  BSSY.RECONVERGENT B2, `(.L_x_2992) ;  /* 0x000000e000027945 */ /* 0x000fe80003800200 */
        /* <DEDUP_REMOVED lines=13> */
.L_x_2993:
[----:B------:R-:W-:Y:S05]  /*2aa0*/  BSYNC.RECONVERGENT B2 ;  /* 0x0000000000027941 */ /* 0x000fea0003800200 */
.L_x_2992:
        /* <DEDUP_REMOVED lines=13> */
.L_x_2995:
[----:B------:R-:W-:Y:S05]  /*2b80*/  BSYNC.RECONVERGENT B2 ;  /* 0x0000000000027941 */ /* 0x000fea0003800200 */
.L_x_2994:
        /* <DEDUP_REMOVED lines=9> */
[----:B------:R-:W-:-:S03]  /*2c20*/  FMUL.FTZ R64, R98, UR15 ;  /* 0x0000000f62407c20 */ /* 0x000fc60008410000 */
[----:B------:R-:W-:Y:S01]  /*2c30*/  ISETP.GE.U32.AND.EX P0, PT, R65, 0x1000000, PT, P0 ;  /* 0x010000004100780c */ /* 0x000fe20003f06100 */
[----:B------:R-:W-:Y:S01]  /*2c40*/  FMUL.FTZ R68, R64, UR14 ;  /* 0x0000000e40447c20 */ /* 0x000fe20008410000 */
[----:B------:R-:W-:-:S03]  /*2c50*/  MOV R64, RZ ;  /* 0x000000ff00407202 */ /* 0x000fc60000000f00 */
[----:B------:R-:W-:-:S05]  /*2c60*/  FMUL.FTZ R65, R19, R68 ;  /* 0x0000004413417220 */ /* 0x000fca0000410000 */
[----:B------:R-:W-:-:S03]  /*2c70*/  FSEL R65, R65, RZ, P0 ;  /* 0x000000ff41417208 */ /* 0x000fc60000000000 */
[----:B-----5:R-:W-:Y:S02]  /*2c80*/  @P0 PRMT R87, R83, 0x7632, R87 ;  /* 0x0000763253570816 */ /* 0x020fe40000000057 */
[----:B------:R-:W-:-:S03]  /*2c90*/  F2FP.BF16.F32.PACK_AB R65, RZ, R65 ;  /* 0x00000041ff41723e */ /* 0x000fc600000010ff */
[----:B------:R-:W-:Y:S01]  /*2ca0*/  @P0 IMAD.U32 R87, R87, 0x10000, RZ ;  /* 0x0001000057570824 */ /* 0x000fe200078e00ff */
[----:B------:R-:W-:-:S03]  /*2cb0*/  PRMT R55, R55, 0x5410, R65 ;  /* 0x0000541037377816 */ /* 0x000fc60000000041 */
[----:B------:R-:W-:-:S04]  /*2cc0*/  @P0 FMUL.FTZ R64, R87, R68 ;  /* 0x0000004457400220 */ /* 0x000fc80000410000 */
[----:B------:R-:W-:-:S07]  /*2cd0*/  FADD.FTZ R51, R51, R64 ;  /* 0x0000004033337221 */ /* 0x000fce0000010000 */
.L_x_2967:
[----:B------:R-:W-:Y:S05]  /*2ce0*/  BSYNC.RECONVERGENT B1 ;  /* 0x0000000000017941 */ /* 0x000fea0003800200 */
.L_x_2950:
        /* <DEDUP_REMOVED lines=14> */
.L_x_2997:
[----:B------:R-:W-:Y:S05]  /*2dd0*/  BSYNC.RECONVERGENT B1 ;  /* 0x0000000000017941 */ /* 0x000fea0003800200 */
.L_x_2996:
        /* <DEDUP_REMOVED lines=8> */
.L_x_2945:
[----:B0-----:R-:W-:Y:S05]  /*2e60*/  BSYNC B0 ;  /* 0x0000000000007941 */ /* 0x001fea0003800000 */
.L_x_2944:
[----:B------:R-:W0:Y:S01]  /*2e70*/  S2R R3, SR_CgaCtaId ;  /* 0x0000000000037919 */ /* 0x000e220000008800 */
[----:B------:R-:W-:Y:S01]  /*2e80*/  MOV R0, 0x400 ;  /* 0x0000040000007802 */ /* 0x000fe20000000f00 */
[----:B------:R-:W-:Y:S05]  /*2e90*/  WARPSYNC.ALL ;  /* 0x0000000000007948 */ /* 0x000fea0003800000 */
[----:B--2---:R-:W1:Y:S01]  /*2ea0*/  S2R R53, SR_TID.X ;  /* 0x0000000000357919 */ /* 0x004e620000002100 */
[----:B------:R-:W2:Y:S01]  /*2eb0*/  LDC R18, c[0x0][0x388] ;  /* 0x0000e200ff127b82 */ /* 0x000ea20000000800 */
[----:B------:R-:W3:Y:S01]  /*2ec0*/  LDCU.128 UR16, c[0x0][0x440] ;  /* 0x00008800ff1077ac */ /* 0x000ee20008000c00 */
[----:B------:R-:W4:Y:S06]  /*2ed0*/  LDCU.64 UR4, c[0x0][0x460] ;  /* 0x00008c00ff0477ac */ /* 0x000f2c0008000a00 */
        /* <DEDUP_REMOVED lines=13> */
[----:B------:R-:W-:Y:S04]  /*2fb0*/  LDS R10, [R0+0xc00] ;  /* 0x000c0000000a7984 */ /* 0x000fe80000000800 */
[----:B------:R-:W2:Y:S01]  /*2fc0*/  LDS R11, [R0+0xe00] ;  /* 0x000e0000000b7984 */ /* 0x000ea20000000800 */
[----:B------:R-:W-:Y:S01]  /*2fd0*/  BAR.SYNC.DEFER_BLOCKING 0x0 ;  /* 0x0000000000007b1d */ /* 0x000fe20000010000 */
[----:B0-----:R-:W-:-:S04]  /*2fe0*/  FADD.FTZ R3, RZ, R3 ;  /* 0x00000003ff037221 */ /* 0x001fc80000010000 */
[----:B-1----:R-:W-:Y:S01]  /*2ff0*/  FADD.FTZ R3, R3, R6 ;  /* 0x0000000603037221 */ /* 0x002fe20000010000 */
[----:B---3--:R-:W-:-:S04]  /*3000*/  FADD.FTZ R4, RZ, R4 ;  /* 0x00000004ff047221 */ /* 0x008fc80000010000 */
[----:B----4-:R-:W-:Y:S01]  /*3010*/  FADD.FTZ R4, R4, R5 ;  /* 0x0000000504047221 */ /* 0x010fe20000010000 */
[----:B------:R-:W-:Y:S01]  /*3020*/  STS.128 [R2], R28 ;  /* 0x0000001c02007388 */ /* 0x000fe20000000c00 */
[----:B--2---:R-:W-:-:S03]  /*3030*/  FADD.FTZ R3, R3, R8 ;  /* 0x0000000803037221 */ /* 0x004fc60000010000 */
        /* <DEDUP_REMOVED lines=59> */
.L_x_2949:
        /* <DEDUP_REMOVED lines=8> */
.L_x_3000:
[----:B------:R-:W-:Y:S05]  /*3470*/  BSYNC B1 ;  /* 0x0000000000017941 */ /* 0x000fea0003800000 */
.L_x_2999:
[----:B------:R-:W-:Y:S01]  /*3480*/  HFMA2 R108, -RZ, RZ, 0, 5.9604644775390625e-08 ;  /* 0x00000001ff6c7431 */ /* 0x000fe200000001ff */
[----:B------:R-:W-:Y:S01]  /*3490*/  MOV R107, R96 ;  /* 0x00000060006b7202 */ /* 0x000fe20000000f00 */
[----:B------:R-:W-:Y:S01]  /*34a0*/  IMAD.MOV.U32 R98, RZ, RZ, R105 ;  /* 0x000000ffff627224 */ /* 0x000fe200078e0069 */
[----:B------:R-:W-:Y:S02]  /*34b0*/  MOV R109, 0x1f ;  /* 0x0000001f006d7802 */ /* 0x000fe40000000f00 */
[----:B------:R-:W-:Y:S01]  /*34c0*/  MOV R106, 0xffffffff ;  /* 0xffffffff006a7802 */ /* 0x000fe20000000f00 */
[----:B------:R-:W-:-:S07]  /*34d0*/  FADD.FTZ R98, R98, R67 ;  /* 0x0000004362627221 */ /* 0x000fce0000010000 */
[----:B------:R-:W-:Y:S05]  /*34e0*/  WARPSYNC.COLLECTIVE R106, `(.L_x_3001) ;  /* 0x000000006a087348 */ /* 0x000fea0003c00000 */
[----:B------:R0:W1:Y:S02]  /*34f0*/  SHFL.BFLY P0, R105, R107, R108, R109 ;  /* 0x0c00006c6b697389 */ /* 0x000064000000006d */
[----:B01----:R-:W-:Y:S05]  /*3500*/  ENDCOLLECTIVE ;  /* 0x000000000000791b */ /* 0x003fea0003800000 */
.L_x_3001:
[----:B------:R-:W-:Y:S01]  /*3510*/  HFMA2 R108, -RZ, RZ, 0, 1.1920928955078125e-07 ;  /* 0x00000002ff6c7431 */ /* 0x000fe200000001ff */
[----:B------:R-:W-:Y:S01]  /*3520*/  MOV R107, R98 ;  /* 0x00000062006b7202 */ /* 0x000fe20000000f00 */
[----:B------:R-:W-:-:S07]  /*3530*/  IMAD.MOV.U32 R95, RZ, RZ, R105 ;  /* 0x000000ffff5f7224 */ /* 0x000fce00078e0069 */
[----:B------:R-:W-:Y:S05]  /*3540*/  WARPSYNC.COLLECTIVE R106, `(.L_x_3002) ;  /* 0x000000006a087348 */ /* 0x000fea0003c00000 */
[----:B------:R0:W1:Y:S02]  /*3550*/  SHFL.BFLY P0, R105, R107, R108, R109 ;  /* 0x0c00006c6b697389 */ /* 0x000064000000006d */
[----:B01----:R-:W-:Y:S05]  /*3560*/  ENDCOLLECTIVE ;  /* 0x000000000000791b */ /* 0x003fea0003800000 */
.L_x_3002:
[----:B------:R-:W-:-:S05]  /*3570*/  FADD.FTZ R95, R95, R96 ;  /* 0x000000605f5f7221 */ /* 0x000fca0000010000 */
[----:B------:R-:W-:Y:S02]  /*3580*/  MOV R107, R95 ;  /* 0x0000005f006b7202 */ /* 0x000fe40000000f00 */
[----:B------:R-:W-:-:S07]  /*3590*/  MOV R97, R105 ;  /* 0x0000006900617202 */ /* 0x000fce0000000f00 */
[----:B------:R-:W-:Y:S05]  /*35a0*/  WARPSYNC.COLLECTIVE R106, `(.L_x_3003) ;  /* 0x000000006a087348 */ /* 0x000fea0003c00000 */
[----:B------:R0:W1:Y:S02]  /*35b0*/  SHFL.BFLY P0, R105, R107, R108, R109 ;  /* 0x0c00006c6b697389 */ /* 0x000064000000006d */
[----:B01----:R-:W-:Y:S05]  /*35c0*/  ENDCOLLECTIVE ;  /* 0x000000000000791b */ /* 0x003fea0003800000 */
.L_x_3003:
[----:B------:R-:W-:Y:S01]  /*35d0*/  FADD.FTZ R97, R98, R97 ;  /* 0x0000006162617221 */ /* 0x000fe20000010000 */
[----:B------:R-:W-:-:S04]  /*35e0*/  HFMA2 R108, -RZ, RZ, 0, 2.384185791015625e-07 ;  /* 0x00000004ff6c7431 */ /* 0x000fc800000001ff */
[----:B------:R-:W-:Y:S01]  /*35f0*/  MOV R107, R97 ;  /* 0x00000061006b7202 */ /* 0x000fe20000000f00 */
[----:B------:R-:W-:-:S07]  /*3600*/  IMAD.MOV.U32 R100, RZ, RZ, R105 ;  /* 0x000000ffff647224 */ /* 0x000fce00078e0069 */
[----:B------:R-:W-:Y:S05]  /*3610*/  WARPSYNC.COLLECTIVE R106, `(.L_x_3004) ;  /* 0x000000006a087348 */ /* 0x000fea0003c00000 */
[----:B------:R0:W1:Y:S02]  /*3620*/  SHFL.BFLY P0, R105, R107, R108, R109 ;  /* 0x0c00006c6b697389 */ /* 0x000064000000006d */
[----:B01----:R-:W-:Y:S05]  /*3630*/  ENDCOLLECTIVE ;  /* 0x000000000000791b */ /* 0x003fea0003800000 */
.L_x_3004:
[----:B------:R-:W-:-:S05]  /*3640*/  FADD.FTZ R100, R95, R100 ;  /* 0x000000645f647221 */ /* 0x000fca0000010000 */
[----:B------:R-:W-:Y:S02]  /*3650*/  MOV R107, R100 ;  /* 0x00000064006b7202 */ /* 0x000fe40000000f00 */
[----:B------:R-:W-:-:S07]  /*3660*/  MOV R102, R105 ;  /* 0x0000006900667202 */ /* 0x000fce0000000f00 */
[----:B------:R-:W-:Y:S05]  /*3670*/  WARPSYNC.COLLECTIVE R106, `(.L_x_3005) ;  /* 0x000000006a087348 */ /* 0x000fea0003c00000 */
[----:B------:R0:W1:Y:S02]  /*3680*/  SHFL.BFLY P0, R105, R107, R108, R109 ;  /* 0x0c00006c6b697389 */ /* 0x000064000000006d */
[----:B01----:R-:W-:Y:S05]  /*3690*/  ENDCOLLECTIVE ;  /* 0x000000000000791b */ /* 0x003fea0003800000 */
.L_x_3005:
[----:B------:R-:W-:Y:S01]  /*36a0*/  FADD.FTZ R102, R97, R102 ;  /* 0x0000006661667221 */ /* 0x000fe20000010000 */
[----:B------:R-:W-:-:S04]  /*36b0*/  HFMA2 R108, -RZ, RZ, 0, 4.76837158203125e-07 ;  /* 0x00000008ff6c7431 */ /* 0x000fc800000001ff */
[----:B------:R-:W-:Y:S01]  /*36c0*/  MOV R107, R102 ;  /* 0x00000066006b7202 */ /* 0x000fe20000000f00 */
[----:B------:R-:W-:-:S07]  /*36d0*/  IMAD.MOV.U32 R103, RZ, RZ, R105 ;  /* 0x000000ffff677224 */ /* 0x000fce00078e0069 */
[----:B------:R-:W-:Y:S05]  /*36e0*/  WARPSYNC.COLLECTIVE R106, `(.L_x_3006) ;  /* 0x000000006a087348 */ /* 0x000fea0003c00000 */
[----:B------:R0:W1:Y:S02]  /*36f0*/  SHFL.BFLY P0, R105, R107, R108, R109 ;  /* 0x0c00006c6b697389 */ /* 0x000064000000006d */
[----:B01----:R-:W-:Y:S05]  /*3700*/  ENDCOLLECTIVE ;  /* 0x000000000000791b */ /* 0x003fea0003800000 */
.L_x_3006:
[----:B------:R-:W-:-:S05]  /*3710*/  FADD.FTZ R103, R100, R103 ;  /* 0x0000006764677221 */ /* 0x000fca0000010000 */
[----:B------:R-:W-:Y:S02]  /*3720*/  MOV R107, R103 ;  /* 0x00000067006b7202 */ /* 0x000fe40000000f00 */
[----:B------:R-:W-:-:S07]  /*3730*/  MOV R67, R105 ;  /* 0x0000006900437202 */ /* 0x000fce0000000f00 */
[----:B------:R-:W-:Y:S05]  /*3740*/  WARPSYNC.COLLECTIVE R106, `(.L_x_3007) ;  /* 0x000000006a087348 */ /* 0x000fea0003c00000 */
[----:B------:R0:W1:Y:S02]  /*3750*/  SHFL.BFLY P0, R105, R107, R108, R109 ;  /* 0x0c00006c6b697389 */ /* 0x000064000000006d */
[----:B01----:R-:W-:Y:S05]  /*3760*/  ENDCOLLECTIVE ;  /* 0x000000000000791b */ /* 0x003fea0003800000 */
.L_x_3007:
[----:B------:R-:W-:Y:S01]  /*3770*/  FADD.FTZ R104, R102, R67 ;  /* 0x0000004366687221 */ /* 0x000fe20000010000 */
[----:B------:R-:W-:-:S04]  /*3780*/  HFMA2 R108, -RZ, RZ, 0, 9.5367431640625e-07 ;  /* 0x00000010ff6c7431 */ /* 0x000fc800000001ff */
[----:B------:R-:W-:Y:S01]  /*3790*/  MOV R107, R104 ;  /* 0x00000068006b7202 */ /* 0x000fe20000000f00 */
[----:B------:R-:W-:-:S07]  /*37a0*/  IMAD.MOV.U32 R96, RZ, RZ, R105 ;  /* 0x000000ffff607224 */ /* 0x000fce00078e0069 */
[----:B------:R-:W-:Y:S05]  /*37b0*/  WARPSYNC.COLLECTIVE R106, `(.L_x_3008) ;  /* 0x000000006a087348 */ /* 0x000fea0003c00000 */
[----:B------:R0:W1:Y:S02]  /*37c0*/  SHFL.BFLY P0, R105, R107, R108, R109 ;  /* 0x0c00006c6b697389 */ /* 0x000064000000006d */
[----:B01----:R-:W-:Y:S05]  /*37d0*/  ENDCOLLECTIVE ;  /* 0x000000000000791b */ /* 0x003fea0003800000 */
.L_x_3008:
[----:B------:R-:W-:-:S05]  /*37e0*/  FADD.FTZ R98, R103, R96 ;  /* 0x0000006067627221 */ /* 0x000fca0000010000 */
[----:B------:R-:W-:Y:S02]  /*37f0*/  MOV R107, R98 ;  /* 0x00000062006b7202 */ /* 0x000fe40000000f00 */
[----:B------:R-:W-:-:S07]  /*3800*/  MOV R95, R105 ;  /* 0x00000069005f7202 */ /* 0x000fce0000000f00 */
[----:B------:R-:W-:Y:S05]  /*3810*/  WARPSYNC.COLLECTIVE R106, `(.L_x_3009) ;  /* 0x000000006a087348 */ /* 0x000fea0003c00000 */
[----:B------:R0:W1:Y:S02]  /*3820*/  SHFL.BFLY P0, R105, R107, R108, R109 ;  /* 0x0c00006c6b697389 */ /* 0x000064000000006d */
[----:B01----:R-:W-:Y:S05]  /*3830*/  ENDCOLLECTIVE ;  /* 0x000000000000791b */ /* 0x003fea0003800000 */
.L_x_3009:
[----:B------:R-:W-:Y:S05]  /*3840*/  BRA `(.L_x_3010) ;  /* 0xffffffd400607947 */ /* 0x000fea000383ffff */
.L_x_3011:
        /* <DEDUP_REMOVED lines=11> */
.L_x_6435:


//--------------------- .text._ZN10layer_norm13ln_bwd_kernelINS_13Kernel_traitsIf6__halfS2_S2_fjLj256ELj1ELj4ELj1ELj16ENS_18Kernel_traits_baseILj256EfS2_S2_S2_fjLj128EEEEELb0ELb0ELb0ELb0EEEvNS_9BwdParamsE --------------------------
	.section	.text._ZN10layer_norm13ln_bwd_kernelINS_13Kernel_traitsIf6__halfS2_S2_fjLj256ELj1ELj4ELj1ELj16ENS_18Kernel_traits_baseILj256EfS2_S2_S2_fjLj128EEEEELb0ELb0ELb0ELb0EEEvNS_9BwdParamsE,"ax",@progbits
	.align	128
        .global         _ZN10layer_norm13ln_bwd_kernelINS_13Kernel_traitsIf6__halfS2_S2_fjLj256ELj1ELj4ELj1ELj16ENS_18Kernel_traits_baseILj256EfS2_S2_S2_fjLj128EEEEELb0ELb0ELb0ELb0EEEvNS_9BwdParamsE
        .type           _ZN10layer_norm13ln_bwd_kernelINS_13Kernel_traitsIf6__halfS2_S2_fjLj256ELj1ELj4ELj1ELj16ENS_18Kernel_traits_baseILj256EfS2_S2_S2_fjLj128EEEEELb0ELb0ELb0ELb0EEEvNS_9BwdParamsE,@function
        .size           _ZN10layer_norm13ln_bwd_kernelINS_13Kernel_traitsIf6__halfS2_S2_fjLj256ELj1ELj4ELj1ELj16ENS_18Kernel_traits_baseILj256EfS2_S2_S2_fjLj128EEEEELb0ELb0ELb0ELb0EEEvNS_9BwdParamsE,(.L_x_6436 - _ZN10layer_norm13ln_bwd_kernelINS_13Kernel_traitsIf6__halfS2_S2_fjLj256ELj1ELj4ELj1ELj16ENS_18Kernel_traits_baseILj256EfS2_S2_S2_fjLj128EEEEELb0ELb0ELb0ELb0EEEvNS_9BwdParamsE)
        .other          _ZN10layer_norm13ln_bwd_kernelINS_13Kernel_traitsIf6__halfS2_S2_fjLj256ELj1ELj4ELj1ELj16ENS_18Kernel_traits_baseILj256EfS2_S2_S2_fjLj128EEEEELb0ELb0ELb0ELb0EEEvNS_9BwdParamsE,@"STO_CUDA_ENTRY STV_DEFAULT"
_ZN10layer_norm13ln_bwd_kernelINS_13Kernel_traitsIf6__halfS2_S2_fjLj256ELj1ELj4ELj1ELj16ENS_18Kernel_traits_baseILj256EfS2_S2_S2_fjLj128EEEEELb0ELb0ELb0ELb0EEEvNS_9BwdParamsE:
.text._ZN10layer_norm13ln_bwd_kernelINS_13Kernel_traitsIf6__halfS2_S2_fjLj256ELj1ELj4ELj1ELj16ENS_18Kernel_traits_baseILj256EfS2_S2_S2_fjLj128EEEEELb0ELb0ELb0ELb0EEEvNS_9BwdParamsE:
        /* <DEDUP_REMOVED lines=40> */
.L_x_3023:
        /* <DEDUP_REMOVED lines=16> */
[----:B------:R-:W-:Y:S01]  /*0380*/  LEA.HI.SX32 R61, R61, R2, 0x1d ;  /* 0x000000023d3d7211 */ /* 0x000fe200078feaff */
[----:B---3--:R-:W-:Y:S01]  /*0390*/  @P0 HADD2.F32 R54, -RZ, R36.H0_H0 ;  /* 0x20000024ff360230 */ /* 0x008fe20000004100 */
        /* <DEDUP_REMOVED lines=15> */
[----:B--2---:R-:W-:Y:S01]  /*0490*/  FSEL R53, R48, RZ, !P1 ;  /* 0x000000ff30357208 */ /* 0x004fe20004800000 */
[--C-:B----4-:R-:W-:Y:S02]  /*04a0*/  HADD2.F32 R0, -RZ, R44.reuse.H0_H0 ;  /* 0x2000002cff007230 */ /* 0x110fe40000004100 */
[----:B------:R-:W-:Y:S02]  /*04b0*/  HADD2.F32 R44, -RZ, R44.H1_H1 ;  /* 0x3000002cff2c7230 */ /* 0x000fe40000004100 */
[--C-:B------:R-:W-:Y:S02]  /*04c0*/  HADD2.F32 R58, -RZ, R46.reuse.H0_H0 ;  /* 0x2000002eff3a7230 */ /* 0x100fe40000004100 */
[--C-:B------:R-:W-:Y:S02]  /*04d0*/  HADD2.F32 R48, -RZ, R45.reuse.H0_H0 ;  /* 0x2000002dff307230 */ /* 0x100fe40000004100 */
[----:B------:R-:W-:Y:S02]  /*04e0*/  HADD2.F32 R56, -RZ, R45.H1_H1 ;  /* 0x3000002dff387230 */ /* 0x000fe40000004100 */
[----:B------:R-:W-:-:S02]  /*04f0*/  HADD2.F32 R46, -RZ, R46.H1_H1 ;  /* 0x3000002eff2e7230 */ /* 0x000fc40000004100 */
[--C-:B------:R-:W-:Y:S02]  /*0500*/  HADD2.F32 R60, -RZ, R47.reuse.H0_H0 ;  /* 0x2000002fff3c7230 */ /* 0x100fe40000004100 */
[----:B------:R-:W-:Y:S02]  /*0510*/  HADD2.F32 R64, -RZ, R47.H1_H1 ;  /* 0x3000002fff407230 */ /* 0x000fe40000004100 */
[C---:B------:R-:W-:Y:S01]  /*0520*/  FADD.FTZ R47, -R53.reuse, R44 ;  /* 0x0000002c352f7221 */ /* 0x040fe20000010100 */
[--C-:B---3--:R-:W-:Y:S02]  /*0530*/  HADD2.F32 R45, -RZ, R36.reuse.H0_H0 ;  /* 0x20000024ff2d7230 */ /* 0x108fe40000004100 */
[C---:B------:R-:W-:Y:S01]  /*0540*/  FADD.FTZ R3, -R53.reuse, R0 ;  /* 0x0000000035037221 */ /* 0x040fe20000010100 */
[----:B------:R-:W-:Y:S02]  /*0550*/  HADD2.F32 R0, -RZ, R36.H1_H1 ;  /* 0x30000024ff007230 */ /* 0x000fe40000004100 */
[C---:B------:R-:W-:Y:S01]  /*0560*/  FADD.FTZ R7, -R53.reuse, R46 ;  /* 0x0000002e35077221 */ /* 0x040fe20000010100 */
[----:B-----5:R-:W-:Y:S01]  /*0570*/  FMUL.FTZ R44, R52, R47 ;  /* 0x0000002f342c7220 */ /* 0x020fe20000410000 */
[----:B------:R-:W-:Y:S01]  /*0580*/  FMUL.FTZ R46, R32, R45 ;  /* 0x0000002d202e7220 */ /* 0x000fe20000410000 */
[----:B------:R-:W-:Y:S01]  /*0590*/  FMUL.FTZ R3, R52, R3 ;  /* 0x0000000334037220 */ /* 0x000fe20000410000 */
[C---:B------:R-:W-:Y:S01]  /*05a0*/  FADD.FTZ R49, -R53.reuse, R56 ;  /* 0x0000003835317221 */ /* 0x040fe20000010100 */
[----:B------:R-:W-:Y:S01]  /*05b0*/  FADD.FTZ R55, -R53, R48 ;  /* 0x0000003035377221 */ /* 0x000fe20000010100 */
[----:B------:R-:W-:-:S02]  /*05c0*/  HADD2.F32 R57, -RZ, R37.H0_H0 ;  /* 0x20000025ff397230 */ /* 0x000fc40000004100 */
[----:B------:R-:W-:Y:S01]  /*05d0*/  FADD.FTZ R25, R25, R0 ;  /* 0x0000000019197221 */ /* 0x000fe20000010000 */
[----:B------:R-:W-:Y:S02]  /*05e0*/  HADD2.F32 R56, -RZ, R37.H1_H1 ;  /* 0x30000025ff387230 */ /* 0x000fe40000004100 */
[-C--:B------:R-:W-:Y:S01]  /*05f0*/  FFMA.FTZ R13, R44, R0.reuse, R13 ;  /* 0x000000002c0d7223 */ /* 0x080fe2000001000d */
[----:B------:R-:W-:Y:S01]  /*0600*/  FMUL.FTZ R47, R33, R0 ;  /* 0x00000000212f7220 */ /* 0x000fe20000410000 */
[--C-:B------:R-:W-:Y:S02]  /*0610*/  HADD2.F32 R37, -RZ, R39.reuse.H0_H0 ;  /* 0x20000027ff257230 */ /* 0x100fe40000004100 */
[----:B------:R-:W-:Y:S01]  /*0620*/  FADD.FTZ R0, RZ, R46 ;  /* 0x0000002eff007221 */ /* 0x000fe20000010000 */
[----:B------:R-:W-:Y:S02]  /*0630*/  HADD2.F32 R36, -RZ, R39.H1_H1 ;  /* 0x30000027ff247230 */ /* 0x000fe40000004100 */
[C---:B------:R-:W-:Y:S01]  /*0640*/  FFMA.FTZ R39, R3.reuse, R46, RZ ;  /* 0x0000002e03277223 */ /* 0x040fe200000100ff */
[----:B------:R-:W-:Y:S01]  /*0650*/  FADD.FTZ R24, R24, R45 ;  /* 0x0000002d18187221 */ /* 0x000fe20000010000 */
[----:B------:R-:W-:Y:S01]  /*0660*/  FFMA.FTZ R12, R3, R45, R12 ;  /* 0x0000002d030c7223 */ /* 0x000fe2000001000c */
[----:B------:R-:W-:Y:S01]  /*0670*/  FMUL.FTZ R45, R52, R55 ;  /* 0x00000037342d7220 */ /* 0x000fe20000410000 */
[----:B0-----:R-:W-:Y:S01]  /*0680*/  FMUL.FTZ R50, R34, R57 ;  /* 0x0000003922327220 */ /* 0x001fe20000410000 */
[----:B------:R-:W-:Y:S01]  /*0690*/  FADD.FTZ R55, R0, R47 ;  /* 0x0000002f00377221 */ /* 0x000fe20000010000 */
[----:B------:R-:W-:Y:S01]  /*06a0*/  FFMA.FTZ R0, R44, R47, R39 ;  /* 0x0000002f2c007223 */ /* 0x000fe20000010027 */
[C---:B------:R-:W-:Y:S01]  /*06b0*/  FADD.FTZ R51, -R53.reuse, R58 ;  /* 0x0000003a35337221 */ /* 0x040fe20000010100 */
[----:B------:R-:W-:Y:S01]  /*06c0*/  FADD.FTZ R59, -R53, R60 ;  /* 0x0000003c353b7221 */ /* 0x000fe20000010100 */
[----:B------:R-:W-:-:S02]  /*06d0*/  HADD2.F32 R63, -RZ, R38.H0_H0 ;  /* 0x20000026ff3f7230 */ /* 0x000fc40000004100 */
[C---:B------:R-:W-:Y:S01]  /*06e0*/  FMUL.FTZ R48, R52.reuse, R49 ;  /* 0x0000003134307220 */ /* 0x040fe20000410000 */
[----:B------:R-:W-:Y:S01]  /*06f0*/  FMUL.FTZ R49, R35, R56 ;  /* 0x0000003823317220 */ /* 0x000fe20000410000 */
[----:B------:R-:W-:Y:S01]  /*0700*/  FMUL.FTZ R58, R52, R7 ;  /* 0x00000007343a7220 */ /* 0x000fe20000410000 */
[----:B------:R-:W-:Y:S01]  /*0710*/  FADD.FTZ R60, R55, R50 ;  /* 0x00000032373c7221 */ /* 0x000fe20000010000 */
[----:B------:R-:W-:Y:S01]  /*0720*/  FFMA.FTZ R7, R45, R50, R0 ;  /* 0x000000322d077223 */ /* 0x000fe20000010000 */
[----:B------:R-:W-:Y:S02]  /*0730*/  HADD2.F32 R38, -RZ, R38.H1_H1 ;  /* 0x30000026ff267230 */ /* 0x000fe40000004100 */
[----:B------:R-:W-:Y:S01]  /*0740*/  FADD.FTZ R27, R27, R56 ;  /* 0x000000381b1b7221 */ /* 0x000fe20000010000 */
[----:B------:R-:W-:Y:S01]  /*0750*/  FFMA.FTZ R15, R48, R56, R15 ;  /* 0x00000038300f7223 */ /* 0x000fe2000001000f */
[----:B------:R-:W-:Y:S01]  /*0760*/  FMUL.FTZ R56, R28, R63 ;  /* 0x0000003f1c387220 */ /* 0x000fe20000410000 */
[----:B------:R-:W-:Y:S01]  /*0770*/  FADD.FTZ R39, R60, R49 ;  /* 0x000000313c277221 */ /* 0x000fe20000010000 */
[----:B------:R-:W-:Y:S01]  /*0780*/  FMUL.FTZ R51, R52, R51 ;  /* 0x0000003334337220 */ /* 0x000fe20000410000 */
[----:B------:R-:W-:Y:S01]  /*0790*/  FFMA.FTZ R0, R48, R49, R7 ;  /* 0x0000003130007223 */ /* 0x000fe20000010007 */
        /* <DEDUP_REMOVED lines=12> */
[----:B------:R-:W-:Y:S01]  /*0860*/  FADD.FTZ R53, -R53, R64 ;  /* 0x0000004035357221 */ /* 0x000fe20000010100 */
        /* <DEDUP_REMOVED lines=10> */
[----:B------:R-:W-:-:S07]  /*0910*/  FFMA.FTZ R63, R0, R7, R38 ;  /* 0x00000007003f7223 */ /* 0x000fce0000010026 */
.L_x_3015:
[----:B------:R-:W-:Y:S05]  /*0920*/  BSYNC.RECONVERGENT B1 ;  /* 0x0000000000017941 */ /* 0x000fea0003800200 */
.L_x_3014:
        /* <DEDUP_REMOVED lines=20> */
.L_x_3035:
        /* <DEDUP_REMOVED lines=51> */
.L_x_3020:
        /* <DEDUP_REMOVED lines=24> */
[C---:B------:R-:W-:Y:S01]  /*0f20*/  F2FP.F16.F32.PACK_AB R40, R41.reuse, R39 ;  /* 0x000000272928723e */ /* 0x040fe200000000ff */
[-C--:B------:R-:W-:Y:S01]  /*0f30*/  FMUL.FTZ R53, R41, R54.reuse ;  /* 0x0000003629357220 */ /* 0x080fe20000410000 */
        /* <DEDUP_REMOVED lines=8> */
[----:B------:R-:W-:Y:S01]  /*0fc0*/  FMUL.FTZ R54, R52, R54 ;  /* 0x0000003634367220 */ /* 0x000fe20000410000 */
[----:B------:R-:W-:-:S02]  /*0fd0*/  F2FP.F16.F32.PACK_AB R37, R64, R39 ;  /* 0x000000274025723e */ /* 0x000fc400000000ff */
[----:B------:R-:W-:Y:S02]  /*0fe0*/  F2FP.F16.F32.PACK_AB R43, R52, R43 ;  /* 0x0000002b342b723e */ /* 0x000fe400000000ff */
[----:B------:R-:W-:Y:S02]  /*0ff0*/  F2FP.F16.F32.PACK_AB R36, R53, R36 ;  /* 0x000000243524723e */ /* 0x000fe400000000ff */
[----:B------:R-:W-:Y:S02]  /*1000*/  F2FP.F16.F32.PACK_AB R38, R38, R55 ;  /* 0x000000372626723e */ /* 0x000fe400000000ff */
[----:B------:R-:W-:Y:S01]  /*1010*/  F2FP.F16.F32.PACK_AB R39, R54, R63 ;  /* 0x0000003f3627723e */ /* 0x000fe200000000ff */
[----:B------:R-:W-:Y:S06]  /*1020*/  BRA `(.L_x_3021) ;  /* 0x0000000400807947 */ /* 0x000fec0003800000 */
.L_x_3019:
[----:B------:R-:W-:-:S04]  /*1030*/  UISETP.NE.U32.AND UP0, UPT, UR4, URZ, UPT ;  /* 0x000000ff0400728c */ /* 0x000fc8000bf05070 */
[----:B------:R-:W-:-:S09]  /*1040*/  UISETP.NE.AND.EX UP0, UPT, UR5, URZ, UPT, UP0 ;  /* 0x000000ff0500728c */ /* 0x000fd2000bf05300 */
[----:B------:R-:W-:Y:S05]  /*1050*/  BRA.U UP0, `(.L_x_3022) ;  /* 0x0000000100b47547 */ /* 0x000fea000b800000 */
[-CC-:B------:R-:W-:Y:S01]  /*1060*/  FFMA.FTZ R39, R3, R36.reuse, R37.reuse ;  /* 0x0000002403277223 */ /* 0x180fe20000010025 */
[----:B0-----:R-:W-:Y:S02]  /*1070*/  HADD2.F32 R55, -RZ, R8.H0_H0 ;  /* 0x20000008ff377230 */ /* 0x001fe40000004100 */
[-C--:B------:R-:W-:Y:S01]  /*1080*/  FFMA.FTZ R38, R44, R36.reuse, R37 ;  /* 0x000000242c267223 */ /* 0x080fe20000010025 */
[----:B------:R-:W-:Y:S02]  /*1090*/  HADD2.F32 R63, -RZ, R9.H0_H0 ;  /* 0x20000009ff3f7230 */ /* 0x000fe40000004100 */
[----:B------:R-:W-:Y:S01]  /*10a0*/  FADD.FTZ R39, R46, -R39 ;  /* 0x800000272e277221 */ /* 0x000fe20000010000 */
[-C--:B------:R-:W-:Y:S01]  /*10b0*/  FFMA.FTZ R53, R51, R36.reuse, R37 ;  /* 0x0000002433357223 */ /* 0x080fe20000010025 */
[----:B------:R-:W-:Y:S01]  /*10c0*/  FADD.FTZ R38, R47, -R38 ;  /* 0x800000262f267221 */ /* 0x000fe20000010000 */
[--C-:B------:R-:W-:Y:S02]  /*10d0*/  HADD2.F32 R65, -RZ, R10.reuse.H1_H1 ;  /* 0x3000000aff417230 */ /* 0x100fe40000004100 */
[----:B-----5:R-:W-:Y:S01]  /*10e0*/  FFMA.FTZ R55, R52, R39, R55 ;  /* 0x0000002734377223 */ /* 0x020fe20000010037 */
[-CC-:B------:R-:W-:Y:S01]  /*10f0*/  FFMA.FTZ R39, R45, R36.reuse, R37.reuse ;  /* 0x000000242d277223 */ /* 0x180fe20000010025 */
[----:B------:R-:W-:Y:S01]  /*1100*/  FFMA.FTZ R69, R59, R36, R37 ;  /* 0x000000243b457223 */ /* 0x000fe20000010025 */
[----:B------:R-:W-:-:S02]  /*1110*/  HADD2.F32 R67, -RZ, R10.H0_H0 ;  /* 0x2000000aff437230 */ /* 0x000fc40000004100 */
[----:B------:R-:W-:Y:S01]  /*1120*/  FADD.FTZ R64, R50, -R39 ;  /* 0x8000002732407221 */ /* 0x000fe20000010000 */
[----:B------:R-:W-:-:S03]  /*1130*/  HADD2.F32 R39, -RZ, R8.H1_H1 ;  /* 0x30000008ff277230 */ /* 0x000fc60000004100 */
[----:B------:R-:W-:Y:S01]  /*1140*/  FFMA.FTZ R63, R52, R64, R63 ;  /* 0x00000040343f7223 */ /* 0x000fe2000001003f */
[----:B------:R-:W-:Y:S01]  /*1150*/  FADD.FTZ R64, R56, -R53 ;  /* 0x8000003538407221 */ /* 0x000fe20000010000 */
[----:B------:R-:W-:Y:S01]  /*1160*/  FFMA.FTZ R39, R52, R38, R39 ;  /* 0x0000002634277223 */ /* 0x000fe20000010027 */
[----:B------:R-:W-:Y:S01]  /*1170*/  FFMA.FTZ R38, R48, R36, R37 ;  /* 0x0000002430267223 */ /* 0x000fe20000010025 */
[----:B------:R-:W-:Y:S02]  /*1180*/  HADD2.F32 R53, -RZ, R9.H1_H1 ;  /* 0x30000009ff357230 */ /* 0x000fe40000004100 */
[----:B------:R-:W-:Y:S01]  /*1190*/  FFMA.FTZ R67, R52, R64, R67 ;  /* 0x0000004034437223 */ /* 0x000fe20000010043 */
[----:B------:R-:W-:-:S04]  /*11a0*/  FADD.FTZ R38, R49, -R38 ;  /* 0x8000002631267221 */ /* 0x000fc80000010000 */
[----:B------:R-:W-:Y:S01]  /*11b0*/  FFMA.FTZ R53, R52, R38, R53 ;  /* 0x0000002634357223 */ /* 0x000fe20000010035 */
[----:B------:R-:W-:-:S04]  /*11c0*/  FFMA.FTZ R38, R58, R36, R37 ;  /* 0x000000243a267223 */ /* 0x000fc80000010025 */
[----:B------:R-:W-:-:S04]  /*11d0*/  FADD.FTZ R38, R57, -R38 ;  /* 0x8000002639267221 */ /* 0x000fc80000010000 */
[----:B------:R-:W-:Y:S01]  /*11e0*/  FFMA.FTZ R65, R52, R38, R65 ;  /* 0x0000002634417223 */ /* 0x000fe20000010041 */
[----:B------:R-:W-:Y:S01]  /*11f0*/  FFMA.FTZ R38, R0, R36, R37 ;  /* 0x0000002400267223 */ /* 0x000fe20000010025 */
[----:B------:R-:W-:Y:S01]  /*1200*/  FADD.FTZ R36, R60, -R69 ;  /* 0x800000453c247221 */ /* 0x000fe20000010000 */
[--C-:B------:R-:W-:Y:S02]  /*1210*/  HADD2.F32 R69, -RZ, R11.reuse.H0_H0 ;  /* 0x2000000bff457230 */ /* 0x100fe40000004100 */
[----:B------:R-:W-:Y:S01]  /*1220*/  FMUL.FTZ R65, R65, R54 ;  /* 0x0000003641417220 */ /* 0x000fe20000410000 */
[----:B------:R-:W-:Y:S02]  /*1230*/  HADD2.F32 R37, -RZ, R11.H1_H1 ;  /* 0x3000000bff257230 */ /* 0x000fe40000004100 */
[----:B------:R-:W-:Y:S01]  /*1240*/  FADD.FTZ R38, R7, -R38 ;  /* 0x8000002607267221 */ /* 0x000fe20000010000 */
[----:B------:R-:W-:Y:S01]  /*1250*/  FFMA.FTZ R69, R52, R36, R69 ;  /* 0x0000002434457223 */ /* 0x000fe20000010045 */
[----:B------:R-:W-:-:S02]  /*1260*/  FMUL.FTZ R36, R55, R54 ;  /* 0x0000003637247220 */ /* 0x000fc40000410000 */
[----:B------:R-:W-:Y:S01]  /*1270*/  FFMA.FTZ R52, R52, R38, R37 ;  /* 0x0000002634347223 */ /* 0x000fe20000010025 */
[-C--:B------:R-:W-:Y:S01]  /*1280*/  FMUL.FTZ R37, R63, R54.reuse ;  /* 0x000000363f257220 */ /* 0x080fe20000410000 */
[-C--:B------:R-:W-:Y:S01]  /*1290*/  FMUL.FTZ R38, R67, R54.reuse ;  /* 0x0000003643267220 */ /* 0x080fe20000410000 */
[-C--:B------:R-:W-:Y:S01]  /*12a0*/  FMUL.FTZ R69, R69, R54.reuse ;  /* 0x0000003645457220 */ /* 0x080fe20000410000 */
[-C--:B------:R-:W-:Y:S01]  /*12b0*/  FMUL.FTZ R64, R52, R54.reuse ;  /* 0x0000003634407220 */ /* 0x080fe20000410000 */
[-C--:B------:R-:W-:Y:S01]  /*12c0*/  FMUL.FTZ R52, R53, R54.reuse ;  /* 0x0000003635347220 */ /* 0x080fe20000410000 */
[----:B------:R-:W-:Y:S01]  /*12d0*/  FMUL.FTZ R53, R39, R54 ;  /* 0x0000003627357220 */ /* 0x000fe20000410000 */
[----:B------:R-:W-:Y:S02]  /*12e0*/  F2FP.F16.F32.PACK_AB R38, R65, R38 ;  /* 0x000000264126723e */ /* 0x000fe400000000ff */
[----:B------:R-:W-:Y:S02]  /*12f0*/  F2FP.F16.F32.PACK_AB R39, R64, R69 ;  /* 0x000000454027723e */ /* 0x000fe400000000ff */
[----:B------:R-:W-:-:S02]  /*1300*/  F2FP.F16.F32.PACK_AB R37, R52, R37 ;  /* 0x000000253425723e */ /* 0x000fc400000000ff */
[----:B------:R-:W-:Y:S01]  /*1310*/  F2FP.F16.F32.PACK_AB R36, R53, R36 ;  /* 0x000000243524723e */ /* 0x000fe200000000ff */
[----:B------:R-:W-:Y:S06]  /*1320*/  BRA `(.L_x_3021) ;  /* 0x0000000000c07947 */ /* 0x000fec0003800000 */
.L_x_3022:
[-CC-:B------:R-:W-:Y:S01]  /*1330*/  FFMA.FTZ R43, R3, R36.reuse, R37.reuse ;  /* 0x00000024032b7223 */ /* 0x180fe20000010025 */
[-CC-:B------:R-:W-:Y:S01]  /*1340*/  FFMA.FTZ R40, R44, R36.reuse, R37.reuse ;  /* 0x000000242c287223 */ /* 0x180fe20000010025 */
[-CC-:B0-----:R-:W-:Y:S01]  /*1350*/  FFMA.FTZ R55, R45, R36.reuse, R37.reuse ;  /* 0x000000242d377223 */ /* 0x181fe20000010025 */
[-CC-:B------:R-:W-:Y:S01]  /*1360*/  FFMA.FTZ R64, R48, R36.reuse, R37.reuse ;  /* 0x0000002430407223 */ /* 0x180fe20000010025 */
[-CC-:B------:R-:W-:Y:S01]  /*1370*/  FFMA.FTZ R41, R51, R36.reuse, R37.reuse ;  /* 0x0000002433297223 */ /* 0x180fe20000010025 */
[-CC-:B------:R-:W-:Y:S01]  /*1380*/  FFMA.FTZ R38, R58, R36.reuse, R37.reuse ;  /* 0x000000243a267223 */ /* 0x180fe20000010025 */
[-CC-:B------:R-:W-:Y:S01]  /*1390*/  FFMA.FTZ R39, R59, R36.reuse, R37.reuse ;  /* 0x000000243b277223 */ /* 0x180fe20000010025 */
[----:B------:R-:W-:Y:S01]  /*13a0*/  FFMA.FTZ R36, R0, R36, R37 ;  /* 0x0000002400247223 */ /* 0x000fe20000010025 */
[----:B------:R-:W-:Y:S01]  /*13b0*/  FADD.FTZ R37, R46, -R43 ;  /* 0x8000002b2e257221 */ /* 0x000fe20000010000 */
[--C-:B------:R-:W-:Y:S02]  /*13c0*/  HADD2.F32 R42, -RZ, R8.reuse.H1_H1 ;  /* 0x30000008ff2a7230 */ /* 0x100fe40000004100 */
[----:B------:R-:W-:Y:S01]  /*13d0*/  FADD.FTZ R53, R47, -R40 ;  /* 0x800000282f357221 */ /* 0x000fe20000010000 */
[----:B------:R-:W-:-:S02]  /*13e0*/  HADD2.F32 R43, -RZ, R8.H0_H0 ;  /* 0x20000008ff2b7230 */ /* 0x000fc40000004100 */
[----:B------:R-:W-:Y:S01]  /*13f0*/  FADD.FTZ R41, R56, -R41 ;  /* 0x8000002938297221 */ /* 0x000fe20000010000 */
[--C-:B------:R-:W-:Y:S02]  /*1400*/  HADD2.F32 R40, -RZ, R9.reuse.H1_H1 ;  /* 0x30000009ff287230 */ /* 0x100fe40000004100 */
[C---:B-----5:R-:W-:Y:S01]  /*1410*/  FFMA.FTZ R42, R52.reuse, R53, R42 ;  /* 0x00000035342a7223 */ /* 0x060fe2000001002a */
[----:B------:R-:W-:Y:S02]  /*1420*/  HADD2.F32 R53, -RZ, R9.H0_H0 ;  /* 0x20000009ff357230 */ /* 0x000fe40000004100 */
[----:B------:R-:W-:Y:S01]  /*1430*/  FFMA.FTZ R37, R52, R37, R43 ;  /* 0x0000002534257223 */ /* 0x000fe2000001002b */
[----:B------:R-:W-:Y:S01]  /*1440*/  FADD.FTZ R43, R50, -R55 ;  /* 0x80000037322b7221 */ /* 0x000fe20000010000 */
[----:B------:R-:W-:Y:S01]  /*1450*/  FADD.FTZ R55, R49, -R64 ;  /* 0x8000004031377221 */ /* 0x000fe20000010000 */
[----:B------:R-:W-:Y:S01]  /*1460*/  FADD.FTZ R63, R57, -R38 ;  /* 0x80000026393f7221 */ /* 0x000fe20000010000 */
[----:B------:R-:W-:Y:S01]  /*1470*/  FADD.FTZ R39, R60, -R39 ;  /* 0x800000273c277221 */ /* 0x000fe20000010000 */
[C---:B------:R-:W-:Y:S01]  /*1480*/  FFMA.FTZ R43, R52.reuse, R43, R53 ;  /* 0x0000002b342b7223 */ /* 0x040fe20000010035 */
[----:B------:R-:W-:Y:S01]  /*1490*/  FFMA.FTZ R53, R52, R55, R40 ;  /* 0x0000003734357223 */ /* 0x000fe20000010028 */
[----:B------:R-:W-:-:S02]  /*14a0*/  HADD2.F32 R55, -RZ, R10.H0_H0 ;  /* 0x2000000aff377230 */ /* 0x000fc40000004100 */
[----:B------:R-:W-:Y:S02]  /*14b0*/  HADD2.F32 R40, -RZ, R10.H1_H1 ;  /* 0x3000000aff287230 */ /* 0x000fe40000004100 */
[-C--:B------:R-:W-:Y:S01]  /*14c0*/  FMUL.FTZ R64, R53, R54.reuse ;  /* 0x0000003635407220 */ /* 0x080fe20000410000 */
[C---:B------:R-:W-:Y:S01]  /*14d0*/  FFMA.FTZ R38, R52.reuse, R41, R55 ;  /* 0x0000002934267223 */ /* 0x040fe20000010037 */
[--C-:B------:R-:W-:Y:S02]  /*14e0*/  HADD2.F32 R41, -RZ, R11.reuse.H0_H0 ;  /* 0x2000000bff297230 */ /* 0x100fe40000004100 */
[----:B------:R-:W-:Y:S01]  /*14f0*/  FFMA.FTZ R55, R52, R63, R40 ;  /* 0x0000003f34377223 */ /* 0x000fe20000010028 */
[----:B------:R-:W-:Y:S01]  /*1500*/  FADD.FTZ R63, R7, -R36 ;  /* 0x80000024073f7221 */ /* 0x000fe20000010000 */
[----:B------:R-:W-:Y:S01]  /*1510*/  HADD2.F32 R36, -RZ, R11.H1_H1 ;  /* 0x3000000bff247230 */ /* 0x000fe20000004100 */
[----:B------:R-:W-:Y:S01]  /*1520*/  F2FP.F16.F32.PACK_AB R40, R42, R37 ;  /* 0x000000252a28723e */ /* 0x000fe200000000ff */
[----:B------:R-:W-:Y:S01]  /*1530*/  FFMA.FTZ R39, R52, R39, R41 ;  /* 0x0000002734277223 */ /* 0x000fe20000010029 */
[----:B------:R-:W-:Y:S01]  /*1540*/  F2FP.F16.F32.PACK_AB R41, R53, R43 ;  /* 0x0000002b3529723e */ /* 0x000fe200000000ff */
[-C--:B------:R-:W-:Y:S01]  /*1550*/  FMUL.FTZ R53, R38, R54.reuse ;  /* 0x0000003626357220 */ /* 0x080fe20000410000 */
[----:B------:R-:W-:Y:S01]  /*1560*/  FFMA.FTZ R52, R52, R63, R36 ;  /* 0x0000003f34347223 */ /* 0x000fe20000010024 */
[----:B------:R-:W-:Y:S01]  /*1570*/  FMUL.FTZ R63, R42, R54 ;  /* 0x000000362a3f7220 */ /* 0x000fe20000410000 */
        /* <DEDUP_REMOVED lines=11> */
.L_x_3021:
        /* <DEDUP_REMOVED lines=8> */
.L_x_3018:
[----:B------:R-:W-:Y:S05]  /*16b0*/  BSYNC.RECONVERGENT B1 ;  /* 0x0000000000017941 */ /* 0x000fea0003800200 */
.L_x_3017:
[----:B--2---:R-:W2:Y:S02]  /*16c0*/  LDC.64 R36, c[0x0][0x380] ;  /* 0x0000e000ff247b82 */ /* 0x004ea40000000a00 */
[----:B--2---:R-:W-:-:S04]  /*16d0*/  LEA R5, R36, R5, 0x2 ;  /* 0x0000000524057211 */ /* 0x004fc800078e10ff */
[----:B------:R-:W-:-:S13]  /*16e0*/  ISETP.GE.AND P1, PT, R5, R37, PT ;  /* 0x000000250500720c */ /* 0x000fda0003f26270 */
[----:B------:R-:W-:Y:S05]  /*16f0*/  @!P1 BRA `(.L_x_3023) ;  /* 0xffffffe800e09947 */ /* 0x000fea000383ffff */
.L_x_3013:
[----:B------:R-:W-:Y:S05]  /*1700*/  BSYNC B0 ;  /* 0x0000000000007941 */ /* 0x000fea0003800000 */
.L_x_3012:
        /* <DEDUP_REMOVED lines=80> */
.L_x_3016:
        /* <DEDUP_REMOVED lines=8> */
.L_x_3025:
[----:B------:R-:W-:Y:S05]  /*1c90*/  BSYNC B1 ;  /* 0x0000000000017941 */ /* 0x000fea0003800000 */
.L_x_3024:
        /* <DEDUP_REMOVED lines=9> */
.L_x_3026:
[----:B------:R-:W-:Y:S01]  /*1d30*/  HFMA2 R38, -RZ, RZ, 0, 1.1920928955078125e-07 ;  /* 0x00000002ff267431 */ /* 0x000fe200000001ff */
[----:B------:R-:W-:Y:S02]  /*1d40*/  MOV R39, R53 ;  /* 0x0000003500277202 */ /* 0x000fe40000000f00 */
[----:B------:R-:W-:-:S07]  /*1d50*/  MOV R64, R69 ;  /* 0x0000004500407202 */ /* 0x000fce0000000f00 */
[----:B------:R-:W-:Y:S05]  /*1d60*/  WARPSYNC.COLLECTIVE R36, `(.L_x_3027) ;  /* 0x0000000024087348 */ /* 0x000fea0003c00000 */
[----:B------:R0:W1:Y:S02]  /*1d70*/  SHFL.BFLY P1, R69, R39, R38, R37 ;  /* 0x0c00002627457389 */ /* 0x0000640000020025 */
[----:B01----:R-:W-:Y:S05]  /*1d80*/  ENDCOLLECTIVE ;  /* 0x000000000000791b */ /* 0x003fea0003800000 */
.L_x_3027:
[----:B------:R-:W-:-:S05]  /*1d90*/  FADD.FTZ R64, R64, R63 ;  /* 0x0000003f40407221 */ /* 0x000fca0000010000 */
[----:B------:R-:W-:Y:S02]  /*1da0*/  MOV R39, R64 ;  /* 0x0000004000277202 */ /* 0x000fe40000000f00 */
[----:B------:R-:W-:-:S07]  /*1db0*/  MOV R66, R69 ;  /* 0x0000004500427202 */ /* 0x000fce0000000f00 */
[----:B------:R-:W-:Y:S05]  /*1dc0*/  WARPSYNC.COLLECTIVE R36, `(.L_x_3028) ;  /* 0x0000000024087348 */ /* 0x000fea0003c00000 */
[----:B------:R0:W1:Y:S02]  /*1dd0*/  SHFL.BFLY P1, R69, R39, R38, R37 ;  /* 0x0c00002627457389 */ /* 0x0000640000020025 */
[----:B01----:R-:W-:Y:S05]  /*1de0*/  ENDCOLLECTIVE ;  /* 0x000000000000791b */ /* 0x003fea0003800000 */
.L_x_3028:
[----:B------:R-:W-:Y:S01]  /*1df0*/  FADD.FTZ R66, R53, R66 ;  /* 0x0000004235427221 */ /* 0x000fe20000010000 */
[----:B------:R-:W-:-:S04]  /*1e00*/  HFMA2 R38, -RZ, RZ, 0, 2.384185791015625e-07 ;  /* 0x00000004ff267431 */ /* 0x000fc800000001ff */
[----:B------:R-:W-:Y:S02]  /*1e10*/  MOV R39, R66 ;  /* 0x0000004200277202 */ /* 0x000fe40000000f00 */
[----:B------:R-:W-:-:S07]  /*1e20*/  MOV R65, R69 ;  /* 0x0000004500417202 */ /* 0x000fce0000000f00 */
[----:B------:R-:W-:Y:S05]  /*1e30*/  WARPSYNC.COLLECTIVE R36, `(.L_x_3029) ;  /* 0x0000000024087348 */ /* 0x000fea0003c00000 */
[----:B------:R0:W1:Y:S02]  /*1e40*/  SHFL.BFLY P1, R69, R39, R38, R37 ;  /* 0x0c00002627457389 */ /* 0x0000640000020025 */
[----:B01----:R-:W-:Y:S05]  /*1e50*/  ENDCOLLECTIVE ;  /* 0x000000000000791b */ /* 0x003fea0003800000 */
.L_x_3029:
[----:B------:R-:W-:-:S05]  /*1e60*/  FADD.FTZ R65, R64, R65 ;  /* 0x0000004140417221 */ /* 0x000fca0000010000 */
[----:B------:R-:W-:Y:S02]  /*1e70*/  MOV R39, R65 ;  /* 0x0000004100277202 */ /* 0x000fe40000000f00 */
[----:B------:R-:W-:-:S07]  /*1e80*/  MOV R67, R69 ;  /* 0x0000004500437202 */ /* 0x000fce0000000f00 */
[----:B------:R-:W-:Y:S05]  /*1e90*/  WARPSYNC.COLLECTIVE R36, `(.L_x_3030) ;  /* 0x0000000024087348 */ /* 0x000fea0003c00000 */
[----:B------:R0:W1:Y:S02]  /*1ea0*/  SHFL.BFLY P1, R69, R39, R38, R37 ;  /* 0x0c00002627457389 */ /* 0x0000640000020025 */
[----:B01----:R-:W-:Y:S05]  /*1eb0*/  ENDCOLLECTIVE ;  /* 0x000000000000791b */ /* 0x003fea0003800000 */
.L_x_3030:
[----:B------:R-:W-:Y:S01]  /*1ec0*/  FADD.FTZ R67, R66, R67 ;  /* 0x0000004342437221 */ /* 0x000fe20000010000 */
[----:B------:R-:W-:-:S04]  /*1ed0*/  HFMA2 R38, -RZ, RZ, 0, 4.76837158203125e-07 ;  /* 0x00000008ff267431 */ /* 0x000fc800000001ff */
[----:B------:R-:W-:Y:S02]  /*1ee0*/  MOV R39, R67 ;  /* 0x0000004300277202 */ /* 0x000fe40000000f00 */
[----:B------:R-:W-:-:S07]  /*1ef0*/  MOV R68, R69 ;  /* 0x0000004500447202 */ /* 0x000fce0000000f00 */
[----:B------:R-:W-:Y:S05]  /*1f00*/  WARPSYNC.COLLECTIVE R36, `(.L_x_3031) ;  /* 0x0000000024087348 */ /* 0x000fea0003c00000 */
[----:B------:R0:W1:Y:S02]  /*1f10*/  SHFL.BFLY P1, R69, R39, R38, R37 ;  /* 0x0c00002627457389 */ /* 0x0000640000020025 */
[----:B01----:R-:W-:Y:S05]  /*1f20*/  ENDCOLLECTIVE ;  /* 0x000000000000791b */ /* 0x003fea0003800000 */
.L_x_3031:
[----:B------:R-:W-:-:S05]  /*1f30*/  FADD.FTZ R68, R65, R68 ;  /* 0x0000004441447221 */ /* 0x000fca0000010000 */
[----:B------:R-:W-:Y:S02]  /*1f40*/  MOV R39, R68 ;  /* 0x0000004400277202 */ /* 0x000fe40000000f00 */
[----:B------:R-:W-:-:S07]  /*1f50*/  MOV R55, R69 ;  /* 0x0000004500377202 */ /* 0x000fce0000000f00 */
[----:B------:R-:W-:Y:S05]  /*1f60*/  WARPSYNC.COLLECTIVE R36, `(.L_x_3032) ;  /* 0x0000000024087348 */ /* 0x000fea0003c00000 */
[----:B------:R0:W1:Y:S02]  /*1f70*/  SHFL.BFLY P1, R69, R39, R38, R37 ;  /* 0x0c00002627457389 */ /* 0x0000640000020025 */
[----:B01----:R-:W-:Y:S05]  /*1f80*/  ENDCOLLECTIVE ;  /* 0x000000000000791b */ /* 0x003fea0003800000 */
.L_x_3032:
[----:B------:R-:W-:Y:S01]  /*1f90*/  FADD.FTZ R55, R67, R55 ;  /* 0x0000003743377221 */ /* 0x000fe20000010000 */
[----:B------:R-:W-:-:S04]  /*1fa0*/  HFMA2 R38, -RZ, RZ, 0, 9.5367431640625e-07 ;  /* 0x00000010ff267431 */ /* 0x000fc800000001ff */
[----:B------:R-:W-:Y:S02]  /*1fb0*/  MOV R39, R55 ;  /* 0x0000003700277202 */ /* 0x000fe40000000f00 */
[----:B------:R-:W-:-:S07]  /*1fc0*/  MOV R63, R69 ;  /* 0x00000045003f7202 */ /* 0x000fce0000000f00 */
[----:B------:R-:W-:Y:S05]  /*1fd0*/  WARPSYNC.COLLECTIVE R36, `(.L_x_3033) ;  /* 0x0000000024087348 */ /* 0x000fea0003c00000 */
[----:B------:R0:W1:Y:S02]  /*1fe0*/  SHFL.BFLY P1, R69, R39, R38, R37 ;  /* 0x0c00002627457389 */ /* 0x0000640000020025 */
[----:B01----:R-:W-:Y:S05]  /*1ff0*/  ENDCOLLECTIVE ;  /* 0x000000000000791b */ /* 0x003fea0003800000 */
.L_x_3033:
[----:B------:R-:W-:-:S05]  /*2000*/  FADD.FTZ R63, R68, R63 ;  /* 0x0000003f443f7221 */ /* 0x000fca0000010000 */
[----:B------:R-:W-:Y:S02]  /*2010*/  MOV R39, R63 ;  /* 0x0000003f00277202 */ /* 0x000fe40000000f00 */
[----:B------:R-:W-:-:S07]  /*2020*/  MOV R64, R69 ;  /* 0x0000004500407202 */ /* 0x000fce0000000f00 */
[----:B------:R-:W-:Y:S05]  /*2030*/  WARPSYNC.COLLECTIVE R36, `(.L_x_3034) ;  /* 0x0000000024087348 */ /* 0x000fea0003c00000 */
[----:B------:R0:W1:Y:S02]  /*2040*/  SHFL.BFLY P1, R69, R39, R38, R37 ;  /* 0x0c00002627457389 */ /* 0x0000640000020025 */
[----:B01----:R-:W-:Y:S05]  /*2050*/  ENDCOLLECTIVE ;  /* 0x000000000000791b */ /* 0x003fea0003800000 */
.L_x_3034:
[----:B------:R-:W-:Y:S01]  /*2060*/  MOV R53, R69 ;  /* 0x0000004500357202 */ /* 0x000fe20000000f00 */
[----:B------:R-:W-:Y:S06]  /*2070*/  BRA `(.L_x_3035) ;  /* 0xffffffe8007c7947 */ /* 0x000fec000383ffff */
.L_x_3036:
        /* <DEDUP_REMOVED lines=16> */
.L_x_6436:


//--------------------- .text._ZN10layer_norm13ln_bwd_kernelINS_13Kernel_traitsIf6__halfS2_S2_fjLj256ELj1ELj4ELj1ELj16ENS_18Kernel_traits_baseILj256EfS2_S2_S2_fjLj128EEEEELb0ELb0ELb0ELb1EEEvNS_9BwdParamsE --------------------------
	.section	.text._ZN10layer_norm13ln_bwd_kernelINS_13Kernel_traitsIf6__halfS2_S2_fjLj256ELj1ELj4ELj1ELj16ENS_18Kernel_traits_baseILj256EfS2_S2_S2_fjLj128EEEEELb0ELb0ELb0ELb1EEEvNS_9BwdParamsE,"ax",@progbits
	.align	128
        .global         _ZN10layer_norm13ln_bwd_kernelINS_13Kernel_traitsIf6__halfS2_S2_fjLj256ELj1ELj4ELj1ELj16ENS_18Kernel_traits_baseILj256EfS2_S2_S2_fjLj128EEEEELb0ELb0ELb0ELb1EEEvNS_9BwdParamsE
        .type           _ZN10layer_norm13ln_bwd_kernelINS_13Kernel_traitsIf6__halfS2_S2_fjLj256ELj1ELj4ELj1ELj16ENS_18Kernel_traits_baseILj256EfS2_S2_S2_fjLj128EEEEELb0ELb0ELb0ELb1EEEvNS_9BwdParamsE,@function
        .size           _ZN10layer_norm13ln_bwd_kernelINS_13Kernel_traitsIf6__halfS2_S2_fjLj256ELj1ELj4ELj1ELj16ENS_18Kernel_traits_baseILj256EfS2_S2_S2_fjLj128EEEEELb0ELb0ELb0ELb1EEEvNS_9BwdParamsE,(.L_x_6437 - _ZN10layer_norm13ln_bwd_kernelINS_13Kernel_traitsIf6__halfS2_S2_fjLj256ELj1ELj4ELj1ELj16ENS_18Kernel_traits_baseILj256EfS2_S2_S2_fjLj128EEEEELb0ELb0ELb0ELb1EEEvNS_9BwdParamsE)
        .other          _ZN10layer_norm13ln_bwd_kernelINS_13Kernel_traitsIf6__halfS2_S2_fjLj256ELj1ELj4ELj1ELj16ENS_18Kernel_traits_baseILj256EfS2_S2_S2_fjLj128EEEEELb0ELb0ELb0ELb1EEEvNS_9BwdParamsE,@"STO_CUDA_ENTRY STV_DEFAULT"
_ZN10layer_norm13ln_bwd_kernelINS_13Kernel_traitsIf6__halfS2_S2_fjLj256ELj1ELj4ELj1ELj16ENS_18Kernel_traits_baseILj256EfS2_S2_S2_fjLj128EEEEELb0ELb0ELb0ELb1EEEvNS_9BwdParamsE:
.text._ZN10layer_norm13ln_bwd_kernelINS_13Kernel_traitsIf6__halfS2_S2_fjLj256ELj1ELj4ELj1ELj16ENS_18Kernel_traits_baseILj256EfS2_S2_S2_fjLj128EEEEELb0ELb0ELb0ELb1EEEvNS_9BwdParamsE:
        /* <DEDUP_REMOVED lines=42> */
.L_x_3045:
        /* <DEDUP_REMOVED lines=9> */
[----:B0-----:R-:W-:-:S06]  /*0330*/  IMAD.WIDE R52, R44, 0x4, R52 ;  /* 0x000000042c347825 */ /* 0x001fcc00078e0234 */
[----:B------:R-:W4:Y:S01]  /*0340*/  LDG.E R52, desc[UR8][R52.64] ;  /* 0x0000000834347981 */ /* 0x000f22000c1e1900 */
[----:B------:R-:W0:Y:S01]  /*0350*/  LDC.64 R46, c[0x0][0x3c8] ;  /* 0x0000f200ff2e7b82 */ /* 0x000e220000000a00 */
[----:B-1----:R-:W-:-:S06]  /*0360*/  IMAD.WIDE.U32 R28, R42, 0x10, R28 ;  /* 0x000000102a1c7825 */ /* 0x002fcc00078e001c */
[----:B------:R-:W4:Y:S01]  /*0370*/  LDG.E.128 R28, desc[UR8][R28.64] ;  /* 0x000000081c1c7981 */ /* 0x000f22000c1e1d00 */
[----:B--2---:R-:W-:-:S05]  /*0380*/  @P0 IMAD.WIDE R54, R44, 0x2, R54 ;  /* 0x000000022c360825 */ /* 0x004fca00078e0236 */
[----:B------:R-:W2:Y:S01]  /*0390*/  @P0 LDG.E.U16 R0, desc[UR8][R54.64] ;  /* 0x0000000836000981 */ /* 0x000ea2000c1e1500 */
        /* <DEDUP_REMOVED lines=14> */
[----:B----4-:R-:W-:Y:S01]  /*0480*/  FSEL R52, R52, RZ, !P2 ;  /* 0x000000ff34347208 */ /* 0x010fe20005000000 */
[----:B------:R-:W-:Y:S02]  /*0490*/  HADD2.F32 R53, -RZ, R28.H0_H0 ;  /* 0x2000001cff357230 */ /* 0x000fe40000004100 */
[--C-:B0-----:R-:W-:Y:S02]  /*04a0*/  HADD2.F32 R51, -RZ, R29.reuse.H0_H0 ;  /* 0x2000001dff337230 */ /* 0x101fe40000004100 */
[----:B------:R-:W-:Y:S02]  /*04b0*/  HADD2.F32 R29, -RZ, R29.H1_H1 ;  /* 0x3000001dff1d7230 */ /* 0x000fe40000004100 */
[----:B--2---:R-:W-:Y:S02]  /*04c0*/  @P0 HADD2.F32 R46, -RZ, R0.H0_H0 ;  /* 0x20000000ff2e0230 */ /* 0x004fe40000004100 */
[----:B------:R-:W-:Y:S01]  /*04d0*/  FADD.FTZ R0, -R52, R53 ;  /* 0x0000003534007221 */ /* 0x000fe20000010100 */
[----:B------:R-:W-:-:S02]  /*04e0*/  HADD2.F32 R55, -RZ, R28.H1_H1 ;  /* 0x3000001cff377230 */ /* 0x000fc40000004100 */
[----:B-1----:R-:W-:Y:S02]  /*04f0*/  HADD2.F32 R49, -RZ, R31.H0_H0 ;  /* 0x2000001fff317230 */ /* 0x002fe40000004100 */
[C---:B------:R-:W-:Y:S01]  /*0500*/  FADD.FTZ R60, -R52.reuse, R29 ;  /* 0x0000001d343c7221 */ /* 0x040fe20000010100 */
[----:B------:R-:W-:Y:S02]  /*0510*/  HADD2.F32 R59, -RZ, R30.H1_H1 ;  /* 0x3000001eff3b7230 */ /* 0x000fe40000004100 */
[C---:B------:R-:W-:Y:S01]  /*0520*/  FADD.FTZ R55, -R52.reuse, R55 ;  /* 0x0000003734377221 */ /* 0x040fe20000010100 */
[--C-:B---3--:R-:W-:Y:S02]  /*0530*/  HADD2.F32 R53, -RZ, R32.reuse.H0_H0 ;  /* 0x20000020ff357230 */ /* 0x108fe40000004100 */
[----:B------:R-:W-:Y:S01]  /*0540*/  FADD.FTZ R54, -R52, R49 ;  /* 0x0000003134367221 */ /* 0x000fe20000010100 */
[----:B------:R-:W-:Y:S02]  /*0550*/  HADD2.F32 R50, -RZ, R32.H1_H1 ;  /* 0x30000020ff327230 */ /* 0x000fe40000004100 */
[----:B------:R-:W-:-:S02]  /*0560*/  HADD2.F32 R32, -RZ, R33.H1_H1 ;  /* 0x30000021ff207230 */ /* 0x000fc40000004100 */
[C---:B------:R-:W-:Y:S01]  /*0570*/  FMUL.FTZ R0, R47.reuse, R0 ;  /* 0x000000002f007220 */ /* 0x040fe20000410000 */
[----:B------:R-:W-:Y:S02]  /*0580*/  HADD2.F32 R31, -RZ, R31.H1_H1 ;  /* 0x3000001fff1f7230 */ /* 0x000fe40000004100 */
[----:B------:R-:W-:Y:S01]  /*0590*/  FMUL.FTZ R49, R47, R60 ;  /* 0x0000003c2f317220 */ /* 0x000fe20000410000 */
[C---:B------:R-:W-:Y:S01]  /*05a0*/  FADD.FTZ R51, -R52.reuse, R51 ;  /* 0x0000003334337221 */ /* 0x040fe20000010100 */
[----:B------:R-:W-:Y:S01]  /*05b0*/  FADD.FTZ R56, -R52, R59 ;  /* 0x0000003b34387221 */ /* 0x000fe20000010100 */
[----:B------:R-:W-:Y:S01]  /*05c0*/  FADD.FTZ R41, R53, R41 ;  /* 0x0000002935297221 */ /* 0x000fe20000010000 */
[----:B------:R-:W-:Y:S01]  /*05d0*/  FMUL.FTZ R55, R47, R55 ;  /* 0x000000372f377220 */ /* 0x000fe20000410000 */
[-C--:B------:R-:W-:Y:S01]  /*05e0*/  FFMA.FTZ R43, R0, R53.reuse, R43 ;  /* 0x00000035002b7223 */ /* 0x080fe2000001002b */
[----:B------:R-:W-:Y:S02]  /*05f0*/  HADD2.F32 R57, -RZ, R30.H0_H0 ;  /* 0x2000001eff397230 */ /* 0x000fe40000004100 */
[----:B------:R-:W-:Y:S01]  /*0600*/  FMUL.FTZ R53, R16, R53 ;  /* 0x0000003510357220 */ /* 0x000fe20000410000 */
[----:B------:R-:W-:-:S02]  /*0610*/  HADD2.F32 R48, -RZ, R33.H0_H0 ;  /* 0x20000021ff307230 */ /* 0x000fc40000004100 */
[----:B------:R-:W-:Y:S01]  /*0620*/  FADD.FTZ R11, R32, R11 ;  /* 0x0000000b200b7221 */ /* 0x000fe20000010000 */
[--C-:B------:R-:W-:Y:S02]  /*0630*/  HADD2.F32 R33, -RZ, R34.reuse.H0_H0 ;  /* 0x20000022ff217230 */ /* 0x100fe40000004100 */
[-C--:B------:R-:W-:Y:S01]  /*0640*/  FFMA.FTZ R36, R49, R32.reuse, R36 ;  /* 0x0000002031247223 */ /* 0x080fe20000010024 */
[----:B------:R-:W-:Y:S02]  /*0650*/  HADD2.F32 R30, -RZ, R34.H1_H1 ;  /* 0x30000022ff1e7230 */ /* 0x000fe40000004100 */
[----:B------:R-:W-:Y:S01]  /*0660*/  FMUL.FTZ R34, R19, R32 ;  /* 0x0000002013227220 */ /* 0x000fe20000410000 */
[----:B------:R-:W-:Y:S01]  /*0670*/  FADD.FTZ R28, -R52, R31 ;  /* 0x0000001f341c7221 */ /* 0x000fe20000010100 */
[----:B------:R-:W-:Y:S01]  /*0680*/  FADD.FTZ R39, R50, R39 ;  /* 0x0000002732277221 */ /* 0x000fe20000010000 */
[----:B------:R-:W-:Y:S01]  /*0690*/  FMUL.FTZ R51, R47, R51 ;  /* 0x000000332f337220 */ /* 0x000fe20000410000 */
[----:B------:R-:W-:Y:S01]  /*06a0*/  FFMA.FTZ R40, R55, R50, R40 ;  /* 0x0000003237287223 */ /* 0x000fe20000010028 */
[----:B------:R-:W-:Y:S01]  /*06b0*/  FMUL.FTZ R32, R47, R56 ;  /* 0x000000382f207220 */ /* 0x000fe20000410000 */
[----:B------:R-:W-:Y:S01]  /*06c0*/  FMUL.FTZ R50, R17, R50 ;  /* 0x0000003211327220 */ /* 0x000fe20000410000 */
[----:B------:R-:W-:Y:S01]  /*06d0*/  FADD.FTZ R31, RZ, R53 ;  /* 0x00000035ff1f7221 */ /* 0x000fe20000010000 */
[----:B------:R-:W-:Y:S01]  /*06e0*/  FFMA.FTZ R56, R0, R53, RZ ;  /* 0x0000003500387223 */ /* 0x000fe200000100ff */
[----:B------:R-:W-:Y:S01]  /*06f0*/  FADD.FTZ R58, -R52, R57 ;  /* 0x00000039343a7221 */ /* 0x000fe20000010100 */
        /* <DEDUP_REMOVED lines=53> */
.L_x_3057:
        /* <DEDUP_REMOVED lines=46> */
.L_x_3042:
        /* <DEDUP_REMOVED lines=41> */
.L_x_3041:
        /* <DEDUP_REMOVED lines=48> */
.L_x_3044:
        /* <DEDUP_REMOVED lines=48> */
.L_x_3043:
        /* <DEDUP_REMOVED lines=13> */
.L_x_3039:
        /* <DEDUP_REMOVED lines=16> */
.L_x_3038:
[----:B------:R-:W-:Y:S05]  /*1790*/  BSYNC B0 ;  /* 0x0000000000007941 */ /* 0x000fea0003800000 */
.L_x_3037:
        /* <DEDUP_REMOVED lines=61> */
.L_x_3040:
[----:B------:R-:W-:Y:S01]  /*1b70*/  HFMA2 R61, -RZ, RZ, 0, 5.9604644775390625e-08 ;  /* 0x00000001ff3d7431 */ /* 0x000fe200000001ff */
[----:B------:R-:W-:Y:S01]  /*1b80*/  BSSY B2, `(.L_x_3046) ;  /* 0x0000006000027945 */ /* 0x000fe20003800000 */
[----:B------:R-:W-:Y:S02]  /*1b90*/  MOV R58, 0x1f ;  /* 0x0000001f003a7802 */ /* 0x000fe40000000f00 */
[----:B------:R-:W-:-:S07]  /*1ba0*/  MOV R56, 0xffffffff ;  /* 0xffffffff00387802 */ /* 0x000fce0000000f00 */
[----:B-----5:R-:W-:Y:S05]  /*1bb0*/  WARPSYNC.COLLECTIVE R56, `(.L_x_3047) ;  /* 0x0000000038087348 */ /* 0x020fea0003c00000 */
[----:B------:R0:W1:Y:S02]  /*1bc0*/  SHFL.BFLY P3, R61, R60, R61, R58 ;  /* 0x0c00003d3c3d7389 */ /* 0x000064000006003a */
[----:B01---5:R-:W-:Y:S05]  /*1bd0*/  ENDCOLLECTIVE ;  /* 0x000000000000791b */ /* 0x023fea0003800000 */
.L_x_3047:
[----:B------:R-:W-:Y:S05]  /*1be0*/  BSYNC B2 ;  /* 0x0000000000027941 */ /* 0x000fea0003800000 */
.L_x_3046:
        /* <DEDUP_REMOVED lines=8> */
.L_x_3048:
[----:B------:R-:W-:Y:S02]  /*1c70*/  MOV R60, R54 ;  /* 0x00000036003c7202 */ /* 0x000fe40000000f00 */
[----:B------:R-:W-:Y:S01]  /*1c80*/  MOV R52, R61 ;  /* 0x0000003d00347202 */ /* 0x000fe20000000f00 */
[----:B------:R-:W-:-:S04]  /*1c90*/  HFMA2 R61, -RZ, RZ, 0, 1.1920928955078125e-07 ;  /* 0x00000002ff3d7431 */ /* 0x000fc800000001ff */
[----:B------:R-:W-:-:S07]  /*1ca0*/  FADD.FTZ R59, R59, R52 ;  /* 0x000000343b3b7221 */ /* 0x000fce0000010000 */
[----:B------:R-:W-:Y:S05]  /*1cb0*/  WARPSYNC.COLLECTIVE R56, `(.L_x_3049) ;  /* 0x0000000038087348 */ /* 0x000fea0003c00000 */
[----:B------:R0:W1:Y:S02]  /*1cc0*/  SHFL.BFLY P3, R61, R60, R61, R58 ;  /* 0x0c00003d3c3d7389 */ /* 0x000064000006003a */
[----:B01----:R-:W-:Y:S05]  /*1cd0*/  ENDCOLLECTIVE ;  /* 0x000000000000791b */ /* 0x003fea0003800000 */
.L_x_3049:
[----:B------:R-:W-:Y:S02]  /*1ce0*/  MOV R60, R59 ;  /* 0x0000003b003c7202 */ /* 0x000fe40000000f00 */
[----:B------:R-:W-:Y:S01]  /*1cf0*/  MOV R52, R61 ;  /* 0x0000003d00347202 */ /* 0x000fe20000000f00 */
[----:B------:R-:W-:-:S04]  /*1d00*/  HFMA2 R61, -RZ, RZ, 0, 1.1920928955078125e-07 ;  /* 0x00000002ff3d7431 */ /* 0x000fc800000001ff */
[----:B------:R-:W-:-:S07]  /*1d10*/  FADD.FTZ R52, R54, R52 ;  /* 0x0000003436347221 */ /* 0x000fce0000010000 */
[----:B------:R-:W-:Y:S05]  /*1d20*/  WARPSYNC.COLLECTIVE R56, `(.L_x_3050) ;  /* 0x0000000038087348 */ /* 0x000fea0003c00000 */
[----:B------:R0:W1:Y:S02]  /*1d30*/  SHFL.BFLY P3, R61, R60, R61, R58 ;  /* 0x0c00003d3c3d7389 */ /* 0x000064000006003a */
[----:B01----:R-:W-:Y:S05]  /*1d40*/  ENDCOLLECTIVE ;  /* 0x000000000000791b */ /* 0x003fea0003800000 */
.L_x_3050:
[----:B------:R-:W-:Y:S01]  /*1d50*/  MOV R60, R52 ;  /* 0x00000034003c7202 */ /* 0x000fe20000000f00 */
[----:B------:R-:W-:Y:S01]  /*1d60*/  FADD.FTZ R59, R59, R61 ;  /* 0x0000003d3b3b7221 */ /* 0x000fe20000010000 */
[----:B------:R-:W-:-:S07]  /*1d70*/  HFMA2 R61, -RZ, RZ, 0, 2.384185791015625e-07 ;  /* 0x00000004ff3d7431 */ /* 0x000fce00000001ff */
[----:B------:R-:W-:Y:S05]  /*1d80*/  WARPSYNC.COLLECTIVE R56, `(.L_x_3051) ;  /* 0x0000000038087348 */ /* 0x000fea0003c00000 */
[----:B------:R0:W1:Y:S02]  /*1d90*/  SHFL.BFLY P3, R61, R60, R61, R58 ;  /* 0x0c00003d3c3d7389 */ /* 0x000064000006003a */
[----:B01----:R-:W-:Y:S05]  /*1da0*/  ENDCOLLECTIVE ;  /* 0x000000000000791b */ /* 0x003fea0003800000 */
.L_x_3051:
[----:B------:R-:W-:Y:S02]  /*1db0*/  MOV R60, R59 ;  /* 0x0000003b003c7202 */ /* 0x000fe40000000f00 */
[----:B------:R-:W-:Y:S01]  /*1dc0*/  MOV R54, R61 ;  /* 0x0000003d00367202 */ /* 0x000fe20000000f00 */
[----:B------:R-:W-:-:S04]  /*1dd0*/  HFMA2 R61, -RZ, RZ, 0, 2.384185791015625e-07 ;  /* 0x00000004ff3d7431 */ /* 0x000fc800000001ff */
[----:B------:R-:W-:-:S07]  /*1de0*/  FADD.FTZ R52, R52, R54 ;  /* 0x0000003634347221 */ /* 0x000fce0000010000 */
[----:B------:R-:W-:Y:S05]  /*1df0*/  WARPSYNC.COLLECTIVE R56, `(.L_x_3052) ;  /* 0x0000000038087348 */ /* 0x000fea0003c00000 */
[----:B------:R0:W1:Y:S02]  /*1e00*/  SHFL.BFLY P3, R61, R60, R61, R58 ;  /* 0x0c00003d3c3d7389 */ /* 0x000064000006003a */
[----:B01----:R-:W-:Y:S05]  /*1e10*/  ENDCOLLECTIVE ;  /* 0x000000000000791b */ /* 0x003fea0003800000 */
.L_x_3052:
[----:B------:R-:W-:Y:S01]  /*1e20*/  MOV R60, R52 ;  /* 0x00000034003c7202 */ /* 0x000fe20000000f00 */
[----:B------:R-:W-:Y:S01]  /*1e30*/  FADD.FTZ R54, R59, R61 ;  /* 0x0000003d3b367221 */ /* 0x000fe20000010000 */
[----:B------:R-:W-:-:S07]  /*1e40*/  HFMA2 R61, -RZ, RZ, 0, 4.76837158203125e-07 ;  /* 0x00000008ff3d7431 */ /* 0x000fce00000001ff */
[----:B------:R-:W-:Y:S05]  /*1e50*/  WARPSYNC.COLLECTIVE R56, `(.L_x_3053) ;  /* 0x0000000038087348 */ /* 0x000fea0003c00000 */
[----:B------:R0:W1:Y:S02]  /*1e60*/  SHFL.BFLY P3, R61, R60, R61, R58 ;  /* 0x0c00003d3c3d7389 */ /* 0x000064000006003a */
[----:B01----:R-:W-:Y:S05]  /*1e70*/  ENDCOLLECTIVE ;  /* 0x000000000000791b */ /* 0x003fea0003800000 */
.L_x_3053:
[----:B------:R-:W-:Y:S01]  /*1e80*/  MOV R60, R54 ;  /* 0x00000036003c7202 */ /* 0x000fe20000000f00 */
[----:B------:R-:W-:Y:S01]  /*1e90*/  FADD.FTZ R52, R52, R61 ;  /* 0x0000003d34347221 */ /* 0x000fe20000010000 */
[----:B------:R-:W-:-:S07]  /*1ea0*/  HFMA2 R61, -RZ, RZ, 0, 4.76837158203125e-07 ;  /* 0x00000008ff3d7431 */ /* 0x000fce00000001ff */
[----:B------:R-:W-:Y:S05]  /*1eb0*/  WARPSYNC.COLLECTIVE R56, `(.L_x_3054) ;  /* 0x0000000038087348 */ /* 0x000fea0003c00000 */
[----:B------:R0:W1:Y:S02]  /*1ec0*/  SHFL.BFLY P3, R61, R60, R61, R58 ;  /* 0x0c00003d3c3d7389 */ /* 0x000064000006003a */
[----:B01----:R-:W-:Y:S05]  /*1ed0*/  ENDCOLLECTIVE ;  /* 0x000000000000791b */ /* 0x003fea0003800000 */
.L_x_3054:
[----:B------:R-:W-:Y:S02]  /*1ee0*/  MOV R60, R52 ;  /* 0x00000034003c7202 */ /* 0x000fe40000000f00 */
[----:B------:R-:W-:Y:S01]  /*1ef0*/  MOV R59, R61 ;  /* 0x0000003d003b7202 */ /* 0x000fe20000000f00 */
[----:B------:R-:W-:-:S04]  /*1f00*/  HFMA2 R61, -RZ, RZ, 0, 9.5367431640625e-07 ;  /* 0x00000010ff3d7431 */ /* 0x000fc800000001ff */
[----:B------:R-:W-:-:S07]  /*1f10*/  FADD.FTZ R54, R54, R59 ;  /* 0x0000003b36367221 */ /* 0x000fce0000010000 */
[----:B------:R-:W-:Y:S05]  /*1f20*/  WARPSYNC.COLLECTIVE R56, `(.L_x_3055) ;  /* 0x0000000038087348 */ /* 0x000fea0003c00000 */
[----:B------:R0:W1:Y:S02]  /*1f30*/  SHFL.BFLY P3, R61, R60, R61, R58 ;  /* 0x0c00003d3c3d7389 */ /* 0x000064000006003a */
[----:B01----:R-:W-:Y:S05]  /*1f40*/  ENDCOLLECTIVE ;  /* 0x000000000000791b */ /* 0x003fea0003800000 */
.L_x_3055:
[----:B------:R-:W-:Y:S02]  /*1f50*/  MOV R60, R54 ;  /* 0x00000036003c7202 */ /* 0x000fe40000000f00 */
[----:B------:R-:W-:Y:S01]  /*1f60*/  MOV R59, R61 ;  /* 0x0000003d003b7202 */ /* 0x000fe20000000f00 */
[----:B------:R-:W-:-:S07]  /*1f70*/  HFMA2 R61, -RZ, RZ, 0, 9.5367431640625e-07 ;  /* 0x00000010ff3d7431 */ /* 0x000fce00000001ff */
[----:B------:R-:W-:Y:S05]  /*1f80*/  WARPSYNC.COLLECTIVE R56, `(.L_x_3056) ;  /* 0x0000000038087348 */ /* 0x000fea0003c00000 */
[----:B------:R0:W1:Y:S02]  /*1f90*/  SHFL.BFLY P3, R61, R60, R61, R58 ;  /* 0x0c00003d3c3d7389 */ /* 0x000064000006003a */
[----:B01----:R-:W-:Y:S05]  /*1fa0*/  ENDCOLLECTIVE ;  /* 0x000000000000791b */ /* 0x003fea0003800000 */
.L_x_3056:
[----:B------:R-:W-:Y:S05]  /*1fb0*/  BRA `(.L_x_3057) ;  /* 0xffffffe800a47947 */ /* 0x000fea000383ffff */
.L_x_3058:
        /* <DEDUP_REMOVED lines=12> */
.L_x_6437:


//--------------------- .text._ZN10layer_norm13ln_bwd_kernelINS_13Kernel_traitsIf6__halfS2_S2_fjLj256ELj1ELj4ELj1ELj16ENS_18Kernel_traits_baseILj256EfS2_S2_S2_fjLj128EEEEELb0ELb0ELb1ELb0EEEvNS_9BwdParamsE --------------------------
	.section	.text._ZN10layer_norm13ln_bwd_kernelINS_13Kernel_traitsIf6__halfS2_S2_fjLj256ELj1ELj4ELj1ELj16ENS_18Kernel_traits_baseILj256EfS2_S2_S2_fjLj128EEEEELb0ELb0ELb1ELb0EEEvNS_9BwdParamsE,"ax",@progbits
	.align	128
        .global         _ZN10layer_norm13ln_bwd_kernelINS_13Kernel_traitsIf6__halfS2_S2_fjLj256ELj1ELj4ELj1ELj16ENS_18Kernel_traits_baseILj256EfS2_S2_S2_fjLj128EEEEELb0ELb0ELb1ELb0EEEvNS_9BwdParamsE
        .type           _ZN10layer_norm13ln_bwd_kernelINS_13Kernel_traitsIf6__halfS2_S2_fjLj256ELj1ELj4ELj1ELj16ENS_18Kernel_traits_baseILj256EfS2_S2_S2_fjLj128EEEEELb0ELb0ELb1ELb0EEEvNS_9BwdParamsE,@function
        .size           _ZN10layer_norm13ln_bwd_kernelINS_13Kernel_traitsIf6__halfS2_S2_fjLj256ELj1ELj4ELj1ELj16ENS_18Kernel_traits_baseILj256EfS2_S2_S2_fjLj128EEEEELb0ELb0ELb1ELb0EEEvNS_9BwdParamsE,(.L_x_6438 - _ZN10layer_norm13ln_bwd_kernelINS_13Kernel_traitsIf6__halfS2_S2_fjLj256ELj1ELj4ELj1ELj16ENS_18Kernel_traits_baseILj256EfS2_S2_S2_fjLj128EEEEELb0ELb0ELb1ELb0EEEvNS_9BwdParamsE)
        .other          _ZN10layer_norm13ln_bwd_kernelINS_13Kernel_traitsIf6__halfS2_S2_fjLj256ELj1ELj4ELj1ELj16ENS_18Kernel_traits_baseILj256EfS2_S2_S2_fjLj128EEEEELb0ELb0ELb1ELb0EEEvNS_9BwdParamsE,@"STO_CUDA_ENTRY STV_DEFAULT"
_ZN10layer_norm13ln_bwd_kernelINS_13Kernel_traitsIf6__halfS2_S2_fjLj256ELj1ELj4ELj1ELj16ENS_18Kernel_traits_baseILj256EfS2_S2_S2_fjLj128EEEEELb0ELb0ELb1ELb0EEEvNS_9BwdParamsE:
.text._ZN10layer_norm13ln_bwd_kernelINS_13Kernel_traitsIf6__halfS2_S2_fjLj256ELj1ELj4ELj1ELj16ENS_18Kernel_traits_baseILj256EfS2_S2_S2_fjLj128EEEEELb0ELb0ELb1ELb0EEEvNS_9BwdParamsE:
        /* <DEDUP_REMOVED lines=41> */
.L_x_3073:
        /* <DEDUP_REMOVED lines=21> */
[----:B------:R-:W-:-:S03]  /*03e0*/  SHF.R.S32.HI R3, RZ, 0x1f, R0 ;  /* 0x0000001fff037819 */ /* 0x000fc60000011400 */
[----:B------:R-:W2:Y:S01]  /*03f0*/  LDG.E R53, desc[UR6][R64.64] ;  /* 0x0000000640357981 */ /* 0x000ea2000c1e1900 */
[----:B------:R-:W1:Y:S01]  /*0400*/  LDC.64 R6, c[0x0][0x428] ;  /* 0x00010a00ff067b82 */ /* 0x000e620000000a00 */
[----:B------:R-:W-:-:S04]  /*0410*/  LEA.HI R3, R3, R0, RZ, 0x3 ;  /* 0x0000000003037211 */ /* 0x000fc800078f18ff */
[----:B------:R-:W-:Y:S01]  /*0420*/  LEA.HI.SX32 R0, R3, R2, 0x1d ;  /* 0x0000000203007211 */ /* 0x000fe200078feaff */
[----:B------:R-:W-:-:S05]  /*0430*/  IMAD R3, R46, UR10, RZ ;  /* 0x0000000a2e037c24 */ /* 0x000fca000f8e02ff */
[----:B------:R-:W-:-:S04]  /*0440*/  SHF.R.S32.HI R48, RZ, 0x1f, R3 ;  /* 0x0000001fff307819 */ /* 0x000fc80000011403 */
[----:B------:R-:W-:Y:S01]  /*0450*/  LEA.HI R3, R48, R3, RZ, 0x3 ;  /* 0x0000000330037211 */ /* 0x000fe200078f18ff */
[----:B0-----:R-:W-:-:S03]  /*0460*/  IMAD.WIDE.U32 R44, R0, 0x10, R44 ;  /* 0x00000010002c7825 */ /* 0x001fc600078e002c */
[----:B------:R-:W-:-:S03]  /*0470*/  LEA.HI.SX32 R3, R3, R2, 0x1d ;  /* 0x0000000203037211 */ /* 0x000fc600078feaff */
[----:B------:R-:W3:Y:S02]  /*0480*/  LDG.E.128 R44, desc[UR6][R44.64] ;  /* 0x000000062c2c7981 */ /* 0x000ee4000c1e1d00 */
        /* <DEDUP_REMOVED lines=11> */
[----:B------:R-:W-:Y:S02]  /*0540*/  HADD2.F32 R56, -RZ, R46.H0_H0 ;  /* 0x2000002eff387230 */ /* 0x000fe40000004100 */
[--C-:B0-----:R-:W-:Y:S02]  /*0550*/  HADD2.F32 R6, -RZ, R45.reuse.H1_H1 ;  /* 0x3000002dff067230 */ /* 0x101fe40000004100 */
[----:B------:R-:W-:Y:S01]  /*0560*/  FADD.FTZ R7, -R53, R44 ;  /* 0x0000002c35077221 */ /* 0x000fe20000010100 */
[----:B------:R-:W-:-:S02]  /*0570*/  HADD2.F32 R54, -RZ, R45.H0_H0 ;  /* 0x2000002dff367230 */ /* 0x000fc40000004100 */
[C---:B-1----:R-:W-:Y:S01]  /*0580*/  FADD.FTZ R3, -R53.reuse, R0 ;  /* 0x0000000035037221 */ /* 0x042fe20000010100 */
[--C-:B----4-:R-:W-:Y:S02]  /*0590*/  HADD2.F32 R59, -RZ, R48.reuse.H0_H0 ;  /* 0x20000030ff3b7230 */ /* 0x110fe40000004100 */
[C---:B------:R-:W-:Y:S01]  /*05a0*/  FADD.FTZ R65, -R53.reuse, R56 ;  /* 0x0000003835417221 */ /* 0x040fe20000010100 */
[--C-:B------:R-:W-:Y:S02]  /*05b0*/  HADD2.F32 R58, -RZ, R47.reuse.H0_H0 ;  /* 0x2000002fff3a7230 */ /* 0x100fe40000004100 */
[----:B------:R-:W-:Y:S02]  /*05c0*/  HADD2.F32 R62, -RZ, R47.H1_H1 ;  /* 0x3000002fff3e7230 */ /* 0x000fe40000004100 */
[C---:B------:R-:W-:Y:S01]  /*05d0*/  FADD.FTZ R47, -R53.reuse, R6 ;  /* 0x00000006352f7221 */ /* 0x040fe20000010100 */
[----:B------:R-:W-:Y:S02]  /*05e0*/  HADD2.F32 R56, -RZ, R48.H1_H1 ;  /* 0x30000030ff387230 */ /* 0x000fe40000004100 */
[----:B------:R-:W-:Y:S01]  /*05f0*/  FADD.FTZ R45, -R53, R54 ;  /* 0x00000036352d7221 */ /* 0x000fe20000010100 */
[C---:B-----5:R-:W-:Y:S01]  /*0600*/  FMUL.FTZ R6, R52.reuse, R7 ;  /* 0x0000000734067220 */ /* 0x060fe20000410000 */
[----:B------:R-:W-:Y:S01]  /*0610*/  FMUL.FTZ R3, R52, R3 ;  /* 0x0000000334037220 */ /* 0x000fe20000410000 */
[----:B------:R-:W-:Y:S01]  /*0620*/  FMUL.FTZ R48, R32, R59 ;  /* 0x0000003b20307220 */ /* 0x000fe20000410000 */
[----:B------:R-:W-:-:S02]  /*0630*/  HADD2.F32 R61, -RZ, R49.H0_H0 ;  /* 0x20000031ff3d7230 */ /* 0x000fc40000004100 */
[----:B------:R-:W-:Y:S01]  /*0640*/  FMUL.FTZ R7, R52, R45 ;  /* 0x0000002d34077220 */ /* 0x000fe20000410000 */
[----:B------:R-:W-:Y:S02]  /*0650*/  HADD2.F32 R54, -RZ, R49.H1_H1 ;  /* 0x30000031ff367230 */ /* 0x000fe40000004100 */
[----:B------:R-:W-:Y:S01]  /*0660*/  FADD.FTZ R25, R25, R56 ;  /* 0x0000003819197221 */ /* 0x000fe20000010000 */
[-C--:B------:R-:W-:Y:S01]  /*0670*/  FFMA.FTZ R13, R6, R56.reuse, R13 ;  /* 0x00000038060d7223 */ /* 0x080fe2000001000d */
[----:B------:R-:W-:Y:S01]  /*0680*/  FMUL.FTZ R49, R33, R56 ;  /* 0x0000003821317220 */ /* 0x000fe20000410000 */
[----:B------:R-:W-:Y:S01]  /*0690*/  FADD.FTZ R24, R24, R59 ;  /* 0x0000003b18187221 */ /* 0x000fe20000010000 */
[C---:B------:R-:W-:Y:S01]  /*06a0*/  FFMA.FTZ R12, R3.reuse, R59, R12 ;  /* 0x0000003b030c7223 */ /* 0x040fe2000001000c */
[----:B------:R-:W-:Y:S01]  /*06b0*/  FADD.FTZ R56, RZ, R48 ;  /* 0x00000030ff387221 */ /* 0x000fe20000010000 */
[----:B------:R-:W-:Y:S01]  /*06c0*/  FFMA.FTZ R59, R3, R48, RZ ;  /* 0x00000030033b7223 */ /* 0x000fe200000100ff */
[----:B------:R-:W-:-:S02]  /*06d0*/  HADD2.F32 R46, -RZ, R46.H1_H1 ;  /* 0x3000002eff2e7230 */ /* 0x000fc40000004100 */
[----:B------:R-:W-:Y:S01]  /*06e0*/  FMUL.FTZ R44, R52, R47 ;  /* 0x0000002f342c7220 */ /* 0x000fe20000410000 */
[--C-:B------:R-:W-:Y:S02]  /*06f0*/  HADD2.F32 R55, -RZ, R50.reuse.H0_H0 ;  /* 0x20000032ff377230 */ /* 0x100fe40000004100 */
[----:B------:R-:W-:Y:S01]  /*0700*/  FADD.FTZ R26, R26, R61 ;  /* 0x0000003d1a1a7221 */ /* 0x000fe20000010000 */
[----:B------:R-:W-:Y:S02]  /*0710*/  HADD2.F32 R2, -RZ, R50.H1_H1 ;  /* 0x30000032ff027230 */ /* 0x000fe40000004100 */
[-C--:B------:R-:W-:Y:S01]  /*0720*/  FFMA.FTZ R14, R7, R61.reuse, R14 ;  /* 0x0000003d070e7223 */ /* 0x080fe2000001000e */
[----:B------:R-:W-:Y:S01]  /*0730*/  FMUL.FTZ R50, R34, R61 ;  /* 0x0000003d22327220 */ /* 0x000fe20000410000 */
[----:B------:R-:W-:Y:S01]  /*0740*/  FMUL.FTZ R45, R52, R65 ;  /* 0x00000041342d7220 */ /* 0x000fe20000410000 */
[----:B------:R-:W-:Y:S01]  /*0750*/  FADD.FTZ R61, R56, R49 ;  /* 0x00000031383d7221 */ /* 0x000fe20000010000 */
[----:B------:R-:W-:Y:S01]  /*0760*/  FFMA.FTZ R56, R6, R49, R59 ;  /* 0x0000003106387223 */ /* 0x000fe2000001003b */
[----:B------:R-:W-:-:S02]  /*0770*/  HADD2.F32 R57, -RZ, R51.H0_H0 ;  /* 0x20000033ff397230 */ /* 0x000fc40000004100 */
[C---:B------:R-:W-:Y:S01]  /*0780*/  FADD.FTZ R67, -R53.reuse, R46 ;  /* 0x0000002e35437221 */ /* 0x040fe20000010100 */
[----:B------:R-:W-:Y:S02]  /*0790*/  HADD2.F32 R0, -RZ, R51.H1_H1 ;  /* 0x30000033ff007230 */ /* 0x000fe40000004100 */
[----:B------:R-:W-:Y:S01]  /*07a0*/  FADD.FTZ R69, -R53, R58 ;  /* 0x0000003a35457221 */ /* 0x000fe20000010100 */
        /* <DEDUP_REMOVED lines=8> */
[----:B------:R-:W-:-:S02]  /*0830*/  FMUL.FTZ R46, R52, R67 ;  /* 0x00000043342e7220 */ /* 0x000fc40000410000 */
        /* <DEDUP_REMOVED lines=8> */
[----:B------:R-:W-:Y:S01]  /*08c0*/  FADD.FTZ R53, -R53, R62 ;  /* 0x0000003e35357221 */ /* 0x000fe20000010100 */
        /* <DEDUP_REMOVED lines=14> */
.L_x_3062:
        /* <DEDUP_REMOVED lines=8> */
.L_x_3063:
[----:B------:R-:W-:Y:S05]  /*0a30*/  BSYNC.RECONVERGENT B1 ;  /* 0x0000000000017941 */ /* 0x000fea0003800200 */
.L_x_3061:
        /* <DEDUP_REMOVED lines=23> */
.L_x_3085:
[----:B------:R-:W3:Y:S01]  /*0bb0*/  @P2 LDC R53, c[0x0][0x388] ;  /* 0x0000e200ff352b82 */ /* 0x000ee20000000800 */
[----:B------:R-:W-:Y:S01]  /*0bc0*/  @P2 IADD3 R60, PT, PT, R60, -0x1, RZ ;  /* 0xffffffff3c3c2810 */ /* 0x000fe20007ffe0ff */
[----:B01----:R-:W-:Y:S01]  /*0bd0*/  FADD.FTZ R59, R59, R70 ;  /* 0x000000463b3b7221 */ /* 0x003fe20000010000 */
[----:B------:R-:W-:Y:S01]  /*0be0*/  ISETP.GE.U32.AND P1, PT, R4, 0x20, PT ;  /* 0x000000200400780c */ /* 0x000fe20003f26070 */
[----:B------:R-:W-:Y:S01]  /*0bf0*/  BSSY.RECONVERGENT B1, `(.L_x_3065) ;  /* 0x0000146000017945 */ /* 0x000fe20003800200 */
[----:B------:R-:W-:Y:S01]  /*0c00*/  CS2R R70, SRZ ;  /* 0x0000000000467805 */ /* 0x000fe2000001ff00 */
[----:B--2---:R-:W-:Y:S01]  /*0c10*/  FADD.FTZ R62, R64, R65 ;  /* 0x00000041403e7221 */ /* 0x004fe20000010000 */
[----:B------:R-:W-:Y:S01]  /*0c20*/  @P2 MOV R71, RZ ;  /* 0x000000ff00472202 */ /* 0x000fe20000000f00 */
[----:B---3--:R-:W-:-:S05]  /*0c30*/  @P2 IMAD R60, R60, R53, RZ ;  /* 0x000000353c3c2224 */ /* 0x008fca00078e02ff */
[----:B------:R-:W-:-:S04]  /*0c40*/  @P2 SHF.R.S32.HI R53, RZ, 0x1f, R60 ;  /* 0x0000001fff352819 */ /* 0x000fc8000001143c */
        /* <DEDUP_REMOVED lines=26> */
[----:B------:R-:W-:-:S04]  /*0df0*/  @P2 F2FP.F16.F32.PACK_AB R61, RZ, R61 ;  /* 0x0000003dff3d223e */ /* 0x000fc800000000ff */
[----:B------:R-:W-:Y:S01]  /*0e00*/  @P2 PRMT R36, R61, 0x7610, R36 ;  /* 0x000076103d242816 */ /* 0x000fe20000000024 */
[----:B------:R-:W-:Y:S02]  /*0e10*/  @P2 FADD.FTZ R61, R49, -R64 ;  /* 0x80000040313d2221 */ /* 0x000fe40000010000 */
[----:B------:R-:W0:Y:S02]  /*0e20*/  @P2 LDC R64, c[0x0][0x40c] ;  /* 0x00010300ff402b82 */ /* 0x000e240000000800 */
[----:B------:R-:W-:-:S05]  /*0e30*/  @P2 FMUL.FTZ R61, R52, R61 ;  /* 0x0000003d343d2220 */ /* 0x000fca0000410000 */
[----:B------:R-:W-:-:S05]  /*0e40*/  @P2 FSEL R61, R61, RZ, P1 ;  /* 0x000000ff3d3d2208 */ /* 0x000fca0000800000 */
[----:B-1----:R-:W-:Y:S02]  /*0e50*/  @P2 FMUL.FTZ R61, R61, R66 ;  /* 0x000000423d3d2220 */ /* 0x002fe40000410000 */
[----:B------:R-:W1:Y:S03]  /*0e60*/  @P2 LDC R66, c[0x0][0x40c] ;  /* 0x00010300ff422b82 */ /* 0x000e660000000800 */
[----:B------:R-:W-:-:S04]  /*0e70*/  @P2 F2FP.F16.F32.PACK_AB R61, RZ, R61 ;  /* 0x0000003dff3d223e */ /* 0x000fc800000000ff */
[----:B------:R-:W-:Y:S01]  /*0e80*/  @P2 PRMT R36, R36, 0x5410, R61 ;  /* 0x0000541024242816 */ /* 0x000fe2000000003d */
[----:B------:R-:W-:-:S04]  /*0e90*/  FFMA.FTZ R61, R7, R62, R53 ;  /* 0x0000003e073d7223 */ /* 0x000fc80000010035 */
[----:B------:R-:W-:-:S04]  /*0ea0*/  @P2 FADD.FTZ R61, R50, -R61 ;  /* 0x8000003d323d2221 */ /* 0x000fc80000010000 */
        /* <DEDUP_REMOVED lines=26> */
[----:B-1----:R-:W-:-:S05]  /*1050*/  @P2 FMUL.FTZ R61, R61, R66 ;  /* 0x000000423d3d2220 */ /* 0x002fca0000410000 */
[----:B------:R-:W-:-:S04]  /*1060*/  @P2 F2FP.F16.F32.PACK_AB R61, RZ, R61 ;  /* 0x0000003dff3d223e */ /* 0x000fc800000000ff */
[----:B------:R-:W-:Y:S01]  /*1070*/  @P2 PRMT R38, R38, 0x5410, R61 ;  /* 0x0000541026262816 */ /* 0x000fe2000000003d */
[----:B------:R-:W-:-:S04]  /*1080*/  FFMA.FTZ R61, R47, R62, R53 ;  /* 0x0000003e2f3d7223 */ /* 0x000fc80000010035 */
[----:B------:R-:W-:-:S04]  /*1090*/  @P2 FADD.FTZ R61, R56, -R61 ;  /* 0x8000003d383d2221 */ /* 0x000fc80000010000 */
[----:B------:R-:W-:-:S05]  /*10a0*/  @P2 FMUL.FTZ R61, R52, R61 ;  /* 0x0000003d343d2220 */ /* 0x000fca0000410000 */
[----:B------:R-:W-:-:S05]  /*10b0*/  @P2 FSEL R61, R61, RZ, P1 ;  /* 0x000000ff3d3d2208 */ /* 0x000fca0000800000 */
        /* <DEDUP_REMOVED lines=12> */
.L_x_3069:
[----:B------:R-:W0:Y:S01]  /*1180*/  @P2 LDC R43, c[0x0][0x40c] ;  /* 0x00010300ff2b2b82 */ /* 0x000e220000000800 */
[-CC-:B------:R-:W-:Y:S01]  /*1190*/  FFMA.FTZ R41, R3, R62.reuse, R53.reuse ;  /* 0x0000003e03297223 */ /* 0x180fe20000010035 */
[----:B------:R-:W-:Y:S01]  /*11a0*/  ISETP.GT.AND P1, PT, R63, RZ, PT ;  /* 0x000000ff3f00720c */ /* 0x000fe20003f24270 */
[----:B------:R-:W-:Y:S02]  /*11b0*/  FFMA.FTZ R40, R6, R62, R53 ;  /* 0x0000003e06287223 */ /* 0x000fe40000010035 */
[----:B------:R-:W-:-:S03]  /*11c0*/  FADD.FTZ R41, R48, -R41 ;  /* 0x8000002930297221 */ /* 0x000fc60000010000 */
[----:B------:R-:W1:Y:S01]  /*11d0*/  @P2 LDC R42, c[0x0][0x40c] ;  /* 0x00010300ff2a2b82 */ /* 0x000e620000000800 */
[----:B------:R-:W-:-:S05]  /*11e0*/  FMUL.FTZ R41, R52, R41 ;  /* 0x0000002934297220 */ /* 0x000fca0000410000 */
[----:B------:R-:W-:Y:S01]  /*11f0*/  FSEL R64, R41, RZ, P1 ;  /* 0x000000ff29407208 */ /* 0x000fe20000800000 */
[----:B------:R-:W-:Y:S01]  /*1200*/  FADD.FTZ R41, R49, -R40 ;  /* 0x8000002831297221 */ /* 0x000fe20000010000 */
[----:B------:R-:W2:Y:S03]  /*1210*/  @P2 LDC R68, c[0x0][0x40c] ;  /* 0x00010300ff442b82 */ /* 0x000ea60000000800 */
[----:B------:R-:W-:Y:S01]  /*1220*/  FMUL.FTZ R41, R52, R41 ;  /* 0x0000002934297220 */ /* 0x000fe20000410000 */
[----:B0-----:R-:W-:Y:S01]  /*1230*/  @P2 FMUL.FTZ R40, R64, R43 ;  /* 0x0000002b40282220 */ /* 0x001fe20000410000 */
[----:B------:R-:W-:-:S03]  /*1240*/  FFMA.FTZ R43, R7, R62, R53 ;  /* 0x0000003e072b7223 */ /* 0x000fc60000010035 */
[----:B------:R-:W-:Y:S01]  /*1250*/  FSEL R61, R41, RZ, P1 ;  /* 0x000000ff293d7208 */ /* 0x000fe20000800000 */
[----:B------:R-:W0:Y:S01]  /*1260*/  @P2 LDC R67, c[0x0][0x40c] ;  /* 0x00010300ff432b82 */ /* 0x000e220000000800 */
[----:B------:R-:W-:Y:S01]  /*1270*/  F2FP.F16.F32.PACK_AB R64, RZ, R64 ;  /* 0x00000040ff40723e */ /* 0x000fe200000000ff */
[----:B------:R-:W-:Y:S01]  /*1280*/  FADD.FTZ R43, R50, -R43 ;  /* 0x8000002b322b7221 */ /* 0x000fe20000010000 */
[----:B------:R-:W-:-:S03]  /*1290*/  @P2 F2FP.F16.F32.PACK_AB R40, RZ, R40 ;  /* 0x00000028ff28223e */ /* 0x000fc600000000ff */
[----:B------:R-:W-:Y:S01]  /*12a0*/  FMUL.FTZ R43, R52, R43 ;  /* 0x0000002b342b7220 */ /* 0x000fe20000410000 */
[----:B------:R-:W-:Y:S01]  /*12b0*/  @P2 PRMT R36, R40, 0x7610, R36 ;  /* 0x0000761028242816 */ /* 0x000fe20000000024 */
[----:B------:R-:W3:Y:S01]  /*12c0*/  @P2 LDC R41, c[0x0][0x40c] ;  /* 0x00010300ff292b82 */ /* 0x000ee20000000800 */
[----:B------:R-:W-:Y:S01]  /*12d0*/  F2FP.F16.F32.PACK_AB R40, RZ, R61 ;  /* 0x0000003dff28723e */ /* 0x000fe200000000ff */
[----:B-1----:R-:W-:Y:S01]  /*12e0*/  @P2 FMUL.FTZ R61, R61, R42 ;  /* 0x0000002a3d3d2220 */ /* 0x002fe20000410000 */
[----:B------:R-:W-:Y:S01]  /*12f0*/  FFMA.FTZ R42, R44, R62, R53 ;  /* 0x0000003e2c2a7223 */ /* 0x000fe20000010035 */
[----:B------:R-:W-:Y:S02]  /*1300*/  FSEL R66, R43, RZ, P1 ;  /* 0x000000ff2b427208 */ /* 0x000fe40000800000 */
[----:B------:R-:W-:Y:S01]  /*1310*/  PRMT R40, R64, 0x5410, R40 ;  /* 0x0000541040287816 */ /* 0x000fe20000000028 */
[----:B------:R-:W-:Y:S01]  /*1320*/  FADD.FTZ R43, R51, -R42 ;  /* 0x8000002a332b7221 */ /* 0x000fe20000010000 */
[----:B------:R-:W-:-:S02]  /*1330*/  @P2 F2FP.F16.F32.PACK_AB R61, RZ, R61 ;  /* 0x0000003dff3d223e */ /* 0x000fc400000000ff */
[----:B------:R-:W-:Y:S01]  /*1340*/  F2FP.F16.F32.PACK_AB R63, RZ, R66 ;  /* 0x00000042ff3f723e */ /* 0x000fe200000000ff */
[----:B------:R-:W-:Y:S01]  /*1350*/  FMUL.FTZ R42, R52, R43 ;  /* 0x0000002b342a7220 */ /* 0x000fe20000410000 */
[----:B------:R-:W-:Y:S01]  /*1360*/  @P2 PRMT R36, R36, 0x5410, R61 ;  /* 0x0000541024242816 */ /* 0x000fe2000000003d */
[----:B------:R-:W1:Y:S01]  /*1370*/  @P2 LDC R43, c[0x0][0x40c] ;  /* 0x00010300ff2b2b82 */ /* 0x000e620000000800 */
[----:B------:R-:W-:Y:S02]  /*1380*/  FFMA.FTZ R61, R45, R62, R53 ;  /* 0x0000003e2d3d7223 */ /* 0x000fe40000010035 */
[----:B------:R-:W-:Y:S02]  /*1390*/  FSEL R42, R42, RZ, P1 ;  /* 0x000000ff2a2a7208 */ /* 0x000fe40000800000 */
[----:B------:R-:W-:-:S04]  /*13a0*/  FADD.FTZ R61, R54, -R61 ;  /* 0x8000003d363d7221 */ /* 0x000fc80000010000 */
[----:B------:R-:W-:Y:S01]  /*13b0*/  FMUL.FTZ R61, R52, R61 ;  /* 0x0000003d343d7220 */ /* 0x000fe20000410000 */
[----:B---3--:R-:W-:Y:S01]  /*13c0*/  @P2 FMUL.FTZ R66, R66, R41 ;  /* 0x0000002942422220 */ /* 0x008fe20000410000 */
[----:B------:R-:W-:-:S03]  /*13d0*/  F2FP.F16.F32.PACK_AB R41, RZ, R42 ;  /* 0x0000002aff29723e */ /* 0x000fc600000000ff */
[----:B------:R-:W-:Y:S02]  /*13e0*/  FSEL R61, R61, RZ, P1 ;  /* 0x000000ff3d3d7208 */ /* 0x000fe40000800000 */
[----:B------:R-:W-:Y:S02]  /*13f0*/  @P2 F2FP.F16.F32.PACK_AB R66, RZ, R66 ;  /* 0x00000042ff42223e */ /* 0x000fe400000000ff */
[----:B------:R-:W-:Y:S01]  /*1400*/  PRMT R41, R63, 0x5410, R41 ;  /* 0x000054103f297816 */ /* 0x000fe20000000029 */
[----:B--2---:R-:W-:Y:S01]  /*1410*/  @P2 FMUL.FTZ R65, R61, R68 ;  /* 0x000000443d412220 */ /* 0x004fe20000410000 */
[----:B------:R-:W-:Y:S01]  /*1420*/  FFMA.FTZ R68, R46, R62, R53 ;  /* 0x0000003e2e447223 */ /* 0x000fe20000010035 */
[----:B------:R-:W-:Y:S01]  /*1430*/  @P2 PRMT R37, R66, 0x7610, R37 ;  /* 0x0000761042252816 */ /* 0x000fe20000000025 */
[----:B-1----:R-:W-:Y:S01]  /*1440*/  @P2 FMUL.FTZ R43, R42, R43 ;  /* 0x0000002b2a2b2220 */ /* 0x002fe20000410000 */
[----:B------:R-:W-:Y:S01]  /*1450*/  F2FP.F16.F32.PACK_AB R42, RZ, R61 ;  /* 0x0000003dff2a723e */ /* 0x000fe200000000ff */
[----:B------:R-:W-:Y:S01]  /*1460*/  FADD.FTZ R61, R55, -R68 ;  /* 0x80000044373d7221 */ /* 0x000fe20000010000 */
[----:B------:R-:W-:-:S02]  /*1470*/  @P2 F2FP.F16.F32.PACK_AB R65, RZ, R65 ;  /* 0x00000041ff41223e */ /* 0x000fc400000000ff */
[----:B------:R-:W-:Y:S01]  /*1480*/  @P2 F2FP.F16.F32.PACK_AB R43, RZ, R43 ;  /* 0x0000002bff2b223e */ /* 0x000fe200000000ff */
[----:B------:R-:W-:Y:S01]  /*1490*/  FMUL.FTZ R61, R52, R61 ;  /* 0x0000003d343d7220 */ /* 0x000fe20000410000 */
[----:B------:R-:W-:Y:S02]  /*14a0*/  @P2 PRMT R38, R65, 0x7610, R38 ;  /* 0x0000761041262816 */ /* 0x000fe40000000026 */
[----:B------:R-:W-:Y:S02]  /*14b0*/  @P2 PRMT R37, R37, 0x5410, R43 ;  /* 0x0000541025252816 */ /* 0x000fe4000000002b */
[----:B------:R-:W-:-:S04]  /*14c0*/  FSEL R66, R61, RZ, P1 ;  /* 0x000000ff3d427208 */ /* 0x000fc80000800000 */
[----:B------:R-:W-:Y:S01]  /*14d0*/  F2FP.F16.F32.PACK_AB R61, RZ, R66 ;  /* 0x00000042ff3d723e */ /* 0x000fe200000000ff */
[----:B0-----:R-:W-:Y:S01]  /*14e0*/  @P2 FMUL.FTZ R66, R66, R67 ;  /* 0x0000004342422220 */ /* 0x001fe20000410000 */
[-CC-:B------:R-:W-:Y:S01]  /*14f0*/  FFMA.FTZ R67, R47, R62.reuse, R53.reuse ;  /* 0x0000003e2f437223 */ /* 0x180fe20000010035 */
[----:B------:R-:W-:Y:S01]  /*1500*/  FFMA.FTZ R62, R58, R62, R53 ;  /* 0x0000003e3a3e7223 */ /* 0x000fe20000010035 */
[----:B------:R-:W-:Y:S01]  /*1510*/  PRMT R42, R42, 0x5410, R61 ;  /* 0x000054102a2a7816 */ /* 0x000fe2000000003d */
[----:B------:R-:W0:Y:S01]  /*1520*/  @P2 LDC R53, c[0x0][0x40c] ;  /* 0x00010300ff352b82 */ /* 0x000e220000000800 */
[----:B------:R-:W-:Y:S01]  /*1530*/  FADD.FTZ R67, R56, -R67 ;  /* 0x8000004338437221 */ /* 0x000fe20000010000 */
[----:B------:R-:W-:Y:S01]  /*1540*/  FADD.FTZ R69, R57, -R62 ;  /* 0x8000003e39457221 */ /* 0x000fe20000010000 */
[----:B------:R-:W-:Y:S02]  /*1550*/  @P2 F2FP.F16.F32.PACK_AB R66, RZ, R66 ;  /* 0x00000042ff42223e */ /* 0x000fe400000000ff */
[C---:B------:R-:W-:Y:S01]  /*1560*/  FMUL.FTZ R67, R52.reuse, R67 ;  /* 0x0000004334437220 */ /* 0x040fe20000410000 */
[----:B------:R-:W-:Y:S01]  /*1570*/  FMUL.FTZ R69, R52, R69 ;  /* 0x0000004534457220 */ /* 0x000fe20000410000 */
[----:B------:R-:W-:-:S03]  /*1580*/  @P2 PRMT R38, R38, 0x5410, R66 ;  /* 0x0000541026262816 */ /* 0x000fc60000000042 */
[----:B------:R-:W-:Y:S02]  /*1590*/  FSEL R62, R67, RZ, P1 ;  /* 0x000000ff433e7208 */ /* 0x000fe40000800000 */
[----:B------:R-:W-:-:S04]  /*15a0*/  FSEL R69, R69, RZ, P1 ;  /* 0x000000ff45457208 */ /* 0x000fc80000800000 */
[----:B------:R-:W-:Y:S01]  /*15b0*/  F2FP.F16.F32.PACK_AB R43, R69, R62 ;  /* 0x0000003e452b723e */ /* 0x000fe200000000ff */
[----:B0-----:R-:W-:-:S05]  /*15c0*/  @P2 FMUL.FTZ R53, R62, R53 ;  /* 0x000000353e352220 */ /* 0x001fca0000410000 */
[----:B------:R-:W-:-:S04]  /*15d0*/  @P2 F2FP.F16.F32.PACK_AB R53, RZ, R53 ;  /* 0x00000035ff35223e */ /* 0x000fc800000000ff */
[----:B------:R-:W-:Y:S01]  /*15e0*/  @P2 PRMT R39, R53, 0x7610, R39 ;  /* 0x0000761035272816 */ /* 0x000fe20000000027 */
[----:B------:R-:W-:Y:S06]  /*15f0*/  @!P2 BRA `(.L_x_3070) ;  /* 0x000000080058a947 */ /* 0x000fec0003800000 */
[----:B------:R-:W-:-:S05]  /*1600*/  FMUL.FTZ R69, R69, UR11 ;  /* 0x0000000b45457c20 */ /* 0x000fca0008410000 */
[----:B------:R-:W-:-:S04]  /*1610*/  F2FP.F16.F32.PACK_AB R69, RZ, R69 ;  /* 0x00000045ff45723e */ /* 0x000fc800000000ff */
[----:B------:R-:W-:Y:S01]  /*1620*/  PRMT R39, R39, 0x5410, R69 ;  /* 0x0000541027277816 */ /* 0x000fe20000000045 */
[----:B------:R-:W-:Y:S06]  /*1630*/  BRA `(.L_x_3070) ;  /* 0x0000000800487947 */ /* 0x000fec0003800000 */
.L_x_3068:
[----:B------:R-:W-:Y:S02]  /*1640*/  MOV R59, UR18 ;  /* 0x00000012003b7c02 */ /* 0x000fe40008000f00 */
[----:B------:R-:W-:Y:S02]  /*1650*/  MOV R60, UR19 ;  /* 0x00000013003c7c02 */ /* 0x000fe40008000f00 */
[----:B------:R-:W-:-:S04]  /*1660*/  ISETP.NE.U32.AND P1, PT, R59, RZ, PT ;  /* 0x000000ff3b00720c */ /* 0x000fc80003f25070 */
[----:B------:R-:W-:-:S13]  /*1670*/  ISETP.NE.AND.EX P1, PT, R60, RZ, PT, P1 ;  /* 0x000000ff3c00720c */ /* 0x000fda0003f25310 */
[----:B------:R-:W-:Y:S05]  /*1680*/  @P1 BRA `(.L_x_3071) ;  /* 0x0000000400081947 */ /* 0x000fea0003800000 */
[----:B------:R-:W-:Y:S01]  /*1690*/  ISETP.GT.AND P1, PT, R63, RZ, PT ;  /* 0x000000ff3f00720c */ /* 0x000fe20003f24270 */
[----:B------:R-:W0:-:S12]  /*16a0*/  @P2 LDC R64, c[0x0][0x40c] ;  /* 0x00010300ff402b82 */ /* 0x000e180000000800 */
[----:B------:R-:W-:-:S04]  /*16b0*/  @P1 FFMA.FTZ R61, R3, R62, R53 ;  /* 0x0000003e033d1223 */ /* 0x000fc80000010035 */
[----:B------:R-:W-:Y:S01]  /*16c0*/  @P1 FADD.FTZ R63, R48, -R61 ;  /* 0x8000003d303f1221 */ /* 0x000fe20000010000 */
[----:B------:R-:W-:-:S05]  /*16d0*/  HADD2.F32 R61, -RZ, R8.H0_H0 ;  /* 0x20000008ff3d7230 */ /* 0x000fca0000004100 */
[----:B------:R-:W-:-:S04]  /*16e0*/  @P1 FFMA.FTZ R61, R52, R63, R61 ;  /* 0x0000003f343d1223 */ /* 0x000fc8000001003d */
[----:B0-----:R-:W-:Y:S01]  /*16f0*/  @P2 FMUL.FTZ R61, R61, R64 ;  /* 0x000000403d3d2220 */ /* 0x001fe20000410000 */
[----:B------:R-:W-:-:S04]  /*1700*/  @P1 FFMA.FTZ R64, R6, R62, R53 ;  /* 0x0000003e06401223 */ /* 0x000fc80000010035 */
[----:B------:R-:W-:Y:S01]  /*1710*/  @P2 F2FP.F16.F32.PACK_AB R61, RZ, R61 ;  /* 0x0000003dff3d223e */ /* 0x000fe200000000ff */
[----:B------:R-:W-:-:S03]  /*1720*/  @P1 FADD.FTZ R64, R49, -R64 ;  /* 0x8000004031401221 */ /* 0x000fc60000010000 */
[----:B------:R-:W-:Y:S01]  /*1730*/  @P2 PRMT R36, R61, 0x7610, R36 ;  /* 0x000076103d242816 */ /* 0x000fe20000000024 */
[----:B------:R-:W-:-:S05]  /*1740*/  HADD2.F32 R61, -RZ, R8.H1_H1 ;  /* 0x30000008ff3d7230 */ /* 0x000fca0000004100 */
[----:B------:R-:W-:Y:S02]  /*1750*/  @P1 FFMA.FTZ R61, R52, R64, R61 ;  /* 0x00000040343d1223 */ /* 0x000fe4000001003d */
[----:B------:R-:W0:Y:S02]  /*1760*/  @P2 LDC R64, c[0x0][0x40c] ;  /* 0x00010300ff402b82 */ /* 0x000e240000000800 */
[----:B0-----:R-:W-:-:S06]  /*1770*/  @P2 FMUL.FTZ R61, R61, R64 ;  /* 0x000000403d3d2220 */ /* 0x001fcc0000410000 */
[----:B------:R-:W0:Y:S01]  /*1780*/  @P2 LDC R64, c[0x0][0x40c] ;  /* 0x00010300ff402b82 */ /* 0x000e220000000800 */
[----:B------:R-:W-:-:S04]  /*1790*/  @P2 F2FP.F16.F32.PACK_AB R61, RZ, R61 ;  /* 0x0000003dff3d223e */ /* 0x000fc800000000ff */
[----:B------:R-:W-:Y:S01]  /*17a0*/  @P2 PRMT R36, R36, 0x5410, R61 ;  /* 0x0000541024242816 */ /* 0x000fe2000000003d */
        /* <DEDUP_REMOVED lines=48> */
.L_x_3071:
[----:B------:R-:W-:Y:S01]  /*1ab0*/  ISETP.GT.AND P1, PT, R63, RZ, PT ;  /* 0x000000ff3f00720c */ /* 0x000fe20003f24270 */
[----:B------:R-:W-:Y:S01]  /*1ac0*/  @P3 FFMA.FTZ R41, R3, R62, R53 ;  /* 0x0000003e03293223 */ /* 0x000fe20000010035 */
[--C-:B------:R-:W-:Y:S01]  /*1ad0*/  HADD2.F32 R61, -RZ, R8.reuse.H0_H0 ;  /* 0x20000008ff3d7230 */ /* 0x100fe20000004100 */
[----:B------:R-:W0:Y:S01]  /*1ae0*/  @P2 LDC R40, c[0x0][0x40c] ;  /* 0x00010300ff282b82 */ /* 0x000e220000000800 */
[----:B------:R-:W-:Y:S02]  /*1af0*/  HADD2.F32 R43, -RZ, R8.H1_H1 ;  /* 0x30000008ff2b7230 */ /* 0x000fe40000004100 */
[----:B------:R-:W-:-:S04]  /*1b00*/  @P3 FADD.FTZ R41, R48, -R41 ;  /* 0x8000002930293221 */ /* 0x000fc80000010000 */
[----:B------:R-:W-:Y:S01]  /*1b10*/  @P3 FFMA.FTZ R61, R52, R41, R61 ;  /* 0x00000029343d3223 */ /* 0x000fe2000001003d */
[----:B------:R-:W1:Y:S02]  /*1b20*/  @P2 LDC R64, c[0x0][0x40c] ;  /* 0x00010300ff402b82 */ /* 0x000e640000000800 */
[-CC-:B------:R-:W-:Y:S01]  /*1b30*/  @P1 FFMA.FTZ R42, R6, R62.reuse, R53.reuse ;  /* 0x0000003e062a1223 */ /* 0x180fe20000010035 */
[-CC-:B------:R-:W-:Y:S01]  /*1b40*/  @P1 FFMA.FTZ R41, R7, R62.reuse, R53.reuse ;  /* 0x0000003e07291223 */ /* 0x180fe20000010035 */
[----:B------:R-:W-:Y:S02]  /*1b50*/  @P1 FFMA.FTZ R67, R47, R62, R53 ;  /* 0x0000003e2f431223 */ /* 0x000fe40000010035 */
[----:B------:R-:W-:Y:S02]  /*1b60*/  @P1 FADD.FTZ R42, R49, -R42 ;  /* 0x8000002a312a1221 */ /* 0x000fe40000010000 */
[----:B------:R-:W-:Y:S01]  /*1b70*/  @P1 FADD.FTZ R67, R56, -R67 ;  /* 0x8000004338431221 */ /* 0x000fe20000010000 */
[----:B------:R-:W2:Y:S01]  /*1b80*/  @P2 LDC R68, c[0x0][0x40c] ;  /* 0x00010300ff442b82 */ /* 0x000ea20000000800 */
[----:B------:R-:W-:Y:S01]  /*1b90*/  @P1 FFMA.FTZ R43, R52, R42, R43 ;  /* 0x0000002a342b1223 */ /* 0x000fe2000001002b */
[----:B------:R-:W-:Y:S01]  /*1ba0*/  @P1 FADD.FTZ R42, R50, -R41 ;  /* 0x80000029322a1221 */ /* 0x000fe20000010000 */
[----:B------:R-:W-:-:S02]  /*1bb0*/  HADD2.F32 R41, -RZ, R9.H0_H0 ;  /* 0x20000009ff297230 */ /* 0x000fc40000004100 */
[----:B0-----:R-:W-:-:S03]  /*1bc0*/  @P2 FMUL.FTZ R65, R61, R40 ;  /* 0x000000283d412220 */ /* 0x001fc60000410000 */
[----:B------:R-:W-:Y:S01]  /*1bd0*/  @P1 FFMA.FTZ R41, R52, R42, R41 ;  /* 0x0000002a34291223 */ /* 0x000fe20000010029 */
[----:B------:R-:W-:Y:S01]  /*1be0*/  F2FP.F16.F32.PACK_AB R40, RZ, R43 ;  /* 0x0000002bff28723e */ /* 0x000fe200000000ff */
[----:B------:R-:W0:Y:S01]  /*1bf0*/  @P2 LDC R42, c[0x0][0x40c] ;  /* 0x00010300ff2a2b82 */ /* 0x000e220000000800 */
[----:B------:R-:W-:Y:S02]  /*1c00*/  F2FP.F16.F32.PACK_AB R61, RZ, R61 ;  /* 0x0000003dff3d723e */ /* 0x000fe400000000ff */
[----:B------:R-:W-:Y:S01]  /*1c10*/  F2FP.F16.F32.PACK_AB R63, RZ, R41 ;  /* 0x00000029ff3f723e */ /* 0x000fe200000000ff */
[----:B-1----:R-:W-:Y:S01]  /*1c20*/  @P2 FMUL.FTZ R64, R43, R64 ;  /* 0x000000402b402220 */ /* 0x002fe20000410000 */
[----:B------:R-:W-:Y:S01]  /*1c30*/  HADD2.F32 R43, -RZ, R9.H1_H1 ;  /* 0x30000009ff2b7230 */ /* 0x000fe20000004100 */
[----:B------:R-:W-:Y:S02]  /*1c40*/  @P2 F2FP.F16.F32.PACK_AB R65, RZ, R65 ;  /* 0x00000041ff41223e */ /* 0x000fe400000000ff */
[----:B------:R-:W1:Y:S01]  /*1c50*/  @P2 LDC R69, c[0x0][0x40c] ;  /* 0x00010300ff452b82 */ /* 0x000e620000000800 */
[----:B------:R-:W-:-:S02]  /*1c60*/  PRMT R40, R61, 0x5410, R40 ;  /* 0x000054103d287816 */ /* 0x000fc40000000028 */
[----:B------:R-:W-:Y:S02]  /*1c70*/  @P2 PRMT R36, R65, 0x7610, R36 ;  /* 0x0000761041242816 */ /* 0x000fe40000000024 */
[----:B------:R-:W-:-:S04]  /*1c80*/  @P2 F2FP.F16.F32.PACK_AB R64, RZ, R64 ;  /* 0x00000040ff40223e */ /* 0x000fc800000000ff */
[----:B------:R-:W-:Y:S01]  /*1c90*/  @P2 PRMT R36, R36, 0x5410, R64 ;  /* 0x0000541024242816 */ /* 0x000fe20000000040 */
[----:B------:R-:W-:-:S04]  /*1ca0*/  @P1 FFMA.FTZ R64, R46, R62, R53 ;  /* 0x0000003e2e401223 */ /* 0x000fc80000010035 */
[----:B------:R-:W-:Y:S01]  /*1cb0*/  @P1 FADD.FTZ R64, R55, -R64 ;  /* 0x8000004037401221 */ /* 0x000fe20000010000 */
[----:B0-----:R-:W-:Y:S01]  /*1cc0*/  @P2 FMUL.FTZ R41, R41, R42 ;  /* 0x0000002a29292220 */ /* 0x001fe20000410000 */
[----:B------:R-:W-:-:S04]  /*1cd0*/  @P1 FFMA.FTZ R42, R44, R62, R53 ;  /* 0x0000003e2c2a1223 */ /* 0x000fc80000010035 */
[----:B------:R-:W-:Y:S01]  /*1ce0*/  @P1 FADD.FTZ R42, R51, -R42 ;  /* 0x8000002a332a1221 */ /* 0x000fe20000010000 */
[----:B------:R-:W-:-:S03]  /*1cf0*/  @P2 F2FP.F16.F32.PACK_AB R65, RZ, R41 ;  /* 0x00000029ff41223e */ /* 0x000fc600000000ff */
[----:B------:R-:W-:Y:S01]  /*1d00*/  @P1 FFMA.FTZ R43, R52, R42, R43 ;  /* 0x0000002a342b1223 */ /* 0x000fe2000001002b */
[----:B------:R-:W-:Y:S01]  /*1d10*/  @P2 PRMT R37, R65, 0x7610, R37 ;  /* 0x0000761041252816 */ /* 0x000fe20000000025 */
[----:B------:R-:W0:Y:S03]  /*1d20*/  @P2 LDC R42, c[0x0][0x40c] ;  /* 0x00010300ff2a2b82 */ /* 0x000e260000000800 */
[----:B------:R-:W-:-:S04]  /*1d30*/  F2FP.F16.F32.PACK_AB R41, RZ, R43 ;  /* 0x0000002bff29723e */ /* 0x000fc800000000ff */
[----:B------:R-:W-:Y:S01]  /*1d40*/  PRMT R41, R63, 0x5410, R41 ;  /* 0x000054103f297816 */ /* 0x000fe20000000029 */
[----:B0-----:R-:W-:Y:S01]  /*1d50*/  @P2 FMUL.FTZ R42, R43, R42 ;  /* 0x0000002a2b2a2220 */ /* 0x001fe20000410000 */
[-CC-:B------:R-:W-:Y:S01]  /*1d60*/  @P1 FFMA.FTZ R43, R45, R62.reuse, R53.reuse ;  /* 0x0000003e2d2b1223 */ /* 0x180fe20000010035 */
[----:B------:R-:W-:Y:S01]  /*1d70*/  @P1 FFMA.FTZ R62, R58, R62, R53 ;  /* 0x0000003e3a3e1223 */ /* 0x000fe20000010035 */
[--C-:B------:R-:W-:Y:S02]  /*1d80*/  HADD2.F32 R53, -RZ, R11.reuse.H0_H0 ;  /* 0x2000000bff357230 */ /* 0x100fe40000004100 */
[----:B------:R-:W-:Y:S01]  /*1d90*/  @P1 FADD.FTZ R66, R54, -R43 ;  /* 0x8000002b36421221 */ /* 0x000fe20000010000 */
[----:B------:R-:W-:Y:S01]  /*1da0*/  HADD2.F32 R43, -RZ, R10.H0_H0 ;  /* 0x2000000aff2b7230 */ /* 0x000fe20000004100 */
[----:B------:R-:W-:Y:S01]  /*1db0*/  @P2 F2FP.F16.F32.PACK_AB R65, RZ, R42 ;  /* 0x0000002aff41223e */ /* 0x000fe200000000ff */
[----:B------:R-:W-:Y:S01]  /*1dc0*/  @P1 FFMA.FTZ R53, R52, R67, R53 ;  /* 0x0000004334351223 */ /* 0x000fe20000010035 */
[----:B------:R-:W-:Y:S01]  /*1dd0*/  @P1 FADD.FTZ R67, R57, -R62 ;  /* 0x8000003e39431221 */ /* 0x000fe20000010000 */
[----:B------:R-:W-:-:S02]  /*1de0*/  HADD2.F32 R62, -RZ, R11.H1_H1 ;  /* 0x3000000bff3e7230 */ /* 0x000fc40000004100 */
[C---:B------:R-:W-:Y:S01]  /*1df0*/  @P1 FFMA.FTZ R43, R52.reuse, R66, R43 ;  /* 0x00000042342b1223 */ /* 0x040fe2000001002b */
[----:B------:R-:W-:Y:S01]  /*1e00*/  @P2 PRMT R37, R37, 0x5410, R65 ;  /* 0x0000541025252816 */ /* 0x000fe20000000041 */
[----:B------:R-:W0:Y:S01]  /*1e10*/  @P2 LDC R66, c[0x0][0x40c] ;  /* 0x00010300ff422b82 */ /* 0x000e220000000800 */
[----:B------:R-:W-:Y:S02]  /*1e20*/  @P1 FFMA.FTZ R62, R52, R67, R62 ;  /* 0x00000043343e1223 */ /* 0x000fe4000001003e */
[----:B------:R-:W-:Y:S01]  /*1e30*/  F2FP.F16.F32.PACK_AB R42, RZ, R43 ;  /* 0x0000002bff2a723e */ /* 0x000fe200000000ff */
[----:B0-----:R-:W-:Y:S01]  /*1e40*/  @P2 FMUL.FTZ R66, R43, R66 ;  /* 0x000000422b422220 */ /* 0x001fe20000410000 */
[----:B------:R-:W-:-:S04]  /*1e50*/  HADD2.F32 R43, -RZ, R10.H1_H1 ;  /* 0x3000000aff2b7230 */ /* 0x000fc80000004100 */
[----:B------:R-:W-:Y:S01]  /*1e60*/  @P2 F2FP.F16.F32.PACK_AB R66, RZ, R66 ;  /* 0x00000042ff42223e */ /* 0x000fe200000000ff */
[----:B------:R-:W-:Y:S02]  /*1e70*/  @P1 FFMA.FTZ R43, R52, R64, R43 ;  /* 0x00000040342b1223 */ /* 0x000fe4000001002b */
[----:B------:R-:W0:Y:S01]  /*1e80*/  @P2 LDC R52, c[0x0][0x40c] ;  /* 0x00010300ff342b82 */ /* 0x000e220000000800 */
[----:B------:R-:W-:Y:S02]  /*1e90*/  @P2 PRMT R38, R66, 0x7610, R38 ;  /* 0x0000761042262816 */ /* 0x000fe40000000026 */
[----:B------:R-:W-:Y:S01]  /*1ea0*/  F2FP.F16.F32.PACK_AB R64, RZ, R43 ;  /* 0x0000002bff40723e */ /* 0x000fe200000000ff */
[----:B--2---:R-:W-:-:S03]  /*1eb0*/  @P2 FMUL.FTZ R43, R43, R68 ;  /* 0x000000442b2b2220 */ /* 0x004fc60000410000 */
[----:B------:R-:W-:Y:S02]  /*1ec0*/  PRMT R42, R42, 0x5410, R64 ;  /* 0x000054102a2a7816 */ /* 0x000fe40000000040 */
[----:B------:R-:W-:Y:S02]  /*1ed0*/  @P2 F2FP.F16.F32.PACK_AB R68, RZ, R43 ;  /* 0x0000002bff44223e */ /* 0x000fe400000000ff */
[----:B------:R-:W-:Y:S02]  /*1ee0*/  F2FP.F16.F32.PACK_AB R43, R62, R53 ;  /* 0x000000353e2b723e */ /* 0x000fe400000000ff */
[----:B------:R-:W-:Y:S01]  /*1ef0*/  @P2 PRMT R38, R38, 0x5410, R68 ;  /* 0x0000541026262816 */ /* 0x000fe20000000044 */
[----:B0-----:R-:W-:Y:S01]  /*1f00*/  @P2 FMUL.FTZ R67, R53, R52 ;  /* 0x0000003435432220 */ /* 0x001fe20000410000 */
[----:B-1----:R-:W-:-:S04]  /*1f10*/  @P2 FMUL.FTZ R52, R62, R69 ;  /* 0x000000453e342220 */ /* 0x002fc80000410000 */
[----:B------:R-:W-:Y:S02]  /*1f20*/  @P2 F2FP.F16.F32.PACK_AB R67, RZ, R67 ;  /* 0x00000043ff43223e */ /* 0x000fe400000000ff */
[----:B------:R-:W-:Y:S02]  /*1f30*/  @P2 F2FP.F16.F32.PACK_AB R52, RZ, R52 ;  /* 0x00000034ff34223e */ /* 0x000fe400000000ff */
[----:B------:R-:W-:-:S04]  /*1f40*/  @P2 PRMT R39, R67, 0x7610, R39 ;  /* 0x0000761043272816 */ /* 0x000fc80000000027 */
[----:B------:R-:W-:-:S07]  /*1f50*/  @P2 PRMT R39, R39, 0x5410, R52 ;  /* 0x0000541027272816 */ /* 0x000fce0000000034 */
.L_x_3070:
[----:B------:R-:W-:Y:S05]  /*1f60*/  BSYNC.RECONVERGENT B2 ;  /* 0x0000000000027941 */ /* 0x000fea0003800200 */
.L_x_3067:
        /* <DEDUP_REMOVED lines=13> */
.L_x_3072:
[----:B------:R1:W-:Y:S02]  /*2040*/  @P2 STG.E.128 desc[UR6][R52.64], R36 ;  /* 0x0000002434002986 */ /* 0x0003e4000c101d06 */
.L_x_3066:
[----:B------:R-:W-:Y:S05]  /*2050*/  BSYNC.RECONVERGENT B1 ;  /* 0x0000000000017941 */ /* 0x000fea0003800200 */
.L_x_3065:
[----:B-1----:R-:W1:Y:S02]  /*2060*/  LDC.64 R52, c[0x0][0x380] ;  /* 0x0000e000ff347b82 */ /* 0x002e640000000a00 */
[----:B-1----:R-:W-:-:S04]  /*2070*/  LEA R5, R52, R5, 0x2 ;  /* 0x0000000534057211 */ /* 0x002fc800078e10ff */
[----:B------:R-:W-:-:S13]  /*2080*/  ISETP.GE.AND P1, PT, R5, R53, PT ;  /* 0x000000350500720c */ /* 0x000fda0003f26270 */
[----:B------:R-:W-:Y:S05]  /*2090*/  @!P1 BRA `(.L_x_3073) ;  /* 0xffffffe0007c9947 */ /* 0x000fea000383ffff */
.L_x_3060:
[----:B------:R-:W-:Y:S05]  /*20a0*/  BSYNC B0 ;  /* 0x0000000000007941 */ /* 0x000fea0003800000 */
.L_x_3059:
[----:B------:R-:W1:Y:S01]  /*20b0*/  S2R R3, SR_CgaCtaId ;  /* 0x0000000000037919 */ /* 0x000e620000008800 */
[----:B------:R-:W-:Y:S01]  /*20c0*/  MOV R2, 0x400 ;  /* 0x0000040000027802 */ /* 0x000fe20000000f00 */
[----:B------:R-:W-:Y:S05]  /*20d0*/  WARPSYNC.ALL ;  /* 0x0000000000007948 */ /* 0x000fea0003800000 */
[----:B-----5:R-:W2:Y:S01]  /*20e0*/  S2R R28, SR_CTAID.X ;  /* 0x00000000001c7919 */ /* 0x020ea20000002500 */
[----:B------:R-:W2:Y:S01]  /*20f0*/  LDCU UR4, c[0x0][0x388] ;  /* 0x00007100ff0477ac */ /* 0x000ea20008000800 */
[----:B------:R-:W3:Y:S01]  /*2100*/  LDCU.128 UR12, c[0x0][0x440] ;  /* 0x00008800ff0c77ac */ /* 0x000ee20008000c00 */
        /* <DEDUP_REMOVED lines=8> */
[----:B------:R-:W0:Y:S04]  /*2190*/  LDS R5, [R3+0x200] ;  /* 0x0002000003057984 */ /* 0x000e280000000800 */
[----:B------:R-:W3:Y:S04]  /*21a0*/  LDS R6, [R3+0x600] ;  /* 0x0006000003067984 */ /* 0x000ee80000000800 */
[----:B------:R-:W2:Y:S04]  /*21b0*/  LDS R9, [R3+0x800] ;  /* 0x0008000003097984 */ /* 0x000ea80000000800 */
[----:B------:R-:W2:Y:S04]  /*21c0*/  LDS R8, [R3+0xa00] ;  /* 0x000a000003087984 */ /* 0x000ea80000000800 */
[----:B------:R-:W2:Y:S04]  /*21d0*/  LDS R11, [R3+0xc00] ;  /* 0x000c0000030b7984 */ /* 0x000ea80000000800 */
[----:B------:R-:W2:Y:S01]  /*21e0*/  LDS R21, [R3+0xe00] ;  /* 0x000e000003157984 */ /* 0x000ea20000000800 */
[----:B------:R-:W-:Y:S01]  /*21f0*/  BAR.SYNC.DEFER_BLOCKING 0x0 ;  /* 0x0000000000007b1d */ /* 0x000fe20000010000 */
[----:B-1----:R-:W-:-:S04]  /*2200*/  FADD.FTZ R4, RZ, R4 ;  /* 0x00000004ff047221 */ /* 0x002fc80000010000 */
[----:B----4-:R-:W-:Y:S01]  /*2210*/  FADD.FTZ R4, R4, R7 ;  /* 0x0000000704047221 */ /* 0x010fe20000010000 */
[----:B0-----:R-:W-:-:S04]  /*2220*/  FADD.FTZ R5, RZ, R5 ;  /* 0x00000005ff057221 */ /* 0x001fc80000010000 */
        /* <DEDUP_REMOVED lines=8> */
[----:B0-----:R-:W-:Y:S01]  /*22b0*/  LOP3.LUT R12, R0, 0x7f, RZ, 0x3c, !PT ;  /* 0x0000007f000c7812 */ /* 0x001fe200078e3cff */
[----:B------:R-:W-:-:S03]  /*22c0*/  IMAD R15, R28, UR4, RZ ;  /* 0x000000041c0f7c24 */ /* 0x000fc6000f8e02ff */
[----:B------:R-:W-:Y:S02]  /*22d0*/  IADD3 R12, PT, PT, R12, UR4, RZ ;  /* 0x000000040c0c7c10 */ /* 0x000fe4000fffe0ff */
[----:B-1----:R-:W-:Y:S02]  /*22e0*/  IADD3 R2, P1, PT, R15, R0, RZ ;  /* 0x000000000f027210 */ /* 0x002fe40007f3e0ff */
[----:B------:R-:W-:Y:S02]  /*22f0*/  ISETP.GE.U32.AND P0, PT, R12, 0x80, PT ;  /* 0x000000800c00780c */ /* 0x000fe40003f06070 */
[----:B------:R-:W-:Y:S02]  /*2300*/  IADD3.X R15, PT, PT, RZ, RZ, RZ, P1, !PT ;  /* 0x000000ffff0f7210 */ /* 0x000fe40000ffe4ff */
[----:B------:R-:W-:Y:S02]  /*2310*/  SHF.L.U32 R0, R2, 0x2, RZ ;  /* 0x0000000202007819 */ /* 0x000fe400000006ff */
[----:B------:R-:W-:Y:S01]  /*2320*/  ISETP.GE.U32.AND P1, PT, R12, 0x100, PT ;  /* 0x000001000c00780c */ /* 0x000fe20003f26070 */
[----:B------:R-:W0:Y:S01]  /*2330*/  LDS R10, [R3] ;  /* 0x00000000030a7984 */ /* 0x000e220000000800 */
[----:B------:R-:W-:-:S02]  /*2340*/  SHF.L.U64.HI R2, R2, 0x2, R15 ;  /* 0x0000000202027819 */ /* 0x000fc4000001020f */
[C---:B------:R-:W-:Y:S01]  /*2350*/  IADD3 R12, P2, PT, R0.reuse, UR14, RZ ;  /* 0x0000000e000c7c10 */ /* 0x040fe2000ff5e0ff */
[----:B------:R-:W1:Y:S01]  /*2360*/  LDS R23, [R3+0x400] ;  /* 0x0004000003177984 */ /* 0x000e620000000800 */
[----:B------:R-:W-:Y:S02]  /*2370*/  IADD3 R0, P3, PT, R0, UR12, RZ ;  /* 0x0000000c00007c10 */ /* 0x000fe4000ff7e0ff */
        /* <DEDUP_REMOVED lines=34> */
.L_x_3064:
[----:B------:R-:W-:Y:S01]  /*25a0*/  HFMA2 R61, -RZ, RZ, 0, 5.9604644775390625e-08 ;  /* 0x00000001ff3d7431 */ /* 0x000fe200000001ff */
[----:B------:R-:W-:Y:S01]  /*25b0*/  BSSY B1, `(.L_x_3074) ;  /* 0x0000006000017945 */ /* 0x000fe20003800000 */
[----:B------:R-:W-:Y:S02]  /*25c0*/  MOV R62, 0x1f ;  /* 0x0000001f003e7802 */ /* 0x000fe40000000f00 */
[----:B------:R-:W-:-:S07]  /*25d0*/  MOV R53, 0xffffffff ;  /* 0xffffffff00357802 */ /* 0x000fce0000000f00 */
[----:B------:R-:W-:Y:S05]  /*25e0*/  WARPSYNC.COLLECTIVE R53, `(.L_x_3075) ;  /* 0x0000000035087348 */ /* 0x000fea0003c00000 */
[----:B------:R0:W1:Y:S02]  /*25f0*/  SHFL.BFLY P1, R65, R66, R61, R62 ;  /* 0x0c00003d42417389 */ /* 0x000064000002003e */
[----:B01----:R-:W-:Y:S05]  /*2600*/  ENDCOLLECTIVE ;  /* 0x000000000000791b */ /* 0x003fea0003800000 */
.L_x_3075:
[----:B------:R-:W-:Y:S05]  /*2610*/  BSYNC B1 ;  /* 0x0000000000017941 */ /* 0x000fea0003800000 */
.L_x_3074:
        /* <DEDUP_REMOVED lines=8> */
.L_x_3076:
[----:B------:R-:W-:Y:S01]  /*26a0*/  HFMA2 R61, -RZ, RZ, 0, 1.1920928955078125e-07 ;  /* 0x00000002ff3d7431 */ /* 0x000fe200000001ff */
[----:B------:R-:W-:Y:S02]  /*26b0*/  MOV R66, R64 ;  /* 0x0000004000427202 */ /* 0x000fe40000000f00 */
[----:B------:R-:W-:-:S07]  /*26c0*/  MOV R68, R65 ;  /* 0x0000004100447202 */ /* 0x000fce0000000f00 */
[----:B------:R-:W-:Y:S05]  /*26d0*/  WARPSYNC.COLLECTIVE R53, `(.L_x_3077) ;  /* 0x0000000035087348 */ /* 0x000fea0003c00000 */
[----:B------:R0:W1:Y:S02]  /*26e0*/  SHFL.BFLY P1, R65, R66, R61, R62 ;  /* 0x0c00003d42417389 */ /* 0x000064000002003e */
[----:B01----:R-:W-:Y:S05]  /*26f0*/  ENDCOLLECTIVE ;  /* 0x000000000000791b */ /* 0x003fea0003800000 */
.L_x_3077:
[----:B------:R-:W-:-:S05]  /*2700*/  FADD.FTZ R69, R68, R59 ;  /* 0x0000003b44457221 */ /* 0x000fca0000010000 */
[----:B------:R-:W-:Y:S01]  /*2710*/  MOV R66, R69 ;  /* 0x0000004500427202 */ /* 0x000fe20000000f00 */
[----:B------:R-:W-:-:S07]  /*2720*/  FADD.FTZ R67, R64, R65 ;  /* 0x0000004140437221 */ /* 0x000fce0000010000 */
[----:B------:R-:W-:Y:S05]  /*2730*/  WARPSYNC.COLLECTIVE R53, `(.L_x_3078) ;  /* 0x0000000035087348 */ /* 0x000fea0003c00000 */
[----:B------:R0:W1:Y:S02]  /*2740*/  SHFL.BFLY P1, R65, R66, R61, R62 ;  /* 0x0c00003d42417389 */ /* 0x000064000002003e */
[----:B01----:R-:W-:Y:S05]  /*2750*/  ENDCOLLECTIVE ;  /* 0x000000000000791b */ /* 0x003fea0003800000 */
.L_x_3078:
[----:B------:R-:W-:Y:S01]  /*2760*/  HFMA2 R61, -RZ, RZ, 0, 2.384185791015625e-07 ;  /* 0x00000004ff3d7431 */ /* 0x000fe200000001ff */
[----:B------:R-:W-:Y:S02]  /*2770*/  MOV R66, R67 ;  /* 0x0000004300427202 */ /* 0x000fe40000000f00 */
[----:B------:R-:W-:-:S07]  /*2780*/  MOV R68, R65 ;  /* 0x0000004100447202 */ /* 0x000fce0000000f00 */
[----:B------:R-:W-:Y:S05]  /*2790*/  WARPSYNC.COLLECTIVE R53, `(.L_x_3079) ;  /* 0x0000000035087348 */ /* 0x000fea0003c00000 */
[----:B------:R0:W1:Y:S02]  /*27a0*/  SHFL.BFLY P1, R65, R66, R61, R62 ;  /* 0x0c00003d42417389 */ /* 0x000064000002003e */
[----:B01----:R-:W-:Y:S05]  /*27b0*/  ENDCOLLECTIVE ;  /* 0x000000000000791b */ /* 0x003fea0003800000 */
.L_x_3079:
[----:B------:R-:W-:-:S05]  /*27c0*/  FADD.FTZ R71, R69, R68 ;  /* 0x0000004445477221 */ /* 0x000fca0000010000 */
[----:B------:R-:W-:Y:S01]  /*27d0*/  MOV R66, R71 ;  /* 0x0000004700427202 */ /* 0x000fe20000000f00 */
[----:B------:R-:W-:-:S07]  /*27e0*/  FADD.FTZ R68, R67, R65 ;  /* 0x0000004143447221 */ /* 0x000fce0000010000 */
[----:B------:R-:W-:Y:S05]  /*27f0*/  WARPSYNC.COLLECTIVE R53, `(.L_x_3080) ;  /* 0x0000000035087348 */ /* 0x000fea0003c00000 */
[----:B------:R0:W1:Y:S02]  /*2800*/  SHFL.BFLY P1, R65, R66, R61, R62 ;  /* 0x0c00003d42417389 */ /* 0x000064000002003e */
[----:B01----:R-:W-:Y:S05]  /*2810*/  ENDCOLLECTIVE ;  /* 0x000000000000791b */ /* 0x003fea0003800000 */
.L_x_3080:
[----:B------:R-:W-:Y:S01]  /*2820*/  HFMA2 R61, -RZ, RZ, 0, 4.76837158203125e-07 ;  /* 0x00000008ff3d7431 */ /* 0x000fe200000001ff */
[----:B------:R-:W-:Y:S02]  /*2830*/  MOV R66, R68 ;  /* 0x0000004400427202 */ /* 0x000fe40000000f00 */
[----:B------:R-:W-:-:S07]  /*2840*/  MOV R70, R65 ;  /* 0x0000004100467202 */ /* 0x000fce0000000f00 */
[----:B------:R-:W-:Y:S05]  /*2850*/  WARPSYNC.COLLECTIVE R53, `(.L_x_3081) ;  /* 0x0000000035087348 */ /* 0x000fea0003c00000 */
[----:B------:R0:W1:Y:S02]  /*2860*/  SHFL.BFLY P1, R65, R66, R61, R62 ;  /* 0x0c00003d42417389 */ /* 0x000064000002003e */
[----:B01----:R-:W-:Y:S05]  /*2870*/  ENDCOLLECTIVE ;  /* 0x000000000000791b */ /* 0x003fea0003800000 */
.L_x_3081:
[----:B------:R-:W-:-:S05]  /*2880*/  FADD.FTZ R72, R71, R70 ;  /* 0x0000004647487221 */ /* 0x000fca0000010000 */
[----:B------:R-:W-:Y:S01]  /*2890*/  MOV R66, R72 ;  /* 0x0000004800427202 */ /* 0x000fe20000000f00 */
[----:B------:R-:W-:-:S07]  /*28a0*/  FADD.FTZ R59, R68, R65 ;  /* 0x00000041443b7221 */ /* 0x000fce0000010000 */
[----:B------:R-:W-:Y:S05]  /*28b0*/  WARPSYNC.COLLECTIVE R53, `(.L_x_3082) ;  /* 0x0000000035087348 */ /* 0x000fea0003c00000 */
[----:B------:R0:W1:Y:S02]  /*28c0*/  SHFL.BFLY P1, R65, R66, R61, R62 ;  /* 0x0c00003d42417389 */ /* 0x000064000002003e */
[----:B01----:R-:W-:Y:S05]  /*28d0*/  ENDCOLLECTIVE ;  /* 0x000000000000791b */ /* 0x003fea0003800000 */
.L_x_3082:
[----:B------:R-:W-:Y:S01]  /*28e0*/  HFMA2 R61, -RZ, RZ, 0, 9.5367431640625e-07 ;  /* 0x00000010ff3d7431 */ /* 0x000fe200000001ff */
[----:B------:R-:W-:Y:S02]  /*28f0*/  MOV R66, R59 ;  /* 0x0000003b00427202 */ /* 0x000fe40000000f00 */
[----:B------:R-:W-:-:S07]  /*2900*/  MOV R73, R65 ;  /* 0x0000004100497202 */ /* 0x000fce0000000f00 */
[----:B------:R-:W-:Y:S05]  /*2910*/  WARPSYNC.COLLECTIVE R53, `(.L_x_3083) ;  /* 0x0000000035087348 */ /* 0x000fea0003c00000 */
[----:B------:R0:W1:Y:S02]  /*2920*/  SHFL.BFLY P1, R65, R66, R61, R62 ;  /* 0x0c00003d42417389 */ /* 0x000064000002003e */
[----:B01----:R-:W-:Y:S05]  /*2930*/  ENDCOLLECTIVE ;  /* 0x000000000000791b */ /* 0x003fea0003800000 */
.L_x_3083:
[----:B------:R-:W-:-:S05]  /*2940*/  FADD.FTZ R64, R72, R73 ;  /* 0x0000004948407221 */ /* 0x000fca0000010000 */
[----:B------:R-:W-:Y:S02]  /*2950*/  MOV R66, R64 ;  /* 0x0000004000427202 */ /* 0x000fe40000000f00 */
[----:B------:R-:W-:-:S07]  /*2960*/  MOV R70, R65 ;  /* 0x0000004100467202 */ /* 0x000fce0000000f00 */
[----:B------:R-:W-:Y:S05]  /*2970*/  WARPSYNC.COLLECTIVE R53, `(.L_x_3084) ;  /* 0x0000000035087348 */ /* 0x000fea0003c00000 */
[----:B------:R0:W1:Y:S02]  /*2980*/  SHFL.BFLY P1, R65, R66, R61, R62 ;  /* 0x0c00003d42417389 */ /* 0x000064000002003e */
[----:B01----:R-:W-:Y:S05]  /*2990*/  ENDCOLLECTIVE ;  /* 0x000000000000791b */ /* 0x003fea0003800000 */
.L_x_3084:
[----:B------:R-:W-:Y:S05]  /*29a0*/  BRA `(.L_x_3085) ;  /* 0xffffffe000807947 */ /* 0x000fea000383ffff */
.L_x_3086:
        /* <DEDUP_REMOVED lines=13> */
.L_x_6438:


//--------------------- .text._ZN10layer_norm13ln_bwd_kernelINS_13Kernel_traitsIf6__halfS2_S2_fjLj256ELj1ELj4ELj1ELj16ENS_18Kernel_traits_baseILj256EfS2_S2_S2_fjLj128EEEEELb0ELb0ELb1ELb1EEEvNS_9BwdParamsE --------------------------
	.section	.text._ZN10layer_norm13ln_bwd_kernelINS_13Kernel_traitsIf6__halfS2_S2_fjLj256ELj1ELj4ELj1ELj16ENS_18Kernel_traits_baseILj256EfS2_S2_S2_fjLj128EEEEELb0ELb0ELb1ELb1EEEvNS_9BwdParamsE,"ax",@progbits
	.align	128
        .global         _ZN10layer_norm13ln_bwd_kernelINS_13Kernel_traitsIf6__halfS2_S2_fjLj256ELj1ELj4ELj1ELj16ENS_18Kernel_traits_baseILj256EfS2_S2_S2_fjLj128EEEEELb0ELb0ELb1ELb1EEEvNS_9BwdParamsE
        .type           _ZN10layer_norm13ln_bwd_kernelINS_13Kernel_traitsIf6__halfS2_S2_fjLj256ELj1ELj4ELj1ELj16ENS_18Kernel_traits_baseILj256EfS2_S2_S2_fjLj128EEEEELb0ELb0ELb1ELb1EEEvNS_9BwdParamsE,@function
        .size           _ZN10layer_norm13ln_bwd_kernelINS_13Kernel_traitsIf6__halfS2_S2_fjLj256ELj1ELj4ELj1ELj16ENS_18Kernel_traits_baseILj256EfS2_S2_S2_fjLj128EEEEELb0ELb0ELb1ELb1EEEvNS_9BwdParamsE,(.L_x_6439 - _ZN10layer_norm13ln_bwd_kernelINS_13Kernel_traitsIf6__halfS2_S2_fjLj256ELj1ELj4ELj1ELj16ENS_18Kernel_traits_baseILj256EfS2_S2_S2_fjLj128EEEEELb0ELb0ELb1ELb1EEEvNS_9BwdParamsE)
        .other          _ZN10layer_norm13ln_bwd_kernelINS_13Kernel_traitsIf6__halfS2_S2_fjLj256ELj1ELj4ELj1ELj16ENS_18Kernel_traits_baseILj256EfS2_S2_S2_fjLj128EEEEELb0ELb0ELb1ELb1EEEvNS_9BwdParamsE,@"STO_CUDA_ENTRY STV_DEFAULT"
_ZN10layer_norm13ln_bwd_kernelINS_13Kernel_traitsIf6__halfS2_S2_fjLj256ELj1ELj4ELj1ELj16ENS_18Kernel_traits_baseILj256EfS2_S2_S2_fjLj128EEEEELb0ELb0ELb1ELb1EEEvNS_9BwdParamsE:
.text._ZN10layer_norm13ln_bwd_kernelINS_13Kernel_traitsIf6__halfS2_S2_fjLj256ELj1ELj4ELj1ELj16ENS_18Kernel_traits_baseILj256EfS2_S2_S2_fjLj128EEEEELb0ELb0ELb1ELb1EEEvNS_9BwdParamsE:
        /* <DEDUP_REMOVED lines=31> */
.L_x_3098:
        /* <DEDUP_REMOVED lines=14> */
[----:B------:R-:W1:Y:S01]  /*02d0*/  LDC.64 R8, c[0x0][0x3a8] ;  /* 0x0000ea00ff087b82 */ /* 0x000e620000000a00 */
[C---:B------:R-:W-:Y:S01]  /*02e0*/  IMAD R0, R4.reuse, UR8, RZ ;  /* 0x0000000804007c24 */ /* 0x040fe2000f8e02ff */
[----:B------:R-:W-:Y:S01]  /*02f0*/  IADD3 R5, PT, PT, R61, -0x1, RZ ;  /* 0xffffffff3d057810 */ /* 0x000fe20007ffe0ff */
[----:B------:R-:W-:-:S03]  /*0300*/  IMAD.WIDE R62, R4, 0x4, R62 ;  /* 0x00000004043e7825 */ /* 0x000fc600078e023e */
[----:B------:R-:W-:Y:S01]  /*0310*/  SHF.R.S32.HI R3, RZ, 0x1f, R0 ;  /* 0x0000001fff037819 */ /* 0x000fe20000011400 */
[----:B------:R-:W-:Y:S01]  /*0320*/  IMAD R5, R5, UR8, RZ ;  /* 0x0000000805057c24 */ /* 0x000fe2000f8e02ff */
[----:B0-----:R-:W0:Y:S01]  /*0330*/  LDC.64 R6, c[0x0][0x428] ;  /* 0x00010a00ff067b82 */ /* 0x001e220000000a00 */
[----:B------:R-:W2:Y:S01]  /*0340*/  LDG.E R58, desc[UR6][R62.64] ;  /* 0x000000063e3a7981 */ /* 0x000ea2000c1e1900 */
[----:B------:R-:W-:Y:S02]  /*0350*/  LEA.HI R3, R3, R0, RZ, 0x3 ;  /* 0x0000000003037211 */ /* 0x000fe400078f18ff */
[----:B------:R-:W-:Y:S02]  /*0360*/  SHF.R.S32.HI R48, RZ, 0x1f, R5 ;  /* 0x0000001fff307819 */ /* 0x000fe40000011405 */
[----:B------:R-:W-:Y:S02]  /*0370*/  LEA.HI.SX32 R0, R3, R2, 0x1d ;  /* 0x0000000203007211 */ /* 0x000fe400078feaff */
[----:B------:R-:W-:-:S04]  /*0380*/  LEA.HI R5, R48, R5, RZ, 0x3 ;  /* 0x0000000530057211 */ /* 0x000fc800078f18ff */
[----:B------:R-:W-:Y:S01]  /*0390*/  LEA.HI.SX32 R5, R5, R2, 0x1d ;  /* 0x0000000205057211 */ /* 0x000fe200078feaff */
[----:B-1----:R-:W-:-:S06]  /*03a0*/  IMAD.WIDE.U32 R8, R0, 0x10, R8 ;  /* 0x0000001000087825 */ /* 0x002fcc00078e0008 */
[----:B------:R-:W3:Y:S01]  /*03b0*/  LDG.E.128 R8, desc[UR6][R8.64] ;  /* 0x0000000608087981 */ /* 0x000ee2000c1e1d00 */
        /* <DEDUP_REMOVED lines=10> */
[----:B--2---:R-:W-:Y:S01]  /*0460*/  FSEL R58, R58, RZ, !P0 ;  /* 0x000000ff3a3a7208 */ /* 0x004fe20004000000 */
[--C-:B---3--:R-:W-:Y:S02]  /*0470*/  HADD2.F32 R53, -RZ, R9.reuse.H0_H0 ;  /* 0x20000009ff357230 */ /* 0x108fe40000004100 */
[--C-:B------:R-:W-:Y:S02]  /*0480*/  HADD2.F32 R5, -RZ, R8.reuse.H0_H0 ;  /* 0x20000008ff057230 */ /* 0x100fe40000004100 */
[----:B0-----:R-:W-:Y:S02]  /*0490*/  HADD2.F32 R7, -RZ, R8.H1_H1 ;  /* 0x30000008ff077230 */ /* 0x001fe40000004100 */
        /* <DEDUP_REMOVED lines=13> */
[----:B----4-:R-:W-:-:S02]  /*0570*/  HADD2.F32 R11, -RZ, R48.H0_H0 ;  /* 0x20000030ff0b7230 */ /* 0x010fc40000004100 */
[C---:B-1---5:R-:W-:Y:S01]  /*0580*/  FMUL.FTZ R3, R57.reuse, R6 ;  /* 0x0000000639037220 */ /* 0x062fe20000410000 */
[----:B------:R-:W-:Y:S02]  /*0590*/  HADD2.F32 R66, -RZ, R48.H1_H1 ;  /* 0x30000030ff427230 */ /* 0x000fe40000004100 */
[C---:B------:R-:W-:Y:S01]  /*05a0*/  FMUL.FTZ R6, R57.reuse, R8 ;  /* 0x0000000839067220 */ /* 0x040fe20000410000 */
[-C--:B------:R-:W-:Y:S01]  /*05b0*/  FMUL.FTZ R48, R20, R11.reuse ;  /* 0x0000000b14307220 */ /* 0x080fe20000410000 */
[----:B------:R-:W-:Y:S02]  /*05c0*/  HADD2.F32 R65, -RZ, R49.H0_H0 ;  /* 0x20000031ff417230 */ /* 0x000fe40000004100 */
[C---:B------:R-:W-:Y:S01]  /*05d0*/  FMUL.FTZ R5, R57.reuse, R10 ;  /* 0x0000000a39057220 */ /* 0x040fe20000410000 */
[----:B------:R-:W-:Y:S01]  /*05e0*/  FMUL.FTZ R8, R57, R56 ;  /* 0x0000003839087220 */ /* 0x000fe20000410000 */
[----:B------:R-:W-:Y:S01]  /*05f0*/  FADD.FTZ R32, R32, R11 ;  /* 0x0000000b20207221 */ /* 0x000fe20000010000 */
[----:B------:R-:W-:Y:S01]  /*0600*/  FFMA.FTZ R24, R3, R11, R24 ;  /* 0x0000000b03187223 */ /* 0x000fe20000010018 */
[----:B------:R-:W-:-:S02]  /*0610*/  HADD2.F32 R53, -RZ, R51.H0_H0 ;  /* 0x20000033ff357230 */ /* 0x000fc40000004100 */
[----:B------:R-:W-:Y:S01]  /*0620*/  FMUL.FTZ R11, R21, R66 ;  /* 0x00000042150b7220 */ /* 0x000fe20000410000 */
[----:B------:R-:W-:Y:S02]  /*0630*/  HADD2.F32 R0, -RZ, R51.H1_H1 ;  /* 0x30000033ff007230 */ /* 0x000fe40000004100 */
[----:B------:R-:W-:Y:S01]  /*0640*/  FADD.FTZ R56, RZ, R48 ;  /* 0x00000030ff387221 */ /* 0x000fe20000010000 */
[----:B------:R-:W-:Y:S01]  /*0650*/  FFMA.FTZ R51, R3, R48, RZ ;  /* 0x0000003003337223 */ /* 0x000fe200000100ff */
[----:B------:R-:W-:Y:S02]  /*0660*/  HADD2.F32 R52, -RZ, R49.H1_H1 ;  /* 0x30000031ff347230 */ /* 0x000fe40000004100 */
[----:B------:R-:W-:Y:S01]  /*0670*/  FADD.FTZ R34, R34, R65 ;  /* 0x0000004122227221 */ /* 0x000fe20000010000 */
[--C-:B------:R-:W-:Y:S02]  /*0680*/  HADD2.F32 R63, -RZ, R50.reuse.H0_H0 ;  /* 0x20000032ff3f7230 */ /* 0x100fe40000004100 */
[----:B------:R-:W-:Y:S01]  /*0690*/  FFMA.FTZ R26, R5, R65, R26 ;  /* 0x00000041051a7223 */ /* 0x000fe2000001001a */
[----:B------:R-:W-:-:S02]  /*06a0*/  HADD2.F32 R2, -RZ, R50.H1_H1 ;  /* 0x30000032ff027230 */ /* 0x000fc40000004100 */
        /* <DEDUP_REMOVED lines=15> */
[----:B------:R-:W-:Y:S01]  /*07a0*/  FADD.FTZ R65, R60, R49 ;  /* 0x000000313c417221 */ /* 0x000fe20000010000 */
[----:B------:R-:W-:Y:S01]  /*07b0*/  FMUL.FTZ R51, R17, R2 ;  /* 0x0000000211337220 */ /* 0x000fe20000410000 */
[----:B------:R-:W-:Y:S01]  /*07c0*/  FFMA.FTZ R2, R8, R49, R63 ;  /* 0x0000003108027223 */ /* 0x000fe2000001003f */
[----:B------:R-:W-:Y:S01]  /*07d0*/  FMUL.FTZ R9, R57, R64 ;  /* 0x0000004039097220 */ /* 0x000fe20000410000 */
[----:B------:R-:W-:-:S02]  /*07e0*/  FADD.FTZ R60, R65, R52 ;  /* 0x00000034413c7221 */ /* 0x000fc40000010000 */
[----:B------:R-:W-:Y:S01]  /*07f0*/  FFMA.FTZ R63, R7, R52, R2 ;  /* 0x00000034073f7223 */ /* 0x000fe20000010002 */
[----:B------:R-:W-:Y:S01]  /*0800*/  FADD.FTZ R38, R38, R53 ;  /* 0x0000003526267221 */ /* 0x000fe20000010000 */
[-C--:B------:R-:W-:Y:S01]  /*0810*/  FFMA.FTZ R30, R9, R53.reuse, R30 ;  /* 0x00000035091e7223 */ /* 0x080fe2000001001e */
[----:B------:R-:W-:Y:S01]  /*0820*/  FMUL.FTZ R56, R18, R53 ;  /* 0x0000003512387220 */ /* 0x000fe20000410000 */
[----:B------:R-:W-:Y:S01]  /*0830*/  FADD.FTZ R53, R60, R51 ;  /* 0x000000333c357221 */ /* 0x000fe20000010000 */
[----:B------:R-:W-:Y:S01]  /*0840*/  FFMA.FTZ R2, R10, R51, R63 ;  /* 0x000000330a027223 */ /* 0x000fe2000001003f */
[----:B------:R-:W-:Y:S02]  /*0850*/  FMUL.FTZ R58, R57, R58 ;  /* 0x0000003a393a7220 */ /* 0x000fe40000410000 */
        /* <DEDUP_REMOVED lines=10> */
.L_x_3090:
        /* <DEDUP_REMOVED lines=12> */
.L_x_3091:
[----:B------:R-:W-:Y:S05]  /*09c0*/  BSYNC.RECONVERGENT B1 ;  /* 0x0000000000017941 */ /* 0x000fea0003800200 */
.L_x_3089:
        /* <DEDUP_REMOVED lines=23> */
.L_x_3110:
[----:B------:R-:W4:Y:S01]  /*0b40*/  @P1 LDC R63, c[0x0][0x388] ;  /* 0x0000e200ff3f1b82 */ /* 0x000f220000000800 */
[----:B------:R-:W-:Y:S01]  /*0b50*/  @P1 IADD3 R54, PT, PT, R54, -0x1, RZ ;  /* 0xffffffff36361810 */ /* 0x000fe20007ffe0ff */
[----:B--2---:R-:W-:Y:S01]  /*0b60*/  FADD.FTZ R60, R66, R65 ;  /* 0x00000041423c7221 */ /* 0x004fe20000010000 */
[----:B------:R-:W-:Y:S01]  /*0b70*/  ISETP.NE.U32.AND P0, PT, R55, RZ, PT ;  /* 0x000000ff3700720c */ /* 0x000fe20003f05070 */
[----:B---3--:R-:W-:Y:S01]  /*0b80*/  FADD.FTZ R64, R73, R64 ;  /* 0x0000004049407221 */ /* 0x008fe20000010000 */
[----:B------:R-:W-:Y:S01]  /*0b90*/  ISETP.NE.AND P3, PT, RZ, UR9, PT ;  /* 0x00000009ff007c0c */ /* 0x000fe2000bf65270 */
[----:B------:R-:W-:Y:S01]  /*0ba0*/  FMUL.FTZ R60, R60, UR10 ;  /* 0x0000000a3c3c7c20 */ /* 0x000fe20008410000 */
[----:B------:R-:W-:Y:S01]  /*0bb0*/  ISETP.NE.AND.EX P0, PT, R59, RZ, PT, P0 ;  /* 0x000000ff3b00720c */ /* 0x000fe20003f05300 */
[----:B------:R-:W-:Y:S01]  /*0bc0*/  BSSY.RECONVERGENT B1, `(.L_x_3093) ;  /* 0x0000130000017945 */ /* 0x000fe20003800200 */
[----:B------:R-:W-:Y:S01]  /*0bd0*/  CS2R R70, SRZ ;  /* 0x0000000000467805 */ /* 0x000fe2000001ff00 */
[----:B------:R-:W-:Y:S01]  /*0be0*/  FMUL.FTZ R59, R64, UR10 ;  /* 0x0000000a403b7c20 */ /* 0x000fe20008410000 */
[----:B------:R-:W-:-:S02]  /*0bf0*/  @P1 MOV R71, RZ ;  /* 0x000000ff00471202 */ /* 0x000fc40000000f00 */
        /* <DEDUP_REMOVED lines=15> */
[-CC-:B------:R-:W-:Y:S02]  /*0cf0*/  FFMA.FTZ R64, R6, R59.reuse, R60.reuse ;  /* 0x0000003b06407223 */ /* 0x180fe4000001003c */
        /* <DEDUP_REMOVED lines=9> */
[----:B------:R-:W-:-:S04]  /*0d90*/  @P1 F2FP.F16.F32.PACK_AB R62, RZ, R62 ;  /* 0x0000003eff3e123e */ /* 0x000fc800000000ff */
[----:B------:R-:W-:Y:S02]  /*0da0*/  @P1 PRMT R40, R62, 0x7610, R40 ;  /* 0x000076103e281816 */ /* 0x000fe40000000028 */
[----:B------:R-:W-:-:S05]  /*0db0*/  @P1 FSEL R62, R64, RZ, P0 ;  /* 0x000000ff403e1208 */ /* 0x000fca0000000000 */
[----:B---3--:R-:W-:Y:S01]  /*0dc0*/  @P1 FMUL.FTZ R62, R62, R61 ;  /* 0x0000003d3e3e1220 */ /* 0x008fe20000410000 */
[----:B------:R-:W-:-:S04]  /*0dd0*/  FFMA.FTZ R61, R5, R59, R60 ;  /* 0x0000003b053d7223 */ /* 0x000fc8000001003c */
[----:B------:R-:W-:Y:S01]  /*0de0*/  @P1 FADD.FTZ R64, R50, -R61 ;  /* 0x8000003d32401221 */ /* 0x000fe20000010000 */
[----:B------:R-:W-:Y:S01]  /*0df0*/  @P1 F2FP.F16.F32.PACK_AB R62, RZ, R62 ;  /* 0x0000003eff3e123e */ /* 0x000fe200000000ff */
        /* <DEDUP_REMOVED lines=11> */
[----:B------:R-:W-:-:S03]  /*0eb0*/  @P1 F2FP.F16.F32.PACK_AB R63, RZ, R63 ;  /* 0x0000003fff3f123e */ /* 0x000fc600000000ff */
[----:B------:R-:W-:Y:S01]  /*0ec0*/  @P1 FMUL.FTZ R64, R57, R64 ;  /* 0x0000004039401220 */ /* 0x000fe20000410000 */
[----:B------:R-:W-:Y:S02]  /*0ed0*/  @P1 PRMT R41, R63, 0x7610, R41 ;  /* 0x000076103f291816 */ /* 0x000fe40000000029 */
[----:B------:R-:W2:Y:S02]  /*0ee0*/  @P1 LDC R63, c[0x0][0x40c] ;  /* 0x00010300ff3f1b82 */ /* 0x000ea40000000800 */
[----:B------:R-:W-:-:S05]  /*0ef0*/  @P1 FSEL R64, R64, RZ, P0 ;  /* 0x000000ff40401208 */ /* 0x000fca0000000000 */
[----:B---3--:R-:W-:-:S05]  /*0f00*/  @P1 FMUL.FTZ R61, R64, R61 ;  /* 0x0000003d403d1220 */ /* 0x008fca0000410000 */
[----:B------:R-:W-:Y:S02]  /*0f10*/  @P1 F2FP.F16.F32.PACK_AB R64, RZ, R61 ;  /* 0x0000003dff40123e */ /* 0x000fe400000000ff */
        /* <DEDUP_REMOVED lines=11> */
[----:B------:R-:W-:Y:S02]  /*0fd0*/  @P1 F2FP.F16.F32.PACK_AB R63, RZ, R63 ;  /* 0x0000003fff3f123e */ /* 0x000fe400000000ff */
[----:B------:R-:W-:Y:S02]  /*0fe0*/  @P1 F2FP.F16.F32.PACK_AB R62, RZ, R62 ;  /* 0x0000003eff3e123e */ /* 0x000fe400000000ff */
[----:B------:R-:W-:-:S02]  /*0ff0*/  @P1 FSEL R64, R64, RZ, P0 ;  /* 0x000000ff40401208 */ /* 0x000fc40000000000 */
[----:B------:R-:W-:-:S04]  /*1000*/  @P1 PRMT R42, R62, 0x7610, R42 ;  /* 0x000076103e2a1816 */ /* 0x000fc8000000002a */
[----:B------:R-:W-:Y:S01]  /*1010*/  @P1 PRMT R42, R42, 0x5410, R63 ;  /* 0x000054102a2a1816 */ /* 0x000fe2000000003f */
[----:B--2---:R-:W-:-:S05]  /*1020*/  @P1 FMUL.FTZ R61, R64, R61 ;  /* 0x0000003d403d1220 */ /* 0x004fca0000410000 */
        /* <DEDUP_REMOVED lines=11> */
.L_x_3095:
        /* <DEDUP_REMOVED lines=11> */
[----:B------:R-:W-:Y:S01]  /*1190*/  F2FP.F16.F32.PACK_AB R61, RZ, R44 ;  /* 0x0000002cff3d723e */ /* 0x000fe200000000ff */
[----:B--2---:R-:W-:Y:S01]  /*11a0*/  @P1 FMUL.FTZ R46, R44, R47 ;  /* 0x0000002f2c2e1220 */ /* 0x004fe20000410000 */
[----:B------:R-:W-:Y:S01]  /*11b0*/  FFMA.FTZ R47, R5, R59, R60 ;  /* 0x0000003b052f7223 */ /* 0x000fe2000001003c */
[----:B------:R-:W2:Y:S03]  /*11c0*/  @P1 LDC R44, c[0x0][0x40c] ;  /* 0x00010300ff2c1b82 */ /* 0x000ea60000000800 */
[----:B------:R-:W-:Y:S01]  /*11d0*/  FADD.FTZ R64, R50, -R47 ;  /* 0x8000002f32407221 */ /* 0x000fe20000010000 */
[----:B------:R-:W-:-:S03]  /*11e0*/  @P1 F2FP.F16.F32.PACK_AB R46, RZ, R46 ;  /* 0x0000002eff2e123e */ /* 0x000fc600000000ff */
[----:B------:R-:W-:Y:S01]  /*11f0*/  FMUL.FTZ R64, R57, R64 ;  /* 0x0000004039407220 */ /* 0x000fe20000410000 */
[----:B------:R-:W-:-:S04]  /*1200*/  @P1 PRMT R40, R46, 0x7610, R40 ;  /* 0x000076102e281816 */ /* 0x000fc80000000028 */
[----:B------:R-:W-:-:S04]  /*1210*/  FSEL R64, R64, RZ, P0 ;  /* 0x000000ff40407208 */ /* 0x000fc80000000000 */
[----:B------:R-:W-:Y:S01]  /*1220*/  F2FP.F16.F32.PACK_AB R46, RZ, R64 ;  /* 0x00000040ff2e723e */ /* 0x000fe200000000ff */
[----:B---3--:R-:W-:Y:S02]  /*1230*/  @P1 FMUL.FTZ R45, R64, R45 ;  /* 0x0000002d402d1220 */ /* 0x008fe40000410000 */
[----:B------:R-:W3:Y:S03]  /*1240*/  @P1 LDC R64, c[0x0][0x40c] ;  /* 0x00010300ff401b82 */ /* 0x000ee60000000800 */
[----:B------:R-:W-:Y:S01]  /*1250*/  @P1 F2FP.F16.F32.PACK_AB R45, RZ, R45 ;  /* 0x0000002dff2d123e */ /* 0x000fe200000000ff */
[----:B--2---:R-:W-:Y:S01]  /*1260*/  @P1 FMUL.FTZ R47, R63, R44 ;  /* 0x0000002c3f2f1220 */ /* 0x004fe20000410000 */
[----:B------:R-:W-:Y:S01]  /*1270*/  F2FP.F16.F32.PACK_AB R44, RZ, R63 ;  /* 0x0000003fff2c723e */ /* 0x000fe200000000ff */
[----:B------:R-:W-:Y:S01]  /*1280*/  FFMA.FTZ R63, R7, R59, R60 ;  /* 0x0000003b073f7223 */ /* 0x000fe2000001003c */
[----:B------:R-:W-:-:S02]  /*1290*/  @P1 PRMT R41, R45, 0x7610, R41 ;  /* 0x000076102d291816 */ /* 0x000fc40000000029 */
[----:B------:R-:W-:Y:S02]  /*12a0*/  @P1 F2FP.F16.F32.PACK_AB R62, RZ, R47 ;  /* 0x0000002fff3e123e */ /* 0x000fe400000000ff */
        /* <DEDUP_REMOVED lines=8> */
[----:B------:R-:W-:Y:S01]  /*1330*/  F2FP.F16.F32.PACK_AB R45, RZ, R66 ;  /* 0x00000042ff2d723e */ /* 0x000fe200000000ff */
[----:B------:R-:W-:Y:S01]  /*1340*/  FMUL.FTZ R65, R57, R62 ;  /* 0x0000003e39417220 */ /* 0x000fe20000410000 */
[--C-:B------:R-:W-:Y:S01]  /*1350*/  FFMA.FTZ R62, R10, R59, R60.reuse ;  /* 0x0000003b0a3e7223 */ /* 0x100fe2000001003c */
[----:B--2---:R-:W-:Y:S01]  /*1360*/  @P1 FMUL.FTZ R63, R66, R47 ;  /* 0x0000002f423f1220 */ /* 0x004fe20000410000 */
[-CC-:B------:R-:W-:Y:S01]  /*1370*/  FFMA.FTZ R47, R9, R59.reuse, R60.reuse ;  /* 0x0000003b092f7223 */ /* 0x180fe2000001003c */
[----:B------:R-:W-:Y:S01]  /*1380*/  FFMA.FTZ R66, R58, R59, R60 ;  /* 0x0000003b3a427223 */ /* 0x000fe2000001003c */
[----:B------:R-:W-:Y:S01]  /*1390*/  FSEL R65, R65, RZ, P0 ;  /* 0x000000ff41417208 */ /* 0x000fe20000000000 */
[----:B------:R-:W-:Y:S01]  /*13a0*/  FADD.FTZ R62, R51, -R62 ;  /* 0x8000003e333e7221 */ /* 0x000fe20000010000 */
[----:B------:R-:W-:Y:S01]  /*13b0*/  @P1 F2FP.F16.F32.PACK_AB R60, RZ, R63 ;  /* 0x0000003fff3c123e */ /* 0x000fe200000000ff */
[----:B------:R-:W-:Y:S01]  /*13c0*/  FADD.FTZ R68, R56, -R47 ;  /* 0x8000002f38447221 */ /* 0x000fe20000010000 */
[----:B------:R-:W-:Y:S01]  /*13d0*/  F2FP.F16.F32.PACK_AB R59, RZ, R65 ;  /* 0x00000041ff3b723e */ /* 0x000fe200000000ff */
[----:B---3--:R-:W-:Y:S01]  /*13e0*/  @P1 FMUL.FTZ R64, R65, R64 ;  /* 0x0000004041401220 */ /* 0x008fe20000410000 */
[----:B------:R-:W1:Y:S01]  /*13f0*/  @P1 LDC R63, c[0x0][0x40c] ;  /* 0x00010300ff3f1b82 */ /* 0x000e620000000800 */
[C---:B------:R-:W-:Y:S01]  /*1400*/  FMUL.FTZ R62, R57.reuse, R62 ;  /* 0x0000003e393e7220 */ /* 0x040fe20000410000 */
[----:B------:R-:W-:Y:S01]  /*1410*/  FMUL.FTZ R68, R57, R68 ;  /* 0x0000004439447220 */ /* 0x000fe20000410000 */
[----:B------:R-:W-:Y:S01]  /*1420*/  FADD.FTZ R66, R53, -R66 ;  /* 0x8000004235427221 */ /* 0x000fe20000010000 */
[----:B------:R-:W-:-:S02]  /*1430*/  @P1 F2FP.F16.F32.PACK_AB R64, RZ, R64 ;  /* 0x00000040ff40123e */ /* 0x000fc400000000ff */
[----:B------:R-:W-:Y:S01]  /*1440*/  FSEL R62, R62, RZ, P0 ;  /* 0x000000ff3e3e7208 */ /* 0x000fe20000000000 */
[----:B------:R-:W-:Y:S01]  /*1450*/  FMUL.FTZ R66, R57, R66 ;  /* 0x0000004239427220 */ /* 0x000fe20000410000 */
[----:B------:R-:W2:Y:S01]  /*1460*/  @P1 LDC R65, c[0x0][0x40c] ;  /* 0x00010300ff411b82 */ /* 0x000ea20000000800 */
[----:B------:R-:W-:Y:S02]  /*1470*/  FSEL R68, R68, RZ, P0 ;  /* 0x000000ff44447208 */ /* 0x000fe40000000000 */
[----:B------:R-:W-:Y:S02]  /*1480*/  F2FP.F16.F32.PACK_AB R57, RZ, R62 ;  /* 0x0000003eff39723e */ /* 0x000fe400000000ff */
[----:B------:R-:W-:Y:S02]  /*1490*/  @P1 PRMT R42, R64, 0x7610, R42 ;  /* 0x00007610402a1816 */ /* 0x000fe4000000002a */
[----:B------:R-:W-:Y:S02]  /*14a0*/  FSEL R67, R66, RZ, P0 ;  /* 0x000000ff42437208 */ /* 0x000fe40000000000 */
[----:B------:R-:W-:-:S02]  /*14b0*/  PRMT R45, R46, 0x5410, R45 ;  /* 0x000054102e2d7816 */ /* 0x000fc4000000002d */
[----:B------:R-:W-:Y:S02]  /*14c0*/  @P1 PRMT R41, R41, 0x5410, R60 ;  /* 0x0000541029291816 */ /* 0x000fe4000000003c */
[----:B------:R-:W-:Y:S02]  /*14d0*/  F2FP.F16.F32.PACK_AB R47, R67, R68 ;  /* 0x00000044432f723e */ /* 0x000fe400000000ff */
[----:B------:R-:W-:Y:S01]  /*14e0*/  PRMT R46, R59, 0x5410, R57 ;  /* 0x000054103b2e7816 */ /* 0x000fe20000000039 */
[----:B-1----:R-:W-:-:S05]  /*14f0*/  @P1 FMUL.FTZ R63, R62, R63 ;  /* 0x0000003f3e3f1220 */ /* 0x002fca0000410000 */
[----:B------:R-:W-:Y:S01]  /*1500*/  @P1 F2FP.F16.F32.PACK_AB R63, RZ, R63 ;  /* 0x0000003fff3f123e */ /* 0x000fe200000000ff */
[----:B--2---:R-:W-:-:S03]  /*1510*/  @P1 FMUL.FTZ R65, R68, R65 ;  /* 0x0000004144411220 */ /* 0x004fc60000410000 */
[----:B------:R-:W-:Y:S02]  /*1520*/  @P1 PRMT R42, R42, 0x5410, R63 ;  /* 0x000054102a2a1816 */ /* 0x000fe4000000003f */
[----:B------:R-:W-:-:S04]  /*1530*/  @P1 F2FP.F16.F32.PACK_AB R65, RZ, R65 ;  /* 0x00000041ff41123e */ /* 0x000fc800000000ff */
[----:B------:R-:W-:Y:S01]  /*1540*/  @P1 PRMT R43, R65, 0x7610, R43 ;  /* 0x00007610412b1816 */ /* 0x000fe2000000002b */
[----:B------:R-:W-:Y:S06]  /*1550*/  @!P1 BRA `(.L_x_3096) ;  /* 0x0000000800589947 */ /* 0x000fec0003800000 */
[----:B------:R-:W-:-:S05]  /*1560*/  FMUL.FTZ R57, R67, UR11 ;  /* 0x0000000b43397c20 */ /* 0x000fca0008410000 */
[----:B------:R-:W-:-:S04]  /*1570*/  F2FP.F16.F32.PACK_AB R57, RZ, R57 ;  /* 0x00000039ff39723e */ /* 0x000fc800000000ff */
[----:B------:R-:W-:Y:S01]  /*1580*/  PRMT R43, R43, 0x5410, R57 ;  /* 0x000054102b2b7816 */ /* 0x000fe20000000039 */
[----:B------:R-:W-:Y:S06]  /*1590*/  BRA `(.L_x_3096) ;  /* 0x0000000800487947 */ /* 0x000fec0003800000 */
.L_x_3094:
[----:B------:R-:W-:Y:S02]  /*15a0*/  MOV R54, UR18 ;  /* 0x0000001200367c02 */ /* 0x000fe40008000f00 */
[----:B------:R-:W-:Y:S02]  /*15b0*/  MOV R55, UR19 ;  /* 0x0000001300377c02 */ /* 0x000fe40008000f00 */
[----:B------:R-:W-:-:S04]  /*15c0*/  ISETP.NE.U32.AND P0, PT, R54, RZ, PT ;  /* 0x000000ff3600720c */ /* 0x000fc80003f05070 */
[----:B------:R-:W-:-:S13]  /*15d0*/  ISETP.NE.AND.EX P0, PT, R55, RZ, PT, P0 ;  /* 0x000000ff3700720c */ /* 0x000fda0003f05300 */
[----:B------:R-:W-:Y:S05]  /*15e0*/  @P0 BRA `(.L_x_3097) ;  /* 0x0000000400080947 */ /* 0x000fea0003800000 */
[----:B------:R-:W-:Y:S01]  /*15f0*/  ISETP.GT.AND P0, PT, R61, RZ, PT ;  /* 0x000000ff3d00720c */ /* 0x000fe20003f04270 */
[----:B------:R-:W-:Y:S01]  /*1600*/  HADD2.F32 R62, -RZ, R12.H0_H0 ;  /* 0x2000000cff3e7230 */ /* 0x000fe20000004100 */
[----:B------:R-:W2:Y:S08]  /*1610*/  @P1 LDC R63, c[0x0][0x40c] ;  /* 0x00010300ff3f1b82 */ /* 0x000eb00000000800 */
[----:B------:R-:W3:Y:S03]  /*1620*/  @P1 LDC R65, c[0x0][0x40c] ;  /* 0x00010300ff411b82 */ /* 0x000ee60000000800 */
[-CC-:B------:R-:W-:Y:S01]  /*1630*/  @P0 FFMA.FTZ R61, R3, R59.reuse, R60.reuse ;  /* 0x0000003b033d0223 */ /* 0x180fe2000001003c */
[----:B------:R-:W-:-:S03]  /*1640*/  @P0 FFMA.FTZ R64, R6, R59, R60 ;  /* 0x0000003b06400223 */ /* 0x000fc6000001003c */
[----:B------:R-:W-:-:S04]  /*1650*/  @P0 FADD.FTZ R61, R48, -R61 ;  /* 0x8000003d303d0221 */ /* 0x000fc80000010000 */
[----:B------:R-:W-:Y:S01]  /*1660*/  @P0 FFMA.FTZ R62, R57, R61, R62 ;  /* 0x0000003d393e0223 */ /* 0x000fe2000001003e */
[----:B------:R-:W-:Y:S01]  /*1670*/  @P0 FADD.FTZ R61, R11, -R64 ;  /* 0x800000400b3d0221 */ /* 0x000fe20000010000 */
[----:B------:R-:W-:Y:S02]  /*1680*/  HADD2.F32 R64, -RZ, R12.H1_H1 ;  /* 0x3000000cff407230 */ /* 0x000fe40000004100 */
[----:B--2---:R-:W-:Y:S01]  /*1690*/  @P1 FMUL.FTZ R62, R62, R63 ;  /* 0x0000003f3e3e1220 */ /* 0x004fe20000410000 */
[----:B------:R-:W-:Y:S02]  /*16a0*/  @P0 FFMA.FTZ R63, R5, R59, R60 ;  /* 0x0000003b053f0223 */ /* 0x000fe4000001003c */
[----:B------:R-:W-:Y:S02]  /*16b0*/  @P0 FFMA.FTZ R64, R57, R61, R64 ;  /* 0x0000003d39400223 */ /* 0x000fe40000010040 */
[----:B------:R-:W2:Y:S01]  /*16c0*/  @P1 LDC R61, c[0x0][0x40c] ;  /* 0x00010300ff3d1b82 */ /* 0x000ea20000000800 */
[----:B------:R-:W-:Y:S01]  /*16d0*/  @P0 FADD.FTZ R63, R50, -R63 ;  /* 0x8000003f323f0221 */ /* 0x000fe20000010000 */
[----:B------:R-:W-:-:S04]  /*16e0*/  @P1 F2FP.F16.F32.PACK_AB R62, RZ, R62 ;  /* 0x0000003eff3e123e */ /* 0x000fc800000000ff */
[----:B------:R-:W-:Y:S01]  /*16f0*/  @P1 PRMT R40, R62, 0x7610, R40 ;  /* 0x000076103e281816 */ /* 0x000fe20000000028 */
[----:B------:R-:W-:Y:S01]  /*1700*/  @P0 FFMA.FTZ R62, R8, R59, R60 ;  /* 0x0000003b083e0223 */ /* 0x000fe2000001003c */
[----:B--2---:R-:W-:Y:S01]  /*1710*/  @P1 FMUL.FTZ R61, R64, R61 ;  /* 0x0000003d403d1220 */ /* 0x004fe20000410000 */
[----:B------:R-:W-:-:S04]  /*1720*/  HADD2.F32 R64, -RZ, R13.H0_H0 ;  /* 0x2000000dff407230 */ /* 0x000fc80000004100 */
[----:B------:R-:W-:Y:S01]  /*1730*/  @P1 F2FP.F16.F32.PACK_AB R61, RZ, R61 ;  /* 0x0000003dff3d123e */ /* 0x000fe200000000ff */
[----:B------:R-:W-:Y:S02]  /*1740*/  @P0 FFMA.FTZ R64, R57, R63, R64 ;  /* 0x0000003f39400223 */ /* 0x000fe40000010040 */
[----:B------:R-:W2:Y:S01]  /*1750*/  @P1 LDC R63, c[0x0][0x40c] ;  /* 0x00010300ff3f1b82 */ /* 0x000ea20000000800 */
[----:B------:R-:W-:Y:S01]  /*1760*/  @P1 PRMT R40, R40, 0x5410, R61 ;  /* 0x0000541028281816 */ /* 0x000fe2000000003d */
[----:B------:R-:W-:-:S04]  /*1770*/  @P0 FFMA.FTZ R61, R7, R59, R60 ;  /* 0x0000003b073d0223 */ /* 0x000fc8000001003c */
[----:B------:R-:W-:Y:S01]  /*1780*/  @P0 FADD.FTZ R61, R52, -R61 ;  /* 0x8000003d343d0221 */ /* 0x000fe20000010000 */
[----:B--2---:R-:W-:Y:S01]  /*1790*/  @P1 FMUL.FTZ R63, R64, R63 ;  /* 0x0000003f403f1220 */ /* 0x004fe20000410000 */
[----:B------:R-:W-:Y:S01]  /*17a0*/  @P0 FADD.FTZ R64, R49, -R62 ;  /* 0x8000003e31400221 */ /* 0x000fe20000010000 */
[----:B------:R-:W-:-:S03]  /*17b0*/  HADD2.F32 R62, -RZ, R13.H1_H1 ;  /* 0x3000000dff3e7230 */ /* 0x000fc60000004100 */
[----:B------:R-:W-:Y:S02]  /*17c0*/  @P1 F2FP.F16.F32.PACK_AB R63, RZ, R63 ;  /* 0x0000003fff3f123e */ /* 0x000fe400000000ff */
[----:B------:R-:W-:Y:S01]  /*17d0*/  @P0 FFMA.FTZ R62, R57, R64, R62 ;  /* 0x00000040393e0223 */ /* 0x000fe2000001003e */
[----:B------:R-:W-:Y:S01]  /*17e0*/  HADD2.F32 R64, -RZ, R14.H0_H0 ;  /* 0x2000000eff407230 */ /* 0x000fe20000004100 */
[----:B------:R-:W-:Y:S02]  /*17f0*/  @P1 PRMT R41, R63, 0x7610, R41 ;  /* 0x000076103f291816 */ /* 0x000fe40000000029 */
[----:B---3--:R-:W-:Y:S02]  /*1800*/  @P1 FMUL.FTZ R62, R62, R65 ;  /* 0x000000413e3e1220 */ /* 0x008fe40000410000 */
[----:B------:R-:W-:Y:S02]  /*1810*/  @P0 FFMA.FTZ R64, R57, R61, R64 ;  /* 0x0000003d39400223 */ /* 0x000fe40000010040 */
[----:B------:R-:W2:Y:S01]  /*1820*/  @P1 LDC R61, c[0x0][0x40c] ;  /* 0x00010300ff3d1b82 */ /* 0x000ea20000000800 */
[----:B------:R-:W-:-:S04]  /*1830*/  @P1 F2FP.F16.F32.PACK_AB R62, RZ, R62 ;  /* 0x0000003eff3e123e */ /* 0x000fc800000000ff */
[----:B------:R-:W-:Y:S01]  /*1840*/  @P1 PRMT R41, R41, 0x5410, R62 ;  /* 0x0000541029291816 */ /* 0x000fe2000000003e */
[----:B------:R-:W-:-:S04]  /*1850*/  @P0 FFMA.FTZ R62, R10, R59, R60 ;  /* 0x0000003b0a3e0223 */ /* 0x000fc8000001003c */
[----:B------:R-:W-:Y:S01]  /*1860*/  @P0 FADD.FTZ R63, R51, -R62 ;  /* 0x8000003e333f0221 */ /* 0x000fe20000010000 */
[----:B------:R-:W-:-:S05]  /*1870*/  HADD2.F32 R62, -RZ, R14.H1_H1 ;  /* 0x3000000eff3e7230 */ /* 0x000fca0000004100 */
[----:B------:R-:W-:Y:S02]  /*1880*/  @P0 FFMA.FTZ R62, R57, R63, R62 ;  /* 0x0000003f393e0223 */ /* 0x000fe4000001003e */
[----:B------:R-:W3:Y:S01]  /*1890*/  @P1 LDC R63, c[0x0][0x40c] ;  /* 0x00010300ff3f1b82 */ /* 0x000ee20000000800 */
[----:B--2---:R-:W-:Y:S01]  /*18a0*/  @P1 FMUL.FTZ R61, R64, R61 ;  /* 0x0000003d403d1220 */ /* 0x004fe20000410000 */
[----:B------:R-:W-:-:S04]  /*18b0*/  HADD2.F32 R64, -RZ, R15.H0_H0 ;  /* 0x2000000fff407230 */ /* 0x000fc80000004100 */
[----:B------:R-:W-:-:S04]  /*18c0*/  @P1 F2FP.F16.F32.PACK_AB R61, RZ, R61 ;  /* 0x0000003dff3d123e */ /* 0x000fc800000000ff */
[----:B------:R-:W-:Y:S01]  /*18d0*/  @P1 PRMT R42, R61, 0x7610, R42 ;  /* 0x000076103d2a1816 */ /* 0x000fe2000000002a */
[----:B---3--:R-:W-:Y:S01]  /*18e0*/  @P1 FMUL.FTZ R62, R62, R63 ;  /* 0x0000003f3e3e1220 */ /* 0x008fe20000410000 */
[----:B------:R-:W-:-:S04]  /*18f0*/  @P0 FFMA.FTZ R63, R9, R59, R60 ;  /* 0x0000003b093f0223 */ /* 0x000fc8000001003c */
[----:B------:R-:W-:Y:S01]  /*1900*/  @P0 FADD.FTZ R63, R56, -R63 ;  /* 0x8000003f383f0221 */ /* 0x000fe20000010000 */
[----:B------:R-:W-:-:S03]  /*1910*/  @P1 F2FP.F16.F32.PACK_AB R62, RZ, R62 ;  /* 0x0000003eff3e123e */ /* 0x000fc600000000ff */
[----:B------:R-:W-:Y:S01]  /*1920*/  @P0 FFMA.FTZ R64, R57, R63, R64 ;  /* 0x0000003f39400223 */ /* 0x000fe20000010040 */
[----:B------:R-:W-:Y:S01]  /*1930*/  @P1 PRMT R42, R42, 0x5410, R62 ;  /* 0x000054102a2a1816 */ /* 0x000fe2000000003e */
[----:B------:R-:W2:Y:S02]  /*1940*/  @P1 LDC R63, c[0x0][0x40c] ;  /* 0x00010300ff3f1b82 */ /* 0x000ea40000000800 */
[----:B--2---:R-:W-:-:S05]  /*1950*/  @P1 FMUL.FTZ R64, R64, R63 ;  /* 0x0000003f40401220 */ /* 0x004fca0000410000 */
[----:B------:R-:W-:-:S04]  /*1960*/  @P1 F2FP.F16.F32.PACK_AB R64, RZ, R64 ;  /* 0x00000040ff40123e */ /* 0x000fc800000000ff */
[----:B------:R-:W-:Y:S01]  /*1970*/  @P1 PRMT R43, R64, 0x7610, R43 ;  /* 0x00007610402b1816 */ /* 0x000fe2000000002b */
[----:B------:R-:W-:Y:S06]  /*1980*/  @!P1 BRA `(.L_x_3096) ;  /* 0x00000004004c9947 */ /* 0x000fec0003800000 */
[----:B------:R-:W-:-:S04]  /*1990*/  @P0 FFMA.FTZ R60, R58, R59, R60 ;  /* 0x0000003b3a3c0223 */ /* 0x000fc8000001003c */
[----:B------:R-:W-:Y:S01]  /*19a0*/  @P0 FADD.FTZ R59, R53, -R60 ;  /* 0x8000003c353b0221 */ /* 0x000fe20000010000 */
[----:B------:R-:W-:-:S05]  /*19b0*/  HADD2.F32 R60, -RZ, R15.H1_H1 ;  /* 0x3000000fff3c7230 */ /* 0x000fca0000004100 */
[----:B------:R-:W-:-:S04]  /*19c0*/  @P0 FFMA.FTZ R60, R57, R59, R60 ;  /* 0x0000003b393c0223 */ /* 0x000fc8000001003c */
[----:B------:R-:W-:-:S05]  /*19d0*/  FMUL.FTZ R60, R60, UR11 ;  /* 0x0000000b3c3c7c20 */ /* 0x000fca0008410000 */
[----:B------:R-:W-:-:S04]  /*19e0*/  F2FP.F16.F32.PACK_AB R60, RZ, R60 ;  /* 0x0000003cff3c723e */ /* 0x000fc800000000ff */
[----:B------:R-:W-:Y:S01]  /*19f0*/  PRMT R43, R43, 0x5410, R60 ;  /* 0x000054102b2b7816 */ /* 0x000fe2000000003c */
[----:B------:R-:W-:Y:S06]  /*1a00*/  BRA `(.L_x_3096) ;  /* 0x00000004002c7947 */ /* 0x000fec0003800000 */
.L_x_3097:
[----:B------:R-:W-:Y:S01]  /*1a10*/  ISETP.GT.AND P0, PT, R61, RZ, PT ;  /* 0x000000ff3d00720c */ /* 0x000fe20003f04270 */
[----:B-1----:R-:W-:Y:S02]  /*1a20*/  HADD2.F32 R66, -RZ, R12.H1_H1 ;  /* 0x3000000cff427230 */ /* 0x002fe40000004100 */
[----:B------:R-:W-:Y:S01]  /*1a30*/  @P2 FFMA.FTZ R45, R3, R59, R60 ;  /* 0x0000003b032d2223 */ /* 0x000fe2000001003c */
[----:B------:R-:W-:Y:S01]  /*1a40*/  HADD2.F32 R68, -RZ, R14.H0_H0 ;  /* 0x2000000eff447230 */ /* 0x000fe20000004100 */
[----:B------:R-:W1:Y:S01]  /*1a50*/  @P1 LDC R65, c[0x0][0x40c] ;  /* 0x00010300ff411b82 */ /* 0x000e620000000800 */
[----:B------:R-:W-:Y:S02]  /*1a60*/  HADD2.F32 R64, -RZ, R13.H0_H0 ;  /* 0x2000000dff407230 */ /* 0x000fe40000004100 */
[----:B------:R-:W-:-:S05]  /*1a70*/  @P2 FADD.FTZ R45, R48, -R45 ;  /* 0x8000002d302d2221 */ /* 0x000fca0000010000 */
[----:B------:R-:W2:Y:S01]  /*1a80*/  @P1 LDC R63, c[0x0][0x40c] ;  /* 0x00010300ff3f1b82 */ /* 0x000ea20000000800 */
[-CC-:B------:R-:W-:Y:S01]  /*1a90*/  @P0 FFMA.FTZ R44, R6, R59.reuse, R60.reuse ;  /* 0x0000003b062c0223 */ /* 0x180fe2000001003c */
[-CC-:B------:R-:W-:Y:S01]  /*1aa0*/  @P0 FFMA.FTZ R61, R5, R59.reuse, R60.reuse ;  /* 0x0000003b053d0223 */ /* 0x180fe2000001003c */
[----:B------:R-:W-:Y:S02]  /*1ab0*/  @P0 FFMA.FTZ R46, R8, R59, R60 ;  /* 0x0000003b082e0223 */ /* 0x000fe4000001003c */
[----:B------:R-:W-:Y:S01]  /*1ac0*/  @P0 FADD.FTZ R47, R11, -R44 ;  /* 0x8000002c0b2f0221 */ /* 0x000fe20000010000 */
[----:B------:R-:W-:Y:S02]  /*1ad0*/  HADD2.F32 R44, -RZ, R12.H0_H0 ;  /* 0x2000000cff2c7230 */ /* 0x000fe40000004100 */
[----:B------:R-:W-:Y:S01]  /*1ae0*/  @P0 FADD.FTZ R61, R50, -R61 ;  /* 0x8000003d323d0221 */ /* 0x000fe20000010000 */
[C---:B------:R-:W-:Y:S02]  /*1af0*/  @P0 FFMA.FTZ R66, R57.reuse, R47, R66 ;  /* 0x0000002f39420223 */ /* 0x040fe40000010042 */
[----:B------:R-:W3:Y:S01]  /*1b00*/  @P1 LDC R47, c[0x0][0x40c] ;  /* 0x00010300ff2f1b82 */ /* 0x000ee20000000800 */
[C---:B------:R-:W-:Y:S01]  /*1b10*/  @P2 FFMA.FTZ R44, R57.reuse, R45, R44 ;  /* 0x0000002d392c2223 */ /* 0x040fe2000001002c */
[----:B------:R-:W-:Y:S01]  /*1b20*/  @P0 FFMA.FTZ R64, R57, R61, R64 ;  /* 0x0000003d39400223 */ /* 0x000fe20000010040 */
[----:B------:R-:W-:Y:S01]  /*1b30*/  @P0 FADD.FTZ R61, R49, -R46 ;  /* 0x8000002e313d0221 */ /* 0x000fe20000010000 */
[----:B------:R-:W-:-:S02]  /*1b40*/  HADD2.F32 R46, -RZ, R13.H1_H1 ;  /* 0x3000000dff2e7230 */ /* 0x000fc40000004100 */
[----:B-1----:R-:W-:Y:S01]  /*1b50*/  @P1 FMUL.FTZ R65, R64, R65 ;  /* 0x0000004140411220 */ /* 0x002fe20000410000 */
[----:B------:R-:W-:Y:S01]  /*1b60*/  F2FP.F16.F32.PACK_AB R62, RZ, R64 ;  /* 0x00000040ff3e723e */ /* 0x000fe200000000ff */
[----:B------:R-:W1:Y:S01]  /*1b70*/  @P1 LDC R45, c[0x0][0x40c] ;  /* 0x00010300ff2d1b82 */ /* 0x000e620000000800 */
[----:B------:R-:W-:Y:S01]  /*1b80*/  @P0 FFMA.FTZ R46, R57, R61, R46 ;  /* 0x0000003d392e0223 */ /* 0x000fe2000001002e */
[----:B------:R-:W-:Y:S02]  /*1b90*/  F2FP.F16.F32.PACK_AB R61, RZ, R44 ;  /* 0x0000002cff3d723e */ /* 0x000fe400000000ff */
[----:B------:R-:W-:Y:S01]  /*1ba0*/  @P1 F2FP.F16.F32.PACK_AB R65, RZ, R65 ;  /* 0x00000041ff41123e */ /* 0x000fe200000000ff */
[----:B--2---:R-:W-:-:S03]  /*1bb0*/  @P1 FMUL.FTZ R64, R46, R63 ;  /* 0x0000003f2e401220 */ /* 0x004fc60000410000 */
[----:B------:R-:W-:Y:S02]  /*1bc0*/  @P1 PRMT R41, R65, 0x7610, R41 ;  /* 0x0000761041291816 */ /* 0x000fe40000000029 */
[----:B------:R-:W-:-:S04]  /*1bd0*/  @P1 F2FP.F16.F32.PACK_AB R64, RZ, R64 ;  /* 0x00000040ff40123e */ /* 0x000fc800000000ff */
[----:B------:R-:W-:Y:S01]  /*1be0*/  @P1 PRMT R41, R41, 0x5410, R64 ;  /* 0x0000541029291816 */ /* 0x000fe20000000040 */
[----:B---3--:R-:W-:Y:S01]  /*1bf0*/  @P1 FMUL.FTZ R47, R44, R47 ;  /* 0x0000002f2c2f1220 */ /* 0x008fe20000410000 */
[----:B------:R-:W-:-:S04]  /*1c00*/  F2FP.F16.F32.PACK_AB R44, RZ, R66 ;  /* 0x00000042ff2c723e */ /* 0x000fc800000000ff */
[----:B------:R-:W-:Y:S02]  /*1c10*/  @P1 F2FP.F16.F32.PACK_AB R47, RZ, R47 ;  /* 0x0000002fff2f123e */ /* 0x000fe400000000ff */
[----:B------:R-:W-:Y:S01]  /*1c20*/  PRMT R44, R61, 0x5410, R44 ;  /* 0x000054103d2c7816 */ /* 0x000fe2000000002c */
[----:B-1----:R-:W-:Y:S01]  /*1c30*/  @P1 FMUL.FTZ R66, R66, R45 ;  /* 0x0000002d42421220 */ /* 0x002fe20000410000 */
[----:B------:R-:W-:Y:S01]  /*1c40*/  @P1 PRMT R40, R47, 0x7610, R40 ;  /* 0x000076102f281816 */ /* 0x000fe20000000028 */
[----:B------:R-:W-:Y:S01]  /*1c50*/  @P0 FFMA.FTZ R47, R7, R59, R60 ;  /* 0x0000003b072f0223 */ /* 0x000fe2000001003c */
[----:B------:R-:W-:Y:S02]  /*1c60*/  F2FP.F16.F32.PACK_AB R45, RZ, R46 ;  /* 0x0000002eff2d723e */ /* 0x000fe400000000ff */
[----:B------:R-:W-:Y:S01]  /*1c70*/  @P1 F2FP.F16.F32.PACK_AB R66, RZ, R66 ;  /* 0x00000042ff42123e */ /* 0x000fe200000000ff */
[----:B------:R-:W-:Y:S01]  /*1c80*/  @P0 FADD.FTZ R47, R52, -R47 ;  /* 0x8000002f342f0221 */ /* 0x000fe20000010000 */
[----:B------:R-:W-:-:S02]  /*1c90*/  PRMT R45, R62, 0x5410, R45 ;  /* 0x000054103e2d7816 */ /* 0x000fc4000000002d */
[----:B------:R-:W-:Y:S01]  /*1ca0*/  @P1 PRMT R40, R40, 0x5410, R66 ;  /* 0x0000541028281816 */ /* 0x000fe20000000042 */
[----:B------:R-:W-:Y:S02]  /*1cb0*/  @P0 FFMA.FTZ R68, R57, R47, R68 ;  /* 0x0000002f39440223 */ /* 0x000fe40000010044 */
[----:B------:R-:W1:Y:S03]  /*1cc0*/  @P1 LDC R47, c[0x0][0x40c] ;  /* 0x00010300ff2f1b82 */ /* 0x000e660000000800 */
[----:B------:R-:W-:Y:S01]  /*1cd0*/  F2FP.F16.F32.PACK_AB R46, RZ, R68 ;  /* 0x00000044ff2e723e */ /* 0x000fe200000000ff */
[----:B-1----:R-:W-:Y:S01]  /*1ce0*/  @P1 FMUL.FTZ R67, R68, R47 ;  /* 0x0000002f44431220 */ /* 0x002fe20000410000 */
[----:B------:R-:W-:-:S04]  /*1cf0*/  @P0 FFMA.FTZ R68, R10, R59, R60 ;  /* 0x0000003b0a440223 */ /* 0x000fc8000001003c */
[----:B------:R-:W-:Y:S01]  /*1d00*/  @P0 FADD.FTZ R47, R51, -R68 ;  /* 0x80000044332f0221 */ /* 0x000fe20000010000 */
[----:B------:R-:W-:Y:S01]  /*1d10*/  HADD2.F32 R68, -RZ, R14.H1_H1 ;  /* 0x3000000eff447230 */ /* 0x000fe20000004100 */
[----:B------:R-:W-:-:S04]  /*1d20*/  @P1 F2FP.F16.F32.PACK_AB R67, RZ, R67 ;  /* 0x00000043ff43123e */ /* 0x000fc800000000ff */
[----:B------:R-:W-:Y:S01]  /*1d30*/  @P0 FFMA.FTZ R68, R57, R47, R68 ;  /* 0x0000002f39440223 */ /* 0x000fe20000010044 */
[----:B------:R-:W-:Y:S01]  /*1d40*/  @P1 PRMT R42, R67, 0x7610, R42 ;  /* 0x00007610432a1816 */ /* 0x000fe2000000002a */
[----:B------:R-:W1:Y:S03]  /*1d50*/  @P1 LDC R47, c[0x0][0x40c] ;  /* 0x00010300ff2f1b82 */ /* 0x000e660000000800 */
[----:B------:R-:W-:-:S04]  /*1d60*/  F2FP.F16.F32.PACK_AB R63, RZ, R68 ;  /* 0x00000044ff3f723e */ /* 0x000fc800000000ff */
[----:B------:R-:W-:Y:S01]  /*1d70*/  PRMT R46, R46, 0x5410, R63 ;  /* 0x000054102e2e7816 */ /* 0x000fe2000000003f */
[----:B-1----:R-:W-:Y:S01]  /*1d80*/  @P1 FMUL.FTZ R68, R68, R47 ;  /* 0x0000002f44441220 */ /* 0x002fe20000410000 */
[-CC-:B------:R-:W-:Y:S01]  /*1d90*/  @P0 FFMA.FTZ R47, R9, R59.reuse, R60.reuse ;  /* 0x0000003b092f0223 */ /* 0x180fe2000001003c */
[----:B------:R-:W-:-:S03]  /*1da0*/  @P0 FFMA.FTZ R60, R58, R59, R60 ;  /* 0x0000003b3a3c0223 */ /* 0x000fc6000001003c */
[----:B------:R-:W-:Y:S01]  /*1db0*/  @P0 FADD.FTZ R59, R56, -R47 ;  /* 0x8000002f383b0221 */ /* 0x000fe20000010000 */
[----:B------:R-:W-:Y:S01]  /*1dc0*/  HADD2.F32 R47, -RZ, R15.H0_H0 ;  /* 0x2000000fff2f7230 */ /* 0x000fe20000004100 */
[----:B------:R-:W-:-:S04]  /*1dd0*/  @P1 F2FP.F16.F32.PACK_AB R68, RZ, R68 ;  /* 0x00000044ff44123e */ /* 0x000fc800000000ff */
[----:B------:R-:W-:Y:S01]  /*1de0*/  @P0 FFMA.FTZ R47, R57, R59, R47 ;  /* 0x0000003b392f0223 */ /* 0x000fe2000001002f */
[----:B------:R-:W-:Y:S01]  /*1df0*/  @P0 FADD.FTZ R59, R53, -R60 ;  /* 0x8000003c353b0221 */ /* 0x000fe20000010000 */
[----:B------:R-:W-:Y:S01]  /*1e00*/  HADD2.F32 R60, -RZ, R15.H1_H1 ;  /* 0x3000000fff3c7230 */ /* 0x000fe20000004100 */
[----:B------:R-:W-:-:S04]  /*1e10*/  @P1 PRMT R42, R42, 0x5410, R68 ;  /* 0x000054102a2a1816 */ /* 0x000fc80000000044 */
[----:B------:R-:W-:Y:S02]  /*1e20*/  @P0 FFMA.FTZ R60, R57, R59, R60 ;  /* 0x0000003b393c0223 */ /* 0x000fe4000001003c */
[----:B------:R-:W1:Y:S08]  /*1e30*/  @P1 LDC R59, c[0x0][0x40c] ;  /* 0x00010300ff3b1b82 */ /* 0x000e700000000800 */
[----:B------:R-:W2:Y:S01]  /*1e40*/  @P1 LDC R57, c[0x0][0x40c] ;  /* 0x00010300ff391b82 */ /* 0x000ea20000000800 */
[----:B-1----:R-:W-:Y:S01]  /*1e50*/  @P1 FMUL.FTZ R59, R47, R59 ;  /* 0x0000003b2f3b1220 */ /* 0x002fe20000410000 */
[----:B------:R-:W-:-:S04]  /*1e60*/  F2FP.F16.F32.PACK_AB R47, R60, R47 ;  /* 0x0000002f3c2f723e */ /* 0x000fc800000000ff */
[----:B------:R-:W-:Y:S01]  /*1e70*/  @P1 F2FP.F16.F32.PACK_AB R59, RZ, R59 ;  /* 0x0000003bff3b123e */ /* 0x000fe200000000ff */
[----:B--2---:R-:W-:-:S03]  /*1e80*/  @P1 FMUL.FTZ R57, R60, R57 ;  /* 0x000000393c391220 */ /* 0x004fc60000410000 */
[----:B------:R-:W-:Y:S02]  /*1e90*/  @P1 PRMT R43, R59, 0x7610, R43 ;  /* 0x000076103b2b1816 */ /* 0x000fe4000000002b */
[----:B------:R-:W-:-:S04]  /*1ea0*/  @P1 F2FP.F16.F32.PACK_AB R57, RZ, R57 ;  /* 0x00000039ff39123e */ /* 0x000fc800000000ff */
[----:B------:R-:W-:-:S07]  /*1eb0*/  @P1 PRMT R43, R43, 0x5410, R57 ;  /* 0x000054102b2b1816 */ /* 0x000fce0000000039 */
.L_x_3096:
[----:B------:R-:W-:Y:S05]  /*1ec0*/  BSYNC.RECONVERGENT B1 ;  /* 0x0000000000017941 */ /* 0x000fea0003800200 */
.L_x_3093:
        /* <DEDUP_REMOVED lines=18> */
.L_x_3088:
[----:B------:R-:W-:Y:S05]  /*1ff0*/  BSYNC B0 ;  /* 0x0000000000007941 */ /* 0x000fea0003800000 */
.L_x_3087:
        /* <DEDUP_REMOVED lines=62> */
.L_x_3092:
[----:B------:R-:W-:Y:S01]  /*23e0*/  HFMA2 R62, -RZ, RZ, 0, 5.9604644775390625e-08 ;  /* 0x00000001ff3e7431 */ /* 0x000fe200000001ff */
[----:B------:R-:W-:Y:S01]  /*23f0*/  BSSY B1, `(.L_x_3099) ;  /* 0x0000006000017945 */ /* 0x000fe20003800000 */
[----:B------:R-:W-:Y:S02]  /*2400*/  MOV R63, 0x1f ;  /* 0x0000001f003f7802 */ /* 0x000fe40000000f00 */
[----:B------:R-:W-:-:S07]  /*2410*/  MOV R60, 0xffffffff ;  /* 0xffffffff003c7802 */ /* 0x000fce0000000f00 */
[----:B0-----:R-:W-:Y:S05]  /*2420*/  WARPSYNC.COLLECTIVE R60, `(.L_x_3100) ;  /* 0x000000003c087348 */ /* 0x001fea0003c00000 */
[----:B------:R1:W2:Y:S02]  /*2430*/  SHFL.BFLY P0, R64, R67, R62, R63 ;  /* 0x0c00003e43407389 */ /* 0x0002a4000000003f */
[----:B012---:R-:W-:Y:S05]  /*2440*/  ENDCOLLECTIVE ;  /* 0x000000000000791b */ /* 0x007fea0003800000 */
.L_x_3100:
[----:B------:R-:W-:Y:S05]  /*2450*/  BSYNC B1 ;  /* 0x0000000000017941 */ /* 0x000fea0003800000 */
.L_x_3099:
        /* <DEDUP_REMOVED lines=8> */
.L_x_3101:
[----:B------:R-:W-:Y:S01]  /*24e0*/  HFMA2 R62, -RZ, RZ, 0, 1.1920928955078125e-07 ;  /* 0x00000002ff3e7431 */ /* 0x000fe200000001ff */
[----:B------:R-:W-:Y:S02]  /*24f0*/  MOV R67, R65 ;  /* 0x0000004100437202 */ /* 0x000fe40000000f00 */
[----:B------:R-:W-:-:S07]  /*2500*/  MOV R69, R64 ;  /* 0x0000004000457202 */ /* 0x000fce0000000f00 */
[----:B------:R-:W-:Y:S05]  /*2510*/  WARPSYNC.COLLECTIVE R60, `(.L_x_3102) ;  /* 0x000000003c087348 */ /* 0x000fea0003c00000 */
[----:B------:R0:W1:Y:S02]  /*2520*/  SHFL.BFLY P0, R64, R67, R62, R63 ;  /* 0x0c00003e43407389 */ /* 0x000064000000003f */
[----:B01----:R-:W-:Y:S05]  /*2530*/  ENDCOLLECTIVE ;  /* 0x000000000000791b */ /* 0x003fea0003800000 */
.L_x_3102:
[----:B------:R-:W-:-:S05]  /*2540*/  FADD.FTZ R68, R69, R66 ;  /* 0x0000004245447221 */ /* 0x000fca0000010000 */
[----:B------:R-:W-:Y:S01]  /*2550*/  MOV R67, R68 ;  /* 0x0000004400437202 */ /* 0x000fe20000000f00 */
[----:B------:R-:W-:-:S07]  /*2560*/  FADD.FTZ R69, R65, R64 ;  /* 0x0000004041457221 */ /* 0x000fce0000010000 */
[----:B------:R-:W-:Y:S05]  /*2570*/  WARPSYNC.COLLECTIVE R60, `(.L_x_3103) ;  /* 0x000000003c087348 */ /* 0x000fea0003c00000 */
[----:B------:R0:W1:Y:S02]  /*2580*/  SHFL.BFLY P0, R64, R67, R62, R63 ;  /* 0x0c00003e43407389 */ /* 0x000064000000003f */
[----:B01----:R-:W-:Y:S05]  /*2590*/  ENDCOLLECTIVE ;  /* 0x000000000000791b */ /* 0x003fea0003800000 */
.L_x_3103:
[----:B------:R-:W-:Y:S01]  /*25a0*/  HFMA2 R62, -RZ, RZ, 0, 2.384185791015625e-07 ;  /* 0x00000004ff3e7431 */ /* 0x000fe200000001ff */
[----:B------:R-:W-:Y:S02]  /*25b0*/  MOV R67, R69 ;  /* 0x0000004500437202 */ /* 0x000fe40000000f00 */
[----:B------:R-:W-:-:S07]  /*25c0*/  MOV R71, R64 ;  /* 0x0000004000477202 */ /* 0x000fce0000000f00 */
[----:B------:R-:W-:Y:S05]  /*25d0*/  WARPSYNC.COLLECTIVE R60, `(.L_x_3104) ;  /* 0x000000003c087348 */ /* 0x000fea0003c00000 */
[----:B------:R0:W1:Y:S02]  /*25e0*/  SHFL.BFLY P0, R64, R67, R62, R63 ;  /* 0x0c00003e43407389 */ /* 0x000064000000003f */
[----:B01----:R-:W-:Y:S05]  /*25f0*/  ENDCOLLECTIVE ;  /* 0x000000000000791b */ /* 0x003fea0003800000 */
.L_x_3104:
[----:B------:R-:W-:-:S05]  /*2600*/  FADD.FTZ R70, R68, R71 ;  /* 0x0000004744467221 */ /* 0x000fca0000010000 */
[----:B------:R-:W-:Y:S01]  /*2610*/  MOV R67, R70 ;  /* 0x0000004600437202 */ /* 0x000fe20000000f00 */
[----:B------:R-:W-:-:S07]  /*2620*/  FADD.FTZ R71, R69, R64 ;  /* 0x0000004045477221 */ /* 0x000fce0000010000 */
[----:B------:R-:W-:Y:S05]  /*2630*/  WARPSYNC.COLLECTIVE R60, `(.L_x_3105) ;  /* 0x000000003c087348 */ /* 0x000fea0003c00000 */
[----:B------:R0:W1:Y:S02]  /*2640*/  SHFL.BFLY P0, R64, R67, R62, R63 ;  /* 0x0c00003e43407389 */ /* 0x000064000000003f */
[----:B01----:R-:W-:Y:S05]  /*2650*/  ENDCOLLECTIVE ;  /* 0x000000000000791b */ /* 0x003fea0003800000 */
.L_x_3105:
[----:B------:R-:W-:Y:S01]  /*2660*/  HFMA2 R62, -RZ, RZ, 0, 4.76837158203125e-07 ;  /* 0x00000008ff3e7431 */ /* 0x000fe200000001ff */
[----:B------:R-:W-:Y:S02]  /*2670*/  MOV R67, R71 ;  /* 0x0000004700437202 */ /* 0x000fe40000000f00 */
[----:B------:R-:W-:-:S07]  /*2680*/  MOV R73, R64 ;  /* 0x0000004000497202 */ /* 0x000fce0000000f00 */
[----:B------:R-:W-:Y:S05]  /*2690*/  WARPSYNC.COLLECTIVE R60, `(.L_x_3106) ;  /* 0x000000003c087348 */ /* 0x000fea0003c00000 */
[----:B------:R0:W1:Y:S02]  /*26a0*/  SHFL.BFLY P0, R64, R67, R62, R63 ;  /* 0x0c00003e43407389 */ /* 0x000064000000003f */
[----:B01----:R-:W-:Y:S05]  /*26b0*/  ENDCOLLECTIVE ;  /* 0x000000000000791b */ /* 0x003fea0003800000 */
.L_x_3106:
[----:B------:R-:W-:-:S05]  /*26c0*/  FADD.FTZ R72, R70, R73 ;  /* 0x0000004946487221 */ /* 0x000fca0000010000 */
[----:B------:R-:W-:Y:S01]  /*26d0*/  MOV R67, R72 ;  /* 0x0000004800437202 */ /* 0x000fe20000000f00 */
[----:B------:R-:W-:-:S07]  /*26e0*/  FADD.FTZ R66, R71, R64 ;  /* 0x0000004047427221 */ /* 0x000fce0000010000 */
[----:B------:R-:W-:Y:S05]  /*26f0*/  WARPSYNC.COLLECTIVE R60, `(.L_x_3107) ;  /* 0x000000003c087348 */ /* 0x000fea0003c00000 */
[----:B------:R0:W1:Y:S02]  /*2700*/  SHFL.BFLY P0, R64, R67, R62, R63 ;  /* 0x0c00003e43407389 */ /* 0x000064000000003f */
[----:B01----:R-:W-:Y:S05]  /*2710*/  ENDCOLLECTIVE ;  /* 0x000000000000791b */ /* 0x003fea0003800000 */
.L_x_3107:
[----:B------:R-:W-:Y:S01]  /*2720*/  HFMA2 R62, -RZ, RZ, 0, 9.5367431640625e-07 ;  /* 0x00000010ff3e7431 */ /* 0x000fe200000001ff */
[----:B------:R-:W-:Y:S02]  /*2730*/  MOV R67, R66 ;  /* 0x0000004200437202 */ /* 0x000fe40000000f00 */
[----:B------:R-:W-:-:S07]  /*2740*/  MOV R73, R64 ;  /* 0x0000004000497202 */ /* 0x000fce0000000f00 */
[----:B------:R-:W-:Y:S05]  /*2750*/  WARPSYNC.COLLECTIVE R60, `(.L_x_3108) ;  /* 0x000000003c087348 */ /* 0x000fea0003c00000 */
[----:B------:R0:W1:Y:S02]  /*2760*/  SHFL.BFLY P0, R64, R67, R62, R63 ;  /* 0x0c00003e43407389 */ /* 0x000064000000003f */
[----:B01----:R-:W-:Y:S05]  /*2770*/  ENDCOLLECTIVE ;  /* 0x000000000000791b */ /* 0x003fea0003800000 */
.L_x_3108:
[----:B------:R-:W-:-:S05]  /*2780*/  FADD.FTZ R73, R72, R73 ;  /* 0x0000004948497221 */ /* 0x000fca0000010000 */
[----:B------:R-:W-:Y:S02]  /*2790*/  MOV R67, R73 ;  /* 0x0000004900437202 */ /* 0x000fe40000000f00 */
[----:B------:R-:W-:-:S07]  /*27a0*/  MOV R65, R64 ;  /* 0x0000004000417202 */ /* 0x000fce0000000f00 */
[----:B------:R-:W-:Y:S05]  /*27b0*/  WARPSYNC.COLLECTIVE R60, `(.L_x_3109) ;  /* 0x000000003c087348 */ /* 0x000fea0003c00000 */
[----:B------:R0:W1:Y:S02]  /*27c0*/  SHFL.BFLY P0, R64, R67, R62, R63 ;  /* 0x0c00003e43407389 */ /* 0x000064000000003f */
[----:B01----:R-:W-:Y:S05]  /*27d0*/  ENDCOLLECTIVE ;  /* 0x000000000000791b */ /* 0x003fea0003800000 */
.L_x_3109:
[----:B------:R-:W-:Y:S05]  /*27e0*/  BRA `(.L_x_3110) ;  /* 0xffffffe000d47947 */ /* 0x000fea000383ffff */
.L_x_3111:
        /* <DEDUP_REMOVED lines=9> */
.L_x_6439:


//--------------------- .text._ZN10layer_norm13ln_bwd_kernelINS_13Kernel_traitsIf6__halfS2_S2_fjLj256ELj1ELj4ELj1ELj16ENS_18Kernel_traits_baseILj256EfS2_S2_S2_fjLj128EEEEELb0ELb1ELb0ELb0EEEvNS_9BwdParamsE --------------------------
	.section	.text._ZN10layer_norm13ln_bwd_kernelINS_13Kernel_traitsIf6__halfS2_S2_fjLj256ELj1ELj4ELj1ELj16ENS_18Kernel_traits_baseILj256EfS2_S2_S2_fjLj128EEEEELb0ELb1ELb0ELb0EEEvNS_9BwdParamsE,"ax",@progbits
	.align	128
        .global         _ZN10layer_norm13ln_bwd_kernelINS_13Kernel_traitsIf6__halfS2_S2_fjLj256ELj1ELj4ELj1ELj16ENS_18Kernel_traits_baseILj256EfS2_S2_S2_fjLj128EEEEELb0ELb1ELb0ELb0EEEvNS_9BwdParamsE
        .type           _ZN10layer_norm13ln_bwd_kernelINS_13Kernel_traitsIf6__halfS2_S2_fjLj256ELj1ELj4ELj1ELj16ENS_18Kernel_traits_baseILj256EfS2_S2_S2_fjLj128EEEEELb0ELb1ELb0ELb0EEEvNS_9BwdParamsE,@function
        .size           _ZN10layer_norm13ln_bwd_kernelINS_13Kernel_traitsIf6__halfS2_S2_fjLj256ELj1ELj4ELj1ELj16ENS_18Kernel_traits_baseILj256EfS2_S2_S2_fjLj128EEEEELb0ELb1ELb0ELb0EEEvNS_9BwdParamsE,(.L_x_6440 - _ZN10layer_norm13ln_bwd_kernelINS_13Kernel_traitsIf6__halfS2_S2_fjLj256ELj1ELj4ELj1ELj16ENS_18Kernel_traits_baseILj256EfS2_S2_S2_fjLj128EEEEELb0ELb1ELb0ELb0EEEvNS_9BwdParamsE)
        .other          _ZN10layer_norm13ln_bwd_kernelINS_13Kernel_traitsIf6__halfS2_S2_fjLj256ELj1ELj4ELj1ELj16ENS_18Kernel_traits_baseILj256EfS2_S2_S2_fjLj128EEEEELb0ELb1ELb0ELb0EEEvNS_9BwdParamsE,@"STO_CUDA_ENTRY STV_DEFAULT"
_ZN10layer_norm13ln_bwd_kernelINS_13Kernel_traitsIf6__halfS2_S2_fjLj256ELj1ELj4ELj1ELj16ENS_18Kernel_traits_baseILj256EfS2_S2_S2_fjLj128EEEEELb0ELb1ELb0ELb0EEEvNS_9BwdParamsE:
.text._ZN10layer_norm13ln_bwd_kernelINS_13Kernel_traitsIf6__halfS2_S2_fjLj256ELj1ELj4ELj1ELj16ENS_18Kernel_traits_baseILj256EfS2_S2_S2_fjLj128EEEEELb0ELb1ELb0ELb0EEEvNS_9BwdParamsE:
        /* <DEDUP_REMOVED lines=48> */
.L_x_3123:
        /* <DEDUP_REMOVED lines=19> */
[----:B0-----:R-:W-:-:S05]  /*0430*/  IMAD.WIDE R2, R71, 0x4, R44 ;  /* 0x0000000447027825 */ /* 0x001fca00078e022c */
[----:B------:R-:W2:Y:S02]  /*0440*/  LDG.E R0, desc[UR8][R2.64] ;  /* 0x0000000802007981 */ /* 0x000ea4000c1e1900 */
        /* <DEDUP_REMOVED lines=13> */
[--C-:B------:R-:W-:Y:S02]  /*0520*/  HADD2.F32 R67, -RZ, R61.reuse.H0_H0 ;  /* 0x2000003dff437230 */ /* 0x100fe40000004100 */
[----:B------:R-:W-:Y:S02]  /*0530*/  HADD2.F32 R65, -RZ, R60.H1_H1 ;  /* 0x3000003cff417230 */ /* 0x000fe40000004100 */
[----:B0-----:R-:W-:Y:S01]  /*0540*/  FADD.FTZ R58, -R0, R3 ;  /* 0x00000003003a7221 */ /* 0x001fe20000010100 */
[----:B------:R-:W-:Y:S02]  /*0550*/  HADD2.F32 R61, -RZ, R61.H1_H1 ;  /* 0x3000003dff3d7230 */ /* 0x000fe40000004100 */
[----:B----4-:R-:W-:-:S02]  /*0560*/  HADD2.F32 R59, -RZ, R44.H0_H0 ;  /* 0x2000002cff3b7230 */ /* 0x010fc40000004100 */
[--C-:B------:R-:W-:Y:S02]  /*0570*/  HADD2.F32 R69, -RZ, R62.reuse.H0_H0 ;  /* 0x2000003eff457230 */ /* 0x100fe40000004100 */
[----:B------:R-:W-:Y:S02]  /*0580*/  HADD2.F32 R79, -RZ, R62.H1_H1 ;  /* 0x3000003eff4f7230 */ /* 0x000fe40000004100 */
[----:B------:R-:W-:Y:S01]  /*0590*/  FADD.FTZ R62, -R0, R67 ;  /* 0x00000043003e7221 */ /* 0x000fe20000010100 */
[----:B------:R-:W-:Y:S02]  /*05a0*/  HADD2.F32 R60, -RZ, R44.H1_H1 ;  /* 0x3000002cff3c7230 */ /* 0x000fe40000004100 */
[----:B------:R-:W-:Y:S01]  /*05b0*/  FMUL.FTZ R68, R36, R59 ;  /* 0x0000003b24447220 */ /* 0x000fe20000410000 */
[C---:B------:R-:W-:Y:S01]  /*05c0*/  FADD.FTZ R70, -R0.reuse, R65 ;  /* 0x0000004100467221 */ /* 0x040fe20000010100 */
[----:B-----5:R-:W-:Y:S01]  /*05d0*/  FMUL.FTZ R3, R57, R58 ;  /* 0x0000003a39037220 */ /* 0x020fe20000410000 */
[C---:B------:R-:W-:Y:S01]  /*05e0*/  FADD.FTZ R66, -R0.reuse, R61 ;  /* 0x0000003d00427221 */ /* 0x040fe20000010100 */
[----:B------:R-:W-:Y:S01]  /*05f0*/  FADD.FTZ R76, -R0, R69 ;  /* 0x00000045004c7221 */ /* 0x000fe20000010100 */
[----:B------:R-:W-:-:S02]  /*0600*/  HADD2.F32 R65, -RZ, R45.H0_H0 ;  /* 0x2000002dff417230 */ /* 0x000fc40000004100 */
[----:B------:R-:W-:Y:S01]  /*0610*/  FMUL.FTZ R69, R57, R62 ;  /* 0x0000003e39457220 */ /* 0x000fe20000410000 */
[----:B------:R-:W-:Y:S02]  /*0620*/  HADD2.F32 R64, -RZ, R45.H1_H1 ;  /* 0x3000002dff407230 */ /* 0x000fe40000004100 */
[----:B------:R-:W-:Y:S01]  /*0630*/  FMUL.FTZ R67, R37, R60 ;  /* 0x0000003c25437220 */ /* 0x000fe20000410000 */
[--C-:B------:R-:W-:Y:S02]  /*0640*/  HADD2.F32 R61, -RZ, R46.reuse.H0_H0 ;  /* 0x2000002eff3d7230 */ /* 0x100fe40000004100 */
[----:B------:R-:W-:Y:S02]  /*0650*/  HADD2.F32 R80, -RZ, R46.H1_H1 ;  /* 0x3000002eff507230 */ /* 0x000fe40000004100 */
[----:B------:R-:W-:Y:S01]  /*0660*/  FADD.FTZ R46, RZ, R68 ;  /* 0x00000044ff2e7221 */ /* 0x000fe20000010000 */
[--C-:B------:R-:W-:Y:S02]  /*0670*/  HADD2.F32 R45, -RZ, R47.reuse.H0_H0 ;  /* 0x2000002fff2d7230 */ /* 0x100fe40000004100 */
[----:B------:R-:W-:Y:S01]  /*0680*/  FMUL.FTZ R70, R57, R70 ;  /* 0x0000004639467220 */ /* 0x000fe20000410000 */
[----:B------:R-:W-:-:S02]  /*0690*/  HADD2.F32 R44, -RZ, R47.H1_H1 ;  /* 0x3000002fff2c7230 */ /* 0x000fc40000004100 */
[----:B------:R-:W-:Y:S01]  /*06a0*/  FFMA.FTZ R47, R3, R68, RZ ;  /* 0x00000044032f7223 */ /* 0x000fe200000100ff */
[----:B------:R-:W-:Y:S01]  /*06b0*/  FADD.FTZ R18, R18, R65 ;  /* 0x0000004112127221 */ /* 0x000fe20000010000 */
[----:B------:R-:W-:Y:S01]  /*06c0*/  FMUL.FTZ R66, R57, R66 ;  /* 0x0000004239427220 */ /* 0x000fe20000410000 */
[-C--:B------:R-:W-:Y:S01]  /*06d0*/  FFMA.FTZ R10, R69, R65.reuse, R10 ;  /* 0x00000041450a7223 */ /* 0x080fe2000001000a */
[----:B------:R-:W-:Y:S01]  /*06e0*/  FMUL.FTZ R65, R38, R65 ;  /* 0x0000004126417220 */ /* 0x000fe20000410000 */
[----:B------:R-:W-:Y:S01]  /*06f0*/  FADD.FTZ R46, R46, R67 ;  /* 0x000000432e2e7221 */ /* 0x000fe20000010000 */
[----:B------:R-:W-:Y:S01]  /*0700*/  FFMA.FTZ R58, R70, R67, R47 ;  /* 0x00000043463a7223 */ /* 0x000fe2000001002f */
[--C-:B------:R-:W-:Y:S02]  /*0710*/  HADD2.F32 R81, -RZ, R63.reuse.H0_H0 ;  /* 0x2000003fff517230 */ /* 0x100fe40000004100 */
[----:B------:R-:W-:Y:S01]  /*0720*/  FADD.FTZ R19, R19, R64 ;  /* 0x0000004013137221 */ /* 0x000fe20000010000 */
[----:B------:R-:W-:-:S02]  /*0730*/  HADD2.F32 R63, -RZ, R63.H1_H1 ;  /* 0x3000003fff3f7230 */ /* 0x000fc40000004100 */
[-C--:B------:R-:W-:Y:S01]  /*0740*/  FFMA.FTZ R11, R66, R64.reuse, R11 ;  /* 0x00000040420b7223 */ /* 0x080fe2000001000b */
[----:B------:R-:W-:Y:S01]  /*0750*/  FADD.FTZ R16, R16, R59 ;  /* 0x0000003b10107221 */ /* 0x000fe20000010000 */
[----:B------:R-:W-:Y:S01]  /*0760*/  FFMA.FTZ R8, R3, R59, R8 ;  /* 0x0000003b03087223 */ /* 0x000fe20000010008 */
[----:B------:R-:W-:Y:S01]  /*0770*/  FMUL.FTZ R64, R39, R64 ;  /* 0x0000004027407220 */ /* 0x000fe20000410000 */
[----:B------:R-:W-:Y:S01]  /*0780*/  FADD.FTZ R47, R46, R65 ;  /* 0x000000412e2f7221 */ /* 0x000fe20000010000 */
[----:B------:R-:W-:Y:S01]  /*0790*/  FFMA.FTZ R59, R69, R65, R58 ;  /* 0x00000041453b7223 */ /* 0x000fe2000001003a */
[C---:B------:R-:W-:Y:S01]  /*07a0*/  FADD.FTZ R78, -R0.reuse, R79 ;  /* 0x0000004f004e7221 */ /* 0x040fe20000010100 */
[C---:B------:R-:W-:Y:S01]  /*07b0*/  FADD.FTZ R2, -R0.reuse, R81 ;  /* 0x0000005100027221 */ /* 0x040fe20000010100 */
[----:B------:R-:W-:Y:S01]  /*07c0*/  FADD.FTZ R0, -R0, R63 ;  /* 0x0000003f00007221 */ /* 0x000fe20000010100 */
[-C--:B------:R-:W-:Y:S01]  /*07d0*/  FMUL.FTZ R62, R32, R61.reuse ;  /* 0x0000003d203e7220 */ /* 0x080fe20000410000 */
[----:B------:R-:W-:Y:S01]  /*07e0*/  FADD.FTZ R47, R47, R64 ;  /* 0x000000402f2f7221 */ /* 0x000fe20000010000 */
[----:B------:R-:W-:Y:S01]  /*07f0*/  FMUL.FTZ R63, R57, R76 ;  /* 0x0000004c393f7220 */ /* 0x000fe20000410000 */
[----:B------:R-:W-:Y:S01]  /*0800*/  FFMA.FTZ R46, R66, R64, R59 ;  /* 0x00000040422e7223 */ /* 0x000fe2000001003b */
[----:B------:R-:W-:Y:S01]  /*0810*/  FADD.FTZ R17, R17, R60 ;  /* 0x0000003c11117221 */ /* 0x000fe20000010000 */
[----:B------:R-:W-:Y:S01]  /*0820*/  FFMA.FTZ R9, R70, R60, R9 ;  /* 0x0000003c46097223 */ /* 0x000fe20000010009 */
[----:B------:R-:W-:Y:S01]  /*0830*/  FMUL.FTZ R58, R33, R80 ;  /* 0x00000050213a7220 */ /* 0x000fe20000410000 */
[----:B------:R-:W-:Y:S01]  /*0840*/  FADD.FTZ R47, R47, R62 ;  /* 0x0000003e2f2f7221 */ /* 0x000fe20000010000 */
[----:B------:R-:W-:Y:S01]  /*0850*/  FMUL.FTZ R60, R57, R78 ;  /* 0x0000004e393c7220 */ /* 0x000fe20000410000 */
[C---:B------:R-:W-:Y:S01]  /*0860*/  FFMA.FTZ R59, R63.reuse, R62, R46 ;  /* 0x0000003e3f3b7223 */ /* 0x040fe2000001002e */
[----:B------:R-:W-:Y:S01]  /*0870*/  FADD.FTZ R20, R20, R61 ;  /* 0x0000003d14147221 */ /* 0x000fe20000010000 */
[----:B------:R-:W-:Y:S01]  /*0880*/  FFMA.FTZ R12, R63, R61, R12 ;  /* 0x0000003d3f0c7223 */ /* 0x000fe2000001000c */
[----:B------:R-:W-:Y:S01]  /*0890*/  FMUL.FTZ R61, R57, R2 ;  /* 0x00000002393d7220 */ /* 0x000fe20000410000 */
[-C--:B------:R-:W-:Y:S01]  /*08a0*/  FMUL.FTZ R2, R34, R45.reuse ;  /* 0x0000002d22027220 */ /* 0x080fe20000410000 */
        /* <DEDUP_REMOVED lines=13> */
[----:B------:R-:W-:-:S07]  /*0980*/  FFMA.FTZ R76, R0, R59, R46 ;  /* 0x0000003b004c7223 */ /* 0x000fce000001002e */
.L_x_3115:
[----:B------:R-:W-:Y:S05]  /*0990*/  BSYNC.RECONVERGENT B1 ;  /* 0x0000000000017941 */ /* 0x000fea0003800200 */
.L_x_3114:
[----:B------:R-:W-:Y:S01]  /*09a0*/  UMOV UR6, 0xffffffff ;  /* 0xffffffff00067882 */ /* 0x000fe20000000000 */
[----:B-----5:R-:W-:Y:S02]  /*09b0*/  @P0 HADD2.F32 R56, -RZ, R75.H0_H0 ;  /* 0x2000004bff380230 */ /* 0x020fe40000004100 */
        /* <DEDUP_REMOVED lines=19> */
.L_x_3137:
        /* <DEDUP_REMOVED lines=43> */
[----:B-----5:R-:W-:-:S02]  /*0da0*/  HADD2.F32 R75, -RZ, R47.H0_H0 ;  /* 0x2000002fff4b7230 */ /* 0x020fc40000004100 */
[-C--:B------:R-:W-:Y:S01]  /*0db0*/  FMUL.FTZ R83, R89, R56.reuse ;  /* 0x0000003859537220 */ /* 0x080fe20000410000 */
[--C-:B------:R-:W-:Y:S02]  /*0dc0*/  HADD2.F32 R78, -RZ, R44.reuse.H0_H0 ;  /* 0x2000002cff4e7230 */ /* 0x100fe40000004100 */
[-C--:B------:R-:W-:Y:S01]  /*0dd0*/  FMUL.FTZ R76, R79, R56.reuse ;  /* 0x000000384f4c7220 */ /* 0x080fe20000410000 */
[----:B------:R-:W-:Y:S01]  /*0de0*/  FMUL.FTZ R79, R81, R56 ;  /* 0x00000038514f7220 */ /* 0x000fe20000410000 */
[----:B------:R-:W-:Y:S01]  /*0df0*/  FFMA.FTZ R50, R83, R75, R50 ;  /* 0x0000004b53327223 */ /* 0x000fe20000010032 */
[----:B------:R-:W-:Y:S02]  /*0e00*/  HADD2.F32 R75, -RZ, R45.H0_H0 ;  /* 0x2000002dff4b7230 */ /* 0x000fe40000004100 */
[----:B------:R-:W-:Y:S01]  /*0e10*/  FFMA.FTZ R52, R57, R78, R52 ;  /* 0x0000004e39347223 */ /* 0x000fe20000010034 */
[----:B------:R-:W-:Y:S02]  /*0e20*/  HADD2.F32 R44, -RZ, R44.H1_H1 ;  /* 0x3000002cff2c7230 */ /* 0x000fe40000004100 */
[----:B------:R-:W-:Y:S01]  /*0e30*/  FMUL.FTZ R81, R85, R56 ;  /* 0x0000003855517220 */ /* 0x000fe20000410000 */
[----:B------:R-:W-:-:S02]  /*0e40*/  HADD2.F32 R78, -RZ, R46.H0_H0 ;  /* 0x2000002eff4e7230 */ /* 0x000fc40000004100 */
[-C--:B------:R-:W-:Y:S01]  /*0e50*/  FMUL.FTZ R80, R87, R56.reuse ;  /* 0x0000003857507220 */ /* 0x080fe20000410000 */
[----:B------:R-:W-:Y:S02]  /*0e60*/  HADD2.F32 R45, -RZ, R45.H1_H1 ;  /* 0x3000002dff2d7230 */ /* 0x000fe40000004100 */
[----:B------:R-:W-:Y:S01]  /*0e70*/  FMUL.FTZ R56, R91, R56 ;  /* 0x000000385b387220 */ /* 0x000fe20000410000 */
[----:B------:R-:W-:Y:S02]  /*0e80*/  HADD2.F32 R46, -RZ, R46.H1_H1 ;  /* 0x3000002eff2e7230 */ /* 0x000fe40000004100 */
[----:B------:R-:W-:Y:S01]  /*0e90*/  FFMA.FTZ R54, R79, R75, R54 ;  /* 0x0000004b4f367223 */ /* 0x000fe20000010036 */
[----:B------:R-:W-:Y:S01]  /*0ea0*/  FFMA.FTZ R53, R76, R44, R53 ;  /* 0x0000002c4c357223 */ /* 0x000fe20000010035 */
[----:B------:R-:W-:Y:S01]  /*0eb0*/  FFMA.FTZ R75, R81, R78, R48 ;  /* 0x0000004e514b7223 */ /* 0x000fe20000010030 */
[----:B------:R-:W-:Y:S02]  /*0ec0*/  HADD2.F32 R47, -RZ, R47.H1_H1 ;  /* 0x3000002fff2f7230 */ /* 0x000fe40000004100 */
[----:B------:R-:W-:Y:S01]  /*0ed0*/  FFMA.FTZ R55, R82, R45, R55 ;  /* 0x0000002d52377223 */ /* 0x000fe20000010037 */
        /* <DEDUP_REMOVED lines=9> */
[----:B------:R-:W-:Y:S01]  /*0f70*/  FFMA.FTZ R51, R56, R47, R51 ;  /* 0x0000002f38337223 */ /* 0x000fe20000010033 */
[----:B------:R-:W-:-:S02]  /*0f80*/  F2FP.F16.F32.PACK_AB R47, R48, R83 ;  /* 0x00000053302f723e */ /* 0x000fc400000000ff */
[----:B------:R-:W-:Y:S02]  /*0f90*/  F2FP.F16.F32.PACK_AB R46, R57, R46 ;  /* 0x0000002e392e723e */ /* 0x000fe400000000ff */
[----:B------:R-:W-:Y:S02]  /*0fa0*/  F2FP.F16.F32.PACK_AB R45, R82, R45 ;  /* 0x0000002d522d723e */ /* 0x000fe400000000ff */
[----:B------:R-:W-:Y:S01]  /*0fb0*/  F2FP.F16.F32.PACK_AB R44, R49, R44 ;  /* 0x0000002c312c723e */ /* 0x000fe200000000ff */
[----:B------:R-:W-:Y:S06]  /*0fc0*/  BRA `(.L_x_3121) ;  /* 0x0000000c00447947 */ /* 0x000fec0003800000 */
.L_x_3120:
        /* <DEDUP_REMOVED lines=8> */
[--C-:B-----5:R-:W-:Y:S02]  /*1050*/  HADD2.F32 R75, -RZ, R44.reuse.H0_H0 ;  /* 0x2000002cff4b7230 */ /* 0x120fe40000004100 */
[----:B------:R-:W-:Y:S01]  /*1060*/  FADD.FTZ R40, R67, -R40 ;  /* 0x8000002843287221 */ /* 0x000fe20000010000 */
[----:B------:R-:W-:-:S02]  /*1070*/  HADD2.F32 R78, -RZ, R44.H1_H1 ;  /* 0x3000002cff4e7230 */ /* 0x000fc40000004100 */
[----:B------:R-:W-:Y:S01]  /*1080*/  FADD.FTZ R44, R68, -R41 ;  /* 0x80000029442c7221 */ /* 0x000fe20000010000 */
[----:B------:R-:W-:Y:S01]  /*1090*/  FADD.FTZ R80, R62, -R79 ;  /* 0x8000004f3e507221 */ /* 0x000fe20000010000 */
[----:B------:R-:W-:Y:S01]  /*10a0*/  FMUL.FTZ R79, R57, R40 ;  /* 0x00000028394f7220 */ /* 0x000fe20000410000 */
[----:B------:R-:W-:Y:S01]  /*10b0*/  FADD.FTZ R42, R65, -R42 ;  /* 0x8000002a412a7221 */ /* 0x000fe20000010000 */
[----:B------:R-:W-:Y:S01]  /*10c0*/  FMUL.FTZ R44, R57, R44 ;  /* 0x0000002c392c7220 */ /* 0x000fe20000410000 */
[----:B------:R-:W-:Y:S01]  /*10d0*/  FADD.FTZ R76, R64, -R43 ;  /* 0x8000002b404c7221 */ /* 0x000fe20000010000 */
[----:B------:R-:W-:Y:S01]  /*10e0*/  FADD.FTZ R82, R58, -R81 ;  /* 0x800000513a527221 */ /* 0x000fe20000010000 */
[-C--:B------:R-:W-:Y:S01]  /*10f0*/  FMUL.FTZ R40, R79, R56.reuse ;  /* 0x000000384f287220 */ /* 0x080fe20000410000 */
[----:B------:R-:W-:Y:S01]  /*1100*/  FMUL.FTZ R81, R44, R56 ;  /* 0x000000382c517220 */ /* 0x000fe20000410000 */
[----:B------:R-:W-:Y:S01]  /*1110*/  FADD.FTZ R84, R2, -R83 ;  /* 0x8000005302547221 */ /* 0x000fe20000010000 */
[C---:B------:R-:W-:Y:S01]  /*1120*/  FMUL.FTZ R41, R57.reuse, R42 ;  /* 0x0000002a39297220 */ /* 0x040fe20000410000 */
[C---:B------:R-:W-:Y:S01]  /*1130*/  FMUL.FTZ R76, R57.reuse, R76 ;  /* 0x0000004c394c7220 */ /* 0x040fe20000410000 */
[----:B------:R-:W-:Y:S01]  /*1140*/  FMUL.FTZ R83, R57, R80 ;  /* 0x0000005039537220 */ /* 0x000fe20000410000 */
[----:B------:R-:W-:Y:S01]  /*1150*/  FFMA.FTZ R52, R81, R75, R52 ;  /* 0x0000004b51347223 */ /* 0x000fe20000010034 */
[----:B------:R-:W-:Y:S01]  /*1160*/  FMUL.FTZ R42, R57, R82 ;  /* 0x00000052392a7220 */ /* 0x000fe20000410000 */
[----:B------:R-:W-:Y:S01]  /*1170*/  FFMA.FTZ R53, R40, R78, R53 ;  /* 0x0000004e28357223 */ /* 0x000fe20000010035 */
[----:B------:R-:W-:-:S02]  /*1180*/  HADD2.F32 R75, -RZ, R45.H0_H0 ;  /* 0x2000002dff4b7230 */ /* 0x000fc40000004100 */
[----:B------:R-:W-:Y:S01]  /*1190*/  FADD.FTZ R86, R59, -R86 ;  /* 0x800000563b567221 */ /* 0x000fe20000010000 */
[----:B------:R-:W-:Y:S02]  /*11a0*/  HADD2.F32 R78, -RZ, R45.H1_H1 ;  /* 0x3000002dff4e7230 */ /* 0x000fe40000004100 */
[-C--:B------:R-:W-:Y:S01]  /*11b0*/  FMUL.FTZ R85, R41, R56.reuse ;  /* 0x0000003829557220 */ /* 0x080fe20000410000 */
[--C-:B------:R-:W-:Y:S02]  /*11c0*/  HADD2.F32 R82, -RZ, R46.reuse.H0_H0 ;  /* 0x2000002eff527230 */ /* 0x100fe40000004100 */
[-C--:B------:R-:W-:Y:S01]  /*11d0*/  FMUL.FTZ R80, R76, R56.reuse ;  /* 0x000000384c507220 */ /* 0x080fe20000410000 */
[----:B------:R-:W-:Y:S01]  /*11e0*/  FMUL.FTZ R45, R83, R56 ;  /* 0x00000038532d7220 */ /* 0x000fe20000410000 */
[C---:B------:R-:W-:Y:S01]  /*11f0*/  FMUL.FTZ R43, R57.reuse, R84 ;  /* 0x00000054392b7220 */ /* 0x040fe20000410000 */
[----:B------:R-:W-:Y:S01]  /*1200*/  FMUL.FTZ R57, R57, R86 ;  /* 0x0000005639397220 */ /* 0x000fe20000410000 */
[----:B------:R-:W-:Y:S01]  /*1210*/  FFMA.FTZ R54, R85, R75, R54 ;  /* 0x0000004b55367223 */ /* 0x000fe20000010036 */
[----:B------:R-:W-:Y:S01]  /*1220*/  FFMA.FTZ R55, R80, R78, R55 ;  /* 0x0000004e50377223 */ /* 0x000fe20000010037 */
[----:B------:R-:W-:Y:S01]  /*1230*/  FFMA.FTZ R75, R45, R82, R48 ;  /* 0x000000522d4b7223 */ /* 0x000fe20000010030 */
[----:B------:R-:W-:-:S02]  /*1240*/  HADD2.F32 R78, -RZ, R46.H1_H1 ;  /* 0x3000002eff4e7230 */ /* 0x000fc40000004100 */
[-C--:B------:R-:W-:Y:S01]  /*1250*/  FMUL.FTZ R46, R42, R56.reuse ;  /* 0x000000382a2e7220 */ /* 0x080fe20000410000 */
[--C-:B------:R-:W-:Y:S02]  /*1260*/  HADD2.F32 R48, -RZ, R47.reuse.H0_H0 ;  /* 0x2000002fff307230 */ /* 0x100fe40000004100 */
[----:B------:R-:W-:Y:S01]  /*1270*/  FMUL.FTZ R45, R24, R45 ;  /* 0x0000002d182d7220 */ /* 0x000fe20000410000 */
[----:B------:R-:W-:Y:S02]  /*1280*/  HADD2.F32 R82, -RZ, R47.H1_H1 ;  /* 0x3000002fff527230 */ /* 0x000fe40000004100 */
[-C--:B------:R-:W-:Y:S01]  /*1290*/  FMUL.FTZ R47, R43, R56.reuse ;  /* 0x000000382b2f7220 */ /* 0x080fe20000410000 */
[----:B------:R-:W-:Y:S01]  /*12a0*/  FMUL.FTZ R56, R57, R56 ;  /* 0x0000003839387220 */ /* 0x000fe20000410000 */
[----:B------:R-:W-:Y:S01]  /*12b0*/  FFMA.FTZ R78, R46, R78, R49 ;  /* 0x0000004e2e4e7223 */ /* 0x000fe20000010031 */
[----:B------:R-:W-:Y:S01]  /*12c0*/  FMUL.FTZ R46, R25, R46 ;  /* 0x0000002e192e7220 */ /* 0x000fe20000410000 */
        /* <DEDUP_REMOVED lines=13> */
[----:B------:R-:W-:Y:S02]  /*13a0*/  F2FP.F16.F32.PACK_AB R47, R56, R47 ;  /* 0x0000002f382f723e */ /* 0x000fe400000000ff */
[----:B------:R-:W-:-:S02]  /*13b0*/  F2FP.F16.F32.PACK_AB R45, R80, R85 ;  /* 0x00000055502d723e */ /* 0x000fc400000000ff */
[----:B------:R-:W-:Y:S01]  /*13c0*/  F2FP.F16.F32.PACK_AB R44, R48, R81 ;  /* 0x00000051302c723e */ /* 0x000fe200000000ff */
[----:B------:R-:W-:Y:S06]  /*13d0*/  BRA `(.L_x_3121) ;  /* 0x0000000800407947 */ /* 0x000fec0003800000 */
.L_x_3119:
        /* <DEDUP_REMOVED lines=12> */
[--C-:B------:R-:W-:Y:S02]  /*14a0*/  HADD2.F32 R78, -RZ, R4.reuse.H0_H0 ;  /* 0x20000004ff4e7230 */ /* 0x100fe40000004100 */
[----:B------:R-:W-:Y:S01]  /*14b0*/  FADD.FTZ R79, R68, -R79 ;  /* 0x8000004f444f7221 */ /* 0x000fe20000010000 */
[----:B------:R-:W-:-:S02]  /*14c0*/  HADD2.F32 R80, -RZ, R4.H1_H1 ;  /* 0x30000004ff507230 */ /* 0x000fc40000004100 */
[----:B------:R-:W-:Y:S01]  /*14d0*/  FADD.FTZ R81, R64, -R81 ;  /* 0x8000005140517221 */ /* 0x000fe20000010000 */
[----:B------:R-:W-:Y:S01]  /*14e0*/  FADD.FTZ R87, R62, -R87 ;  /* 0x800000573e577221 */ /* 0x000fe20000010000 */
[C---:B------:R-:W-:Y:S01]  /*14f0*/  FFMA.FTZ R83, R57.reuse, R79, R78 ;  /* 0x0000004f39537223 */ /* 0x040fe2000001004e */
[--C-:B------:R-:W-:Y:S02]  /*1500*/  HADD2.F32 R78, -RZ, R5.reuse.H0_H0 ;  /* 0x20000005ff4e7230 */ /* 0x100fe40000004100 */
[----:B------:R-:W-:Y:S01]  /*1510*/  FFMA.FTZ R75, R57, R75, R80 ;  /* 0x0000004b394b7223 */ /* 0x000fe20000010050 */
[----:B------:R-:W-:Y:S01]  /*1520*/  FADD.FTZ R79, R65, -R82 ;  /* 0x80000052414f7221 */ /* 0x000fe20000010000 */
[----:B------:R-:W-:Y:S02]  /*1530*/  HADD2.F32 R80, -RZ, R5.H1_H1 ;  /* 0x30000005ff507230 */ /* 0x000fe40000004100 */
[----:B------:R-:W-:Y:S01]  /*1540*/  FADD.FTZ R91, R58, -R89 ;  /* 0x800000593a5b7221 */ /* 0x000fe20000010000 */
[----:B------:R-:W-:Y:S01]  /*1550*/  FADD.FTZ R85, R2, -R85 ;  /* 0x8000005502557221 */ /* 0x000fe20000010000 */
[----:B------:R-:W-:Y:S01]  /*1560*/  FFMA.FTZ R79, R57, R79, R78 ;  /* 0x0000004f394f7223 */ /* 0x000fe2000001004e */
[----:B------:R-:W-:-:S02]  /*1570*/  HADD2.F32 R78, -RZ, R6.H0_H0 ;  /* 0x20000006ff4e7230 */ /* 0x000fc40000004100 */
[----:B------:R-:W-:Y:S01]  /*1580*/  FFMA.FTZ R81, R57, R81, R80 ;  /* 0x0000005139517223 */ /* 0x000fe20000010050 */
[----:B------:R-:W-:Y:S02]  /*1590*/  HADD2.F32 R80, -RZ, R6.H1_H1 ;  /* 0x30000006ff507230 */ /* 0x000fe40000004100 */
[----:B------:R-:W-:Y:S01]  /*15a0*/  FMUL.FTZ R79, R79, R56 ;  /* 0x000000384f4f7220 */ /* 0x000fe20000410000 */
[----:B-----5:R-:W-:Y:S02]  /*15b0*/  HADD2.F32 R84, -RZ, R45.H1_H1 ;  /* 0x3000002dff547230 */ /* 0x020fe40000004100 */
[C---:B------:R-:W-:Y:S01]  /*15c0*/  FFMA.FTZ R89, R57.reuse, R87, R78 ;  /* 0x0000005739597223 */ /* 0x040fe2000001004e */
[--C-:B------:R-:W-:Y:S02]  /*15d0*/  HADD2.F32 R78, -RZ, R7.reuse.H1_H1 ;  /* 0x30000007ff4e7230 */ /* 0x100fe40000004100 */
[----:B------:R-:W-:Y:S01]  /*15e0*/  FFMA.FTZ R87, R57, R91, R80 ;  /* 0x0000005b39577223 */ /* 0x000fe20000010050 */
[----:B------:R-:W-:Y:S01]  /*15f0*/  FADD.FTZ R91, R59, -R76 ;  /* 0x8000004c3b5b7221 */ /* 0x000fe20000010000 */
[----:B------:R-:W-:-:S02]  /*1600*/  HADD2.F32 R76, -RZ, R7.H0_H0 ;  /* 0x20000007ff4c7230 */ /* 0x000fc40000004100 */
[-C--:B------:R-:W-:Y:S01]  /*1610*/  FMUL.FTZ R80, R81, R56.reuse ;  /* 0x0000003851507220 */ /* 0x080fe20000410000 */
[--C-:B------:R-:W-:Y:S02]  /*1620*/  HADD2.F32 R93, -RZ, R44.reuse.H0_H0 ;  /* 0x2000002cff5d7230 */ /* 0x100fe40000004100 */
[C---:B------:R-:W-:Y:S01]  /*1630*/  FFMA.FTZ R91, R57.reuse, R91, R78 ;  /* 0x0000005b395b7223 */ /* 0x040fe2000001004e */
[----:B------:R-:W-:Y:S02]  /*1640*/  HADD2.F32 R78, -RZ, R44.H1_H1 ;  /* 0x3000002cff4e7230 */ /* 0x000fe40000004100 */
[----:B------:R-:W-:Y:S01]  /*1650*/  FFMA.FTZ R85, R57, R85, R76 ;  /* 0x0000005539557223 */ /* 0x000fe2000001004c */
[-C--:B------:R-:W-:Y:S01]  /*1660*/  FMUL.FTZ R76, R75, R56.reuse ;  /* 0x000000384b4c7220 */ /* 0x080fe20000410000 */
[----:B------:R-:W-:Y:S02]  /*1670*/  HADD2.F32 R75, -RZ, R47.H0_H0 ;  /* 0x2000002fff4b7230 */ /* 0x000fe40000004100 */
[-C--:B------:R-:W-:Y:S01]  /*1680*/  FMUL.FTZ R57, R83, R56.reuse ;  /* 0x0000003853397220 */ /* 0x080fe20000410000 */
[-C--:B------:R-:W-:Y:S01]  /*1690*/  FMUL.FTZ R81, R85, R56.reuse ;  /* 0x0000003855517220 */ /* 0x080fe20000410000 */
[-C--:B------:R-:W-:Y:S01]  /*16a0*/  FMUL.FTZ R83, R89, R56.reuse ;  /* 0x0000003859537220 */ /* 0x080fe20000410000 */
[-C--:B------:R-:W-:Y:S01]  /*16b0*/  FMUL.FTZ R82, R87, R56.reuse ;  /* 0x0000003857527220 */ /* 0x080fe20000410000 */
[----:B------:R-:W-:Y:S01]  /*16c0*/  FMUL.FTZ R56, R91, R56 ;  /* 0x000000385b387220 */ /* 0x000fe20000410000 */
[----:B------:R-:W-:Y:S01]  /*16d0*/  FFMA.FTZ R50, R75, R81, R50 ;  /* 0x000000514b327223 */ /* 0x000fe20000010032 */
[----:B------:R-:W-:-:S02]  /*16e0*/  HADD2.F32 R75, -RZ, R45.H0_H0 ;  /* 0x2000002dff4b7230 */ /* 0x000fc40000004100 */
[----:B------:R-:W-:Y:S01]  /*16f0*/  FFMA.FTZ R53, R78, R76, R53 ;  /* 0x0000004c4e357223 */ /* 0x000fe20000010035 */
[--C-:B------:R-:W-:Y:S02]  /*1700*/  HADD2.F32 R45, -RZ, R46.reuse.H0_H0 ;  /* 0x2000002eff2d7230 */ /* 0x100fe40000004100 */
[----:B------:R-:W-:Y:S01]  /*1710*/  FFMA.FTZ R52, R93, R57, R52 ;  /* 0x000000395d347223 */ /* 0x000fe20000010034 */
[----:B------:R-:W-:Y:S02]  /*1720*/  HADD2.F32 R46, -RZ, R46.H1_H1 ;  /* 0x3000002eff2e7230 */ /* 0x000fe40000004100 */
[----:B------:R-:W-:Y:S01]  /*1730*/  FFMA.FTZ R54, R75, R79, R54 ;  /* 0x0000004f4b367223 */ /* 0x000fe20000010036 */
[----:B------:R-:W-:Y:S02]  /*1740*/  HADD2.F32 R44, -RZ, R47.H1_H1 ;  /* 0x3000002fff2c7230 */ /* 0x000fe40000004100 */
[----:B------:R-:W-:Y:S01]  /*1750*/  FFMA.FTZ R55, R84, R80, R55 ;  /* 0x0000005054377223 */ /* 0x000fe20000010037 */
        /* <DEDUP_REMOVED lines=16> */
.L_x_3122:
[-CC-:B------:R-:W-:Y:S01]  /*1860*/  FFMA.FTZ R43, R3, R75.reuse, R76.reuse ;  /* 0x0000004b032b7223 */ /* 0x180fe2000001004c */
[-CC-:B------:R-:W-:Y:S01]  /*1870*/  FFMA.FTZ R78, R70, R75.reuse, R76.reuse ;  /* 0x0000004b464e7223 */ /* 0x180fe2000001004c */
[--C-:B------:R-:W-:Y:S02]  /*1880*/  HADD2.F32 R42, -RZ, R4.reuse.H0_H0 ;  /* 0x20000004ff2a7230 */ /* 0x100fe40000004100 */
[-C--:B------:R-:W-:Y:S01]  /*1890*/  FFMA.FTZ R82, R69, R75.reuse, R76 ;  /* 0x0000004b45527223 */ /* 0x080fe2000001004c */
[----:B------:R-:W-:Y:S01]  /*18a0*/  FADD.FTZ R40, R68, -R43 ;  /* 0x8000002b44287221 */ /* 0x000fe20000010000 */
[----:B------:R-:W-:Y:S02]  /*18b0*/  HADD2.F32 R79, -RZ, R4.H1_H1 ;  /* 0x30000004ff4f7230 */ /* 0x000fe40000004100 */
[----:B------:R-:W-:Y:S01]  /*18c0*/  FADD.FTZ R80, R67, -R78 ;  /* 0x8000004e43507221 */ /* 0x000fe20000010000 */
[-CC-:B------:R-:W-:Y:S01]  /*18d0*/  FFMA.FTZ R81, R66, R75.reuse, R76.reuse ;  /* 0x0000004b42517223 */ /* 0x180fe2000001004c */
[-CC-:B------:R-:W-:Y:S01]  /*18e0*/  FFMA.FTZ R41, R60, R75.reuse, R76.reuse ;  /* 0x0000004b3c297223 */ /* 0x180fe2000001004c */
[-C--:B------:R-:W-:Y:S01]  /*18f0*/  FFMA.FTZ R83, R63, R75.reuse, R76 ;  /* 0x0000004b3f537223 */ /* 0x080fe2000001004c */
[----:B------:R-:W-:Y:S01]  /*1900*/  FFMA.FTZ R40, R57, R40, R42 ;  /* 0x0000002839287223 */ /* 0x000fe2000001002a */
[-CC-:B------:R-:W-:Y:S01]  /*1910*/  FFMA.FTZ R43, R61, R75.reuse, R76.reuse ;  /* 0x0000004b3d2b7223 */ /* 0x180fe2000001004c */
[----:B------:R-:W-:Y:S01]  /*1920*/  FFMA.FTZ R78, R0, R75, R76 ;  /* 0x0000004b004e7223 */ /* 0x000fe2000001004c */
[----:B------:R-:W-:-:S02]  /*1930*/  HADD2.F32 R42, -RZ, R5.H0_H0 ;  /* 0x20000005ff2a7230 */ /* 0x000fc40000004100 */
[----:B------:R-:W-:Y:S01]  /*1940*/  FFMA.FTZ R79, R57, R80, R79 ;  /* 0x00000050394f7223 */ /* 0x000fe2000001004f */
[----:B------:R-:W-:Y:S02]  /*1950*/  HADD2.F32 R75, -RZ, R5.H1_H1 ;  /* 0x30000005ff4b7230 */ /* 0x000fe40000004100 */
[----:B------:R-:W-:Y:S01]  /*1960*/  FADD.FTZ R76, R65, -R82 ;  /* 0x80000052414c7221 */ /* 0x000fe20000010000 */
[--C-:B------:R-:W-:Y:S02]  /*1970*/  HADD2.F32 R87, -RZ, R6.reuse.H1_H1 ;  /* 0x30000006ff577230 */ /* 0x100fe40000004100 */
[----:B------:R-:W-:Y:S01]  /*1980*/  FADD.FTZ R80, R64, -R81 ;  /* 0x8000005140507221 */ /* 0x000fe20000010000 */
[----:B------:R-:W-:Y:S02]  /*1990*/  HADD2.F32 R85, -RZ, R6.H0_H0 ;  /* 0x20000006ff557230 */ /* 0x000fe40000004100 */
[----:B------:R-:W-:Y:S01]  /*19a0*/  FADD.FTZ R84, R58, -R41 ;  /* 0x800000293a547221 */ /* 0x000fe20000010000 */
[----:B------:R-:W-:Y:S01]  /*19b0*/  FADD.FTZ R82, R62, -R83 ;  /* 0x800000533e527221 */ /* 0x000fe20000010000 */
[C---:B------:R-:W-:Y:S01]  /*19c0*/  FFMA.FTZ R76, R57.reuse, R76, R42 ;  /* 0x0000004c394c7223 */ /* 0x040fe2000001002a */
[C---:B------:R-:W-:Y:S01]  /*19d0*/  FFMA.FTZ R41, R57.reuse, R80, R75 ;  /* 0x0000005039297223 */ /* 0x040fe2000001004b */
[C---:B------:R-:W-:Y:S01]  /*19e0*/  FFMA.FTZ R42, R57.reuse, R84, R87 ;  /* 0x00000054392a7223 */ /* 0x040fe20000010057 */
[----:B------:R-:W-:Y:S01]  /*19f0*/  FFMA.FTZ R83, R57, R82, R85 ;  /* 0x0000005239537223 */ /* 0x000fe20000010055 */
[----:B-----5:R-:W-:-:S02]  /*1a00*/  HADD2.F32 R75, -RZ, R44.H0_H0 ;  /* 0x2000002cff4b7230 */ /* 0x020fc40000004100 */
[----:B------:R-:W-:Y:S01]  /*1a10*/  FADD.FTZ R82, R2, -R43 ;  /* 0x8000002b02527221 */ /* 0x000fe20000010000 */
[--C-:B------:R-:W-:Y:S02]  /*1a20*/  HADD2.F32 R84, -RZ, R7.reuse.H0_H0 ;  /* 0x20000007ff547230 */ /* 0x100fe40000004100 */
[-C--:B------:R-:W-:Y:S01]  /*1a30*/  FMUL.FTZ R81, R40, R56.reuse ;  /* 0x0000003828517220 */ /* 0x080fe20000410000 */
[----:B------:R-:W-:Y:S02]  /*1a40*/  HADD2.F32 R85, -RZ, R7.H1_H1 ;  /* 0x30000007ff557230 */ /* 0x000fe40000004100 */
[----:B------:R-:W-:Y:S01]  /*1a50*/  FADD.FTZ R78, R59, -R78 ;  /* 0x8000004e3b4e7221 */ /* 0x000fe20000010000 */
[----:B------:R-:W-:Y:S02]  /*1a60*/  HADD2.F32 R80, -RZ, R44.H1_H1 ;  /* 0x3000002cff507230 */ /* 0x000fe40000004100 */
[----:B------:R-:W-:Y:S01]  /*1a70*/  FMUL.FTZ R44, R79, R56 ;  /* 0x000000384f2c7220 */ /* 0x000fe20000410000 */
[----:B------:R-:W-:Y:S01]  /*1a80*/  FFMA.FTZ R43, R57, R82, R84 ;  /* 0x00000052392b7223 */ /* 0x000fe20000010054 */
[----:B------:R-:W-:Y:S01]  /*1a90*/  FFMA.FTZ R52, R75, R81, R52 ;  /* 0x000000514b347223 */ /* 0x000fe20000010034 */
[----:B------:R-:W-:Y:S01]  /*1aa0*/  FFMA.FTZ R57, R57, R78, R85 ;  /* 0x0000004e39397223 */ /* 0x000fe20000010055 */
[----:B------:R-:W-:-:S02]  /*1ab0*/  HADD2.F32 R75, -RZ, R45.H0_H0 ;  /* 0x2000002dff4b7230 */ /* 0x000fc40000004100 */
[----:B------:R-:W-:Y:S01]  /*1ac0*/  FFMA.FTZ R53, R80, R44, R53 ;  /* 0x0000002c50357223 */ /* 0x000fe20000010035 */
[----:B------:R-:W-:Y:S02]  /*1ad0*/  HADD2.F32 R78, -RZ, R45.H1_H1 ;  /* 0x3000002dff4e7230 */ /* 0x000fe40000004100 */
[-C--:B------:R-:W-:Y:S01]  /*1ae0*/  FMUL.FTZ R85, R76, R56.reuse ;  /* 0x000000384c557220 */ /* 0x080fe20000410000 */
[--C-:B------:R-:W-:Y:S02]  /*1af0*/  HADD2.F32 R87, -RZ, R46.reuse.H0_H0 ;  /* 0x2000002eff577230 */ /* 0x100fe40000004100 */
[-C--:B------:R-:W-:Y:S01]  /*1b00*/  FMUL.FTZ R80, R41, R56.reuse ;  /* 0x0000003829507220 */ /* 0x080fe20000410000 */
[----:B------:R-:W-:Y:S01]  /*1b10*/  FMUL.FTZ R45, R83, R56 ;  /* 0x00000038532d7220 */ /* 0x000fe20000410000 */
[----:B------:R-:W-:Y:S01]  /*1b20*/  FFMA.FTZ R54, R75, R85, R54 ;  /* 0x000000554b367223 */ /* 0x000fe20000010036 */
[----:B------:R-:W-:Y:S01]  /*1b30*/  FMUL.FTZ R81, R28, R81 ;  /* 0x000000511c517220 */ /* 0x000fe20000410000 */
        /* <DEDUP_REMOVED lines=9> */
[-C--:B------:R-:W-:Y:S01]  /*1bd0*/  FFMA.FTZ R78, R78, R46.reuse, R49 ;  /* 0x0000002e4e4e7223 */ /* 0x080fe20000010031 */
[----:B------:R-:W-:Y:S01]  /*1be0*/  FMUL.FTZ R46, R25, R46 ;  /* 0x0000002e192e7220 */ /* 0x000fe20000410000 */
[----:B------:R-:W-:Y:S01]  /*1bf0*/  FFMA.FTZ R50, R87, R47, R50 ;  /* 0x0000002f57327223 */ /* 0x000fe20000010032 */
[-C--:B------:R-:W-:Y:S01]  /*1c00*/  FFMA.FTZ R51, R48, R56.reuse, R51 ;  /* 0x0000003830337223 */ /* 0x080fe20000010033 */
        /* <DEDUP_REMOVED lines=12> */
[----:B------:R-:W-:-:S07]  /*1cd0*/  F2FP.F16.F32.PACK_AB R44, R44, R81 ;  /* 0x000000512c2c723e */ /* 0x000fce00000000ff */
.L_x_3121:
        /* <DEDUP_REMOVED lines=10> */
.L_x_3118:
[----:B------:R-:W-:Y:S05]  /*1d80*/  BSYNC.RECONVERGENT B1 ;  /* 0x0000000000017941 */ /* 0x000fea0003800200 */
.L_x_3117:
[----:B0-----:R-:W0:Y:S02]  /*1d90*/  LDC.64 R44, c[0x0][0x380] ;  /* 0x0000e000ff2c7b82 */ /* 0x001e240000000a00 */
[----:B0-----:R-:W-:-:S04]  /*1da0*/  LEA R71, R44, R71, 0x2 ;  /* 0x000000472c477211 */ /* 0x001fc800078e10ff */
[----:B------:R-:W-:-:S13]  /*1db0*/  ISETP.GE.AND P1, PT, R71, R45, PT ;  /* 0x0000002d4700720c */ /* 0x000fda0003f26270 */
[----:B------:R-:W-:Y:S05]  /*1dc0*/  @!P1 BRA `(.L_x_3123) ;  /* 0xffffffe4004c9947 */ /* 0x000fea000383ffff */
.L_x_3113:
[----:B------:R-:W-:Y:S05]  /*1dd0*/  BSYNC B0 ;  /* 0x0000000000007941 */ /* 0x000fea0003800000 */
.L_x_3112:
        /* <DEDUP_REMOVED lines=13> */
[----:B------:R0:W-:Y:S01]  /*1eb0*/  STS.128 [R0+0x10], R20 ;  /* 0x0000101400007388 */ /* 0x0001e20000000c00 */
[----:B------:R-:W-:Y:S01]  /*1ec0*/  BAR.SYNC.DEFER_BLOCKING 0x0 ;  /* 0x0000000000007b1d */ /* 0x000fe20000010000 */
[----:B0-----:R-:W-:-:S05]  /*1ed0*/  IMAD R20, R74, UR7, RZ ;  /* 0x000000074a147c24 */ /* 0x001fca000f8e02ff */
[----:B------:R-:W-:Y:S02]  /*1ee0*/  IADD3 R20, P0, PT, R20, R37, RZ ;  /* 0x0000002514147210 */ /* 0x000fe40007f1e0ff */
[----:B------:R-:W-:Y:S02]  /*1ef0*/  LOP3.LUT R37, R37, 0x7f, RZ, 0x3c, !PT ;  /* 0x0000007f25257812 */ /* 0x000fe400078e3cff */
[----:B------:R-:W-:Y:S02]  /*1f00*/  IADD3.X R39, PT, PT, RZ, RZ, RZ, P0, !PT ;  /* 0x000000ffff277210 */ /* 0x000fe400007fe4ff */
[----:B------:R-:W-:Y:S01]  /*1f10*/  IADD3 R37, PT, PT, R37, R74, RZ ;  /* 0x0000004a25257210 */ /* 0x000fe20007ffe0ff */
[----:B------:R-:W0:Y:S01]  /*1f20*/  LDS R2, [R3] ;  /* 0x0000000003027984 */ /* 0x000e220000000800 */
[C---:B------:R-:W-:Y:S02]  /*1f30*/  SHF.L.U64.HI R22, R20.reuse, 0x2, R39 ;  /* 0x0000000214167819 */ /* 0x040fe40000010227 */
[----:B------:R-:W-:Y:S01]  /*1f40*/  SHF.L.U32 R20, R20, 0x2, RZ ;  /* 0x0000000214147819 */ /* 0x000fe200000006ff */
[----:B------:R-:W1:Y:S01]  /*1f50*/  LDS R5, [R3+0x400] ;  /* 0x0004000003057984 */ /* 0x000e620000000800 */
[----:B------:R-:W-:-:S02]  /*1f60*/  ISETP.GE.U32.AND P1, PT, R37, 0x80, PT ;  /* 0x000000802500780c */ /* 0x000fc40003f26070 */
[----:B--2---:R-:W-:Y:S01]  /*1f70*/  IADD3 R18, P2, PT, R20, UR18, RZ ;  /* 0x0000001214127c10 */ /* 0x004fe2000ff5e0ff */
[----:B------:R-:W2:Y:S01]  /*1f80*/  LDS R4, [R3+0x200] ;  /* 0x0002000003047984 */ /* 0x000ea20000000800 */
[----:B------:R-:W-:-:S03]  /*1f90*/  ISETP.GE.U32.AND P0, PT, R37, 0x100, PT ;  /* 0x000001002500780c */ /* 0x000fc60003f06070 */
        /* <DEDUP_REMOVED lines=72> */
.L_x_3125:
[----:B------:R-:W-:Y:S05]  /*2420*/  BSYNC.RECONVERGENT B0 ;  /* 0x0000000000007941 */ /* 0x000fea0003800200 */
.L_x_3124:
        /* <DEDUP_REMOVED lines=11> */
.L_x_3116:
        /* <DEDUP_REMOVED lines=8> */
.L_x_3127:
[----:B------:R-:W-:Y:S05]  /*2560*/  BSYNC B1 ;  /* 0x0000000000017941 */ /* 0x000fea0003800000 */
.L_x_3126:
        /* <DEDUP_REMOVED lines=8> */
.L_x_3128:
[----:B------:R-:W-:Y:S01]  /*25f0*/  FADD.FTZ R44, R44, R79 ;  /* 0x0000004f2c2c7221 */ /* 0x000fe20000010000 */
[----:B------:R-:W-:-:S04]  /*2600*/  HFMA2 R82, -RZ, RZ, 0, 1.1920928955078125e-07 ;  /* 0x00000002ff527431 */ /* 0x000fc800000001ff */
[----:B------:R-:W-:Y:S02]  /*2610*/  MOV R83, R44 ;  /* 0x0000002c00537202 */ /* 0x000fe40000000f00 */
[----:B------:R-:W-:-:S07]  /*2620*/  MOV R45, R81 ;  /* 0x00000051002d7202 */ /* 0x000fce0000000f00 */
[----:B------:R-:W-:Y:S05]  /*2630*/  WARPSYNC.COLLECTIVE R80, `(.L_x_3129) ;  /* 0x0000000050087348 */ /* 0x000fea0003c00000 */
[----:B------:R0:W1:Y:S02]  /*2640*/  SHFL.BFLY P1, R81, R83, R82, R85 ;  /* 0x0c00005253517389 */ /* 0x0000640000020055 */
[----:B01----:R-:W-:Y:S05]  /*2650*/  ENDCOLLECTIVE ;  /* 0x000000000000791b */ /* 0x003fea0003800000 */
.L_x_3129:
[----:B------:R-:W-:-:S05]  /*2660*/  FADD.FTZ R45, R45, R76 ;  /* 0x0000004c2d2d7221 */ /* 0x000fca0000010000 */
[----:B------:R-:W-:Y:S02]  /*2670*/  MOV R83, R45 ;  /* 0x0000002d00537202 */ /* 0x000fe40000000f00 */
[----:B------:R-:W-:-:S07]  /*2680*/  MOV R47, R81 ;  /* 0x00000051002f7202 */ /* 0x000fce0000000f00 */
[----:B------:R-:W-:Y:S05]  /*2690*/  WARPSYNC.COLLECTIVE R80, `(.L_x_3130) ;  /* 0x0000000050087348 */ /* 0x000fea0003c00000 */
[----:B------:R0:W1:Y:S02]  /*26a0*/  SHFL.BFLY P1, R81, R83, R82, R85 ;  /* 0x0c00005253517389 */ /* 0x0000640000020055 */
[----:B01----:R-:W-:Y:S05]  /*26b0*/  ENDCOLLECTIVE ;  /* 0x000000000000791b */ /* 0x003fea0003800000 */
.L_x_3130:
[----:B------:R-:W-:Y:S01]  /*26c0*/  FADD.FTZ R47, R44, R47 ;  /* 0x0000002f2c2f7221 */ /* 0x000fe20000010000 */
[----:B------:R-:W-:-:S04]  /*26d0*/  HFMA2 R82, -RZ, RZ, 0, 2.384185791015625e-07 ;  /* 0x00000004ff527431 */ /* 0x000fc800000001ff */
[----:B------:R-:W-:Y:S02]  /*26e0*/  MOV R83, R47 ;  /* 0x0000002f00537202 */ /* 0x000fe40000000f00 */
[----:B------:R-:W-:-:S07]  /*26f0*/  MOV R46, R81 ;  /* 0x00000051002e7202 */ /* 0x000fce0000000f00 */
[----:B------:R-:W-:Y:S05]  /*2700*/  WARPSYNC.COLLECTIVE R80, `(.L_x_3131) ;  /* 0x0000000050087348 */ /* 0x000fea0003c00000 */
[----:B------:R0:W1:Y:S02]  /*2710*/  SHFL.BFLY P1, R81, R83, R82, R85 ;  /* 0x0c00005253517389 */ /* 0x0000640000020055 */
[----:B01----:R-:W-:Y:S05]  /*2720*/  ENDCOLLECTIVE ;  /* 0x000000000000791b */ /* 0x003fea0003800000 */
.L_x_3131:
[----:B------:R-:W-:-:S05]  /*2730*/  FADD.FTZ R46, R45, R46 ;  /* 0x0000002e2d2e7221 */ /* 0x000fca0000010000 */
[----:B------:R-:W-:Y:S02]  /*2740*/  MOV R83, R46 ;  /* 0x0000002e00537202 */ /* 0x000fe40000000f00 */
[----:B------:R-:W-:-:S07]  /*2750*/  MOV R78, R81 ;  /* 0x00000051004e7202 */ /* 0x000fce0000000f00 */
[----:B------:R-:W-:Y:S05]  /*2760*/  WARPSYNC.COLLECTIVE R80, `(.L_x_3132) ;  /* 0x0000000050087348 */ /* 0x000fea0003c00000 */
[----:B------:R0:W1:Y:S02]  /*2770*/  SHFL.BFLY P1, R81, R83, R82, R85 ;  /* 0x0c00005253517389 */ /* 0x0000640000020055 */
[----:B01----:R-:W-:Y:S05]  /*2780*/  ENDCOLLECTIVE ;  /* 0x000000000000791b */ /* 0x003fea0003800000 */
.L_x_3132:
[----:B------:R-:W-:Y:S01]  /*2790*/  FADD.FTZ R78, R47, R78 ;  /* 0x0000004e2f4e7221 */ /* 0x000fe20000010000 */
[----:B------:R-:W-:-:S04]  /*27a0*/  HFMA2 R82, -RZ, RZ, 0, 4.76837158203125e-07 ;  /* 0x00000008ff527431 */ /* 0x000fc800000001ff */
[----:B------:R-:W-:Y:S02]  /*27b0*/  MOV R83, R78 ;  /* 0x0000004e00537202 */ /* 0x000fe40000000f00 */
[----:B------:R-:W-:-:S07]  /*27c0*/  MOV R75, R81 ;  /* 0x00000051004b7202 */ /* 0x000fce0000000f00 */
[----:B------:R-:W-:Y:S05]  /*27d0*/  WARPSYNC.COLLECTIVE R80, `(.L_x_3133) ;  /* 0x0000000050087348 */ /* 0x000fea0003c00000 */
[----:B------:R0:W1:Y:S02]  /*27e0*/  SHFL.BFLY P1, R81, R83, R82, R85 ;  /* 0x0c00005253517389 */ /* 0x0000640000020055 */
[----:B01----:R-:W-:Y:S05]  /*27f0*/  ENDCOLLECTIVE ;  /* 0x000000000000791b */ /* 0x003fea0003800000 */
.L_x_3133:
[----:B------:R-:W-:-:S05]  /*2800*/  FADD.FTZ R75, R46, R75 ;  /* 0x0000004b2e4b7221 */ /* 0x000fca0000010000 */
[----:B------:R-:W-:Y:S02]  /*2810*/  MOV R83, R75 ;  /* 0x0000004b00537202 */ /* 0x000fe40000000f00 */
[----:B------:R-:W-:-:S07]  /*2820*/  MOV R79, R81 ;  /* 0x00000051004f7202 */ /* 0x000fce0000000f00 */
[----:B------:R-:W-:Y:S05]  /*2830*/  WARPSYNC.COLLECTIVE R80, `(.L_x_3134) ;  /* 0x0000000050087348 */ /* 0x000fea0003c00000 */
[----:B------:R0:W1:Y:S02]  /*2840*/  SHFL.BFLY P1, R81, R83, R82, R85 ;  /* 0x0c00005253517389 */ /* 0x0000640000020055 */
[----:B01----:R-:W-:Y:S05]  /*2850*/  ENDCOLLECTIVE ;  /* 0x000000000000791b */ /* 0x003fea0003800000 */
.L_x_3134:
[----:B------:R-:W-:Y:S01]  /*2860*/  FADD.FTZ R79, R78, R79 ;  /* 0x0000004f4e4f7221 */ /* 0x000fe20000010000 */
[----:B------:R-:W-:-:S04]  /*2870*/  HFMA2 R82, -RZ, RZ, 0, 9.5367431640625e-07 ;  /* 0x00000010ff527431 */ /* 0x000fc800000001ff */
[----:B------:R-:W-:Y:S02]  /*2880*/  MOV R83, R79 ;  /* 0x0000004f00537202 */ /* 0x000fe40000000f00 */
[----:B------:R-:W-:-:S07]  /*2890*/  MOV R76, R81 ;  /* 0x00000051004c7202 */ /* 0x000fce0000000f00 */
[----:B------:R-:W-:Y:S05]  /*28a0*/  WARPSYNC.COLLECTIVE R80, `(.L_x_3135) ;  /* 0x0000000050087348 */ /* 0x000fea0003c00000 */
[----:B------:R0:W1:Y:S02]  /*28b0*/  SHFL.BFLY P1, R81, R83, R82, R85 ;  /* 0x0c00005253517389 */ /* 0x0000640000020055 */
[----:B01----:R-:W-:Y:S05]  /*28c0*/  ENDCOLLECTIVE ;  /* 0x000000000000791b */ /* 0x003fea0003800000 */
.L_x_3135:
[----:B------:R-:W-:-:S05]  /*28d0*/  FADD.FTZ R76, R75, R76 ;  /* 0x0000004c4b4c7221 */ /* 0x000fca0000010000 */
[----:B------:R-:W-:Y:S02]  /*28e0*/  MOV R83, R76 ;  /* 0x0000004c00537202 */ /* 0x000fe40000000f00 */
[----:B------:R-:W-:-:S07]  /*28f0*/  MOV R44, R81 ;  /* 0x00000051002c7202 */ /* 0x000fce0000000f00 */
[----:B------:R-:W-:Y:S05]  /*2900*/  WARPSYNC.COLLECTIVE R80, `(.L_x_3136) ;  /* 0x0000000050087348 */ /* 0x000fea0003c00000 */
[----:B------:R0:W1:Y:S02]  /*2910*/  SHFL.BFLY P1, R81, R83, R82, R85 ;  /* 0x0c00005253517389 */ /* 0x0000640000020055 */
[----:B01----:R-:W-:Y:S05]  /*2920*/  ENDCOLLECTIVE ;  /* 0x000000000000791b */ /* 0x003fea0003800000 */
.L_x_3136:
[----:B------:R-:W-:Y:S01]  /*2930*/  MOV R45, R81 ;  /* 0x00000051002d7202 */ /* 0x000fe20000000f00 */
[----:B------:R-:W-:Y:S06]  /*2940*/  BRA `(.L_x_3137) ;  /* 0xffffffe000687947 */ /* 0x000fec000383ffff */
.L_x_3138:
        /* <DEDUP_REMOVED lines=11> */
.L_x_6440:


//--------------------- .text._ZN10layer_norm13ln_bwd_kernelINS_13Kernel_traitsIf6__halfS2_S2_fjLj256ELj1ELj4ELj1ELj16ENS_18Kernel_traits_baseILj256EfS2_S2_S2_fjLj128EEEEELb0ELb1ELb0ELb1EEEvNS_9BwdParamsE --------------------------
	.section	.text._ZN10layer_norm13ln_bwd_kernelINS_13Kernel_traitsIf6__halfS2_S2_fjLj256ELj1ELj4ELj1ELj16ENS_18Kernel_traits_baseILj256EfS2_S2_S2_fjLj128EEEEELb0ELb1ELb0ELb1EEEvNS_9BwdParamsE,"ax",@progbits
	.align	128
        .global         _ZN10layer_norm13ln_bwd_kernelINS_13Kernel_traitsIf6__halfS2_S2_fjLj256ELj1ELj4ELj1ELj16ENS_18Kernel_traits_baseILj256EfS2_S2_S2_fjLj128EEEEELb0ELb1ELb0ELb1EEEvNS_9BwdParamsE
        .type           _ZN10layer_norm13ln_bwd_kernelINS_13Kernel_traitsIf6__halfS2_S2_fjLj256ELj1ELj4ELj1ELj16ENS_18Kernel_traits_baseILj256EfS2_S2_S2_fjLj128EEEEELb0ELb1ELb0ELb1EEEvNS_9BwdParamsE,@function
        .size           _ZN10layer_norm13ln_bwd_kernelINS_13Kernel_traitsIf6__halfS2_S2_fjLj256ELj1ELj4ELj1ELj16ENS_18Kernel_traits_baseILj256EfS2_S2_S2_fjLj128EEEEELb0ELb1ELb0ELb1EEEvNS_9BwdParamsE,(.L_x_6441 - _ZN10layer_norm13ln_bwd_kernelINS_13Kernel_traitsIf6__halfS2_S2_fjLj256ELj1ELj4ELj1ELj16ENS_18Kernel_traits_baseILj256EfS2_S2_S2_fjLj128EEEEELb0ELb1ELb0ELb1EEEvNS_9BwdParamsE)
        .other          _ZN10layer_norm13ln_bwd_kernelINS_13Kernel_traitsIf6__halfS2_S2_fjLj256ELj1ELj4ELj1ELj16ENS_18Kernel_traits_baseILj256EfS2_S2_S2_fjLj128EEEEELb0ELb1ELb0ELb1EEEvNS_9BwdParamsE,@"STO_CUDA_ENTRY STV_DEFAULT"
_ZN10layer_norm13ln_bwd_kernelINS_13Kernel_traitsIf6__halfS2_S2_fjLj256ELj1ELj4ELj1ELj16ENS_18Kernel_traits_baseILj256EfS2_S2_S2_fjLj128EEEEELb0ELb1ELb0ELb1EEEvNS_9BwdParamsE:
.text._ZN10layer_norm13ln_bwd_kernelINS_13Kernel_traitsIf6__halfS2_S2_fjLj256ELj1ELj4ELj1ELj16ENS_18Kernel_traits_baseILj256EfS2_S2_S2_fjLj128EEEEELb0ELb1ELb0ELb1EEEvNS_9BwdParamsE:
        /* <DEDUP_REMOVED lines=54> */
.L_x_3147:
        /* <DEDUP_REMOVED lines=9> */
[----:B0-----:R-:W-:-:S06]  /*03f0*/  IMAD.WIDE.U32 R36, R58, 0x10, R36 ;  /* 0x000000103a247825 */ /* 0x001fcc00078e0024 */
[----:B------:R-:W4:Y:S01]  /*0400*/  LDG.E.128 R36, desc[UR8][R36.64] ;  /* 0x0000000824247981 */ /* 0x000f22000c1e1d00 */
[----:B------:R-:W0:Y:S01]  /*0410*/  LDC.64 R62, c[0x0][0x3c8] ;  /* 0x0000f200ff3e7b82 */ /* 0x000e220000000a00 */
[----:B-1----:R-:W-:-:S05]  /*0420*/  @P0 IMAD.WIDE R68, R60, 0x2, R68 ;  /* 0x000000023c440825 */ /* 0x002fca00078e0244 */
[----:B------:R-:W4:Y:S01]  /*0430*/  @P0 LDG.E.U16 R0, desc[UR8][R68.64] ;  /* 0x0000000844000981 */ /* 0x000f22000c1e1500 */
[----:B--2---:R-:W-:-:S06]  /*0440*/  IMAD.WIDE R66, R60, 0x4, R66 ;  /* 0x000000043c427825 */ /* 0x004fcc00078e0242 */
[----:B------:R-:W2:Y:S01]  /*0450*/  LDG.E R66, desc[UR8][R66.64] ;  /* 0x0000000842427981 */ /* 0x000ea2000c1e1900 */
        /* <DEDUP_REMOVED lines=16> */
[----:B------:R-:W-:Y:S02]  /*0560*/  @P0 HADD2.F32 R61, -RZ, R0.H0_H0 ;  /* 0x20000000ff3d0230 */ /* 0x000fe40000004100 */
[--C-:B------:R-:W-:Y:S02]  /*0570*/  HADD2.F32 R0, -RZ, R36.reuse.H0_H0 ;  /* 0x20000024ff007230 */ /* 0x100fe40000004100 */
[----:B------:R-:W-:Y:S01]  /*0580*/  HADD2.F32 R36, -RZ, R36.H1_H1 ;  /* 0x30000024ff247230 */ /* 0x000fe20000004100 */
[----:B--2---:R-:W-:Y:S01]  /*0590*/  FSEL R73, R66, RZ, !P2 ;  /* 0x000000ff42497208 */ /* 0x004fe20005000000 */
[----:B------:R-:W-:-:S02]  /*05a0*/  HADD2.F32 R66, -RZ, R37.H0_H0 ;  /* 0x20000025ff427230 */ /* 0x000fc40000004100 */
[----:B------:R-:W-:Y:S02]  /*05b0*/  HADD2.F32 R68, -RZ, R37.H1_H1 ;  /* 0x30000025ff447230 */ /* 0x000fe40000004100 */
[C---:B------:R-:W-:Y:S01]  /*05c0*/  FADD.FTZ R69, -R73.reuse, R38 ;  /* 0x0000002649457221 */ /* 0x040fe20000010100 */
[--C-:B0-----:R-:W-:Y:S02]  /*05d0*/  HADD2.F32 R64, -RZ, R39.reuse.H0_H0 ;  /* 0x20000027ff407230 */ /* 0x101fe40000004100 */
[C---:B------:R-:W-:Y:S01]  /*05e0*/  FADD.FTZ R63, -R73.reuse, R0 ;  /* 0x00000000493f7221 */ /* 0x040fe20000010100 */
[C---:B------:R-:W-:Y:S01]  /*05f0*/  FADD.FTZ R65, -R73.reuse, R36 ;  /* 0x0000002449417221 */ /* 0x040fe20000010100 */
[--C-:B---3--:R-:W-:Y:S02]  /*0600*/  HADD2.F32 R38, -RZ, R40.reuse.H0_H0 ;  /* 0x20000028ff267230 */ /* 0x108fe40000004100 */
[----:B------:R-:W-:Y:S02]  /*0610*/  HADD2.F32 R72, -RZ, R39.H1_H1 ;  /* 0x30000027ff487230 */ /* 0x000fe40000004100 */
[----:B------:R-:W-:Y:S01]  /*0620*/  FADD.FTZ R39, -R73, R66 ;  /* 0x0000004249277221 */ /* 0x000fe20000010100 */
[----:B------:R-:W-:-:S02]  /*0630*/  HADD2.F32 R36, -RZ, R40.H1_H1 ;  /* 0x30000028ff247230 */ /* 0x000fc40000004100 */
[C---:B------:R-:W-:Y:S01]  /*0640*/  FADD.FTZ R37, -R73.reuse, R68 ;  /* 0x0000004449257221 */ /* 0x040fe20000010100 */
[C---:B------:R-:W-:Y:S01]  /*0650*/  FADD.FTZ R67, -R73.reuse, R70 ;  /* 0x0000004649437221 */ /* 0x040fe20000010100 */
[C---:B------:R-:W-:Y:S01]  /*0660*/  FMUL.FTZ R0, R62.reuse, R63 ;  /* 0x0000003f3e007220 */ /* 0x040fe20000410000 */
[----:B------:R-:W-:Y:S01]  /*0670*/  FMUL.FTZ R65, R62, R65 ;  /* 0x000000413e417220 */ /* 0x000fe20000410000 */
[C---:B------:R-:W-:Y:S01]  /*0680*/  FADD.FTZ R71, -R73.reuse, R64 ;  /* 0x0000004049477221 */ /* 0x040fe20000010100 */
[----:B------:R-:W-:Y:S01]  /*0690*/  FMUL.FTZ R63, R16, R38 ;  /* 0x00000026103f7220 */ /* 0x000fe20000410000 */
[----:B------:R-:W-:Y:S01]  /*06a0*/  FADD.FTZ R73, -R73, R72 ;  /* 0x0000004849497221 */ /* 0x000fe20000010100 */
[--C-:B------:R-:W-:Y:S02]  /*06b0*/  HADD2.F32 R40, -RZ, R41.reuse.H0_H0 ;  /* 0x20000029ff287230 */ /* 0x100fe40000004100 */
[----:B------:R-:W-:Y:S01]  /*06c0*/  FADD.FTZ R55, R36, R55 ;  /* 0x0000003724377221 */ /* 0x000fe20000010000 */
[----:B------:R-:W-:-:S02]  /*06d0*/  HADD2.F32 R64, -RZ, R41.H1_H1 ;  /* 0x30000029ff407230 */ /* 0x000fc40000004100 */
[-C--:B------:R-:W-:Y:S01]  /*06e0*/  FFMA.FTZ R56, R65, R36.reuse, R56 ;  /* 0x0000002441387223 */ /* 0x080fe20000010038 */
[--C-:B------:R-:W-:Y:S02]  /*06f0*/  HADD2.F32 R66, -RZ, R42.reuse.H0_H0 ;  /* 0x2000002aff427230 */ /* 0x100fe40000004100 */
[C---:B------:R-:W-:Y:S01]  /*0700*/  FMUL.FTZ R41, R62.reuse, R37 ;  /* 0x000000253e297220 */ /* 0x040fe20000410000 */
[----:B------:R-:W-:Y:S02]  /*0710*/  HADD2.F32 R68, -RZ, R42.H1_H1 ;  /* 0x3000002aff447230 */ /* 0x000fe40000004100 */
[----:B------:R-:W-:Y:S01]  /*0720*/  FMUL.FTZ R42, R17, R36 ;  /* 0x00000024112a7220 */ /* 0x000fe20000410000 */
[--C-:B------:R-:W-:Y:S02]  /*0730*/  HADD2.F32 R70, -RZ, R43.reuse.H0_H0 ;  /* 0x2000002bff467230 */ /* 0x100fe40000004100 */
        /* <DEDUP_REMOVED lines=61> */
.L_x_3159:
        /* <DEDUP_REMOVED lines=36> */
[----:B-----5:R-:W-:-:S02]  /*0d50*/  HADD2.F32 R67, -RZ, R38.H0_H0 ;  /* 0x20000026ff437230 */ /* 0x020fc40000004100 */
[-C--:B------:R-:W-:Y:S01]  /*0d60*/  FMUL.FTZ R71, R66, R61.reuse ;  /* 0x0000003d42477220 */ /* 0x080fe20000410000 */
[----:B------:R-:W-:Y:S02]  /*0d70*/  HADD2.F32 R40, -RZ, R36.H0_H0 ;  /* 0x20000024ff287230 */ /* 0x000fe40000004100 */
[-C--:B------:R-:W-:Y:S01]  /*0d80*/  FMUL.FTZ R43, R64, R61.reuse ;  /* 0x0000003d402b7220 */ /* 0x080fe20000410000 */
[----:B------:R-:W-:Y:S02]  /*0d90*/  HADD2.F32 R38, -RZ, R38.H1_H1 ;  /* 0x30000026ff267230 */ /* 0x000fe40000004100 */
[-C--:B------:R-:W-:Y:S01]  /*0da0*/  FMUL.FTZ R63, R70, R61.reuse ;  /* 0x0000003d463f7220 */ /* 0x080fe20000410000 */
[----:B------:R-:W-:Y:S02]  /*0db0*/  HADD2.F32 R65, -RZ, R37.H0_H0 ;  /* 0x20000025ff417230 */ /* 0x000fe40000004100 */
[----:B------:R-:W-:Y:S01]  /*0dc0*/  FMUL.FTZ R41, R74, R61 ;  /* 0x0000003d4a297220 */ /* 0x000fe20000410000 */
[----:B------:R-:W-:-:S02]  /*0dd0*/  HADD2.F32 R69, -RZ, R39.H0_H0 ;  /* 0x20000027ff457230 */ /* 0x000fc40000004100 */
[-C--:B------:R-:W-:Y:S01]  /*0de0*/  FMUL.FTZ R42, R42, R61.reuse ;  /* 0x0000003d2a2a7220 */ /* 0x080fe20000410000 */
[----:B------:R-:W-:Y:S02]  /*0df0*/  HADD2.F32 R0, -RZ, R36.H1_H1 ;  /* 0x30000024ff007230 */ /* 0x000fe40000004100 */
[-C--:B------:R-:W-:Y:S01]  /*0e00*/  FMUL.FTZ R68, R68, R61.reuse ;  /* 0x0000003d44447220 */ /* 0x080fe20000410000 */
[-C--:B------:R-:W-:Y:S01]  /*0e10*/  FMUL.FTZ R36, R72, R61.reuse ;  /* 0x0000003d48247220 */ /* 0x080fe20000410000 */
[----:B------:R-:W-:Y:S01]  /*0e20*/  FMUL.FTZ R62, R62, R61 ;  /* 0x0000003d3e3e7220 */ /* 0x000fe20000410000 */
[----:B------:R-:W-:Y:S01]  /*0e30*/  FMUL.FTZ R61, R71, R40 ;  /* 0x00000028473d7220 */ /* 0x000fe20000410000 */
[----:B------:R-:W-:Y:S01]  /*0e40*/  FMUL.FTZ R66, R43, R38 ;  /* 0x000000262b427220 */ /* 0x000fe20000410000 */
[----:B------:R-:W-:Y:S02]  /*0e50*/  HADD2.F32 R37, -RZ, R37.H1_H1 ;  /* 0x30000025ff257230 */ /* 0x000fe40000004100 */
[----:B------:R-:W-:Y:S01]  /*0e60*/  FMUL.FTZ R40, R28, R71 ;  /* 0x000000471c287220 */ /* 0x000fe20000410000 */
[----:B------:R-:W-:-:S02]  /*0e70*/  HADD2.F32 R39, -RZ, R39.H1_H1 ;  /* 0x30000027ff277230 */ /* 0x000fc40000004100 */
        /* <DEDUP_REMOVED lines=16> */
[----:B------:R-:W-:Y:S01]  /*0f80*/  F2FP.F16.F32.PACK_AB R39, R43, R42 ;  /* 0x0000002a2b27723e */ /* 0x000fe200000000ff */
[----:B------:R-:W-:Y:S06]  /*0f90*/  BRA `(.L_x_3145) ;  /* 0x0000000c00447947 */ /* 0x000fec0003800000 */
.L_x_3144:
        /* <DEDUP_REMOVED lines=25> */
[--C-:B------:R-:W-:Y:S02]  /*1130*/  HADD2.F32 R65, -RZ, R37.reuse.H0_H0 ;  /* 0x20000025ff417230 */ /* 0x100fe40000004100 */
[----:B------:R-:W-:Y:S01]  /*1140*/  FMUL.FTZ R62, R62, R73 ;  /* 0x000000493e3e7220 */ /* 0x000fe20000410000 */
[-C--:B------:R-:W-:Y:S01]  /*1150*/  FMUL.FTZ R69, R32, R61.reuse ;  /* 0x0000003d20457220 */ /* 0x080fe20000410000 */
[----:B------:R-:W-:Y:S01]  /*1160*/  HADD2.F32 R37, -RZ, R37.H1_H1 ;  /* 0x30000025ff257230 */ /* 0x000fe20000004100 */
[C---:B------:R-:W-:Y:S01]  /*1170*/  F2FP.F16.F32.PACK_AB R32, R33.reuse, R32 ;  /* 0x000000202120723e */ /* 0x040fe200000000ff */
[-C--:B------:R-:W-:Y:S01]  /*1180*/  FMUL.FTZ R71, R33, R61.reuse ;  /* 0x0000003d21477220 */ /* 0x080fe20000410000 */
[----:B------:R-:W-:Y:S01]  /*1190*/  FMUL.FTZ R64, R34, R61 ;  /* 0x0000003d22407220 */ /* 0x000fe20000410000 */
[----:B------:R-:W-:Y:S01]  /*11a0*/  HADD2.F32 R67, -RZ, R38.H0_H0 ;  /* 0x20000026ff437230 */ /* 0x000fe20000004100 */
[----:B------:R-:W-:Y:S01]  /*11b0*/  F2FP.F16.F32.PACK_AB R33, R41, R34 ;  /* 0x000000222921723e */ /* 0x000fe200000000ff */
[----:B------:R-:W-:-:S02]  /*11c0*/  HADD2.F32 R35, -RZ, R39.H0_H0 ;  /* 0x20000027ff237230 */ /* 0x000fc40000004100 */
[-C--:B------:R-:W-:Y:S01]  /*11d0*/  FMUL.FTZ R66, R41, R61.reuse ;  /* 0x0000003d29427220 */ /* 0x080fe20000410000 */
[----:B------:R-:W-:Y:S02]  /*11e0*/  HADD2.F32 R38, -RZ, R38.H1_H1 ;  /* 0x30000026ff267230 */ /* 0x000fe40000004100 */
[-C--:B------:R-:W-:Y:S01]  /*11f0*/  FMUL.FTZ R63, R42, R61.reuse ;  /* 0x0000003d2a3f7220 */ /* 0x080fe20000410000 */
[----:B------:R-:W-:Y:S01]  /*1200*/  HADD2.F32 R39, -RZ, R39.H1_H1 ;  /* 0x30000027ff277230 */ /* 0x000fe20000004100 */
[C---:B------:R-:W-:Y:S01]  /*1210*/  F2FP.F16.F32.PACK_AB R34, R43.reuse, R42 ;  /* 0x0000002a2b22723e */ /* 0x040fe200000000ff */
[-C--:B------:R-:W-:Y:S01]  /*1220*/  FMUL.FTZ R43, R43, R61.reuse ;  /* 0x0000003d2b2b7220 */ /* 0x080fe20000410000 */
        /* <DEDUP_REMOVED lines=22> */
[----:B------:R-:W-:Y:S01]  /*1390*/  F2FP.F16.F32.PACK_AB R39, R42, R41 ;  /* 0x000000292a27723e */ /* 0x000fe200000000ff */
[----:B------:R-:W-:Y:S06]  /*13a0*/  BRA `(.L_x_3145) ;  /* 0x0000000800407947 */ /* 0x000fec0003800000 */
.L_x_3143:
        /* <DEDUP_REMOVED lines=12> */
[----:B-----5:R-:W-:Y:S02]  /*1470*/  HADD2.F32 R68, -RZ, R13.H0_H0 ;  /* 0x2000000dff447230 */ /* 0x020fe40000004100 */
[----:B------:R-:W-:Y:S01]  /*1480*/  FADD.FTZ R41, R40, -R77 ;  /* 0x8000004d28297221 */ /* 0x000fe20000010000 */
[----:B------:R-:W-:Y:S01]  /*1490*/  FADD.FTZ R73, R70, -R71 ;  /* 0x8000004746497221 */ /* 0x000fe20000010000 */
[----:B------:R-:W-:Y:S01]  /*14a0*/  FADD.FTZ R71, R72, -R75 ;  /* 0x8000004b48477221 */ /* 0x000fe20000010000 */
[----:B------:R-:W-:-:S02]  /*14b0*/  HADD2.F32 R75, -RZ, R12.H0_H0 ;  /* 0x2000000cff4b7230 */ /* 0x000fc40000004100 */
[----:B------:R-:W-:Y:S01]  /*14c0*/  FADD.FTZ R63, R63, -R0 ;  /* 0x800000003f3f7221 */ /* 0x000fe20000010000 */
[----:B------:R-:W-:Y:S01]  /*14d0*/  FADD.FTZ R43, R64, -R43 ;  /* 0x8000002b402b7221 */ /* 0x000fe20000010000 */
[----:B------:R-:W-:Y:S01]  /*14e0*/  FADD.FTZ R67, R66, -R67 ;  /* 0x8000004342437221 */ /* 0x000fe20000010000 */
[----:B------:R-:W-:Y:S01]  /*14f0*/  FFMA.FTZ R68, R62, R41, R68 ;  /* 0x000000293e447223 */ /* 0x000fe20000010044 */
[----:B------:R-:W-:Y:S02]  /*1500*/  HADD2.F32 R64, -RZ, R12.H1_H1 ;  /* 0x3000000cff407230 */ /* 0x000fe40000004100 */
[----:B------:R-:W-:Y:S01]  /*1510*/  FADD.FTZ R65, R42, -R65 ;  /* 0x800000412a417221 */ /* 0x000fe20000010000 */
        /* <DEDUP_REMOVED lines=10> */
[----:B------:R-:W-:-:S02]  /*15c0*/  HADD2.F32 R40, -RZ, R36.H0_H0 ;  /* 0x20000024ff287230 */ /* 0x000fc40000004100 */
[----:B------:R-:W-:Y:S01]  /*15d0*/  FFMA.FTZ R66, R62, R73, R66 ;  /* 0x000000493e427223 */ /* 0x000fe20000010042 */
[----:B------:R-:W-:Y:S01]  /*15e0*/  FMUL.FTZ R41, R42, R61 ;  /* 0x0000003d2a297220 */ /* 0x000fe20000410000 */
[----:B------:R-:W-:Y:S01]  /*15f0*/  FFMA.FTZ R62, R62, R71, R0 ;  /* 0x000000473e3e7223 */ /* 0x000fe20000010000 */
[----:B------:R-:W-:Y:S02]  /*1600*/  HADD2.F32 R0, -RZ, R36.H1_H1 ;  /* 0x30000024ff007230 */ /* 0x000fe40000004100 */
[-C--:B------:R-:W-:Y:S01]  /*1610*/  FMUL.FTZ R64, R64, R61.reuse ;  /* 0x0000003d40407220 */ /* 0x080fe20000410000 */
[--C-:B------:R-:W-:Y:S02]  /*1620*/  HADD2.F32 R65, -RZ, R37.reuse.H0_H0 ;  /* 0x20000025ff417230 */ /* 0x100fe40000004100 */
[-C--:B------:R-:W-:Y:S01]  /*1630*/  FMUL.FTZ R68, R68, R61.reuse ;  /* 0x0000003d44447220 */ /* 0x080fe20000410000 */
[----:B------:R-:W-:Y:S02]  /*1640*/  HADD2.F32 R37, -RZ, R37.H1_H1 ;  /* 0x30000025ff257230 */ /* 0x000fe40000004100 */
[----:B------:R-:W-:Y:S01]  /*1650*/  FMUL.FTZ R70, R70, R61 ;  /* 0x0000003d46467220 */ /* 0x000fe20000410000 */
[----:B------:R-:W-:-:S02]  /*1660*/  HADD2.F32 R67, -RZ, R38.H0_H0 ;  /* 0x20000026ff437230 */ /* 0x000fc40000004100 */
[-C--:B------:R-:W-:Y:S01]  /*1670*/  FMUL.FTZ R72, R72, R61.reuse ;  /* 0x0000003d48487220 */ /* 0x080fe20000410000 */
[-C--:B------:R-:W-:Y:S01]  /*1680*/  FMUL.FTZ R74, R74, R61.reuse ;  /* 0x0000003d4a4a7220 */ /* 0x080fe20000410000 */
[-C--:B------:R-:W-:Y:S01]  /*1690*/  FMUL.FTZ R36, R66, R61.reuse ;  /* 0x0000003d42247220 */ /* 0x080fe20000410000 */
[----:B------:R-:W-:Y:S01]  /*16a0*/  FMUL.FTZ R62, R62, R61 ;  /* 0x0000003d3e3e7220 */ /* 0x000fe20000410000 */
[-C--:B------:R-:W-:Y:S01]  /*16b0*/  FMUL.FTZ R61, R40, R41.reuse ;  /* 0x00000029283d7220 */ /* 0x080fe20000410000 */
[----:B------:R-:W-:Y:S01]  /*16c0*/  FMUL.FTZ R40, R28, R41 ;  /* 0x000000291c287220 */ /* 0x000fe20000410000 */
[-C--:B------:R-:W-:Y:S01]  /*16d0*/  FMUL.FTZ R0, R0, R64.reuse ;  /* 0x0000004000007220 */ /* 0x080fe20000410000 */
[----:B------:R-:W-:Y:S01]  /*16e0*/  FMUL.FTZ R41, R29, R64 ;  /* 0x000000401d297220 */ /* 0x000fe20000410000 */
[----:B------:R-:W-:Y:S02]  /*16f0*/  HADD2.F32 R69, -RZ, R39.H0_H0 ;  /* 0x20000027ff457230 */ /* 0x000fe40000004100 */
[----:B------:R-:W-:Y:S01]  /*1700*/  FMUL.FTZ R64, R37, R70 ;  /* 0x0000004625407220 */ /* 0x000fe20000410000 */
[----:B------:R-:W-:-:S02]  /*1710*/  HADD2.F32 R38, -RZ, R38.H1_H1 ;  /* 0x30000026ff267230 */ /* 0x000fc40000004100 */
[----:B------:R-:W-:Y:S01]  /*1720*/  FMUL.FTZ R37, R31, R70 ;  /* 0x000000461f257220 */ /* 0x000fe20000410000 */
[----:B------:R-:W-:Y:S02]  /*1730*/  HADD2.F32 R39, -RZ, R39.H1_H1 ;  /* 0x30000027ff277230 */ /* 0x000fe40000004100 */
        /* <DEDUP_REMOVED lines=15> */
.L_x_3146:
        /* <DEDUP_REMOVED lines=10> */
[----:B-----5:R-:W-:-:S02]  /*18d0*/  HADD2.F32 R42, -RZ, R12.H1_H1 ;  /* 0x3000000cff2a7230 */ /* 0x020fc40000004100 */
[----:B------:R-:W-:Y:S01]  /*18e0*/  FADD.FTZ R73, R66, -R67 ;  /* 0x8000004342497221 */ /* 0x000fe20000010000 */
[--C-:B------:R-:W-:Y:S02]  /*18f0*/  HADD2.F32 R0, -RZ, R13.reuse.H1_H1 ;  /* 0x3000000dff007230 */ /* 0x100fe40000004100 */
[----:B------:R-:W-:Y:S01]  /*1900*/  FADD.FTZ R69, R64, -R41 ;  /* 0x8000002940457221 */ /* 0x000fe20000010000 */
[----:B------:R-:W-:Y:S02]  /*1910*/  HADD2.F32 R67, -RZ, R12.H0_H0 ;  /* 0x2000000cff437230 */ /* 0x000fe40000004100 */
[----:B------:R-:W-:Y:S01]  /*1920*/  FFMA.FTZ R42, R62, R43, R42 ;  /* 0x0000002b3e2a7223 */ /* 0x000fe2000001002a */
[----:B------:R-:W-:Y:S01]  /*1930*/  FADD.FTZ R65, R40, -R35 ;  /* 0x8000002328417221 */ /* 0x000fe20000010000 */
[----:B------:R-:W-:Y:S02]  /*1940*/  HADD2.F32 R64, -RZ, R13.H0_H0 ;  /* 0x2000000dff407230 */ /* 0x000fe40000004100 */
[C---:B------:R-:W-:Y:S01]  /*1950*/  FFMA.FTZ R43, R62.reuse, R69, R0 ;  /* 0x000000453e2b7223 */ /* 0x040fe20000010000 */
[----:B------:R-:W-:Y:S01]  /*1960*/  FFMA.FTZ R32, R62, R63, R67 ;  /* 0x0000003f3e207223 */ /* 0x000fe20000010043 */
[----:B------:R-:W-:-:S02]  /*1970*/  HADD2.F32 R40, -RZ, R36.H0_H0 ;  /* 0x20000024ff287230 */ /* 0x000fc40000004100 */
[----:B------:R-:W-:Y:S01]  /*1980*/  FADD.FTZ R33, R68, -R33 ;  /* 0x8000002144217221 */ /* 0x000fe20000010000 */
[----:B------:R-:W-:Y:S02]  /*1990*/  HADD2.F32 R0, -RZ, R36.H1_H1 ;  /* 0x30000024ff007230 */ /* 0x000fe40000004100 */
[----:B------:R-:W-:Y:S01]  /*19a0*/  FADD.FTZ R41, R70, -R71 ;  /* 0x8000004746297221 */ /* 0x000fe20000010000 */
[--C-:B------:R-:W-:Y:S02]  /*19b0*/  HADD2.F32 R34, -RZ, R14.reuse.H0_H0 ;  /* 0x2000000eff227230 */ /* 0x100fe40000004100 */
        /* <DEDUP_REMOVED lines=8> */
[----:B------:R-:W-:Y:S01]  /*1a40*/  FFMA.FTZ R36, R62, R41, R36 ;  /* 0x000000293e247223 */ /* 0x000fe20000010024 */
[----:B------:R-:W-:Y:S01]  /*1a50*/  FMUL.FTZ R63, R32, R61 ;  /* 0x0000003d203f7220 */ /* 0x000fe20000410000 */
[----:B------:R-:W-:Y:S01]  /*1a60*/  FFMA.FTZ R35, R62, R35, R66 ;  /* 0x000000233e237223 */ /* 0x000fe20000010042 */
[----:B------:R-:W-:Y:S01]  /*1a70*/  HADD2.F32 R37, -RZ, R37.H1_H1 ;  /* 0x30000025ff257230 */ /* 0x000fe20000004100 */
[----:B------:R-:W-:Y:S01]  /*1a80*/  F2FP.F16.F32.PACK_AB R32, R42, R32 ;  /* 0x000000202a20723e */ /* 0x000fe200000000ff */
[----:B------:R-:W-:-:S02]  /*1a90*/  HADD2.F32 R67, -RZ, R38.H0_H0 ;  /* 0x20000026ff437230 */ /* 0x000fc40000004100 */
[-C--:B------:R-:W-:Y:S01]  /*1aa0*/  FMUL.FTZ R70, R42, R61.reuse ;  /* 0x0000003d2a467220 */ /* 0x080fe20000410000 */
[--C-:B------:R-:W-:Y:S01]  /*1ab0*/  HADD2.F32 R69, -RZ, R39.reuse.H0_H0 ;  /* 0x20000027ff457230 */ /* 0x100fe20000004100 */
[C---:B------:R-:W-:Y:S01]  /*1ac0*/  F2FP.F16.F32.PACK_AB R33, R43.reuse, R64 ;  /* 0x000000402b21723e */ /* 0x040fe200000000ff */
[-C--:B------:R-:W-:Y:S01]  /*1ad0*/  FMUL.FTZ R68, R43, R61.reuse ;  /* 0x0000003d2b447220 */ /* 0x080fe20000410000 */
[----:B------:R-:W-:Y:S02]  /*1ae0*/  HADD2.F32 R38, -RZ, R38.H1_H1 ;  /* 0x30000026ff267230 */ /* 0x000fe40000004100 */
[-C--:B------:R-:W-:Y:S01]  /*1af0*/  FMUL.FTZ R66, R64, R61.reuse ;  /* 0x0000003d40427220 */ /* 0x080fe20000410000 */
[----:B------:R-:W-:Y:S02]  /*1b00*/  HADD2.F32 R39, -RZ, R39.H1_H1 ;  /* 0x30000027ff277230 */ /* 0x000fe40000004100 */
        /* <DEDUP_REMOVED lines=26> */
.L_x_3145:
        /* <DEDUP_REMOVED lines=21> */
.L_x_3141:
        /* <DEDUP_REMOVED lines=24> */
.L_x_3140:
[----:B------:R-:W-:Y:S05]  /*1f80*/  BSYNC B0 ;  /* 0x0000000000007941 */ /* 0x000fea0003800000 */
.L_x_3139:
        /* <DEDUP_REMOVED lines=86> */
.L_x_3142:
[----:B------:R-:W-:Y:S01]  /*24f0*/  HFMA2 R76, -RZ, RZ, 0, 5.9604644775390625e-08 ;  /* 0x00000001ff4c7431 */ /* 0x000fe200000001ff */
[----:B------:R-:W-:Y:S01]  /*2500*/  BSSY B2, `(.L_x_3148) ;  /* 0x0000006000027945 */ /* 0x000fe20003800000 */
[----:B------:R-:W-:Y:S02]  /*2510*/  MOV R75, 0x1f ;  /* 0x0000001f004b7802 */ /* 0x000fe40000000f00 */
[----:B------:R-:W-:-:S07]  /*2520*/  MOV R74, 0xffffffff ;  /* 0xffffffff004a7802 */ /* 0x000fce0000000f00 */
[----:B-----5:R-:W-:Y:S05]  /*2530*/  WARPSYNC.COLLECTIVE R74, `(.L_x_3149) ;  /* 0x000000004a087348 */ /* 0x020fea0003c00000 */
[----:B------:R0:W1:Y:S02]  /*2540*/  SHFL.BFLY P3, R38, R77, R76, R75 ;  /* 0x0c00004c4d267389 */ /* 0x000064000006004b */
[----:B01---5:R-:W-:Y:S05]  /*2550*/  ENDCOLLECTIVE ;  /* 0x000000000000791b */ /* 0x023fea0003800000 */
.L_x_3149:
[----:B------:R-:W-:Y:S05]  /*2560*/  BSYNC B2 ;  /* 0x0000000000027941 */ /* 0x000fea0003800000 */
.L_x_3148:
        /* <DEDUP_REMOVED lines=8> */
.L_x_3150:
[----:B------:R-:W-:Y:S01]  /*25f0*/  HFMA2 R76, -RZ, RZ, 0, 1.1920928955078125e-07 ;  /* 0x00000002ff4c7431 */ /* 0x000fe200000001ff */
[----:B------:R-:W-:Y:S02]  /*2600*/  MOV R77, R37 ;  /* 0x00000025004d7202 */ /* 0x000fe40000000f00 */
[----:B------:R-:W-:-:S07]  /*2610*/  MOV R39, R38 ;  /* 0x0000002600277202 */ /* 0x000fce0000000f00 */
[----:B------:R-:W-:Y:S05]  /*2620*/  WARPSYNC.COLLECTIVE R74, `(.L_x_3151) ;  /* 0x000000004a087348 */ /* 0x000fea0003c00000 */
[----:B------:R0:W1:Y:S02]  /*2630*/  SHFL.BFLY P3, R38, R77, R76, R75 ;  /* 0x0c00004c4d267389 */ /* 0x000064000006004b */
[----:B01----:R-:W-:Y:S05]  /*2640*/  ENDCOLLECTIVE ;  /* 0x000000000000791b */ /* 0x003fea0003800000 */
.L_x_3151:
[----:B------:R-:W-:-:S05]  /*2650*/  FADD.FTZ R39, R36, R39 ;  /* 0x0000002724277221 */ /* 0x000fca0000010000 */
[----:B------:R-:W-:Y:S01]  /*2660*/  MOV R77, R39 ;  /* 0x00000027004d7202 */ /* 0x000fe20000000f00 */
[----:B------:R-:W-:-:S07]  /*2670*/  FADD.FTZ R37, R37, R38 ;  /* 0x0000002625257221 */ /* 0x000fce0000010000 */
[----:B------:R-:W-:Y:S05]  /*2680*/  WARPSYNC.COLLECTIVE R74, `(.L_x_3152) ;  /* 0x000000004a087348 */ /* 0x000fea0003c00000 */
[----:B------:R0:W1:Y:S02]  /*2690*/  SHFL.BFLY P3, R38, R77, R76, R75 ;  /* 0x0c00004c4d267389 */ /* 0x000064000006004b */
[----:B01----:R-:W-:Y:S05]  /*26a0*/  ENDCOLLECTIVE ;  /* 0x000000000000791b */ /* 0x003fea0003800000 */
.L_x_3152:
[----:B------:R-:W-:Y:S01]  /*26b0*/  HFMA2 R76, -RZ, RZ, 0, 2.384185791015625e-07 ;  /* 0x00000004ff4c7431 */ /* 0x000fe200000001ff */
[----:B------:R-:W-:Y:S02]  /*26c0*/  MOV R77, R37 ;  /* 0x00000025004d7202 */ /* 0x000fe40000000f00 */
[----:B------:R-:W-:-:S07]  /*26d0*/  MOV R36, R38 ;  /* 0x0000002600247202 */ /* 0x000fce0000000f00 */
[----:B------:R-:W-:Y:S05]  /*26e0*/  WARPSYNC.COLLECTIVE R74, `(.L_x_3153) ;  /* 0x000000004a087348 */ /* 0x000fea0003c00000 */
[----:B------:R0:W1:Y:S02]  /*26f0*/  SHFL.BFLY P3, R38, R77, R76, R75 ;  /* 0x0c00004c4d267389 */ /* 0x000064000006004b */
[----:B01----:R-:W-:Y:S05]  /*2700*/  ENDCOLLECTIVE ;  /* 0x000000000000791b */ /* 0x003fea0003800000 */
.L_x_3153:
[----:B------:R-:W-:-:S05]  /*2710*/  FADD.FTZ R39, R39, R36 ;  /* 0x0000002427277221 */ /* 0x000fca0000010000 */
[----:B------:R-:W-:Y:S01]  /*2720*/  MOV R77, R39 ;  /* 0x00000027004d7202 */ /* 0x000fe20000000f00 */
[----:B------:R-:W-:-:S07]  /*2730*/  FADD.FTZ R36, R37, R38 ;  /* 0x0000002625247221 */ /* 0x000fce0000010000 */
[----:B------:R-:W-:Y:S05]  /*2740*/  WARPSYNC.COLLECTIVE R74, `(.L_x_3154) ;  /* 0x000000004a087348 */ /* 0x000fea0003c00000 */
[----:B------:R0:W1:Y:S02]  /*2750*/  SHFL.BFLY P3, R38, R77, R76, R75 ;  /* 0x0c00004c4d267389 */ /* 0x000064000006004b */
[----:B01----:R-:W-:Y:S05]  /*2760*/  ENDCOLLECTIVE ;  /* 0x000000000000791b */ /* 0x003fea0003800000 */
.L_x_3154:
        /* <DEDUP_REMOVED lines=8> */
.L_x_3155:
[----:B------:R-:W-:Y:S01]  /*27f0*/  MOV R77, R37 ;  /* 0x00000025004d7202 */ /* 0x000fe20000000f00 */
[----:B------:R-:W-:-:S07]  /*2800*/  FADD.FTZ R36, R36, R38 ;  /* 0x0000002624247221 */ /* 0x000fce0000010000 */
[----:B------:R-:W-:Y:S05]  /*2810*/  WARPSYNC.COLLECTIVE R74, `(.L_x_3156) ;  /* 0x000000004a087348 */ /* 0x000fea0003c00000 */
[----:B------:R0:W1:Y:S02]  /*2820*/  SHFL.BFLY P3, R38, R77, R76, R75 ;  /* 0x0c00004c4d267389 */ /* 0x000064000006004b */
[----:B01----:R-:W-:Y:S05]  /*2830*/  ENDCOLLECTIVE ;  /* 0x000000000000791b */ /* 0x003fea0003800000 */
.L_x_3156:
[----:B------:R-:W-:Y:S01]  /*2840*/  HFMA2 R76, -RZ, RZ, 0, 9.5367431640625e-07 ;  /* 0x00000010ff4c7431 */ /* 0x000fe200000001ff */
[----:B------:R-:W-:Y:S02]  /*2850*/  MOV R77, R36 ;  /* 0x00000024004d7202 */ /* 0x000fe40000000f00 */
[----:B------:R-:W-:-:S07]  /*2860*/  MOV R39, R38 ;  /* 0x0000002600277202 */ /* 0x000fce0000000f00 */
[----:B------:R-:W-:Y:S05]  /*2870*/  WARPSYNC.COLLECTIVE R74, `(.L_x_3157) ;  /* 0x000000004a087348 */ /* 0x000fea0003c00000 */
[----:B------:R0:W1:Y:S02]  /*2880*/  SHFL.BFLY P3, R38, R77, R76, R75 ;  /* 0x0c00004c4d267389 */ /* 0x000064000006004b */
[----:B01----:R-:W-:Y:S05]  /*2890*/  ENDCOLLECTIVE ;  /* 0x000000000000791b */ /* 0x003fea0003800000 */
.L_x_3157:
[----:B------:R-:W-:-:S05]  /*28a0*/  FADD.FTZ R37, R37, R39 ;  /* 0x0000002725257221 */ /* 0x000fca0000010000 */
[----:B------:R-:W-:Y:S02]  /*28b0*/  MOV R77, R37 ;  /* 0x00000025004d7202 */ /* 0x000fe40000000f00 */
[----:B------:R-:W-:-:S07]  /*28c0*/  MOV R39, R38 ;  /* 0x0000002600277202 */ /* 0x000fce0000000f00 */
[----:B------:R-:W-:Y:S05]  /*28d0*/  WARPSYNC.COLLECTIVE R74, `(.L_x_3158) ;  /* 0x000000004a087348 */ /* 0x000fea0003c00000 */
[----:B------:R0:W1:Y:S02]  /*28e0*/  SHFL.BFLY P3, R38, R77, R76, R75 ;  /* 0x0c00004c4d267389 */ /* 0x000064000006004b */
[----:B01----:R-:W-:Y:S05]  /*28f0*/  ENDCOLLECTIVE ;  /* 0x000000000000791b */ /* 0x003fea0003800000 */
.L_x_3158:
[----:B------:R-:W-:Y:S05]  /*2900*/  BRA `(.L_x_3159) ;  /* 0xffffffe000807947 */ /* 0x000fea000383ffff */
.L_x_3160:
        /* <DEDUP_REMOVED lines=15> */
.L_x_6441:


//--------------------- .text._ZN10layer_norm13ln_bwd_kernelINS_13Kernel_traitsIf6__halfS2_S2_fjLj256ELj1ELj4ELj1ELj16ENS_18Kernel_traits_baseILj256EfS2_S2_S2_fjLj128EEEEELb0ELb1ELb1ELb0EEEvNS_9BwdParamsE --------------------------
	.section	.text._ZN10layer_norm13ln_bwd_kernelINS_13Kernel_traitsIf6__halfS2_S2_fjLj256ELj1ELj4ELj1ELj16ENS_18Kernel_traits_baseILj256EfS2_S2_S2_fjLj128EEEEELb0ELb1ELb1ELb0EEEvNS_9BwdParamsE,"ax",@progbits
	.align	128
        .global         _ZN10layer_norm13ln_bwd_kernelINS_13Kernel_traitsIf6__halfS2_S2_fjLj256ELj1ELj4ELj1ELj16ENS_18Kernel_traits_baseILj256EfS2_S2_S2_fjLj128EEEEELb0ELb1ELb1ELb0EEEvNS_9BwdParamsE
        .type           _ZN10layer_norm13ln_bwd_kernelINS_13Kernel_traitsIf6__halfS2_S2_fjLj256ELj1ELj4ELj1ELj16ENS_18Kernel_traits_baseILj256EfS2_S2_S2_fjLj128EEEEELb0ELb1ELb1ELb0EEEvNS_9BwdParamsE,@function
        .size           _ZN10layer_norm13ln_bwd_kernelINS_13Kernel_traitsIf6__halfS2_S2_fjLj256ELj1ELj4ELj1ELj16ENS_18Kernel_traits_baseILj256EfS2_S2_S2_fjLj128EEEEELb0ELb1ELb1ELb0EEEvNS_9BwdParamsE,(.L_x_6442 - _ZN10layer_norm13ln_bwd_kernelINS_13Kernel_traitsIf6__halfS2_S2_fjLj256ELj1ELj4ELj1ELj16ENS_18Kernel_traits_baseILj256EfS2_S2_S2_fjLj128EEEEELb0ELb1ELb1ELb0EEEvNS_9BwdParamsE)
        .other          _ZN10layer_norm13ln_bwd_kernelINS_13Kernel_traitsIf6__halfS2_S2_fjLj256ELj1ELj4ELj1ELj16ENS_18Kernel_traits_baseILj256EfS2_S2_S2_fjLj128EEEEELb0ELb1ELb1ELb0EEEvNS_9BwdParamsE,@"STO_CUDA_ENTRY STV_DEFAULT"
_ZN10layer_norm13ln_bwd_kernelINS_13Kernel_traitsIf6__halfS2_S2_fjLj256ELj1ELj4ELj1ELj16ENS_18Kernel_traits_baseILj256EfS2_S2_S2_fjLj128EEEEELb0ELb1ELb1ELb0EEEvNS_9BwdParamsE:
.text._ZN10layer_norm13ln_bwd_kernelINS_13Kernel_traitsIf6__halfS2_S2_fjLj256ELj1ELj4ELj1ELj16ENS_18Kernel_traits_baseILj256EfS2_S2_S2_fjLj128EEEEELb0ELb1ELb1ELb0EEEvNS_9BwdParamsE:
        /* <DEDUP_REMOVED lines=49> */
.L_x_3189:
[----:B------:R-:W0:Y:S08]  /*0310*/  LDC.64 R80, c[0x0][0x3f8] ;  /* 0x0000fe00ff507b82 */ /* 0x000e300000000a00 */
[----:B------:R-:W2:Y:S08]  /*0320*/  LDC.64 R82, c[0x0][0x3c8] ;  /* 0x0000f200ff527b82 */ /* 0x000eb00000000a00 */
[----:B------:R-:W3:Y:S01]  /*0330*/  LDC.64 R74, c[0x0][0x3f0] ;  /* 0x0000fc00ff4a7b82 */ /* 0x000ee20000000a00 */
[----:B0-----:R-:W-:-:S05]  /*0340*/  IMAD.WIDE R80, R4, 0x4, R80 ;  /* 0x0000000404507825 */ /* 0x001fca00078e0250 */
[----:B------:R-:W4:Y:S01]  /*0350*/  LDG.E R84, desc[UR6][R80.64] ;  /* 0x0000000650547981 */ /* 0x000f22000c1e1900 */
[----:B--2---:R-:W-:-:S06]  /*0360*/  IMAD.WIDE R82, R4, 0x4, R82 ;  /* 0x0000000404527825 */ /* 0x004fcc00078e0252 */
[----:B-----5:R-:W5:Y:S01]  /*0370*/  LDG.E R82, desc[UR6][R82.64] ;  /* 0x0000000652527981 */ /* 0x020f62000c1e1900 */
[----:B---3--:R-:W-:-:S05]  /*0380*/  IMAD.WIDE R74, R4, 0x4, R74 ;  /* 0x00000004044a7825 */ /* 0x008fca00078e024a */
[----:B------:R0:W5:Y:S02]  /*0390*/  LDG.E R79, desc[UR6][R74.64] ;  /* 0x000000064a4f7981 */ /* 0x000164000c1e1900 */
[----:B0-----:R-:W0:Y:S01]  /*03a0*/  LDC.64 R74, c[0x0][0x3c0] ;  /* 0x0000f000ff4a7b82 */ /* 0x001e220000000a00 */
[----:B------:R-:W-:Y:S01]  /*03b0*/  BSSY.RECONVERGENT B1, `(.L_x_3163) ;  /* 0x0000070000017945 */ /* 0x000fe20003800200 */
[----:B------:R-:W-:Y:S02]  /*03c0*/  MOV R85, RZ ;  /* 0x000000ff00557202 */ /* 0x000fe40000000f00 */
[----:B------:R-:W-:Y:S02]  /*03d0*/  MOV R86, RZ ;  /* 0x000000ff00567202 */ /* 0x000fe40000000f00 */
[----:B----4-:R-:W-:-:S13]  /*03e0*/  ISETP.GE.AND P3, PT, R84, 0x1, PT ;  /* 0x000000015400780c */ /* 0x010fda0003f66270 */
[----:B0-----:R-:W-:Y:S05]  /*03f0*/  @!P3 BRA `(.L_x_3164) ;  /* 0x00000004008cb947 */ /* 0x001fea0003800000 */
[----:B------:R-:W-:-:S13]  /*0400*/  ISETP.GE.U32.AND P1, PT, R3, 0x20, PT ;  /* 0x000000200300780c */ /* 0x000fda0003f26070 */
[----:B------:R-:W-:Y:S05]  /*0410*/  @!P1 BRA `(.L_x_3165) ;  /* 0x0000000400a49947 */ /* 0x000fea0003800000 */
[C---:B------:R-:W-:Y:S01]  /*0420*/  IMAD R0, R4.reuse, UR16, RZ ;  /* 0x0000001004007c24 */ /* 0x040fe2000f8e02ff */
[----:B------:R-:W0:Y:S01]  /*0430*/  LDC.64 R8, c[0x0][0x3a8] ;  /* 0x0000ea00ff087b82 */ /* 0x000e220000000a00 */
[----:B------:R-:W-:-:S03]  /*0440*/  IMAD.WIDE R74, R4, 0x4, R74 ;  /* 0x00000004044a7825 */ /* 0x000fc600078e024a */
[----:B------:R-:W-:-:S03]  /*0450*/  SHF.R.S32.HI R7, RZ, 0x1f, R0 ;  /* 0x0000001fff077819 */ /* 0x000fc60000011400 */
[----:B------:R-:W2:Y:S01]  /*0460*/  LDG.E R74, desc[UR6][R74.64] ;  /* 0x000000064a4a7981 */ /* 0x000ea2000c1e1900 */
[----:B------:R-:W-:Y:S02]  /*0470*/  LEA.HI R11, R7, R0, RZ, 0x3 ;  /* 0x00000000070b7211 */ /* 0x000fe400078f18ff */
[----:B------:R-:W3:Y:S01]  /*0480*/  LDC.64 R6, c[0x0][0x428] ;  /* 0x00010a00ff067b82 */ /* 0x000ee20000000a00 */
[----:B------:R-:W-:Y:S02]  /*0490*/  IADD3 R0, PT, PT, R84, -0x1, RZ ;  /* 0xffffffff54007810 */ /* 0x000fe40007ffe0ff */
[----:B------:R-:W-:-:S03]  /*04a0*/  LEA.HI.SX32 R77, R11, R2, 0x1d ;  /* 0x000000020b4d7211 */ /* 0x000fc600078feaff */
        /* <DEDUP_REMOVED lines=14> */
[----:B--2---:R-:W-:Y:S01]  /*0590*/  FSEL R77, R74, RZ, !P1 ;  /* 0x000000ff4a4d7208 */ /* 0x004fe20004800000 */
[--C-:B----4-:R-:W-:Y:S02]  /*05a0*/  HADD2.F32 R0, -RZ, R8.reuse.H0_H0 ;  /* 0x20000008ff007230 */ /* 0x110fe40000004100 */
[----:B------:R-:W-:Y:S02]  /*05b0*/  HADD2.F32 R8, -RZ, R8.H1_H1 ;  /* 0x30000008ff087230 */ /* 0x000fe40000004100 */
[--C-:B0-----:R-:W-:Y:S02]  /*05c0*/  HADD2.F32 R6, -RZ, R9.reuse.H1_H1 ;  /* 0x30000009ff067230 */ /* 0x101fe40000004100 */
[----:B------:R-:W-:Y:S02]  /*05d0*/  HADD2.F32 R74, -RZ, R9.H0_H0 ;  /* 0x20000009ff4a7230 */ /* 0x000fe40000004100 */
[----:B------:R-:W-:Y:S01]  /*05e0*/  FADD.FTZ R9, -R77, R8 ;  /* 0x000000084d097221 */ /* 0x000fe20000010100 */
[----:B------:R-:W-:-:S02]  /*05f0*/  HADD2.F32 R78, -RZ, R11.H0_H0 ;  /* 0x2000000bff4e7230 */ /* 0x000fc40000004100 */
[C---:B------:R-:W-:Y:S01]  /*0600*/  FADD.FTZ R7, -R77.reuse, R0 ;  /* 0x000000004d077221 */ /* 0x040fe20000010100 */
[--C-:B---3--:R-:W-:Y:S02]  /*0610*/  HADD2.F32 R81, -RZ, R68.reuse.H0_H0 ;  /* 0x20000044ff517230 */ /* 0x108fe40000004100 */
[C---:B------:R-:W-:Y:S01]  /*0620*/  FADD.FTZ R85, -R77.reuse, R6 ;  /* 0x000000064d557221 */ /* 0x040fe20000010100 */
[----:B------:R-:W-:Y:S02]  /*0630*/  HADD2.F32 R80, -RZ, R11.H1_H1 ;  /* 0x3000000bff507230 */ /* 0x000fe40000004100 */
[----:B------:R-:W-:Y:S01]  /*0640*/  FADD.FTZ R11, -R77, R74 ;  /* 0x0000004a4d0b7221 */ /* 0x000fe20000010100 */
[----:B-1----:R-:W-:Y:S02]  /*0650*/  HADD2.F32 R72, -RZ, R68.H1_H1 ;  /* 0x30000044ff487230 */ /* 0x002fe40000004100 */
[----:B-----5:R-:W-:Y:S01]  /*0660*/  FMUL.FTZ R6, R82, R9 ;  /* 0x0000000952067220 */ /* 0x020fe20000410000 */
[----:B------:R-:W-:-:S02]  /*0670*/  HADD2.F32 R76, -RZ, R10.H0_H0 ;  /* 0x2000000aff4c7230 */ /* 0x000fc40000004100 */
[----:B------:R-:W-:Y:S01]  /*0680*/  FMUL.FTZ R0, R82, R7 ;  /* 0x0000000752007220 */ /* 0x000fe20000410000 */
[----:B------:R-:W-:Y:S01]  /*0690*/  FMUL.FTZ R68, R52, R81 ;  /* 0x0000005134447220 */ /* 0x000fe20000410000 */
[----:B------:R-:W-:Y:S01]  /*06a0*/  FADD.FTZ R91, -R77, R78 ;  /* 0x0000004e4d5b7221 */ /* 0x000fe20000010100 */
[--C-:B------:R-:W-:Y:S02]  /*06b0*/  HADD2.F32 R83, -RZ, R69.reuse.H0_H0 ;  /* 0x20000045ff537230 */ /* 0x100fe40000004100 */
[----:B------:R-:W-:Y:S01]  /*06c0*/  FMUL.FTZ R7, R82, R11 ;  /* 0x0000000b52077220 */ /* 0x000fe20000410000 */
[----:B------:R-:W-:Y:S02]  /*06d0*/  HADD2.F32 R78, -RZ, R69.H1_H1 ;  /* 0x30000045ff4e7230 */ /* 0x000fe40000004100 */
[----:B------:R-:W-:Y:S01]  /*06e0*/  FADD.FTZ R37, R37, R72 ;  /* 0x0000004825257221 */ /* 0x000fe20000010000 */
[-C--:B------:R-:W-:Y:S01]  /*06f0*/  FFMA.FTZ R17, R6, R72.reuse, R17 ;  /* 0x0000004806117223 */ /* 0x080fe20000010011 */
[----:B------:R-:W-:Y:S01]  /*0700*/  FMUL.FTZ R69, R53, R72 ;  /* 0x0000004835457220 */ /* 0x000fe20000410000 */
[----:B------:R-:W-:Y:S01]  /*0710*/  FADD.FTZ R87, -R77, R76 ;  /* 0x0000004c4d577221 */ /* 0x000fe20000010100 */
[----:B------:R-:W-:Y:S01]  /*0720*/  FMUL.FTZ R8, R82, R85 ;  /* 0x0000005552087220 */ /* 0x000fe20000410000 */
[----:B------:R-:W-:Y:S01]  /*0730*/  FADD.FTZ R36, R36, R81 ;  /* 0x0000005124247221 */ /* 0x000fe20000010000 */
[----:B------:R-:W-:Y:S01]  /*0740*/  FFMA.FTZ R16, R0, R81, R16 ;  /* 0x0000005100107223 */ /* 0x000fe20000010010 */
[----:B------:R-:W-:Y:S01]  /*0750*/  FADD.FTZ R72, RZ, R68 ;  /* 0x00000044ff487221 */ /* 0x000fe20000010000 */
[----:B------:R-:W-:-:S02]  /*0760*/  HADD2.F32 R10, -RZ, R10.H1_H1 ;  /* 0x3000000aff0a7230 */ /* 0x000fc40000004100 */
[----:B------:R-:W-:Y:S01]  /*0770*/  FFMA.FTZ R81, R0, R68, RZ ;  /* 0x0000004400517223 */ /* 0x000fe200000100ff */
[--C-:B------:R-:W-:Y:S02]  /*0780*/  HADD2.F32 R73, -RZ, R70.reuse.H0_H0 ;  /* 0x20000046ff497230 */ /* 0x100fe40000004100 */
[----:B------:R-:W-:Y:S01]  /*0790*/  FADD.FTZ R38, R38, R83 ;  /* 0x0000005326267221 */ /* 0x000fe20000010000 */
[----:B------:R-:W-:Y:S02]  /*07a0*/  HADD2.F32 R76, -RZ, R70.H1_H1 ;  /* 0x30000046ff4c7230 */ /* 0x000fe40000004100 */
[-C--:B------:R-:W-:Y:S01]  /*07b0*/  FFMA.FTZ R18, R7, R83.reuse, R18 ;  /* 0x0000005307127223 */ /* 0x080fe20000010012 */
[--C-:B------:R-:W-:Y:S02]  /*07c0*/  HADD2.F32 R75, -RZ, R71.reuse.H0_H0 ;  /* 0x20000047ff4b7230 */ /* 0x100fe40000004100 */
[----:B------:R-:W-:Y:S01]  /*07d0*/  FMUL.FTZ R70, R54, R83 ;  /* 0x0000005336467220 */ /* 0x000fe20000410000 */
[----:B------:R-:W-:-:S02]  /*07e0*/  HADD2.F32 R74, -RZ, R71.H1_H1 ;  /* 0x30000047ff4a7230 */ /* 0x000fc40000004100 */
[----:B------:R-:W-:Y:S01]  /*07f0*/  FMUL.FTZ R9, R82, R87 ;  /* 0x0000005752097220 */ /* 0x000fe20000410000 */
[----:B------:R-:W-:Y:S01]  /*0800*/  FADD.FTZ R39, R39, R78 ;  /* 0x0000004e27277221 */ /* 0x000fe20000010000 */
[-C--:B------:R-:W-:Y:S01]  /*0810*/  FFMA.FTZ R19, R8, R78.reuse, R19 ;  /* 0x0000004e08137223 */ /* 0x080fe20000010013 */
[----:B------:R-:W-:Y:S01]  /*0820*/  FMUL.FTZ R71, R55, R78 ;  /* 0x0000004e37477220 */ /* 0x000fe20000410000 */
[----:B------:R-:W-:Y:S01]  /*0830*/  FADD.FTZ R83, R72, R69 ;  /* 0x0000004548537221 */ /* 0x000fe20000010000 */
[----:B------:R-:W-:Y:S01]  /*0840*/  FFMA.FTZ R78, R6, R69, R81 ;  /* 0x00000045064e7223 */ /* 0x000fe20000010051 */
[C---:B------:R-:W-:Y:S01]  /*0850*/  FADD.FTZ R89, -R77.reuse, R10 ;  /* 0x0000000a4d597221 */ /* 0x040fe20000010100 */
[----:B------:R-:W-:Y:S01]  /*0860*/  FADD.FTZ R77, -R77, R80 ;  /* 0x000000504d4d7221 */ /* 0x000fe20000010100 */
        /* <DEDUP_REMOVED lines=28> */
.L_x_3164:
        /* <DEDUP_REMOVED lines=8> */
.L_x_3165:
[----:B------:R-:W-:Y:S05]  /*0ab0*/  BSYNC.RECONVERGENT B1 ;  /* 0x0000000000017941 */ /* 0x000fea0003800200 */
.L_x_3163:
        /* <DEDUP_REMOVED lines=21> */
.L_x_3203:
        /* <DEDUP_REMOVED lines=35> */
[----:B-----5:R-:W-:Y:S02]  /*0e40*/  HADD2.F32 R74, -RZ, R56.H0_H0 ;  /* 0x20000038ff4a7230 */ /* 0x020fe40000004100 */
[----:B------:R-:W-:-:S04]  /*0e50*/  FADD.FTZ R75, R68, -R75 ;  /* 0x8000004b444b7221 */ /* 0x000fc80000010000 */
[----:B------:R-:W-:-:S05]  /*0e60*/  FMUL.FTZ R75, R82, R75 ;  /* 0x0000004b524b7220 */ /* 0x000fca0000410000 */
[----:B------:R-:W-:-:S05]  /*0e70*/  FSEL R75, R75, RZ, P1 ;  /* 0x000000ff4b4b7208 */ /* 0x000fca0000800000 */
[----:B------:R-:W-:-:S04]  /*0e80*/  FMUL.FTZ R75, R75, UR11 ;  /* 0x0000000b4b4b7c20 */ /* 0x000fc80008410000 */
[----:B------:R-:W-:Y:S01]  /*0e90*/  FFMA.FTZ R28, R75, R74, R28 ;  /* 0x0000004a4b1c7223 */ /* 0x000fe2000001001c */
[----:B------:R-:W-:-:S05]  /*0ea0*/  FMUL.FTZ R75, R44, R75 ;  /* 0x0000004b2c4b7220 */ /* 0x000fca0000410000 */
[----:B------:R-:W-:-:S04]  /*0eb0*/  F2FP.F16.F32.PACK_AB R75, RZ, R75 ;  /* 0x0000004bff4b723e */ /* 0x000fc800000000ff */
[----:B------:R-:W-:-:S07]  /*0ec0*/  PRMT R60, R75, 0x7610, R60 ;  /* 0x000076104b3c7816 */ /* 0x000fce000000003c */
.L_x_3173:
[----:B------:R-:W-:Y:S05]  /*0ed0*/  BSYNC.RECONVERGENT B3 ;  /* 0x0000000000037941 */ /* 0x000fea0003800200 */
.L_x_3172:
        /* <DEDUP_REMOVED lines=8> */
[----:B-----5:R-:W-:-:S05]  /*0f60*/  HADD2.F32 R75, -RZ, R56.H1_H1 ;  /* 0x30000038ff4b7230 */ /* 0x020fca0000004100 */
[----:B------:R-:W-:Y:S01]  /*0f70*/  FFMA.FTZ R29, R74, R75, R29 ;  /* 0x0000004b4a1d7223 */ /* 0x000fe2000001001d */
[----:B------:R-:W-:-:S05]  /*0f80*/  FMUL.FTZ R74, R45, R74 ;  /* 0x0000004a2d4a7220 */ /* 0x000fca0000410000 */
[----:B------:R-:W-:-:S04]  /*0f90*/  F2FP.F16.F32.PACK_AB R74, RZ, R74 ;  /* 0x0000004aff4a723e */ /* 0x000fc800000000ff */
[----:B------:R-:W-:-:S07]  /*0fa0*/  PRMT R60, R60, 0x5410, R74 ;  /* 0x000054103c3c7816 */ /* 0x000fce000000004a */
.L_x_3175:
[----:B------:R-:W-:Y:S05]  /*0fb0*/  BSYNC.RECONVERGENT B3 ;  /* 0x0000000000037941 */ /* 0x000fea0003800200 */
.L_x_3174:
        /* <DEDUP_REMOVED lines=13> */
.L_x_3177:
[----:B------:R-:W-:Y:S05]  /*1090*/  BSYNC.RECONVERGENT B3 ;  /* 0x0000000000037941 */ /* 0x000fea0003800200 */
.L_x_3176:
        /* <DEDUP_REMOVED lines=13> */
.L_x_3179:
[----:B------:R-:W-:Y:S05]  /*1170*/  BSYNC.RECONVERGENT B3 ;  /* 0x0000000000037941 */ /* 0x000fea0003800200 */
.L_x_3178:
        /* <DEDUP_REMOVED lines=13> */
.L_x_3181:
[----:B------:R-:W-:Y:S05]  /*1250*/  BSYNC.RECONVERGENT B3 ;  /* 0x0000000000037941 */ /* 0x000fea0003800200 */
.L_x_3180:
        /* <DEDUP_REMOVED lines=13> */
.L_x_3183:
[----:B------:R-:W-:Y:S05]  /*1330*/  BSYNC.RECONVERGENT B3 ;  /* 0x0000000000037941 */ /* 0x000fea0003800200 */
.L_x_3182:
        /* <DEDUP_REMOVED lines=13> */
.L_x_3185:
[----:B------:R-:W-:Y:S05]  /*1410*/  BSYNC.RECONVERGENT B3 ;  /* 0x0000000000037941 */ /* 0x000fea0003800200 */
.L_x_3184:
[----:B------:R-:W-:Y:S05]  /*1420*/  @!P2 BRA `(.L_x_3186) ;  /* 0x000000100098a947 */ /* 0x000fea0003800000 */
[----:B------:R-:W-:Y:S01]  /*1430*/  FFMA.FTZ R81, R77, R83, R81 ;  /* 0x000000534d517223 */ /* 0x000fe20000010051 */
[----:B------:R-:W-:Y:S01]  /*1440*/  ISETP.GT.AND P1, PT, R84, RZ, PT ;  /* 0x000000ff5400720c */ /* 0x000fe20003f24270 */
[----:B-----5:R-:W-:Y:S02]  /*1450*/  HADD2.F32 R75, -RZ, R59.H1_H1 ;  /* 0x3000003bff4b7230 */ /* 0x020fe40000004100 */
[----:B------:R-:W-:-:S04]  /*1460*/  FADD.FTZ R81, R78, -R81 ;  /* 0x800000514e517221 */ /* 0x000fc80000010000 */
[----:B------:R-:W-:-:S05]  /*1470*/  FMUL.FTZ R81, R82, R81 ;  /* 0x0000005152517220 */ /* 0x000fca0000410000 */
[----:B------:R-:W-:-:S05]  /*1480*/  FSEL R74, R81, RZ, P1 ;  /* 0x000000ff514a7208 */ /* 0x000fca0000800000 */
[----:B------:R-:W-:-:S04]  /*1490*/  FMUL.FTZ R74, R74, UR11 ;  /* 0x0000000b4a4a7c20 */ /* 0x000fc80008410000 */
[----:B------:R-:W-:Y:S01]  /*14a0*/  FMUL.FTZ R81, R43, R74 ;  /* 0x0000004a2b517220 */ /* 0x000fe20000410000 */
[----:B------:R-:W-:-:S04]  /*14b0*/  FFMA.FTZ R27, R74, R75, R27 ;  /* 0x0000004b4a1b7223 */ /* 0x000fc8000001001b */
[----:B------:R-:W-:-:S04]  /*14c0*/  F2FP.F16.F32.PACK_AB R81, RZ, R81 ;  /* 0x00000051ff51723e */ /* 0x000fc800000000ff */
[----:B------:R-:W-:Y:S01]  /*14d0*/  PRMT R63, R63, 0x5410, R81 ;  /* 0x000054103f3f7816 */ /* 0x000fe20000000051 */
[----:B------:R-:W-:Y:S06]  /*14e0*/  BRA `(.L_x_3186) ;  /* 0x0000001000687947 */ /* 0x000fec0003800000 */
.L_x_3171:
[----:B------:R-:W0:Y:S01]  /*14f0*/  @P2 LDC R75, c[0x0][0x40c] ;  /* 0x00010300ff4b2b82 */ /* 0x000e220000000800 */
[-CC-:B------:R-:W-:Y:S01]  /*1500*/  FFMA.FTZ R65, R0, R83.reuse, R81.reuse ;  /* 0x0000005300417223 */ /* 0x180fe20000010051 */
[----:B------:R-:W-:Y:S01]  /*1510*/  ISETP.GT.AND P1, PT, R84, RZ, PT ;  /* 0x000000ff5400720c */ /* 0x000fe20003f24270 */
[-CC-:B------:R-:W-:Y:S01]  /*1520*/  FFMA.FTZ R64, R6, R83.reuse, R81.reuse ;  /* 0x0000005306407223 */ /* 0x180fe20000010051 */
[----:B------:R-:W-:Y:S01]  /*1530*/  FFMA.FTZ R88, R8, R83, R81 ;  /* 0x0000005308587223 */ /* 0x000fe20000010051 */
[----:B------:R-:W-:Y:S01]  /*1540*/  FADD.FTZ R65, R68, -R65 ;  /* 0x8000004144417221 */ /* 0x000fe20000010000 */
[--C-:B-----5:R-:W-:Y:S02]  /*1550*/  @P2 HADD2.F32 R66, -RZ, R56.reuse.H1_H1 ;  /* 0x30000038ff422230 */ /* 0x120fe40000004100 */
[----:B------:R-:W-:Y:S01]  /*1560*/  FADD.FTZ R67, R69, -R64 ;  /* 0x8000004045437221 */ /* 0x000fe20000010000 */
[----:B------:R-:W1:Y:S01]  /*1570*/  @P2 LDC R85, c[0x0][0x40c] ;  /* 0x00010300ff552b82 */ /* 0x000e620000000800 */
[C---:B------:R-:W-:Y:S01]  /*1580*/  FMUL.FTZ R65, R82.reuse, R65 ;  /* 0x0000004152417220 */ /* 0x040fe20000410000 */
[----:B------:R-:W-:Y:S01]  /*1590*/  FADD.FTZ R87, R71, -R88 ;  /* 0x8000005847577221 */ /* 0x000fe20000010000 */
[----:B------:R-:W-:Y:S01]  /*15a0*/  FMUL.FTZ R64, R82, R67 ;  /* 0x0000004352407220 */ /* 0x000fe20000410000 */
[----:B------:R-:W-:-:S02]  /*15b0*/  @P2 HADD2.F32 R67, -RZ, R56.H0_H0 ;  /* 0x20000038ff432230 */ /* 0x000fc40000004100 */
[----:B------:R-:W-:Y:S01]  /*15c0*/  FFMA.FTZ R89, R9, R83, R81 ;  /* 0x0000005309597223 */ /* 0x000fe20000010051 */
[----:B------:R-:W-:Y:S01]  /*15d0*/  FSEL R86, R65, RZ, P1 ;  /* 0x000000ff41567208 */ /* 0x000fe20000800000 */
[----:B------:R-:W-:Y:S01]  /*15e0*/  FMUL.FTZ R87, R82, R87 ;  /* 0x0000005752577220 */ /* 0x000fe20000410000 */
[----:B------:R-:W2:Y:S01]  /*15f0*/  @P2 LDC R84, c[0x0][0x40c] ;  /* 0x00010300ff542b82 */ /* 0x000ea20000000800 */
[----:B------:R-:W-:Y:S01]  /*1600*/  FSEL R64, R64, RZ, P1 ;  /* 0x000000ff40407208 */ /* 0x000fe20000800000 */
[----:B------:R-:W-:Y:S02]  /*1610*/  @P2 HADD2.F32 R88, -RZ, R57.H1_H1 ;  /* 0x30000039ff582230 */ /* 0x000fe40000004100 */
[----:B------:R-:W-:Y:S01]  /*1620*/  FADD.FTZ R89, R72, -R89 ;  /* 0x8000005948597221 */ /* 0x000fe20000010000 */
[----:B------:R-:W-:-:S03]  /*1630*/  FFMA.FTZ R90, R77, R83, R81 ;  /* 0x000000534d5a7223 */ /* 0x000fc60000010051 */
[----:B------:R-:W-:Y:S01]  /*1640*/  FMUL.FTZ R89, R82, R89 ;  /* 0x0000005952597220 */ /* 0x000fe20000410000 */
[----:B0-----:R-:W-:Y:S01]  /*1650*/  @P2 FMUL.FTZ R65, R86, R75 ;  /* 0x0000004b56412220 */ /* 0x001fe20000410000 */
[----:B------:R-:W-:Y:S01]  /*1660*/  FADD.FTZ R90, R78, -R90 ;  /* 0x8000005a4e5a7221 */ /* 0x000fe20000010000 */
[----:B------:R-:W0:Y:S02]  /*1670*/  @P2 LDC R75, c[0x0][0x40c] ;  /* 0x00010300ff4b2b82 */ /* 0x000e240000000800 */
[----:B------:R-:W-:Y:S01]  /*1680*/  @P2 FFMA.FTZ R28, R67, R65, R28 ;  /* 0x00000041431c2223 */ /* 0x000fe2000001001c */
[----:B------:R-:W-:Y:S01]  /*1690*/  FFMA.FTZ R67, R7, R83, R81 ;  /* 0x0000005307437223 */ /* 0x000fe20000010051 */
[----:B------:R-:W-:Y:S01]  /*16a0*/  FMUL.FTZ R90, R82, R90 ;  /* 0x0000005a525a7220 */ /* 0x000fe20000410000 */
[----:B-1----:R-:W-:Y:S02]  /*16b0*/  @P2 FMUL.FTZ R74, R64, R85 ;  /* 0x00000055404a2220 */ /* 0x002fe40000410000 */
[----:B------:R-:W-:Y:S01]  /*16c0*/  FADD.FTZ R67, R70, -R67 ;  /* 0x8000004346437221 */ /* 0x000fe20000010000 */
[----:B------:R-:W-:Y:S01]  /*16d0*/  F2FP.F16.F32.PACK_AB R64, R64, R86 ;  /* 0x000000564040723e */ /* 0x000fe200000000ff */
[----:B------:R-:W-:-:S02]  /*16e0*/  @P2 FFMA.FTZ R29, R66, R74, R29 ;  /* 0x0000004a421d2223 */ /* 0x000fc4000001001d */
[----:B------:R-:W-:Y:S01]  /*16f0*/  FMUL.FTZ R85, R82, R67 ;  /* 0x0000004352557220 */ /* 0x000fe20000410000 */
[----:B------:R-:W-:Y:S01]  /*1700*/  @P2 FMUL.FTZ R67, R45, R74 ;  /* 0x0000004a2d432220 */ /* 0x000fe20000410000 */
[----:B------:R-:W-:Y:S01]  /*1710*/  @P2 FMUL.FTZ R66, R44, R65 ;  /* 0x000000412c422220 */ /* 0x000fe20000410000 */
[----:B------:R-:W-:Y:S01]  /*1720*/  FSEL R65, R87, RZ, P1 ;  /* 0x000000ff57417208 */ /* 0x000fe20000800000 */
[----:B------:R-:W-:Y:S01]  /*1730*/  @P2 HADD2.F32 R87, -RZ, R57.H0_H0 ;  /* 0x20000039ff572230 */ /* 0x000fe20000004100 */
[----:B------:R-:W-:Y:S02]  /*1740*/  FSEL R74, R85, RZ, P1 ;  /* 0x000000ff554a7208 */ /* 0x000fe40000800000 */
[----:B------:R-:W-:Y:S02]  /*1750*/  @P2 F2FP.F16.F32.PACK_AB R66, RZ, R66 ;  /* 0x00000042ff42223e */ /* 0x000fe400000000ff */
[----:B------:R-:W-:Y:S02]  /*1760*/  @P2 F2FP.F16.F32.PACK_AB R67, RZ, R67 ;  /* 0x00000043ff43223e */ /* 0x000fe400000000ff */
[----:B------:R-:W-:Y:S01]  /*1770*/  @P2 PRMT R60, R66, 0x7610, R60 ;  /* 0x00007610423c2816 */ /* 0x000fe2000000003c */
[----:B0-----:R-:W-:Y:S01]  /*1780*/  @P2 FMUL.FTZ R85, R74, R75 ;  /* 0x0000004b4a552220 */ /* 0x001fe20000410000 */
[C---:B--2---:R-:W-:Y:S01]  /*1790*/  @P2 FMUL.FTZ R75, R65.reuse, R84 ;  /* 0x00000054414b2220 */ /* 0x044fe20000410000 */
[----:B------:R-:W-:Y:S01]  /*17a0*/  F2FP.F16.F32.PACK_AB R65, R65, R74 ;  /* 0x0000004a4141723e */ /* 0x000fe200000000ff */
[----:B------:R-:W0:Y:S01]  /*17b0*/  @P2 LDC R84, c[0x0][0x40c] ;  /* 0x00010300ff542b82 */ /* 0x000e220000000800 */
[----:B------:R-:W-:Y:S01]  /*17c0*/  @P2 FFMA.FTZ R30, R87, R85, R30 ;  /* 0x00000055571e2223 */ /* 0x000fe2000001001e */
[----:B------:R-:W-:Y:S01]  /*17d0*/  @P2 FFMA.FTZ R31, R88, R75, R31 ;  /* 0x0000004b581f2223 */ /* 0x000fe2000001001f */
[-CC-:B------:R-:W-:Y:S01]  /*17e0*/  FFMA.FTZ R87, R10, R83.reuse, R81.reuse ;  /* 0x000000530a577223 */ /* 0x180fe20000010051 */
[----:B------:R-:W-:Y:S01]  /*17f0*/  FFMA.FTZ R88, R11, R83, R81 ;  /* 0x000000530b587223 */ /* 0x000fe20000010051 */
[----:B------:R-:W-:Y:S01]  /*1800*/  @P2 FMUL.FTZ R81, R46, R85 ;  /* 0x000000552e512220 */ /* 0x000fe20000410000 */
[----:B------:R-:W-:Y:S01]  /*1810*/  @P2 FMUL.FTZ R83, R47, R75 ;  /* 0x0000004b2f532220 */ /* 0x000fe20000410000 */
[----:B------:R-:W-:Y:S01]  /*1820*/  FSEL R85, R89, RZ, P1 ;  /* 0x000000ff59557208 */ /* 0x000fe20000800000 */
[----:B------:R-:W-:Y:S01]  /*1830*/  FADD.FTZ R87, R73, -R87 ;  /* 0x8000005749577221 */ /* 0x000fe20000010000 */
[----:B------:R-:W-:Y:S01]  /*1840*/  FADD.FTZ R88, R76, -R88 ;  /* 0x800000584c587221 */ /* 0x000fe20000010000 */
[----:B------:R-:W-:-:S02]  /*1850*/  @P2 F2FP.F16.F32.PACK_AB R75, RZ, R81 ;  /* 0x00000051ff4b223e */ /* 0x000fc400000000ff */
[----:B------:R-:W-:Y:S01]  /*1860*/  @P2 F2FP.F16.F32.PACK_AB R81, RZ, R83 ;  /* 0x00000053ff51223e */ /* 0x000fe200000000ff */
[----:B------:R-:W-:Y:S02]  /*1870*/  @P2 HADD2.F32 R83, -RZ, R58.H0_H0 ;  /* 0x2000003aff532230 */ /* 0x000fe40000004100 */
[C---:B------:R-:W-:Y:S01]  /*1880*/  FMUL.FTZ R87, R82.reuse, R87 ;  /* 0x0000005752577220 */ /* 0x040fe20000410000 */
[----:B------:R-:W-:Y:S01]  /*1890*/  FMUL.FTZ R88, R82, R88 ;  /* 0x0000005852587220 */ /* 0x000fe20000410000 */
[----:B------:R-:W-:Y:S02]  /*18a0*/  @P2 PRMT R61, R75, 0x7610, R61 ;  /* 0x000076104b3d2816 */ /* 0x000fe4000000003d */
[----:B------:R-:W-:Y:S02]  /*18b0*/  FSEL R90, R90, RZ, P1 ;  /* 0x000000ff5a5a7208 */ /* 0x000fe40000800000 */
[----:B------:R-:W-:Y:S02]  /*18c0*/  FSEL R82, R87, RZ, P1 ;  /* 0x000000ff57527208 */ /* 0x000fe40000800000 */
[----:B------:R-:W-:Y:S01]  /*18d0*/  FSEL R87, R88, RZ, P1 ;  /* 0x000000ff58577208 */ /* 0x000fe20000800000 */
[----:B0-----:R-:W-:Y:S01]  /*18e0*/  @P2 FMUL.FTZ R89, R85, R84 ;  /* 0x0000005455592220 */ /* 0x001fe20000410000 */
[----:B------:R-:W-:Y:S01]  /*18f0*/  F2FP.F16.F32.PACK_AB R66, R82, R85 ;  /* 0x000000555242723e */ /* 0x000fe200000000ff */
[----:B------:R-:W0:Y:S01]  /*1900*/  @P2 LDC R84, c[0x0][0x40c] ;  /* 0x00010300ff542b82 */ /* 0x000e220000000800 */
[----:B------:R-:W-:-:S02]  /*1910*/  @P2 HADD2.F32 R85, -RZ, R59.H0_H0 ;  /* 0x2000003bff552230 */ /* 0x000fc40000004100 */
[-C--:B------:R-:W-:Y:S01]  /*1920*/  @P2 FFMA.FTZ R24, R83, R89.reuse, R24 ;  /* 0x0000005953182223 */ /* 0x080fe20000010018 */
[----:B------:R-:W-:Y:S01]  /*1930*/  @P2 FMUL.FTZ R89, R40, R89 ;  /* 0x0000005928592220 */ /* 0x000fe20000410000 */
[----:B------:R-:W-:Y:S02]  /*1940*/  @P2 PRMT R60, R60, 0x5410, R67 ;  /* 0x000054103c3c2816 */ /* 0x000fe40000000043 */
[----:B------:R-:W-:Y:S01]  /*1950*/  @P2 PRMT R61, R61, 0x5410, R81 ;  /* 0x000054103d3d2816 */ /* 0x000fe20000000051 */
[----:B------:R-:W1:Y:S01]  /*1960*/  @P2 LDC R83, c[0x0][0x40c] ;  /* 0x00010300ff532b82 */ /* 0x000e620000000800 */
[----:B------:R-:W-:Y:S02]  /*1970*/  @P2 F2FP.F16.F32.PACK_AB R74, RZ, R89 ;  /* 0x00000059ff4a223e */ /* 0x000fe400000000ff */
[----:B------:R-:W-:Y:S02]  /*1980*/  F2FP.F16.F32.PACK_AB R67, R90, R87 ;  /* 0x000000575a43723e */ /* 0x000fe400000000ff */
[----:B------:R-:W-:Y:S01]  /*1990*/  @P2 PRMT R62, R74, 0x7610, R62 ;  /* 0x000076104a3e2816 */ /* 0x000fe2000000003e */
[----:B-1----:R-:W-:Y:S01]  /*19a0*/  @P2 FMUL.FTZ R82, R82, R83 ;  /* 0x0000005352522220 */ /* 0x002fe20000410000 */
[----:B0-----:R-:W-:Y:S01]  /*19b0*/  @P2 FMUL.FTZ R83, R87, R84 ;  /* 0x0000005457532220 */ /* 0x001fe20000410000 */
[----:B------:R-:W-:-:S03]  /*19c0*/  @P2 HADD2.F32 R84, -RZ, R58.H1_H1 ;  /* 0x3000003aff542230 */ /* 0x000fc60000004100 */
[-C--:B------:R-:W-:Y:S01]  /*19d0*/  @P2 FFMA.FTZ R26, R85, R83.reuse, R26 ;  /* 0x00000053551a2223 */ /* 0x080fe2000001001a */
[----:B------:R-:W-:Y:S01]  /*19e0*/  @P2 FMUL.FTZ R83, R42, R83 ;  /* 0x000000532a532220 */ /* 0x000fe20000410000 */
[-C--:B------:R-:W-:Y:S01]  /*19f0*/  @P2 FFMA.FTZ R25, R84, R82.reuse, R25 ;  /* 0x0000005254192223 */ /* 0x080fe20000010019 */
[----:B------:R-:W-:-:S03]  /*1a00*/  @P2 FMUL.FTZ R82, R41, R82 ;  /* 0x0000005229522220 */ /* 0x000fc60000410000 */
[----:B------:R-:W-:Y:S02]  /*1a10*/  @P2 F2FP.F16.F32.PACK_AB R83, RZ, R83 ;  /* 0x00000053ff53223e */ /* 0x000fe400000000ff */
[----:B------:R-:W-:Y:S02]  /*1a20*/  @P2 F2FP.F16.F32.PACK_AB R82, RZ, R82 ;  /* 0x00000052ff52223e */ /* 0x000fe400000000ff */
[----:B------:R-:W-:Y:S02]  /*1a30*/  @P2 PRMT R63, R83, 0x7610, R63 ;  /* 0x00007610533f2816 */ /* 0x000fe4000000003f */
[----:B------:R-:W-:Y:S01]  /*1a40*/  @P2 PRMT R62, R62, 0x5410, R82 ;  /* 0x000054103e3e2816 */ /* 0x000fe20000000052 */
[----:B------:R-:W-:Y:S06]  /*1a50*/  @!P2 BRA `(.L_x_3186) ;  /* 0x0000000c000ca947 */ /* 0x000fec0003800000 */
[----:B------:R-:W-:Y:S01]  /*1a60*/  FMUL.FTZ R74, R90, UR11 ;  /* 0x0000000b5a4a7c20 */ /* 0x000fe20008410000 */
[----:B------:R-:W-:-:S03]  /*1a70*/  HADD2.F32 R82, -RZ, R59.H1_H1 ;  /* 0x3000003bff527230 */ /* 0x000fc60000004100 */
[-C--:B------:R-:W-:Y:S02]  /*1a80*/  FMUL.FTZ R75, R43, R74.reuse ;  /* 0x0000004a2b4b7220 */ /* 0x080fe40000410000 */
[----:B------:R-:W-:-:S03]  /*1a90*/  FFMA.FTZ R27, R82, R74, R27 ;  /* 0x0000004a521b7223 */ /* 0x000fc6000001001b */
[----:B------:R-:W-:-:S04]  /*1aa0*/  F2FP.F16.F32.PACK_AB R75, RZ, R75 ;  /* 0x0000004bff4b723e */ /* 0x000fc800000000ff */
[----:B------:R-:W-:Y:S01]  /*1ab0*/  PRMT R63, R63, 0x5410, R75 ;  /* 0x000054103f3f7816 */ /* 0x000fe2000000004b */
[----:B------:R-:W-:Y:S06]  /*1ac0*/  BRA `(.L_x_3186) ;  /* 0x0000000800f07947 */ /* 0x000fec0003800000 */
.L_x_3170:
[----:B------:R-:W-:Y:S02]  /*1ad0*/  MOV R79, UR20 ;  /* 0x00000014004f7c02 */ /* 0x000fe40008000f00 */
[----:B------:R-:W-:Y:S02]  /*1ae0*/  MOV R80, UR21 ;  /* 0x0000001500507c02 */ /* 0x000fe40008000f00 */
[----:B------:R-:W-:-:S04]  /*1af0*/  ISETP.NE.U32.AND P1, PT, R79, RZ, PT ;  /* 0x000000ff4f00720c */ /* 0x000fc80003f25070 */
[----:B------:R-:W-:-:S13]  /*1b00*/  ISETP.NE.AND.EX P1, PT, R80, RZ, PT, P1 ;  /* 0x000000ff5000720c */ /* 0x000fda0003f25310 */
[----:B------:R-:W-:Y:S05]  /*1b10*/  @P1 BRA `(.L_x_3187) ;  /* 0x0000000400681947 */ /* 0x000fea0003800000 */
[----:B------:R-:W-:Y:S01]  /*1b20*/  ISETP.GT.AND P1, PT, R84, RZ, PT ;  /* 0x000000ff5400720c */ /* 0x000fe20003f24270 */
[----:B------:R-:W0:Y:S01]  /*1b30*/  @P2 LDC R86, c[0x0][0x40c] ;  /* 0x00010300ff562b82 */ /* 0x000e220000000800 */
[----:B------:R-:W-:Y:S02]  /*1b40*/  HADD2.F32 R85, -RZ, R12.H1_H1 ;  /* 0x3000000cff557230 */ /* 0x000fe40000004100 */
[----:B------:R-:W-:-:S05]  /*1b50*/  HADD2.F32 R87, -RZ, R13.H1_H1 ;  /* 0x3000000dff577230 */ /* 0x000fca0000004100 */
[----:B------:R-:W1:Y:S04]  /*1b60*/  @P2 LDC R84, c[0x0][0x40c] ;  /* 0x00010300ff542b82 */ /* 0x000e680000000800 */
[-CC-:B------:R-:W-:Y:S01]  /*1b70*/  @P1 FFMA.FTZ R75, R0, R83.reuse, R81.reuse ;  /* 0x00000053004b1223 */ /* 0x180fe20000010051 */
[----:B------:R-:W-:-:S03]  /*1b80*/  @P1 FFMA.FTZ R88, R8, R83, R81 ;  /* 0x0000005308581223 */ /* 0x000fc60000010051 */
[----:B------:R-:W-:Y:S01]  /*1b90*/  @P1 FADD.FTZ R74, R68, -R75 ;  /* 0x8000004b444a1221 */ /* 0x000fe20000010000 */
[----:B------:R-:W-:Y:S02]  /*1ba0*/  HADD2.F32 R75, -RZ, R12.H0_H0 ;  /* 0x2000000cff4b7230 */ /* 0x000fe40000004100 */
[----:B------:R-:W-:-:S03]  /*1bb0*/  @P1 FADD.FTZ R88, R71, -R88 ;  /* 0x8000005847581221 */ /* 0x000fc60000010000 */
[----:B------:R-:W-:Y:S01]  /*1bc0*/  @P1 FFMA.FTZ R75, R82, R74, R75 ;  /* 0x0000004a524b1223 */ /* 0x000fe2000001004b */
[----:B------:R-:W-:Y:S01]  /*1bd0*/  @P1 FFMA.FTZ R74, R6, R83, R81 ;  /* 0x00000053064a1223 */ /* 0x000fe20000010051 */
[----:B------:R-:W-:-:S03]  /*1be0*/  @P1 FFMA.FTZ R87, R82, R88, R87 ;  /* 0x0000005852571223 */ /* 0x000fc60000010057 */
[----:B------:R-:W-:-:S04]  /*1bf0*/  @P1 FADD.FTZ R74, R69, -R74 ;  /* 0x8000004a454a1221 */ /* 0x000fc80000010000 */
[----:B------:R-:W-:Y:S01]  /*1c00*/  @P1 FFMA.FTZ R85, R82, R74, R85 ;  /* 0x0000004a52551223 */ /* 0x000fe20000010055 */
[----:B-1----:R-:W-:Y:S01]  /*1c10*/  @P2 FMUL.FTZ R75, R75, R84 ;  /* 0x000000544b4b2220 */ /* 0x002fe20000410000 */
[--C-:B-----5:R-:W-:Y:S02]  /*1c20*/  @P2 HADD2.F32 R84, -RZ, R56.reuse.H1_H1 ;  /* 0x30000038ff542230 */ /* 0x120fe40000004100 */
[----:B0-----:R-:W-:Y:S01]  /*1c30*/  @P2 FMUL.FTZ R74, R85, R86 ;  /* 0x00000056554a2220 */ /* 0x001fe20000410000 */
[----:B------:R-:W-:-:S03]  /*1c40*/  @P2 HADD2.F32 R85, -RZ, R56.H0_H0 ;  /* 0x20000038ff552230 */ /* 0x000fc60000004100 */
[-C--:B------:R-:W-:Y:S01]  /*1c50*/  @P2 FFMA.FTZ R29, R84, R74.reuse, R29 ;  /* 0x0000004a541d2223 */ /* 0x080fe2000001001d */
[----:B------:R-:W-:Y:S01]  /*1c60*/  @P2 FMUL.FTZ R74, R45, R74 ;  /* 0x0000004a2d4a2220 */ /* 0x000fe20000410000 */
[----:B------:R-:W-:Y:S01]  /*1c70*/  @P2 FFMA.FTZ R28, R85, R75, R28 ;  /* 0x0000004b551c2223 */ /* 0x000fe2000001001c */
[----:B------:R-:W-:Y:S01]  /*1c80*/  @P1 FFMA.FTZ R85, R7, R83, R81 ;  /* 0x0000005307551223 */ /* 0x000fe20000010051 */
[----:B------:R-:W-:Y:S02]  /*1c90*/  @P2 FMUL.FTZ R75, R44, R75 ;  /* 0x0000004b2c4b2220 */ /* 0x000fe40000410000 */
[----:B------:R-:W-:Y:S01]  /*1ca0*/  @P2 F2FP.F16.F32.PACK_AB R86, RZ, R74 ;  /* 0x0000004aff56223e */ /* 0x000fe200000000ff */
[----:B------:R-:W-:Y:S01]  /*1cb0*/  @P1 FADD.FTZ R84, R70, -R85 ;  /* 0x8000005546541221 */ /* 0x000fe20000010000 */
[----:B------:R-:W-:Y:S01]  /*1cc0*/  HADD2.F32 R85, -RZ, R13.H0_H0 ;  /* 0x2000000dff557230 */ /* 0x000fe20000004100 */
[----:B------:R-:W0:Y:S01]  /*1cd0*/  @P2 LDC R74, c[0x0][0x40c] ;  /* 0x00010300ff4a2b82 */ /* 0x000e220000000800 */
[----:B------:R-:W-:-:S03]  /*1ce0*/  @P2 F2FP.F16.F32.PACK_AB R75, RZ, R75 ;  /* 0x0000004bff4b223e */ /* 0x000fc600000000ff */
[----:B------:R-:W-:Y:S01]  /*1cf0*/  @P1 FFMA.FTZ R85, R82, R84, R85 ;  /* 0x0000005452551223 */ /* 0x000fe20000010055 */
[----:B------:R-:W-:Y:S01]  /*1d00*/  @P2 PRMT R60, R75, 0x7610, R60 ;  /* 0x000076104b3c2816 */ /* 0x000fe2000000003c */
[----:B------:R-:W-:Y:S02]  /*1d10*/  @P1 FFMA.FTZ R75, R9, R83, R81 ;  /* 0x00000053094b1223 */ /* 0x000fe40000010051 */
[----:B------:R-:W1:Y:S01]  /*1d20*/  @P2 LDC R84, c[0x0][0x40c] ;  /* 0x00010300ff542b82 */ /* 0x000e620000000800 */
[----:B------:R-:W-:Y:S01]  /*1d30*/  @P2 PRMT R60, R60, 0x5410, R86 ;  /* 0x000054103c3c2816 */ /* 0x000fe20000000056 */
[----:B------:R-:W-:Y:S01]  /*1d40*/  @P1 FADD.FTZ R86, R72, -R75 ;  /* 0x8000004b48561221 */ /* 0x000fe20000010000 */
[----:B------:R-:W-:-:S05]  /*1d50*/  HADD2.F32 R75, -RZ, R14.H0_H0 ;  /* 0x2000000eff4b7230 */ /* 0x000fca0000004100 */
[----:B------:R-:W-:Y:S02]  /*1d60*/  @P1 FFMA.FTZ R75, R82, R86, R75 ;  /* 0x00000056524b1223 */ /* 0x000fe4000001004b */
[----:B------:R-:W2:Y:S01]  /*1d70*/  @P2 LDC R86, c[0x0][0x40c] ;  /* 0x00010300ff562b82 */ /* 0x000ea20000000800 */
[----:B-1----:R-:W-:Y:S01]  /*1d80*/  @P2 FMUL.FTZ R85, R85, R84 ;  /* 0x0000005455552220 */ /* 0x002fe20000410000 */
[----:B0-----:R-:W-:Y:S01]  /*1d90*/  @P2 FMUL.FTZ R84, R87, R74 ;  /* 0x0000004a57542220 */ /* 0x001fe20000410000 */
[--C-:B------:R-:W-:Y:S02]  /*1da0*/  @P2 HADD2.F32 R74, -RZ, R57.reuse.H1_H1 ;  /* 0x30000039ff4a2230 */ /* 0x100fe40000004100 */
[----:B------:R-:W-:-:S03]  /*1db0*/  @P2 HADD2.F32 R87, -RZ, R57.H0_H0 ;  /* 0x20000039ff572230 */ /* 0x000fc60000004100 */
[----:B------:R-:W-:Y:S01]  /*1dc0*/  @P2 FFMA.FTZ R31, R74, R84, R31 ;  /* 0x000000544a1f2223 */ /* 0x000fe2000001001f */
[----:B------:R-:W-:Y:S01]  /*1dd0*/  @P1 FFMA.FTZ R74, R10, R83, R81 ;  /* 0x000000530a4a1223 */ /* 0x000fe20000010051 */
[-C--:B------:R-:W-:Y:S01]  /*1de0*/  @P2 FFMA.FTZ R30, R87, R85.reuse, R30 ;  /* 0x00000055571e2223 */ /* 0x080fe2000001001e */
[----:B--2---:R-:W-:Y:S01]  /*1df0*/  @P2 FMUL.FTZ R75, R75, R86 ;  /* 0x000000564b4b2220 */ /* 0x004fe20000410000 */
[----:B------:R-:W-:Y:S01]  /*1e00*/  @P2 FMUL.FTZ R84, R47, R84 ;  /* 0x000000542f542220 */ /* 0x000fe20000410000 */
[----:B------:R-:W-:Y:S01]  /*1e10*/  @P1 FADD.FTZ R87, R73, -R74 ;  /* 0x8000004a49571221 */ /* 0x000fe20000010000 */
[----:B------:R-:W-:Y:S01]  /*1e20*/  @P2 FMUL.FTZ R74, R46, R85 ;  /* 0x000000552e4a2220 */ /* 0x000fe20000410000 */
[----:B------:R-:W-:Y:S01]  /*1e30*/  HADD2.F32 R85, -RZ, R14.H1_H1 ;  /* 0x3000000eff557230 */ /* 0x000fe20000004100 */
[----:B------:R-:W0:Y:S01]  /*1e40*/  @P2 LDC R86, c[0x0][0x40c] ;  /* 0x00010300ff562b82 */ /* 0x000e220000000800 */
[----:B------:R-:W-:Y:S02]  /*1e50*/  @P2 F2FP.F16.F32.PACK_AB R84, RZ, R84 ;  /* 0x00000054ff54223e */ /* 0x000fe400000000ff */
[----:B------:R-:W-:Y:S01]  /*1e60*/  @P2 F2FP.F16.F32.PACK_AB R74, RZ, R74 ;  /* 0x0000004aff4a223e */ /* 0x000fe200000000ff */
[----:B------:R-:W-:Y:S01]  /*1e70*/  @P1 FFMA.FTZ R85, R82, R87, R85 ;  /* 0x0000005752551223 */ /* 0x000fe20000010055 */
[----:B------:R-:W-:-:S02]  /*1e80*/  @P1 FFMA.FTZ R87, R11, R83, R81 ;  /* 0x000000530b571223 */ /* 0x000fc40000010051 */
[----:B------:R-:W-:Y:S02]  /*1e90*/  @P2 PRMT R61, R74, 0x7610, R61 ;  /* 0x000076104a3d2816 */ /* 0x000fe4000000003d */
[----:B------:R-:W-:Y:S01]  /*1ea0*/  @P1 FADD.FTZ R88, R76, -R87 ;  /* 0x800000574c581221 */ /* 0x000fe20000010000 */
[----:B------:R-:W-:Y:S01]  /*1eb0*/  HADD2.F32 R87, -RZ, R15.H0_H0 ;  /* 0x2000000fff577230 */ /* 0x000fe20000004100 */
[----:B------:R-:W-:-:S04]  /*1ec0*/  @P2 PRMT R61, R61, 0x5410, R84 ;  /* 0x000054103d3d2816 */ /* 0x000fc80000000054 */
[----:B------:R-:W-:Y:S02]  /*1ed0*/  @P1 FFMA.FTZ R87, R82, R88, R87 ;  /* 0x0000005852571223 */ /* 0x000fe40000010057 */
[----:B------:R-:W1:Y:S01]  /*1ee0*/  @P2 LDC R88, c[0x0][0x40c] ;  /* 0x00010300ff582b82 */ /* 0x000e620000000800 */
[----:B0-----:R-:W-:Y:S01]  /*1ef0*/  @P2 FMUL.FTZ R86, R85, R86 ;  /* 0x0000005655562220 */ /* 0x001fe20000410000 */
[----:B------:R-:W-:-:S05]  /*1f00*/  @P2 HADD2.F32 R85, -RZ, R58.H0_H0 ;  /* 0x2000003aff552230 */ /* 0x000fca0000004100 */
[-C--:B------:R-:W-:Y:S01]  /*1f10*/  @P2 FFMA.FTZ R24, R85, R75.reuse, R24 ;  /* 0x0000004b55182223 */ /* 0x080fe20000010018 */
[----:B------:R-:W-:Y:S02]  /*1f20*/  @P2 HADD2.F32 R85, -RZ, R59.H0_H0 ;  /* 0x2000003bff552230 */ /* 0x000fe40000004100 */
[----:B------:R-:W-:-:S05]  /*1f30*/  @P2 FMUL.FTZ R75, R40, R75 ;  /* 0x0000004b284b2220 */ /* 0x000fca0000410000 */
[----:B------:R-:W-:Y:S01]  /*1f40*/  @P2 F2FP.F16.F32.PACK_AB R75, RZ, R75 ;  /* 0x0000004bff4b223e */ /* 0x000fe200000000ff */
[----:B-1----:R-:W-:Y:S01]  /*1f50*/  @P2 FMUL.FTZ R87, R87, R88 ;  /* 0x0000005857572220 */ /* 0x002fe20000410000 */
[----:B------:R-:W-:Y:S02]  /*1f60*/  @P2 HADD2.F32 R88, -RZ, R58.H1_H1 ;  /* 0x3000003aff582230 */ /* 0x000fe40000004100 */
[----:B------:R-:W-:Y:S01]  /*1f70*/  @P2 PRMT R62, R75, 0x7610, R62 ;  /* 0x000076104b3e2816 */ /* 0x000fe2000000003e */
        /* <DEDUP_REMOVED lines=9> */
[----:B------:R-:W-:Y:S01]  /*2010*/  @P1 FFMA.FTZ R81, R77, R83, R81 ;  /* 0x000000534d511223 */ /* 0x000fe20000010051 */
[----:B------:R-:W-:-:S03]  /*2020*/  HADD2.F32 R75, -RZ, R15.H1_H1 ;  /* 0x3000000fff4b7230 */ /* 0x000fc60000004100 */
        /* <DEDUP_REMOVED lines=9> */
.L_x_3187:
[----:B------:R-:W-:Y:S01]  /*20c0*/  ISETP.GT.AND P1, PT, R84, RZ, PT ;  /* 0x000000ff5400720c */ /* 0x000fe20003f24270 */
[----:B------:R-:W-:Y:S01]  /*20d0*/  @P3 FFMA.FTZ R65, R0, R83, R81 ;  /* 0x0000005300413223 */ /* 0x000fe20000010051 */
[--C-:B------:R-:W-:Y:S01]  /*20e0*/  HADD2.F32 R64, -RZ, R12.reuse.H0_H0 ;  /* 0x2000000cff407230 */ /* 0x100fe20000004100 */
[----:B------:R-:W0:Y:S01]  /*20f0*/  @P2 LDC R85, c[0x0][0x40c] ;  /* 0x00010300ff552b82 */ /* 0x000e220000000800 */
[----:B------:R-:W-:Y:S02]  /*2100*/  HADD2.F32 R90, -RZ, R12.H1_H1 ;  /* 0x3000000cff5a7230 */ /* 0x000fe40000004100 */
[----:B------:R-:W-:Y:S01]  /*2110*/  @P3 FADD.FTZ R65, R68, -R65 ;  /* 0x8000004144413221 */ /* 0x000fe20000010000 */
[----:B------:R-:W-:Y:S02]  /*2120*/  HADD2.F32 R89, -RZ, R13.H1_H1 ;  /* 0x3000000dff597230 */ /* 0x000fe40000004100 */
[----:B-----5:R-:W-:Y:S02]  /*2130*/  @P2 HADD2.F32 R87, -RZ, R57.H0_H0 ;  /* 0x20000039ff572230 */ /* 0x020fe40000004100 */
[----:B------:R-:W-:Y:S01]  /*2140*/  @P3 FFMA.FTZ R64, R82, R65, R64 ;  /* 0x0000004152403223 */ /* 0x000fe20000010040 */
[----:B------:R-:W-:Y:S01]  /*2150*/  HADD2.F32 R65, -RZ, R13.H0_H0 ;  /* 0x2000000dff417230 */ /* 0x000fe20000004100 */
[----:B------:R-:W1:Y:S01]  /*2160*/  @P2 LDC R86, c[0x0][0x40c] ;  /* 0x00010300ff562b82 */ /* 0x000e620000000800 */
[----:B------:R-:W-:-:S02]  /*2170*/  @P2 HADD2.F32 R74, -RZ, R56.H1_H1 ;  /* 0x30000038ff4a2230 */ /* 0x000fc40000004100 */
[-CC-:B------:R-:W-:Y:S01]  /*2180*/  @P1 FFMA.FTZ R75, R7, R83.reuse, R81.reuse ;  /* 0x00000053074b1223 */ /* 0x180fe20000010051 */
[----:B------:R-:W-:-:S03]  /*2190*/  @P1 FFMA.FTZ R66, R6, R83, R81 ;  /* 0x0000005306421223 */ /* 0x000fc60000010051 */
[----:B------:R-:W-:Y:S01]  /*21a0*/  @P1 FADD.FTZ R75, R70, -R75 ;  /* 0x8000004b464b1221 */ /* 0x000fe20000010000 */
[----:B------:R-:W-:Y:S01]  /*21b0*/  @P1 FADD.FTZ R67, R69, -R66 ;  /* 0x8000004245431221 */ /* 0x000fe20000010000 */
[----:B------:R-:W-:Y:S01]  /*21c0*/  @P1 FFMA.FTZ R66, R8, R83, R81 ;  /* 0x0000005308421223 */ /* 0x000fe20000010051 */
[----:B------:R-:W2:Y:S01]  /*21d0*/  @P2 LDC R84, c[0x0][0x40c] ;  /* 0x00010300ff542b82 */ /* 0x000ea20000000800 */
[C---:B------:R-:W-:Y:S01]  /*21e0*/  @P1 FFMA.FTZ R65, R82.reuse, R75, R65 ;  /* 0x0000004b52411223 */ /* 0x040fe20000010041 */
[----:B------:R-:W-:Y:S01]  /*21f0*/  @P1 FFMA.FTZ R90, R82, R67, R90 ;  /* 0x00000043525a1223 */ /* 0x000fe2000001005a */
[----:B------:R-:W-:Y:S01]  /*2200*/  @P1 FADD.FTZ R66, R71, -R66 ;  /* 0x8000004247421221 */ /* 0x000fe20000010000 */
[----:B------:R-:W-:-:S03]  /*2210*/  @P1 FFMA.FTZ R67, R9, R83, R81 ;  /* 0x0000005309431223 */ /* 0x000fc60000010051 */
[----:B------:R-:W-:Y:S01]  /*2220*/  @P1 FFMA.FTZ R89, R82, R66, R89 ;  /* 0x0000004252591223 */ /* 0x000fe20000010059 */
[----:B------:R-:W3:Y:S01]  /*2230*/  @P2 LDC R75, c[0x0][0x40c] ;  /* 0x00010300ff4b2b82 */ /* 0x000ee20000000800 */
[----:B------:R-:W-:Y:S02]  /*2240*/  HADD2.F32 R66, -RZ, R14.H0_H0 ;  /* 0x2000000eff427230 */ /* 0x000fe40000004100 */
[----:B------:R-:W-:Y:S01]  /*2250*/  @P1 FADD.FTZ R67, R72, -R67 ;  /* 0x8000004348431221 */ /* 0x000fe20000010000 */
[----:B0-----:R-:W-:-:S03]  /*2260*/  @P2 FMUL.FTZ R88, R90, R85 ;  /* 0x000000555a582220 */ /* 0x001fc60000410000 */
[----:B------:R-:W-:Y:S01]  /*2270*/  @P1 FFMA.FTZ R66, R82, R67, R66 ;  /* 0x0000004352421223 */ /* 0x000fe20000010042 */
[----:B------:R-:W-:Y:S02]  /*2280*/  @P2 HADD2.F32 R67, -RZ, R56.H0_H0 ;  /* 0x20000038ff432230 */ /* 0x000fe40000004100 */
[----:B-1----:R-:W-:Y:S01]  /*2290*/  @P2 FMUL.FTZ R85, R65, R86 ;  /* 0x0000005641552220 */ /* 0x002fe20000410000 */
[----:B------:R-:W-:Y:S02]  /*22a0*/  @P2 HADD2.F32 R86, -RZ, R57.H1_H1 ;  /* 0x30000039ff562230 */ /* 0x000fe40000004100 */
[----:B------:R-:W-:Y:S01]  /*22b0*/  @P2 FFMA.FTZ R29, R74, R88, R29 ;  /* 0x000000584a1d2223 */ /* 0x000fe2000001001d */
[----:B------:R-:W-:Y:S01]  /*22c0*/  F2FP.F16.F32.PACK_AB R65, R89, R65 ;  /* 0x000000415941723e */ /* 0x000fe200000000ff */
[----:B------:R-:W-:Y:S01]  /*22d0*/  @P2 FFMA.FTZ R30, R87, R85, R30 ;  /* 0x00000055571e2223 */ /* 0x000fe2000001001e */
[----:B--2---:R-:W-:-:S04]  /*22e0*/  @P2 FMUL.FTZ R84, R89, R84 ;  /* 0x0000005459542220 */ /* 0x004fc80000410000 */
[----:B------:R-:W-:Y:S01]  /*22f0*/  @P2 FFMA.FTZ R31, R86, R84, R31 ;  /* 0x00000054561f2223 */ /* 0x000fe2000001001f */
[----:B------:R-:W-:Y:S01]  /*2300*/  @P1 FFMA.FTZ R86, R10, R83, R81 ;  /* 0x000000530a561223 */ /* 0x000fe20000010051 */
[----:B---3--:R-:W-:Y:S01]  /*2310*/  @P2 FMUL.FTZ R75, R64, R75 ;  /* 0x0000004b404b2220 */ /* 0x008fe20000410000 */
[----:B------:R-:W-:-:S03]  /*2320*/  F2FP.F16.F32.PACK_AB R64, R90, R64 ;  /* 0x000000405a40723e */ /* 0x000fc600000000ff */
[-C--:B------:R-:W-:Y:S01]  /*2330*/  @P2 FFMA.FTZ R28, R67, R75.reuse, R28 ;  /* 0x0000004b431c2223 */ /* 0x080fe2000001001c */
[----:B------:R-:W-:Y:S01]  /*2340*/  @P2 FMUL.FTZ R74, R44, R75 ;  /* 0x0000004b2c4a2220 */ /* 0x000fe20000410000 */
[----:B------:R-:W0:Y:S01]  /*2350*/  @P2 LDC R67, c[0x0][0x40c] ;  /* 0x00010300ff432b82 */ /* 0x000e220000000800 */
[----:B------:R-:W-:Y:S01]  /*2360*/  @P2 FMUL.FTZ R75, R45, R88 ;  /* 0x000000582d4b2220 */ /* 0x000fe20000410000 */
[----:B------:R-:W-:Y:S02]  /*2370*/  HADD2.F32 R88, -RZ, R14.H1_H1 ;  /* 0x3000000eff587230 */ /* 0x000fe40000004100 */
[----:B------:R-:W-:Y:S02]  /*2380*/  @P2 F2FP.F16.F32.PACK_AB R74, RZ, R74 ;  /* 0x0000004aff4a223e */ /* 0x000fe400000000ff */
[----:B------:R-:W-:Y:S02]  /*2390*/  @P2 F2FP.F16.F32.PACK_AB R75, RZ, R75 ;  /* 0x0000004bff4b223e */ /* 0x000fe400000000ff */
[----:B------:R-:W-:-:S04]  /*23a0*/  @P2 PRMT R60, R74, 0x7610, R60 ;  /* 0x000076104a3c2816 */ /* 0x000fc8000000003c */
[----:B------:R-:W-:Y:S01]  /*23b0*/  @P2 PRMT R60, R60, 0x5410, R75 ;  /* 0x000054103c3c2816 */ /* 0x000fe2000000004b */
[----:B0-----:R-:W-:Y:S01]  /*23c0*/  @P2 FMUL.FTZ R87, R66, R67 ;  /* 0x0000004342572220 */ /* 0x001fe20000410000 */
[----:B------:R-:W-:-:S05]  /*23d0*/  @P2 HADD2.F32 R67, -RZ, R58.H0_H0 ;  /* 0x2000003aff432230 */ /* 0x000fca0000004100 */
[----:B------:R-:W-:Y:S01]  /*23e0*/  @P2 FFMA.FTZ R24, R67, R87, R24 ;  /* 0x0000005743182223 */ /* 0x000fe20000010018 */
[----:B------:R-:W-:-:S04]  /*23f0*/  @P1 FADD.FTZ R67, R73, -R86 ;  /* 0x8000005649431221 */ /* 0x000fc80000010000 */
[----:B------:R-:W-:Y:S02]  /*2400*/  @P1 FFMA.FTZ R88, R82, R67, R88 ;  /* 0x0000004352581223 */ /* 0x000fe40000010058 */
[----:B------:R-:W0:Y:S03]  /*2410*/  @P2 LDC R67, c[0x0][0x40c] ;  /* 0x00010300ff432b82 */ /* 0x000e260000000800 */
[C---:B------:R-:W-:Y:S01]  /*2420*/  F2FP.F16.F32.PACK_AB R66, R88.reuse, R66 ;  /* 0x000000425842723e */ /* 0x040fe200000000ff */
[----:B0-----:R-:W-:Y:S01]  /*2430*/  @P2 FMUL.FTZ R86, R88, R67 ;  /* 0x0000004358562220 */ /* 0x001fe20000410000 */
[----:B------:R-:W-:Y:S02]  /*2440*/  @P2 HADD2.F32 R67, -RZ, R58.H1_H1 ;  /* 0x3000003aff432230 */ /* 0x000fe40000004100 */
[----:B------:R-:W-:-:S03]  /*2450*/  @P2 HADD2.F32 R88, -RZ, R59.H1_H1 ;  /* 0x3000003bff582230 */ /* 0x000fc60000004100 */
[----:B------:R-:W-:Y:S01]  /*2460*/  @P2 FFMA.FTZ R25, R67, R86, R25 ;  /* 0x0000005643192223 */ /* 0x000fe20000010019 */
[-CC-:B------:R-:W-:Y:S01]  /*2470*/  @P1 FFMA.FTZ R67, R11, R83.reuse, R81.reuse ;  /* 0x000000530b431223 */ /* 0x180fe20000010051 */
[----:B------:R-:W-:-:S03]  /*2480*/  @P1 FFMA.FTZ R81, R77, R83, R81 ;  /* 0x000000534d511223 */ /* 0x000fc60000010051 */
[----:B------:R-:W-:Y:S01]  /*2490*/  @P1 FADD.FTZ R91, R76, -R67 ;  /* 0x800000434c5b1221 */ /* 0x000fe20000010000 */
[----:B------:R-:W-:Y:S01]  /*24a0*/  @P1 FADD.FTZ R83, R78, -R81 ;  /* 0x800000514e531221 */ /* 0x000fe20000010000 */
[--C-:B------:R-:W-:Y:S02]  /*24b0*/  HADD2.F32 R81, -RZ, R15.reuse.H1_H1 ;  /* 0x3000000fff517230 */ /* 0x100fe40000004100 */
[----:B------:R-:W-:-:S03]  /*24c0*/  HADD2.F32 R67, -RZ, R15.H0_H0 ;  /* 0x2000000fff437230 */ /* 0x000fc60000004100 */
[C---:B------:R-:W-:Y:S01]  /*24d0*/  @P1 FFMA.FTZ R81, R82.reuse, R83, R81 ;  /* 0x0000005352511223 */ /* 0x040fe20000010051 */
[----:B------:R-:W-:Y:S01]  /*24e0*/  @P2 FMUL.FTZ R83, R47, R84 ;  /* 0x000000542f532220 */ /* 0x000fe20000410000 */
[----:B------:R-:W-:Y:S01]  /*24f0*/  @P1 FFMA.FTZ R67, R82, R91, R67 ;  /* 0x0000005b52431223 */ /* 0x000fe20000010043 */
[----:B------:R-:W-:Y:S01]  /*2500*/  @P2 FMUL.FTZ R82, R46, R85 ;  /* 0x000000552e522220 */ /* 0x000fe20000410000 */
[----:B------:R-:W-:Y:S01]  /*2510*/  @P2 FMUL.FTZ R84, R40, R87 ;  /* 0x0000005728542220 */ /* 0x000fe20000410000 */
[----:B------:R-:W-:Y:S01]  /*2520*/  @P2 FMUL.FTZ R85, R41, R86 ;  /* 0x0000005629552220 */ /* 0x000fe20000410000 */
[----:B------:R-:W0:Y:S01]  /*2530*/  @P2 LDC R87, c[0x0][0x40c] ;  /* 0x00010300ff572b82 */ /* 0x000e220000000800 */
[----:B------:R-:W-:Y:S02]  /*2540*/  @P2 F2FP.F16.F32.PACK_AB R83, RZ, R83 ;  /* 0x00000053ff53223e */ /* 0x000fe400000000ff */
[----:B------:R-:W-:Y:S02]  /*2550*/  @P2 F2FP.F16.F32.PACK_AB R82, RZ, R82 ;  /* 0x00000052ff52223e */ /* 0x000fe400000000ff */
[----:B------:R-:W-:-:S02]  /*2560*/  @P2 F2FP.F16.F32.PACK_AB R84, RZ, R84 ;  /* 0x00000054ff54223e */ /* 0x000fc400000000ff */
[----:B------:R-:W-:Y:S01]  /*2570*/  @P2 F2FP.F16.F32.PACK_AB R85, RZ, R85 ;  /* 0x00000055ff55223e */ /* 0x000fe200000000ff */
[----:B------:R-:W1:Y:S01]  /*2580*/  @P2 LDC R86, c[0x0][0x40c] ;  /* 0x00010300ff562b82 */ /* 0x000e620000000800 */
[----:B------:R-:W-:Y:S02]  /*2590*/  @P2 PRMT R61, R82, 0x7610, R61 ;  /* 0x00007610523d2816 */ /* 0x000fe4000000003d */
[----:B------:R-:W-:Y:S02]  /*25a0*/  @P2 PRMT R62, R84, 0x7610, R62 ;  /* 0x00007610543e2816 */ /* 0x000fe4000000003e */
[----:B------:R-:W-:Y:S02]  /*25b0*/  @P2 PRMT R61, R61, 0x5410, R83 ;  /* 0x000054103d3d2816 */ /* 0x000fe40000000053 */
[----:B------:R-:W-:Y:S01]  /*25c0*/  @P2 PRMT R62, R62, 0x5410, R85 ;  /* 0x000054103e3e2816 */ /* 0x000fe20000000055 */
[----:B0-----:R-:W-:Y:S01]  /*25d0*/  @P2 FMUL.FTZ R87, R67, R87 ;  /* 0x0000005743572220 */ /* 0x001fe20000410000 */
[C---:B------:R-:W-:Y:S01]  /*25e0*/  F2FP.F16.F32.PACK_AB R67, R81.reuse, R67 ;  /* 0x000000435143723e */ /* 0x040fe200000000ff */
[----:B-1----:R-:W-:Y:S01]  /*25f0*/  @P2 FMUL.FTZ R86, R81, R86 ;  /* 0x0000005651562220 */ /* 0x002fe20000410000 */
[----:B------:R-:W-:-:S03]  /*2600*/  @P2 HADD2.F32 R81, -RZ, R59.H0_H0 ;  /* 0x2000003bff512230 */ /* 0x000fc60000004100 */
[-C--:B------:R-:W-:Y:S01]  /*2610*/  @P2 FFMA.FTZ R27, R88, R86.reuse, R27 ;  /* 0x00000056581b2223 */ /* 0x080fe2000001001b */
[----:B------:R-:W-:Y:S01]  /*2620*/  @P2 FMUL.FTZ R86, R43, R86 ;  /* 0x000000562b562220 */ /* 0x000fe20000410000 */
[-C--:B------:R-:W-:Y:S01]  /*2630*/  @P2 FFMA.FTZ R26, R81, R87.reuse, R26 ;  /* 0x00000057511a2223 */ /* 0x080fe2000001001a */
[----:B------:R-:W-:-:S03]  /*2640*/  @P2 FMUL.FTZ R87, R42, R87 ;  /* 0x000000572a572220 */ /* 0x000fc60000410000 */
[----:B------:R-:W-:Y:S02]  /*2650*/  @P2 F2FP.F16.F32.PACK_AB R86, RZ, R86 ;  /* 0x00000056ff56223e */ /* 0x000fe400000000ff */
[----:B------:R-:W-:-:S04]  /*2660*/  @P2 F2FP.F16.F32.PACK_AB R87, RZ, R87 ;  /* 0x00000057ff57223e */ /* 0x000fc800000000ff */
[----:B------:R-:W-:-:S04]  /*2670*/  @P2 PRMT R63, R87, 0x7610, R63 ;  /* 0x00007610573f2816 */ /* 0x000fc8000000003f */
[----:B------:R-:W-:-:S07]  /*2680*/  @P2 PRMT R63, R63, 0x5410, R86 ;  /* 0x000054103f3f2816 */ /* 0x000fce0000000056 */
.L_x_3186:
[----:B------:R-:W-:Y:S05]  /*2690*/  BSYNC.RECONVERGENT B1 ;  /* 0x0000000000017941 */ /* 0x000fea0003800200 */
.L_x_3169:
        /* <DEDUP_REMOVED lines=13> */
.L_x_3188:
[----:B------:R2:W-:Y:S02]  /*2770*/  @P2 STG.E.128 desc[UR6][R74.64], R60 ;  /* 0x0000003c4a002986 */ /* 0x0005e4000c101d06 */
.L_x_3168:
[----:B------:R-:W-:Y:S05]  /*2780*/  BSYNC.RECONVERGENT B2 ;  /* 0x0000000000027941 */ /* 0x000fea0003800200 */
.L_x_3167:
[----:B0-2---:R-:W0:Y:S02]  /*2790*/  LDC.64 R74, c[0x0][0x380] ;  /* 0x0000e000ff4a7b82 */ /* 0x005e240000000a00 */
[----:B0-----:R-:W-:-:S04]  /*27a0*/  LEA R4, R74, R4, 0x2 ;  /* 0x000000044a047211 */ /* 0x001fc800078e10ff */
[----:B------:R-:W-:-:S13]  /*27b0*/  ISETP.GE.AND P1, PT, R4, R75, PT ;  /* 0x0000004b0400720c */ /* 0x000fda0003f26270 */
[----:B------:R-:W-:Y:S05]  /*27c0*/  @!P1 BRA `(.L_x_3189) ;  /* 0xffffffd800d09947 */ /* 0x000fea000383ffff */
.L_x_3162:
[----:B------:R-:W-:Y:S05]  /*27d0*/  BSYNC B0 ;  /* 0x0000000000007941 */ /* 0x000fea0003800000 */
.L_x_3161:
        /* <DEDUP_REMOVED lines=101> */
.L_x_3191:
[----:B------:R-:W-:Y:S05]  /*2e30*/  BSYNC.RECONVERGENT B0 ;  /* 0x0000000000007941 */ /* 0x000fea0003800200 */
.L_x_3190:
        /* <DEDUP_REMOVED lines=9> */
.L_x_3166:
        /* <DEDUP_REMOVED lines=8> */
.L_x_3193:
[----:B------:R-:W-:Y:S05]  /*2f50*/  BSYNC B1 ;  /* 0x0000000000017941 */ /* 0x000fea0003800000 */
.L_x_3192:
        /* <DEDUP_REMOVED lines=8> */
.L_x_3194:
[----:B------:R-:W-:Y:S01]  /*2fe0*/  FADD.FTZ R74, R74, R85 ;  /* 0x000000554a4a7221 */ /* 0x000fe20000010000 */
[----:B------:R-:W-:-:S04]  /*2ff0*/  HFMA2 R80, -RZ, RZ, 0, 1.1920928955078125e-07 ;  /* 0x00000002ff507431 */ /* 0x000fc800000001ff */
[----:B------:R-:W-:Y:S02]  /*3000*/  MOV R92, R74 ;  /* 0x0000004a005c7202 */ /* 0x000fe40000000f00 */
[----:B------:R-:W-:-:S07]  /*3010*/  MOV R75, R91 ;  /* 0x0000005b004b7202 */ /* 0x000fce0000000f00 */
[----:B------:R-:W-:Y:S05]  /*3020*/  WARPSYNC.COLLECTIVE R83, `(.L_x_3195) ;  /* 0x0000000053087348 */ /* 0x000fea0003c00000 */
[----:B------:R0:W1:Y:S02]  /*3030*/  SHFL.BFLY P1, R91, R92, R80, R81 ;  /* 0x0c0000505c5b7389 */ /* 0x0000640000020051 */
[----:B01----:R-:W-:Y:S05]  /*3040*/  ENDCOLLECTIVE ;  /* 0x000000000000791b */ /* 0x003fea0003800000 */
.L_x_3195:
[----:B------:R-:W-:-:S05]  /*3050*/  FADD.FTZ R87, R75, R86 ;  /* 0x000000564b577221 */ /* 0x000fca0000010000 */
[----:B------:R-:W-:Y:S02]  /*3060*/  MOV R92, R87 ;  /* 0x00000057005c7202 */ /* 0x000fe40000000f00 */
[----:B------:R-:W-:-:S07]  /*3070*/  MOV R75, R91 ;  /* 0x0000005b004b7202 */ /* 0x000fce0000000f00 */
[----:B------:R-:W-:Y:S05]  /*3080*/  WARPSYNC.COLLECTIVE R83, `(.L_x_3196) ;  /* 0x0000000053087348 */ /* 0x000fea0003c00000 */
[----:B------:R0:W1:Y:S02]  /*3090*/  SHFL.BFLY P1, R91, R92, R80, R81 ;  /* 0x0c0000505c5b7389 */ /* 0x0000640000020051 */
[----:B01----:R-:W-:Y:S05]  /*30a0*/  ENDCOLLECTIVE ;  /* 0x000000000000791b */ /* 0x003fea0003800000 */
.L_x_3196:
[----:B------:R-:W-:Y:S01]  /*30b0*/  FADD.FTZ R89, R74, R75 ;  /* 0x0000004b4a597221 */ /* 0x000fe20000010000 */
[----:B------:R-:W-:-:S04]  /*30c0*/  HFMA2 R80, -RZ, RZ, 0, 2.384185791015625e-07 ;  /* 0x00000004ff507431 */ /* 0x000fc800000001ff */
[----:B------:R-:W-:Y:S02]  /*30d0*/  MOV R92, R89 ;  /* 0x00000059005c7202 */ /* 0x000fe40000000f00 */
[----:B------:R-:W-:-:S07]  /*30e0*/  MOV R88, R91 ;  /* 0x0000005b00587202 */ /* 0x000fce0000000f00 */
[----:B------:R-:W-:Y:S05]  /*30f0*/  WARPSYNC.COLLECTIVE R83, `(.L_x_3197) ;  /* 0x0000000053087348 */ /* 0x000fea0003c00000 */
[----:B------:R0:W1:Y:S02]  /*3100*/  SHFL.BFLY P1, R91, R92, R80, R81 ;  /* 0x0c0000505c5b7389 */ /* 0x0000640000020051 */
[----:B01----:R-:W-:Y:S05]  /*3110*/  ENDCOLLECTIVE ;  /* 0x000000000000791b */ /* 0x003fea0003800000 */
.L_x_3197:
[----:B------:R-:W-:-:S05]  /*3120*/  FADD.FTZ R88, R87, R88 ;  /* 0x0000005857587221 */ /* 0x000fca0000010000 */
[----:B------:R-:W-:Y:S02]  /*3130*/  MOV R92, R88 ;  /* 0x00000058005c7202 */ /* 0x000fe40000000f00 */
[----:B------:R-:W-:-:S07]  /*3140*/  MOV R90, R91 ;  /* 0x0000005b005a7202 */ /* 0x000fce0000000f00 */
[----:B------:R-:W-:Y:S05]  /*3150*/  WARPSYNC.COLLECTIVE R83, `(.L_x_3198) ;  /* 0x0000000053087348 */ /* 0x000fea0003c00000 */
[----:B------:R0:W1:Y:S02]  /*3160*/  SHFL.BFLY P1, R91, R92, R80, R81 ;  /* 0x0c0000505c5b7389 */ /* 0x0000640000020051 */
[----:B01----:R-:W-:Y:S05]  /*3170*/  ENDCOLLECTIVE ;  /* 0x000000000000791b */ /* 0x003fea0003800000 */
.L_x_3198:
[----:B------:R-:W-:Y:S01]  /*3180*/  FADD.FTZ R90, R89, R90 ;  /* 0x0000005a595a7221 */ /* 0x000fe20000010000 */
[----:B------:R-:W-:-:S04]  /*3190*/  HFMA2 R80, -RZ, RZ, 0, 4.76837158203125e-07 ;  /* 0x00000008ff507431 */ /* 0x000fc800000001ff */
[----:B------:R-:W-:Y:S02]  /*31a0*/  MOV R92, R90 ;  /* 0x0000005a005c7202 */ /* 0x000fe40000000f00 */
[----:B------:R-:W-:-:S07]  /*31b0*/  MOV R75, R91 ;  /* 0x0000005b004b7202 */ /* 0x000fce0000000f00 */
[----:B------:R-:W-:Y:S05]  /*31c0*/  WARPSYNC.COLLECTIVE R83, `(.L_x_3199) ;  /* 0x0000000053087348 */ /* 0x000fea0003c00000 */
[----:B------:R0:W1:Y:S02]  /*31d0*/  SHFL.BFLY P1, R91, R92, R80, R81 ;  /* 0x0c0000505c5b7389 */ /* 0x0000640000020051 */
[----:B01----:R-:W-:Y:S05]  /*31e0*/  ENDCOLLECTIVE ;  /* 0x000000000000791b */ /* 0x003fea0003800000 */
.L_x_3199:
[----:B------:R-:W-:-:S05]  /*31f0*/  FADD.FTZ R85, R88, R75 ;  /* 0x0000004b58557221 */ /* 0x000fca0000010000 */
[----:B------:R-:W-:Y:S02]  /*3200*/  MOV R92, R85 ;  /* 0x00000055005c7202 */ /* 0x000fe40000000f00 */
[----:B------:R-:W-:-:S07]  /*3210*/  MOV R75, R91 ;  /* 0x0000005b004b7202 */ /* 0x000fce0000000f00 */
[----:B------:R-:W-:Y:S05]  /*3220*/  WARPSYNC.COLLECTIVE R83, `(.L_x_3200) ;  /* 0x0000000053087348 */ /* 0x000fea0003c00000 */
[----:B------:R0:W1:Y:S02]  /*3230*/  SHFL.BFLY P1, R91, R92, R80, R81 ;  /* 0x0c0000505c5b7389 */ /* 0x0000640000020051 */
[----:B01----:R-:W-:Y:S05]  /*3240*/  ENDCOLLECTIVE ;  /* 0x000000000000791b */ /* 0x003fea0003800000 */
.L_x_3200:
[----:B------:R-:W-:Y:S01]  /*3250*/  FADD.FTZ R75, R90, R75 ;  /* 0x0000004b5a4b7221 */ /* 0x000fe20000010000 */
[----:B------:R-:W-:-:S04]  /*3260*/  HFMA2 R80, -RZ, RZ, 0, 9.5367431640625e-07 ;  /* 0x00000010ff507431 */ /* 0x000fc800000001ff */
[----:B------:R-:W-:Y:S02]  /*3270*/  MOV R92, R75 ;  /* 0x0000004b005c7202 */ /* 0x000fe40000000f00 */
[----:B------:R-:W-:-:S07]  /*3280*/  MOV R86, R91 ;  /* 0x0000005b00567202 */ /* 0x000fce0000000f00 */
[----:B------:R-:W-:Y:S05]  /*3290*/  WARPSYNC.COLLECTIVE R83, `(.L_x_3201) ;  /* 0x0000000053087348 */ /* 0x000fea0003c00000 */
[----:B------:R0:W1:Y:S02]  /*32a0*/  SHFL.BFLY P1, R91, R92, R80, R81 ;  /* 0x0c0000505c5b7389 */ /* 0x0000640000020051 */
[----:B01----:R-:W-:Y:S05]  /*32b0*/  ENDCOLLECTIVE ;  /* 0x000000000000791b */ /* 0x003fea0003800000 */
.L_x_3201:
[----:B------:R-:W-:-:S05]  /*32c0*/  FADD.FTZ R74, R85, R86 ;  /* 0x00000056554a7221 */ /* 0x000fca0000010000 */
[----:B------:R-:W-:Y:S02]  /*32d0*/  MOV R92, R74 ;  /* 0x0000004a005c7202 */ /* 0x000fe40000000f00 */
[----:B------:R-:W-:-:S07]  /*32e0*/  MOV R86, R91 ;  /* 0x0000005b00567202 */ /* 0x000fce0000000f00 */
[----:B------:R-:W-:Y:S05]  /*32f0*/  WARPSYNC.COLLECTIVE R83, `(.L_x_3202) ;  /* 0x0000000053087348 */ /* 0x000fea0003c00000 */
[----:B------:R0:W1:Y:S02]  /*3300*/  SHFL.BFLY P1, R91, R92, R80, R81 ;  /* 0x0c0000505c5b7389 */ /* 0x0000640000020051 */
[----:B01----:R-:W-:Y:S05]  /*3310*/  ENDCOLLECTIVE ;  /* 0x000000000000791b */ /* 0x003fea0003800000 */
.L_x_3202:
[----:B------:R-:W-:Y:S01]  /*3320*/  MOV R87, R91 ;  /* 0x0000005b00577202 */ /* 0x000fe20000000f00 */
[----:B------:R-:W-:Y:S06]  /*3330*/  BRA `(.L_x_3203) ;  /* 0xffffffd800347947 */ /* 0x000fec000383ffff */
.L_x_3204:
        /* <DEDUP_REMOVED lines=12> */
.L_x_6442:


//--------------------- .text._ZN10layer_norm13ln_bwd_kernelINS_13Kernel_traitsIf6__halfS2_S2_fjLj256ELj1ELj4ELj1ELj16ENS_18Kernel_traits_baseILj256EfS2_S2_S2_fjLj128EEEEELb0ELb1ELb1ELb1EEEvNS_9BwdParamsE --------------------------
	.section	.text._ZN10layer_norm13ln_bwd_kernelINS_13Kernel_traitsIf6__halfS2_S2_fjLj256ELj1ELj4ELj1ELj16ENS_18Kernel_traits_baseILj256EfS2_S2_S2_fjLj128EEEEELb0ELb1ELb1ELb1EEEvNS_9BwdParamsE,"ax",@progbits
	.align	128
        .global         _ZN10layer_norm13ln_bwd_kernelINS_13Kernel_traitsIf6__halfS2_S2_fjLj256ELj1ELj4ELj1ELj16ENS_18Kernel_traits_baseILj256EfS2_S2_S2_fjLj128EEEEELb0ELb1ELb1ELb1EEEvNS_9BwdParamsE
        .type           _ZN10layer_norm13ln_bwd_kernelINS_13Kernel_traitsIf6__halfS2_S2_fjLj256ELj1ELj4ELj1ELj16ENS_18Kernel_traits_baseILj256EfS2_S2_S2_fjLj128EEEEELb0ELb1ELb1ELb1EEEvNS_9BwdParamsE,@function
        .size           _ZN10layer_norm13ln_bwd_kernelINS_13Kernel_traitsIf6__halfS2_S2_fjLj256ELj1ELj4ELj1ELj16ENS_18Kernel_traits_baseILj256EfS2_S2_S2_fjLj128EEEEELb0ELb1ELb1ELb1EEEvNS_9BwdParamsE,(.L_x_6443 - _ZN10layer_norm13ln_bwd_kernelINS_13Kernel_traitsIf6__halfS2_S2_fjLj256ELj1ELj4ELj1ELj16ENS_18Kernel_traits_baseILj256EfS2_S2_S2_fjLj128EEEEELb0ELb1ELb1ELb1EEEvNS_9BwdParamsE)
        .other          _ZN10layer_norm13ln_bwd_kernelINS_13Kernel_traitsIf6__halfS2_S2_fjLj256ELj1ELj4ELj1ELj16ENS_18Kernel_traits_baseILj256EfS2_S2_S2_fjLj128EEEEELb0ELb1ELb1ELb1EEEvNS_9BwdParamsE,@"STO_CUDA_ENTRY STV_DEFAULT"
_ZN10layer_norm13ln_bwd_kernelINS_13Kernel_traitsIf6__halfS2_S2_fjLj256ELj1ELj4ELj1ELj16ENS_18Kernel_traits_baseILj256EfS2_S2_S2_fjLj128EEEEELb0ELb1ELb1ELb1EEEvNS_9BwdParamsE:
.text._ZN10layer_norm13ln_bwd_kernelINS_13Kernel_traitsIf6__halfS2_S2_fjLj256ELj1ELj4ELj1ELj16ENS_18Kernel_traits_baseILj256EfS2_S2_S2_fjLj128EEEEELb0ELb1ELb1ELb1EEEvNS_9BwdParamsE:
        /* <DEDUP_REMOVED lines=39> */
.L_x_3230:
[----:B------:R-:W1:Y:S08]  /*0270*/  LDC.64 R72, c[0x0][0x3f8] ;  /* 0x0000fe00ff487b82 */ /* 0x000e700000000a00 */
[----:B0-----:R-:W0:Y:S08]  /*0280*/  LDC.64 R6, c[0x0][0x3c8] ;  /* 0x0000f200ff067b82 */ /* 0x001e300000000a00 */
[----:B------:R-:W2:Y:S01]  /*0290*/  LDC.64 R74, c[0x0][0x3f0] ;  /* 0x0000fc00ff4a7b82 */ /* 0x000ea20000000a00 */
[----:B-1----:R-:W-:-:S07]  /*02a0*/  IMAD.WIDE R76, R4, 0x4, R72 ;  /* 0x00000004044c7825 */ /* 0x002fce00078e0248 */
[----:B------:R-:W1:Y:S01]  /*02b0*/  LDC.64 R72, c[0x0][0x3c0] ;  /* 0x0000f000ff487b82 */ /* 0x000e620000000a00 */
[----:B------:R-:W3:Y:S01]  /*02c0*/  LDG.E R5, desc[UR6][R76.64] ;  /* 0x000000064c057981 */ /* 0x000ee2000c1e1900 */
[----:B0-----:R-:W-:-:S06]  /*02d0*/  IMAD.WIDE R6, R4, 0x4, R6 ;  /* 0x0000000404067825 */ /* 0x001fcc00078e0206 */
        /* <DEDUP_REMOVED lines=21> */
[----:B0-----:R-:W-:-:S06]  /*0430*/  IMAD.WIDE.U32 R64, R3, 0x10, R64 ;  /* 0x0000001003407825 */ /* 0x001fcc00078e0040 */
[----:B------:R-:W4:Y:S01]  /*0440*/  LDG.E.128 R64, desc[UR6][R64.64] ;  /* 0x0000000640407981 */ /* 0x000f22000c1e1d00 */
[----:B-1----:R-:W-:-:S06]  /*0450*/  IMAD.WIDE.U32 R68, R7, 0x10, R68 ;  /* 0x0000001007447825 */ /* 0x002fcc00078e0044 */
[----:B------:R-:W4:Y:S01]  /*0460*/  LDG.E.128 R68, desc[UR6][R68.64] ;  /* 0x0000000644447981 */ /* 0x000f22000c1e1d00 */
[----:B------:R-:W-:Y:S02]  /*0470*/  MOV R7, UR18 ;  /* 0x0000001200077c02 */ /* 0x000fe40008000f00 */
[----:B------:R-:W-:Y:S02]  /*0480*/  MOV R72, UR19 ;  /* 0x0000001300487c02 */ /* 0x000fe40008000f00 */
[----:B------:R-:W-:-:S04]  /*0490*/  ISETP.NE.U32.AND P0, PT, R7, RZ, PT ;  /* 0x000000ff0700720c */ /* 0x000fc80003f05070 */
[----:B------:R-:W-:-:S13]  /*04a0*/  ISETP.NE.AND.EX P0, PT, R72, RZ, PT, P0 ;  /* 0x000000ff4800720c */ /* 0x000fda0003f05300 */
[----:B------:R-:W2:Y:S02]  /*04b0*/  @P0 LDC.64 R78, c[0x0][0x438] ;  /* 0x00010e00ff4e0b82 */ /* 0x000ea40000000a00 */
[----:B--2---:R-:W-:-:S05]  /*04c0*/  @P0 IMAD.WIDE.U32 R76, R3, 0x10, R78 ;  /* 0x00000010034c0825 */ /* 0x004fca00078e004e */
[----:B------:R0:W5:Y:S01]  /*04d0*/  @P0 LDG.E.128 R8, desc[UR6][R76.64] ;  /* 0x000000064c080981 */ /* 0x000162000c1e1d00 */
[----:B------:R-:W-:-:S04]  /*04e0*/  ISETP.NE.AND P0, PT, R2, RZ, PT ;  /* 0x000000ff0200720c */ /* 0x000fc80003f05270 */
[----:B---3--:R-:W-:Y:S01]  /*04f0*/  FSEL R73, R73, RZ, !P0 ;  /* 0x000000ff49497208 */ /* 0x008fe20004000000 */
[--C-:B----4-:R-:W-:Y:S02]  /*0500*/  HADD2.F32 R78, -RZ, R64.reuse.H0_H0 ;  /* 0x20000040ff4e7230 */ /* 0x110fe40000004100 */
[----:B------:R-:W-:Y:S02]  /*0510*/  HADD2.F32 R64, -RZ, R64.H1_H1 ;  /* 0x30000040ff407230 */ /* 0x000fe40000004100 */
[--C-:B------:R-:W-:Y:S02]  /*0520*/  HADD2.F32 R80, -RZ, R65.reuse.H0_H0 ;  /* 0x20000041ff507230 */ /* 0x100fe40000004100 */
[----:B------:R-:W-:Y:S02]  /*0530*/  HADD2.F32 R82, -RZ, R65.H1_H1 ;  /* 0x30000041ff527230 */ /* 0x000fe40000004100 */
[----:B------:R-:W-:Y:S01]  /*0540*/  FADD.FTZ R65, -R73, R64 ;  /* 0x0000004049417221 */ /* 0x000fe20000010100 */
[----:B------:R-:W-:-:S02]  /*0550*/  HADD2.F32 R86, -RZ, R67.H0_H0 ;  /* 0x20000043ff567230 */ /* 0x000fc40000004100 */
[----:B------:R-:W-:Y:S02]  /*0560*/  HADD2.F32 R88, -RZ, R67.H1_H1 ;  /* 0x30000043ff587230 */ /* 0x000fe40000004100 */
[C---:B------:R-:W-:Y:S01]  /*0570*/  FADD.FTZ R67, -R73.reuse, R80 ;  /* 0x0000005049437221 */ /* 0x040fe20000010100 */
[----:B------:R-:W-:Y:S02]  /*0580*/  HADD2.F32 R79, -RZ, R68.H0_H0 ;  /* 0x20000044ff4f7230 */ /* 0x000fe40000004100 */
[C---:B------:R-:W-:Y:S01]  /*0590*/  FADD.FTZ R3, -R73.reuse, R78 ;  /* 0x0000004e49037221 */ /* 0x040fe20000010100 */
[----:B------:R-:W-:Y:S02]  /*05a0*/  HADD2.F32 R84, -RZ, R66.H0_H0 ;  /* 0x20000042ff547230 */ /* 0x000fe40000004100 */
[----:B------:R-:W-:Y:S01]  /*05b0*/  FADD.FTZ R83, -R73, R82 ;  /* 0x0000005249537221 */ /* 0x000fe20000010100 */
[----:B------:R-:W-:Y:S02]  /*05c0*/  HADD2.F32 R78, -RZ, R68.H1_H1 ;  /* 0x30000044ff4e7230 */ /* 0x000fe40000004100 */
[----:B-----5:R-:W-:Y:S01]  /*05d0*/  FMUL.FTZ R64, R6, R65 ;  /* 0x0000004106407220 */ /* 0x020fe20000410000 */
[----:B------:R-:W-:-:S02]  /*05e0*/  HADD2.F32 R81, -RZ, R69.H0_H0 ;  /* 0x20000045ff517230 */ /* 0x000fc40000004100 */
[----:B------:R-:W-:Y:S01]  /*05f0*/  FMUL.FTZ R65, R6, R67 ;  /* 0x0000004306417220 */ /* 0x000fe20000410000 */
[--C-:B0-----:R-:W-:Y:S02]  /*0600*/  HADD2.F32 R77, -RZ, R70.reuse.H0_H0 ;  /* 0x20000046ff4d7230 */ /* 0x101fe40000004100 */
[----:B------:R-:W-:Y:S02]  /*0610*/  HADD2.F32 R82, -RZ, R70.H1_H1 ;  /* 0x30000046ff527230 */ /* 0x000fe40000004100 */
[----:B------:R-:W-:Y:S01]  /*0620*/  FMUL.FTZ R70, R28, R79 ;  /* 0x0000004f1c467220 */ /* 0x000fe20000410000 */
[----:B------:R-:W-:Y:S02]  /*0630*/  HADD2.F32 R66, -RZ, R66.H1_H1 ;  /* 0x30000042ff427230 */ /* 0x000fe40000004100 */
[----:B------:R-:W-:Y:S01]  /*0640*/  FMUL.FTZ R3, R6, R3 ;  /* 0x0000000306037220 */ /* 0x000fe20000410000 */
[--C-:B------:R-:W-:Y:S02]  /*0650*/  HADD2.F32 R75, -RZ, R71.reuse.H0_H0 ;  /* 0x20000047ff4b7230 */ /* 0x100fe40000004100 */
[----:B------:R-:W-:Y:S01]  /*0660*/  FADD.FTZ R85, -R73, R84 ;  /* 0x0000005449557221 */ /* 0x000fe20000010100 */
[----:B------:R-:W-:-:S02]  /*0670*/  HADD2.F32 R76, -RZ, R71.H1_H1 ;  /* 0x30000047ff4c7230 */ /* 0x000fc40000004100 */
        /* <DEDUP_REMOVED lines=8> */
[----:B------:R-:W-:Y:S01]  /*0700*/  FADD.FTZ R87, -R73, R66 ;  /* 0x0000004249577221 */ /* 0x000fe20000010100 */
[----:B------:R-:W-:Y:S02]  /*0710*/  HADD2.F32 R80, -RZ, R69.H1_H1 ;  /* 0x30000045ff507230 */ /* 0x000fe40000004100 */
[C---:B------:R-:W-:Y:S01]  /*0720*/  FMUL.FTZ R66, R6.reuse, R83 ;  /* 0x0000005306427220 */ /* 0x040fe20000410000 */
[----:B------:R-:W-:Y:S01]  /*0730*/  FMUL.FTZ R67, R6, R85 ;  /* 0x0000005506437220 */ /* 0x000fe20000410000 */
[----:B------:R-:W-:Y:S01]  /*0740*/  FADD.FTZ R83, R84, R71 ;  /* 0x0000004754537221 */ /* 0x000fe20000010000 */
[----:B------:R-:W-:Y:S01]  /*0750*/  FFMA.FTZ R84, R64, R71, R81 ;  /* 0x0000004740547223 */ /* 0x000fe20000010051 */
[----:B------:R-:W-:Y:S01]  /*0760*/  FADD.FTZ R48, R48, R79 ;  /* 0x0000004f30307221 */ /* 0x000fe20000010000 */
[----:B------:R-:W-:Y:S01]  /*0770*/  FFMA.FTZ R20, R3, R79, R20 ;  /* 0x0000004f03147223 */ /* 0x000fe20000010014 */
        /* <DEDUP_REMOVED lines=31> */
[----:B------:R-:W-:Y:S01]  /*0970*/  FFMA.FTZ R85, R84, R83, R90 ;  /* 0x0000005354557223 */ /* 0x000fe2000001005a */
[----:B------:R-:W-:Y:S06]  /*0980*/  BRA `(.L_x_3209) ;  /* 0x0000000000307947 */ /* 0x000fec0003800000 */
.L_x_3208:
        /* <DEDUP_REMOVED lines=12> */
.L_x_3209:
[----:B------:R-:W-:Y:S05]  /*0a50*/  BSYNC.RECONVERGENT B1 ;  /* 0x0000000000017941 */ /* 0x000fea0003800200 */
.L_x_3207:
        /* <DEDUP_REMOVED lines=21> */
.L_x_3242:
        /* <DEDUP_REMOVED lines=8> */
[----:B------:R-:W-:Y:S02]  /*0c30*/  @P1 MOV R75, RZ ;  /* 0x000000ff004b1202 */ /* 0x000fe40000000f00 */
        /* <DEDUP_REMOVED lines=32> */
.L_x_3215:
[----:B------:R-:W-:Y:S05]  /*0e40*/  BSYNC.RECONVERGENT B2 ;  /* 0x0000000000027941 */ /* 0x000fea0003800200 */
.L_x_3214:
        /* <DEDUP_REMOVED lines=13> */
.L_x_3217:
[----:B------:R-:W-:Y:S05]  /*0f20*/  BSYNC.RECONVERGENT B2 ;  /* 0x0000000000027941 */ /* 0x000fea0003800200 */
.L_x_3216:
        /* <DEDUP_REMOVED lines=13> */
.L_x_3219:
[----:B------:R-:W-:Y:S05]  /*1000*/  BSYNC.RECONVERGENT B2 ;  /* 0x0000000000027941 */ /* 0x000fea0003800200 */
.L_x_3218:
        /* <DEDUP_REMOVED lines=13> */
.L_x_3221:
[----:B------:R-:W-:Y:S05]  /*10e0*/  BSYNC.RECONVERGENT B2 ;  /* 0x0000000000027941 */ /* 0x000fea0003800200 */
.L_x_3220:
        /* <DEDUP_REMOVED lines=13> */
.L_x_3223:
[----:B------:R-:W-:Y:S05]  /*11c0*/  BSYNC.RECONVERGENT B2 ;  /* 0x0000000000027941 */ /* 0x000fea0003800200 */
.L_x_3222:
        /* <DEDUP_REMOVED lines=13> */
.L_x_3225:
[----:B------:R-:W-:Y:S05]  /*12a0*/  BSYNC.RECONVERGENT B2 ;  /* 0x0000000000027941 */ /* 0x000fea0003800200 */
.L_x_3224:
        /* <DEDUP_REMOVED lines=13> */
.L_x_3227:
[----:B------:R-:W-:Y:S05]  /*1380*/  BSYNC.RECONVERGENT B2 ;  /* 0x0000000000027941 */ /* 0x000fea0003800200 */
.L_x_3226:
        /* <DEDUP_REMOVED lines=13> */
.L_x_3213:
[----:B------:R-:W1:Y:S01]  /*1460*/  @P1 LDC R76, c[0x0][0x40c] ;  /* 0x00010300ff4c1b82 */ /* 0x000e620000000800 */
[-CC-:B------:R-:W-:Y:S01]  /*1470*/  FFMA.FTZ R7, R3, R72.reuse, R73.reuse ;  /* 0x0000004803077223 */ /* 0x180fe20000010049 */
[-CC-:B------:R-:W-:Y:S01]  /*1480*/  FFMA.FTZ R56, R64, R72.reuse, R73.reuse ;  /* 0x0000004840387223 */ /* 0x180fe20000010049 */
[----:B------:R-:W-:Y:S01]  /*1490*/  ISETP.GT.AND P0, PT, R5, RZ, PT ;  /* 0x000000ff0500720c */ /* 0x000fe20003f04270 */
[-C--:B------:R-:W-:Y:S01]  /*14a0*/  FFMA.FTZ R5, R65, R72.reuse, R73 ;  /* 0x0000004841057223 */ /* 0x080fe20000010049 */
[----:B------:R-:W-:Y:S01]  /*14b0*/  FADD.FTZ R7, R70, -R7 ;  /* 0x8000000746077221 */ /* 0x000fe20000010000 */
[----:B------:R-:W-:Y:S01]  /*14c0*/  FADD.FTZ R59, R71, -R56 ;  /* 0x80000038473b7221 */ /* 0x000fe20000010000 */
[-CC-:B------:R-:W-:Y:S01]  /*14d0*/  FFMA.FTZ R92, R66, R72.reuse, R73.reuse ;  /* 0x00000048425c7223 */ /* 0x180fe20000010049 */
[----:B------:R-:W2:Y:S01]  /*14e0*/  @P1 LDC R57, c[0x0][0x40c] ;  /* 0x00010300ff391b82 */ /* 0x000ea20000000800 */
[C---:B------:R-:W-:Y:S01]  /*14f0*/  FMUL.FTZ R7, R6.reuse, R7 ;  /* 0x0000000706077220 */ /* 0x040fe20000410000 */
[----:B------:R-:W-:Y:S01]  /*1500*/  FMUL.FTZ R56, R6, R59 ;  /* 0x0000003b06387220 */ /* 0x000fe20000410000 */
[-CC-:B------:R-:W-:Y:S01]  /*1510*/  FFMA.FTZ R77, R67, R72.reuse, R73.reuse ;  /* 0x00000048434d7223 */ /* 0x180fe20000010049 */
[-CC-:B------:R-:W-:Y:S01]  /*1520*/  FFMA.FTZ R58, R68, R72.reuse, R73.reuse ;  /* 0x00000048443a7223 */ /* 0x180fe20000010049 */
[-CC-:B------:R-:W-:Y:S01]  /*1530*/  FFMA.FTZ R59, R69, R72.reuse, R73.reuse ;  /* 0x00000048453b7223 */ /* 0x180fe20000010049 */
[----:B------:R-:W-:Y:S01]  /*1540*/  FSEL R7, R7, RZ, P0 ;  /* 0x000000ff07077208 */ /* 0x000fe20000000000 */
[----:B------:R-:W-:Y:S01]  /*1550*/  FFMA.FTZ R72, R84, R72, R73 ;  /* 0x0000004854487223 */ /* 0x000fe20000010049 */
[----:B------:R-:W-:Y:S01]  /*1560*/  FSEL R56, R56, RZ, P0 ;  /* 0x000000ff38387208 */ /* 0x000fe20000000000 */
[----:B------:R-:W-:Y:S01]  /*1570*/  FADD.FTZ R89, R78, -R5 ;  /* 0x800000054e597221 */ /* 0x000fe20000010000 */
[----:B0----5:R-:W-:Y:S01]  /*1580*/  @P1 HADD2.F32 R86, -RZ, R60.H1_H1 ;  /* 0x3000003cff561230 */ /* 0x021fe20000004100 */
[----:B------:R-:W0:Y:S01]  /*1590*/  @P1 LDC R5, c[0x0][0x40c] ;  /* 0x00010300ff051b82 */ /* 0x000e220000000800 */
[----:B------:R-:W-:Y:S01]  /*15a0*/  FADD.FTZ R91, R79, -R92 ;  /* 0x8000005c4f5b7221 */ /* 0x000fe20000010000 */
[----:B------:R-:W-:Y:S01]  /*15b0*/  FADD.FTZ R85, R82, -R59 ;  /* 0x8000003b52557221 */ /* 0x000fe20000010000 */
[C---:B------:R-:W-:Y:S01]  /*15c0*/  FMUL.FTZ R59, R6.reuse, R89 ;  /* 0x00000059063b7220 */ /* 0x040fe20000410000 */
[----:B------:R-:W-:Y:S01]  /*15d0*/  FADD.FTZ R87, R83, -R72 ;  /* 0x8000004853577221 */ /* 0x000fe20000010000 */
[----:B-1----:R-:W-:Y:S01]  /*15e0*/  @P1 FMUL.FTZ R73, R7, R76 ;  /* 0x0000004c07491220 */ /* 0x002fe20000410000 */
[----:B------:R-:W-:Y:S01]  /*15f0*/  FMUL.FTZ R72, R6, R91 ;  /* 0x0000005b06487220 */ /* 0x000fe20000410000 */
[----:B------:R-:W-:-:S02]  /*1600*/  @P1 HADD2.F32 R92, -RZ, R61.H1_H1 ;  /* 0x3000003dff5c1230 */ /* 0x000fc40000004100 */
[----:B------:R-:W-:Y:S01]  /*1610*/  FADD.FTZ R93, R80, -R77 ;  /* 0x8000004d505d7221 */ /* 0x000fe20000010000 */
[----:B------:R-:W-:Y:S01]  /*1620*/  FADD.FTZ R77, R81, -R58 ;  /* 0x8000003a514d7221 */ /* 0x000fe20000010000 */
[----:B------:R-:W-:Y:S02]  /*1630*/  FSEL R72, R72, RZ, P0 ;  /* 0x000000ff48487208 */ /* 0x000fe40000000000 */
[----:B------:R-:W-:Y:S01]  /*1640*/  FMUL.FTZ R58, R6, R93 ;  /* 0x0000005d063a7220 */ /* 0x000fe20000410000 */
[C---:B--2---:R-:W-:Y:S01]  /*1650*/  @P1 FMUL.FTZ R76, R56.reuse, R57 ;  /* 0x00000039384c1220 */ /* 0x044fe20000410000 */
[----:B------:R-:W-:Y:S01]  /*1660*/  @P1 HADD2.F32 R57, -RZ, R60.H0_H0 ;  /* 0x2000003cff391230 */ /* 0x000fe20000004100 */
[----:B------:R-:W-:Y:S02]  /*1670*/  F2FP.F16.F32.PACK_AB R56, R56, R7 ;  /* 0x000000073838723e */ /* 0x000fe400000000ff */
[-C--:B------:R-:W-:Y:S01]  /*1680*/  @P1 FFMA.FTZ R17, R86, R76.reuse, R17 ;  /* 0x0000004c56111223 */ /* 0x080fe20000010011 */
[-C--:B------:R-:W-:Y:S01]  /*1690*/  @P1 FMUL.FTZ R86, R40, R73.reuse ;  /* 0x0000004928561220 */ /* 0x080fe20000410000 */
[----:B------:R-:W-:Y:S01]  /*16a0*/  @P1 FFMA.FTZ R16, R57, R73, R16 ;  /* 0x0000004939101223 */ /* 0x000fe20000010010 */
[C---:B------:R-:W-:Y:S01]  /*16b0*/  FMUL.FTZ R73, R6.reuse, R85 ;  /* 0x0000005506497220 */ /* 0x040fe20000410000 */
[----:B------:R-:W1:Y:S01]  /*16c0*/  @P1 LDC R57, c[0x0][0x40c] ;  /* 0x00010300ff391b82 */ /* 0x000e620000000800 */
[----:B------:R-:W-:Y:S01]  /*16d0*/  @P1 FMUL.FTZ R89, R41, R76 ;  /* 0x0000004c29591220 */ /* 0x000fe20000410000 */
[----:B------:R-:W-:Y:S01]  /*16e0*/  @P1 F2FP.F16.F32.PACK_AB R85, RZ, R86 ;  /* 0x00000056ff55123e */ /* 0x000fe200000000ff */
[C---:B------:R-:W-:Y:S01]  /*16f0*/  FMUL.FTZ R76, R6.reuse, R77 ;  /* 0x0000004d064c7220 */ /* 0x040fe20000410000 */
[----:B------:R-:W-:Y:S01]  /*1700*/  FSEL R86, R59, RZ, P0 ;  /* 0x000000ff3b567208 */ /* 0x000fe20000000000 */
[----:B------:R-:W-:Y:S01]  /*1710*/  @P1 HADD2.F32 R59, -RZ, R61.H0_H0 ;  /* 0x2000003dff3b1230 */ /* 0x000fe20000004100 */
[----:B------:R-:W-:Y:S01]  /*1720*/  @P1 PRMT R44, R85, 0x7610, R44 ;  /* 0x00007610552c1816 */ /* 0x000fe2000000002c */
[----:B------:R-:W-:Y:S01]  /*1730*/  FMUL.FTZ R6, R6, R87 ;  /* 0x0000005706067220 */ /* 0x000fe20000410000 */
[----:B------:R-:W-:-:S02]  /*1740*/  FSEL R85, R58, RZ, P0 ;  /* 0x000000ff3a557208 */ /* 0x000fc40000000000 */
[----:B------:R-:W-:Y:S02]  /*1750*/  FSEL R76, R76, RZ, P0 ;  /* 0x000000ff4c4c7208 */ /* 0x000fe40000000000 */
[----:B------:R-:W-:Y:S02]  /*1760*/  @P1 F2FP.F16.F32.PACK_AB R77, RZ, R89 ;  /* 0x00000059ff4d123e */ /* 0x000fe400000000ff */
[----:B------:R-:W-:Y:S02]  /*1770*/  F2FP.F16.F32.PACK_AB R58, R76, R85 ;  /* 0x000000554c3a723e */ /* 0x000fe400000000ff */
[----:B------:R-:W-:Y:S02]  /*1780*/  @P1 PRMT R44, R44, 0x5410, R77 ;  /* 0x000054102c2c1816 */ /* 0x000fe4000000004d */
[----:B------:R-:W-:Y:S02]  /*1790*/  FSEL R73, R73, RZ, P0 ;  /* 0x000000ff49497208 */ /* 0x000fe40000000000 */
[----:B------:R-:W-:Y:S01]  /*17a0*/  FSEL R6, R6, RZ, P0 ;  /* 0x000000ff06067208 */ /* 0x000fe20000000000 */
[----:B-1----:R-:W-:Y:S01]  /*17b0*/  @P1 FMUL.FTZ R7, R86, R57 ;  /* 0x0000003956071220 */ /* 0x002fe20000410000 */
[C---:B------:R-:W-:Y:S01]  /*17c0*/  F2FP.F16.F32.PACK_AB R57, R72.reuse, R86 ;  /* 0x000000564839723e */ /* 0x040fe200000000ff */
[----:B0-----:R-:W-:Y:S01]  /*17d0*/  @P1 FMUL.FTZ R72, R72, R5 ;  /* 0x0000000548481220 */ /* 0x001fe20000410000 */
[----:B------:R-:W0:Y:S01]  /*17e0*/  @P1 LDC R86, c[0x0][0x40c] ;  /* 0x00010300ff561b82 */ /* 0x000e220000000800 */
[-C--:B------:R-:W-:Y:S01]  /*17f0*/  @P1 FFMA.FTZ R18, R59, R7.reuse, R18 ;  /* 0x000000073b121223 */ /* 0x080fe20000010012 */
[----:B------:R-:W-:Y:S01]  /*1800*/  @P1 FMUL.FTZ R7, R42, R7 ;  /* 0x000000072a071220 */ /* 0x000fe20000410000 */
[-C--:B------:R-:W-:Y:S01]  /*1810*/  @P1 FFMA.FTZ R19, R92, R72.reuse, R19 ;  /* 0x000000485c131223 */ /* 0x080fe20000010013 */
[----:B------:R-:W-:-:S03]  /*1820*/  @P1 FMUL.FTZ R59, R43, R72 ;  /* 0x000000482b3b1220 */ /* 0x000fc60000410000 */
[----:B------:R-:W-:Y:S01]  /*1830*/  @P1 F2FP.F16.F32.PACK_AB R7, RZ, R7 ;  /* 0x00000007ff07123e */ /* 0x000fe200000000ff */
[----:B------:R-:W1:Y:S01]  /*1840*/  @P1 LDC R5, c[0x0][0x40c] ;  /* 0x00010300ff051b82 */ /* 0x000e620000000800 */
[----:B------:R-:W-:Y:S02]  /*1850*/  @P1 F2FP.F16.F32.PACK_AB R59, RZ, R59 ;  /* 0x0000003bff3b123e */ /* 0x000fe400000000ff */
[----:B------:R-:W-:-:S04]  /*1860*/  @P1 PRMT R45, R7, 0x7610, R45 ;  /* 0x00007610072d1816 */ /* 0x000fc8000000002d */
[----:B------:R-:W-:Y:S01]  /*1870*/  @P1 PRMT R45, R45, 0x5410, R59 ;  /* 0x000054102d2d1816 */ /* 0x000fe2000000003b */
[----:B------:R-:W2:Y:S01]  /*1880*/  @P1 LDC R72, c[0x0][0x40c] ;  /* 0x00010300ff481b82 */ /* 0x000ea20000000800 */
[----:B------:R-:W-:Y:S02]  /*1890*/  @P1 HADD2.F32 R59, -RZ, R63.H0_H0 ;  /* 0x2000003fff3b1230 */ /* 0x000fe40000004100 */
[----:B0-----:R-:W-:Y:S01]  /*18a0*/  @P1 FMUL.FTZ R77, R85, R86 ;  /* 0x00000056554d1220 */ /* 0x001fe20000410000 */
[--C-:B------:R-:W-:Y:S02]  /*18b0*/  @P1 HADD2.F32 R86, -RZ, R62.reuse.H1_H1 ;  /* 0x3000003eff561230 */ /* 0x100fe40000004100 */
[----:B-1----:R-:W-:Y:S01]  /*18c0*/  @P1 FMUL.FTZ R76, R76, R5 ;  /* 0x000000054c4c1220 */ /* 0x002fe20000410000 */
[----:B------:R-:W-:-:S03]  /*18d0*/  @P1 HADD2.F32 R5, -RZ, R62.H0_H0 ;  /* 0x2000003eff051230 */ /* 0x000fc60000004100 */
[-C--:B------:R-:W-:Y:S01]  /*18e0*/  @P1 FFMA.FTZ R13, R86, R76.reuse, R13 ;  /* 0x0000004c560d1223 */ /* 0x080fe2000001000d */
[----:B------:R-:W-:Y:S01]  /*18f0*/  @P1 FMUL.FTZ R76, R37, R76 ;  /* 0x0000004c254c1220 */ /* 0x000fe20000410000 */
[-C--:B------:R-:W-:Y:S01]  /*1900*/  @P1 FFMA.FTZ R12, R5, R77.reuse, R12 ;  /* 0x0000004d050c1223 */ /* 0x080fe2000001000c */
[----:B------:R-:W-:Y:S01]  /*1910*/  @P1 FMUL.FTZ R77, R36, R77 ;  /* 0x0000004d244d1220 */ /* 0x000fe20000410000 */
[----:B--2---:R-:W-:Y:S02]  /*1920*/  @P1 FMUL.FTZ R5, R73, R72 ;  /* 0x0000004849051220 */ /* 0x004fe40000410000 */
[----:B------:R-:W-:Y:S02]  /*1930*/  @P1 F2FP.F16.F32.PACK_AB R76, RZ, R76 ;  /* 0x0000004cff4c123e */ /* 0x000fe400000000ff */
[----:B------:R-:W-:Y:S01]  /*1940*/  @P1 FMUL.FTZ R7, R38, R5 ;  /* 0x0000000526071220 */ /* 0x000fe20000410000 */
[----:B------:R-:W-:Y:S01]  /*1950*/  @P1 F2FP.F16.F32.PACK_AB R77, RZ, R77 ;  /* 0x0000004dff4d123e */ /* 0x000fe200000000ff */
[----:B------:R-:W-:Y:S01]  /*1960*/  @P1 FFMA.FTZ R14, R59, R5, R14 ;  /* 0x000000053b0e1223 */ /* 0x000fe2000001000e */
[----:B------:R-:W-:-:S02]  /*1970*/  F2FP.F16.F32.PACK_AB R59, R6, R73 ;  /* 0x00000049063b723e */ /* 0x000fc400000000ff */
[----:B------:R-:W-:Y:S02]  /*1980*/  @P1 F2FP.F16.F32.PACK_AB R7, RZ, R7 ;  /* 0x00000007ff07123e */ /* 0x000fe400000000ff */
[----:B------:R-:W-:Y:S02]  /*1990*/  @P1 PRMT R46, R77, 0x7610, R46 ;  /* 0x000076104d2e1816 */ /* 0x000fe4000000002e */
        /* <DEDUP_REMOVED lines=10> */
.L_x_3212:
        /* <DEDUP_REMOVED lines=8> */
[----:B------:R-:W-:-:S05]  /*1ac0*/  HADD2.F32 R77, -RZ, R8.H1_H1 ;  /* 0x30000008ff4d7230 */ /* 0x000fca0000004100 */
[----:B------:R-:W2:Y:S04]  /*1ad0*/  @P1 LDC R92, c[0x0][0x40c] ;  /* 0x00010300ff5c1b82 */ /* 0x000ea80000000800 */
[-CC-:B------:R-:W-:Y:S01]  /*1ae0*/  @P0 FFMA.FTZ R7, R3, R72.reuse, R73.reuse ;  /* 0x0000004803070223 */ /* 0x180fe20000010049 */
[----:B0-----:R-:W-:-:S03]  /*1af0*/  @P0 FFMA.FTZ R86, R64, R72, R73 ;  /* 0x0000004840560223 */ /* 0x001fc60000010049 */
[----:B------:R-:W-:Y:S01]  /*1b00*/  @P0 FADD.FTZ R7, R70, -R7 ;  /* 0x8000000746070221 */ /* 0x000fe20000010000 */
[----:B------:R-:W-:-:S03]  /*1b10*/  @P0 FADD.FTZ R86, R71, -R86 ;  /* 0x8000005647560221 */ /* 0x000fc60000010000 */
[C---:B------:R-:W-:Y:S01]  /*1b20*/  @P0 FFMA.FTZ R5, R6.reuse, R7, R5 ;  /* 0x0000000706050223 */ /* 0x040fe20000010005 */
[----:B------:R-:W-:Y:S01]  /*1b30*/  @P0 FFMA.FTZ R7, R65, R72, R73 ;  /* 0x0000004841070223 */ /* 0x000fe20000010049 */
[----:B------:R-:W-:Y:S02]  /*1b40*/  @P0 FFMA.FTZ R77, R6, R86, R77 ;  /* 0x00000056064d0223 */ /* 0x000fe4000001004d */
[----:B-1----:R-:W-:Y:S01]  /*1b50*/  @P1 FMUL.FTZ R5, R5, R76 ;  /* 0x0000004c05051220 */ /* 0x002fe20000410000 */
[----:B------:R-:W-:Y:S01]  /*1b60*/  @P0 FADD.FTZ R85, R78, -R7 ;  /* 0x800000074e550221 */ /* 0x000fe20000010000 */
[----:B------:R-:W-:Y:S01]  /*1b70*/  HADD2.F32 R7, -RZ, R9.H0_H0 ;  /* 0x20000009ff077230 */ /* 0x000fe20000004100 */
[----:B------:R-:W0:Y:S01]  /*1b80*/  @P1 LDC R86, c[0x0][0x40c] ;  /* 0x00010300ff561b82 */ /* 0x000e220000000800 */
[----:B-----5:R-:W-:-:S03]  /*1b90*/  @P1 HADD2.F32 R76, -RZ, R60.H1_H1 ;  /* 0x3000003cff4c1230 */ /* 0x020fc60000004100 */
[----:B------:R-:W-:Y:S01]  /*1ba0*/  @P0 FFMA.FTZ R7, R6, R85, R7 ;  /* 0x0000005506070223 */ /* 0x000fe20000010007 */
[----:B--2---:R-:W-:Y:S01]  /*1bb0*/  @P1 FMUL.FTZ R92, R77, R92 ;  /* 0x0000005c4d5c1220 */ /* 0x004fe20000410000 */
[----:B------:R-:W-:-:S03]  /*1bc0*/  @P1 HADD2.F32 R77, -RZ, R60.H0_H0 ;  /* 0x2000003cff4d1230 */ /* 0x000fc60000004100 */
[-C--:B------:R-:W-:Y:S01]  /*1bd0*/  @P1 FFMA.FTZ R17, R76, R92.reuse, R17 ;  /* 0x0000005c4c111223 */ /* 0x080fe20000010011 */
[----:B------:R-:W-:Y:S01]  /*1be0*/  @P1 FMUL.FTZ R85, R41, R92 ;  /* 0x0000005c29551220 */ /* 0x000fe20000410000 */
[-CC-:B------:R-:W-:Y:S01]  /*1bf0*/  @P0 FFMA.FTZ R76, R66, R72.reuse, R73.reuse ;  /* 0x00000048424c0223 */ /* 0x180fe20000010049 */
[----:B------:R-:W1:Y:S01]  /*1c00*/  @P1 LDC R92, c[0x0][0x40c] ;  /* 0x00010300ff5c1b82 */ /* 0x000e620000000800 */
[-C--:B------:R-:W-:Y:S01]  /*1c10*/  @P1 FFMA.FTZ R16, R77, R5.reuse, R16 ;  /* 0x000000054d101223 */ /* 0x080fe20000010010 */
[----:B------:R-:W-:Y:S02]  /*1c20*/  HADD2.F32 R77, -RZ, R9.H1_H1 ;  /* 0x30000009ff4d7230 */ /* 0x000fe40000004100 */
[----:B------:R-:W-:Y:S01]  /*1c30*/  @P0 FADD.FTZ R87, R79, -R76 ;  /* 0x8000004c4f570221 */ /* 0x000fe20000010000 */
[----:B------:R-:W-:Y:S01]  /*1c40*/  @P1 FMUL.FTZ R76, R40, R5 ;  /* 0x00000005284c1220 */ /* 0x000fe20000410000 */
[----:B------:R-:W-:Y:S01]  /*1c50*/  @P0 FFMA.FTZ R5, R67, R72, R73 ;  /* 0x0000004843050223 */ /* 0x000fe20000010049 */
[----:B------:R-:W-:Y:S01]  /*1c60*/  @P1 F2FP.F16.F32.PACK_AB R85, RZ, R85 ;  /* 0x00000055ff55123e */ /* 0x000fe200000000ff */
[----:B------:R-:W-:-:S02]  /*1c70*/  @P0 FFMA.FTZ R77, R6, R87, R77 ;  /* 0x00000057064d0223 */ /* 0x000fc4000001004d */
[----:B------:R-:W-:Y:S01]  /*1c80*/  @P0 FADD.FTZ R87, R80, -R5 ;  /* 0x8000000550570221 */ /* 0x000fe20000010000 */
[----:B------:R-:W-:Y:S01]  /*1c90*/  HADD2.F32 R5, -RZ, R10.H0_H0 ;  /* 0x2000000aff057230 */ /* 0x000fe20000004100 */
[----:B------:R-:W-:-:S04]  /*1ca0*/  @P1 F2FP.F16.F32.PACK_AB R76, RZ, R76 ;  /* 0x0000004cff4c123e */ /* 0x000fc800000000ff */
[----:B------:R-:W-:Y:S01]  /*1cb0*/  @P0 FFMA.FTZ R5, R6, R87, R5 ;  /* 0x0000005706050223 */ /* 0x000fe20000010005 */
[----:B0-----:R-:W-:Y:S01]  /*1cc0*/  @P1 FMUL.FTZ R87, R7, R86 ;  /* 0x0000005607571220 */ /* 0x001fe20000410000 */
[----:B------:R-:W-:Y:S01]  /*1cd0*/  @P0 FFMA.FTZ R86, R68, R72, R73 ;  /* 0x0000004844560223 */ /* 0x000fe20000010049 */
[----:B------:R-:W-:Y:S01]  /*1ce0*/  HADD2.F32 R7, -RZ, R10.H1_H1 ;  /* 0x3000000aff077230 */ /* 0x000fe20000004100 */
[----:B------:R-:W-:Y:S02]  /*1cf0*/  @P1 PRMT R44, R76, 0x7610, R44 ;  /* 0x000076104c2c1816 */ /* 0x000fe4000000002c */
[----:B------:R-:W-:Y:S02]  /*1d00*/  @P0 FADD.FTZ R86, R81, -R86 ;  /* 0x8000005651560221 */ /* 0x000fe40000010000 */
[----:B------:R-:W-:Y:S01]  /*1d10*/  @P1 PRMT R44, R44, 0x5410, R85 ;  /* 0x000054102c2c1816 */ /* 0x000fe20000000055 */
[----:B-1----:R-:W-:Y:S01]  /*1d20*/  @P1 FMUL.FTZ R92, R77, R92 ;  /* 0x0000005c4d5c1220 */ /* 0x002fe20000410000 */
[----:B------:R-:W-:-:S02]  /*1d30*/  @P1 HADD2.F32 R77, -RZ, R61.H0_H0 ;  /* 0x2000003dff4d1230 */ /* 0x000fc40000004100 */
[----:B------:R-:W-:Y:S01]  /*1d40*/  @P0 FFMA.FTZ R7, R6, R86, R7 ;  /* 0x0000005606070223 */ /* 0x000fe20000010007 */
[----:B------:R-:W-:Y:S02]  /*1d50*/  @P1 HADD2.F32 R86, -RZ, R61.H1_H1 ;  /* 0x3000003dff561230 */ /* 0x000fe40000004100 */
[-C--:B------:R-:W-:Y:S01]  /*1d60*/  @P1 FFMA.FTZ R18, R77, R87.reuse, R18 ;  /* 0x000000574d121223 */ /* 0x080fe20000010012 */
[----:B------:R-:W-:Y:S02]  /*1d70*/  @P0 FFMA.FTZ R77, R69, R72, R73 ;  /* 0x00000048454d0223 */ /* 0x000fe40000010049 */
[-C--:B------:R-:W-:Y:S01]  /*1d80*/  @P1 FFMA.FTZ R19, R86, R92.reuse, R19 ;  /* 0x0000005c56131223 */ /* 0x080fe20000010013 */
[----:B------:R-:W-:Y:S01]  /*1d90*/  @P1 FMUL.FTZ R92, R43, R92 ;  /* 0x0000005c2b5c1220 */ /* 0x000fe20000410000 */
[----:B------:R-:W-:Y:S01]  /*1da0*/  @P1 FMUL.FTZ R87, R42, R87 ;  /* 0x000000572a571220 */ /* 0x000fe20000410000 */
[----:B------:R-:W-:Y:S01]  /*1db0*/  @P0 FADD.FTZ R86, R82, -R77 ;  /* 0x8000004d52560221 */ /* 0x000fe20000010000 */
[----:B------:R-:W-:-:S02]  /*1dc0*/  HADD2.F32 R77, -RZ, R11.H0_H0 ;  /* 0x2000000bff4d7230 */ /* 0x000fc40000004100 */
[----:B------:R-:W-:Y:S02]  /*1dd0*/  @P1 F2FP.F16.F32.PACK_AB R85, RZ, R92 ;  /* 0x0000005cff55123e */ /* 0x000fe400000000ff */
[----:B------:R-:W0:Y:S01]  /*1de0*/  @P1 LDC R92, c[0x0][0x40c] ;  /* 0x00010300ff5c1b82 */ /* 0x000e220000000800 */
[----:B------:R-:W-:Y:S01]  /*1df0*/  @P0 FFMA.FTZ R77, R6, R86, R77 ;  /* 0x00000056064d0223 */ /* 0x000fe2000001004d */
[----:B------:R-:W-:-:S04]  /*1e00*/  @P1 F2FP.F16.F32.PACK_AB R76, RZ, R87 ;  /* 0x00000057ff4c123e */ /* 0x000fc800000000ff */
[----:B------:R-:W-:Y:S02]  /*1e10*/  @P1 PRMT R45, R76, 0x7610, R45 ;  /* 0x000076104c2d1816 */ /* 0x000fe4000000002d */
[----:B------:R-:W1:Y:S02]  /*1e20*/  @P1 LDC R86, c[0x0][0x40c] ;  /* 0x00010300ff561b82 */ /* 0x000e640000000800 */
[----:B------:R-:W-:-:S06]  /*1e30*/  @P1 PRMT R45, R45, 0x5410, R85 ;  /* 0x000054102d2d1816 */ /* 0x000fcc0000000055 */
[----:B------:R-:W2:Y:S01]  /*1e40*/  @P1 LDC R87, c[0x0][0x40c] ;  /* 0x00010300ff571b82 */ /* 0x000ea20000000800 */
[----:B-1----:R-:W-:Y:S01]  /*1e50*/  @P1 FMUL.FTZ R5, R5, R86 ;  /* 0x0000005605051220 */ /* 0x002fe20000410000 */
[----:B0-----:R-:W-:Y:S01]  /*1e60*/  @P1 FMUL.FTZ R86, R7, R92 ;  /* 0x0000005c07561220 */ /* 0x001fe20000410000 */
[--C-:B------:R-:W-:Y:S02]  /*1e70*/  @P1 HADD2.F32 R7, -RZ, R62.reuse.H0_H0 ;  /* 0x2000003eff071230 */ /* 0x100fe40000004100 */
[----:B------:R-:W-:-:S03]  /*1e80*/  @P1 HADD2.F32 R92, -RZ, R62.H1_H1 ;  /* 0x3000003eff5c1230 */ /* 0x000fc60000004100 */
[----:B------:R-:W-:Y:S01]  /*1e90*/  @P1 FFMA.FTZ R12, R7, R5, R12 ;  /* 0x00000005070c1223 */ /* 0x000fe2000001000c */
[----:B------:R-:W-:Y:S02]  /*1ea0*/  @P1 HADD2.F32 R7, -RZ, R63.H0_H0 ;  /* 0x2000003fff071230 */ /* 0x000fe40000004100 */
[----:B--2---:R-:W-:Y:S01]  /*1eb0*/  @P1 FMUL.FTZ R77, R77, R87 ;  /* 0x000000574d4d1220 */ /* 0x004fe20000410000 */
[----:B------:R-:W-:Y:S01]  /*1ec0*/  @P1 FMUL.FTZ R5, R36, R5 ;  /* 0x0000000524051220 */ /* 0x000fe20000410000 */
[-C--:B------:R-:W-:Y:S01]  /*1ed0*/  @P1 FFMA.FTZ R13, R92, R86.reuse, R13 ;  /* 0x000000565c0d1223 */ /* 0x080fe2000001000d */
[----:B------:R-:W-:Y:S01]  /*1ee0*/  @P1 FMUL.FTZ R86, R37, R86 ;  /* 0x0000005625561220 */ /* 0x000fe20000410000 */
[-C--:B------:R-:W-:Y:S01]  /*1ef0*/  @P1 FFMA.FTZ R14, R7, R77.reuse, R14 ;  /* 0x0000004d070e1223 */ /* 0x080fe2000001000e */
[----:B------:R-:W-:Y:S01]  /*1f00*/  @P1 FMUL.FTZ R77, R38, R77 ;  /* 0x0000004d264d1220 */ /* 0x000fe20000410000 */
[----:B------:R-:W-:Y:S02]  /*1f10*/  @P1 F2FP.F16.F32.PACK_AB R5, RZ, R5 ;  /* 0x00000005ff05123e */ /* 0x000fe400000000ff */
[----:B------:R-:W-:-:S02]  /*1f20*/  @P1 F2FP.F16.F32.PACK_AB R86, RZ, R86 ;  /* 0x00000056ff56123e */ /* 0x000fc400000000ff */
[----:B------:R-:W-:Y:S02]  /*1f30*/  @P1 F2FP.F16.F32.PACK_AB R77, RZ, R77 ;  /* 0x0000004dff4d123e */ /* 0x000fe400000000ff */
[----:B------:R-:W-:Y:S02]  /*1f40*/  @P1 PRMT R46, R5, 0x7610, R46 ;  /* 0x00007610052e1816 */ /* 0x000fe4000000002e */
        /* <DEDUP_REMOVED lines=14> */
.L_x_3229:
[----:B------:R-:W-:Y:S01]  /*2030*/  ISETP.GT.AND P0, PT, R5, RZ, PT ;  /* 0x000000ff0500720c */ /* 0x000fe20003f04270 */
[-C--:B------:R-:W-:Y:S01]  /*2040*/  @P2 FFMA.FTZ R57, R3, R72.reuse, R73 ;  /* 0x0000004803392223 */ /* 0x080fe20000010049 */
[----:B------:R-:W-:Y:S01]  /*2050*/  HADD2.F32 R91, -RZ, R8.H0_H0 ;  /* 0x20000008ff5b7230 */ /* 0x000fe20000004100 */
[----:B------:R-:W1:Y:S01]  /*2060*/  @P1 LDC R77, c[0x0][0x40c] ;  /* 0x00010300ff4d1b82 */ /* 0x000e620000000800 */
[--C-:B------:R-:W-:Y:S02]  /*2070*/  HADD2.F32 R87, -RZ, R10.reuse.H0_H0 ;  /* 0x2000000aff577230 */ /* 0x100fe40000004100 */
[----:B------:R-:W-:Y:S01]  /*2080*/  @P2 FADD.FTZ R57, R70, -R57 ;  /* 0x8000003946392221 */ /* 0x000fe20000010000 */
[----:B------:R-:W-:Y:S02]  /*2090*/  HADD2.F32 R89, -RZ, R10.H1_H1 ;  /* 0x3000000aff597230 */ /* 0x000fe40000004100 */
[----:B------:R-:W-:Y:S02]  /*20a0*/  HADD2.F32 R58, -RZ, R9.H0_H0 ;  /* 0x20000009ff3a7230 */ /* 0x000fe40000004100 */
[----:B------:R-:W-:Y:S01]  /*20b0*/  @P2 FFMA.FTZ R91, R6, R57, R91 ;  /* 0x00000039065b2223 */ /* 0x000fe2000001005b */
[----:B0----5:R-:W-:Y:S01]  /*20c0*/  @P1 HADD2.F32 R85, -RZ, R62.H0_H0 ;  /* 0x2000003eff551230 */ /* 0x021fe20000004100 */
[----:B------:R-:W0:Y:S01]  /*20d0*/  @P1 LDC R92, c[0x0][0x40c] ;  /* 0x00010300ff5c1b82 */ /* 0x000e220000000800 */
[-CC-:B------:R-:W-:Y:S01]  /*20e0*/  @P0 FFMA.FTZ R56, R64, R72.reuse, R73.reuse ;  /* 0x0000004840380223 */ /* 0x180fe20000010049 */
[-CC-:B------:R-:W-:Y:S01]  /*20f0*/  @P0 FFMA.FTZ R86, R66, R72.reuse, R73.reuse ;  /* 0x0000004842560223 */ /* 0x180fe20000010049 */
[-CC-:B------:R-:W-:Y:S01]  /*2100*/  @P0 FFMA.FTZ R7, R67, R72.reuse, R73.reuse ;  /* 0x0000004843070223 */ /* 0x180fe20000010049 */
[----:B------:R-:W-:Y:S01]  /*2110*/  @P0 FFMA.FTZ R76, R68, R72, R73 ;  /* 0x00000048444c0223 */ /* 0x000fe20000010049 */
[----:B------:R-:W-:Y:S01]  /*2120*/  @P0 FADD.FTZ R57, R71, -R56 ;  /* 0x8000003847390221 */ /* 0x000fe20000010000 */
[----:B------:R-:W-:-:S02]  /*2130*/  HADD2.F32 R56, -RZ, R8.H1_H1 ;  /* 0x30000008ff387230 */ /* 0x000fc40000004100 */
[----:B------:R-:W-:Y:S01]  /*2140*/  @P0 FADD.FTZ R86, R79, -R86 ;  /* 0x800000564f560221 */ /* 0x000fe20000010000 */
[----:B------:R-:W-:Y:S01]  /*2150*/  @P0 FADD.FTZ R76, R81, -R76 ;  /* 0x8000004c514c0221 */ /* 0x000fe20000010000 */
[-CC-:B------:R-:W-:Y:S01]  /*2160*/  @P0 FFMA.FTZ R59, R65, R72.reuse, R73.reuse ;  /* 0x00000048413b0223 */ /* 0x180fe20000010049 */
[----:B------:R-:W-:Y:S01]  /*2170*/  @P0 FFMA.FTZ R5, R69, R72, R73 ;  /* 0x0000004845050223 */ /* 0x000fe20000010049 */
[C---:B------:R-:W-:Y:S01]  /*2180*/  @P0 FFMA.FTZ R56, R6.reuse, R57, R56 ;  /* 0x0000003906380223 */ /* 0x040fe20000010038 */
[----:B------:R-:W-:Y:S02]  /*2190*/  HADD2.F32 R57, -RZ, R9.H1_H1 ;  /* 0x30000009ff397230 */ /* 0x000fe40000004100 */
[----:B------:R-:W-:Y:S01]  /*21a0*/  @P0 FFMA.FTZ R89, R6, R76, R89 ;  /* 0x0000004c06590223 */ /* 0x000fe20000010059 */
[----:B------:R-:W-:Y:S02]  /*21b0*/  @P1 HADD2.F32 R76, -RZ, R60.H1_H1 ;  /* 0x3000003cff4c1230 */ /* 0x000fe40000004100 */
[----:B-1----:R-:W-:Y:S01]  /*21c0*/  @P1 FMUL.FTZ R77, R56, R77 ;  /* 0x0000004d384d1220 */ /* 0x002fe20000410000 */
[----:B------:R-:W-:Y:S01]  /*21d0*/  @P0 FADD.FTZ R59, R78, -R59 ;  /* 0x8000003b4e3b0221 */ /* 0x000fe20000010000 */
[----:B------:R-:W-:Y:S01]  /*21e0*/  @P0 FFMA.FTZ R57, R6, R86, R57 ;  /* 0x0000005606390223 */ /* 0x000fe20000010039 */
[----:B------:R-:W-:Y:S01]  /*21f0*/  @P0 FADD.FTZ R86, R80, -R7 ;  /* 0x8000000750560221 */ /* 0x000fe20000010000 */
[----:B------:R-:W-:Y:S01]  /*2200*/  @P1 FFMA.FTZ R17, R76, R77, R17 ;  /* 0x0000004d4c111223 */ /* 0x000fe20000010011 */
[----:B------:R-:W1:Y:S01]  /*2210*/  @P1 LDC R7, c[0x0][0x40c] ;  /* 0x00010300ff071b82 */ /* 0x000e620000000800 */
[----:B------:R-:W-:-:S02]  /*2220*/  @P1 HADD2.F32 R76, -RZ, R61.H1_H1 ;  /* 0x3000003dff4c1230 */ /* 0x000fc40000004100 */
[C---:B------:R-:W-:Y:S01]  /*2230*/  @P0 FFMA.FTZ R87, R6.reuse, R86, R87 ;  /* 0x0000005606570223 */ /* 0x040fe20000010057 */
[----:B0-----:R-:W-:Y:S01]  /*2240*/  @P1 FMUL.FTZ R92, R57, R92 ;  /* 0x0000005c395c1220 */ /* 0x001fe20000410000 */
[----:B------:R-:W-:Y:S01]  /*2250*/  @P0 FFMA.FTZ R58, R6, R59, R58 ;  /* 0x0000003b063a0223 */ /* 0x000fe2000001003a */
[----:B------:R-:W-:Y:S02]  /*2260*/  HADD2.F32 R59, -RZ, R11.H0_H0 ;  /* 0x2000000bff3b7230 */ /* 0x000fe40000004100 */
[----:B------:R-:W-:Y:S01]  /*2270*/  @P0 FADD.FTZ R5, R82, -R5 ;  /* 0x8000000552050221 */ /* 0x000fe20000010000 */
[----:B------:R-:W-:Y:S01]  /*2280*/  @P1 FFMA.FTZ R19, R76, R92, R19 ;  /* 0x0000005c4c131223 */ /* 0x000fe20000010013 */
[----:B------:R-:W0:Y:S01]  /*2290*/  @P1 LDC R86, c[0x0][0x40c] ;  /* 0x00010300ff561b82 */ /* 0x000e220000000800 */
[----:B------:R-:W-:Y:S01]  /*22a0*/  @P0 FFMA.FTZ R72, R84, R72, R73 ;  /* 0x0000004854480223 */ /* 0x000fe20000010049 */
[----:B------:R-:W-:Y:S01]  /*22b0*/  @P0 FFMA.FTZ R59, R6, R5, R59 ;  /* 0x00000005063b0223 */ /* 0x000fe2000001003b */
[----:B------:R-:W-:-:S02]  /*22c0*/  @P1 HADD2.F32 R5, -RZ, R60.H0_H0 ;  /* 0x2000003cff051230 */ /* 0x000fc40000004100 */
[----:B------:R-:W-:Y:S01]  /*22d0*/  @P1 FMUL.FTZ R77, R41, R77 ;  /* 0x0000004d294d1220 */ /* 0x000fe20000410000 */
[----:B------:R-:W-:Y:S01]  /*22e0*/  @P0 FADD.FTZ R72, R83, -R72 ;  /* 0x8000004853480221 */ /* 0x000fe20000010000 */
[----:B------:R-:W-:Y:S01]  /*22f0*/  F2FP.F16.F32.PACK_AB R57, R57, R58 ;  /* 0x0000003a3939723e */ /* 0x000fe200000000ff */
[----:B------:R-:W2:Y:S01]  /*2300*/  @P1 LDC R76, c[0x0][0x40c] ;  /* 0x00010300ff4c1b82 */ /* 0x000ea20000000800 */
[----:B------:R-:W-:Y:S01]  /*2310*/  F2FP.F16.F32.PACK_AB R56, R56, R91 ;  /* 0x0000005b3838723e */ /* 0x000fe200000000ff */
[----:B-1----:R-:W-:Y:S01]  /*2320*/  @P1 FMUL.FTZ R7, R58, R7 ;  /* 0x000000073a071220 */ /* 0x002fe20000410000 */
[----:B------:R-:W-:Y:S01]  /*2330*/  F2FP.F16.F32.PACK_AB R58, R89, R87 ;  /* 0x00000057593a723e */ /* 0x000fe200000000ff */
[----:B0-----:R-:W-:-:S04]  /*2340*/  @P1 FMUL.FTZ R73, R91, R86 ;  /* 0x000000565b491220 */ /* 0x001fc80000410000 */
[----:B------:R-:W0:Y:S01]  /*2350*/  @P1 LDC R86, c[0x0][0x40c] ;  /* 0x00010300ff561b82 */ /* 0x000e220000000800 */
[----:B------:R-:W-:Y:S01]  /*2360*/  @P1 FFMA.FTZ R16, R5, R73, R16 ;  /* 0x0000004905101223 */ /* 0x000fe20000010010 */
[----:B------:R-:W-:-:S05]  /*2370*/  @P1 HADD2.F32 R5, -RZ, R61.H0_H0 ;  /* 0x2000003dff051230 */ /* 0x000fca0000004100 */
[----:B------:R-:W-:Y:S01]  /*2380*/  @P1 FFMA.FTZ R18, R5, R7, R18 ;  /* 0x0000000705121223 */ /* 0x000fe20000010012 */
[----:B------:R-:W-:-:S05]  /*2390*/  HADD2.F32 R5, -RZ, R11.H1_H1 ;  /* 0x3000000bff057230 */ /* 0x000fca0000004100 */
[----:B------:R-:W-:Y:S01]  /*23a0*/  @P0 FFMA.FTZ R5, R6, R72, R5 ;  /* 0x0000004806050223 */ /* 0x000fe20000010005 */
[----:B------:R-:W-:Y:S01]  /*23b0*/  @P1 FMUL.FTZ R72, R42, R7 ;  /* 0x000000072a481220 */ /* 0x000fe20000410000 */
[----:B------:R-:W-:Y:S01]  /*23c0*/  @P1 F2FP.F16.F32.PACK_AB R7, RZ, R77 ;  /* 0x0000004dff07123e */ /* 0x000fe200000000ff */
[----:B------:R-:W-:Y:S01]  /*23d0*/  @P1 FMUL.FTZ R6, R40, R73 ;  /* 0x0000004928061220 */ /* 0x000fe20000410000 */
[----:B--2---:R-:W-:Y:S01]  /*23e0*/  @P1 FMUL.FTZ R77, R87, R76 ;  /* 0x0000004c574d1220 */ /* 0x004fe20000410000 */
[----:B------:R-:W-:Y:S01]  /*23f0*/  @P1 FMUL.FTZ R73, R43, R92 ;  /* 0x0000005c2b491220 */ /* 0x000fe20000410000 */
[----:B------:R-:W-:Y:S01]  /*2400*/  @P1 HADD2.F32 R76, -RZ, R62.H1_H1 ;  /* 0x3000003eff4c1230 */ /* 0x000fe20000004100 */
[----:B------:R-:W-:Y:S01]  /*2410*/  @P1 F2FP.F16.F32.PACK_AB R72, RZ, R72 ;  /* 0x00000048ff48123e */ /* 0x000fe200000000ff */
[-C--:B------:R-:W-:Y:S01]  /*2420*/  @P1 FFMA.FTZ R12, R85, R77.reuse, R12 ;  /* 0x0000004d550c1223 */ /* 0x080fe2000001000c */
[----:B------:R-:W-:Y:S01]  /*2430*/  @P1 FMUL.FTZ R77, R36, R77 ;  /* 0x0000004d244d1220 */ /* 0x000fe20000410000 */
[----:B0-----:R-:W-:Y:S01]  /*2440*/  @P1 FMUL.FTZ R92, R89, R86 ;  /* 0x00000056595c1220 */ /* 0x001fe20000410000 */
[----:B------:R-:W-:Y:S01]  /*2450*/  @P1 F2FP.F16.F32.PACK_AB R6, RZ, R6 ;  /* 0x00000006ff06123e */ /* 0x000fe200000000ff */
[----:B------:R-:W0:Y:S01]  /*2460*/  @P1 LDC R86, c[0x0][0x40c] ;  /* 0x00010300ff561b82 */ /* 0x000e220000000800 */
[----:B------:R-:W-:Y:S01]  /*2470*/  @P1 F2FP.F16.F32.PACK_AB R73, RZ, R73 ;  /* 0x00000049ff49123e */ /* 0x000fe200000000ff */
[-C--:B------:R-:W-:Y:S01]  /*2480*/  @P1 FFMA.FTZ R13, R76, R92.reuse, R13 ;  /* 0x0000005c4c0d1223 */ /* 0x080fe2000001000d */
[----:B------:R-:W-:Y:S01]  /*2490*/  @P1 FMUL.FTZ R85, R37, R92 ;  /* 0x0000005c25551220 */ /* 0x000fe20000410000 */
[----:B------:R-:W-:-:S02]  /*24a0*/  @P1 F2FP.F16.F32.PACK_AB R77, RZ, R77 ;  /* 0x0000004dff4d123e */ /* 0x000fc400000000ff */
[----:B------:R-:W-:Y:S02]  /*24b0*/  @P1 PRMT R44, R6, 0x7610, R44 ;  /* 0x00007610062c1816 */ /* 0x000fe4000000002c */
[----:B------:R-:W1:Y:S01]  /*24c0*/  @P1 LDC R76, c[0x0][0x40c] ;  /* 0x00010300ff4c1b82 */ /* 0x000e620000000800 */
[----:B------:R-:W-:Y:S02]  /*24d0*/  @P1 F2FP.F16.F32.PACK_AB R85, RZ, R85 ;  /* 0x00000055ff55123e */ /* 0x000fe400000000ff */
[----:B------:R-:W-:Y:S02]  /*24e0*/  @P1 PRMT R45, R72, 0x7610, R45 ;  /* 0x00007610482d1816 */ /* 0x000fe4000000002d */
[----:B------:R-:W-:Y:S02]  /*24f0*/  @P1 PRMT R46, R77, 0x7610, R46 ;  /* 0x000076104d2e1816 */ /* 0x000fe4000000002e */
[----:B------:R-:W-:Y:S02]  /*2500*/  @P1 PRMT R44, R44, 0x5410, R7 ;  /* 0x000054102c2c1816 */ /* 0x000fe40000000007 */
[----:B------:R-:W-:-:S02]  /*2510*/  @P1 PRMT R45, R45, 0x5410, R73 ;  /* 0x000054102d2d1816 */ /* 0x000fc40000000049 */
[----:B------:R-:W-:Y:S01]  /*2520*/  @P1 PRMT R46, R46, 0x5410, R85 ;  /* 0x000054102e2e1816 */ /* 0x000fe20000000055 */
[----:B0-----:R-:W-:Y:S01]  /*2530*/  @P1 FMUL.FTZ R87, R59, R86 ;  /* 0x000000563b571220 */ /* 0x001fe20000410000 */
[C---:B------:R-:W-:Y:S01]  /*2540*/  F2FP.F16.F32.PACK_AB R59, R5.reuse, R59 ;  /* 0x0000003b053b723e */ /* 0x040fe200000000ff */
[--C-:B------:R-:W-:Y:S02]  /*2550*/  @P1 HADD2.F32 R86, -RZ, R63.reuse.H1_H1 ;  /* 0x3000003fff561230 */ /* 0x100fe40000004100 */
        /* <DEDUP_REMOVED lines=10> */
.L_x_3228:
[----:B------:R-:W-:Y:S05]  /*2600*/  BSYNC.RECONVERGENT B1 ;  /* 0x0000000000017941 */ /* 0x000fea0003800200 */
.L_x_3211:
[----:B------:R-:W-:Y:S01]  /*2610*/  ISETP.NE.U32.AND P0, PT, R88, RZ, PT ;  /* 0x000000ff5800720c */ /* 0x000fe20003f05070 */
[----:B------:R-:W1:Y:S03]  /*2620*/  @P1 LDC.64 R6, c[0x0][0x468] ;  /* 0x00011a00ff061b82 */ /* 0x000e660000000a00 */
[----:B------:R-:W-:-:S13]  /*2630*/  ISETP.NE.AND.EX P0, PT, R90, RZ, PT, P0 ;  /* 0x000000ff5a00720c */ /* 0x000fda0003f05300 */
        /* <DEDUP_REMOVED lines=15> */
.L_x_3206:
[----:B------:R-:W-:Y:S05]  /*2730*/  BSYNC B0 ;  /* 0x0000000000007941 */ /* 0x000fea0003800000 */
.L_x_3205:
[----:B------:R-:W1:Y:S01]  /*2740*/  S2R R28, SR_TID.X ;  /* 0x00000000001c7919 */ /* 0x000e620000002100 */
[----:B------:R-:W-:Y:S01]  /*2750*/  MOV R2, 0x400 ;  /* 0x0000040000027802 */ /* 0x000fe20000000f00 */
[----:B------:R-:W-:Y:S05]  /*2760*/  WARPSYNC.ALL ;  /* 0x0000000000007948 */ /* 0x000fea0003800000 */
[----:B------:R-:W2:Y:S01]  /*2770*/  S2R R3, SR_CgaCtaId ;  /* 0x0000000000037919 */ /* 0x000ea20000008800 */
[----:B------:R-:W3:Y:S01]  /*2780*/  LDCU.128 UR12, c[0x0][0x440] ;  /* 0x00008800ff0c77ac */ /* 0x000ee20008000c00 */
        /* <DEDUP_REMOVED lines=84> */
.L_x_3210:
        /* <DEDUP_REMOVED lines=8> */
.L_x_3232:
[----:B------:R-:W-:Y:S05]  /*2d50*/  BSYNC B1 ;  /* 0x0000000000017941 */ /* 0x000fea0003800000 */
.L_x_3231:
        /* <DEDUP_REMOVED lines=8> */
.L_x_3233:
[----:B------:R-:W-:Y:S01]  /*2de0*/  FADD.FTZ R73, R73, R86 ;  /* 0x0000005649497221 */ /* 0x000fe20000010000 */
[----:B------:R-:W-:-:S04]  /*2df0*/  HFMA2 R77, -RZ, RZ, 0, 1.1920928955078125e-07 ;  /* 0x00000002ff4d7431 */ /* 0x000fc800000001ff */
[----:B------:R-:W-:Y:S02]  /*2e00*/  MOV R88, R73 ;  /* 0x0000004900587202 */ /* 0x000fe40000000f00 */
[----:B------:R-:W-:-:S07]  /*2e10*/  MOV R90, R93 ;  /* 0x0000005d005a7202 */ /* 0x000fce0000000f00 */
[----:B------:R-:W-:Y:S05]  /*2e20*/  WARPSYNC.COLLECTIVE R75, `(.L_x_3234) ;  /* 0x000000004b087348 */ /* 0x000fea0003c00000 */
[----:B------:R0:W1:Y:S02]  /*2e30*/  SHFL.BFLY P0, R93, R88, R77, R76 ;  /* 0x0c00004d585d7389 */ /* 0x000064000000004c */
[----:B01----:R-:W-:Y:S05]  /*2e40*/  ENDCOLLECTIVE ;  /* 0x000000000000791b */ /* 0x003fea0003800000 */
.L_x_3234:
[----:B------:R-:W-:-:S05]  /*2e50*/  FADD.FTZ R90, R90, R85 ;  /* 0x000000555a5a7221 */ /* 0x000fca0000010000 */
[----:B------:R-:W-:Y:S02]  /*2e60*/  MOV R88, R90 ;  /* 0x0000005a00587202 */ /* 0x000fe40000000f00 */
[----:B------:R-:W-:-:S07]  /*2e70*/  MOV R92, R93 ;  /* 0x0000005d005c7202 */ /* 0x000fce0000000f00 */
[----:B------:R-:W-:Y:S05]  /*2e80*/  WARPSYNC.COLLECTIVE R75, `(.L_x_3235) ;  /* 0x000000004b087348 */ /* 0x000fea0003c00000 */
[----:B------:R0:W1:Y:S02]  /*2e90*/  SHFL.BFLY P0, R93, R88, R77, R76 ;  /* 0x0c00004d585d7389 */ /* 0x000064000000004c */
[----:B01----:R-:W-:Y:S05]  /*2ea0*/  ENDCOLLECTIVE ;  /* 0x000000000000791b */ /* 0x003fea0003800000 */
.L_x_3235:
[----:B------:R-:W-:Y:S01]  /*2eb0*/  FADD.FTZ R92, R73, R92 ;  /* 0x0000005c495c7221 */ /* 0x000fe20000010000 */
[----:B------:R-:W-:-:S04]  /*2ec0*/  HFMA2 R77, -RZ, RZ, 0, 2.384185791015625e-07 ;  /* 0x00000004ff4d7431 */ /* 0x000fc800000001ff */
[----:B------:R-:W-:Y:S02]  /*2ed0*/  MOV R88, R92 ;  /* 0x0000005c00587202 */ /* 0x000fe40000000f00 */
[----:B------:R-:W-:-:S07]  /*2ee0*/  MOV R87, R93 ;  /* 0x0000005d00577202 */ /* 0x000fce0000000f00 */
[----:B------:R-:W-:Y:S05]  /*2ef0*/  WARPSYNC.COLLECTIVE R75, `(.L_x_3236) ;  /* 0x000000004b087348 */ /* 0x000fea0003c00000 */
[----:B------:R0:W1:Y:S02]  /*2f00*/  SHFL.BFLY P0, R93, R88, R77, R76 ;  /* 0x0c00004d585d7389 */ /* 0x000064000000004c */
[----:B01----:R-:W-:Y:S05]  /*2f10*/  ENDCOLLECTIVE ;  /* 0x000000000000791b */ /* 0x003fea0003800000 */
.L_x_3236:
[----:B------:R-:W-:-:S05]  /*2f20*/  FADD.FTZ R87, R90, R87 ;  /* 0x000000575a577221 */ /* 0x000fca0000010000 */
[----:B------:R-:W-:Y:S02]  /*2f30*/  MOV R88, R87 ;  /* 0x0000005700587202 */ /* 0x000fe40000000f00 */
[----:B------:R-:W-:-:S07]  /*2f40*/  MOV R89, R93 ;  /* 0x0000005d00597202 */ /* 0x000fce0000000f00 */
[----:B------:R-:W-:Y:S05]  /*2f50*/  WARPSYNC.COLLECTIVE R75, `(.L_x_3237) ;  /* 0x000000004b087348 */ /* 0x000fea0003c00000 */
[----:B------:R0:W1:Y:S02]  /*2f60*/  SHFL.BFLY P0, R93, R88, R77, R76 ;  /* 0x0c00004d585d7389 */ /* 0x000064000000004c */
[----:B01----:R-:W-:Y:S05]  /*2f70*/  ENDCOLLECTIVE ;  /* 0x000000000000791b */ /* 0x003fea0003800000 */
.L_x_3237:
[----:B------:R-:W-:Y:S01]  /*2f80*/  FADD.FTZ R89, R92, R89 ;  /* 0x000000595c597221 */ /* 0x000fe20000010000 */
[----:B------:R-:W-:-:S04]  /*2f90*/  HFMA2 R77, -RZ, RZ, 0, 4.76837158203125e-07 ;  /* 0x00000008ff4d7431 */ /* 0x000fc800000001ff */
[----:B------:R-:W-:Y:S02]  /*2fa0*/  MOV R88, R89 ;  /* 0x0000005900587202 */ /* 0x000fe40000000f00 */
[----:B------:R-:W-:-:S07]  /*2fb0*/  MOV R91, R93 ;  /* 0x0000005d005b7202 */ /* 0x000fce0000000f00 */
[----:B------:R-:W-:Y:S05]  /*2fc0*/  WARPSYNC.COLLECTIVE R75, `(.L_x_3238) ;  /* 0x000000004b087348 */ /* 0x000fea0003c00000 */
[----:B------:R0:W1:Y:S02]  /*2fd0*/  SHFL.BFLY P0, R93, R88, R77, R76 ;  /* 0x0c00004d585d7389 */ /* 0x000064000000004c */
[----:B01----:R-:W-:Y:S05]  /*2fe0*/  ENDCOLLECTIVE ;  /* 0x000000000000791b */ /* 0x003fea0003800000 */
.L_x_3238:
[----:B------:R-:W-:-:S05]  /*2ff0*/  FADD.FTZ R91, R87, R91 ;  /* 0x0000005b575b7221 */ /* 0x000fca0000010000 */
[----:B------:R-:W-:Y:S02]  /*3000*/  MOV R88, R91 ;  /* 0x0000005b00587202 */ /* 0x000fe40000000f00 */
[----:B------:R-:W-:-:S07]  /*3010*/  MOV R86, R93 ;  /* 0x0000005d00567202 */ /* 0x000fce0000000f00 */
[----:B------:R-:W-:Y:S05]  /*3020*/  WARPSYNC.COLLECTIVE R75, `(.L_x_3239) ;  /* 0x000000004b087348 */ /* 0x000fea0003c00000 */
[----:B------:R0:W1:Y:S02]  /*3030*/  SHFL.BFLY P0, R93, R88, R77, R76 ;  /* 0x0c00004d585d7389 */ /* 0x000064000000004c */
[----:B01----:R-:W-:Y:S05]  /*3040*/  ENDCOLLECTIVE ;  /* 0x000000000000791b */ /* 0x003fea0003800000 */
.L_x_3239:
[----:B------:R-:W-:Y:S01]  /*3050*/  FADD.FTZ R86, R89, R86 ;  /* 0x0000005659567221 */ /* 0x000fe20000010000 */
[----:B------:R-:W-:-:S04]  /*3060*/  HFMA2 R77, -RZ, RZ, 0, 9.5367431640625e-07 ;  /* 0x00000010ff4d7431 */ /* 0x000fc800000001ff */
[----:B------:R-:W-:Y:S02]  /*3070*/  MOV R88, R86 ;  /* 0x0000005600587202 */ /* 0x000fe40000000f00 */
[----:B------:R-:W-:-:S07]  /*3080*/  MOV R85, R93 ;  /* 0x0000005d00557202 */ /* 0x000fce0000000f00 */
[----:B------:R-:W-:Y:S05]  /*3090*/  WARPSYNC.COLLECTIVE R75, `(.L_x_3240) ;  /* 0x000000004b087348 */ /* 0x000fea0003c00000 */
[----:B------:R0:W1:Y:S02]  /*30a0*/  SHFL.BFLY P0, R93, R88, R77, R76 ;  /* 0x0c00004d585d7389 */ /* 0x000064000000004c */
[----:B01----:R-:W-:Y:S05]  /*30b0*/  ENDCOLLECTIVE ;  /* 0x000000000000791b */ /* 0x003fea0003800000 */
.L_x_3240:
[----:B------:R-:W-:-:S05]  /*30c0*/  FADD.FTZ R85, R91, R85 ;  /* 0x000000555b557221 */ /* 0x000fca0000010000 */
[----:B------:R-:W-:Y:S02]  /*30d0*/  MOV R88, R85 ;  /* 0x0000005500587202 */ /* 0x000fe40000000f00 */
[----:B------:R-:W-:-:S07]  /*30e0*/  MOV R73, R93 ;  /* 0x0000005d00497202 */ /* 0x000fce0000000f00 */
[----:B------:R-:W-:Y:S05]  /*30f0*/  WARPSYNC.COLLECTIVE R75, `(.L_x_3241) ;  /* 0x000000004b087348 */ /* 0x000fea0003c00000 */
[----:B------:R0:W1:Y:S02]  /*3100*/  SHFL.BFLY P0, R93, R88, R77, R76 ;  /* 0x0c00004d585d7389 */ /* 0x000064000000004c */
[----:B01----:R-:W-:Y:S05]  /*3110*/  ENDCOLLECTIVE ;  /* 0x000000000000791b */ /* 0x003fea0003800000 */
.L_x_3241:
[----:B------:R-:W-:Y:S01]  /*3120*/  MOV R90, R93 ;  /* 0x0000005d005a7202 */ /* 0x000fe20000000f00 */
[----:B------:R-:W-:Y:S06]  /*3130*/  BRA `(.L_x_3242) ;  /* 0xffffffd8009c7947 */ /* 0x000fec000383ffff */
.L_x_3243:
        /* <DEDUP_REMOVED lines=12> */
.L_x_6443:


//--------------------- .text._ZN10layer_norm13ln_bwd_kernelINS_13Kernel_traitsIf6__halfS2_S2_fjLj256ELj1ELj4ELj1ELj16ENS_18Kernel_traits_baseILj256EfS2_S2_S2_fjLj128EEEEELb1ELb0ELb0ELb0EEEvNS_9BwdParamsE --------------------------
	.section	.text._ZN10layer_norm13ln_bwd_kernelINS_13Kernel_traitsIf6__halfS2_S2_fjLj256ELj1ELj4ELj1ELj16ENS_18Kernel_traits_baseILj256EfS2_S2_S2_fjLj128EEEEELb1ELb0ELb0ELb0EEEvNS_9BwdParamsE,"ax",@progbits
	.align	128
        .global         _ZN10layer_norm13ln_bwd_kernelINS_13Kernel_traitsIf6__halfS2_S2_fjLj256ELj1ELj4ELj1ELj16ENS_18Kernel_traits_baseILj256EfS2_S2_S2_fjLj128EEEEELb1ELb0ELb0ELb0EEEvNS_9BwdParamsE
        .type           _ZN10layer_norm13ln_bwd_kernelINS_13Kernel_traitsIf6__halfS2_S2_fjLj256ELj1ELj4ELj1ELj16ENS_18Kernel_traits_baseILj256EfS2_S2_S2_fjLj128EEEEELb1ELb0ELb0ELb0EEEvNS_9BwdParamsE,@function
        .size           _ZN10layer_norm13ln_bwd_kernelINS_13Kernel_traitsIf6__halfS2_S2_fjLj256ELj1ELj4ELj1ELj16ENS_18Kernel_traits_baseILj256EfS2_S2_S2_fjLj128EEEEELb1ELb0ELb0ELb0EEEvNS_9BwdParamsE,(.L_x_6444 - _ZN10layer_norm13ln_bwd_kernelINS_13Kernel_traitsIf6__halfS2_S2_fjLj256ELj1ELj4ELj1ELj16ENS_18Kernel_traits_baseILj256EfS2_S2_S2_fjLj128EEEEELb1ELb0ELb0ELb0EEEvNS_9BwdParamsE)
        .other          _ZN10layer_norm13ln_bwd_kernelINS_13Kernel_traitsIf6__halfS2_S2_fjLj256ELj1ELj4ELj1ELj16ENS_18Kernel_traits_baseILj256EfS2_S2_S2_fjLj128EEEEELb1ELb0ELb0ELb0EEEvNS_9BwdParamsE,@"STO_CUDA_ENTRY STV_DEFAULT"
_ZN10layer_norm13ln_bwd_kernelINS_13Kernel_traitsIf6__halfS2_S2_fjLj256ELj1ELj4ELj1ELj16ENS_18Kernel_traits_baseILj256EfS2_S2_S2_fjLj128EEEEELb1ELb0ELb0ELb0EEEvNS_9BwdParamsE:
.text._ZN10layer_norm13ln_bwd_kernelINS_13Kernel_traitsIf6__halfS2_S2_fjLj256ELj1ELj4ELj1ELj16ENS_18Kernel_traits_baseILj256EfS2_S2_S2_fjLj128EEEEELb1ELb0ELb0ELb0EEEvNS_9BwdParamsE:
        /* <DEDUP_REMOVED lines=41> */
.L_x_3255:
        /* <DEDUP_REMOVED lines=39> */
[----:B------:R-:W-:Y:S02]  /*0500*/  HADD2.F32 R48, -RZ, R9.H0_H0 ;  /* 0x20000009ff307230 */ /* 0x000fe40000004100 */
[--C-:B------:R-:W-:Y:S02]  /*0510*/  HADD2.F32 R62, -RZ, R11.reuse.H0_H0 ;  /* 0x2000000bff3e7230 */ /* 0x100fe40000004100 */
[----:B------:R-:W-:Y:S02]  /*0520*/  HADD2.F32 R64, -RZ, R11.H1_H1 ;  /* 0x3000000bff407230 */ /* 0x000fe40000004100 */
[----:B------:R-:W-:Y:S01]  /*0530*/  FADD.FTZ R11, -R59, R8 ;  /* 0x000000083b0b7221 */ /* 0x000fe20000010100 */
[----:B------:R-:W-:-:S02]  /*0540*/  HADD2.F32 R52, -RZ, R9.H1_H1 ;  /* 0x30000009ff347230 */ /* 0x000fc40000004100 */
[C---:B------:R-:W-:Y:S01]  /*0550*/  FADD.FTZ R61, -R59.reuse, R48 ;  /* 0x000000303b3d7221 */ /* 0x040fe20000010100 */
[----:B---3--:R-:W-:Y:S02]  /*0560*/  HADD2.F32 R48, -RZ, R40.H1_H1 ;  /* 0x30000028ff307230 */ /* 0x008fe40000004100 */
[----:B-----5:R-:W-:Y:S01]  /*0570*/  FMUL.FTZ R8, R58, R11 ;  /* 0x0000000b3a087220 */ /* 0x020fe20000410000 */
[--C-:B------:R-:W-:Y:S02]  /*0580*/  HADD2.F32 R54, -RZ, R10.reuse.H0_H0 ;  /* 0x2000000aff367230 */ /* 0x100fe40000004100 */
[----:B0-----:R-:W-:Y:S01]  /*0590*/  FADD.FTZ R51, -R59, R52 ;  /* 0x000000343b337221 */ /* 0x001fe20000010100 */
[----:B------:R-:W-:Y:S02]  /*05a0*/  HADD2.F32 R10, -RZ, R10.H1_H1 ;  /* 0x3000000aff0a7230 */ /* 0x000fe40000004100 */
[----:B------:R-:W-:Y:S01]  /*05b0*/  FADD.FTZ R29, R29, R48 ;  /* 0x000000301d1d7221 */ /* 0x000fe20000010000 */
[----:B------:R-:W-:-:S02]  /*05c0*/  HADD2.F32 R52, -RZ, R41.H1_H1 ;  /* 0x30000029ff347230 */ /* 0x000fc40000004100 */
[-C--:B------:R-:W-:Y:S01]  /*05d0*/  FFMA.FTZ R17, R8, R48.reuse, R17 ;  /* 0x0000003008117223 */ /* 0x080fe20000010011 */
[----:B------:R-:W-:Y:S01]  /*05e0*/  FMUL.FTZ R11, R37, R48 ;  /* 0x00000030250b7220 */ /* 0x000fe20000410000 */
[----:B------:R-:W-:Y:S01]  /*05f0*/  FMUL.FTZ R48, R58, R51 ;  /* 0x000000333a307220 */ /* 0x000fe20000410000 */
[C---:B------:R-:W-:Y:S01]  /*0600*/  FADD.FTZ R53, -R59.reuse, R10 ;  /* 0x0000000a3b357221 */ /* 0x040fe20000010100 */
[----:B------:R-:W-:Y:S02]  /*0610*/  HADD2.F32 R9, -RZ, R40.H0_H0 ;  /* 0x20000028ff097230 */ /* 0x000fe40000004100 */
[----:B------:R-:W-:Y:S01]  /*0620*/  FADD.FTZ R3, -R59, R0 ;  /* 0x000000003b037221 */ /* 0x000fe20000010100 */
[--C-:B------:R-:W-:Y:S02]  /*0630*/  HADD2.F32 R71, -RZ, R42.reuse.H0_H0 ;  /* 0x2000002aff477230 */ /* 0x100fe40000004100 */
[----:B------:R-:W-:Y:S01]  /*0640*/  FADD.FTZ R31, R31, R52 ;  /* 0x000000341f1f7221 */ /* 0x000fe20000010000 */
[----:B------:R-:W-:-:S02]  /*0650*/  HADD2.F32 R42, -RZ, R42.H1_H1 ;  /* 0x3000002aff2a7230 */ /* 0x000fc40000004100 */
[-C--:B------:R-:W-:Y:S01]  /*0660*/  FFMA.FTZ R19, R48, R52.reuse, R19 ;  /* 0x0000003430137223 */ /* 0x080fe20000010013 */
[----:B------:R-:W-:Y:S01]  /*0670*/  FMUL.FTZ R51, R39, R52 ;  /* 0x0000003427337220 */ /* 0x000fe20000410000 */
[----:B------:R-:W-:Y:S01]  /*0680*/  FMUL.FTZ R52, R58, R53 ;  /* 0x000000353a347220 */ /* 0x000fe20000410000 */
[----:B------:R-:W-:Y:S01]  /*0690*/  FMUL.FTZ R10, R36, R9 ;  /* 0x00000009240a7220 */ /* 0x000fe20000410000 */
[----:B------:R-:W-:Y:S01]  /*06a0*/  FMUL.FTZ R3, R58, R3 ;  /* 0x000000033a037220 */ /* 0x000fe20000410000 */
[----:B------:R-:W-:Y:S02]  /*06b0*/  HADD2.F32 R63, -RZ, R41.H0_H0 ;  /* 0x20000029ff3f7230 */ /* 0x000fe40000004100 */
[----:B------:R-:W-:Y:S01]  /*06c0*/  FADD.FTZ R25, R25, R42 ;  /* 0x0000002a19197221 */ /* 0x000fe20000010000 */
[-C--:B------:R-:W-:Y:S01]  /*06d0*/  FFMA.FTZ R21, R52, R42.reuse, R21 ;  /* 0x0000002a34157223 */ /* 0x080fe20000010015 */
[----:B------:R-:W-:Y:S01]  /*06e0*/  FMUL.FTZ R53, R33, R42 ;  /* 0x0000002a21357220 */ /* 0x000fe20000410000 */
[----:B------:R-:W-:Y:S01]  /*06f0*/  FADD.FTZ R55, -R59, R62 ;  /* 0x0000003e3b377221 */ /* 0x000fe20000010100 */
[----:B------:R-:W-:-:S02]  /*0700*/  HADD2.F32 R41, -RZ, R43.H0_H0 ;  /* 0x2000002bff297230 */ /* 0x000fc40000004100 */
[----:B------:R-:W-:Y:S01]  /*0710*/  FADD.FTZ R42, RZ, R10 ;  /* 0x0000000aff2a7221 */ /* 0x000fe20000010000 */
[----:B------:R-:W-:Y:S02]  /*0720*/  HADD2.F32 R40, -RZ, R43.H1_H1 ;  /* 0x3000002bff287230 */ /* 0x000fe40000004100 */
[C---:B------:R-:W-:Y:S01]  /*0730*/  FFMA.FTZ R43, R3.reuse, R10, RZ ;  /* 0x0000000a032b7223 */ /* 0x040fe200000100ff */
[----:B------:R-:W-:Y:S01]  /*0740*/  FADD.FTZ R28, R28, R9 ;  /* 0x000000091c1c7221 */ /* 0x000fe20000010000 */
[----:B------:R-:W-:Y:S01]  /*0750*/  FFMA.FTZ R16, R3, R9, R16 ;  /* 0x0000000903107223 */ /* 0x000fe20000010010 */
[----:B------:R-:W-:Y:S01]  /*0760*/  FMUL.FTZ R9, R58, R61 ;  /* 0x0000003d3a097220 */ /* 0x000fe20000410000 */
[----:B------:R-:W-:Y:S01]  /*0770*/  FMUL.FTZ R50, R38, R63 ;  /* 0x0000003f26327220 */ /* 0x000fe20000410000 */
        /* <DEDUP_REMOVED lines=9> */
[C---:B------:R-:W-:Y:S01]  /*0810*/  FFMA.FTZ R41, R9.reuse, R50, R42 ;  /* 0x0000003209297223 */ /* 0x040fe2000001002a */
[----:B------:R-:W-:Y:S01]  /*0820*/  FMUL.FTZ R64, R58, R59 ;  /* 0x0000003b3a407220 */ /* 0x000fe20000410000 */
        /* <DEDUP_REMOVED lines=16> */
[----:B------:R-:W-:Y:S01]  /*0930*/  FFMA.FTZ R71, R55, R62, R40 ;  /* 0x0000003e37477223 */ /* 0x000fe20000010028 */
[C-C-:B----4-:R-:W-:Y:S02]  /*0940*/  SHF.R.U64 R65, R56.reuse, 0x8, R57.reuse ;  /* 0x0000000838417819 */ /* 0x150fe40000001239 */
[----:B------:R-:W-:Y:S01]  /*0950*/  SHF.R.U64 R66, R56, 0x10, R57 ;  /* 0x0000001038427819 */ /* 0x000fe20000001239 */
[----:B------:R-:W-:Y:S01]  /*0960*/  FADD.FTZ R61, R42, R63 ;  /* 0x0000003f2a3d7221 */ /* 0x000fe20000010000 */
[----:B------:R-:W-:Y:S01]  /*0970*/  SHF.R.U64 R67, R56, 0x18, R57 ;  /* 0x0000001838437819 */ /* 0x000fe20000001239 */
[----:B------:R-:W-:Y:S01]  /*0980*/  FFMA.FTZ R71, R64, R63, R71 ;  /* 0x0000003f40477223 */ /* 0x000fe20000010047 */
[----:B------:R-:W-:-:S02]  /*0990*/  SHF.R.U32.HI R68, RZ, 0x8, R57 ;  /* 0x00000008ff447819 */ /* 0x000fc40000011639 */
[--C-:B------:R-:W-:Y:S02]  /*09a0*/  SHF.R.U32.HI R7, RZ, 0x10, R57.reuse ;  /* 0x00000010ff077819 */ /* 0x100fe40000011639 */
[----:B------:R-:W-:-:S07]  /*09b0*/  SHF.R.U32.HI R0, RZ, 0x18, R57 ;  /* 0x00000018ff007819 */ /* 0x000fce0000011639 */
.L_x_3247:
[----:B------:R-:W-:Y:S05]  /*09c0*/  BSYNC.RECONVERGENT B1 ;  /* 0x0000000000017941 */ /* 0x000fea0003800200 */
.L_x_3246:
        /* <DEDUP_REMOVED lines=20> */
.L_x_3267:
        /* <DEDUP_REMOVED lines=19> */
[-CC-:B0-----:R-:W-:Y:S01]  /*0c40*/  FFMA.FTZ R61, R55, R41.reuse, R40.reuse ;  /* 0x00000029373d7223 */ /* 0x181fe20000010028 */
        /* <DEDUP_REMOVED lines=14> */
[C---:B------:R-:W-:Y:S01]  /*0d30*/  FMUL.FTZ R41, R58.reuse, R41 ;  /* 0x000000293a297220 */ /* 0x040fe20000410000 */
[C---:B------:R-:W-:Y:S01]  /*0d40*/  FMUL.FTZ R71, R58.reuse, R71 ;  /* 0x000000473a477220 */ /* 0x040fe20000410000 */
[C---:B------:R-:W-:Y:S01]  /*0d50*/  FMUL.FTZ R73, R58.reuse, R73 ;  /* 0x000000493a497220 */ /* 0x040fe20000410000 */
[C---:B------:R-:W-:Y:S01]  /*0d60*/  FMUL.FTZ R75, R58.reuse, R75 ;  /* 0x0000004b3a4b7220 */ /* 0x040fe20000410000 */
[C---:B------:R-:W-:Y:S01]  /*0d70*/  FMUL.FTZ R43, R58.reuse, R43 ;  /* 0x0000002b3a2b7220 */ /* 0x040fe20000410000 */
[----:B------:R-:W-:Y:S01]  /*0d80*/  FMUL.FTZ R59, R58, R59 ;  /* 0x0000003b3a3b7220 */ /* 0x000fe20000410000 */
[----:B------:R-:W-:Y:S01]  /*0d90*/  FMUL.FTZ R61, R61, UR15 ;  /* 0x0000000f3d3d7c20 */ /* 0x000fe20008410000 */
        /* <DEDUP_REMOVED lines=23> */
[----:B------:R-:W-:Y:S02]  /*0f10*/  F2FP.F16.F32.PACK_AB R43, R58, R61 ;  /* 0x0000003d3a2b723e */ /* 0x000fe400000000ff */
[----:B------:R-:W-:-:S02]  /*0f20*/  FSEL R61, R41, RZ, P6 ;  /* 0x000000ff293d7208 */ /* 0x000fc40003000000 */
[----:B------:R-:W-:Y:S02]  /*0f30*/  FSEL R42, R42, RZ, P5 ;  /* 0x000000ff2a2a7208 */ /* 0x000fe40002800000 */
        /* <DEDUP_REMOVED lines=8> */
.L_x_3252:
        /* <DEDUP_REMOVED lines=8> */
[-CC-:B------:R-:W-:Y:S01]  /*1040*/  FFMA.FTZ R43, R3, R41.reuse, R40.reuse ;  /* 0x00000029032b7223 */ /* 0x180fe20000010028 */
        /* <DEDUP_REMOVED lines=11> */
[C---:B------:R-:W-:Y:S01]  /*1100*/  F2FP.F16.F32.PACK_AB R46, R61.reuse, R59 ;  /* 0x0000003b3d2e723e */ /* 0x040fe200000000ff */
[C---:B------:R-:W-:Y:S01]  /*1110*/  FMUL.FTZ R41, R58.reuse, R41 ;  /* 0x000000293a297220 */ /* 0x040fe20000410000 */
[C---:B------:R-:W-:Y:S01]  /*1120*/  FMUL.FTZ R47, R58.reuse, R71 ;  /* 0x000000473a2f7220 */ /* 0x040fe20000410000 */
[C---:B------:R-:W-:Y:S01]  /*1130*/  FMUL.FTZ R44, R58.reuse, R43 ;  /* 0x0000002b3a2c7220 */ /* 0x040fe20000410000 */
[----:B------:R-:W-:Y:S01]  /*1140*/  FMUL.FTZ R73, R58, R73 ;  /* 0x000000493a497220 */ /* 0x000fe20000410000 */
[-C--:B------:R-:W-:Y:S01]  /*1150*/  FMUL.FTZ R61, R61, R60.reuse ;  /* 0x0000003c3d3d7220 */ /* 0x080fe20000410000 */
[-C--:B------:R-:W-:Y:S01]  /*1160*/  FMUL.FTZ R58, R59, R60.reuse ;  /* 0x0000003c3b3a7220 */ /* 0x080fe20000410000 */
[-C--:B------:R-:W-:Y:S01]  /*1170*/  FMUL.FTZ R40, R45, R60.reuse ;  /* 0x0000003c2d287220 */ /* 0x080fe20000410000 */
[C---:B------:R-:W-:Y:S01]  /*1180*/  F2FP.F16.F32.PACK_AB R45, R42.reuse, R45 ;  /* 0x0000002d2a2d723e */ /* 0x040fe200000000ff */
[-C--:B------:R-:W-:Y:S01]  /*1190*/  FMUL.FTZ R43, R42, R60.reuse ;  /* 0x0000003c2a2b7220 */ /* 0x080fe20000410000 */
[----:B------:R-:W-:Y:S01]  /*11a0*/  FMUL.FTZ R61, R61, UR15 ;  /* 0x0000000f3d3d7c20 */ /* 0x000fe20008410000 */
[----:B------:R-:W-:Y:S01]  /*11b0*/  LOP3.LUT P2, RZ, R68, 0xff, RZ, 0xc0, !PT ;  /* 0x000000ff44ff7812 */ /* 0x000fe2000784c0ff */
[----:B------:R-:W-:Y:S01]  /*11c0*/  FMUL.FTZ R42, R58, UR15 ;  /* 0x0000000f3a2a7c20 */ /* 0x000fe20008410000 */
[----:B------:R-:W-:Y:S01]  /*11d0*/  LOP3.LUT P1, RZ, R57, 0xff, RZ, 0xc0, !PT ;  /* 0x000000ff39ff7812 */ /* 0x000fe2000782c0ff */
[-C--:B------:R-:W-:Y:S01]  /*11e0*/  FMUL.FTZ R58, R47, R60.reuse ;  /* 0x0000003c2f3a7220 */ /* 0x080fe20000410000 */
[----:B------:R-:W-:Y:S01]  /*11f0*/  FSEL R71, R61, RZ, P2 ;  /* 0x000000ff3d477208 */ /* 0x000fe20001000000 */
[-C--:B------:R-:W-:Y:S01]  /*1200*/  FMUL.FTZ R59, R73, R60.reuse ;  /* 0x0000003c493b7220 */ /* 0x080fe20000410000 */
[----:B------:R-:W-:Y:S01]  /*1210*/  FSEL R42, R42, RZ, P1 ;  /* 0x000000ff2a2a7208 */ /* 0x000fe20000800000 */
[-C--:B------:R-:W-:Y:S01]  /*1220*/  FMUL.FTZ R61, R44, R60.reuse ;  /* 0x0000003c2c3d7220 */ /* 0x080fe20000410000 */
[----:B------:R-:W-:Y:S01]  /*1230*/  FMUL.FTZ R60, R41, R60 ;  /* 0x0000003c293c7220 */ /* 0x000fe20000410000 */
[----:B------:R-:W-:Y:S01]  /*1240*/  FMUL.FTZ R40, R40, UR15 ;  /* 0x0000000f28287c20 */ /* 0x000fe20008410000 */
[----:B------:R-:W-:Y:S01]  /*1250*/  F2FP.F16.F32.PACK_AB R42, R71, R42 ;  /* 0x0000002a472a723e */ /* 0x000fe200000000ff */
        /* <DEDUP_REMOVED lines=11> */
[----:B------:R-:W-:Y:S02]  /*1310*/  F2FP.F16.F32.PACK_AB R44, R41, R44 ;  /* 0x0000002c292c723e */ /* 0x000fe400000000ff */
[----:B------:R-:W-:Y:S02]  /*1320*/  FSEL R41, R40, RZ, P3 ;  /* 0x000000ff28297208 */ /* 0x000fe40001800000 */
[----:B------:R-:W-:Y:S02]  /*1330*/  FSEL R58, R43, RZ, P4 ;  /* 0x000000ff2b3a7208 */ /* 0x000fe40002000000 */
[----:B------:R-:W-:-:S02]  /*1340*/  FSEL R72, R59, RZ, P6 ;  /* 0x000000ff3b487208 */ /* 0x000fc40003000000 */
[----:B------:R-:W-:Y:S02]  /*1350*/  FSEL R43, R71, RZ, P5 ;  /* 0x000000ff472b7208 */ /* 0x000fe40002800000 */
[----:B------:R-:W-:Y:S02]  /*1360*/  FSEL R40, R61, RZ, P1 ;  /* 0x000000ff3d287208 */ /* 0x000fe40000800000 */
[----:B------:R-:W-:Y:S02]  /*1370*/  FSEL R59, R60, RZ, P2 ;  /* 0x000000ff3c3b7208 */ /* 0x000fe40001000000 */
[----:B------:R-:W-:Y:S02]  /*1380*/  F2FP.F16.F32.PACK_AB R47, R73, R47 ;  /* 0x0000002f492f723e */ /* 0x000fe400000000ff */
[----:B------:R-:W-:Y:S02]  /*1390*/  F2FP.F16.F32.PACK_AB R41, R58, R41 ;  /* 0x000000293a29723e */ /* 0x000fe400000000ff */
[----:B------:R-:W-:-:S02]  /*13a0*/  F2FP.F16.F32.PACK_AB R43, R72, R43 ;  /* 0x0000002b482b723e */ /* 0x000fc400000000ff */
[----:B------:R-:W-:Y:S01]  /*13b0*/  F2FP.F16.F32.PACK_AB R40, R59, R40 ;  /* 0x000000283b28723e */ /* 0x000fe200000000ff */
[----:B------:R-:W-:Y:S06]  /*13c0*/  BRA `(.L_x_3253) ;  /* 0x0000000800407947 */ /* 0x000fec0003800000 */
.L_x_3251:
[----:B------:R-:W-:-:S04]  /*13d0*/  UISETP.NE.U32.AND UP0, UPT, UR4, URZ, UPT ;  /* 0x000000ff0400728c */ /* 0x000fc8000bf05070 */
[----:B------:R-:W-:-:S09]  /*13e0*/  UISETP.NE.AND.EX UP0, UPT, UR5, URZ, UPT, UP0 ;  /* 0x000000ff0500728c */ /* 0x000fd2000bf05300 */
[----:B------:R-:W-:Y:S05]  /*13f0*/  BRA.U UP0, `(.L_x_3254) ;  /* 0x0000000500147547 */ /* 0x000fea000b800000 */
[-CC-:B------:R-:W-:Y:S01]  /*1400*/  FFMA.FTZ R43, R3, R41.reuse, R40.reuse ;  /* 0x00000029032b7223 */ /* 0x180fe20000010028 */
[--C-:B------:R-:W-:Y:S02]  /*1410*/  HADD2.F32 R73, -RZ, R12.reuse.H0_H0 ;  /* 0x2000000cff497230 */ /* 0x100fe40000004100 */
[-CC-:B------:R-:W-:Y:S01]  /*1420*/  FFMA.FTZ R42, R8, R41.reuse, R40.reuse ;  /* 0x00000029082a7223 */ /* 0x180fe20000010028 */
[--C-:B0-----:R-:W-:Y:S02]  /*1430*/  HADD2.F32 R61, -RZ, R13.reuse.H1_H1 ;  /* 0x3000000dff3d7230 */ /* 0x101fe40000004100 */
[----:B------:R-:W-:Y:S01]  /*1440*/  FADD.FTZ R43, R10, -R43 ;  /* 0x8000002b0a2b7221 */ /* 0x000fe20000010000 */
[-C--:B------:R-:W-:Y:S01]  /*1450*/  FFMA.FTZ R77, R55, R41.reuse, R40 ;  /* 0x00000029374d7223 */ /* 0x080fe20000010028 */
[----:B------:R-:W-:Y:S01]  /*1460*/  FADD.FTZ R42, R11, -R42 ;  /* 0x8000002a0b2a7221 */ /* 0x000fe20000010000 */
[--C-:B------:R-:W-:Y:S01]  /*1470*/  FFMA.FTZ R59, R49, R41, R40.reuse ;  /* 0x00000029313b7223 */ /* 0x100fe20000010028 */
[----:B-----5:R-:W-:Y:S01]  /*1480*/  FFMA.FTZ R73, R58, R43, R73 ;  /* 0x0000002b3a497223 */ /* 0x020fe20000010049 */
[----:B------:R-:W-:Y:S01]  /*1490*/  FFMA.FTZ R43, R9, R41, R40 ;  /* 0x00000029092b7223 */ /* 0x000fe20000010028 */
[----:B------:R-:W-:Y:S01]  /*14a0*/  FADD.FTZ R77, R62, -R77 ;  /* 0x8000004d3e4d7221 */ /* 0x000fe20000010000 */
[----:B------:R-:W-:Y:S01]  /*14b0*/  HADD2.F32 R71, -RZ, R13.H0_H0 ;  /* 0x2000000dff477230 */ /* 0x000fe20000004100 */
[----:B------:R-:W-:Y:S01]  /*14c0*/  LOP3.LUT P1, RZ, R7, 0xff, RZ, 0xc0, !PT ;  /* 0x000000ff07ff7812 */ /* 0x000fe2000782c0ff */
[----:B------:R-:W-:Y:S01]  /*14d0*/  FADD.FTZ R72, R50, -R43 ;  /* 0x8000002b32487221 */ /* 0x000fe20000010000 */
[----:B------:R-:W-:Y:S01]  /*14e0*/  HADD2.F32 R43, -RZ, R12.H1_H1 ;  /* 0x3000000cff2b7230 */ /* 0x000fe20000004100 */
[----:B------:R-:W-:Y:S01]  /*14f0*/  LOP3.LUT P2, RZ, R0, 0xff, RZ, 0xc0, !PT ;  /* 0x000000ff00ff7812 */ /* 0x000fe2000784c0ff */
[----:B------:R-:W-:-:S02]  /*1500*/  HADD2.F32 R75, -RZ, R14.H1_H1 ;  /* 0x3000000eff4b7230 */ /* 0x000fc40000004100 */
[----:B------:R-:W-:Y:S01]  /*1510*/  FFMA.FTZ R71, R58, R72, R71 ;  /* 0x000000483a477223 */ /* 0x000fe20000010047 */
[----:B------:R-:W-:Y:S01]  /*1520*/  FADD.FTZ R72, R54, -R59 ;  /* 0x8000003b36487221 */ /* 0x000fe20000010000 */
[----:B------:R-:W-:Y:S01]  /*1530*/  FFMA.FTZ R43, R58, R42, R43 ;  /* 0x0000002a3a2b7223 */ /* 0x000fe2000001002b */
[-C--:B------:R-:W-:Y:S01]  /*1540*/  FFMA.FTZ R42, R48, R41.reuse, R40 ;  /* 0x00000029302a7223 */ /* 0x080fe20000010028 */
[----:B------:R-:W-:Y:S02]  /*1550*/  HADD2.F32 R59, -RZ, R14.H0_H0 ;  /* 0x2000000eff3b7230 */ /* 0x000fe40000004100 */
[----:B------:R-:W-:Y:S01]  /*1560*/  FMUL.FTZ R71, R71, R60 ;  /* 0x0000003c47477220 */ /* 0x000fe20000410000 */
[----:B------:R-:W-:Y:S01]  /*1570*/  LOP3.LUT P5, RZ, R57, 0xff, RZ, 0xc0, !PT ;  /* 0x000000ff39ff7812 */ /* 0x000fe200078ac0ff */
[----:B------:R-:W-:Y:S01]  /*1580*/  FADD.FTZ R42, R51, -R42 ;  /* 0x8000002a332a7221 */ /* 0x000fe20000010000 */
[----:B------:R-:W-:Y:S01]  /*1590*/  LOP3.LUT P6, RZ, R68, 0xff, RZ, 0xc0, !PT ;  /* 0x000000ff44ff7812 */ /* 0x000fe200078cc0ff */
[C---:B------:R-:W-:Y:S01]  /*15a0*/  FFMA.FTZ R59, R58.reuse, R72, R59 ;  /* 0x000000483a3b7223 */ /* 0x040fe2000001003b */
[----:B------:R-:W-:Y:S01]  /*15b0*/  FMUL.FTZ R71, R71, UR15 ;  /* 0x0000000f47477c20 */ /* 0x000fe20008410000 */
[----:B------:R-:W-:Y:S01]  /*15c0*/  FFMA.FTZ R61, R58, R42, R61 ;  /* 0x0000002a3a3d7223 */ /* 0x000fe2000001003d */
[-CC-:B------:R-:W-:Y:S01]  /*15d0*/  FFMA.FTZ R42, R52, R41.reuse, R40.reuse ;  /* 0x00000029342a7223 */ /* 0x180fe20000010028 */
[----:B------:R-:W-:Y:S01]  /*15e0*/  FFMA.FTZ R40, R64, R41, R40 ;  /* 0x0000002940287223 */ /* 0x000fe20000010028 */
[----:B------:R-:W-:-:S02]  /*15f0*/  HADD2.F32 R41, -RZ, R15.H0_H0 ;  /* 0x2000000fff297230 */ /* 0x000fc40000004100 */
[-C--:B------:R-:W-:Y:S01]  /*1600*/  FMUL.FTZ R59, R59, R60.reuse ;  /* 0x0000003c3b3b7220 */ /* 0x080fe20000410000 */
[----:B------:R-:W-:Y:S01]  /*1610*/  FADD.FTZ R42, R53, -R42 ;  /* 0x8000002a352a7221 */ /* 0x000fe20000010000 */
[----:B------:R-:W-:Y:S01]  /*1620*/  FADD.FTZ R40, R63, -R40 ;  /* 0x800000283f287221 */ /* 0x000fe20000010000 */
[----:B------:R-:W-:Y:S01]  /*1630*/  FMUL.FTZ R61, R61, R60 ;  /* 0x0000003c3d3d7220 */ /* 0x000fe20000410000 */
[C---:B------:R-:W-:Y:S01]  /*1640*/  FFMA.FTZ R41, R58.reuse, R77, R41 ;  /* 0x0000004d3a297223 */ /* 0x040fe20000010029 */
[----:B------:R-:W-:Y:S02]  /*1650*/  HADD2.F32 R77, -RZ, R15.H1_H1 ;  /* 0x3000000fff4d7230 */ /* 0x000fe40000004100 */
[C---:B------:R-:W-:Y:S01]  /*1660*/  FFMA.FTZ R75, R58.reuse, R42, R75 ;  /* 0x0000002a3a4b7223 */ /* 0x040fe2000001004b */
[----:B------:R-:W-:Y:S01]  /*1670*/  FMUL.FTZ R59, R59, UR15 ;  /* 0x0000000f3b3b7c20 */ /* 0x000fe20008410000 */
[----:B------:R-:W-:Y:S01]  /*1680*/  FMUL.FTZ R41, R41, R60 ;  /* 0x0000003c29297220 */ /* 0x000fe20000410000 */
[----:B------:R-:W-:Y:S01]  /*1690*/  FMUL.FTZ R61, R61, UR15 ;  /* 0x0000000f3d3d7c20 */ /* 0x000fe20008410000 */
[----:B------:R-:W-:Y:S01]  /*16a0*/  FFMA.FTZ R77, R58, R40, R77 ;  /* 0x000000283a4d7223 */ /* 0x000fe2000001004d */
[-C--:B------:R-:W-:Y:S01]  /*16b0*/  FMUL.FTZ R40, R43, R60.reuse ;  /* 0x0000003c2b287220 */ /* 0x080fe20000410000 */
[----:B------:R-:W-:Y:S01]  /*16c0*/  FMUL.FTZ R42, R41, UR15 ;  /* 0x0000000f292a7c20 */ /* 0x000fe20008410000 */
[-C--:B------:R-:W-:Y:S01]  /*16d0*/  FMUL.FTZ R41, R73, R60.reuse ;  /* 0x0000003c49297220 */ /* 0x080fe20000410000 */
[-C--:B------:R-:W-:Y:S01]  /*16e0*/  FMUL.FTZ R77, R77, R60.reuse ;  /* 0x0000003c4d4d7220 */ /* 0x080fe20000410000 */
[----:B------:R-:W-:Y:S01]  /*16f0*/  FMUL.FTZ R75, R75, R60 ;  /* 0x0000003c4b4b7220 */ /* 0x000fe20000410000 */
[----:B------:R-:W-:Y:S01]  /*1700*/  LOP3.LUT P3, RZ, R66, 0xff, RZ, 0xc0, !PT ;  /* 0x000000ff42ff7812 */ /* 0x000fe2000786c0ff */
[----:B------:R-:W-:Y:S01]  /*1710*/  FMUL.FTZ R41, R41, UR15 ;  /* 0x0000000f29297c20 */ /* 0x000fe20008410000 */
[----:B------:R-:W-:Y:S01]  /*1720*/  FMUL.FTZ R77, R77, UR15 ;  /* 0x0000000f4d4d7c20 */ /* 0x000fe20008410000 */
[----:B------:R-:W-:Y:S01]  /*1730*/  FSEL R42, R42, RZ, P1 ;  /* 0x000000ff2a2a7208 */ /* 0x000fe20000800000 */
[----:B------:R-:W-:Y:S01]  /*1740*/  FMUL.FTZ R75, R75, UR15 ;  /* 0x0000000f4b4b7c20 */ /* 0x000fe20008410000 */
[----:B------:R-:W-:-:S02]  /*1750*/  LOP3.LUT P4, RZ, R67, 0xff, RZ, 0xc0, !PT ;  /* 0x000000ff43ff7812 */ /* 0x000fc4000788c0ff */
[----:B------:R-:W-:Y:S02]  /*1760*/  FSEL R43, R77, RZ, P2 ;  /* 0x000000ff4d2b7208 */ /* 0x000fe40001000000 */
[----:B------:R-:W-:Y:S02]  /*1770*/  LOP3.LUT P1, RZ, R56, 0xff, RZ, 0xc0, !PT ;  /* 0x000000ff38ff7812 */ /* 0x000fe4000782c0ff */
[----:B------:R-:W-:Y:S01]  /*1780*/  F2FP.F16.F32.PACK_AB R43, R43, R42 ;  /* 0x0000002a2b2b723e */ /* 0x000fe200000000ff */
[----:B------:R-:W-:Y:S01]  /*1790*/  FMUL.FTZ R42, R40, UR15 ;  /* 0x0000000f282a7c20 */ /* 0x000fe20008410000 */
[----:B------:R-:W-:Y:S02]  /*17a0*/  LOP3.LUT P2, RZ, R65, 0xff, RZ, 0xc0, !PT ;  /* 0x000000ff41ff7812 */ /* 0x000fe4000784c0ff */
        /* <DEDUP_REMOVED lines=8> */
[----:B------:R-:W-:Y:S01]  /*1830*/  F2FP.F16.F32.PACK_AB R40, R59, R40 ;  /* 0x000000283b28723e */ /* 0x000fe200000000ff */
[----:B------:R-:W-:Y:S06]  /*1840*/  BRA `(.L_x_3253) ;  /* 0x0000000400207947 */ /* 0x000fec0003800000 */
.L_x_3254:
        /* <DEDUP_REMOVED lines=8> */
[--C-:B------:R-:W-:Y:S02]  /*18d0*/  HADD2.F32 R41, -RZ, R12.reuse.H0_H0 ;  /* 0x2000000cff297230 */ /* 0x100fe40000004100 */
[----:B------:R-:W-:Y:S01]  /*18e0*/  FADD.FTZ R47, R10, -R47 ;  /* 0x8000002f0a2f7221 */ /* 0x000fe20000010000 */
[----:B------:R-:W-:-:S02]  /*18f0*/  HADD2.F32 R46, -RZ, R12.H1_H1 ;  /* 0x3000000cff2e7230 */ /* 0x000fc40000004100 */
[----:B------:R-:W-:Y:S01]  /*1900*/  FADD.FTZ R59, R11, -R44 ;  /* 0x8000002c0b3b7221 */ /* 0x000fe20000010000 */
[----:B------:R-:W-:Y:S01]  /*1910*/  FADD.FTZ R71, R53, -R42 ;  /* 0x8000002a35477221 */ /* 0x000fe20000010000 */
[----:B-----5:R-:W-:Y:S01]  /*1920*/  FFMA.FTZ R44, R58, R47, R41 ;  /* 0x0000002f3a2c7223 */ /* 0x020fe20000010029 */
[----:B------:R-:W-:Y:S01]  /*1930*/  FADD.FTZ R47, R50, -R61 ;  /* 0x8000003d322f7221 */ /* 0x000fe20000010000 */
[----:B------:R-:W-:Y:S01]  /*1940*/  FFMA.FTZ R41, R58, R59, R46 ;  /* 0x0000003b3a297223 */ /* 0x000fe2000001002e */
[--C-:B------:R-:W-:Y:S02]  /*1950*/  HADD2.F32 R59, -RZ, R13.reuse.H0_H0 ;  /* 0x2000000dff3b7230 */ /* 0x100fe40000004100 */
[----:B------:R-:W-:Y:S01]  /*1960*/  FADD.FTZ R61, R51, -R72 ;  /* 0x80000048333d7221 */ /* 0x000fe20000010000 */
[----:B------:R-:W-:Y:S02]  /*1970*/  HADD2.F32 R46, -RZ, R13.H1_H1 ;  /* 0x3000000dff2e7230 */ /* 0x000fe40000004100 */
[----:B------:R-:W-:Y:S01]  /*1980*/  FADD.FTZ R45, R54, -R45 ;  /* 0x8000002d362d7221 */ /* 0x000fe20000010000 */
[----:B------:R-:W-:-:S02]  /*1990*/  HADD2.F32 R42, -RZ, R14.H1_H1 ;  /* 0x3000000eff2a7230 */ /* 0x000fc40000004100 */
[C---:B------:R-:W-:Y:S01]  /*19a0*/  FFMA.FTZ R47, R58.reuse, R47, R59 ;  /* 0x0000002f3a2f7223 */ /* 0x040fe2000001003b */
[----:B------:R-:W-:Y:S01]  /*19b0*/  FADD.FTZ R73, R63, -R40 ;  /* 0x800000283f497221 */ /* 0x000fe20000010000 */
[C---:B------:R-:W-:Y:S01]  /*19c0*/  FFMA.FTZ R59, R58.reuse, R61, R46 ;  /* 0x0000003d3a3b7223 */ /* 0x040fe2000001002e */
[----:B------:R-:W-:Y:S02]  /*19d0*/  HADD2.F32 R61, -RZ, R14.H0_H0 ;  /* 0x2000000eff3d7230 */ /* 0x000fe40000004100 */
[----:B------:R-:W-:Y:S01]  /*19e0*/  FFMA.FTZ R71, R58, R71, R42 ;  /* 0x000000473a477223 */ /* 0x000fe2000001002a */
[----:B------:R-:W-:Y:S01]  /*19f0*/  FADD.FTZ R43, R62, -R43 ;  /* 0x8000002b3e2b7221 */ /* 0x000fe20000010000 */
[--C-:B------:R-:W-:Y:S01]  /*1a00*/  HADD2.F32 R40, -RZ, R15.reuse.H1_H1 ;  /* 0x3000000fff287230 */ /* 0x100fe20000004100 */
[----:B------:R-:W-:Y:S01]  /*1a10*/  LOP3.LUT P1, RZ, R57, 0xff, RZ, 0xc0, !PT ;  /* 0x000000ff39ff7812 */ /* 0x000fe2000782c0ff */
[----:B------:R-:W-:Y:S01]  /*1a20*/  FFMA.FTZ R45, R58, R45, R61 ;  /* 0x0000002d3a2d7223 */ /* 0x000fe2000001003d */
[----:B------:R-:W-:Y:S01]  /*1a30*/  HADD2.F32 R61, -RZ, R15.H0_H0 ;  /* 0x2000000fff3d7230 */ /* 0x000fe20000004100 */
[----:B------:R-:W-:-:S02]  /*1a40*/  LOP3.LUT P2, RZ, R68, 0xff, RZ, 0xc0, !PT ;  /* 0x000000ff44ff7812 */ /* 0x000fc4000784c0ff */
[-C--:B------:R-:W-:Y:S01]  /*1a50*/  FMUL.FTZ R42, R45, R60.reuse ;  /* 0x0000003c2d2a7220 */ /* 0x080fe20000410000 */
[C---:B------:R-:W-:Y:S01]  /*1a60*/  F2FP.F16.F32.PACK_AB R46, R71.reuse, R45 ;  /* 0x0000002d472e723e */ /* 0x040fe200000000ff */
[-C--:B------:R-:W-:Y:S01]  /*1a70*/  FMUL.FTZ R71, R71, R60.reuse ;  /* 0x0000003c47477220 */ /* 0x080fe20000410000 */
[C---:B------:R-:W-:Y:S01]  /*1a80*/  FFMA.FTZ R61, R58.reuse, R43, R61 ;  /* 0x0000002b3a3d7223 */ /* 0x040fe2000001003d */
[----:B------:R-:W-:Y:S01]  /*1a90*/  FFMA.FTZ R58, R58, R73, R40 ;  /* 0x000000493a3a7223 */ /* 0x000fe20000010028 */
[----:B------:R-:W-:Y:S01]  /*1aa0*/  FMUL.FTZ R42, R42, UR15 ;  /* 0x0000000f2a2a7c20 */ /* 0x000fe20008410000 */
[----:B------:R-:W-:Y:S01]  /*1ab0*/  FMUL.FTZ R71, R71, UR15 ;  /* 0x0000000f47477c20 */ /* 0x000fe20008410000 */
[-C--:B------:R-:W-:Y:S01]  /*1ac0*/  FMUL.FTZ R40, R47, R60.reuse ;  /* 0x0000003c2f287220 */ /* 0x080fe20000410000 */
[----:B------:R-:W-:Y:S01]  /*1ad0*/  F2FP.F16.F32.PACK_AB R45, R59, R47 ;  /* 0x0000002f3b2d723e */ /* 0x000fe200000000ff */
[-C--:B------:R-:W-:Y:S01]  /*1ae0*/  FMUL.FTZ R43, R61, R60.reuse ;  /* 0x0000003c3d2b7220 */ /* 0x080fe20000410000 */
[C---:B------:R-:W-:Y:S01]  /*1af0*/  F2FP.F16.F32.PACK_AB R47, R58.reuse, R61 ;  /* 0x0000003d3a2f723e */ /* 0x040fe200000000ff */
[-C--:B------:R-:W-:Y:S01]  /*1b00*/  FMUL.FTZ R59, R59, R60.reuse ;  /* 0x0000003c3b3b7220 */ /* 0x080fe20000410000 */
[-C--:B------:R-:W-:Y:S01]  /*1b10*/  FMUL.FTZ R58, R58, R60.reuse ;  /* 0x0000003c3a3a7220 */ /* 0x080fe20000410000 */
[----:B------:R-:W-:Y:S01]  /*1b20*/  FSEL R42, R42, RZ, P1 ;  /* 0x000000ff2a2a7208 */ /* 0x000fe20000800000 */
[-C--:B------:R-:W-:Y:S01]  /*1b30*/  FMUL.FTZ R61, R44, R60.reuse ;  /* 0x0000003c2c3d7220 */ /* 0x080fe20000410000 */
[----:B------:R-:W-:Y:S01]  /*1b40*/  FSEL R71, R71, RZ, P2 ;  /* 0x000000ff47477208 */ /* 0x000fe20001000000 */
[----:B------:R-:W-:Y:S01]  /*1b50*/  FMUL.FTZ R60, R41, R60 ;  /* 0x0000003c293c7220 */ /* 0x000fe20000410000 */
[----:B------:R-:W-:Y:S01]  /*1b60*/  FMUL.FTZ R40, R40, UR15 ;  /* 0x0000000f28287c20 */ /* 0x000fe20008410000 */
[----:B------:R-:W-:Y:S01]  /*1b70*/  FMUL.FTZ R59, R59, UR15 ;  /* 0x0000000f3b3b7c20 */ /* 0x000fe20008410000 */
[----:B------:R-:W-:Y:S01]  /*1b80*/  F2FP.F16.F32.PACK_AB R42, R71, R42 ;  /* 0x0000002a472a723e */ /* 0x000fe200000000ff */
        /* <DEDUP_REMOVED lines=19> */
[----:B------:R-:W-:-:S07]  /*1cc0*/  F2FP.F16.F32.PACK_AB R40, R59, R40 ;  /* 0x000000283b28723e */ /* 0x000fce00000000ff */
.L_x_3253:
        /* <DEDUP_REMOVED lines=8> */
.L_x_3250:
[----:B------:R-:W-:Y:S05]  /*1d50*/  BSYNC.RECONVERGENT B1 ;  /* 0x0000000000017941 */ /* 0x000fea0003800200 */
.L_x_3249:
[----:B--2---:R-:W2:Y:S02]  /*1d60*/  LDC.64 R40, c[0x0][0x380] ;  /* 0x0000e000ff287b82 */ /* 0x004ea40000000a00 */
[----:B--2---:R-:W-:-:S04]  /*1d70*/  LEA R5, R40, R5, 0x2 ;  /* 0x0000000528057211 */ /* 0x004fc800078e10ff */
[----:B------:R-:W-:-:S13]  /*1d80*/  ISETP.GE.AND P1, PT, R5, R41, PT ;  /* 0x000000290500720c */ /* 0x000fda0003f26270 */
[----:B------:R-:W-:Y:S05]  /*1d90*/  @!P1 BRA `(.L_x_3255) ;  /* 0xffffffe4003c9947 */ /* 0x000fea000383ffff */
.L_x_3245:
[----:B------:R-:W-:Y:S05]  /*1da0*/  BSYNC B0 ;  /* 0x0000000000007941 */ /* 0x000fea0003800000 */
.L_x_3244:
        /* <DEDUP_REMOVED lines=80> */
.L_x_3248:
        /* <DEDUP_REMOVED lines=8> */
.L_x_3257:
[----:B------:R-:W-:Y:S05]  /*2330*/  BSYNC B1 ;  /* 0x0000000000017941 */ /* 0x000fea0003800000 */
.L_x_3256:
        /* <DEDUP_REMOVED lines=9> */
.L_x_3258:
[----:B------:R-:W-:Y:S01]  /*23d0*/  HFMA2 R42, -RZ, RZ, 0, 1.1920928955078125e-07 ;  /* 0x00000002ff2a7431 */ /* 0x000fe200000001ff */
[----:B------:R-:W-:Y:S02]  /*23e0*/  MOV R43, R59 ;  /* 0x0000003b002b7202 */ /* 0x000fe40000000f00 */
[----:B------:R-:W-:-:S07]  /*23f0*/  MOV R72, R77 ;  /* 0x0000004d00487202 */ /* 0x000fce0000000f00 */
[----:B------:R-:W-:Y:S05]  /*2400*/  WARPSYNC.COLLECTIVE R40, `(.L_x_3259) ;  /* 0x0000000028087348 */ /* 0x000fea0003c00000 */
[----:B------:R0:W1:Y:S02]  /*2410*/  SHFL.BFLY P1, R77, R43, R42, R41 ;  /* 0x0c00002a2b4d7389 */ /* 0x0000640000020029 */
[----:B01----:R-:W-:Y:S05]  /*2420*/  ENDCOLLECTIVE ;  /* 0x000000000000791b */ /* 0x003fea0003800000 */
.L_x_3259:
[----:B------:R-:W-:-:S05]  /*2430*/  FADD.FTZ R72, R72, R71 ;  /* 0x0000004748487221 */ /* 0x000fca0000010000 */
[----:B------:R-:W-:Y:S02]  /*2440*/  MOV R43, R72 ;  /* 0x00000048002b7202 */ /* 0x000fe40000000f00 */
[----:B------:R-:W-:-:S07]  /*2450*/  MOV R74, R77 ;  /* 0x0000004d004a7202 */ /* 0x000fce0000000f00 */
[----:B------:R-:W-:Y:S05]  /*2460*/  WARPSYNC.COLLECTIVE R40, `(.L_x_3260) ;  /* 0x0000000028087348 */ /* 0x000fea0003c00000 */
[----:B------:R0:W1:Y:S02]  /*2470*/  SHFL.BFLY P1, R77, R43, R42, R41 ;  /* 0x0c00002a2b4d7389 */ /* 0x0000640000020029 */
[----:B01----:R-:W-:Y:S05]  /*2480*/  ENDCOLLECTIVE ;  /* 0x000000000000791b */ /* 0x003fea0003800000 */
.L_x_3260:
[----:B------:R-:W-:Y:S01]  /*2490*/  FADD.FTZ R74, R59, R74 ;  /* 0x0000004a3b4a7221 */ /* 0x000fe20000010000 */
[----:B------:R-:W-:-:S04]  /*24a0*/  HFMA2 R42, -RZ, RZ, 0, 2.384185791015625e-07 ;  /* 0x00000004ff2a7431 */ /* 0x000fc800000001ff */
[----:B------:R-:W-:Y:S02]  /*24b0*/  MOV R43, R74 ;  /* 0x0000004a002b7202 */ /* 0x000fe40000000f00 */
[----:B------:R-:W-:-:S07]  /*24c0*/  MOV R73, R77 ;  /* 0x0000004d00497202 */ /* 0x000fce0000000f00 */
[----:B------:R-:W-:Y:S05]  /*24d0*/  WARPSYNC.COLLECTIVE R40, `(.L_x_3261) ;  /* 0x0000000028087348 */ /* 0x000fea0003c00000 */
[----:B------:R0:W1:Y:S02]  /*24e0*/  SHFL.BFLY P1, R77, R43, R42, R41 ;  /* 0x0c00002a2b4d7389 */ /* 0x0000640000020029 */
[----:B01----:R-:W-:Y:S05]  /*24f0*/  ENDCOLLECTIVE ;  /* 0x000000000000791b */ /* 0x003fea0003800000 */
.L_x_3261:
[----:B------:R-:W-:-:S05]  /*2500*/  FADD.FTZ R73, R72, R73 ;  /* 0x0000004948497221 */ /* 0x000fca0000010000 */
[----:B------:R-:W-:Y:S02]  /*2510*/  MOV R43, R73 ;  /* 0x00000049002b7202 */ /* 0x000fe40000000f00 */
[----:B------:R-:W-:-:S07]  /*2520*/  MOV R75, R77 ;  /* 0x0000004d004b7202 */ /* 0x000fce0000000f00 */
[----:B------:R-:W-:Y:S05]  /*2530*/  WARPSYNC.COLLECTIVE R40, `(.L_x_3262) ;  /* 0x0000000028087348 */ /* 0x000fea0003c00000 */
[----:B------:R0:W1:Y:S02]  /*2540*/  SHFL.BFLY P1, R77, R43, R42, R41 ;  /* 0x0c00002a2b4d7389 */ /* 0x0000640000020029 */
[----:B01----:R-:W-:Y:S05]  /*2550*/  ENDCOLLECTIVE ;  /* 0x000000000000791b */ /* 0x003fea0003800000 */
.L_x_3262:
[----:B------:R-:W-:Y:S01]  /*2560*/  FADD.FTZ R75, R74, R75 ;  /* 0x0000004b4a4b7221 */ /* 0x000fe20000010000 */
[----:B------:R-:W-:-:S04]  /*2570*/  HFMA2 R42, -RZ, RZ, 0, 4.76837158203125e-07 ;  /* 0x00000008ff2a7431 */ /* 0x000fc800000001ff */
[----:B------:R-:W-:Y:S02]  /*2580*/  MOV R43, R75 ;  /* 0x0000004b002b7202 */ /* 0x000fe40000000f00 */
[----:B------:R-:W-:-:S07]  /*2590*/  MOV R76, R77 ;  /* 0x0000004d004c7202 */ /* 0x000fce0000000f00 */
[----:B------:R-:W-:Y:S05]  /*25a0*/  WARPSYNC.COLLECTIVE R40, `(.L_x_3263) ;  /* 0x0000000028087348 */ /* 0x000fea0003c00000 */
[----:B------:R0:W1:Y:S02]  /*25b0*/  SHFL.BFLY P1, R77, R43, R42, R41 ;  /* 0x0c00002a2b4d7389 */ /* 0x0000640000020029 */
[----:B01----:R-:W-:Y:S05]  /*25c0*/  ENDCOLLECTIVE ;  /* 0x000000000000791b */ /* 0x003fea0003800000 */
.L_x_3263:
[----:B------:R-:W-:-:S05]  /*25d0*/  FADD.FTZ R76, R73, R76 ;  /* 0x0000004c494c7221 */ /* 0x000fca0000010000 */
[----:B------:R-:W-:Y:S02]  /*25e0*/  MOV R43, R76 ;  /* 0x0000004c002b7202 */ /* 0x000fe40000000f00 */
[----:B------:R-:W-:-:S07]  /*25f0*/  MOV R61, R77 ;  /* 0x0000004d003d7202 */ /* 0x000fce0000000f00 */
[----:B------:R-:W-:Y:S05]  /*2600*/  WARPSYNC.COLLECTIVE R40, `(.L_x_3264) ;  /* 0x0000000028087348 */ /* 0x000fea0003c00000 */
[----:B------:R0:W1:Y:S02]  /*2610*/  SHFL.BFLY P1, R77, R43, R42, R41 ;  /* 0x0c00002a2b4d7389 */ /* 0x0000640000020029 */
[----:B01----:R-:W-:Y:S05]  /*2620*/  ENDCOLLECTIVE ;  /* 0x000000000000791b */ /* 0x003fea0003800000 */
.L_x_3264:
[----:B------:R-:W-:Y:S01]  /*2630*/  FADD.FTZ R61, R75, R61 ;  /* 0x0000003d4b3d7221 */ /* 0x000fe20000010000 */
[----:B------:R-:W-:-:S04]  /*2640*/  HFMA2 R42, -RZ, RZ, 0, 9.5367431640625e-07 ;  /* 0x00000010ff2a7431 */ /* 0x000fc800000001ff */
[----:B------:R-:W-:Y:S02]  /*2650*/  MOV R43, R61 ;  /* 0x0000003d002b7202 */ /* 0x000fe40000000f00 */
[----:B------:R-:W-:-:S07]  /*2660*/  MOV R71, R77 ;  /* 0x0000004d00477202 */ /* 0x000fce0000000f00 */
[----:B------:R-:W-:Y:S05]  /*2670*/  WARPSYNC.COLLECTIVE R40, `(.L_x_3265) ;  /* 0x0000000028087348 */ /* 0x000fea0003c00000 */
[----:B------:R0:W1:Y:S02]  /*2680*/  SHFL.BFLY P1, R77, R43, R42, R41 ;  /* 0x0c00002a2b4d7389 */ /* 0x0000640000020029 */
[----:B01----:R-:W-:Y:S05]  /*2690*/  ENDCOLLECTIVE ;  /* 0x000000000000791b */ /* 0x003fea0003800000 */
.L_x_3265:
[----:B------:R-:W-:-:S05]  /*26a0*/  FADD.FTZ R71, R76, R71 ;  /* 0x000000474c477221 */ /* 0x000fca0000010000 */
[----:B------:R-:W-:Y:S02]  /*26b0*/  MOV R43, R71 ;  /* 0x00000047002b7202 */ /* 0x000fe40000000f00 */
[----:B------:R-:W-:-:S07]  /*26c0*/  MOV R72, R77 ;  /* 0x0000004d00487202 */ /* 0x000fce0000000f00 */
[----:B------:R-:W-:Y:S05]  /*26d0*/  WARPSYNC.COLLECTIVE R40, `(.L_x_3266) ;  /* 0x0000000028087348 */ /* 0x000fea0003c00000 */
[----:B------:R0:W1:Y:S02]  /*26e0*/  SHFL.BFLY P1, R77, R43, R42, R41 ;  /* 0x0c00002a2b4d7389 */ /* 0x0000640000020029 */
[----:B01----:R-:W-:Y:S05]  /*26f0*/  ENDCOLLECTIVE ;  /* 0x000000000000791b */ /* 0x003fea0003800000 */
.L_x_3266:
[----:B------:R-:W-:Y:S01]  /*2700*/  MOV R59, R77 ;  /* 0x0000004d003b7202 */ /* 0x000fe20000000f00 */
[----:B------:R-:W-:Y:S06]  /*2710*/  BRA `(.L_x_3267) ;  /* 0xffffffe000fc7947 */ /* 0x000fec000383ffff */
.L_x_3268:
        /* <DEDUP_REMOVED lines=14> */
.L_x_6444:


//--------------------- .text._ZN10layer_norm13ln_bwd_kernelINS_13Kernel_traitsIf6__halfS2_S2_fjLj256ELj1ELj4ELj1ELj16ENS_18Kernel_traits_baseILj256EfS2_S2_S2_fjLj128EEEEELb1ELb0ELb0ELb1EEEvNS_9BwdParamsE --------------------------
	.section	.text._ZN10layer_norm13ln_bwd_kernelINS_13Kernel_traitsIf6__halfS2_S2_fjLj256ELj1ELj4ELj1ELj16ENS_18Kernel_traits_baseILj256EfS2_S2_S2_fjLj128EEEEELb1ELb0ELb0ELb1EEEvNS_9BwdParamsE,"ax",@progbits
	.align	128
        .global         _ZN10layer_norm13ln_bwd_kernelINS_13Kernel_traitsIf6__halfS2_S2_fjLj256ELj1ELj4ELj1ELj16ENS_18Kernel_traits_baseILj256EfS2_S2_S2_fjLj128EEEEELb1ELb0ELb0ELb1EEEvNS_9BwdParamsE
        .type           _ZN10layer_norm13ln_bwd_kernelINS_13Kernel_traitsIf6__halfS2_S2_fjLj256ELj1ELj4ELj1ELj16ENS_18Kernel_traits_baseILj256EfS2_S2_S2_fjLj128EEEEELb1ELb0ELb0ELb1EEEvNS_9BwdParamsE,@function
        .size           _ZN10layer_norm13ln_bwd_kernelINS_13Kernel_traitsIf6__halfS2_S2_fjLj256ELj1ELj4ELj1ELj16ENS_18Kernel_traits_baseILj256EfS2_S2_S2_fjLj128EEEEELb1ELb0ELb0ELb1EEEvNS_9BwdParamsE,(.L_x_6445 - _ZN10layer_norm13ln_bwd_kernelINS_13Kernel_traitsIf6__halfS2_S2_fjLj256ELj1ELj4ELj1ELj16ENS_18Kernel_traits_baseILj256EfS2_S2_S2_fjLj128EEEEELb1ELb0ELb0ELb1EEEvNS_9BwdParamsE)
        .other          _ZN10layer_norm13ln_bwd_kernelINS_13Kernel_traitsIf6__halfS2_S2_fjLj256ELj1ELj4ELj1ELj16ENS_18Kernel_traits_baseILj256EfS2_S2_S2_fjLj128EEEEELb1ELb0ELb0ELb1EEEvNS_9BwdParamsE,@"STO_CUDA_ENTRY STV_DEFAULT"
_ZN10layer_norm13ln_bwd_kernelINS_13Kernel_traitsIf6__halfS2_S2_fjLj256ELj1ELj4ELj1ELj16ENS_18Kernel_traits_baseILj256EfS2_S2_S2_fjLj128EEEEELb1ELb0ELb0ELb1EEEvNS_9BwdParamsE:
.text._ZN10layer_norm13ln_bwd_kernelINS_13Kernel_traitsIf6__halfS2_S2_fjLj256ELj1ELj4ELj1ELj16ENS_18Kernel_traits_baseILj256EfS2_S2_S2_fjLj128EEEEELb1ELb0ELb0ELb1EEEvNS_9BwdParamsE:
        /* <DEDUP_REMOVED lines=39> */
[----:B------:R-:W-:Y:S01]  /*0270*/  CS2R R4, SRZ ;  /* 0x0000000000047805 */ /* 0x000fe2000001ff00 */
[----:B------:R-:W5:Y:S04]  /*0280*/  LDG.E.128 R20, desc[UR8][R2.64] ;  /* 0x0000000802147981 */ /* 0x000f68000c1e1d00 */
[----:B------:R0:W5:Y:S02]  /*0290*/  LDG.E.128 R24, desc[UR8][R2.64+0x10] ;  /* 0x0000100802187981 */ /* 0x000164000c1e1d00 */
[----:B0-2---:R-:W-:-:S07]  /*02a0*/  MOV R3, RZ ;  /* 0x000000ff00037202 */ /* 0x005fce0000000f00 */
.L_x_3277:
        /* <DEDUP_REMOVED lines=9> */
[----:B0-----:R-:W-:-:S06]  /*0340*/  IMAD.WIDE.U32 R32, R2, 0x10, R32 ;  /* 0x0000001002207825 */ /* 0x001fcc00078e0020 */
[----:B------:R-:W4:Y:S01]  /*0350*/  LDG.E.128 R32, desc[UR8][R32.64] ;  /* 0x0000000820207981 */ /* 0x000f22000c1e1d00 */
[----:B------:R-:W0:Y:S01]  /*0360*/  LDC.64 R48, c[0x0][0x3b0] ;  /* 0x0000ec00ff307b82 */ /* 0x000e220000000a00 */
[----:B-1----:R-:W-:-:S05]  /*0370*/  IMAD.WIDE R50, R42, 0x4, R50 ;  /* 0x000000042a327825 */ /* 0x002fca00078e0232 */
[----:B------:R-:W4:Y:S02]  /*0380*/  LDG.E R54, desc[UR8][R50.64] ;  /* 0x0000000832367981 */ /* 0x000f24000c1e1900 */
[----:B------:R-:W1:Y:S01]  /*0390*/  LDC.64 R46, c[0x0][0x3c8] ;  /* 0x0000f200ff2e7b82 */ /* 0x000e620000000a00 */
[----:B--2---:R-:W-:-:S05]  /*03a0*/  @P0 IMAD.WIDE R52, R42, 0x2, R52 ;  /* 0x000000022a340825 */ /* 0x004fca00078e0234 */
[----:B------:R2:W4:Y:S01]  /*03b0*/  @P0 LDG.E.U16 R0, desc[UR8][R52.64] ;  /* 0x0000000834000981 */ /* 0x000522000c1e1500 */
[----:B---3--:R-:W-:-:S06]  /*03c0*/  IMAD.WIDE.U32 R36, R2, 0x10, R36 ;  /* 0x0000001002247825 */ /* 0x008fcc00078e0024 */
[----:B------:R-:W3:Y:S01]  /*03d0*/  LDG.E.128 R36, desc[UR8][R36.64] ;  /* 0x0000000824247981 */ /* 0x000ee2000c1e1d00 */
[----:B0-----:R-:W-:-:S06]  /*03e0*/  IMAD.WIDE.U32 R66, R2, 0x8, R48 ;  /* 0x0000000802427825 */ /* 0x001fcc00078e0030 */
[----:B------:R-:W3:Y:S01]  /*03f0*/  LDG.E.64 R66, desc[UR8][R66.64] ;  /* 0x0000000842427981 */ /* 0x000ee2000c1e1b00 */
[----:B-1----:R-:W-:-:S05]  /*0400*/  IMAD.WIDE R48, R42, 0x4, R46 ;  /* 0x000000042a307825 */ /* 0x002fca00078e022e */
[----:B------:R0:W3:Y:S01]  /*0410*/  LDG.E R47, desc[UR8][R48.64] ;  /* 0x00000008302f7981 */ /* 0x0000e2000c1e1900 */
[----:B------:R-:W-:-:S04]  /*0420*/  ISETP.NE.U32.AND P1, PT, RZ, UR12, PT ;  /* 0x0000000cff007c0c */ /* 0x000fc8000bf25070 */
[----:B------:R-:W-:-:S13]  /*0430*/  ISETP.NE.AND.EX P1, PT, RZ, UR13, PT, P1 ;  /* 0x0000000dff007c0c */ /* 0x000fda000bf25310 */
[----:B--2---:R-:W1:Y:S01]  /*0440*/  @P1 LDC.64 R52, c[0x0][0x438] ;  /* 0x00010e00ff341b82 */ /* 0x004e620000000a00 */
[----:B------:R-:W-:Y:S02]  /*0450*/  ISETP.NE.AND P2, PT, R43, RZ, PT ;  /* 0x000000ff2b00720c */ /* 0x000fe40003f45270 */
[----:B------:R-:W-:Y:S01]  /*0460*/  MOV R46, 0x3f800000 ;  /* 0x3f800000002e7802 */ /* 0x000fe20000000f00 */
[----:B-1----:R-:W-:-:S05]  /*0470*/  @P1 IMAD.WIDE.U32 R50, R2, 0x10, R52 ;  /* 0x0000001002321825 */ /* 0x002fca00078e0034 */
[----:B-----5:R1:W5:Y:S01]  /*0480*/  @P1 LDG.E.128 R16, desc[UR8][R50.64] ;  /* 0x0000000832101981 */ /* 0x020362000c1e1d00 */
[----:B------:R-:W-:Y:S01]  /*0490*/  UMOV UR6, 0xffffffff ;  /* 0xffffffff00067882 */ /* 0x000fe20000000000 */
[----:B------:R-:W-:-:S04]  /*04a0*/  ISETP.NE.U32.AND P1, PT, RZ, UR12, PT ;  /* 0x0000000cff007c0c */ /* 0x000fc8000bf25070 */
[----:B------:R-:W-:Y:S01]  /*04b0*/  ISETP.NE.AND.EX P1, PT, RZ, UR13, PT, P1 ;  /* 0x0000000dff007c0c */ /* 0x000fe2000bf25310 */
[--C-:B----4-:R-:W-:Y:S02]  /*04c0*/  HADD2.F32 R53, -RZ, R32.reuse.H0_H0 ;  /* 0x20000020ff357230 */ /* 0x110fe40000004100 */
[----:B0-----:R-:W-:Y:S02]  /*04d0*/  HADD2.F32 R49, -RZ, R32.H1_H1 ;  /* 0x30000020ff317230 */ /* 0x001fe40000004100 */
[--C-:B------:R-:W-:Y:S01]  /*04e0*/  HADD2.F32 R55, -RZ, R33.reuse.H0_H0 ;  /* 0x20000021ff377230 */ /* 0x100fe20000004100 */
[----:B------:R-:W-:Y:S01]  /*04f0*/  FSEL R52, R54, RZ, !P2 ;  /* 0x000000ff36347208 */ /* 0x000fe20005000000 */
[----:B------:R-:W-:Y:S02]  /*0500*/  HADD2.F32 R33, -RZ, R33.H1_H1 ;  /* 0x30000021ff217230 */ /* 0x000fe40000004100 */
[----:B-1----:R-:W-:Y:S02]  /*0510*/  HADD2.F32 R51, -RZ, R35.H0_H0 ;  /* 0x20000023ff337230 */ /* 0x002fe40000004100 */
[----:B------:R-:W-:Y:S01]  /*0520*/  FADD.FTZ R48, -R52, R49 ;  /* 0x0000003134307221 */ /* 0x000fe20000010100 */
[----:B------:R-:W-:-:S02]  /*0530*/  @P0 HADD2.F32 R46, -RZ, R0.H0_H0 ;  /* 0x20000000ff2e0230 */ /* 0x000fc40000004100 */
[C---:B------:R-:W-:Y:S01]  /*0540*/  FADD.FTZ R0, -R52.reuse, R53 ;  /* 0x0000003534007221 */ /* 0x040fe20000010100 */
[C---:B------:R-:W-:Y:S01]  /*0550*/  FADD.FTZ R64, -R52.reuse, R33 ;  /* 0x0000002134407221 */ /* 0x040fe20000010100 */
[--C-:B------:R-:W-:Y:S02]  /*0560*/  HADD2.F32 R57, -RZ, R34.reuse.H0_H0 ;  /* 0x20000022ff397230 */ /* 0x100fe40000004100 */
[C---:B------:R-:W-:Y:S01]  /*0570*/  FADD.FTZ R50, -R52.reuse, R55 ;  /* 0x0000003734327221 */ /* 0x040fe20000010100 */
[----:B------:R-:W-:Y:S02]  /*0580*/  HADD2.F32 R59, -RZ, R34.H1_H1 ;  /* 0x30000022ff3b7230 */ /* 0x000fe40000004100 */
[----:B---3--:R-:W-:Y:S02]  /*0590*/  HADD2.F32 R49, -RZ, R36.H0_H0 ;  /* 0x20000024ff317230 */ /* 0x008fe40000004100 */
[----:B------:R-:W-:Y:S01]  /*05a0*/  FADD.FTZ R34, -R52, R51 ;  /* 0x0000003334227221 */ /* 0x000fe20000010100 */
[----:B------:R-:W-:-:S02]  /*05b0*/  HADD2.F32 R35, -RZ, R35.H1_H1 ;  /* 0x30000023ff237230 */ /* 0x000fc40000004100 */
[----:B------:R-:W-:Y:S02]  /*05c0*/  HADD2.F32 R36, -RZ, R36.H1_H1 ;  /* 0x30000024ff247230 */ /* 0x000fe40000004100 */
[----:B------:R-:W-:Y:S01]  /*05d0*/  FADD.FTZ R11, R49, R11 ;  /* 0x0000000b310b7221 */ /* 0x000fe20000010000 */
[----:B------:R-:W-:Y:S02]  /*05e0*/  HADD2.F32 R55, -RZ, R37.H1_H1 ;  /* 0x30000025ff377230 */ /* 0x000fe40000004100 */
[--C-:B------:R-:W-:Y:S02]  /*05f0*/  HADD2.F32 R53, -RZ, R39.reuse.H0_H0 ;  /* 0x20000027ff357230 */ /* 0x100fe40000004100 */
[----:B------:R-:W-:Y:S02]  /*0600*/  HADD2.F32 R58, -RZ, R39.H1_H1 ;  /* 0x30000027ff3a7230 */ /* 0x000fe40000004100 */
[C---:B------:R-:W-:Y:S01]  /*0610*/  FMUL.FTZ R0, R47.reuse, R0 ;  /* 0x000000002f007220 */ /* 0x040fe20000410000 */
[C---:B------:R-:W-:Y:S01]  /*0620*/  FMUL.FTZ R51, R47.reuse, R48 ;  /* 0x000000302f337220 */ /* 0x040fe20000410000 */
[----:B------:R-:W-:-:S02]  /*0630*/  FMUL.FTZ R39, R47, R64 ;  /* 0x000000402f277220 */ /* 0x000fc40000410000 */
[-C--:B------:R-:W-:Y:S01]  /*0640*/  FFMA.FTZ R3, R0, R49.reuse, R3 ;  /* 0x0000003100037223 */ /* 0x080fe20000010003 */
[----:B------:R-:W-:Y:S01]  /*0650*/  FMUL.FTZ R49, R20, R49 ;  /* 0x0000003114317220 */ /* 0x000fe20000410000 */
[C---:B------:R-:W-:Y:S01]  /*0660*/  FADD.FTZ R62, -R52.reuse, R57 ;  /* 0x00000039343e7221 */ /* 0x040fe20000010100 */
[C---:B------:R-:W-:Y:S01]  /*0670*/  FADD.FTZ R60, -R52.reuse, R59 ;  /* 0x0000003b343c7221 */ /* 0x040fe20000010100 */
[----:B------:R-:W-:Y:S01]  /*0680*/  FADD.FTZ R52, -R52, R35 ;  /* 0x0000002334347221 */ /* 0x000fe20000010100 */
[----:B------:R-:W-:Y:S01]  /*0690*/  FADD.FTZ R12, R36, R12 ;  /* 0x0000000c240c7221 */ /* 0x000fe20000010000 */
[-C--:B------:R-:W-:Y:S01]  /*06a0*/  FFMA.FTZ R4, R51, R36.reuse, R4 ;  /* 0x0000002433047223 */ /* 0x080fe20000010004 */
[----:B------:R-:W-:Y:S01]  /*06b0*/  FMUL.FTZ R48, R21, R36 ;  /* 0x0000002415307220 */ /* 0x000fe20000410000 */
[----:B------:R-:W-:Y:S02]  /*06c0*/  HADD2.F32 R35, -RZ, R37.H0_H0 ;  /* 0x20000025ff237230 */ /* 0x000fe40000004100 */
[----:B------:R-:W-:Y:S01]  /*06d0*/  FADD.FTZ R14, R55, R14 ;  /* 0x0000000e370e7221 */ /* 0x000fe20000010000 */
[-C--:B------:R-:W-:Y:S01]  /*06e0*/  FFMA.FTZ R6, R39, R55.reuse, R6 ;  /* 0x0000003727067223 */ /* 0x080fe20000010006 */
[----:B------:R-:W-:Y:S01]  /*06f0*/  FMUL.FTZ R36, R23, R55 ;  /* 0x0000003717247220 */ /* 0x000fe20000410000 */
[----:B------:R-:W-:Y:S01]  /*0700*/  FMUL.FTZ R50, R47, R50 ;  /* 0x000000322f327220 */ /* 0x000fe20000410000 */
[----:B------:R-:W-:Y:S01]  /*0710*/  FADD.FTZ R55, RZ, R49 ;  /* 0x00000031ff377221 */ /* 0x000fe20000010000 */
[----:B------:R-:W-:-:S02]  /*0720*/  HADD2.F32 R33, -RZ, R38.H0_H0 ;  /* 0x20000026ff217230 */ /* 0x000fc40000004100 */
[----:B------:R-:W-:Y:S02]  /*0730*/  HADD2.F32 R32, -RZ, R38.H1_H1 ;  /* 0x30000026ff207230 */ /* 0x000fe40000004100 */
[----:B------:R-:W-:Y:S01]  /*0740*/  FMUL.FTZ R38, R47, R62 ;  /* 0x0000003e2f267220 */ /* 0x000fe20000410000 */
[----:B------:R-:W-:Y:S01]  /*0750*/  FADD.FTZ R13, R35, R13 ;  /* 0x0000000d230d7221 */ /* 0x000fe20000010000 */
[-C--:B------:R-:W-:Y:S01]  /*0760*/  FFMA.FTZ R5, R50, R35.reuse, R5 ;  /* 0x0000002332057223 */ /* 0x080fe20000010005 */
[----:B------:R-:W-:Y:S01]  /*0770*/  FMUL.FTZ R37, R22, R35 ;  /* 0x0000002316257220 */ /* 0x000fe20000410000 */
[----:B------:R-:W-:Y:S01]  /*0780*/  FADD.FTZ R62, R55, R48 ;  /* 0x00000030373e7221 */ /* 0x000fe20000010000 */
[C---:B------:R-:W-:Y:S01]  /*0790*/  FMUL.FTZ R35, R47.reuse, R60 ;  /* 0x0000003c2f237220 */ /* 0x040fe20000410000 */
[----:B------:R-:W-:Y:S01]  /*07a0*/  FFMA.FTZ R60, R0, R49, RZ ;  /* 0x00000031003c7223 */ /* 0x000fe200000100ff */
[----:B------:R-:W-:Y:S01]  /*07b0*/  FMUL.FTZ R55, R47, R52 ;  /* 0x000000342f377220 */ /* 0x000fe20000410000 */
[----:B------:R-:W-:Y:S01]  /*07c0*/  FADD.FTZ R59, R62, R37 ;  /* 0x000000253e3b7221 */ /* 0x000fe20000010000 */
[----:B------:R-:W-:Y:S01]  /*07d0*/  FADD.FTZ R15, R33, R15 ;  /* 0x0000000f210f7221 */ /* 0x000fe20000010000 */
[----:B------:R-:W-:Y:S01]  /*07e0*/  FFMA.FTZ R57, R51, R48, R60 ;  /* 0x0000003033397223 */ /* 0x000fe2000001003c */
[-C--:B------:R-:W-:Y:S01]  /*07f0*/  FFMA.FTZ R7, R38, R33.reuse, R7 ;  /* 0x0000002126077223 */ /* 0x080fe20000010007 */
[----:B------:R-:W-:Y:S01]  /*0800*/  FMUL.FTZ R33, R24, R33 ;  /* 0x0000002118217220 */ /* 0x000fe20000410000 */
[----:B------:R-:W-:Y:S01]  /*0810*/  FADD.FTZ R60, R59, R36 ;  /* 0x000000243b3c7221 */ /* 0x000fe20000010000 */
[----:B------:R-:W-:Y:S01]  /*0820*/  FADD.FTZ R45, R58, R45 ;  /* 0x0000002d3a2d7221 */ /* 0x000fe20000010000 */
[-C--:B------:R-:W-:Y:S01]  /*0830*/  FFMA.FTZ R10, R55, R58.reuse, R10 ;  /* 0x0000003a370a7223 */ /* 0x080fe2000001000a */
[----:B------:R-:W-:Y:S01]  /*0840*/  FMUL.FTZ R52, R27, R58 ;  /* 0x0000003a1b347220 */ /* 0x000fe20000410000 */
[----:B------:R-:W-:Y:S01]  /*0850*/  SHF.R.U64 R59, R66, 0x10, R67 ;  /* 0x00000010423b7819 */ /* 0x000fe20000001243 */
[----:B------:R-:W-:Y:S01]  /*0860*/  FFMA.FTZ R58, R50, R37, R57 ;  /* 0x00000025323a7223 */ /* 0x000fe20000010039 */
[----:B------:R-:W-:Y:S01]  /*0870*/  FADD.FTZ R40, R32, R40 ;  /* 0x0000002820287221 */ /* 0x000fe20000010000 */
[-C--:B------:R-:W-:Y:S01]  /*0880*/  FFMA.FTZ R8, R35, R32.reuse, R8 ;  /* 0x0000002023087223 */ /* 0x080fe20000010008 */
[----:B------:R-:W-:Y:S01]  /*0890*/  FMUL.FTZ R32, R25, R32 ;  /* 0x0000002019207220 */ /* 0x000fe20000410000 */
[----:B------:R-:W-:Y:S01]  /*08a0*/  FADD.FTZ R61, R60, R33 ;  /* 0x000000213c3d7221 */ /* 0x000fe20000010000 */
[----:B------:R-:W-:Y:S01]  /*08b0*/  PRMT R57, R59, 0x7610, R57 ;  /* 0x000076103b397816 */ /* 0x000fe20000000039 */
[----:B------:R-:W-:Y:S01]  /*08c0*/  FFMA.FTZ R59, R39, R36, R58 ;  /* 0x00000024273b7223 */ /* 0x000fe2000001003a */
[----:B------:R-:W-:Y:S01]  /*08d0*/  FMUL.FTZ R34, R47, R34 ;  /* 0x000000222f227220 */ /* 0x000fe20000410000 */
[----:B------:R-:W-:Y:S01]  /*08e0*/  FADD.FTZ R62, R61, R32 ;  /* 0x000000203d3e7221 */ /* 0x000fe20000010000 */
[----:B------:R-:W-:Y:S01]  /*08f0*/  MOV R61, R67 ;  /* 0x00000043003d7202 */ /* 0x000fe20000000f00 */
[----:B------:R-:W-:Y:S01]  /*0900*/  FFMA.FTZ R60, R38, R33, R59 ;  /* 0x00000021263c7223 */ /* 0x000fe2000001003b */
[----:B------:R-:W-:Y:S01]  /*0910*/  FADD.FTZ R41, R53, R41 ;  /* 0x0000002935297221 */ /* 0x000fe20000010000 */
[-C--:B------:R-:W-:Y:S01]  /*0920*/  FFMA.FTZ R9, R34, R53.reuse, R9 ;  /* 0x0000003522097223 */ /* 0x080fe20000010009 */
[----:B------:R-:W-:Y:S01]  /*0930*/  FMUL.FTZ R53, R26, R53 ;  /* 0x000000351a357220 */ /* 0x000fe20000410000 */
[----:B------:R-:W-:Y:S01]  /*0940*/  PRMT R59, R61, 0x7610, R59 ;  /* 0x000076103d3b7816 */ /* 0x000fe2000000003b */
[----:B------:R-:W-:Y:S01]  /*0950*/  FFMA.FTZ R61, R35, R32, R60 ;  /* 0x00000020233d7223 */ /* 0x000fe2000001003c */
[----:B------:R-:W-:Y:S01]  /*0960*/  SHF.R.U32.HI R64, RZ, 0x10, R67 ;  /* 0x00000010ff407819 */ /* 0x000fe20000011643 */
[----:B------:R-:W-:-:S02]  /*0970*/  FADD.FTZ R63, R62, R53 ;  /* 0x000000353e3f7221 */ /* 0x000fc40000010000 */
[----:B------:R-:W-:Y:S01]  /*0980*/  FFMA.FTZ R62, R34, R53, R61 ;  /* 0x00000035223e7223 */ /* 0x000fe2000001003d */
[----:B------:R-:W-:Y:S01]  /*0990*/  MOV R54, R66 ;  /* 0x0000004200367202 */ /* 0x000fe20000000f00 */
[----:B------:R-:W-:Y:S01]  /*09a0*/  FADD.FTZ R63, R63, R52 ;  /* 0x000000343f3f7221 */ /* 0x000fe20000010000 */
[C-C-:B------:R-:W-:Y:S01]  /*09b0*/  SHF.R.U64 R56, R66.reuse, 0x8, R67.reuse ;  /* 0x0000000842387819 */ /* 0x140fe20000001243 */
[----:B------:R-:W-:Y:S01]  /*09c0*/  FFMA.FTZ R62, R55, R52, R62 ;  /* 0x00000034373e7223 */ /* 0x000fe2000001003e */
        /* <DEDUP_REMOVED lines=22> */
.L_x_3289:
        /* <DEDUP_REMOVED lines=39> */
[----:B------:R-:W-:Y:S01]  /*0da0*/  LOP3.LUT P4, RZ, R54, 0xff, RZ, 0xc0, !PT ;  /* 0x000000ff36ff7812 */ /* 0x000fe2000788c0ff */
[-C--:B------:R-:W-:Y:S01]  /*0db0*/  FMUL.FTZ R33, R33, R46.reuse ;  /* 0x0000002e21217220 */ /* 0x080fe20000410000 */
[----:B------:R-:W-:Y:S01]  /*0dc0*/  LOP3.LUT P5, RZ, R57, 0xff, RZ, 0xc0, !PT ;  /* 0x000000ff39ff7812 */ /* 0x000fe200078ac0ff */
[-C--:B------:R-:W-:Y:S01]  /*0dd0*/  FMUL.FTZ R49, R49, R46.reuse ;  /* 0x0000002e31317220 */ /* 0x080fe20000410000 */
[-C--:B------:R-:W-:Y:S01]  /*0de0*/  FMUL.FTZ R51, R51, R46.reuse ;  /* 0x0000002e33337220 */ /* 0x080fe20000410000 */
[----:B------:R-:W-:Y:S01]  /*0df0*/  FMUL.FTZ R47, R47, R46 ;  /* 0x0000002e2f2f7220 */ /* 0x000fe20000410000 */
[----:B------:R-:W-:Y:S01]  /*0e00*/  ISETP.GE.U32.AND P1, PT, R66, RZ, PT ;  /* 0x000000ff4200720c */ /* 0x000fe20003f26070 */
[----:B------:R-:W-:Y:S01]  /*0e10*/  FMUL.FTZ R39, R39, UR16 ;  /* 0x0000001027277c20 */ /* 0x000fe20008410000 */
        /* <DEDUP_REMOVED lines=24> */
.L_x_3274:
[-CC-:B------:R-:W-:Y:S01]  /*0fa0*/  FFMA.FTZ R50, R50, R62.reuse, R63.reuse ;  /* 0x0000003e32327223 */ /* 0x180fe2000001003f */
[-CC-:B------:R-:W-:Y:S01]  /*0fb0*/  FFMA.FTZ R0, R0, R62.reuse, R63.reuse ;  /* 0x0000003e00007223 */ /* 0x180fe2000001003f */
[-CC-:B------:R-:W-:Y:S01]  /*0fc0*/  FFMA.FTZ R38, R38, R62.reuse, R63.reuse ;  /* 0x0000003e26267223 */ /* 0x180fe2000001003f */
[-CC-:B------:R-:W-:Y:S01]  /*0fd0*/  FFMA.FTZ R31, R35, R62.reuse, R63.reuse ;  /* 0x0000003e231f7223 */ /* 0x180fe2000001003f */
[----:B------:R-:W-:Y:S01]  /*0fe0*/  FADD.FTZ R50, R37, -R50 ;  /* 0x8000003225327221 */ /* 0x000fe20000010000 */
[-CC-:B------:R-:W-:Y:S01]  /*0ff0*/  FFMA.FTZ R34, R34, R62.reuse, R63.reuse ;  /* 0x0000003e22227223 */ /* 0x180fe2000001003f */
[--C-:B------:R-:W-:Y:S01]  /*1000*/  FFMA.FTZ R55, R55, R62, R63.reuse ;  /* 0x0000003e37377223 */ /* 0x100fe2000001003f */
[----:B------:R-:W-:Y:S01]  /*1010*/  FADD.FTZ R0, R49, -R0 ;  /* 0x8000000031007221 */ /* 0x000fe20000010000 */
[----:B------:R-:W-:Y:S01]  /*1020*/  FMUL.FTZ R29, R47, R50 ;  /* 0x000000322f1d7220 */ /* 0x000fe20000410000 */
[-CC-:B------:R-:W-:Y:S01]  /*1030*/  FFMA.FTZ R51, R51, R62.reuse, R63.reuse ;  /* 0x0000003e33337223 */ /* 0x180fe2000001003f */
[----:B------:R-:W-:Y:S01]  /*1040*/  FFMA.FTZ R39, R39, R62, R63 ;  /* 0x0000003e27277223 */ /* 0x000fe2000001003f */
[----:B------:R-:W-:Y:S01]  /*1050*/  FADD.FTZ R38, R33, -R38 ;  /* 0x8000002621267221 */ /* 0x000fe20000010000 */
[----:B------:R-:W-:Y:S01]  /*1060*/  FMUL.FTZ R28, R29, R46 ;  /* 0x0000002e1d1c7220 */ /* 0x000fe20000410000 */
[----:B------:R-:W-:Y:S01]  /*1070*/  FADD.FTZ R32, R32, -R31 ;  /* 0x8000001f20207221 */ /* 0x000fe20000010000 */
[----:B------:R-:W-:Y:S01]  /*1080*/  FADD.FTZ R34, R53, -R34 ;  /* 0x8000002235227221 */ /* 0x000fe20000010000 */
[----:B------:R-:W-:Y:S01]  /*1090*/  FADD.FTZ R52, R52, -R55 ;  /* 0x8000003734347221 */ /* 0x000fe20000010000 */
[----:B------:R-:W-:Y:S01]  /*10a0*/  FMUL.FTZ R28, R28, UR16 ;  /* 0x000000101c1c7c20 */ /* 0x000fe20008410000 */
[----:B------:R-:W-:Y:S01]  /*10b0*/  FMUL.FTZ R35, R47, R0 ;  /* 0x000000002f237220 */ /* 0x000fe20000410000 */
[----:B------:R-:W-:Y:S01]  /*10c0*/  LOP3.LUT P5, RZ, R57, 0xff, RZ, 0xc0, !PT ;  /* 0x000000ff39ff7812 */ /* 0x000fe200078ac0ff */
[----:B------:R-:W-:Y:S01]  /*10d0*/  FADD.FTZ R48, R48, -R51 ;  /* 0x8000003330307221 */ /* 0x000fe20000010000 */
[----:B------:R-:W-:Y:S01]  /*10e0*/  FADD.FTZ R36, R36, -R39 ;  /* 0x8000002724247221 */ /* 0x000fe20000010000 */
[C---:B------:R-:W-:Y:S01]  /*10f0*/  FMUL.FTZ R31, R47.reuse, R38 ;  /* 0x000000262f1f7220 */ /* 0x040fe20000410000 */
[C---:B------:R-:W-:Y:S01]  /*1100*/  FMUL.FTZ R32, R47.reuse, R32 ;  /* 0x000000202f207220 */ /* 0x040fe20000410000 */
[C---:B------:R-:W-:Y:S01]  /*1110*/  FMUL.FTZ R39, R47.reuse, R34 ;  /* 0x000000222f277220 */ /* 0x040fe20000410000 */
[----:B------:R-:W-:Y:S01]  /*1120*/  FMUL.FTZ R52, R47, R52 ;  /* 0x000000342f347220 */ /* 0x000fe20000410000 */
[----:B------:R-:W-:Y:S01]  /*1130*/  FMUL.FTZ R0, R35, R46 ;  /* 0x0000002e23007220 */ /* 0x000fe20000410000 */
[----:B------:R-:W-:Y:S01]  /*1140*/  FSEL R37, R28, RZ, P5 ;  /* 0x000000ff1c257208 */ /* 0x000fe20002800000 */
[C---:B------:R-:W-:Y:S01]  /*1150*/  FMUL.FTZ R28, R47.reuse, R48 ;  /* 0x000000302f1c7220 */ /* 0x040fe20000410000 */
[----:B------:R-:W-:Y:S01]  /*1160*/  FMUL.FTZ R36, R47, R36 ;  /* 0x000000242f247220 */ /* 0x000fe20000410000 */
[-C--:B------:R-:W-:Y:S01]  /*1170*/  FMUL.FTZ R33, R31, R46.reuse ;  /* 0x0000002e1f217220 */ /* 0x080fe20000410000 */
[----:B------:R-:W-:Y:S01]  /*1180*/  F2FP.F16.F32.PACK_AB R30, R32, R31 ;  /* 0x0000001f201e723e */ /* 0x000fe200000000ff */
[----:B------:R-:W-:Y:S01]  /*1190*/  FMUL.FTZ R0, R0, UR16 ;  /* 0x0000001000007c20 */ /* 0x000fe20008410000 */
[-C--:B------:R-:W-:Y:S01]  /*11a0*/  FMUL.FTZ R34, R32, R46.reuse ;  /* 0x0000002e20227220 */ /* 0x080fe20000410000 */
[----:B------:R-:W-:Y:S01]  /*11b0*/  F2FP.F16.F32.PACK_AB R31, R52, R39 ;  /* 0x00000027341f723e */ /* 0x000fe200000000ff */
[-C--:B------:R-:W-:Y:S01]  /*11c0*/  FMUL.FTZ R38, R39, R46.reuse ;  /* 0x0000002e27267220 */ /* 0x080fe20000410000 */
[----:B------:R-:W-:Y:S01]  /*11d0*/  LOP3.LUT P4, RZ, R54, 0xff, RZ, 0xc0, !PT ;  /* 0x000000ff36ff7812 */ /* 0x000fe2000788c0ff */
[-C--:B------:R-:W-:Y:S01]  /*11e0*/  FMUL.FTZ R52, R52, R46.reuse ;  /* 0x0000002e34347220 */ /* 0x080fe20000410000 */
[-C--:B------:R-:W-:Y:S01]  /*11f0*/  FMUL.FTZ R32, R28, R46.reuse ;  /* 0x0000002e1c207220 */ /* 0x080fe20000410000 */
[----:B------:R-:W-:Y:S01]  /*1200*/  FMUL.FTZ R46, R36, R46 ;  /* 0x0000002e242e7220 */ /* 0x000fe20000410000 */
[----:B------:R-:W-:Y:S01]  /*1210*/  ISETP.GE.U32.AND P1, PT, R66, RZ, PT ;  /* 0x000000ff4200720c */ /* 0x000fe20003f26070 */
[----:B------:R-:W-:Y:S01]  /*1220*/  FMUL.FTZ R33, R33, UR16 ;  /* 0x0000001021217c20 */ /* 0x000fe20008410000 */
[----:B------:R-:W-:Y:S01]  /*1230*/  FSEL R0, R0, RZ, P4 ;  /* 0x000000ff00007208 */ /* 0x000fe20002000000 */
[----:B------:R-:W-:Y:S01]  /*1240*/  FMUL.FTZ R34, R34, UR16 ;  /* 0x0000001022227c20 */ /* 0x000fe20008410000 */
[----:B------:R-:W-:Y:S01]  /*1250*/  LOP3.LUT P6, RZ, R59, 0xff, RZ, 0xc0, !PT ;  /* 0x000000ff3bff7812 */ /* 0x000fe200078cc0ff */
[----:B------:R-:W-:Y:S01]  /*1260*/  FMUL.FTZ R32, R32, UR16 ;  /* 0x0000001020207c20 */ /* 0x000fe20008410000 */
[----:B------:R-:W-:Y:S01]  /*1270*/  LOP3.LUT P4, RZ, R60, 0xff, RZ, 0xc0, !PT ;  /* 0x000000ff3cff7812 */ /* 0x000fe2000788c0ff */
[----:B------:R-:W-:Y:S01]  /*1280*/  FMUL.FTZ R38, R38, UR16 ;  /* 0x0000001026267c20 */ /* 0x000fe20008410000 */
        /* <DEDUP_REMOVED lines=16> */
[----:B------:R-:W-:Y:S02]  /*1390*/  F2FP.F16.F32.PACK_AB R33, R46, R37 ;  /* 0x000000252e21723e */ /* 0x000fe400000000ff */
[----:B------:R-:W-:Y:S01]  /*13a0*/  F2FP.F16.F32.PACK_AB R32, R39, R0 ;  /* 0x000000002720723e */ /* 0x000fe200000000ff */
[----:B------:R-:W-:Y:S06]  /*13b0*/  BRA `(.L_x_3275) ;  /* 0x0000000800487947 */ /* 0x000fec0003800000 */
.L_x_3273:
        /* <DEDUP_REMOVED lines=17> */
[----:B------:R-:W-:Y:S02]  /*14d0*/  HADD2.F32 R36, -RZ, R16.H1_H1 ;  /* 0x30000010ff247230 */ /* 0x000fe40000004100 */
[-C--:B------:R-:W-:Y:S01]  /*14e0*/  FMUL.FTZ R37, R37, R46.reuse ;  /* 0x0000002e25257220 */ /* 0x080fe20000410000 */
[----:B------:R-:W-:Y:S01]  /*14f0*/  FADD.FTZ R51, R48, -R51 ;  /* 0x8000003330337221 */ /* 0x000fe20000010000 */
[----:B------:R-:W-:Y:S01]  /*1500*/  FFMA.FTZ R49, R47, R63, R0 ;  /* 0x0000003f2f317223 */ /* 0x000fe20000010000 */
[----:B------:R-:W-:Y:S01]  /*1510*/  LOP3.LUT P5, RZ, R57, 0xff, RZ, 0xc0, !PT ;  /* 0x000000ff39ff7812 */ /* 0x000fe200078ac0ff */
[----:B------:R-:W-:Y:S01]  /*1520*/  FMUL.FTZ R0, R37, UR16 ;  /* 0x0000001025007c20 */ /* 0x000fe20008410000 */
[----:B------:R-:W-:Y:S01]  /*1530*/  FADD.FTZ R57, R32, -R35 ;  /* 0x8000002320397221 */ /* 0x000fe20000010000 */
[----:B------:R-:W-:Y:S01]  /*1540*/  FMUL.FTZ R49, R49, R46 ;  /* 0x0000002e31317220 */ /* 0x000fe20000410000 */
[----:B------:R-:W-:Y:S01]  /*1550*/  FADD.FTZ R53, R53, -R34 ;  /* 0x8000002235357221 */ /* 0x000fe20000010000 */
[----:B------:R-:W-:-:S02]  /*1560*/  HADD2.F32 R32, -RZ, R17.H1_H1 ;  /* 0x30000011ff207230 */ /* 0x000fc40000004100 */
[----:B------:R-:W-:Y:S01]  /*1570*/  FADD.FTZ R55, R52, -R55 ;  /* 0x8000003734377221 */ /* 0x000fe20000010000 */
[----:B------:R-:W-:Y:S01]  /*1580*/  FMUL.FTZ R37, R49, UR16 ;  /* 0x0000001031257c20 */ /* 0x000fe20008410000 */
[----:B------:R-:W-:Y:S01]  /*1590*/  FADD.FTZ R49, R33, -R38 ;  /* 0x8000002621317221 */ /* 0x000fe20000010000 */
[C---:B------:R-:W-:Y:S01]  /*15a0*/  FFMA.FTZ R33, R47.reuse, R51, R36 ;  /* 0x000000332f217223 */ /* 0x040fe20000010024 */
[--C-:B------:R-:W-:Y:S02]  /*15b0*/  HADD2.F32 R34, -RZ, R18.reuse.H0_H0 ;  /* 0x20000012ff227230 */ /* 0x100fe40000004100 */
[C---:B------:R-:W-:Y:S01]  /*15c0*/  FFMA.FTZ R35, R47.reuse, R39, R32 ;  /* 0x000000272f237223 */ /* 0x040fe20000010020 */
[----:B------:R-:W-:Y:S01]  /*15d0*/  HADD2.F32 R36, -RZ, R18.H1_H1 ;  /* 0x30000012ff247230 */ /* 0x000fe20000004100 */
[----:B------:R-:W-:Y:S01]  /*15e0*/  LOP3.LUT P4, RZ, R54, 0xff, RZ, 0xc0, !PT ;  /* 0x000000ff36ff7812 */ /* 0x000fe2000788c0ff */
[--C-:B------:R-:W-:Y:S02]  /*15f0*/  HADD2.F32 R38, -RZ, R19.reuse.H0_H0 ;  /* 0x20000013ff267230 */ /* 0x100fe40000004100 */
[----:B------:R-:W-:Y:S01]  /*1600*/  FFMA.FTZ R39, R47, R49, R34 ;  /* 0x000000312f277223 */ /* 0x000fe20000010022 */
[----:B------:R-:W-:-:S02]  /*1610*/  HADD2.F32 R48, -RZ, R19.H1_H1 ;  /* 0x30000013ff307230 */ /* 0x000fc40000004100 */
[----:B------:R-:W-:Y:S01]  /*1620*/  FFMA.FTZ R49, R47, R57, R36 ;  /* 0x000000392f317223 */ /* 0x000fe20000010024 */
[-C--:B------:R-:W-:Y:S01]  /*1630*/  FMUL.FTZ R35, R35, R46.reuse ;  /* 0x0000002e23237220 */ /* 0x080fe20000410000 */
[----:B------:R-:W-:Y:S01]  /*1640*/  FFMA.FTZ R51, R47, R53, R38 ;  /* 0x000000352f337223 */ /* 0x000fe20000010026 */
[-C--:B------:R-:W-:Y:S01]  /*1650*/  FMUL.FTZ R39, R39, R46.reuse ;  /* 0x0000002e27277220 */ /* 0x080fe20000410000 */
[----:B------:R-:W-:Y:S01]  /*1660*/  FFMA.FTZ R47, R47, R55, R48 ;  /* 0x000000372f2f7223 */ /* 0x000fe20000010030 */
[-C--:B------:R-:W-:Y:S01]  /*1670*/  FMUL.FTZ R33, R33, R46.reuse ;  /* 0x0000002e21217220 */ /* 0x080fe20000410000 */
        /* <DEDUP_REMOVED lines=29> */
.L_x_3276:
[-CC-:B------:R-:W-:Y:S01]  /*1850*/  FFMA.FTZ R0, R0, R62.reuse, R63.reuse ;  /* 0x0000003e00007223 */ /* 0x180fe2000001003f */
[-CC-:B------:R-:W-:Y:S01]  /*1860*/  FFMA.FTZ R50, R50, R62.reuse, R63.reuse ;  /* 0x0000003e32327223 */ /* 0x180fe2000001003f */
[----:B-----5:R-:W-:Y:S02]  /*1870*/  HADD2.F32 R28, -RZ, R16.H0_H0 ;  /* 0x20000010ff1c7230 */ /* 0x020fe40000004100 */
[-CC-:B------:R-:W-:Y:S01]  /*1880*/  FFMA.FTZ R35, R35, R62.reuse, R63.reuse ;  /* 0x0000003e23237223 */ /* 0x180fe2000001003f */
[----:B------:R-:W-:Y:S01]  /*1890*/  FADD.FTZ R0, R49, -R0 ;  /* 0x8000000031007221 */ /* 0x000fe20000010000 */
[----:B------:R-:W-:Y:S01]  /*18a0*/  FADD.FTZ R50, R37, -R50 ;  /* 0x8000003225327221 */ /* 0x000fe20000010000 */
[-CC-:B------:R-:W-:Y:S01]  /*18b0*/  FFMA.FTZ R39, R39, R62.reuse, R63.reuse ;  /* 0x0000003e27277223 */ /* 0x180fe2000001003f */
[----:B------:R-:W-:Y:S01]  /*18c0*/  FFMA.FTZ R30, R38, R62, R63 ;  /* 0x0000003e261e7223 */ /* 0x000fe2000001003f */
[----:B------:R-:W-:Y:S01]  /*18d0*/  FFMA.FTZ R37, R47, R0, R28 ;  /* 0x000000002f257223 */ /* 0x000fe2000001001c */
[----:B------:R-:W-:-:S02]  /*18e0*/  HADD2.F32 R0, -RZ, R17.H0_H0 ;  /* 0x20000011ff007230 */ /* 0x000fc40000004100 */
[-CC-:B------:R-:W-:Y:S01]  /*18f0*/  FFMA.FTZ R64, R34, R62.reuse, R63.reuse ;  /* 0x0000003e22407223 */ /* 0x180fe2000001003f */
[----:B------:R-:W-:Y:S01]  /*1900*/  FFMA.FTZ R55, R55, R62, R63 ;  /* 0x0000003e37377223 */ /* 0x000fe2000001003f */
[----:B------:R-:W-:Y:S01]  /*1910*/  LOP3.LUT P5, RZ, R57, 0xff, RZ, 0xc0, !PT ;  /* 0x000000ff39ff7812 */ /* 0x000fe200078ac0ff */
[----:B------:R-:W-:Y:S01]  /*1920*/  FADD.FTZ R34, R32, -R35 ;  /* 0x8000002320227221 */ /* 0x000fe20000010000 */
[----:B------:R-:W-:Y:S01]  /*1930*/  FFMA.FTZ R29, R47, R50, R0 ;  /* 0x000000322f1d7223 */ /* 0x000fe20000010000 */
[--C-:B------:R-:W-:Y:S02]  /*1940*/  HADD2.F32 R32, -RZ, R18.reuse.H0_H0 ;  /* 0x20000012ff207230 */ /* 0x100fe40000004100 */
[----:B------:R-:W-:Y:S01]  /*1950*/  FFMA.FTZ R51, R51, R62, R63 ;  /* 0x0000003e33337223 */ /* 0x000fe2000001003f */
[----:B------:R-:W-:Y:S02]  /*1960*/  HADD2.F32 R35, -RZ, R18.H1_H1 ;  /* 0x30000012ff237230 */ /* 0x000fe40000004100 */
[----:B------:R-:W-:Y:S01]  /*1970*/  FMUL.FTZ R28, R29, R46 ;  /* 0x0000002e1d1c7220 */ /* 0x000fe20000410000 */
[----:B------:R-:W-:Y:S01]  /*1980*/  FADD.FTZ R36, R36, -R39 ;  /* 0x8000002724247221 */ /* 0x000fe20000010000 */
[----:B------:R-:W-:Y:S01]  /*1990*/  FADD.FTZ R30, R33, -R30 ;  /* 0x8000001e211e7221 */ /* 0x000fe20000010000 */
[----:B------:R-:W-:-:S02]  /*19a0*/  HADD2.F32 R31, -RZ, R17.H1_H1 ;  /* 0x30000011ff1f7230 */ /* 0x000fc40000004100 */
[----:B------:R-:W-:Y:S01]  /*19b0*/  FMUL.FTZ R28, R28, UR16 ;  /* 0x000000101c1c7c20 */ /* 0x000fe20008410000 */
[--C-:B------:R-:W-:Y:S02]  /*19c0*/  HADD2.F32 R39, -RZ, R19.reuse.H0_H0 ;  /* 0x20000013ff277230 */ /* 0x100fe40000004100 */
[----:B------:R-:W-:Y:S01]  /*19d0*/  FADD.FTZ R64, R53, -R64 ;  /* 0x8000004035407221 */ /* 0x000fe20000010000 */
[----:B------:R-:W-:Y:S02]  /*19e0*/  HADD2.F32 R49, -RZ, R19.H1_H1 ;  /* 0x30000013ff317230 */ /* 0x000fe40000004100 */
[----:B------:R-:W-:Y:S01]  /*19f0*/  FADD.FTZ R52, R52, -R55 ;  /* 0x8000003734347221 */ /* 0x000fe20000010000 */
[----:B------:R-:W-:Y:S01]  /*1a00*/  FSEL R38, R28, RZ, P5 ;  /* 0x000000ff1c267208 */ /* 0x000fe20002800000 */
[----:B------:R-:W-:Y:S02]  /*1a10*/  HADD2.F32 R28, -RZ, R16.H1_H1 ;  /* 0x30000010ff1c7230 */ /* 0x000fe40000004100 */
[----:B------:R-:W-:Y:S01]  /*1a20*/  FADD.FTZ R48, R48, -R51 ;  /* 0x8000003330307221 */ /* 0x000fe20000010000 */
[C---:B------:R-:W-:Y:S01]  /*1a30*/  FFMA.FTZ R33, R47.reuse, R30, R32 ;  /* 0x0000001e2f217223 */ /* 0x040fe20000010020 */
[C---:B------:R-:W-:Y:S01]  /*1a40*/  FFMA.FTZ R35, R47.reuse, R34, R35 ;  /* 0x000000222f237223 */ /* 0x040fe20000010023 */
[C---:B------:R-:W-:Y:S01]  /*1a50*/  FFMA.FTZ R36, R47.reuse, R36, R31 ;  /* 0x000000242f247223 */ /* 0x040fe2000001001f */
[C---:B------:R-:W-:Y:S01]  /*1a60*/  FFMA.FTZ R31, R47.reuse, R64, R39 ;  /* 0x000000402f1f7223 */ /* 0x040fe20000010027 */
[----:B------:R-:W-:Y:S01]  /*1a70*/  FFMA.FTZ R49, R47, R52, R49 ;  /* 0x000000342f317223 */ /* 0x000fe20000010031 */
[----:B------:R-:W-:Y:S01]  /*1a80*/  FMUL.FTZ R0, R37, R46 ;  /* 0x0000002e25007220 */ /* 0x000fe20000410000 */
[----:B------:R-:W-:Y:S01]  /*1a90*/  FFMA.FTZ R28, R47, R48, R28 ;  /* 0x000000302f1c7223 */ /* 0x000fe2000001001c */
[-C--:B------:R-:W-:Y:S01]  /*1aa0*/  FMUL.FTZ R34, R33, R46.reuse ;  /* 0x0000002e21227220 */ /* 0x080fe20000410000 */
[----:B------:R-:W-:Y:S01]  /*1ab0*/  F2FP.F16.F32.PACK_AB R30, R35, R33 ;  /* 0x00000021231e723e */ /* 0x000fe200000000ff */
        /* <DEDUP_REMOVED lines=22> */
[----:B------:R-:W-:Y:S02]  /*1c20*/  F2FP.F16.F32.PACK_AB R29, R36, R29 ;  /* 0x0000001d241d723e */ /* 0x000fe400000000ff */
[----:B------:R-:W-:-:S02]  /*1c30*/  F2FP.F16.F32.PACK_AB R28, R28, R37 ;  /* 0x000000251c1c723e */ /* 0x000fc400000000ff */
[----:B------:R-:W-:Y:S02]  /*1c40*/  FSEL R36, R33, RZ, P5 ;  /* 0x000000ff21247208 */ /* 0x000fe40002800000 */
[----:B------:R-:W-:Y:S02]  /*1c50*/  FSEL R34, R34, RZ, P6 ;  /* 0x000000ff22227208 */ /* 0x000fe40003000000 */
[----:B------:R-:W-:Y:S02]  /*1c60*/  FSEL R49, R49, RZ, P1 ;  /* 0x000000ff31317208 */ /* 0x000fe40000800000 */
[----:B------:R-:W-:Y:S02]  /*1c70*/  FSEL R39, R35, RZ, P4 ;  /* 0x000000ff23277208 */ /* 0x000fe40002000000 */
[----:B------:R-:W-:Y:S02]  /*1c80*/  FSEL R33, R46, RZ, P3 ;  /* 0x000000ff2e217208 */ /* 0x000fe40001800000 */
[----:B------:R-:W-:-:S02]  /*1c90*/  FSEL R37, R32, RZ, P2 ;  /* 0x000000ff20257208 */ /* 0x000fc40001000000 */
[----:B------:R-:W-:Y:S02]  /*1ca0*/  F2FP.F16.F32.PACK_AB R35, R49, R36 ;  /* 0x000000243123723e */ /* 0x000fe400000000ff */
[----:B------:R-:W-:Y:S02]  /*1cb0*/  F2FP.F16.F32.PACK_AB R34, R39, R34 ;  /* 0x000000222722723e */ /* 0x000fe400000000ff */
[----:B------:R-:W-:Y:S02]  /*1cc0*/  F2FP.F16.F32.PACK_AB R33, R33, R38 ;  /* 0x000000262121723e */ /* 0x000fe400000000ff */
[----:B------:R-:W-:-:S07]  /*1cd0*/  F2FP.F16.F32.PACK_AB R32, R37, R0 ;  /* 0x000000002520723e */ /* 0x000fce00000000ff */
.L_x_3275:
        /* <DEDUP_REMOVED lines=13> */
.L_x_3271:
        /* <DEDUP_REMOVED lines=16> */
.L_x_3270:
[----:B------:R-:W-:Y:S05]  /*1eb0*/  BSYNC B0 ;  /* 0x0000000000007941 */ /* 0x000fea0003800000 */
.L_x_3269:
[----:B------:R-:W1:Y:S01]  /*1ec0*/  S2R R3, SR_CgaCtaId ;  /* 0x0000000000037919 */ /* 0x000e620000008800 */
[----:B------:R-:W-:Y:S01]  /*1ed0*/  MOV R0, 0x400 ;  /* 0x0000040000007802 */ /* 0x000fe20000000f00 */
[----:B------:R-:W-:Y:S05]  /*1ee0*/  WARPSYNC.ALL ;  /* 0x0000000000007948 */ /* 0x000fea0003800000 */
[----:B------:R-:W2:Y:S01]  /*1ef0*/  LDCU.128 UR20, c[0x0][0x440] ;  /* 0x00008800ff1477ac */ /* 0x000ea20008000c00 */
[----:B-1----:R-:W-:-:S04]  /*1f00*/  LEA R3, R3, R0, 0x18 ;  /* 0x0000000003037211 */ /* 0x002fc800078ec0ff */
[CC--:B------:R-:W-:Y:S02]  /*1f10*/  LEA R0, R44.reuse, R3.reuse, 0x5 ;  /* 0x000000032c007211 */ /* 0x0c0fe400078e28ff */
[----:B------:R-:W-:-:S03]  /*1f20*/  LEA R3, R44, R3, 0x2 ;  /* 0x000000032c037211 */ /* 0x000fc600078e10ff */
[----:B------:R-:W-:Y:S04]  /*1f30*/  STS.128 [R0], R20 ;  /* 0x0000001400007388 */ /* 0x000fe80000000c00 */
[----:B------:R1:W-:Y:S01]  /*1f40*/  STS.128 [R0+0x10], R12 ;  /* 0x0000100c00007388 */ /* 0x0003e20000000c00 */
[----:B------:R-:W-:Y:S08]  /*1f50*/  BAR.SYNC.DEFER_BLOCKING 0x0 ;  /* 0x0000000000007b1d */ /* 0x000ff00000010000 */
[----:B-1----:R-:W1:Y:S01]  /*1f60*/  LDC R14, c[0x0][0x388] ;  /* 0x0000e200ff0e7b82 */ /* 0x002e620000000800 */
[----:B------:R-:W3:Y:S04]  /*1f70*/  LDS R2, [R3] ;  /* 0x0000000003027984 */ /* 0x000ee80000000800 */
[----:B------:R-:W4:Y:S04]  /*1f80*/  LDS R8, [R3+0x200] ;  /* 0x0002000003087984 */ /* 0x000f280000000800 */
[----:B------:R-:W5:Y:S04]  /*1f90*/  LDS R9, [R3+0x400] ;  /* 0x0004000003097984 */ /* 0x000f680000000800 */
[----:B------:R-:W2:Y:S04]  /*1fa0*/  LDS R11, [R3+0x600] ;  /* 0x00060000030b7984 */ /* 0x000ea80000000800 */
[----:B------:R-:W1:Y:S04]  /*1fb0*/  LDS R25, [R3+0x800] ;  /* 0x0008000003197984 */ /* 0x000e680000000800 */
[----:B------:R-:W1:Y:S04]  /*1fc0*/  LDS R27, [R3+0xa00] ;  /* 0x000a0000031b7984 */ /* 0x000e680000000800 */
[----:B0-----:R-:W0:Y:S04]  /*1fd0*/  LDS R29, [R3+0xc00] ;  /* 0x000c0000031d7984 */ /* 0x001e280000000800 */
[----:B------:R-:W0:Y:S01]  /*1fe0*/  LDS R21, [R3+0xe00] ;  /* 0x000e000003157984 */ /* 0x000e220000000800 */
[----:B------:R-:W-:Y:S01]  /*1ff0*/  BAR.SYNC.DEFER_BLOCKING 0x0 ;  /* 0x0000000000007b1d */ /* 0x000fe20000010000 */
[----:B---3--:R-:W-:Y:S01]  /*2000*/  FADD.FTZ R2, RZ, R2 ;  /* 0x00000002ff027221 */ /* 0x008fe20000010000 */
[----:B----4-:R-:W-:-:S03]  /*2010*/  FADD.FTZ R8, RZ, R8 ;  /* 0x00000008ff087221 */ /* 0x010fc60000010000 */
[----:B-----5:R-:W-:Y:S01]  /*2020*/  FADD.FTZ R2, R2, R9 ;  /* 0x0000000902027221 */ /* 0x020fe20000010000 */
[----:B--2---:R-:W-:Y:S01]  /*2030*/  FADD.FTZ R8, R8, R11 ;  /* 0x0000000b08087221 */ /* 0x004fe20000010000 */
[----:B------:R-:W-:Y:S02]  /*2040*/  STS.128 [R0], R16 ;  /* 0x0000001000007388 */ /* 0x000fe40000000c00 */
[----:B-1----:R-:W-:Y:S02]  /*2050*/  FADD.FTZ R2, R2, R25 ;  /* 0x0000001902027221 */ /* 0x002fe40000010000 */
[----:B------:R1:W-:Y:S01]  /*2060*/  STS.128 [R0+0x10], R4 ;  /* 0x0000100400007388 */ /* 0x0003e20000000c00 */
[----:B------:R-:W-:Y:S01]  /*2070*/  FADD.FTZ R8, R8, R27 ;  /* 0x0000001b08087221 */ /* 0x000fe20000010000 */
[----:B------:R-:W-:Y:S01]  /*2080*/  BAR.SYNC.DEFER_BLOCKING 0x0 ;  /* 0x0000000000007b1d */ /* 0x000fe20000010000 */
[----:B0-----:R-:W-:Y:S02]  /*2090*/  FADD.FTZ R29, R2, R29 ;  /* 0x0000001d021d7221 */ /* 0x001fe40000010000 */
[----:B------:R-:W-:Y:S01]  /*20a0*/  FADD.FTZ R21, R8, R21 ;  /* 0x0000001508157221 */ /* 0x000fe20000010000 */
[----:B-1----:R-:W-:-:S05]  /*20b0*/  IMAD R5, R14, UR7, RZ ;  /* 0x000000070e057c24 */ /* 0x002fca000f8e02ff */
        /* <DEDUP_REMOVED lines=29> */
.L_x_3272:
        /* <DEDUP_REMOVED lines=8> */
.L_x_3279:
[----:B------:R-:W-:Y:S05]  /*2310*/  BSYNC B2 ;  /* 0x0000000000027941 */ /* 0x000fea0003800000 */
.L_x_3278:
        /* <DEDUP_REMOVED lines=8> */
.L_x_3280:
[----:B------:R-:W-:Y:S01]  /*23a0*/  FADD.FTZ R64, R63, R64 ;  /* 0x000000403f407221 */ /* 0x000fe20000010000 */
[----:B------:R-:W-:-:S04]  /*23b0*/  HFMA2 R68, -RZ, RZ, 0, 1.1920928955078125e-07 ;  /* 0x00000002ff447431 */ /* 0x000fc800000001ff */
[----:B------:R-:W-:Y:S02]  /*23c0*/  MOV R77, R64 ;  /* 0x00000040004d7202 */ /* 0x000fe40000000f00 */
[----:B------:R-:W-:-:S07]  /*23d0*/  MOV R65, R76 ;  /* 0x0000004c00417202 */ /* 0x000fce0000000f00 */
[----:B------:R-:W-:Y:S05]  /*23e0*/  WARPSYNC.COLLECTIVE R70, `(.L_x_3281) ;  /* 0x0000000046087348 */ /* 0x000fea0003c00000 */
[----:B------:R0:W1:Y:S02]  /*23f0*/  SHFL.BFLY P3, R76, R77, R68, R69 ;  /* 0x0c0000444d4c7389 */ /* 0x0000640000060045 */
[----:B01----:R-:W-:Y:S05]  /*2400*/  ENDCOLLECTIVE ;  /* 0x000000000000791b */ /* 0x003fea0003800000 */
.L_x_3281:
[----:B------:R-:W-:-:S05]  /*2410*/  FADD.FTZ R71, R62, R65 ;  /* 0x000000413e477221 */ /* 0x000fca0000010000 */
[----:B------:R-:W-:Y:S02]  /*2420*/  MOV R77, R71 ;  /* 0x00000047004d7202 */ /* 0x000fe40000000f00 */
[----:B------:R-:W-:-:S07]  /*2430*/  MOV R65, R76 ;  /* 0x0000004c00417202 */ /* 0x000fce0000000f00 */
[----:B------:R-:W-:Y:S05]  /*2440*/  WARPSYNC.COLLECTIVE R70, `(.L_x_3282) ;  /* 0x0000000046087348 */ /* 0x000fea0003c00000 */
[----:B------:R0:W1:Y:S02]  /*2450*/  SHFL.BFLY P3, R76, R77, R68, R69 ;  /* 0x0c0000444d4c7389 */ /* 0x0000640000060045 */
[----:B01----:R-:W-:Y:S05]  /*2460*/  ENDCOLLECTIVE ;  /* 0x000000000000791b */ /* 0x003fea0003800000 */
.L_x_3282:
[----:B------:R-:W-:Y:S01]  /*2470*/  FADD.FTZ R73, R64, R65 ;  /* 0x0000004140497221 */ /* 0x000fe20000010000 */
[----:B------:R-:W-:-:S04]  /*2480*/  HFMA2 R68, -RZ, RZ, 0, 2.384185791015625e-07 ;  /* 0x00000004ff447431 */ /* 0x000fc800000001ff */
[----:B------:R-:W-:Y:S02]  /*2490*/  MOV R77, R73 ;  /* 0x00000049004d7202 */ /* 0x000fe40000000f00 */
[----:B------:R-:W-:-:S07]  /*24a0*/  MOV R72, R76 ;  /* 0x0000004c00487202 */ /* 0x000fce0000000f00 */
[----:B------:R-:W-:Y:S05]  /*24b0*/  WARPSYNC.COLLECTIVE R70, `(.L_x_3283) ;  /* 0x0000000046087348 */ /* 0x000fea0003c00000 */
[----:B------:R0:W1:Y:S02]  /*24c0*/  SHFL.BFLY P3, R76, R77, R68, R69 ;  /* 0x0c0000444d4c7389 */ /* 0x0000640000060045 */
[----:B01----:R-:W-:Y:S05]  /*24d0*/  ENDCOLLECTIVE ;  /* 0x000000000000791b */ /* 0x003fea0003800000 */
.L_x_3283:
[----:B------:R-:W-:-:S05]  /*24e0*/  FADD.FTZ R72, R71, R72 ;  /* 0x0000004847487221 */ /* 0x000fca0000010000 */
[----:B------:R-:W-:Y:S02]  /*24f0*/  MOV R77, R72 ;  /* 0x00000048004d7202 */ /* 0x000fe40000000f00 */
[----:B------:R-:W-:-:S07]  /*2500*/  MOV R74, R76 ;  /* 0x0000004c004a7202 */ /* 0x000fce0000000f00 */
[----:B------:R-:W-:Y:S05]  /*2510*/  WARPSYNC.COLLECTIVE R70, `(.L_x_3284) ;  /* 0x0000000046087348 */ /* 0x000fea0003c00000 */
[----:B------:R0:W1:Y:S02]  /*2520*/  SHFL.BFLY P3, R76, R77, R68, R69 ;  /* 0x0c0000444d4c7389 */ /* 0x0000640000060045 */
[----:B01----:R-:W-:Y:S05]  /*2530*/  ENDCOLLECTIVE ;  /* 0x000000000000791b */ /* 0x003fea0003800000 */
.L_x_3284:
[----:B------:R-:W-:Y:S01]  /*2540*/  FADD.FTZ R74, R73, R74 ;  /* 0x0000004a494a7221 */ /* 0x000fe20000010000 */
[----:B------:R-:W-:-:S04]  /*2550*/  HFMA2 R68, -RZ, RZ, 0, 4.76837158203125e-07 ;  /* 0x00000008ff447431 */ /* 0x000fc800000001ff */
[----:B------:R-:W-:Y:S02]  /*2560*/  MOV R77, R74 ;  /* 0x0000004a004d7202 */ /* 0x000fe40000000f00 */
[----:B------:R-:W-:-:S07]  /*2570*/  MOV R65, R76 ;  /* 0x0000004c00417202 */ /* 0x000fce0000000f00 */
[----:B------:R-:W-:Y:S05]  /*2580*/  WARPSYNC.COLLECTIVE R70, `(.L_x_3285) ;  /* 0x0000000046087348 */ /* 0x000fea0003c00000 */
[----:B------:R0:W1:Y:S02]  /*2590*/  SHFL.BFLY P3, R76, R77, R68, R69 ;  /* 0x0c0000444d4c7389 */ /* 0x0000640000060045 */
[----:B01----:R-:W-:Y:S05]  /*25a0*/  ENDCOLLECTIVE ;  /* 0x000000000000791b */ /* 0x003fea0003800000 */
.L_x_3285:
[----:B------:R-:W-:-:S05]  /*25b0*/  FADD.FTZ R75, R72, R65 ;  /* 0x00000041484b7221 */ /* 0x000fca0000010000 */
[----:B------:R-:W-:Y:S02]  /*25c0*/  MOV R77, R75 ;  /* 0x0000004b004d7202 */ /* 0x000fe40000000f00 */
[----:B------:R-:W-:-:S07]  /*25d0*/  MOV R63, R76 ;  /* 0x0000004c003f7202 */ /* 0x000fce0000000f00 */
[----:B------:R-:W-:Y:S05]  /*25e0*/  WARPSYNC.COLLECTIVE R70, `(.L_x_3286) ;  /* 0x0000000046087348 */ /* 0x000fea0003c00000 */
[----:B------:R0:W1:Y:S02]  /*25f0*/  SHFL.BFLY P3, R76, R77, R68, R69 ;  /* 0x0c0000444d4c7389 */ /* 0x0000640000060045 */
[----:B01----:R-:W-:Y:S05]  /*2600*/  ENDCOLLECTIVE ;  /* 0x000000000000791b */ /* 0x003fea0003800000 */
.L_x_3286:
[----:B------:R-:W-:Y:S01]  /*2610*/  FADD.FTZ R62, R74, R63 ;  /* 0x0000003f4a3e7221 */ /* 0x000fe20000010000 */
[----:B------:R-:W-:-:S04]  /*2620*/  HFMA2 R68, -RZ, RZ, 0, 9.5367431640625e-07 ;  /* 0x00000010ff447431 */ /* 0x000fc800000001ff */
[----:B------:R-:W-:Y:S01]  /*2630*/  MOV R77, R62 ;  /* 0x0000003e004d7202 */ /* 0x000fe20000000f00 */
[----:B------:R-:W-:-:S07]  /*2640*/  FADD.FTZ R63, R75, R76 ;  /* 0x0000004c4b3f7221 */ /* 0x000fce0000010000 */
[----:B------:R-:W-:Y:S05]  /*2650*/  WARPSYNC.COLLECTIVE R70, `(.L_x_3287) ;  /* 0x0000000046087348 */ /* 0x000fea0003c00000 */
[----:B------:R0:W1:Y:S02]  /*2660*/  SHFL.BFLY P3, R76, R77, R68, R69 ;  /* 0x0c0000444d4c7389 */ /* 0x0000640000060045 */
[----:B01----:R-:W-:Y:S05]  /*2670*/  ENDCOLLECTIVE ;  /* 0x000000000000791b */ /* 0x003fea0003800000 */
.L_x_3287:
[----:B------:R-:W-:Y:S02]  /*2680*/  MOV R77, R63 ;  /* 0x0000003f004d7202 */ /* 0x000fe40000000f00 */
[----:B------:R-:W-:-:S07]  /*2690*/  MOV R65, R76 ;  /* 0x0000004c00417202 */ /* 0x000fce0000000f00 */
[----:B------:R-:W-:Y:S05]  /*26a0*/  WARPSYNC.COLLECTIVE R70, `(.L_x_3288) ;  /* 0x0000000046087348 */ /* 0x000fea0003c00000 */
[----:B------:R0:W1:Y:S02]  /*26b0*/  SHFL.BFLY P3, R76, R77, R68, R69 ;  /* 0x0c0000444d4c7389 */ /* 0x0000640000060045 */
[----:B01----:R-:W-:Y:S05]  /*26c0*/  ENDCOLLECTIVE ;  /* 0x000000000000791b */ /* 0x003fea0003800000 */
.L_x_3288:
[----:B------:R-:W-:Y:S01]  /*26d0*/  MOV R64, R76 ;  /* 0x0000004c00407202 */ /* 0x000fe20000000f00 */
[----:B------:R-:W-:Y:S06]  /*26e0*/  BRA `(.L_x_3289) ;  /* 0xffffffe400107947 */ /* 0x000fec000383ffff */
.L_x_3290:
        /* <DEDUP_REMOVED lines=9> */
.L_x_6445:


//--------------------- .text._ZN10layer_norm22ln_bwd_finalize_kernelINS_22Kernel_traits_finalizeILj256Ef6__halfS2_S2_fjLb0ELj1024ELj4ENS_18Kernel_traits_baseILj256EfS2_S2_S2_fjLj1024EEEEELb0ELb0EEEvNS_9BwdParamsE --------------------------
	.section	.text._ZN10layer_norm22ln_bwd_finalize_kernelINS_22Kernel_traits_finalizeILj256Ef6__halfS2_S2_fjLb0ELj1024ELj4ENS_18Kernel_traits_baseILj256EfS2_S2_S2_fjLj1024EEEEELb0ELb0EEEvNS_9BwdParamsE,"ax",@progbits
	.align	128
        .global         _ZN10layer_norm22ln_bwd_finalize_kernelINS_22Kernel_traits_finalizeILj256Ef6__halfS2_S2_fjLb0ELj1024ELj4ENS_18Kernel_traits_baseILj256EfS2_S2_S2_fjLj1024EEEEELb0ELb0EEEvNS_9BwdParamsE
        .type           _ZN10layer_norm22ln_bwd_finalize_kernelINS_22Kernel_traits_finalizeILj256Ef6__halfS2_S2_fjLb0ELj1024ELj4ENS_18Kernel_traits_baseILj256EfS2_S2_S2_fjLj1024EEEEELb0ELb0EEEvNS_9BwdParamsE,@function
        .size           _ZN10layer_norm22ln_bwd_finalize_kernelINS_22Kernel_traits_finalizeILj256Ef6__halfS2_S2_fjLb0ELj1024ELj4ENS_18Kernel_traits_baseILj256EfS2_S2_S2_fjLj1024EEEEELb0ELb0EEEvNS_9BwdParamsE,(.L_x_6446 - _ZN10layer_norm22ln_bwd_finalize_kernelINS_22Kernel_traits_finalizeILj256Ef6__halfS2_S2_fjLb0ELj1024ELj4ENS_18Kernel_traits_baseILj256EfS2_S2_S2_fjLj1024EEEEELb0ELb0EEEvNS_9BwdParamsE)
        .other          _ZN10layer_norm22ln_bwd_finalize_kernelINS_22Kernel_traits_finalizeILj256Ef6__halfS2_S2_fjLb0ELj1024ELj4ENS_18Kernel_traits_baseILj256EfS2_S2_S2_fjLj1024EEEEELb0ELb0EEEvNS_9BwdParamsE,@"STO_CUDA_ENTRY STV_DEFAULT"
_ZN10layer_norm22ln_bwd_finalize_kernelINS_22Kernel_traits_finalizeILj256Ef6__halfS2_S2_fjLb0ELj1024ELj4ENS_18Kernel_traits_baseILj256EfS2_S2_S2_fjLj1024EEEEELb0ELb0EEEvNS_9BwdParamsE:
.text._ZN10layer_norm22ln_bwd_finalize_kernelINS_22Kernel_traits_finalizeILj256Ef6__halfS2_S2_fjLb0ELj1024ELj4ENS_18Kernel_traits_baseILj256EfS2_S2_S2_fjLj1024EEEEELb0ELb0EEEvNS_9BwdParamsE:
        /* <DEDUP_REMOVED lines=78> */
.L_x_3295:
        /* <DEDUP_REMOVED lines=118> */
.L_x_3294:
[----:B------:R-:W-:Y:S05]  /*0c40*/  BSYNC.RECONVERGENT B1 ;  /* 0x0000000000017941 */ /* 0x000fea0003800200 */
.L_x_3293:
        /* <DEDUP_REMOVED lines=68> */
.L_x_3297:
[----:B------:R-:W-:Y:S05]  /*1090*/  BSYNC.RECONVERGENT B1 ;  /* 0x0000000000017941 */ /* 0x000fea0003800200 */
.L_x_3296:
        /* <DEDUP_REMOVED lines=37> */
.L_x_3299:
[----:B------:R-:W-:Y:S05]  /*12f0*/  BSYNC.RECONVERGENT B1 ;  /* 0x0000000000017941 */ /* 0x000fea0003800200 */
.L_x_3298:
[----:B------:R-:W-:Y:S05]  /*1300*/  @!P1 BRA `(.L_x_3292) ;  /* 0x00000000003c9947 */ /* 0x000fea0003800000 */
[----:B------:R-:W0:Y:S01]  /*1310*/  LDC.64 R8, c[0x0][0x440] ;  /* 0x00011000ff087b82 */ /* 0x000e220000000a00 */
[----:B------:R-:W-:Y:S01]  /*1320*/  IMAD R0, R3, R54, R0 ;  /* 0x0000003603007224 */ /* 0x000fe200078e0200 */
[----:B------:R-:W-:-:S04]  /*1330*/  IADD3 R12, PT, PT, -R55, RZ, RZ ;  /* 0x000000ff370c7210 */ /* 0x000fc80007ffe1ff */
[----:B------:R-:W-:Y:S02]  /*1340*/  IADD3 R3, PT, PT, R57, R0, RZ ;  /* 0x0000000039037210 */ /* 0x000fe40007ffe0ff */
[----:B------:R-:W1:Y:S05]  /*1350*/  LDC.64 R10, c[0x0][0x448] ;  /* 0x00011200ff0a7b82 */ /* 0x000e6a0000000a00 */
.L_x_3300:
        /* <DEDUP_REMOVED lines=10> */
.L_x_3292:
[----:B------:R-:W-:Y:S05]  /*1400*/  BSYNC.RECONVERGENT B0 ;  /* 0x0000000000007941 */ /* 0x000fea0003800200 */
.L_x_3291:
        /* <DEDUP_REMOVED lines=60> */
.L_x_3301:
        /* <DEDUP_REMOVED lines=11> */
.L_x_6446:


//--------------------- .text._ZN10layer_norm13ln_bwd_kernelINS_13Kernel_traitsIf6__halfS2_S2_fjLj256ELj1ELj4ELj1ELj16ENS_18Kernel_traits_baseILj256EfS2_S2_S2_fjLj128EEEEELb1ELb0ELb1ELb0EEEvNS_9BwdParamsE --------------------------
	.section	.text._ZN10layer_norm13ln_bwd_kernelINS_13Kernel_traitsIf6__halfS2_S2_fjLj256ELj1ELj4ELj1ELj16ENS_18Kernel_traits_baseILj256EfS2_S2_S2_fjLj128EEEEELb1ELb0ELb1ELb0EEEvNS_9BwdParamsE,"ax",@progbits
	.align	128
        .global         _ZN10layer_norm13ln_bwd_kernelINS_13Kernel_traitsIf6__halfS2_S2_fjLj256ELj1ELj4ELj1ELj16ENS_18Kernel_traits_baseILj256EfS2_S2_S2_fjLj128EEEEELb1ELb0ELb1ELb0EEEvNS_9BwdParamsE
        .type           _ZN10layer_norm13ln_bwd_kernelINS_13Kernel_traitsIf6__halfS2_S2_fjLj256ELj1ELj4ELj1ELj16ENS_18Kernel_traits_baseILj256EfS2_S2_S2_fjLj128EEEEELb1ELb0ELb1ELb0EEEvNS_9BwdParamsE,@function
        .size           _ZN10layer_norm13ln_bwd_kernelINS_13Kernel_traitsIf6__halfS2_S2_fjLj256ELj1ELj4ELj1ELj16ENS_18Kernel_traits_baseILj256EfS2_S2_S2_fjLj128EEEEELb1ELb0ELb1ELb0EEEvNS_9BwdParamsE,(.L_x_6447 - _ZN10layer_norm13ln_bwd_kernelINS_13Kernel_traitsIf6__halfS2_S2_fjLj256ELj1ELj4ELj1ELj16ENS_18Kernel_traits_baseILj256EfS2_S2_S2_fjLj128EEEEELb1ELb0ELb1ELb0EEEvNS_9BwdParamsE)
        .other          _ZN10layer_norm13ln_bwd_kernelINS_13Kernel_traitsIf6__halfS2_S2_fjLj256ELj1ELj4ELj1ELj16ENS_18Kernel_traits_baseILj256EfS2_S2_S2_fjLj128EEEEELb1ELb0ELb1ELb0EEEvNS_9BwdParamsE,@"STO_CUDA_ENTRY STV_DEFAULT"
_ZN10layer_norm13ln_bwd_kernelINS_13Kernel_traitsIf6__halfS2_S2_fjLj256ELj1ELj4ELj1ELj16ENS_18Kernel_traits_baseILj256EfS2_S2_S2_fjLj128EEEEELb1ELb0ELb1ELb0EEEvNS_9BwdParamsE:
.text._ZN10layer_norm13ln_bwd_kernelINS_13Kernel_traitsIf6__halfS2_S2_fjLj256ELj1ELj4ELj1ELj16ENS_18Kernel_traits_baseILj256EfS2_S2_S2_fjLj128EEEEELb1ELb0ELb1ELb0EEEvNS_9BwdParamsE:
        /* <DEDUP_REMOVED lines=37> */
.L_x_3330:
[----:B0-----:R-:W0:Y:S08]  /*0250*/  LDC.64 R50, c[0x0][0x3f8] ;  /* 0x0000fe00ff327b82 */ /* 0x001e300000000a00 */
[----:B------:R-:W1:Y:S08]  /*0260*/  LDC.64 R52, c[0x0][0x3c8] ;  /* 0x0000f200ff347b82 */ /* 0x000e700000000a00 */
[----:B--2---:R-:W2:Y:S01]  /*0270*/  LDC.64 R62, c[0x0][0x3f0] ;  /* 0x0000fc00ff3e7b82 */ /* 0x004ea20000000a00 */
[----:B0-----:R-:W-:-:S05]  /*0280*/  IMAD.WIDE R50, R2, 0x4, R50 ;  /* 0x0000000402327825 */ /* 0x001fca00078e0232 */
[----:B------:R1:W3:Y:S02]  /*0290*/  LDG.E R54, desc[UR6][R50.64] ;  /* 0x0000000632367981 */ /* 0x0002e4000c1e1900 */
[----:B-1----:R-:W-:-:S04]  /*02a0*/  IMAD.WIDE R50, R2, 0x4, R52 ;  /* 0x0000000402327825 */ /* 0x002fc800078e0234 */
[----:B--2---:R-:W-:Y:S02]  /*02b0*/  IMAD.WIDE R52, R2, 0x4, R62 ;  /* 0x0000000402347825 */ /* 0x004fe400078e023e */
[----:B-----5:R0:W5:Y:S01]  /*02c0*/  LDG.E R51, desc[UR6][R50.64] ;  /* 0x0000000632337981 */ /* 0x020162000c1e1900 */
[----:B------:R-:W1:Y:S03]  /*02d0*/  LDC.64 R62, c[0x0][0x3c0] ;  /* 0x0000f000ff3e7b82 */ /* 0x000e660000000a00 */
[----:B------:R0:W5:Y:S01]  /*02e0*/  LDG.E R50, desc[UR6][R52.64] ;  /* 0x0000000634327981 */ /* 0x000162000c1e1900 */
[----:B------:R-:W-:Y:S01]  /*02f0*/  BSSY.RECONVERGENT B1, `(.L_x_3304) ;  /* 0x00000a6000017945 */ /* 0x000fe20003800200 */
[----:B------:R-:W2:Y:S02]  /*0300*/  S2R R61, SR_TID.X ;  /* 0x00000000003d7919 */ /* 0x000ea40000002100 */
[----:B--2---:R-:W-:-:S02]  /*0310*/  LOP3.LUT R61, R61, 0x1f, RZ, 0xc0, !PT ;  /* 0x0000001f3d3d7812 */ /* 0x004fc400078ec0ff */
[----:B---3--:R-:W-:-:S13]  /*0320*/  ISETP.GE.AND P2, PT, R54, 0x1, PT ;  /* 0x000000013600780c */ /* 0x008fda0003f46270 */
[----:B01----:R-:W-:Y:S05]  /*0330*/  @!P2 BRA `(.L_x_3305) ;  /* 0x0000000400f0a947 */ /* 0x003fea0003800000 */
[----:B------:R-:W0:Y:S01]  /*0340*/  LDC R69, c[0x0][0x388] ;  /* 0x0000e200ff457b82 */ /* 0x000e220000000800 */
[----:B-----5:R-:W-:Y:S01]  /*0350*/  ISETP.GE.AND P1, PT, R50, 0x1, PT ;  /* 0x000000013200780c */ /* 0x020fe20003f26270 */
[----:B------:R-:W-:Y:S01]  /*0360*/  HFMA2 R68, -RZ, RZ, 0, 0 ;  /* 0x00000000ff447431 */ /* 0x000fe200000001ff */
[----:B------:R-:W-:-:S11]  /*0370*/  ISETP.GE.U32.AND P3, PT, R77, 0x20, PT ;  /* 0x000000204d00780c */ /* 0x000fd60003f66070 */
[----:B------:R-:W-:Y:S01]  /*0380*/  @P1 IADD3 R56, PT, PT, R50, -0x1, RZ ;  /* 0xffffffff32381810 */ /* 0x000fe20007ffe0ff */
[----:B0-----:R-:W-:-:S04]  /*0390*/  IMAD R52, R2, R69, RZ ;  /* 0x0000004502347224 */ /* 0x001fc800078e02ff */
[----:B------:R-:W-:Y:S01]  /*03a0*/  @P1 IMAD R55, R56, R69, RZ ;  /* 0x0000004538371224 */ /* 0x000fe200078e02ff */
[----:B------:R-:W-:-:S04]  /*03b0*/  SHF.R.S32.HI R53, RZ, 0x1f, R52 ;  /* 0x0000001fff357819 */ /* 0x000fc80000011434 */
[----:B------:R-:W-:Y:S02]  /*03c0*/  LEA.HI R56, R53, R52, RZ, 0x3 ;  /* 0x0000003435387211 */ /* 0x000fe400078f18ff */
[----:B------:R-:W-:Y:S02]  /*03d0*/  @P1 SHF.R.S32.HI R52, RZ, 0x1f, R55 ;  /* 0x0000001fff341819 */ /* 0x000fe40000011437 */
[----:B------:R-:W-:Y:S02]  /*03e0*/  LEA.HI.SX32 R56, R56, R61, 0x1d ;  /* 0x0000003d38387211 */ /* 0x000fe400078feaff */
[----:B------:R-:W-:-:S04]  /*03f0*/  @P1 LEA.HI R52, R52, R55, RZ, 0x3 ;  /* 0x0000003734341211 */ /* 0x000fc800078f18ff */
[----:B------:R-:W-:Y:S02]  /*0400*/  @P1 LEA.HI.SX32 R55, R52, R61, 0x1d ;  /* 0x0000003d34371211 */ /* 0x000fe400078feaff */
[----:B------:R-:W-:Y:S02]  /*0410*/  CS2R R52, SRZ ;  /* 0x0000000000347805 */ /* 0x000fe4000001ff00 */
[----:B------:R-:W-:Y:S02]  /*0420*/  @P1 MOV R53, RZ ;  /* 0x000000ff00351202 */ /* 0x000fe40000000f00 */
[----:B------:R-:W-:Y:S01]  /*0430*/  @P1 MOV R52, R55 ;  /* 0x0000003700341202 */ /* 0x000fe20000000f00 */
[----:B------:R-:W-:Y:S01]  /*0440*/  IMAD.MOV.U32 R55, RZ, RZ, RZ ;  /* 0x000000ffff377224 */ /* 0x000fe200078e00ff */
        /* <DEDUP_REMOVED lines=8> */
[----:B------:R-:W-:Y:S01]  /*04d0*/  LEA.HI R0, R3, R0, RZ, 0x3 ;  /* 0x0000000003007211 */ /* 0x000fe200078f18ff */
[----:B------:R-:W3:Y:S03]  /*04e0*/  LDC.U8 R70, c[0x0][0x410] ;  /* 0x00010400ff467b82 */ /* 0x000ee60000000000 */
[----:B------:R-:W-:Y:S01]  /*04f0*/  LEA.HI.SX32 R3, R0, R61, 0x1d ;  /* 0x0000003d00037211 */ /* 0x000fe200078feaff */
[----:B0-----:R-:W-:Y:S01]  /*0500*/  IMAD.WIDE.U32 R4, R56, 0x10, R4 ;  /* 0x0000001038047825 */ /* 0x001fe200078e0004 */
[----:B------:R-:W-:-:S05]  /*0510*/  LEA R40, P0, R52, UR12, 0x3 ;  /* 0x0000000c34287c11 */ /* 0x000fca000f8018ff */
[----:B------:R-:W4:Y:S01]  /*0520*/  LDG.E.128 R4, desc[UR6][R4.64] ;  /* 0x0000000604047981 */ /* 0x000f22000c1e1d00 */
[----:B-1----:R-:W-:Y:S01]  /*0530*/  IMAD.WIDE.U32 R8, R3, 0x10, R8 ;  /* 0x0000001003087825 */ /* 0x002fe200078e0008 */
[----:B------:R-:W-:-:S05]  /*0540*/  LEA.HI.X R41, R52, UR13, R53, 0x3, P0 ;  /* 0x0000000d34297c11 */ /* 0x000fca00080f1c35 */
[----:B------:R-:W4:Y:S04]  /*0550*/  LDG.E.128 R8, desc[UR6][R8.64] ;  /* 0x0000000608087981 */ /* 0x000f28000c1e1d00 */
        /* <DEDUP_REMOVED lines=9> */
[----:B------:R-:W-:Y:S02]  /*05f0*/  HADD2.F32 R4, -RZ, R4.H1_H1 ;  /* 0x30000004ff047230 */ /* 0x000fe40000004100 */
[--C-:B------:R-:W-:Y:S02]  /*0600*/  HADD2.F32 R76, -RZ, R5.reuse.H0_H0 ;  /* 0x20000005ff4c7230 */ /* 0x100fe40000004100 */
[----:B------:R-:W-:Y:S02]  /*0610*/  HADD2.F32 R42, -RZ, R5.H1_H1 ;  /* 0x30000005ff2a7230 */ /* 0x000fe40000004100 */
[--C-:B------:R-:W-:Y:S02]  /*0620*/  HADD2.F32 R70, -RZ, R6.reuse.H0_H0 ;  /* 0x20000006ff467230 */ /* 0x100fe40000004100 */
[----:B------:R-:W-:-:S02]  /*0630*/  HADD2.F32 R68, -RZ, R6.H1_H1 ;  /* 0x30000006ff447230 */ /* 0x000fc40000004100 */
[C---:B------:R-:W-:Y:S01]  /*0640*/  FADD.FTZ R6, -R3.reuse, R4 ;  /* 0x0000000403067221 */ /* 0x040fe20000010100 */
[--C-:B------:R-:W-:Y:S02]  /*0650*/  HADD2.F32 R44, -RZ, R7.reuse.H1_H1 ;  /* 0x30000007ff2c7230 */ /* 0x100fe40000004100 */
[C---:B------:R-:W-:Y:S01]  /*0660*/  FADD.FTZ R76, -R3.reuse, R76 ;  /* 0x0000004c034c7221 */ /* 0x040fe20000010100 */
[----:B------:R-:W-:Y:S02]  /*0670*/  HADD2.F32 R62, -RZ, R7.H0_H0 ;  /* 0x20000007ff3e7230 */ /* 0x000fe40000004100 */
[C---:B------:R-:W-:Y:S01]  /*0680*/  FADD.FTZ R7, -R3.reuse, R42 ;  /* 0x0000002a03077221 */ /* 0x040fe20000010100 */
[--C-:B------:R-:W-:Y:S02]  /*0690*/  HADD2.F32 R53, -RZ, R8.reuse.H0_H0 ;  /* 0x20000008ff357230 */ /* 0x100fe40000004100 */
[----:B------:R-:W-:Y:S01]  /*06a0*/  FADD.FTZ R0, -R3, R0 ;  /* 0x0000000003007221 */ /* 0x000fe20000010100 */
[----:B------:R-:W-:-:S02]  /*06b0*/  HADD2.F32 R42, -RZ, R8.H1_H1 ;  /* 0x30000008ff2a7230 */ /* 0x000fc40000004100 */
[----:B0-----:R-:W-:Y:S01]  /*06c0*/  FADD.FTZ R56, -R3, R44 ;  /* 0x0000002c03387221 */ /* 0x001fe20000010100 */
[--C-:B------:R-:W-:Y:S02]  /*06d0*/  HADD2.F32 R43, -RZ, R9.reuse.H0_H0 ;  /* 0x20000009ff2b7230 */ /* 0x100fe40000004100 */
[C---:B------:R-:W-:Y:S01]  /*06e0*/  FMUL.FTZ R5, R51.reuse, R6 ;  /* 0x0000000633057220 */ /* 0x040fe20000410000 */
[----:B------:R-:W-:Y:S02]  /*06f0*/  HADD2.F32 R44, -RZ, R9.H1_H1 ;  /* 0x30000009ff2c7230 */ /* 0x000fe40000004100 */
[----:B------:R-:W-:Y:S01]  /*0700*/  FMUL.FTZ R6, R51, R76 ;  /* 0x0000004c33067220 */ /* 0x000fe20000410000 */
[C---:B------:R-:W-:Y:S01]  /*0710*/  FADD.FTZ R70, -R3.reuse, R70 ;  /* 0x0000004603467221 */ /* 0x040fe20000010100 */
[C---:B------:R-:W-:Y:S01]  /*0720*/  FADD.FTZ R68, -R3.reuse, R68 ;  /* 0x0000004403447221 */ /* 0x040fe20000010100 */
[----:B------:R-:W-:Y:S01]  /*0730*/  FADD.FTZ R62, -R3, R62 ;  /* 0x0000003e033e7221 */ /* 0x000fe20000010100 */
[C-C-:B------:R-:W-:Y:S01]  /*0740*/  SHF.R.U64 R59, R40.reuse, 0x8, R41.reuse ;  /* 0x00000008283b7819 */ /* 0x140fe20000001229 */
[C---:B------:R-:W-:Y:S01]  /*0750*/  FMUL.FTZ R7, R51.reuse, R7 ;  /* 0x0000000733077220 */ /* 0x040fe20000410000 */
[C-C-:B------:R-:W-:Y:S01]  /*0760*/  SHF.R.U64 R58, R40.reuse, 0x10, R41.reuse ;  /* 0x00000010283a7819 */ /* 0x140fe20000001229 */
[----:B------:R-:W-:Y:S01]  /*0770*/  FMUL.FTZ R0, R51, R0 ;  /* 0x0000000033007220 */ /* 0x000fe20000410000 */
[----:B------:R-:W-:-:S02]  /*0780*/  SHF.R.U64 R57, R40, 0x18, R41 ;  /* 0x0000001828397819 */ /* 0x000fc40000001229 */
[----:B------:R-:W-:Y:S01]  /*0790*/  PRMT R60, R40, 0x7610, R60 ;  /* 0x00007610283c7816 */ /* 0x000fe2000000003c */
[----:B------:R-:W-:Y:S01]  /*07a0*/  FMUL.FTZ R40, R72, R53 ;  /* 0x0000003548287220 */ /* 0x000fe20000410000 */
[----:B------:R-:W-:Y:S01]  /*07b0*/  SHF.R.U32.HI R4, RZ, 0x8, R41 ;  /* 0x00000008ff047819 */ /* 0x000fe20000011629 */
[-C--:B------:R-:W-:Y:S01]  /*07c0*/  FFMA.FTZ R17, R5, R42.reuse, R17 ;  /* 0x0000002a05117223 */ /* 0x080fe20000010011 */
[--C-:B------:R-:W-:Y:S01]  /*07d0*/  SHF.R.U32.HI R52, RZ, 0x10, R41.reuse ;  /* 0x00000010ff347819 */ /* 0x100fe20000011629 */
[----:B------:R-:W-:Y:S01]  /*07e0*/  FADD.FTZ R29, R29, R42 ;  /* 0x0000002a1d1d7221 */ /* 0x000fe20000010000 */
[----:B------:R-:W-:Y:S02]  /*07f0*/  SHF.R.U32.HI R49, RZ, 0x18, R41 ;  /* 0x00000018ff317819 */ /* 0x000fe40000011629 */
[----:B------:R-:W-:Y:S01]  /*0800*/  PRMT R3, R41, 0x7610, R3 ;  /* 0x0000761029037816 */ /* 0x000fe20000000003 */
[----:B------:R-:W-:Y:S01]  /*0810*/  FMUL.FTZ R41, R73, R42 ;  /* 0x0000002a49297220 */ /* 0x000fe20000410000 */
[----:B------:R-:W-:-:S02]  /*0820*/  HADD2.F32 R47, -RZ, R11.H0_H0 ;  /* 0x2000000bff2f7230 */ /* 0x000fc40000004100 */
[-C--:B------:R-:W-:Y:S01]  /*0830*/  FFMA.FTZ R18, R6, R43.reuse, R18 ;  /* 0x0000002b06127223 */ /* 0x080fe20000010012 */
[----:B------:R-:W-:Y:S02]  /*0840*/  HADD2.F32 R48, -RZ, R11.H1_H1 ;  /* 0x3000000bff307230 */ /* 0x000fe40000004100 */
[----:B------:R-:W-:Y:S01]  /*0850*/  FADD.FTZ R30, R30, R43 ;  /* 0x0000002b1e1e7221 */ /* 0x000fe20000010000 */
[----:B------:R-:W-:Y:S01]  /*0860*/  FMUL.FTZ R42, R74, R43 ;  /* 0x0000002b4a2a7220 */ /* 0x000fe20000410000 */
[----:B------:R-:W-:Y:S01]  /*0870*/  FMUL.FTZ R11, R51, R56 ;  /* 0x00000038330b7220 */ /* 0x000fe20000410000 */
[-C--:B------:R-:W-:Y:S01]  /*0880*/  FFMA.FTZ R19, R7, R44.reuse, R19 ;  /* 0x0000002c07137223 */ /* 0x080fe20000010013 */
[----:B------:R-:W-:Y:S01]  /*0890*/  FADD.FTZ R31, R31, R44 ;  /* 0x0000002c1f1f7221 */ /* 0x000fe20000010000 */
[----:B------:R-:W-:Y:S01]  /*08a0*/  FMUL.FTZ R43, R75, R44 ;  /* 0x0000002c4b2b7220 */ /* 0x000fe20000410000 */
[----:B------:R-:W-:Y:S01]  /*08b0*/  FADD.FTZ R44, RZ, R40 ;  /* 0x00000028ff2c7221 */ /* 0x000fe20000010000 */
[C---:B------:R-:W-:Y:S01]  /*08c0*/  FFMA.FTZ R56, R0.reuse, R40, RZ ;  /* 0x0000002800387223 */ /* 0x040fe200000100ff */
[----:B------:R-:W-:Y:S01]  /*08d0*/  FFMA.FTZ R16, R0, R53, R16 ;  /* 0x0000003500107223 */ /* 0x000fe20000010010 */
[----:B------:R-:W-:Y:S01]  /*08e0*/  FADD.FTZ R28, R28, R53 ;  /* 0x000000351c1c7221 */ /* 0x000fe20000010000 */
[----:B------:R-:W-:Y:S01]  /*08f0*/  FADD.FTZ R53, R44, R41 ;  /* 0x000000292c357221 */ /* 0x000fe20000010000 */
[----:B------:R-:W-:Y:S01]  /*0900*/  FFMA.FTZ R55, R5, R41, R56 ;  /* 0x0000002905377223 */ /* 0x000fe20000010038 */
[----:B------:R-:W-:-:S02]  /*0910*/  HADD2.F32 R45, -RZ, R10.H0_H0 ;  /* 0x2000000aff2d7230 */ /* 0x000fc40000004100 */
[----:B------:R-:W-:Y:S02]  /*0920*/  HADD2.F32 R46, -RZ, R10.H1_H1 ;  /* 0x3000000aff2e7230 */ /* 0x000fe40000004100 */
        /* <DEDUP_REMOVED lines=12> */
[----:B------:R-:W-:Y:S01]  /*09f0*/  FFMA.FTZ R62, R8, R44, R55 ;  /* 0x0000002c083e7223 */ /* 0x000fe20000010037 */
        /* <DEDUP_REMOVED lines=11> */
[--C-:B------:R-:W-:Y:S01]  /*0ab0*/  FADD.FTZ R27, R27, R48.reuse ;  /* 0x000000301b1b7221 */ /* 0x100fe20000010000 */
[----:B------:R-:W-:Y:S01]  /*0ac0*/  PRMT R48, R52, 0x7610, R48 ;  /* 0x0000761034307816 */ /* 0x000fe20000000030 */
[----:B------:R-:W-:Y:S01]  /*0ad0*/  FADD.FTZ R55, R56, R47 ;  /* 0x0000002f38377221 */ /* 0x000fe20000010000 */
[----:B------:R-:W-:Y:S01]  /*0ae0*/  FFMA.FTZ R68, R11, R47, R68 ;  /* 0x0000002f0b447223 */ /* 0x000fe20000010044 */
[----:B------:R-:W-:Y:S06]  /*0af0*/  BRA `(.L_x_3306) ;  /* 0x0000000000947947 */ /* 0x000fec0003800000 */
.L_x_3305:
[----:B-----5:R-:W-:Y:S02]  /*0b00*/  ISETP.GE.AND P1, PT, R50, 0x1, PT ;  /* 0x000000013200780c */ /* 0x020fe40003f26270 */
[----:B------:R-:W-:Y:S02]  /*0b10*/  ISETP.GE.U32.AND P3, PT, R77, 0x20, PT ;  /* 0x000000204d00780c */ /* 0x000fe40003f66070 */
[----:B------:R-:W-:-:S09]  /*0b20*/  MOV R68, RZ ;  /* 0x000000ff00447202 */ /* 0x000fd20000000f00 */
[----:B------:R-:W0:Y:S01]  /*0b30*/  @P1 LDC R53, c[0x0][0x388] ;  /* 0x0000e200ff351b82 */ /* 0x000e220000000800 */
[----:B------:R-:W-:-:S05]  /*0b40*/  @P1 IADD3 R52, PT, PT, R50, -0x1, RZ ;  /* 0xffffffff32341810 */ /* 0x000fca0007ffe0ff */
[----:B0-----:R-:W-:-:S05]  /*0b50*/  @P1 IMAD R52, R52, R53, RZ ;  /* 0x0000003534341224 */ /* 0x001fca00078e02ff */
[----:B------:R-:W-:-:S04]  /*0b60*/  @P1 SHF.R.S32.HI R53, RZ, 0x1f, R52 ;  /* 0x0000001fff351819 */ /* 0x000fc80000011434 */
[----:B------:R-:W-:-:S04]  /*0b70*/  @P1 LEA.HI R52, R53, R52, RZ, 0x3 ;  /* 0x0000003435341211 */ /* 0x000fc800078f18ff */
[----:B------:R-:W-:Y:S02]  /*0b80*/  @P1 LEA.HI.SX32 R55, R52, R61, 0x1d ;  /* 0x0000003d34371211 */ /* 0x000fe400078feaff */
[----:B------:R-:W-:Y:S02]  /*0b90*/  CS2R R52, SRZ ;  /* 0x0000000000347805 */ /* 0x000fe4000001ff00 */
[----:B------:R-:W-:Y:S01]  /*0ba0*/  @P1 IMAD.MOV.U32 R53, RZ, RZ, RZ ;  /* 0x000000ffff351224 */ /* 0x000fe200078e00ff */
[----:B------:R-:W-:Y:S01]  /*0bb0*/  @P1 MOV R52, R55 ;  /* 0x0000003700341202 */ /* 0x000fe20000000f00 */
[----:B------:R-:W-:Y:S01]  /*0bc0*/  HFMA2 R55, -RZ, RZ, 0, 0 ;  /* 0x00000000ff377431 */ /* 0x000fe200000001ff */
[----:B------:R-:W-:Y:S06]  /*0bd0*/  @!P3 BRA `(.L_x_3306) ;  /* 0x00000000005cb947 */ /* 0x000fec0003800000 */
[----:B------:R-:W-:Y:S02]  /*0be0*/  ISETP.NE.U32.AND P0, PT, RZ, UR10, PT ;  /* 0x0000000aff007c0c */ /* 0x000fe4000bf05070 */
[C---:B------:R-:W-:Y:S02]  /*0bf0*/  LEA R48, P4, R52.reuse, UR12, 0x3 ;  /* 0x0000000c34307c11 */ /* 0x040fe4000f8818ff */
[----:B------:R-:W-:Y:S02]  /*0c00*/  ISETP.NE.AND.EX P0, PT, RZ, UR11, PT, P0 ;  /* 0x0000000bff007c0c */ /* 0x000fe4000bf05300 */
[----:B------:R-:W-:-:S06]  /*0c10*/  LEA.HI.X R49, R52, UR13, R53, 0x3, P4 ;  /* 0x0000000d34317c11 */ /* 0x000fcc000a0f1c35 */
[----:B------:R-:W2:Y:S05]  /*0c20*/  LDG.E.64 R48, desc[UR6][R48.64] ;  /* 0x0000000630307981 */ /* 0x000eaa000c1e1b00 */
[----:B------:R-:W0:Y:S08]  /*0c30*/  @P0 LDC R3, c[0x0][0x388] ;  /* 0x0000e200ff030b82 */ /* 0x000e300000000800 */
[----:B------:R-:W1:Y:S01]  /*0c40*/  @P0 LDC.64 R56, c[0x0][0x438] ;  /* 0x00010e00ff380b82 */ /* 0x000e620000000a00 */
[----:B0-----:R-:W-:-:S05]  /*0c50*/  @P0 IMAD R3, R2, R3, RZ ;  /* 0x0000000302030224 */ /* 0x001fca00078e02ff */
[----:B------:R-:W-:-:S04]  /*0c60*/  @P0 SHF.R.S32.HI R4, RZ, 0x1f, R3 ;  /* 0x0000001fff040819 */ /* 0x000fc80000011403 */
[----:B------:R-:W-:-:S04]  /*0c70*/  @P0 LEA.HI R4, R4, R3, RZ, 0x3 ;  /* 0x0000000304040211 */ /* 0x000fc800078f18ff */
[----:B------:R-:W-:-:S05]  /*0c80*/  @P0 LEA.HI.SX32 R53, R4, R61, 0x1d ;  /* 0x0000003d04350211 */ /* 0x000fca00078feaff */
[----:B-1----:R-:W-:-:S05]  /*0c90*/  @P0 IMAD.WIDE.U32 R52, R53, 0x10, R56 ;  /* 0x0000001035340825 */ /* 0x002fca00078e0038 */
[----:B------:R0:W5:Y:S01]  /*0ca0*/  @P0 LDG.E.128 R12, desc[UR6][R52.64] ;  /* 0x00000006340c0981 */ /* 0x000162000c1e1d00 */
[----:B------:R-:W-:Y:S02]  /*0cb0*/  MOV R68, RZ ;  /* 0x000000ff00447202 */ /* 0x000fe40000000f00 */
[--C-:B--2---:R-:W-:Y:S02]  /*0cc0*/  SHF.R.U32.HI R56, RZ, 0x18, R49.reuse ;  /* 0x00000018ff387819 */ /* 0x104fe40000011631 */
[C-C-:B------:R-:W-:Y:S02]  /*0cd0*/  SHF.R.U64 R59, R48.reuse, 0x8, R49.reuse ;  /* 0x00000008303b7819 */ /* 0x140fe40000001231 */
[C-C-:B------:R-:W-:Y:S02]  /*0ce0*/  SHF.R.U64 R58, R48.reuse, 0x10, R49.reuse ;  /* 0x00000010303a7819 */ /* 0x140fe40000001231 */
[C---:B------:R-:W-:Y:S02]  /*0cf0*/  SHF.R.U64 R57, R48.reuse, 0x18, R49 ;  /* 0x0000001830397819 */ /* 0x040fe40000001231 */
[----:B------:R-:W-:-:S02]  /*0d00*/  PRMT R60, R48, 0x7610, R60 ;  /* 0x00007610303c7816 */ /* 0x000fc4000000003c */
[--C-:B------:R-:W-:Y:S02]  /*0d10*/  SHF.R.U32.HI R4, RZ, 0x8, R49.reuse ;  /* 0x00000008ff047819 */ /* 0x100fe40000011631 */
[----:B------:R-:W-:Y:S02]  /*0d20*/  SHF.R.U32.HI R48, RZ, 0x10, R49 ;  /* 0x00000010ff307819 */ /* 0x000fe40000011631 */
[----:B------:R-:W-:Y:S02]  /*0d30*/  PRMT R3, R49, 0x7610, R3 ;  /* 0x0000761031037816 */ /* 0x000fe40000000003 */
[----:B0-----:R-:W-:-:S07]  /*0d40*/  PRMT R49, R56, 0x7610, R49 ;  /* 0x0000761038317816 */ /* 0x001fce0000000031 */
.L_x_3306:
[----:B------:R-:W-:Y:S05]  /*0d50*/  BSYNC.RECONVERGENT B1 ;  /* 0x0000000000017941 */ /* 0x000fea0003800200 */
.L_x_3304:
        /* <DEDUP_REMOVED lines=20> */
.L_x_3342:
[----:B------:R-:W-:Y:S05]  /*0ea0*/  @!P3 BRA.U `(.L_x_3308) ;  /* 0x0000001900d8b947 */ /* 0x000fea0003800000 */
[----:B------:R-:W3:Y:S01]  /*0eb0*/  @P1 LDC R53, c[0x0][0x388] ;  /* 0x0000e200ff351b82 */ /* 0x000ee20000000800 */
[----:B------:R-:W-:Y:S01]  /*0ec0*/  @P1 IADD3 R50, PT, PT, R50, -0x1, RZ ;  /* 0xffffffff32321810 */ /* 0x000fe20007ffe0ff */
[----:B------:R-:W-:Y:S01]  /*0ed0*/  BSSY.RECONVERGENT B2, `(.L_x_3308) ;  /* 0x00001b3000027945 */ /* 0x000fe20003800200 */
[----:B--2---:R-:W-:-:S03]  /*0ee0*/  FADD.FTZ R56, R62, R63 ;  /* 0x0000003f3e387221 */ /* 0x004fc60000010000 */
[----:B---3--:R-:W-:-:S05]  /*0ef0*/  @P1 IMAD R50, R50, R53, RZ ;  /* 0x0000003532321224 */ /* 0x008fca00078e02ff */
[----:B------:R-:W-:-:S04]  /*0f00*/  @P1 SHF.R.S32.HI R53, RZ, 0x1f, R50 ;  /* 0x0000001fff351819 */ /* 0x000fc80000011432 */
[----:B------:R-:W-:Y:S01]  /*0f10*/  @P1 LEA.HI R52, R53, R50, RZ, 0x3 ;  /* 0x0000003235341211 */ /* 0x000fe200078f18ff */
[----:B-1----:R-:W-:-:S03]  /*0f20*/  FADD.FTZ R50, R68, R71 ;  /* 0x0000004744327221 */ /* 0x002fc60000010000 */
[----:B------:R-:W-:Y:S02]  /*0f30*/  @P1 LEA.HI.SX32 R61, R52, R61, 0x1d ;  /* 0x0000003d343d1211 */ /* 0x000fe400078feaff */
[----:B------:R-:W-:Y:S02]  /*0f40*/  CS2R R52, SRZ ;  /* 0x0000000000347805 */ /* 0x000fe4000001ff00 */
[----:B------:R-:W-:Y:S01]  /*0f50*/  @P1 MOV R53, RZ ;  /* 0x000000ff00351202 */ /* 0x000fe20000000f00 */
[----:B------:R-:W-:Y:S01]  /*0f60*/  @P1 IMAD.MOV.U32 R52, RZ, RZ, R61 ;  /* 0x000000ffff341224 */ /* 0x000fe200078e003d */
[----:B------:R-:W-:Y:S06]  /*0f70*/  @!P3 BRA `(.L_x_3309) ;  /* 0x0000001800a0b947 */ /* 0x000fec0003800000 */
[----:B------:R-:W1:Y:S01]  /*0f80*/  LDC.U8 R55, c[0x0][0x410] ;  /* 0x00010400ff377b82 */ /* 0x000e620000000000 */
[----:B------:R-:W-:Y:S01]  /*0f90*/  UISETP.NE.U32.AND UP0, UPT, UR10, URZ, UPT ;  /* 0x000000ff0a00728c */ /* 0x000fe2000bf05070 */
[----:B------:R-:W-:Y:S01]  /*0fa0*/  FMUL.FTZ R50, R50, UR9 ;  /* 0x0000000932327c20 */ /* 0x000fe20008410000 */
[----:B------:R-:W-:Y:S01]  /*0fb0*/  BSSY.RECONVERGENT B1, `(.L_x_3310) ;  /* 0x0000194000017945 */ /* 0x000fe20003800200 */
[----:B------:R-:W-:Y:S01]  /*0fc0*/  FMUL.FTZ R56, R56, UR9 ;  /* 0x0000000938387c20 */ /* 0x000fe20008410000 */
[----:B------:R-:W-:Y:S01]  /*0fd0*/  UISETP.NE.AND.EX UP0, UPT, UR11, URZ, UPT, UP0 ;  /* 0x000000ff0b00728c */ /* 0x000fe2000bf05300 */
[----:B-1----:R-:W-:-:S04]  /*0fe0*/  ISETP.NE.AND P0, PT, R55, RZ, PT ;  /* 0x000000ff3700720c */ /* 0x002fc80003f05270 */
[----:B------:R-:W-:-:S04]  /*0ff0*/  FSEL R50, R50, RZ, !P0 ;  /* 0x000000ff32327208 */ /* 0x000fc80004000000 */
[----:B------:R-:W-:Y:S05]  /*1000*/  BRA.U UP0, `(.L_x_3311) ;  /* 0x0000000d00487547 */ /* 0x000fea000b800000 */
        /* <DEDUP_REMOVED lines=18> */
.L_x_3314:
[----:B------:R-:W-:Y:S05]  /*1130*/  BSYNC.RECONVERGENT B3 ;  /* 0x0000000000037941 */ /* 0x000fea0003800200 */
.L_x_3313:
        /* <DEDUP_REMOVED lines=13> */
.L_x_3316:
[----:B------:R-:W-:Y:S05]  /*1210*/  BSYNC.RECONVERGENT B3 ;  /* 0x0000000000037941 */ /* 0x000fea0003800200 */
.L_x_3315:
        /* <DEDUP_REMOVED lines=13> */
.L_x_3318:
[----:B------:R-:W-:Y:S05]  /*12f0*/  BSYNC.RECONVERGENT B3 ;  /* 0x0000000000037941 */ /* 0x000fea0003800200 */
.L_x_3317:
        /* <DEDUP_REMOVED lines=13> */
.L_x_3320:
[----:B------:R-:W-:Y:S05]  /*13d0*/  BSYNC.RECONVERGENT B3 ;  /* 0x0000000000037941 */ /* 0x000fea0003800200 */
.L_x_3319:
        /* <DEDUP_REMOVED lines=13> */
.L_x_3322:
[----:B------:R-:W-:Y:S05]  /*14b0*/  BSYNC.RECONVERGENT B3 ;  /* 0x0000000000037941 */ /* 0x000fea0003800200 */
.L_x_3321:
        /* <DEDUP_REMOVED lines=13> */
.L_x_3324:
[----:B------:R-:W-:Y:S05]  /*1590*/  BSYNC.RECONVERGENT B3 ;  /* 0x0000000000037941 */ /* 0x000fea0003800200 */
.L_x_3323:
        /* <DEDUP_REMOVED lines=13> */
.L_x_3326:
[----:B------:R-:W-:Y:S05]  /*1670*/  BSYNC.RECONVERGENT B3 ;  /* 0x0000000000037941 */ /* 0x000fea0003800200 */
.L_x_3325:
        /* <DEDUP_REMOVED lines=13> */
.L_x_3312:
[----:B------:R-:W0:Y:S01]  /*1750*/  @P1 LDC.64 R36, c[0x0][0x408] ;  /* 0x00010200ff241b82 */ /* 0x000e220000000a00 */
[-CC-:B------:R-:W-:Y:S01]  /*1760*/  FFMA.FTZ R55, R0, R56.reuse, R50.reuse ;  /* 0x0000003800377223 */ /* 0x180fe20000010032 */
[----:B------:R-:W-:Y:S01]  /*1770*/  ISETP.GT.AND P0, PT, R54, RZ, PT ;  /* 0x000000ff3600720c */ /* 0x000fe20003f04270 */
[-CC-:B------:R-:W-:Y:S01]  /*1780*/  FFMA.FTZ R68, R5, R56.reuse, R50.reuse ;  /* 0x0000003805447223 */ /* 0x180fe20000010032 */
[-CC-:B------:R-:W-:Y:S01]  /*1790*/  FFMA.FTZ R70, R7, R56.reuse, R50.reuse ;  /* 0x0000003807467223 */ /* 0x180fe20000010032 */
[----:B------:R-:W-:Y:S01]  /*17a0*/  FADD.FTZ R54, R40, -R55 ;  /* 0x8000003728367221 */ /* 0x000fe20000010000 */
[----:B------:R-:W-:Y:S01]  /*17b0*/  FFMA.FTZ R55, R6, R56, R50 ;  /* 0x0000003806377223 */ /* 0x000fe20000010032 */
[----:B------:R-:W-:Y:S01]  /*17c0*/  FADD.FTZ R68, R41, -R68 ;  /* 0x8000004429447221 */ /* 0x000fe20000010000 */
[----:B------:R-:W1:Y:S01]  /*17d0*/  @P1 LDC.64 R38, c[0x0][0x408] ;  /* 0x00010200ff261b82 */ /* 0x000e620000000a00 */
[C---:B------:R-:W-:Y:S01]  /*17e0*/  FMUL.FTZ R54, R51.reuse, R54 ;  /* 0x0000003633367220 */ /* 0x040fe20000410000 */
[----:B------:R-:W-:Y:S01]  /*17f0*/  @P1 LOP3.LUT P2, RZ, R60, 0xff, RZ, 0xc0, !PT ;  /* 0x000000ff3cff1812 */ /* 0x000fe2000784c0ff */
[----:B------:R-:W-:Y:S01]  /*1800*/  FMUL.FTZ R68, R51, R68 ;  /* 0x0000004433447220 */ /* 0x000fe20000410000 */
[----:B------:R-:W-:Y:S01]  /*1810*/  FADD.FTZ R70, R43, -R70 ;  /* 0x800000462b467221 */ /* 0x000fe20000010000 */
[----:B------:R-:W-:-:S02]  /*1820*/  @P1 LOP3.LUT P3, RZ, R59, 0xff, RZ, 0xc0, !PT ;  /* 0x000000ff3bff1812 */ /* 0x000fc4000786c0ff */
[----:B------:R-:W-:Y:S02]  /*1830*/  FSEL R71, R54, RZ, P0 ;  /* 0x000000ff36477208 */ /* 0x000fe40000000000 */
[----:B------:R-:W-:-:S03]  /*1840*/  FSEL R54, R68, RZ, P0 ;  /* 0x000000ff44367208 */ /* 0x000fc60000000000 */
[----:B0-----:R-:W-:Y:S02]  /*1850*/  @P1 FMUL.FTZ R37, R71, R37 ;  /* 0x0000002547251220 */ /* 0x001fe40000410000 */
[----:B-1----:R-:W-:Y:S02]  /*1860*/  @P1 FMUL.FTZ R63, R54, R39 ;  /* 0x00000027363f1220 */ /* 0x002fe40000410000 */
[----:B------:R-:W-:Y:S02]  /*1870*/  @P1 FMUL.FTZ R39, R37, R36 ;  /* 0x0000002425271220 */ /* 0x000fe40000410000 */
[----:B------:R-:W0:Y:S01]  /*1880*/  @P1 LDC.64 R36, c[0x0][0x408] ;  /* 0x00010200ff241b82 */ /* 0x000e220000000a00 */
[----:B------:R-:W-:Y:S01]  /*1890*/  @P1 FMUL.FTZ R63, R63, R38 ;  /* 0x000000263f3f1220 */ /* 0x000fe20000410000 */
[----:B------:R-:W-:Y:S01]  /*18a0*/  FADD.FTZ R38, R42, -R55 ;  /* 0x800000372a267221 */ /* 0x000fe20000010000 */
[----:B------:R-:W-:Y:S01]  /*18b0*/  @P1 FSEL R68, R39, RZ, P2 ;  /* 0x000000ff27441208 */ /* 0x000fe20001000000 */
[C---:B------:R-:W-:Y:S01]  /*18c0*/  FMUL.FTZ R39, R51.reuse, R70 ;  /* 0x0000004633277220 */ /* 0x040fe20000410000 */
[----:B------:R-:W-:Y:S01]  /*18d0*/  @P1 LOP3.LUT P2, RZ, R58, 0xff, RZ, 0xc0, !PT ;  /* 0x000000ff3aff1812 */ /* 0x000fe2000784c0ff */
[----:B------:R-:W-:Y:S01]  /*18e0*/  FMUL.FTZ R38, R51, R38 ;  /* 0x0000002633267220 */ /* 0x000fe20000410000 */
[----:B------:R-:W-:-:S02]  /*18f0*/  @P1 FSEL R63, R63, RZ, P3 ;  /* 0x000000ff3f3f1208 */ /* 0x000fc40001800000 */
[----:B------:R-:W-:Y:S02]  /*1900*/  FSEL R39, R39, RZ, P0 ;  /* 0x000000ff27277208 */ /* 0x000fe40000000000 */
[----:B------:R-:W-:Y:S02]  /*1910*/  FSEL R38, R38, RZ, P0 ;  /* 0x000000ff26267208 */ /* 0x000fe40000000000 */
[----:B------:R-:W-:Y:S02]  /*1920*/  @P1 LOP3.LUT P3, RZ, R57, 0xff, RZ, 0xc0, !PT ;  /* 0x000000ff39ff1812 */ /* 0x000fe4000786c0ff */
[----:B------:R-:W-:Y:S02]  /*1930*/  @P1 F2FP.F16.F32.PACK_AB R68, RZ, R68 ;  /* 0x00000044ff44123e */ /* 0x000fe400000000ff */
[----:B------:R-:W-:Y:S02]  /*1940*/  @P1 F2FP.F16.F32.PACK_AB R63, RZ, R63 ;  /* 0x0000003fff3f123e */ /* 0x000fe400000000ff */
[----:B------:R-:W-:-:S04]  /*1950*/  @P1 PRMT R32, R68, 0x7610, R32 ;  /* 0x0000761044201816 */ /* 0x000fc80000000020 */
[----:B------:R-:W-:Y:S01]  /*1960*/  @P1 PRMT R32, R32, 0x5410, R63 ;  /* 0x0000541020201816 */ /* 0x000fe2000000003f */
[----:B0-----:R-:W-:-:S04]  /*1970*/  @P1 FMUL.FTZ R37, R38, R37 ;  /* 0x0000002526251220 */ /* 0x001fc80000410000 */
[----:B------:R-:W-:Y:S02]  /*1980*/  @P1 FMUL.FTZ R55, R37, R36 ;  /* 0x0000002425371220 */ /* 0x000fe40000410000 */
[----:B------:R-:W0:Y:S03]  /*1990*/  @P1 LDC.64 R36, c[0x0][0x408] ;  /* 0x00010200ff241b82 */ /* 0x000e260000000a00 */
[----:B------:R-:W-:Y:S01]  /*19a0*/  @P1 FSEL R69, R55, RZ, P2 ;  /* 0x000000ff37451208 */ /* 0x000fe20001000000 */
[----:B------:R-:W-:Y:S01]  /*19b0*/  FFMA.FTZ R55, R8, R56, R50 ;  /* 0x0000003808377223 */ /* 0x000fe20000010032 */
[----:B------:R-:W-:Y:S02]  /*19c0*/  @P1 LOP3.LUT P2, RZ, R3, 0xff, RZ, 0xc0, !PT ;  /* 0x000000ff03ff1812 */ /* 0x000fe4000784c0ff */
[----:B------:R-:W-:Y:S01]  /*19d0*/  @P1 F2FP.F16.F32.PACK_AB R69, RZ, R69 ;  /* 0x00000045ff45123e */ /* 0x000fe200000000ff */
[----:B------:R-:W-:-:S03]  /*19e0*/  FADD.FTZ R70, R44, -R55 ;  /* 0x800000372c467221 */ /* 0x000fc60000010000 */
[----:B------:R-:W-:Y:S01]  /*19f0*/  @P1 PRMT R33, R69, 0x7610, R33 ;  /* 0x0000761045211816 */ /* 0x000fe20000000021 */
[----:B------:R-:W-:Y:S01]  /*1a00*/  FMUL.FTZ R55, R51, R70 ;  /* 0x0000004633377220 */ /* 0x000fe20000410000 */
[----:B------:R-:W-:-:S04]  /*1a10*/  FFMA.FTZ R70, R10, R56, R50 ;  /* 0x000000380a467223 */ /* 0x000fc80000010032 */
[----:B------:R-:W-:Y:S01]  /*1a20*/  FSEL R55, R55, RZ, P0 ;  /* 0x000000ff37377208 */ /* 0x000fe20000000000 */
[----:B------:R-:W-:-:S04]  /*1a30*/  FADD.FTZ R70, R46, -R70 ;  /* 0x800000462e467221 */ /* 0x000fc80000010000 */
[----:B------:R-:W-:Y:S01]  /*1a40*/  FMUL.FTZ R70, R51, R70 ;  /* 0x0000004633467220 */ /* 0x000fe20000410000 */
[----:B0-----:R-:W-:-:S04]  /*1a50*/  @P1 FMUL.FTZ R37, R39, R37 ;  /* 0x0000002527251220 */ /* 0x001fc80000410000 */
[----:B------:R-:W-:Y:S01]  /*1a60*/  FSEL R70, R70, RZ, P0 ;  /* 0x000000ff46467208 */ /* 0x000fe20000000000 */
[----:B------:R-:W-:-:S05]  /*1a70*/  @P1 FMUL.FTZ R36, R37, R36 ;  /* 0x0000002425241220 */ /* 0x000fca0000410000 */
[----:B------:R-:W-:-:S04]  /*1a80*/  @P1 FSEL R36, R36, RZ, P3 ;  /* 0x000000ff24241208 */ /* 0x000fc80001800000 */
[----:B------:R-:W-:Y:S02]  /*1a90*/  @P1 F2FP.F16.F32.PACK_AB R68, RZ, R36 ;  /* 0x00000024ff44123e */ /* 0x000fe400000000ff */
[----:B------:R-:W0:Y:S02]  /*1aa0*/  @P1 LDC.64 R36, c[0x0][0x408] ;  /* 0x00010200ff241b82 */ /* 0x000e240000000a00 */
[----:B------:R-:W-:Y:S01]  /*1ab0*/  @P1 PRMT R33, R33, 0x5410, R68 ;  /* 0x0000541021211816 */ /* 0x000fe20000000044 */
[-CC-:B------:R-:W-:Y:S01]  /*1ac0*/  FFMA.FTZ R68, R9, R56.reuse, R50.reuse ;  /* 0x0000003809447223 */ /* 0x180fe20000010032 */
[----:B------:R-:W-:-:S03]  /*1ad0*/  FFMA.FTZ R50, R11, R56, R50 ;  /* 0x000000380b327223 */ /* 0x000fc60000010032 */
[----:B------:R-:W-:Y:S01]  /*1ae0*/  FADD.FTZ R68, R45, -R68 ;  /* 0x800000442d447221 */ /* 0x000fe20000010000 */
[----:B------:R-:W-:-:S03]  /*1af0*/  FADD.FTZ R50, R47, -R50 ;  /* 0x800000322f327221 */ /* 0x000fc60000010000 */
[C---:B------:R-:W-:Y:S01]  /*1b00*/  FMUL.FTZ R68, R51.reuse, R68 ;  /* 0x0000004433447220 */ /* 0x040fe20000410000 */
[----:B------:R-:W-:-:S04]  /*1b10*/  FMUL.FTZ R51, R51, R50 ;  /* 0x0000003233337220 */ /* 0x000fc80000410000 */
[----:B------:R-:W-:Y:S02]  /*1b20*/  FSEL R68, R68, RZ, P0 ;  /* 0x000000ff44447208 */ /* 0x000fe40000000000 */
[----:B------:R-:W-:Y:S01]  /*1b30*/  FSEL R51, R51, RZ, P0 ;  /* 0x000000ff33337208 */ /* 0x000fe20000000000 */
[----:B0-----:R-:W-:-:S04]  /*1b40*/  @P1 FMUL.FTZ R37, R55, R37 ;  /* 0x0000002537251220 */ /* 0x001fc80000410000 */
[----:B------:R-:W-:-:S05]  /*1b50*/  @P1 FMUL.FTZ R36, R37, R36 ;  /* 0x0000002425241220 */ /* 0x000fca0000410000 */
[----:B------:R-:W-:Y:S02]  /*1b60*/  @P1 FSEL R63, R36, RZ, P2 ;  /* 0x000000ff243f1208 */ /* 0x000fe40001000000 */
[----:B------:R-:W0:Y:S01]  /*1b70*/  @P1 LDC.64 R36, c[0x0][0x408] ;  /* 0x00010200ff241b82 */ /* 0x000e220000000a00 */
[----:B------:R-:W-:Y:S02]  /*1b80*/  @P1 LOP3.LUT P2, RZ, R4, 0xff, RZ, 0xc0, !PT ;  /* 0x000000ff04ff1812 */ /* 0x000fe4000784c0ff */
[----:B------:R-:W-:-:S04]  /*1b90*/  @P1 F2FP.F16.F32.PACK_AB R63, RZ, R63 ;  /* 0x0000003fff3f123e */ /* 0x000fc800000000ff */
[----:B------:R-:W-:Y:S01]  /*1ba0*/  @P1 PRMT R34, R63, 0x7610, R34 ;  /* 0x000076103f221816 */ /* 0x000fe20000000022 */
        /* <DEDUP_REMOVED lines=8> */
[----:B------:R-:W-:Y:S01]  /*1c30*/  @P1 FMUL.FTZ R76, R37, R36 ;  /* 0x00000024254c1220 */ /* 0x000fe20000410000 */
[----:B------:R-:W-:Y:S02]  /*1c40*/  F2FP.F16.F32.PACK_AB R37, R39, R38 ;  /* 0x000000262725723e */ /* 0x000fe400000000ff */
[----:B------:R-:W-:Y:S02]  /*1c50*/  F2FP.F16.F32.PACK_AB R36, R54, R71 ;  /* 0x000000473624723e */ /* 0x000fe400000000ff */
[----:B------:R-:W-:Y:S02]  /*1c60*/  @P1 FSEL R76, R76, RZ, P2 ;  /* 0x000000ff4c4c1208 */ /* 0x000fe40001000000 */
[----:B------:R-:W-:Y:S02]  /*1c70*/  F2FP.F16.F32.PACK_AB R38, R68, R55 ;  /* 0x000000374426723e */ /* 0x000fe400000000ff */
[----:B------:R-:W-:Y:S02]  /*1c80*/  @P1 F2FP.F16.F32.PACK_AB R76, RZ, R76 ;  /* 0x0000004cff4c123e */ /* 0x000fe400000000ff */
[----:B------:R-:W-:-:S02]  /*1c90*/  F2FP.F16.F32.PACK_AB R39, R51, R70 ;  /* 0x000000463327723e */ /* 0x000fc400000000ff */
[----:B------:R-:W-:Y:S01]  /*1ca0*/  @P1 PRMT R35, R76, 0x7610, R35 ;  /* 0x000076104c231816 */ /* 0x000fe20000000023 */
        /* <DEDUP_REMOVED lines=8> */
.L_x_3311:
[----:B------:R-:W-:Y:S01]  /*1d30*/  MOV R61, UR22 ;  /* 0x00000016003d7c02 */ /* 0x000fe20008000f00 */
[----:B0-----:R-:W-:-:S03]  /*1d40*/  IMAD.U32 R62, RZ, RZ, UR23 ;  /* 0x00000017ff3e7e24 */ /* 0x001fc6000f8e00ff */
[----:B------:R-:W-:-:S04]  /*1d50*/  ISETP.NE.U32.AND P0, PT, R61, RZ, PT ;  /* 0x000000ff3d00720c */ /* 0x000fc80003f05070 */
[----:B------:R-:W-:-:S13]  /*1d60*/  ISETP.NE.AND.EX P0, PT, R62, RZ, PT, P0 ;  /* 0x000000ff3e00720c */ /* 0x000fda0003f05300 */
[----:B------:R-:W-:Y:S05]  /*1d70*/  @P0 BRA `(.L_x_3328) ;  /* 0x0000000400680947 */ /* 0x000fea0003800000 */
[----:B------:R-:W-:Y:S01]  /*1d80*/  ISETP.GT.AND P0, PT, R54, RZ, PT ;  /* 0x000000ff3600720c */ /* 0x000fe20003f04270 */
[----:B-----5:R-:W-:Y:S01]  /*1d90*/  HADD2.F32 R68, -RZ, R12.H0_H0 ;  /* 0x2000000cff447230 */ /* 0x020fe20000004100 */
[----:B------:R-:W-:-:S11]  /*1da0*/  @P1 LOP3.LUT P2, RZ, R60, 0xff, RZ, 0xc0, !PT ;  /* 0x000000ff3cff1812 */ /* 0x000fd6000784c0ff */
[----:B------:R-:W-:-:S04]  /*1db0*/  @P0 FFMA.FTZ R55, R0, R56, R50 ;  /* 0x0000003800370223 */ /* 0x000fc80000010032 */
[----:B------:R-:W-:-:S04]  /*1dc0*/  @P0 FADD.FTZ R55, R40, -R55 ;  /* 0x8000003728370221 */ /* 0x000fc80000010000 */
[----:B------:R-:W-:Y:S02]  /*1dd0*/  @P0 FFMA.FTZ R68, R51, R55, R68 ;  /* 0x0000003733440223 */ /* 0x000fe40000010044 */
[----:B------:R-:W0:Y:S02]  /*1de0*/  @P1 LDC.64 R54, c[0x0][0x408] ;  /* 0x00010200ff361b82 */ /* 0x000e240000000a00 */
[----:B0-----:R-:W-:Y:S01]  /*1df0*/  @P1 FMUL.FTZ R55, R68, R55 ;  /* 0x0000003744371220 */ /* 0x001fe20000410000 */
[----:B------:R-:W-:-:S03]  /*1e00*/  @P0 FFMA.FTZ R68, R5, R56, R50 ;  /* 0x0000003805440223 */ /* 0x000fc60000010032 */
[----:B------:R-:W-:Y:S01]  /*1e10*/  @P1 FMUL.FTZ R54, R55, R54 ;  /* 0x0000003637361220 */ /* 0x000fe20000410000 */
[----:B------:R-:W-:Y:S01]  /*1e20*/  @P0 FADD.FTZ R55, R41, -R68 ;  /* 0x8000004429370221 */ /* 0x000fe20000010000 */
[----:B------:R-:W-:-:S03]  /*1e30*/  HADD2.F32 R68, -RZ, R12.H1_H1 ;  /* 0x3000000cff447230 */ /* 0x000fc60000004100 */
[----:B------:R-:W-:Y:S02]  /*1e40*/  @P1 FSEL R54, R54, RZ, P2 ;  /* 0x000000ff36361208 */ /* 0x000fe40001000000 */
[----:B------:R-:W-:Y:S01]  /*1e50*/  @P0 FFMA.FTZ R68, R51, R55, R68 ;  /* 0x0000003733440223 */ /* 0x000fe20000010044 */
[----:B------:R-:W-:Y:S02]  /*1e60*/  @P1 LOP3.LUT P2, RZ, R59, 0xff, RZ, 0xc0, !PT ;  /* 0x000000ff3bff1812 */ /* 0x000fe4000784c0ff */
[----:B------:R-:W-:-:S04]  /*1e70*/  @P1 F2FP.F16.F32.PACK_AB R54, RZ, R54 ;  /* 0x00000036ff36123e */ /* 0x000fc800000000ff */
[----:B------:R-:W-:Y:S02]  /*1e80*/  @P1 PRMT R32, R54, 0x7610, R32 ;  /* 0x0000761036201816 */ /* 0x000fe40000000020 */
[----:B------:R-:W0:Y:S02]  /*1e90*/  @P1 LDC.64 R54, c[0x0][0x408] ;  /* 0x00010200ff361b82 */ /* 0x000e240000000a00 */
[----:B0-----:R-:W-:Y:S01]  /*1ea0*/  @P1 FMUL.FTZ R55, R68, R55 ;  /* 0x0000003744371220 */ /* 0x001fe20000410000 */
[----:B------:R-:W-:-:S03]  /*1eb0*/  HADD2.F32 R68, -RZ, R13.H0_H0 ;  /* 0x2000000dff447230 */ /* 0x000fc60000004100 */
[----:B------:R-:W-:Y:S01]  /*1ec0*/  @P1 FMUL.FTZ R54, R55, R54 ;  /* 0x0000003637361220 */ /* 0x000fe20000410000 */
[----:B------:R-:W-:-:S04]  /*1ed0*/  @P0 FFMA.FTZ R55, R6, R56, R50 ;  /* 0x0000003806370223 */ /* 0x000fc80000010032 */
[----:B------:R-:W-:Y:S01]  /*1ee0*/  @P1 FSEL R54, R54, RZ, P2 ;  /* 0x000000ff36361208 */ /* 0x000fe20001000000 */
[----:B------:R-:W-:Y:S01]  /*1ef0*/  @P0 FADD.FTZ R55, R42, -R55 ;  /* 0x800000372a370221 */ /* 0x000fe20000010000 */
[----:B------:R-:W-:Y:S02]  /*1f00*/  @P1 LOP3.LUT P2, RZ, R58, 0xff, RZ, 0xc0, !PT ;  /* 0x000000ff3aff1812 */ /* 0x000fe4000784c0ff */
[----:B------:R-:W-:Y:S01]  /*1f10*/  @P1 F2FP.F16.F32.PACK_AB R54, RZ, R54 ;  /* 0x00000036ff36123e */ /* 0x000fe200000000ff */
[----:B------:R-:W-:-:S03]  /*1f20*/  @P0 FFMA.FTZ R68, R51, R55, R68 ;  /* 0x0000003733440223 */ /* 0x000fc60000010044 */
[----:B------:R-:W-:Y:S02]  /*1f30*/  @P1 PRMT R32, R32, 0x5410, R54 ;  /* 0x0000541020201816 */ /* 0x000fe40000000036 */
        /* <DEDUP_REMOVED lines=45> */
[----:B0-----:R-:W-:-:S04]  /*2210*/  @P1 FMUL.FTZ R55, R68, R55 ;  /* 0x0000003744371220 */ /* 0x001fc80000410000 */
[----:B------:R-:W-:-:S05]  /*2220*/  @P1 FMUL.FTZ R54, R55, R54 ;  /* 0x0000003637361220 */ /* 0x000fca0000410000 */
[----:B------:R-:W-:-:S04]  /*2230*/  @P1 FSEL R54, R54, RZ, P2 ;  /* 0x000000ff36361208 */ /* 0x000fc80001000000 */
[----:B------:R-:W-:-:S04]  /*2240*/  @P1 F2FP.F16.F32.PACK_AB R54, RZ, R54 ;  /* 0x00000036ff36123e */ /* 0x000fc800000000ff */
[----:B------:R-:W-:Y:S01]  /*2250*/  @P1 PRMT R35, R54, 0x7610, R35 ;  /* 0x0000761036231816 */ /* 0x000fe20000000023 */
[----:B------:R-:W-:Y:S06]  /*2260*/  @!P1 BRA `(.L_x_3327) ;  /* 0x0000000400a09947 */ /* 0x000fec0003800000 */
[----:B------:R-:W-:-:S04]  /*2270*/  @P0 FFMA.FTZ R50, R11, R56, R50 ;  /* 0x000000380b320223 */ /* 0x000fc80000010032 */
[----:B------:R-:W-:Y:S01]  /*2280*/  @P0 FADD.FTZ R54, R47, -R50 ;  /* 0x800000322f360221 */ /* 0x000fe20000010000 */
[----:B------:R-:W-:-:S05]  /*2290*/  HADD2.F32 R50, -RZ, R15.H1_H1 ;  /* 0x3000000fff327230 */ /* 0x000fca0000004100 */
        /* <DEDUP_REMOVED lines=8> */
.L_x_3328:
[--C-:B------:R-:W-:Y:S01]  /*2320*/  @P2 FFMA.FTZ R37, R0, R56, R50.reuse ;  /* 0x0000003800252223 */ /* 0x100fe20000010032 */
[--C-:B-----5:R-:W-:Y:S01]  /*2330*/  HADD2.F32 R55, -RZ, R12.reuse.H0_H0 ;  /* 0x2000000cff377230 */ /* 0x120fe20000004100 */
[----:B------:R-:W-:Y:S01]  /*2340*/  ISETP.GT.AND P0, PT, R54, RZ, PT ;  /* 0x000000ff3600720c */ /* 0x000fe20003f04270 */
[----:B------:R-:W0:Y:S01]  /*2350*/  @P1 LDC.64 R38, c[0x0][0x408] ;  /* 0x00010200ff261b82 */ /* 0x000e220000000a00 */
[----:B------:R-:W-:Y:S01]  /*2360*/  @P2 FADD.FTZ R36, R40, -R37 ;  /* 0x8000002528242221 */ /* 0x000fe20000010000 */
[----:B------:R-:W-:Y:S01]  /*2370*/  HADD2.F32 R63, -RZ, R12.H1_H1 ;  /* 0x3000000cff3f7230 */ /* 0x000fe20000004100 */
[----:B------:R-:W-:Y:S01]  /*2380*/  @P1 LOP3.LUT P3, RZ, R59, 0xff, RZ, 0xc0, !PT ;  /* 0x000000ff3bff1812 */ /* 0x000fe2000786c0ff */
[----:B------:R-:W-:Y:S02]  /*2390*/  HADD2.F32 R71, -RZ, R15.H0_H0 ;  /* 0x2000000fff477230 */ /* 0x000fe40000004100 */
[----:B------:R-:W-:Y:S01]  /*23a0*/  @P2 FFMA.FTZ R55, R51, R36, R55 ;  /* 0x0000002433372223 */ /* 0x000fe20000010037 */
[----:B------:R-:W-:Y:S01]  /*23b0*/  @P1 LOP3.LUT P2, RZ, R60, 0xff, RZ, 0xc0, !PT ;  /* 0x000000ff3cff1812 */ /* 0x000fe2000784c0ff */
[----:B------:R-:W1:Y:S04]  /*23c0*/  @P1 LDC.64 R36, c[0x0][0x408] ;  /* 0x00010200ff241b82 */ /* 0x000e680000000a00 */
[-CC-:B------:R-:W-:Y:S01]  /*23d0*/  @P0 FFMA.FTZ R54, R5, R56.reuse, R50.reuse ;  /* 0x0000003805360223 */ /* 0x180fe20000010032 */
[----:B------:R-:W-:-:S03]  /*23e0*/  @P0 FFMA.FTZ R69, R6, R56, R50 ;  /* 0x0000003806450223 */ /* 0x000fc60000010032 */
[----:B------:R-:W-:Y:S01]  /*23f0*/  @P0 FADD.FTZ R54, R41, -R54 ;  /* 0x8000003629360221 */ /* 0x000fe20000010000 */
[----:B------:R-:W-:-:S03]  /*2400*/  @P0 FADD.FTZ R69, R42, -R69 ;  /* 0x800000452a450221 */ /* 0x000fc60000010000 */
[----:B------:R-:W-:Y:S01]  /*2410*/  @P0 FFMA.FTZ R63, R51, R54, R63 ;  /* 0x00000036333f0223 */ /* 0x000fe2000001003f */
[----:B------:R-:W-:-:S05]  /*2420*/  HADD2.F32 R54, -RZ, R13.H0_H0 ;  /* 0x2000000dff367230 */ /* 0x000fca0000004100 */
[----:B------:R-:W-:Y:S01]  /*2430*/  @P0 FFMA.FTZ R54, R51, R69, R54 ;  /* 0x0000004533360223 */ /* 0x000fe20000010036 */
[----:B0-----:R-:W-:-:S04]  /*2440*/  @P1 FMUL.FTZ R69, R63, R39 ;  /* 0x000000273f451220 */ /* 0x001fc80000410000 */
[----:B------:R-:W-:Y:S01]  /*2450*/  @P1 FMUL.FTZ R69, R69, R38 ;  /* 0x0000002645451220 */ /* 0x000fe20000410000 */
[----:B-1----:R-:W-:Y:S01]  /*2460*/  @P1 FMUL.FTZ R37, R55, R37 ;  /* 0x0000002537251220 */ /* 0x002fe20000410000 */
[----:B------:R-:W-:-:S03]  /*2470*/  HADD2.F32 R38, -RZ, R13.H1_H1 ;  /* 0x3000000dff267230 */ /* 0x000fc60000004100 */
[----:B------:R-:W-:Y:S01]  /*2480*/  @P1 FMUL.FTZ R39, R37, R36 ;  /* 0x0000002425271220 */ /* 0x000fe20000410000 */
[----:B------:R-:W-:Y:S01]  /*2490*/  @P1 FSEL R69, R69, RZ, P3 ;  /* 0x000000ff45451208 */ /* 0x000fe20001800000 */
[----:B------:R-:W0:Y:S01]  /*24a0*/  @P1 LDC.64 R36, c[0x0][0x408] ;  /* 0x00010200ff241b82 */ /* 0x000e220000000a00 */
[----:B------:R-:W-:Y:S02]  /*24b0*/  @P1 LOP3.LUT P3, RZ, R57, 0xff, RZ, 0xc0, !PT ;  /* 0x000000ff39ff1812 */ /* 0x000fe4000786c0ff */
[----:B------:R-:W-:Y:S02]  /*24c0*/  @P1 FSEL R39, R39, RZ, P2 ;  /* 0x000000ff27271208 */ /* 0x000fe40001000000 */
[----:B------:R-:W-:Y:S02]  /*24d0*/  @P1 F2FP.F16.F32.PACK_AB R69, RZ, R69 ;  /* 0x00000045ff45123e */ /* 0x000fe400000000ff */
[----:B------:R-:W-:Y:S02]  /*24e0*/  @P1 F2FP.F16.F32.PACK_AB R39, RZ, R39 ;  /* 0x00000027ff27123e */ /* 0x000fe400000000ff */
[----:B------:R-:W-:-:S02]  /*24f0*/  @P1 LOP3.LUT P2, RZ, R58, 0xff, RZ, 0xc0, !PT ;  /* 0x000000ff3aff1812 */ /* 0x000fc4000784c0ff */
[----:B------:R-:W-:Y:S01]  /*2500*/  @P1 PRMT R32, R39, 0x7610, R32 ;  /* 0x0000761027201816 */ /* 0x000fe20000000020 */
[----:B------:R-:W-:-:S03]  /*2510*/  HADD2.F32 R39, -RZ, R14.H0_H0 ;  /* 0x2000000eff277230 */ /* 0x000fc60000004100 */
[----:B------:R-:W-:Y:S01]  /*2520*/  @P1 PRMT R32, R32, 0x5410, R69 ;  /* 0x0000541020201816 */ /* 0x000fe20000000045 */
[----:B0-----:R-:W-:-:S04]  /*2530*/  @P1 FMUL.FTZ R37, R54, R37 ;  /* 0x0000002536251220 */ /* 0x001fc80000410000 */
[----:B------:R-:W-:Y:S01]  /*2540*/  @P1 FMUL.FTZ R68, R37, R36 ;  /* 0x0000002425441220 */ /* 0x000fe20000410000 */
[----:B------:R-:W-:-:S04]  /*2550*/  @P0 FFMA.FTZ R36, R7, R56, R50 ;  /* 0x0000003807240223 */ /* 0x000fc80000010032 */
[----:B------:R-:W-:Y:S01]  /*2560*/  @P0 FADD.FTZ R36, R43, -R36 ;  /* 0x800000242b240221 */ /* 0x000fe20000010000 */
[----:B------:R-:W-:Y:S02]  /*2570*/  @P1 FSEL R68, R68, RZ, P2 ;  /* 0x000000ff44441208 */ /* 0x000fe40001000000 */
[----:B------:R-:W-:Y:S01]  /*2580*/  @P1 LOP3.LUT P2, RZ, R3, 0xff, RZ, 0xc0, !PT ;  /* 0x000000ff03ff1812 */ /* 0x000fe2000784c0ff */
[----:B------:R-:W-:Y:S01]  /*2590*/  @P0 FFMA.FTZ R38, R51, R36, R38 ;  /* 0x0000002433260223 */ /* 0x000fe20000010026 */
[----:B------:R-:W-:Y:S01]  /*25a0*/  @P1 F2FP.F16.F32.PACK_AB R68, RZ, R68 ;  /* 0x00000044ff44123e */ /* 0x000fe200000000ff */
[----:B------:R-:W0:Y:S03]  /*25b0*/  @P1 LDC.64 R36, c[0x0][0x408] ;  /* 0x00010200ff241b82 */ /* 0x000e260000000a00 */
[----:B------:R-:W-:Y:S01]  /*25c0*/  @P1 PRMT R33, R68, 0x7610, R33 ;  /* 0x0000761044211816 */ /* 0x000fe20000000021 */
[----:B------:R-:W-:Y:S01]  /*25d0*/  @P0 FFMA.FTZ R68, R9, R56, R50 ;  /* 0x0000003809440223 */ /* 0x000fe20000010032 */
[----:B0-----:R-:W-:-:S04]  /*25e0*/  @P1 FMUL.FTZ R37, R38, R37 ;  /* 0x0000002526251220 */ /* 0x001fc80000410000 */
[----:B------:R-:W-:Y:S01]  /*25f0*/  @P1 FMUL.FTZ R36, R37, R36 ;  /* 0x0000002425241220 */ /* 0x000fe20000410000 */
[----:B------:R-:W-:-:S04]  /*2600*/  @P0 FFMA.FTZ R37, R8, R56, R50 ;  /* 0x0000003808250223 */ /* 0x000fc80000010032 */
[----:B------:R-:W-:Y:S01]  /*2610*/  @P1 FSEL R36, R36, RZ, P3 ;  /* 0x000000ff24241208 */ /* 0x000fe20001800000 */
[----:B------:R-:W-:-:S03]  /*2620*/  @P0 FADD.FTZ R70, R44, -R37 ;  /* 0x800000252c460221 */ /* 0x000fc60000010000 */
[----:B------:R-:W-:Y:S01]  /*2630*/  @P1 F2FP.F16.F32.PACK_AB R69, RZ, R36 ;  /* 0x00000024ff45123e */ /* 0x000fe200000000ff */
[----:B------:R-:W-:Y:S01]  /*2640*/  @P0 FFMA.FTZ R39, R51, R70, R39 ;  /* 0x0000004633270223 */ /* 0x000fe20000010027 */
[----:B------:R-:W0:Y:S01]  /*2650*/  @P1 LDC.64 R36, c[0x0][0x408] ;  /* 0x00010200ff241b82 */ /* 0x000e220000000a00 */
[----:B------:R-:W-:Y:S01]  /*2660*/  @P0 FADD.FTZ R70, R45, -R68 ;  /* 0x800000442d460221 */ /* 0x000fe20000010000 */
[----:B------:R-:W-:Y:S01]  /*2670*/  @P1 PRMT R33, R33, 0x5410, R69 ;  /* 0x0000541021211816 */ /* 0x000fe20000000045 */
[----:B------:R-:W-:-:S05]  /*2680*/  HADD2.F32 R69, -RZ, R14.H1_H1 ;  /* 0x3000000eff457230 */ /* 0x000fca0000004100 */
[----:B------:R-:W-:Y:S01]  /*2690*/  @P0 FFMA.FTZ R69, R51, R70, R69 ;  /* 0x0000004633450223 */ /* 0x000fe20000010045 */
        /* <DEDUP_REMOVED lines=9> */
[-CC-:B------:R-:W-:Y:S01]  /*2730*/  @P0 FFMA.FTZ R37, R10, R56.reuse, R50.reuse ;  /* 0x000000380a250223 */ /* 0x180fe20000010032 */
[----:B------:R-:W-:-:S03]  /*2740*/  @P0 FFMA.FTZ R50, R11, R56, R50 ;  /* 0x000000380b320223 */ /* 0x000fc60000010032 */
[----:B------:R-:W-:Y:S01]  /*2750*/  @P1 FSEL R70, R36, RZ, P2 ;  /* 0x000000ff24461208 */ /* 0x000fe20001000000 */
[----:B------:R-:W-:-:S03]  /*2760*/  @P0 FADD.FTZ R36, R46, -R37 ;  /* 0x800000252e240221 */ /* 0x000fc60000010000 */
[----:B------:R-:W-:Y:S01]  /*2770*/  @P1 F2FP.F16.F32.PACK_AB R70, RZ, R70 ;  /* 0x00000046ff46123e */ /* 0x000fe200000000ff */
[----:B------:R-:W-:Y:S02]  /*2780*/  @P0 FFMA.FTZ R71, R51, R36, R71 ;  /* 0x0000002433470223 */ /* 0x000fe40000010047 */
[----:B------:R-:W0:Y:S01]  /*2790*/  @P1 LDC.64 R36, c[0x0][0x408] ;  /* 0x00010200ff241b82 */ /* 0x000e220000000a00 */
[----:B------:R-:W-:Y:S01]  /*27a0*/  @P1 PRMT R34, R34, 0x5410, R70 ;  /* 0x0000541022221816 */ /* 0x000fe20000000046 */
[----:B0-----:R-:W-:-:S04]  /*27b0*/  @P1 FMUL.FTZ R37, R71, R37 ;  /* 0x0000002547251220 */ /* 0x001fc80000410000 */
[----:B------:R-:W-:Y:S01]  /*27c0*/  @P1 FMUL.FTZ R36, R37, R36 ;  /* 0x0000002425241220 */ /* 0x000fe20000410000 */
[----:B------:R-:W-:Y:S01]  /*27d0*/  @P0 FADD.FTZ R37, R47, -R50 ;  /* 0x800000322f250221 */ /* 0x000fe20000010000 */
[----:B------:R-:W-:-:S05]  /*27e0*/  HADD2.F32 R50, -RZ, R15.H1_H1 ;  /* 0x3000000fff327230 */ /* 0x000fca0000004100 */
[----:B------:R-:W-:Y:S01]  /*27f0*/  @P0 FFMA.FTZ R50, R51, R37, R50 ;  /* 0x0000002533320223 */ /* 0x000fe20000010032 */
[----:B------:R-:W-:-:S04]  /*2800*/  @P1 LOP3.LUT P0, RZ, R48, 0xff, RZ, 0xc0, !PT ;  /* 0x000000ff30ff1812 */ /* 0x000fc8000780c0ff */
        /* <DEDUP_REMOVED lines=13> */
[----:B------:R-:W-:-:S07]  /*28e0*/  @P1 PRMT R35, R35, 0x5410, R56 ;  /* 0x0000541023231816 */ /* 0x000fce0000000038 */
.L_x_3327:
[----:B------:R-:W-:Y:S05]  /*28f0*/  BSYNC.RECONVERGENT B1 ;  /* 0x0000000000017941 */ /* 0x000fea0003800200 */
.L_x_3310:
        /* <DEDUP_REMOVED lines=15> */
.L_x_3329:
[----:B------:R1:W-:Y:S02]  /*29f0*/  @P1 STG.E.128 desc[UR6][R50.64], R32 ;  /* 0x0000002032001986 */ /* 0x0003e4000c101d06 */
.L_x_3309:
[----:B------:R-:W-:Y:S05]  /*2a00*/  BSYNC.RECONVERGENT B2 ;  /* 0x0000000000027941 */ /* 0x000fea0003800200 */
.L_x_3308:
[----:B-1----:R-:W1:Y:S02]  /*2a10*/  LDC.64 R50, c[0x0][0x380] ;  /* 0x0000e000ff327b82 */ /* 0x002e640000000a00 */
[----:B-1----:R-:W-:-:S04]  /*2a20*/  LEA R2, R50, R2, 0x2 ;  /* 0x0000000232027211 */ /* 0x002fc800078e10ff */
[----:B------:R-:W-:-:S13]  /*2a30*/  ISETP.GE.AND P0, PT, R2, R51, PT ;  /* 0x000000330200720c */ /* 0x000fda0003f06270 */
[----:B------:R-:W-:Y:S05]  /*2a40*/  @!P0 BRA `(.L_x_3330) ;  /* 0xffffffd800008947 */ /* 0x000fea000383ffff */
.L_x_3303:
[----:B------:R-:W-:Y:S05]  /*2a50*/  BSYNC B0 ;  /* 0x0000000000007941 */ /* 0x000fea0003800000 */
.L_x_3302:
[----:B------:R-:W1:Y:S01]  /*2a60*/  S2R R10, SR_TID.X ;  /* 0x00000000000a7919 */ /* 0x000e620000002100 */
[----:B------:R-:W-:Y:S01]  /*2a70*/  MOV R2, 0x400 ;  /* 0x0000040000027802 */ /* 0x000fe20000000f00 */
[----:B------:R-:W-:Y:S05]  /*2a80*/  WARPSYNC.ALL ;  /* 0x0000000000007948 */ /* 0x000fea0003800000 */
[----:B------:R-:W3:Y:S01]  /*2a90*/  S2R R3, SR_CgaCtaId ;  /* 0x0000000000037919 */ /* 0x000ee20000008800 */
[----:B------:R-:W4:Y:S01]  /*2aa0*/  LDC R35, c[0x0][0x388] ;  /* 0x0000e200ff237b82 */ /* 0x000f220000000800 */
        /* <DEDUP_REMOVED lines=15> */
[----:B-----5:R-:W4:Y:S04]  /*2ba0*/  LDS R13, [R3+0xc00] ;  /* 0x000c0000030d7984 */ /* 0x020f280000000800 */
        /* <DEDUP_REMOVED lines=36> */
[----:B------:R-:W-:Y:S02]  /*2df0*/  IADD3.X R10, PT, PT, R10, UR17, RZ, P2, !PT ;  /* 0x000000110a0a7c10 */ /* 0x000fe400097fe4ff */
[----:B------:R-:W-:Y:S01]  /*2e00*/  @P0 MOV R2, R9 ;  /* 0x0000000900020202 */ /* 0x000fe20000000f00 */
[----:B---3--:R-:W-:Y:S01]  /*2e10*/  FADD.FTZ R8, RZ, R8 ;  /* 0x00000008ff087221 */ /* 0x008fe20000010000 */
[----:B------:R-:W-:Y:S02]  /*2e20*/  @P0 IADD3 R9, P2, PT, R9, 0x200, RZ ;  /* 0x0000020009090810 */ /* 0x000fe40007f5e0ff */
[----:B------:R-:W-:Y:S01]  /*2e30*/  @P0 MOV R3, R12 ;  /* 0x0000000c00030202 */ /* 0x000fe20000000f00 */
[----:B----4-:R-:W-:Y:S01]  /*2e40*/  FADD.FTZ R33, R6, R33 ;  /* 0x0000002106217221 */ /* 0x010fe20000010000 */
[----:B------:R-:W-:Y:S01]  /*2e50*/  @P0 MOV R4, R7 ;  /* 0x0000000700040202 */ /* 0x000fe20000000f00 */
[----:B------:R-:W-:Y:S01]  /*2e60*/  @P0 IMAD.X R12, RZ, RZ, R12, P2 ;  /* 0x000000ffff0c0224 */ /* 0x000fe200010e060c */
[-C--:B------:R-:W-:Y:S01]  /*2e70*/  @P0 MOV R5, R10.reuse ;  /* 0x0000000a00050202 */ /* 0x080fe20000000f00 */
[----:B------:R-:W-:Y:S01]  /*2e80*/  FADD.FTZ R8, R8, R27 ;  /* 0x0000001b08087221 */ /* 0x000fe20000010000 */
[----:B------:R-:W-:Y:S01]  /*2e90*/  @P0 IADD3 R7, P3, PT, R7, 0x200, RZ ;  /* 0x0000020007070810 */ /* 0x000fe20007f7e0ff */
[----:B------:R0:W-:Y:S02]  /*2ea0*/  @P0 STG.E desc[UR6][R2.64], R33 ;  /* 0x0000002102000986 */ /* 0x0001e4000c101906 */
        /* <DEDUP_REMOVED lines=12> */
.L_x_3307:
[----:B------:R-:W-:Y:S01]  /*2f70*/  HFMA2 R53, -RZ, RZ, 0, 1.847743988037109375e-06 ;  /* 0x0000001fff357431 */ /* 0x000fe200000001ff */
[----:B------:R-:W-:Y:S01]  /*2f80*/  BSSY B1, `(.L_x_3331) ;  /* 0x0000006000017945 */ /* 0x000fe20003800000 */
[----:B------:R-:W-:Y:S01]  /*2f90*/  IMAD.MOV.U32 R56, RZ, RZ, 0x1 ;  /* 0x00000001ff387424 */ /* 0x000fe200078e00ff */
[----:B------:R-:W-:-:S07]  /*2fa0*/  MOV R52, 0xffffffff ;  /* 0xffffffff00347802 */ /* 0x000fce0000000f00 */
[----:B-----5:R-:W-:Y:S05]  /*2fb0*/  WARPSYNC.COLLECTIVE R52, `(.L_x_3332) ;  /* 0x0000000034087348 */ /* 0x020fea0003c00000 */
[----:B------:R0:W1:Y:S02]  /*2fc0*/  SHFL.BFLY P0, R63, R55, R56, R53 ;  /* 0x0c000038373f7389 */ /* 0x0000640000000035 */
[----:B01---5:R-:W-:Y:S05]  /*2fd0*/  ENDCOLLECTIVE ;  /* 0x000000000000791b */ /* 0x023fea0003800000 */
.L_x_3332:
[----:B------:R-:W-:Y:S05]  /*2fe0*/  BSYNC B1 ;  /* 0x0000000000017941 */ /* 0x000fea0003800000 */
.L_x_3331:
        /* <DEDUP_REMOVED lines=8> */
.L_x_3333:
[----:B------:R-:W-:Y:S01]  /*3070*/  HFMA2 R56, -RZ, RZ, 0, 1.1920928955078125e-07 ;  /* 0x00000002ff387431 */ /* 0x000fe200000001ff */
[----:B------:R-:W-:Y:S02]  /*3080*/  MOV R55, R62 ;  /* 0x0000003e00377202 */ /* 0x000fe40000000f00 */
[----:B------:R-:W-:-:S07]  /*3090*/  MOV R69, R63 ;  /* 0x0000003f00457202 */ /* 0x000fce0000000f00 */
[----:B------:R-:W-:Y:S05]  /*30a0*/  WARPSYNC.COLLECTIVE R52, `(.L_x_3334) ;  /* 0x0000000034087348 */ /* 0x000fea0003c00000 */
[----:B------:R0:W1:Y:S02]  /*30b0*/  SHFL.BFLY P0, R63, R55, R56, R53 ;  /* 0x0c000038373f7389 */ /* 0x0000640000000035 */
[----:B01----:R-:W-:Y:S05]  /*30c0*/  ENDCOLLECTIVE ;  /* 0x000000000000791b */ /* 0x003fea0003800000 */
.L_x_3334:
[----:B------:R-:W-:-:S05]  /*30d0*/  FADD.FTZ R71, R69, R68 ;  /* 0x0000004445477221 */ /* 0x000fca0000010000 */
[----:B------:R-:W-:Y:S01]  /*30e0*/  MOV R55, R71 ;  /* 0x0000004700377202 */ /* 0x000fe20000000f00 */
[----:B------:R-:W-:-:S07]  /*30f0*/  FADD.FTZ R69, R62, R63 ;  /* 0x0000003f3e457221 */ /* 0x000fce0000010000 */
[----:B------:R-:W-:Y:S05]  /*3100*/  WARPSYNC.COLLECTIVE R52, `(.L_x_3335) ;  /* 0x0000000034087348 */ /* 0x000fea0003c00000 */
[----:B------:R0:W1:Y:S02]  /*3110*/  SHFL.BFLY P0, R63, R55, R56, R53 ;  /* 0x0c000038373f7389 */ /* 0x0000640000000035 */
[----:B01----:R-:W-:Y:S05]  /*3120*/  ENDCOLLECTIVE ;  /* 0x000000000000791b */ /* 0x003fea0003800000 */
.L_x_3335:
[----:B------:R-:W-:Y:S02]  /*3130*/  HFMA2 R56, -RZ, RZ, 0, 2.384185791015625e-07 ;  /* 0x00000004ff387431 */ /* 0x000fe400000001ff */
[----:B------:R-:W-:Y:S01]  /*3140*/  IMAD.MOV.U32 R55, RZ, RZ, R69 ;  /* 0x000000ffff377224 */ /* 0x000fe200078e0045 */
[----:B------:R-:W-:-:S07]  /*3150*/  MOV R70, R63 ;  /* 0x0000003f00467202 */ /* 0x000fce0000000f00 */
[----:B------:R-:W-:Y:S05]  /*3160*/  WARPSYNC.COLLECTIVE R52, `(.L_x_3336) ;  /* 0x0000000034087348 */ /* 0x000fea0003c00000 */
[----:B------:R0:W1:Y:S02]  /*3170*/  SHFL.BFLY P0, R63, R55, R56, R53 ;  /* 0x0c000038373f7389 */ /* 0x0000640000000035 */
[----:B01----:R-:W-:Y:S05]  /*3180*/  ENDCOLLECTIVE ;  /* 0x000000000000791b */ /* 0x003fea0003800000 */
.L_x_3336:
[----:B------:R-:W-:-:S05]  /*3190*/  FADD.FTZ R76, R71, R70 ;  /* 0x00000046474c7221 */ /* 0x000fca0000010000 */
[----:B------:R-:W-:Y:S01]  /*31a0*/  MOV R55, R76 ;  /* 0x0000004c00377202 */ /* 0x000fe20000000f00 */
[----:B------:R-:W-:-:S07]  /*31b0*/  FADD.FTZ R70, R69, R63 ;  /* 0x0000003f45467221 */ /* 0x000fce0000010000 */
[----:B------:R-:W-:Y:S05]  /*31c0*/  WARPSYNC.COLLECTIVE R52, `(.L_x_3337) ;  /* 0x0000000034087348 */ /* 0x000fea0003c00000 */
[----:B------:R0:W1:Y:S02]  /*31d0*/  SHFL.BFLY P0, R63, R55, R56, R53 ;  /* 0x0c000038373f7389 */ /* 0x0000640000000035 */
[----:B01----:R-:W-:Y:S05]  /*31e0*/  ENDCOLLECTIVE ;  /* 0x000000000000791b */ /* 0x003fea0003800000 */
.L_x_3337:
[----:B------:R-:W-:Y:S01]  /*31f0*/  HFMA2 R56, -RZ, RZ, 0, 4.76837158203125e-07 ;  /* 0x00000008ff387431 */ /* 0x000fe200000001ff */
[----:B------:R-:W-:Y:S02]  /*3200*/  MOV R55, R70 ;  /* 0x0000004600377202 */ /* 0x000fe40000000f00 */
[----:B------:R-:W-:-:S07]  /*3210*/  MOV R71, R63 ;  /* 0x0000003f00477202 */ /* 0x000fce0000000f00 */
[----:B------:R-:W-:Y:S05]  /*3220*/  WARPSYNC.COLLECTIVE R52, `(.L_x_3338) ;  /* 0x0000000034087348 */ /* 0x000fea0003c00000 */
[----:B------:R0:W1:Y:S02]  /*3230*/  SHFL.BFLY P0, R63, R55, R56, R53 ;  /* 0x0c000038373f7389 */ /* 0x0000640000000035 */
[----:B01----:R-:W-:Y:S05]  /*3240*/  ENDCOLLECTIVE ;  /* 0x000000000000791b */ /* 0x003fea0003800000 */
.L_x_3338:
[----:B------:R-:W-:-:S04]  /*3250*/  FADD.FTZ R76, R76, R71 ;  /* 0x000000474c4c7221 */ /* 0x000fc80000010000 */
[----:B------:R-:W-:Y:S02]  /*3260*/  IMAD.MOV.U32 R55, RZ, RZ, R76 ;  /* 0x000000ffff377224 */ /* 0x000fe400078e004c */
[----:B------:R-:W-:-:S07]  /*3270*/  FADD.FTZ R68, R70, R63 ;  /* 0x0000003f46447221 */ /* 0x000fce0000010000 */
[----:B------:R-:W-:Y:S05]  /*3280*/  WARPSYNC.COLLECTIVE R52, `(.L_x_3339) ;  /* 0x0000000034087348 */ /* 0x000fea0003c00000 */
[----:B------:R0:W1:Y:S02]  /*3290*/  SHFL.BFLY P0, R63, R55, R56, R53 ;  /* 0x0c000038373f7389 */ /* 0x0000640000000035 */
[----:B01----:R-:W-:Y:S05]  /*32a0*/  ENDCOLLECTIVE ;  /* 0x000000000000791b */ /* 0x003fea0003800000 */
.L_x_3339:
[----:B------:R-:W-:Y:S01]  /*32b0*/  HFMA2 R56, -RZ, RZ, 0, 9.5367431640625e-07 ;  /* 0x00000010ff387431 */ /* 0x000fe200000001ff */
[----:B------:R-:W-:Y:S02]  /*32c0*/  MOV R55, R68 ;  /* 0x0000004400377202 */ /* 0x000fe40000000f00 */
[----:B------:R-:W-:-:S07]  /*32d0*/  MOV R69, R63 ;  /* 0x0000003f00457202 */ /* 0x000fce0000000f00 */
[----:B------:R-:W-:Y:S05]  /*32e0*/  WARPSYNC.COLLECTIVE R52, `(.L_x_3340) ;  /* 0x0000000034087348 */ /* 0x000fea0003c00000 */
[----:B------:R0:W1:Y:S02]  /*32f0*/  SHFL.BFLY P0, R63, R55, R56, R53 ;  /* 0x0c000038373f7389 */ /* 0x0000640000000035 */
[----:B01----:R-:W-:Y:S05]  /*3300*/  ENDCOLLECTIVE ;  /* 0x000000000000791b */ /* 0x003fea0003800000 */
.L_x_3340:
[----:B------:R-:W-:-:S05]  /*3310*/  FADD.FTZ R62, R76, R69 ;  /* 0x000000454c3e7221 */ /* 0x000fca0000010000 */
[----:B------:R-:W-:Y:S02]  /*3320*/  MOV R55, R62 ;  /* 0x0000003e00377202 */ /* 0x000fe40000000f00 */
[----:B------:R-:W-:-:S07]  /*3330*/  MOV R71, R63 ;  /* 0x0000003f00477202 */ /* 0x000fce0000000f00 */
[----:B------:R-:W-:Y:S05]  /*3340*/  WARPSYNC.COLLECTIVE R52, `(.L_x_3341) ;  /* 0x0000000034087348 */ /* 0x000fea0003c00000 */
[----:B------:R0:W1:Y:S02]  /*3350*/  SHFL.BFLY P0, R63, R55, R56, R53 ;  /* 0x0c000038373f7389 */ /* 0x0000640000000035 */
[----:B01----:R-:W-:Y:S05]  /*3360*/  ENDCOLLECTIVE ;  /* 0x000000000000791b */ /* 0x003fea0003800000 */
.L_x_3341:
[----:B------:R-:W-:Y:S05]  /*3370*/  BRA `(.L_x_3342) ;  /* 0xffffffd800c87947 */ /* 0x000fea000383ffff */
.L_x_3343:
        /* <DEDUP_REMOVED lines=16> */
.L_x_6447:


//--------------------- .text._ZN10layer_norm22ln_bwd_finalize_kernelINS_22Kernel_traits_finalizeILj256Ef6__halfS2_S2_fjLb0ELj1024ELj4ENS_18Kernel_traits_baseILj256EfS2_S2_S2_fjLj1024EEEEELb0ELb1EEEvNS_9BwdParamsE --------------------------
	.section	.text._ZN10layer_norm22ln_bwd_finalize_kernelINS_22Kernel_traits_finalizeILj256Ef6__halfS2_S2_fjLb0ELj1024ELj4ENS_18Kernel_traits_baseILj256EfS2_S2_S2_fjLj1024EEEEELb0ELb1EEEvNS_9BwdParamsE,"ax",@progbits
	.align	128
        .global         _ZN10layer_norm22ln_bwd_finalize_kernelINS_22Kernel_traits_finalizeILj256Ef6__halfS2_S2_fjLb0ELj1024ELj4ENS_18Kernel_traits_baseILj256EfS2_S2_S2_fjLj1024EEEEELb0ELb1EEEvNS_9BwdParamsE
        .type           _ZN10layer_norm22ln_bwd_finalize_kernelINS_22Kernel_traits_finalizeILj256Ef6__halfS2_S2_fjLb0ELj1024ELj4ENS_18Kernel_traits_baseILj256EfS2_S2_S2_fjLj1024EEEEELb0ELb1EEEvNS_9BwdParamsE,@function
        .size           _ZN10layer_norm22ln_bwd_finalize_kernelINS_22Kernel_traits_finalizeILj256Ef6__halfS2_S2_fjLb0ELj1024ELj4ENS_18Kernel_traits_baseILj256EfS2_S2_S2_fjLj1024EEEEELb0ELb1EEEvNS_9BwdParamsE,(.L_x_6448 - _ZN10layer_norm22ln_bwd_finalize_kernelINS_22Kernel_traits_finalizeILj256Ef6__halfS2_S2_fjLb0ELj1024ELj4ENS_18Kernel_traits_baseILj256EfS2_S2_S2_fjLj1024EEEEELb0ELb1EEEvNS_9BwdParamsE)
        .other          _ZN10layer_norm22ln_bwd_finalize_kernelINS_22Kernel_traits_finalizeILj256Ef6__halfS2_S2_fjLb0ELj1024ELj4ENS_18Kernel_traits_baseILj256EfS2_S2_S2_fjLj1024EEEEELb0ELb1EEEvNS_9BwdParamsE,@"STO_CUDA_ENTRY STV_DEFAULT"
_ZN10layer_norm22ln_bwd_finalize_kernelINS_22Kernel_traits_finalizeILj256Ef6__halfS2_S2_fjLb0ELj1024ELj4ENS_18Kernel_traits_baseILj256EfS2_S2_S2_fjLj1024EEEEELb0ELb1EEEvNS_9BwdParamsE:
.text._ZN10layer_norm22ln_bwd_finalize_kernelINS_22Kernel_traits_finalizeILj256Ef6__halfS2_S2_fjLb0ELj1024ELj4ENS_18Kernel_traits_baseILj256EfS2_S2_S2_fjLj1024EEEEELb0ELb1EEEvNS_9BwdParamsE:
        /* <DEDUP_REMOVED lines=77> */
.L_x_3348:
        /* <DEDUP_REMOVED lines=118> */
.L_x_3347:
[----:B------:R-:W-:Y:S05]  /*0c30*/  BSYNC.RECONVERGENT B1 ;  /* 0x0000000000017941 */ /* 0x000fea0003800200 */
.L_x_3346:
        /* <DEDUP_REMOVED lines=69> */
.L_x_3350:
[----:B------:R-:W-:Y:S05]  /*1090*/  BSYNC.RECONVERGENT B1 ;  /* 0x0000000000017941 */ /* 0x000fea0003800200 */
.L_x_3349:
        /* <DEDUP_REMOVED lines=38> */
.L_x_3352:
[----:B------:R-:W-:Y:S05]  /*1300*/  BSYNC.RECONVERGENT B1 ;  /* 0x0000000000017941 */ /* 0x000fea0003800200 */
.L_x_3351:
[----:B------:R-:W-:Y:S05]  /*1310*/  @!P1 BRA `(.L_x_3345) ;  /* 0x0000000000409947 */ /* 0x000fea0003800000 */
[----:B------:R-:W0:Y:S01]  /*1320*/  LDC R14, c[0x0][0x388] ;  /* 0x0000e200ff0e7b82 */ /* 0x000e220000000800 */
[----:B------:R-:W-:-:S07]  /*1330*/  IADD3 R12, PT, PT, -R54, RZ, RZ ;  /* 0x000000ff360c7210 */ /* 0x000fce0007ffe1ff */
[----:B------:R-:W1:Y:S08]  /*1340*/  LDC.64 R8, c[0x0][0x440] ;  /* 0x00011000ff087b82 */ /* 0x000e700000000a00 */
[----:B------:R-:W2:Y:S01]  /*1350*/  LDC.64 R10, c[0x0][0x448] ;  /* 0x00011200ff0a7b82 */ /* 0x000ea20000000a00 */
[----:B0-----:R-:W-:-:S05]  /*1360*/  IMAD R0, R3, R14, R0 ;  /* 0x0000000e03007224 */ /* 0x001fca00078e0200 */
[----:B------:R-:W-:-:S07]  /*1370*/  IADD3 R3, PT, PT, R57, R0, RZ ;  /* 0x0000000039037210 */ /* 0x000fce0007ffe0ff */
.L_x_3353:
        /* <DEDUP_REMOVED lines=10> */
.L_x_3345:
[----:B------:R-:W-:Y:S05]  /*1420*/  BSYNC.RECONVERGENT B0 ;  /* 0x0000000000007941 */ /* 0x000fea0003800200 */
.L_x_3344:
        /* <DEDUP_REMOVED lines=57> */
.L_x_3354:
        /* <DEDUP_REMOVED lines=12> */
.L_x_6448:


//--------------------- .text._ZN10layer_norm13ln_bwd_kernelINS_13Kernel_traitsIf6__halfS2_S2_fjLj256ELj1ELj4ELj1ELj16ENS_18Kernel_traits_baseILj256EfS2_S2_S2_fjLj128EEEEELb1ELb0ELb1ELb1EEEvNS_9BwdParamsE --------------------------
	.section	.text._ZN10layer_norm13ln_bwd_kernelINS_13Kernel_traitsIf6__halfS2_S2_fjLj256ELj1ELj4ELj1ELj16ENS_18Kernel_traits_baseILj256EfS2_S2_S2_fjLj128EEEEELb1ELb0ELb1ELb1EEEvNS_9BwdParamsE,"ax",@progbits
	.align	128
        .global         _ZN10layer_norm13ln_bwd_kernelINS_13Kernel_traitsIf6__halfS2_S2_fjLj256ELj1ELj4ELj1ELj16ENS_18Kernel_traits_baseILj256EfS2_S2_S2_fjLj128EEEEELb1ELb0ELb1ELb1EEEvNS_9BwdParamsE
        .type           _ZN10layer_norm13ln_bwd_kernelINS_13Kernel_traitsIf6__halfS2_S2_fjLj256ELj1ELj4ELj1ELj16ENS_18Kernel_traits_baseILj256EfS2_S2_S2_fjLj128EEEEELb1ELb0ELb1ELb1EEEvNS_9BwdParamsE,@function
        .size           _ZN10layer_norm13ln_bwd_kernelINS_13Kernel_traitsIf6__halfS2_S2_fjLj256ELj1ELj4ELj1ELj16ENS_18Kernel_traits_baseILj256EfS2_S2_S2_fjLj128EEEEELb1ELb0ELb1ELb1EEEvNS_9BwdParamsE,(.L_x_6449 - _ZN10layer_norm13ln_bwd_kernelINS_13Kernel_traitsIf6__halfS2_S2_fjLj256ELj1ELj4ELj1ELj16ENS_18Kernel_traits_baseILj256EfS2_S2_S2_fjLj128EEEEELb1ELb0ELb1ELb1EEEvNS_9BwdParamsE)
        .other          _ZN10layer_norm13ln_bwd_kernelINS_13Kernel_traitsIf6__halfS2_S2_fjLj256ELj1ELj4ELj1ELj16ENS_18Kernel_traits_baseILj256EfS2_S2_S2_fjLj128EEEEELb1ELb0ELb1ELb1EEEvNS_9BwdParamsE,@"STO_CUDA_ENTRY STV_DEFAULT"
_ZN10layer_norm13ln_bwd_kernelINS_13Kernel_traitsIf6__halfS2_S2_fjLj256ELj1ELj4ELj1ELj16ENS_18Kernel_traits_baseILj256EfS2_S2_S2_fjLj128EEEEELb1ELb0ELb1ELb1EEEvNS_9BwdParamsE:
.text._ZN10layer_norm13ln_bwd_kernelINS_13Kernel_traitsIf6__halfS2_S2_fjLj256ELj1ELj4ELj1ELj16ENS_18Kernel_traits_baseILj256EfS2_S2_S2_fjLj128EEEEELb1ELb0ELb1ELb1EEEvNS_9BwdParamsE:
        /* <DEDUP_REMOVED lines=32> */
.L_x_3380:
        /* <DEDUP_REMOVED lines=14> */
[----:B------:R-:W1:Y:S01]  /*02e0*/  LDC.64 R8, c[0x0][0x3a8] ;  /* 0x0000ea00ff087b82 */ /* 0x000e620000000a00 */
[----:B------:R-:W-:Y:S01]  /*02f0*/  IADD3 R5, PT, PT, R56, -0x1, RZ ;  /* 0xffffffff38057810 */ /* 0x000fe20007ffe0ff */
[----:B------:R-:W-:Y:S02]  /*0300*/  IMAD.WIDE R58, R4, 0x4, R58 ;  /* 0x00000004043a7825 */ /* 0x000fe400078e023a */
[----:B0-----:R-:W-:Y:S02]  /*0310*/  SHF.R.S32.HI R6, RZ, 0x1f, R3 ;  /* 0x0000001fff067819 */ /* 0x001fe40000011403 */
[----:B------:R-:W-:Y:S02]  /*0320*/  IMAD R48, R5, UR9, RZ ;  /* 0x0000000905307c24 */ /* 0x000fe4000f8e02ff */
[----:B------:R-:W-:Y:S01]  /*0330*/  LEA.HI R3, R6, R3, RZ, 0x3 ;  /* 0x0000000306037211 */ /* 0x000fe200078f18ff */
[----:B------:R0:W2:Y:S01]  /*0340*/  LDG.E R5, desc[UR6][R58.64] ;  /* 0x000000063a057981 */ /* 0x0000a2000c1e1900 */
[----:B------:R-:W3:Y:S01]  /*0350*/  LDC.64 R6, c[0x0][0x428] ;  /* 0x00010a00ff067b82 */ /* 0x000ee20000000a00 */
[----:B------:R-:W-:-:S02]  /*0360*/  SHF.R.S32.HI R49, RZ, 0x1f, R48 ;  /* 0x0000001fff317819 */ /* 0x000fc40000011430 */
[----:B------:R-:W-:Y:S02]  /*0370*/  LEA.HI.SX32 R3, R3, R0, 0x1d ;  /* 0x0000000003037211 */ /* 0x000fe400078feaff */
[----:B------:R-:W-:-:S04]  /*0380*/  LEA.HI R49, R49, R48, RZ, 0x3 ;  /* 0x0000003031317211 */ /* 0x000fc800078f18ff */
[----:B------:R-:W-:Y:S01]  /*0390*/  LEA.HI.SX32 R49, R49, R0, 0x1d ;  /* 0x0000000031317211 */ /* 0x000fe200078feaff */
[----:B-1----:R-:W-:Y:S01]  /*03a0*/  IMAD.WIDE.U32 R8, R3, 0x10, R8 ;  /* 0x0000001003087825 */ /* 0x002fe200078e0008 */
[----:B-----5:R-:W-:-:S05]  /*03b0*/  ISETP.GE.AND P1, PT, R55, 0x1, PT ;  /* 0x000000013700780c */ /* 0x020fca0003f26270 */
[----:B------:R-:W4:Y:S01]  /*03c0*/  LDG.E.128 R8, desc[UR6][R8.64] ;  /* 0x0000000608087981 */ /* 0x000f22000c1e1d00 */
[----:B---3--:R-:W-:-:S06]  /*03d0*/  IMAD.WIDE.U32 R48, R49, 0x10, R6 ;  /* 0x0000001031307825 */ /* 0x008fcc00078e0006 */
[----:B------:R-:W3:Y:S01]  /*03e0*/  LDG.E.128 R48, desc[UR6][R48.64] ;  /* 0x0000000630307981 */ /* 0x000ee2000c1e1d00 */
[----:B------:R-:W-:-:S05]  /*03f0*/  @P1 IADD3 R52, PT, PT, R55, -0x1, RZ ;  /* 0xffffffff37341810 */ /* 0x000fca0007ffe0ff */
[----:B------:R-:W-:-:S05]  /*0400*/  @P1 IMAD R52, R52, UR9, RZ ;  /* 0x0000000934341c24 */ /* 0x000fca000f8e02ff */
[----:B------:R-:W-:-:S04]  /*0410*/  @P1 SHF.R.S32.HI R53, RZ, 0x1f, R52 ;  /* 0x0000001fff351819 */ /* 0x000fc80000011434 */
[----:B------:R-:W-:Y:S02]  /*0420*/  @P1 LEA.HI R53, R53, R52, RZ, 0x3 ;  /* 0x0000003435351211 */ /* 0x000fe400078f18ff */
[----:B0-----:R-:W-:Y:S02]  /*0430*/  CS2R R58, SRZ ;  /* 0x00000000003a7805 */ /* 0x001fe4000001ff00 */
        /* <DEDUP_REMOVED lines=13> */
[----:B------:R-:W-:-:S04]  /*0510*/  ISETP.NE.AND P0, PT, R2, RZ, PT ;  /* 0x000000ff0200720c */ /* 0x000fc80003f05270 */
[----:B--2---:R-:W-:Y:S01]  /*0520*/  FSEL R5, R5, RZ, !P0 ;  /* 0x000000ff05057208 */ /* 0x004fe20004000000 */
[--C-:B----4-:R-:W-:Y:S02]  /*0530*/  HADD2.F32 R52, -RZ, R8.reuse.H0_H0 ;  /* 0x20000008ff347230 */ /* 0x110fe40000004100 */
[----:B------:R-:W-:Y:S02]  /*0540*/  HADD2.F32 R8, -RZ, R8.H1_H1 ;  /* 0x30000008ff087230 */ /* 0x000fe40000004100 */
[----:B0-----:R-:W-:Y:S02]  /*0550*/  HADD2.F32 R6, -RZ, R11.H1_H1 ;  /* 0x3000000bff067230 */ /* 0x001fe40000004100 */
[C---:B------:R-:W-:Y:S01]  /*0560*/  FADD.FTZ R3, -R5.reuse, R52 ;  /* 0x0000003405037221 */ /* 0x040fe20000010100 */
[----:B------:R-:W-:Y:S02]  /*0570*/  HADD2.F32 R54, -RZ, R9.H0_H0 ;  /* 0x20000009ff367230 */ /* 0x000fe40000004100 */
[----:B------:R-:W-:Y:S01]  /*0580*/  FADD.FTZ R7, -R5, R8 ;  /* 0x0000000805077221 */ /* 0x000fe20000010100 */
[----:B------:R-:W-:-:S02]  /*0590*/  HADD2.F32 R62, -RZ, R11.H0_H0 ;  /* 0x2000000bff3e7230 */ /* 0x000fc40000004100 */
[----:B------:R-:W-:Y:S02]  /*05a0*/  HADD2.F32 R58, -RZ, R9.H1_H1 ;  /* 0x30000009ff3a7230 */ /* 0x000fe40000004100 */
[----:B---3--:R-:W-:Y:S02]  /*05b0*/  HADD2.F32 R11, -RZ, R48.H0_H0 ;  /* 0x20000030ff0b7230 */ /* 0x008fe40000004100 */
[--C-:B------:R-:W-:Y:S02]  /*05c0*/  HADD2.F32 R60, -RZ, R10.reuse.H0_H0 ;  /* 0x2000000aff3c7230 */ /* 0x100fe40000004100 */
[----:B------:R-:W-:Y:S01]  /*05d0*/  FADD.FTZ R53, -R5, R6 ;  /* 0x0000000605357221 */ /* 0x000fe20000010100 */
[----:B------:R-:W-:Y:S02]  /*05e0*/  HADD2.F32 R10, -RZ, R10.H1_H1 ;  /* 0x3000000aff0a7230 */ /* 0x000fe40000004100 */
[----:B------:R-:W-:Y:S01]  /*05f0*/  FMUL.FTZ R3, R66, R3 ;  /* 0x0000000342037220 */ /* 0x000fe20000410000 */
[----:B------:R-:W-:-:S02]  /*0600*/  HADD2.F32 R52, -RZ, R48.H1_H1 ;  /* 0x30000030ff347230 */ /* 0x000fc40000004100 */
[C---:B------:R-:W-:Y:S01]  /*0610*/  FADD.FTZ R9, -R5.reuse, R54 ;  /* 0x0000003605097221 */ /* 0x040fe20000010100 */
[----:B------:R-:W-:Y:S01]  /*0620*/  FMUL.FTZ R6, R66, R7 ;  /* 0x0000000742067220 */ /* 0x000fe20000410000 */
[C---:B------:R-:W-:Y:S01]  /*0630*/  FADD.FTZ R67, -R5.reuse, R58 ;  /* 0x0000003a05437221 */ /* 0x040fe20000010100 */
[-C--:B------:R-:W-:Y:S01]  /*0640*/  FMUL.FTZ R48, R20, R11.reuse ;  /* 0x0000000b14307220 */ /* 0x080fe20000410000 */
[C---:B------:R-:W-:Y:S01]  /*0650*/  FADD.FTZ R69, -R5.reuse, R60 ;  /* 0x0000003c05457221 */ /* 0x040fe20000010100 */
[C---:B------:R-:W-:Y:S01]  /*0660*/  FADD.FTZ R71, -R5.reuse, R10 ;  /* 0x0000000a05477221 */ /* 0x040fe20000010100 */
[----:B------:R-:W-:Y:S01]  /*0670*/  FADD.FTZ R73, -R5, R62 ;  /* 0x0000003e05497221 */ /* 0x000fe20000010100 */
[--C-:B------:R-:W-:Y:S02]  /*0680*/  HADD2.F32 R65, -RZ, R49.reuse.H0_H0 ;  /* 0x20000031ff417230 */ /* 0x100fe40000004100 */
[----:B------:R-:W-:Y:S01]  /*0690*/  FADD.FTZ R32, R32, R11 ;  /* 0x0000000b20207221 */ /* 0x000fe20000010000 */
[----:B------:R-:W-:Y:S01]  /*06a0*/  FFMA.FTZ R24, R3, R11, R24 ;  /* 0x0000000b03187223 */ /* 0x000fe20000010018 */
[----:B------:R-:W-:-:S02]  /*06b0*/  HADD2.F32 R60, -RZ, R49.H1_H1 ;  /* 0x30000031ff3c7230 */ /* 0x000fc40000004100 */
[----:B------:R-:W-:Y:S01]  /*06c0*/  FMUL.FTZ R5, R66, R9 ;  /* 0x0000000942057220 */ /* 0x000fe20000410000 */
[----:B------:R-:W-:Y:S01]  /*06d0*/  FADD.FTZ R33, R33, R52 ;  /* 0x0000003421217221 */ /* 0x000fe20000010000 */
[-C--:B------:R-:W-:Y:S01]  /*06e0*/  FFMA.FTZ R25, R6, R52.reuse, R25 ;  /* 0x0000003406197223 */ /* 0x080fe20000010019 */
[----:B------:R-:W-:Y:S01]  /*06f0*/  FMUL.FTZ R11, R21, R52 ;  /* 0x00000034150b7220 */ /* 0x000fe20000410000 */
[--C-:B------:R-:W-:Y:S02]  /*0700*/  HADD2.F32 R59, -RZ, R51.reuse.H0_H0 ;  /* 0x20000033ff3b7230 */ /* 0x100fe40000004100 */
[----:B------:R-:W-:Y:S01]  /*0710*/  FMUL.FTZ R8, R66, R67 ;  /* 0x0000004342087220 */ /* 0x000fe20000410000 */
[----:B------:R-:W-:Y:S02]  /*0720*/  HADD2.F32 R58, -RZ, R51.H1_H1 ;  /* 0x30000033ff3a7230 */ /* 0x000fe40000004100 */
[----:B------:R-:W-:Y:S01]  /*0730*/  FADD.FTZ R52, RZ, R48 ;  /* 0x00000030ff347221 */ /* 0x000fe20000010000 */
[----:B------:R-:W-:Y:S01]  /*0740*/  FFMA.FTZ R51, R3, R48, RZ ;  /* 0x0000003003337223 */ /* 0x000fe200000100ff */
[----:B------:R-:W-:-:S02]  /*0750*/  HADD2.F32 R61, -RZ, R50.H0_H0 ;  /* 0x20000032ff3d7230 */ /* 0x000fc40000004100 */
[----:B------:R-:W-:Y:S01]  /*0760*/  FADD.FTZ R34, R34, R65 ;  /* 0x0000004122227221 */ /* 0x000fe20000010000 */
[----:B------:R-:W-:Y:S02]  /*0770*/  HADD2.F32 R54, -RZ, R50.H1_H1 ;  /* 0x30000032ff367230 */ /* 0x000fe40000004100 */
        /* <DEDUP_REMOVED lines=36> */
.L_x_3358:
[----:B------:R-:W-:Y:S02]  /*09c0*/  MOV R57, UR20 ;  /* 0x0000001400397c02 */ /* 0x000fe40008000f00 */
        /* <DEDUP_REMOVED lines=26> */
.L_x_3359:
[----:B------:R-:W-:Y:S05]  /*0b70*/  BSYNC.RECONVERGENT B1 ;  /* 0x0000000000017941 */ /* 0x000fea0003800200 */
.L_x_3357:
[----:B-1---5:R-:W-:Y:S01]  /*0b80*/  MOV R59, R75 ;  /* 0x0000004b003b7202 */ /* 0x022fe20000000f00 */
[----:B------:R-:W-:Y:S01]  /*0b90*/  UMOV UR4, 0xffffffff ;  /* 0xffffffff00047882 */ /* 0x000fe20000000000 */
[----:B------:R-:W-:Y:S02]  /*0ba0*/  MOV R58, R74 ;  /* 0x0000004a003a7202 */ /* 0x000fe40000000f00 */
[----:B------:R-:W-:Y:S02]  /*0bb0*/  SHF.R.U64 R60, R74, 0x8, R75 ;  /* 0x000000084a3c7819 */ /* 0x000fe4000000124b */
[----:B------:R-:W-:Y:S02]  /*0bc0*/  PRMT R67, R59, 0x7610, R67 ;  /* 0x000076103b437816 */ /* 0x000fe40000000043 */
[----:B------:R-:W-:Y:S02]  /*0bd0*/  PRMT R69, R58, 0x7610, R69 ;  /* 0x000076103a457816 */ /* 0x000fe40000000045 */
[----:B------:R-:W-:-:S02]  /*0be0*/  PRMT R59, R60, 0x7610, R59 ;  /* 0x000076103c3b7816 */ /* 0x000fc4000000003b */
[C-C-:B------:R-:W-:Y:S02]  /*0bf0*/  SHF.R.U64 R68, R74.reuse, 0x10, R75.reuse ;  /* 0x000000104a447819 */ /* 0x140fe4000000124b */
[--C-:B------:R-:W-:Y:S02]  /*0c00*/  SHF.R.U64 R58, R74, 0x18, R75.reuse ;  /* 0x000000184a3a7819 */ /* 0x100fe4000000124b */
[--C-:B------:R-:W-:Y:S02]  /*0c10*/  SHF.R.U32.HI R61, RZ, 0x8, R75.reuse ;  /* 0x00000008ff3d7819 */ /* 0x100fe4000001164b */
[----:B------:R-:W-:Y:S01]  /*0c20*/  SHF.R.U32.HI R60, RZ, 0x10, R75 ;  /* 0x00000010ff3c7819 */ /* 0x000fe2000001164b */
        /* <DEDUP_REMOVED lines=19> */
.L_x_3392:
[----:B------:R-:W4:Y:S01]  /*0d60*/  @P1 LDC R64, c[0x0][0x388] ;  /* 0x0000e200ff401b82 */ /* 0x000f220000000800 */
[----:B------:R-:W-:Y:S01]  /*0d70*/  @P1 IADD3 R55, PT, PT, R55, -0x1, RZ ;  /* 0xffffffff37371810 */ /* 0x000fe20007ffe0ff */
[----:B--2---:R-:W-:Y:S01]  /*0d80*/  FADD.FTZ R77, R73, R77 ;  /* 0x0000004d494d7221 */ /* 0x004fe20000010000 */
[----:B------:R-:W-:Y:S01]  /*0d90*/  ISETP.NE.U32.AND P0, PT, R57, RZ, PT ;  /* 0x000000ff3900720c */ /* 0x000fe20003f05070 */
[----:B---3--:R-:W-:Y:S01]  /*0da0*/  FADD.FTZ R65, R76, R72 ;  /* 0x000000484c417221 */ /* 0x008fe20000010000 */
[----:B------:R-:W-:Y:S01]  /*0db0*/  ISETP.NE.AND P3, PT, R2, RZ, PT ;  /* 0x000000ff0200720c */ /* 0x000fe20003f65270 */
[----:B------:R-:W-:Y:S01]  /*0dc0*/  BSSY.RECONVERGENT B1, `(.L_x_3361) ;  /* 0x000019f000017945 */ /* 0x000fe20003800200 */
[----:B------:R-:W-:Y:S02]  /*0dd0*/  ISETP.NE.AND.EX P0, PT, R63, RZ, PT, P0 ;  /* 0x000000ff3f00720c */ /* 0x000fe40003f05300 */
[----:B-1----:R-:W-:Y:S01]  /*0de0*/  CS2R R72, SRZ ;  /* 0x0000000000487805 */ /* 0x002fe2000001ff00 */
[----:B------:R-:W-:Y:S01]  /*0df0*/  FMUL.FTZ R65, R65, UR12 ;  /* 0x0000000c41417c20 */ /* 0x000fe20008410000 */
[----:B------:R-:W-:Y:S01]  /*0e00*/  @P1 MOV R73, RZ ;  /* 0x000000ff00491202 */ /* 0x000fe20000000f00 */
[----:B----4-:R-:W-:-:S05]  /*0e10*/  @P1 IMAD R55, R55, R64, RZ ;  /* 0x0000004037371224 */ /* 0x010fca00078e02ff */
[----:B------:R-:W-:-:S04]  /*0e20*/  @P1 SHF.R.S32.HI R64, RZ, 0x1f, R55 ;  /* 0x0000001fff401819 */ /* 0x000fc80000011437 */
[----:B------:R-:W-:Y:S01]  /*0e30*/  @P1 LEA.HI R55, R64, R55, RZ, 0x3 ;  /* 0x0000003740371211 */ /* 0x000fe200078f18ff */
[----:B------:R-:W-:-:S03]  /*0e40*/  FMUL.FTZ R64, R77, UR12 ;  /* 0x0000000c4d407c20 */ /* 0x000fc60008410000 */
[----:B------:R-:W-:Y:S02]  /*0e50*/  @P1 LEA.HI.SX32 R55, R55, R0, 0x1d ;  /* 0x0000000037371211 */ /* 0x000fe400078feaff */
[----:B------:R-:W-:Y:S02]  /*0e60*/  FSEL R64, R64, RZ, !P3 ;  /* 0x000000ff40407208 */ /* 0x000fe40005800000 */
        /* <DEDUP_REMOVED lines=20> */
.L_x_3365:
[----:B------:R-:W-:Y:S05]  /*0fb0*/  BSYNC.RECONVERGENT B2 ;  /* 0x0000000000027941 */ /* 0x000fea0003800200 */
.L_x_3364:
        /* <DEDUP_REMOVED lines=13> */
.L_x_3367:
[----:B------:R-:W-:Y:S05]  /*1090*/  BSYNC.RECONVERGENT B2 ;  /* 0x0000000000027941 */ /* 0x000fea0003800200 */
.L_x_3366:
        /* <DEDUP_REMOVED lines=13> */
.L_x_3369:
[----:B------:R-:W-:Y:S05]  /*1170*/  BSYNC.RECONVERGENT B2 ;  /* 0x0000000000027941 */ /* 0x000fea0003800200 */
.L_x_3368:
        /* <DEDUP_REMOVED lines=13> */
.L_x_3371:
[----:B------:R-:W-:Y:S05]  /*1250*/  BSYNC.RECONVERGENT B2 ;  /* 0x0000000000027941 */ /* 0x000fea0003800200 */
.L_x_3370:
        /* <DEDUP_REMOVED lines=13> */
.L_x_3373:
[----:B------:R-:W-:Y:S05]  /*1330*/  BSYNC.RECONVERGENT B2 ;  /* 0x0000000000027941 */ /* 0x000fea0003800200 */
.L_x_3372:
        /* <DEDUP_REMOVED lines=13> */
.L_x_3375:
[----:B------:R-:W-:Y:S05]  /*1410*/  BSYNC.RECONVERGENT B2 ;  /* 0x0000000000027941 */ /* 0x000fea0003800200 */
.L_x_3374:
        /* <DEDUP_REMOVED lines=13> */
.L_x_3377:
[----:B------:R-:W-:Y:S05]  /*14f0*/  BSYNC.RECONVERGENT B2 ;  /* 0x0000000000027941 */ /* 0x000fea0003800200 */
.L_x_3376:
        /* <DEDUP_REMOVED lines=14> */
.L_x_3363:
[----:B------:R-:W1:Y:S01]  /*15e0*/  @P1 LDC.64 R44, c[0x0][0x408] ;  /* 0x00010200ff2c1b82 */ /* 0x000e620000000a00 */
[----:B------:R-:W-:Y:S01]  /*15f0*/  @P1 LOP3.LUT P2, RZ, R59, 0xff, RZ, 0xc0, !PT ;  /* 0x000000ff3bff1812 */ /* 0x000fe2000784c0ff */
[-CC-:B------:R-:W-:Y:S01]  /*1600*/  FFMA.FTZ R59, R3, R65.reuse, R64.reuse ;  /* 0x00000041033b7223 */ /* 0x180fe20000010040 */
[----:B------:R-:W-:Y:S01]  /*1610*/  ISETP.GT.AND P0, PT, R56, RZ, PT ;  /* 0x000000ff3800720c */ /* 0x000fe20003f04270 */
[-CC-:B------:R-:W-:Y:S01]  /*1620*/  FFMA.FTZ R71, R7, R65.reuse, R64.reuse ;  /* 0x0000004107477223 */ /* 0x180fe20000010040 */
[----:B------:R-:W-:Y:S01]  /*1630*/  @P1 LOP3.LUT P4, RZ, R58, 0xff, RZ, 0xc0, !PT ;  /* 0x000000ff3aff1812 */ /* 0x000fe2000788c0ff */
[-CC-:B------:R-:W-:Y:S01]  /*1640*/  FFMA.FTZ R58, R6, R65.reuse, R64.reuse ;  /* 0x00000041063a7223 */ /* 0x180fe20000010040 */
[----:B------:R-:W-:Y:S01]  /*1650*/  FADD.FTZ R59, R48, -R59 ;  /* 0x8000003b303b7221 */ /* 0x000fe20000010000 */
[----:B------:R-:W2:Y:S01]  /*1660*/  @P1 LDC.64 R46, c[0x0][0x408] ;  /* 0x00010200ff2e1b82 */ /* 0x000ea20000000a00 */
[----:B------:R-:W-:Y:S01]  /*1670*/  @P1 LOP3.LUT P6, RZ, R69, 0xff, RZ, 0xc0, !PT ;  /* 0x000000ff45ff1812 */ /* 0x000fe200078cc0ff */
[----:B------:R-:W-:Y:S01]  /*1680*/  FFMA.FTZ R69, R5, R65, R64 ;  /* 0x0000004105457223 */ /* 0x000fe20000010040 */
[----:B------:R-:W-:Y:S01]  /*1690*/  @P1 LOP3.LUT P5, RZ, R67, 0xff, RZ, 0xc0, !PT ;  /* 0x000000ff43ff1812 */ /* 0x000fe200078ac0ff */
[----:B------:R-:W-:Y:S01]  /*16a0*/  FADD.FTZ R67, R11, -R58 ;  /* 0x8000003a0b437221 */ /* 0x000fe20000010000 */
[----:B------:R-:W-:Y:S01]  /*16b0*/  FMUL.FTZ R59, R66, R59 ;  /* 0x0000003b423b7220 */ /* 0x000fe20000410000 */
[----:B------:R-:W-:Y:S01]  /*16c0*/  FADD.FTZ R69, R50, -R69 ;  /* 0x8000004532457221 */ /* 0x000fe20000010000 */
[----:B------:R-:W-:Y:S01]  /*16d0*/  @P1 LOP3.LUT P3, RZ, R68, 0xff, RZ, 0xc0, !PT ;  /* 0x000000ff44ff1812 */ /* 0x000fe2000786c0ff */
[----:B------:R-:W3:Y:S01]  /*16e0*/  @P1 LDC.64 R56, c[0x0][0x408] ;  /* 0x00010200ff381b82 */ /* 0x000ee20000000a00 */
[C---:B------:R-:W-:Y:S01]  /*16f0*/  FMUL.FTZ R67, R66.reuse, R67 ;  /* 0x0000004342437220 */ /* 0x040fe20000410000 */
[----:B------:R-:W-:Y:S01]  /*1700*/  FSEL R59, R59, RZ, P0 ;  /* 0x000000ff3b3b7208 */ /* 0x000fe20000000000 */
[----:B------:R-:W-:Y:S01]  /*1710*/  FMUL.FTZ R58, R66, R69 ;  /* 0x00000045423a7220 */ /* 0x000fe20000410000 */
[----:B------:R-:W-:Y:S01]  /*1720*/  FADD.FTZ R71, R52, -R71 ;  /* 0x8000004734477221 */ /* 0x000fe20000010000 */
[----:B------:R-:W-:Y:S01]  /*1730*/  FFMA.FTZ R77, R9, R65, R64 ;  /* 0x00000041094d7223 */ /* 0x000fe20000010040 */
[----:B------:R-:W-:Y:S01]  /*1740*/  FSEL R68, R67, RZ, P0 ;  /* 0x000000ff43447208 */ /* 0x000fe20000000000 */
[----:B-1----:R-:W-:Y:S01]  /*1750*/  @P1 FMUL.FTZ R45, R59, R45 ;  /* 0x0000002d3b2d1220 */ /* 0x002fe20000410000 */
[----:B------:R-:W-:Y:S01]  /*1760*/  FSEL R58, R58, RZ, P0 ;  /* 0x000000ff3a3a7208 */ /* 0x000fe20000000000 */
[----:B------:R-:W-:-:S02]  /*1770*/  FADD.FTZ R77, R54, -R77 ;  /* 0x8000004d364d7221 */ /* 0x000fc40000010000 */
[----:B------:R-:W-:Y:S02]  /*1780*/  @P1 FMUL.FTZ R69, R45, R44 ;  /* 0x0000002c2d451220 */ /* 0x000fe40000410000 */
[----:B------:R-:W1:Y:S01]  /*1790*/  @P1 LDC.64 R44, c[0x0][0x408] ;  /* 0x00010200ff2c1b82 */ /* 0x000e620000000a00 */
[----:B--2---:R-:W-:Y:S02]  /*17a0*/  @P1 FMUL.FTZ R47, R68, R47 ;  /* 0x0000002f442f1220 */ /* 0x004fe40000410000 */
[----:B------:R-:W-:Y:S02]  /*17b0*/  @P1 FSEL R69, R69, RZ, P6 ;  /* 0x000000ff45451208 */ /* 0x000fe40003000000 */
[----:B------:R-:W-:Y:S01]  /*17c0*/  @P1 LOP3.LUT P6, RZ, R61, 0xff, RZ, 0xc0, !PT ;  /* 0x000000ff3dff1812 */ /* 0x000fe200078cc0ff */
[----:B------:R-:W-:Y:S01]  /*17d0*/  @P1 FMUL.FTZ R70, R47, R46 ;  /* 0x0000002e2f461220 */ /* 0x000fe20000410000 */
[----:B------:R-:W-:Y:S01]  /*17e0*/  @P1 F2FP.F16.F32.PACK_AB R69, RZ, R69 ;  /* 0x00000045ff45123e */ /* 0x000fe200000000ff */
[----:B------:R-:W2:Y:S01]  /*17f0*/  @P1 LDC.64 R46, c[0x0][0x408] ;  /* 0x00010200ff2e1b82 */ /* 0x000ea20000000a00 */
[----:B---3--:R-:W-:-:S02]  /*1800*/  @P1 FMUL.FTZ R57, R58, R57 ;  /* 0x000000393a391220 */ /* 0x008fc40000410000 */
[----:B------:R-:W-:Y:S02]  /*1810*/  @P1 FSEL R70, R70, RZ, P2 ;  /* 0x000000ff46461208 */ /* 0x000fe40001000000 */
[----:B------:R-:W-:Y:S01]  /*1820*/  @P1 LOP3.LUT P2, RZ, R60, 0xff, RZ, 0xc0, !PT ;  /* 0x000000ff3cff1812 */ /* 0x000fe2000784c0ff */
[----:B------:R-:W-:Y:S01]  /*1830*/  @P1 FMUL.FTZ R67, R57, R56 ;  /* 0x0000003839431220 */ /* 0x000fe20000410000 */
[----:B------:R-:W-:Y:S01]  /*1840*/  FFMA.FTZ R56, R8, R65, R64 ;  /* 0x0000004108387223 */ /* 0x000fe20000010040 */
[C---:B------:R-:W-:Y:S01]  /*1850*/  FMUL.FTZ R60, R66.reuse, R77 ;  /* 0x0000004d423c7220 */ /* 0x040fe20000410000 */
[----:B------:R-:W-:Y:S02]  /*1860*/  @P1 F2FP.F16.F32.PACK_AB R70, RZ, R70 ;  /* 0x00000046ff46123e */ /* 0x000fe400000000ff */
        /* <DEDUP_REMOVED lines=20> */
[----:B------:R-:W-:Y:S01]  /*19b0*/  @P1 F2FP.F16.F32.PACK_AB R47, RZ, R67 ;  /* 0x00000043ff2f123e */ /* 0x000fe200000000ff */
[----:B------:R-:W-:Y:S01]  /*19c0*/  FMUL.FTZ R66, R66, R65 ;  /* 0x0000004142427220 */ /* 0x000fe20000410000 */
[----:B------:R-:W-:-:S02]  /*19d0*/  @P1 FSEL R65, R61, RZ, P5 ;  /* 0x000000ff3d411208 */ /* 0x000fc40002800000 */
[----:B------:R-:W-:Y:S02]  /*19e0*/  FSEL R46, R46, RZ, P0 ;  /* 0x000000ff2e2e7208 */ /* 0x000fe40000000000 */
[----:B------:R-:W-:Y:S02]  /*19f0*/  @P1 F2FP.F16.F32.PACK_AB R65, RZ, R65 ;  /* 0x00000041ff41123e */ /* 0x000fe400000000ff */
[----:B------:R-:W-:Y:S02]  /*1a00*/  @P1 F2FP.F16.F32.PACK_AB R64, RZ, R64 ;  /* 0x00000040ff40123e */ /* 0x000fe400000000ff */
[----:B------:R-:W-:Y:S02]  /*1a10*/  @P1 PRMT R41, R47, 0x7610, R41 ;  /* 0x000076102f291816 */ /* 0x000fe40000000029 */
[----:B------:R-:W-:Y:S02]  /*1a20*/  @P1 PRMT R42, R65, 0x7610, R42 ;  /* 0x00007610412a1816 */ /* 0x000fe4000000002a */
[----:B------:R-:W-:Y:S01]  /*1a30*/  @P1 PRMT R41, R41, 0x5410, R64 ;  /* 0x0000541029291816 */ /* 0x000fe20000000040 */
[C---:B-1----:R-:W-:Y:S01]  /*1a40*/  @P1 FMUL.FTZ R45, R46.reuse, R45 ;  /* 0x0000002d2e2d1220 */ /* 0x042fe20000410000 */
[----:B------:R-:W-:-:S03]  /*1a50*/  F2FP.F16.F32.PACK_AB R46, R46, R56 ;  /* 0x000000382e2e723e */ /* 0x000fc600000000ff */
[----:B------:R-:W-:Y:S02]  /*1a60*/  @P1 FMUL.FTZ R71, R45, R44 ;  /* 0x0000002c2d471220 */ /* 0x000fe40000410000 */
[----:B------:R-:W1:Y:S03]  /*1a70*/  @P1 LDC.64 R44, c[0x0][0x408] ;  /* 0x00010200ff2c1b82 */ /* 0x000e660000000a00 */
[----:B------:R-:W-:-:S04]  /*1a80*/  @P1 FSEL R61, R71, RZ, P6 ;  /* 0x000000ff473d1208 */ /* 0x000fc80003000000 */
[----:B------:R-:W-:-:S04]  /*1a90*/  @P1 F2FP.F16.F32.PACK_AB R61, RZ, R61 ;  /* 0x0000003dff3d123e */ /* 0x000fc800000000ff */
[----:B------:R-:W-:Y:S01]  /*1aa0*/  @P1 PRMT R42, R42, 0x5410, R61 ;  /* 0x000054102a2a1816 */ /* 0x000fe2000000003d */
[----:B-1----:R-:W-:-:S04]  /*1ab0*/  @P1 FMUL.FTZ R45, R60, R45 ;  /* 0x0000002d3c2d1220 */ /* 0x002fc80000410000 */
[----:B------:R-:W-:-:S05]  /*1ac0*/  @P1 FMUL.FTZ R44, R45, R44 ;  /* 0x0000002c2d2c1220 */ /* 0x000fca0000410000 */
[----:B------:R-:W-:Y:S02]  /*1ad0*/  @P1 FSEL R45, R44, RZ, P2 ;  /* 0x000000ff2c2d1208 */ /* 0x000fe40001000000 */
[----:B------:R-:W-:Y:S02]  /*1ae0*/  F2FP.F16.F32.PACK_AB R44, R68, R59 ;  /* 0x0000003b442c723e */ /* 0x000fe400000000ff */
[----:B------:R-:W-:Y:S02]  /*1af0*/  @P1 F2FP.F16.F32.PACK_AB R59, RZ, R45 ;  /* 0x0000002dff3b123e */ /* 0x000fe400000000ff */
[----:B------:R-:W-:Y:S02]  /*1b00*/  F2FP.F16.F32.PACK_AB R45, R57, R58 ;  /* 0x0000003a392d723e */ /* 0x000fe400000000ff */
[----:B------:R-:W-:Y:S02]  /*1b10*/  FSEL R57, R66, RZ, P0 ;  /* 0x000000ff42397208 */ /* 0x000fe40000000000 */
[----:B------:R-:W-:-:S02]  /*1b20*/  @P1 PRMT R43, R59, 0x7610, R43 ;  /* 0x000076103b2b1816 */ /* 0x000fc4000000002b */
[----:B------:R-:W-:Y:S01]  /*1b30*/  F2FP.F16.F32.PACK_AB R47, R57, R60 ;  /* 0x0000003c392f723e */ /* 0x000fe200000000ff */
        /* <DEDUP_REMOVED lines=9> */
.L_x_3362:
[----:B------:R-:W-:Y:S02]  /*1bd0*/  MOV R63, UR22 ;  /* 0x00000016003f7c02 */ /* 0x000fe40008000f00 */
[----:B------:R-:W-:Y:S02]  /*1be0*/  MOV R55, UR23 ;  /* 0x0000001700377c02 */ /* 0x000fe40008000f00 */
[----:B------:R-:W-:-:S04]  /*1bf0*/  ISETP.NE.U32.AND P0, PT, R63, RZ, PT ;  /* 0x000000ff3f00720c */ /* 0x000fc80003f05070 */
[----:B------:R-:W-:-:S13]  /*1c00*/  ISETP.NE.AND.EX P0, PT, R55, RZ, PT, P0 ;  /* 0x000000ff3700720c */ /* 0x000fda0003f05300 */
[----:B------:R-:W-:Y:S05]  /*1c10*/  @P0 BRA `(.L_x_3379) ;  /* 0x00000004006c0947 */ /* 0x000fea0003800000 */
[----:B------:R-:W-:Y:S01]  /*1c20*/  ISETP.GT.AND P0, PT, R56, RZ, PT ;  /* 0x000000ff3800720c */ /* 0x000fe20003f04270 */
[----:B------:R-:W-:Y:S01]  /*1c30*/  HADD2.F32 R71, -RZ, R13.H1_H1 ;  /* 0x3000000dff477230 */ /* 0x000fe20000004100 */
[----:B------:R-:W-:Y:S01]  /*1c40*/  @P1 LOP3.LUT P4, RZ, R69, 0xff, RZ, 0xc0, !PT ;  /* 0x000000ff45ff1812 */ /* 0x000fe2000788c0ff */
[----:B------:R-:W-:Y:S01]  /*1c50*/  HADD2.F32 R69, -RZ, R12.H0_H0 ;  /* 0x2000000cff457230 */ /* 0x000fe20000004100 */
[----:B------:R-:W-:Y:S02]  /*1c60*/  @P1 LOP3.LUT P5, RZ, R59, 0xff, RZ, 0xc0, !PT ;  /* 0x000000ff3bff1812 */ /* 0x000fe400078ac0ff */
[----:B------:R-:W-:Y:S02]  /*1c70*/  @P1 LOP3.LUT P3, RZ, R58, 0xff, RZ, 0xc0, !PT ;  /* 0x000000ff3aff1812 */ /* 0x000fe4000786c0ff */
[----:B------:R-:W-:Y:S02]  /*1c80*/  @P1 LOP3.LUT P2, RZ, R68, 0xff, RZ, 0xc0, !PT ;  /* 0x000000ff44ff1812 */ /* 0x000fe4000784c0ff */
[----:B------:R-:W-:-:S03]  /*1c90*/  @P1 LOP3.LUT P6, RZ, R60, 0xff, RZ, 0xc0, !PT ;  /* 0x000000ff3cff1812 */ /* 0x000fc600078cc0ff */
[-CC-:B------:R-:W-:Y:S01]  /*1ca0*/  @P0 FFMA.FTZ R57, R3, R65.reuse, R64.reuse ;  /* 0x0000004103390223 */ /* 0x180fe20000010040 */
[-CC-:B------:R-:W-:Y:S01]  /*1cb0*/  @P0 FFMA.FTZ R70, R6, R65.reuse, R64.reuse ;  /* 0x0000004106460223 */ /* 0x180fe20000010040 */
[----:B------:R-:W-:Y:S02]  /*1cc0*/  @P0 FFMA.FTZ R68, R8, R65, R64 ;  /* 0x0000004108440223 */ /* 0x000fe40000010040 */
[----:B------:R-:W-:Y:S01]  /*1cd0*/  @P0 FADD.FTZ R57, R48, -R57 ;  /* 0x8000003930390221 */ /* 0x000fe20000010000 */
[----:B------:R-:W-:Y:S01]  /*1ce0*/  @P0 FADD.FTZ R70, R11, -R70 ;  /* 0x800000460b460221 */ /* 0x000fe20000010000 */
[----:B------:R-:W-:Y:S02]  /*1cf0*/  @P0 FADD.FTZ R68, R49, -R68 ;  /* 0x8000004431440221 */ /* 0x000fe40000010000 */
[C---:B------:R-:W-:Y:S02]  /*1d00*/  @P0 FFMA.FTZ R69, R66.reuse, R57, R69 ;  /* 0x0000003942450223 */ /* 0x040fe40000010045 */
[----:B------:R-:W1:Y:S01]  /*1d10*/  @P1 LDC.64 R56, c[0x0][0x408] ;  /* 0x00010200ff381b82 */ /* 0x000e620000000a00 */
[----:B------:R-:W-:Y:S01]  /*1d20*/  @P0 FFMA.FTZ R71, R66, R68, R71 ;  /* 0x0000004442470223 */ /* 0x000fe20000010047 */
[----:B------:R-:W-:-:S04]  /*1d30*/  @P0 FFMA.FTZ R68, R10, R65, R64 ;  /* 0x000000410a440223 */ /* 0x000fc80000010040 */
[----:B------:R-:W-:Y:S01]  /*1d40*/  @P0 FADD.FTZ R68, R51, -R68 ;  /* 0x8000004433440221 */ /* 0x000fe20000010000 */
[----:B-1----:R-:W-:Y:S01]  /*1d50*/  @P1 FMUL.FTZ R57, R69, R57 ;  /* 0x0000003945391220 */ /* 0x002fe20000410000 */
[----:B------:R-:W-:-:S03]  /*1d60*/  HADD2.F32 R69, -RZ, R12.H1_H1 ;  /* 0x3000000cff457230 */ /* 0x000fc60000004100 */
[----:B------:R-:W-:Y:S02]  /*1d70*/  @P1 FMUL.FTZ R59, R57, R56 ;  /* 0x00000038393b1220 */ /* 0x000fe40000410000 */
[----:B------:R-:W1:Y:S01]  /*1d80*/  @P1 LDC.64 R56, c[0x0][0x408] ;  /* 0x00010200ff381b82 */ /* 0x000e620000000a00 */
[----:B------:R-:W-:Y:S02]  /*1d90*/  @P0 FFMA.FTZ R69, R66, R70, R69 ;  /* 0x0000004642450223 */ /* 0x000fe40000010045 */
[----:B------:R-:W-:Y:S02]  /*1da0*/  @P1 FSEL R59, R59, RZ, P4 ;  /* 0x000000ff3b3b1208 */ /* 0x000fe40002000000 */
[----:B------:R-:W-:Y:S02]  /*1db0*/  @P1 LOP3.LUT P4, RZ, R67, 0xff, RZ, 0xc0, !PT ;  /* 0x000000ff43ff1812 */ /* 0x000fe4000788c0ff */
[----:B------:R-:W-:-:S04]  /*1dc0*/  @P1 F2FP.F16.F32.PACK_AB R59, RZ, R59 ;  /* 0x0000003bff3b123e */ /* 0x000fc800000000ff */
[----:B------:R-:W-:Y:S01]  /*1dd0*/  @P1 PRMT R40, R59, 0x7610, R40 ;  /* 0x000076103b281816 */ /* 0x000fe20000000028 */
[----:B-1----:R-:W-:Y:S01]  /*1de0*/  @P1 FMUL.FTZ R57, R69, R57 ;  /* 0x0000003945391220 */ /* 0x002fe20000410000 */
[----:B------:R-:W-:-:S03]  /*1df0*/  HADD2.F32 R69, -RZ, R13.H0_H0 ;  /* 0x2000000dff457230 */ /* 0x000fc60000004100 */
[----:B------:R-:W-:Y:S01]  /*1e00*/  @P1 FMUL.FTZ R56, R57, R56 ;  /* 0x0000003839381220 */ /* 0x000fe20000410000 */
[----:B------:R-:W-:-:S04]  /*1e10*/  @P0 FFMA.FTZ R57, R5, R65, R64 ;  /* 0x0000004105390223 */ /* 0x000fc80000010040 */
[----:B------:R-:W-:Y:S01]  /*1e20*/  @P0 FADD.FTZ R57, R50, -R57 ;  /* 0x8000003932390221 */ /* 0x000fe20000010000 */
[----:B------:R-:W-:Y:S02]  /*1e30*/  @P1 FSEL R56, R56, RZ, P5 ;  /* 0x000000ff38381208 */ /* 0x000fe40002800000 */
[----:B------:R-:W-:Y:S01]  /*1e40*/  @P1 LOP3.LUT P5, RZ, R61, 0xff, RZ, 0xc0, !PT ;  /* 0x000000ff3dff1812 */ /* 0x000fe200078ac0ff */
[----:B------:R-:W-:Y:S01]  /*1e50*/  @P0 FFMA.FTZ R69, R66, R57, R69 ;  /* 0x0000003942450223 */ /* 0x000fe20000010045 */
[----:B------:R-:W-:Y:S01]  /*1e60*/  @P1 F2FP.F16.F32.PACK_AB R58, RZ, R56 ;  /* 0x00000038ff3a123e */ /* 0x000fe200000000ff */
[----:B------:R-:W-:Y:S01]  /*1e70*/  @P0 FFMA.FTZ R61, R7, R65, R64 ;  /* 0x00000041073d0223 */ /* 0x000fe20000010040 */
[----:B------:R-:W1:Y:S02]  /*1e80*/  @P1 LDC.64 R56, c[0x0][0x408] ;  /* 0x00010200ff381b82 */ /* 0x000e640000000a00 */
[----:B------:R-:W-:Y:S01]  /*1e90*/  @P1 PRMT R40, R40, 0x5410, R58 ;  /* 0x0000541028281816 */ /* 0x000fe2000000003a */
[----:B------:R-:W-:Y:S01]  /*1ea0*/  @P0 FADD.FTZ R67, R52, -R61 ;  /* 0x8000003d34430221 */ /* 0x000fe20000010000 */
[----:B------:R-:W-:-:S04]  /*1eb0*/  HADD2.F32 R61, -RZ, R14.H0_H0 ;  /* 0x2000000eff3d7230 */ /* 0x000fc80000004100 */
[----:B------:R-:W2:Y:S01]  /*1ec0*/  @P1 LDC.64 R58, c[0x0][0x408] ;  /* 0x00010200ff3a1b82 */ /* 0x000ea20000000a00 */
[----:B------:R-:W-:Y:S01]  /*1ed0*/  @P0 FFMA.FTZ R61, R66, R67, R61 ;  /* 0x00000043423d0223 */ /* 0x000fe2000001003d */
[----:B-1----:R-:W-:Y:S01]  /*1ee0*/  @P1 FMUL.FTZ R57, R69, R57 ;  /* 0x0000003945391220 */ /* 0x002fe20000410000 */
[----:B------:R-:W-:-:S03]  /*1ef0*/  HADD2.F32 R69, -RZ, R14.H1_H1 ;  /* 0x3000000eff457230 */ /* 0x000fc60000004100 */
[----:B------:R-:W-:Y:S02]  /*1f00*/  @P1 FMUL.FTZ R67, R57, R56 ;  /* 0x0000003839431220 */ /* 0x000fe40000410000 */
[----:B------:R-:W1:Y:S01]  /*1f10*/  @P1 LDC.64 R56, c[0x0][0x408] ;  /* 0x00010200ff381b82 */ /* 0x000e620000000a00 */
[----:B------:R-:W-:Y:S01]  /*1f20*/  @P0 FFMA.FTZ R69, R66, R68, R69 ;  /* 0x0000004442450223 */ /* 0x000fe20000010045 */
[----:B--2---:R-:W-:Y:S01]  /*1f30*/  @P1 FMUL.FTZ R59, R71, R59 ;  /* 0x0000003b473b1220 */ /* 0x004fe20000410000 */
[----:B------:R-:W-:Y:S01]  /*1f40*/  HADD2.F32 R71, -RZ, R15.H0_H0 ;  /* 0x2000000fff477230 */ /* 0x000fe20000004100 */
[----:B------:R-:W-:Y:S02]  /*1f50*/  @P1 FSEL R67, R67, RZ, P2 ;  /* 0x000000ff43431208 */ /* 0x000fe40001000000 */
[----:B------:R-:W-:Y:S02]  /*1f60*/  @P1 FMUL.FTZ R68, R59, R58 ;  /* 0x0000003a3b441220 */ /* 0x000fe40000410000 */
[----:B------:R-:W2:Y:S01]  /*1f70*/  @P1 LDC.64 R58, c[0x0][0x408] ;  /* 0x00010200ff3a1b82 */ /* 0x000ea20000000a00 */
[----:B------:R-:W-:-:S02]  /*1f80*/  @P1 F2FP.F16.F32.PACK_AB R67, RZ, R67 ;  /* 0x00000043ff43123e */ /* 0x000fc400000000ff */
[----:B------:R-:W-:Y:S02]  /*1f90*/  @P1 FSEL R68, R68, RZ, P3 ;  /* 0x000000ff44441208 */ /* 0x000fe40001800000 */
[----:B------:R-:W-:Y:S02]  /*1fa0*/  @P1 PRMT R41, R67, 0x7610, R41 ;  /* 0x0000761043291816 */ /* 0x000fe40000000029 */
[----:B------:R-:W-:-:S04]  /*1fb0*/  @P1 F2FP.F16.F32.PACK_AB R68, RZ, R68 ;  /* 0x00000044ff44123e */ /* 0x000fc800000000ff */
        /* <DEDUP_REMOVED lines=10> */
[----:B------:R-:W-:-:S03]  /*2060*/  @P1 F2FP.F16.F32.PACK_AB R56, RZ, R56 ;  /* 0x00000038ff38123e */ /* 0x000fc600000000ff */
[----:B------:R-:W-:Y:S02]  /*2070*/  @P1 FSEL R58, R58, RZ, P5 ;  /* 0x000000ff3a3a1208 */ /* 0x000fe40002800000 */
[----:B------:R-:W-:Y:S02]  /*2080*/  @P1 PRMT R42, R56, 0x7610, R42 ;  /* 0x00007610382a1816 */ /* 0x000fe4000000002a */
[----:B------:R-:W-:-:S04]  /*2090*/  @P1 F2FP.F16.F32.PACK_AB R58, RZ, R58 ;  /* 0x0000003aff3a123e */ /* 0x000fc800000000ff */
[----:B------:R-:W-:Y:S01]  /*20a0*/  @P1 PRMT R42, R42, 0x5410, R58 ;  /* 0x000054102a2a1816 */ /* 0x000fe2000000003a */
[----:B-1----:R-:W-:-:S04]  /*20b0*/  @P1 FMUL.FTZ R61, R71, R61 ;  /* 0x0000003d473d1220 */ /* 0x002fc80000410000 */
        /* <DEDUP_REMOVED lines=17> */
.L_x_3379:
[----:B------:R-:W1:Y:S01]  /*21d0*/  @P1 LDC.64 R44, c[0x0][0x408] ;  /* 0x00010200ff2c1b82 */ /* 0x000e620000000a00 */
[----:B------:R-:W-:Y:S01]  /*21e0*/  @P2 FFMA.FTZ R47, R3, R65, R64 ;  /* 0x00000041032f2223 */ /* 0x000fe20000010040 */
[----:B------:R-:W-:Y:S01]  /*21f0*/  @P1 LOP3.LUT P3, RZ, R59, 0xff, RZ, 0xc0, !PT ;  /* 0x000000ff3bff1812 */ /* 0x000fe2000786c0ff */
[--C-:B------:R-:W-:Y:S01]  /*2200*/  HADD2.F32 R59, -RZ, R12.reuse.H0_H0 ;  /* 0x2000000cff3b7230 */ /* 0x100fe20000004100 */
[----:B------:R-:W-:Y:S01]  /*2210*/  ISETP.GT.AND P0, PT, R56, RZ, PT ;  /* 0x000000ff3800720c */ /* 0x000fe20003f04270 */
[----:B------:R-:W-:Y:S01]  /*2220*/  @P2 FADD.FTZ R56, R48, -R47 ;  /* 0x8000002f30382221 */ /* 0x000fe20000010000 */
[----:B------:R-:W-:Y:S01]  /*2230*/  HADD2.F32 R57, -RZ, R12.H1_H1 ;  /* 0x3000000cff397230 */ /* 0x000fe20000004100 */
[----:B------:R-:W-:Y:S01]  /*2240*/  @P1 LOP3.LUT P5, RZ, R67, 0xff, RZ, 0xc0, !PT ;  /* 0x000000ff43ff1812 */ /* 0x000fe200078ac0ff */
[----:B------:R-:W2:Y:S01]  /*2250*/  @P1 LDC.64 R46, c[0x0][0x408] ;  /* 0x00010200ff2e1b82 */ /* 0x000ea20000000a00 */
[----:B------:R-:W-:Y:S01]  /*2260*/  @P2 FFMA.FTZ R59, R66, R56, R59 ;  /* 0x00000038423b2223 */ /* 0x000fe2000001003b */
[--C-:B------:R-:W-:Y:S01]  /*2270*/  HADD2.F32 R67, -RZ, R13.reuse.H0_H0 ;  /* 0x2000000dff437230 */ /* 0x100fe20000004100 */
[----:B------:R-:W-:Y:S01]  /*2280*/  @P1 LOP3.LUT P4, RZ, R69, 0xff, RZ, 0xc0, !PT ;  /* 0x000000ff45ff1812 */ /* 0x000fe2000788c0ff */
[----:B------:R-:W-:Y:S01]  /*2290*/  HADD2.F32 R71, -RZ, R13.H1_H1 ;  /* 0x3000000dff477230 */ /* 0x000fe20000004100 */
[----:B------:R-:W-:Y:S01]  /*22a0*/  @P1 LOP3.LUT P6, RZ, R58, 0xff, RZ, 0xc0, !PT ;  /* 0x000000ff3aff1812 */ /* 0x000fe200078cc0ff */
[--C-:B------:R-:W-:Y:S01]  /*22b0*/  HADD2.F32 R58, -RZ, R14.reuse.H0_H0 ;  /* 0x2000000eff3a7230 */ /* 0x100fe20000004100 */
[----:B------:R-:W-:Y:S01]  /*22c0*/  @P1 LOP3.LUT P2, RZ, R68, 0xff, RZ, 0xc0, !PT ;  /* 0x000000ff44ff1812 */ /* 0x000fe2000784c0ff */
[----:B------:R-:W-:-:S02]  /*22d0*/  HADD2.F32 R69, -RZ, R14.H1_H1 ;  /* 0x3000000eff457230 */ /* 0x000fc40000004100 */
[----:B------:R-:W-:-:S04]  /*22e0*/  @P0 FFMA.FTZ R56, R6, R65, R64 ;  /* 0x0000004106380223 */ /* 0x000fc80000010040 */
[----:B------:R-:W-:Y:S01]  /*22f0*/  @P0 FADD.FTZ R56, R11, -R56 ;  /* 0x800000380b380221 */ /* 0x000fe20000010000 */
[----:B-1----:R-:W-:-:S03]  /*2300*/  @P1 FMUL.FTZ R45, R59, R45 ;  /* 0x0000002d3b2d1220 */ /* 0x002fc60000410000 */
[----:B------:R-:W-:Y:S01]  /*2310*/  @P0 FFMA.FTZ R57, R66, R56, R57 ;  /* 0x0000003842390223 */ /* 0x000fe20000010039 */
[----:B------:R-:W-:Y:S01]  /*2320*/  @P1 FMUL.FTZ R44, R45, R44 ;  /* 0x0000002c2d2c1220 */ /* 0x000fe20000410000 */
[--C-:B------:R-:W-:Y:S02]  /*2330*/  @P0 FFMA.FTZ R45, R5, R65, R64.reuse ;  /* 0x00000041052d0223 */ /* 0x100fe40000010040 */
[----:B--2---:R-:W-:Y:S02]  /*2340*/  @P1 FMUL.FTZ R47, R57, R47 ;  /* 0x0000002f392f1220 */ /* 0x004fe40000410000 */
[----:B------:R-:W-:Y:S01]  /*2350*/  @P0 FADD.FTZ R45, R50, -R45 ;  /* 0x8000002d322d0221 */ /* 0x000fe20000010000 */
[----:B------:R-:W-:Y:S01]  /*2360*/  @P1 FSEL R56, R44, RZ, P4 ;  /* 0x000000ff2c381208 */ /* 0x000fe20002000000 */
[--C-:B------:R-:W-:Y:S01]  /*2370*/  @P0 FFMA.FTZ R44, R8, R65, R64.reuse ;  /* 0x00000041082c0223 */ /* 0x100fe20000010040 */
[----:B------:R-:W-:Y:S01]  /*2380*/  @P1 FMUL.FTZ R46, R47, R46 ;  /* 0x0000002e2f2e1220 */ /* 0x000fe20000410000 */
[----:B------:R-:W-:Y:S01]  /*2390*/  @P0 FFMA.FTZ R67, R66, R45, R67 ;  /* 0x0000002d42430223 */ /* 0x000fe20000010043 */
[-C--:B------:R-:W-:Y:S01]  /*23a0*/  @P0 FFMA.FTZ R45, R7, R65.reuse, R64 ;  /* 0x00000041072d0223 */ /* 0x080fe20000010040 */
[----:B------:R-:W-:Y:S01]  /*23b0*/  @P0 FADD.FTZ R44, R49, -R44 ;  /* 0x8000002c312c0221 */ /* 0x000fe20000010000 */
[----:B------:R-:W-:Y:S01]  /*23c0*/  @P1 LOP3.LUT P4, RZ, R61, 0xff, RZ, 0xc0, !PT ;  /* 0x000000ff3dff1812 */ /* 0x000fe2000788c0ff */
[----:B------:R-:W-:Y:S01]  /*23d0*/  @P0 FFMA.FTZ R61, R9, R65, R64 ;  /* 0x00000041093d0223 */ /* 0x000fe20000010040 */
[----:B------:R-:W-:Y:S01]  /*23e0*/  @P0 FADD.FTZ R45, R52, -R45 ;  /* 0x8000002d342d0221 */ /* 0x000fe20000010000 */
[----:B------:R-:W-:Y:S01]  /*23f0*/  @P0 FFMA.FTZ R71, R66, R44, R71 ;  /* 0x0000002c42470223 */ /* 0x000fe20000010047 */
[----:B------:R-:W-:-:S02]  /*2400*/  @P1 FSEL R68, R46, RZ, P3 ;  /* 0x000000ff2e441208 */ /* 0x000fc40001800000 */
[----:B------:R-:W-:Y:S01]  /*2410*/  @P0 FFMA.FTZ R58, R66, R45, R58 ;  /* 0x0000002d423a0223 */ /* 0x000fe2000001003a */
[----:B------:R-:W1:Y:S01]  /*2420*/  @P1 LDC.64 R46, c[0x0][0x408] ;  /* 0x00010200ff2e1b82 */ /* 0x000e620000000a00 */
[----:B------:R-:W-:Y:S01]  /*2430*/  @P1 LOP3.LUT P3, RZ, R60, 0xff, RZ, 0xc0, !PT ;  /* 0x000000ff3cff1812 */ /* 0x000fe2000786c0ff */
[-CC-:B------:R-:W-:Y:S01]  /*2440*/  @P0 FFMA.FTZ R60, R10, R65.reuse, R64.reuse ;  /* 0x000000410a3c0223 */ /* 0x180fe20000010040 */
[----:B------:R-:W-:Y:S01]  /*2450*/  @P0 FFMA.FTZ R64, R62, R65, R64 ;  /* 0x000000413e400223 */ /* 0x000fe20000010040 */
[--C-:B------:R-:W-:Y:S01]  /*2460*/  HADD2.F32 R65, -RZ, R15.reuse.H1_H1 ;  /* 0x3000000fff417230 */ /* 0x100fe20000004100 */
[----:B------:R-:W-:Y:S01]  /*2470*/  @P1 F2FP.F16.F32.PACK_AB R56, RZ, R56 ;  /* 0x00000038ff38123e */ /* 0x000fe200000000ff */
[----:B------:R-:W-:Y:S01]  /*2480*/  @P0 FADD.FTZ R60, R51, -R60 ;  /* 0x8000003c333c0221 */ /* 0x000fe20000010000 */
[----:B------:R-:W-:Y:S01]  /*2490*/  @P0 FADD.FTZ R64, R53, -R64 ;  /* 0x8000004035400221 */ /* 0x000fe20000010000 */
[----:B------:R-:W2:Y:S01]  /*24a0*/  @P1 LDC.64 R44, c[0x0][0x408] ;  /* 0x00010200ff2c1b82 */ /* 0x000ea20000000a00 */
[----:B------:R-:W-:Y:S01]  /*24b0*/  @P1 F2FP.F16.F32.PACK_AB R68, RZ, R68 ;  /* 0x00000044ff44123e */ /* 0x000fe200000000ff */
[----:B------:R-:W-:Y:S01]  /*24c0*/  @P0 FFMA.FTZ R69, R66, R60, R69 ;  /* 0x0000003c42450223 */ /* 0x000fe20000010045 */
[----:B------:R-:W-:Y:S01]  /*24d0*/  @P0 FADD.FTZ R60, R54, -R61 ;  /* 0x8000003d363c0221 */ /* 0x000fe20000010000 */
[----:B------:R-:W-:-:S02]  /*24e0*/  HADD2.F32 R61, -RZ, R15.H0_H0 ;  /* 0x2000000fff3d7230 */ /* 0x000fc40000004100 */
[----:B------:R-:W-:Y:S01]  /*24f0*/  @P0 FFMA.FTZ R65, R66, R64, R65 ;  /* 0x0000004042410223 */ /* 0x000fe20000010041 */
[----:B------:R-:W-:Y:S02]  /*2500*/  @P1 PRMT R40, R56, 0x7610, R40 ;  /* 0x0000761038281816 */ /* 0x000fe40000000028 */
[----:B------:R-:W-:Y:S01]  /*2510*/  @P0 FFMA.FTZ R61, R66, R60, R61 ;  /* 0x0000003c423d0223 */ /* 0x000fe2000001003d */
[----:B------:R-:W-:Y:S02]  /*2520*/  @P1 ISETP.GE.U32.AND P0, PT, R74, RZ, PT ;  /* 0x000000ff4a00120c */ /* 0x000fe40003f06070 */
[----:B------:R-:W-:Y:S02]  /*2530*/  @P1 PRMT R40, R40, 0x5410, R68 ;  /* 0x0000541028281816 */ /* 0x000fe40000000044 */
[----:B------:R-:W-:Y:S01]  /*2540*/  @P1 ISETP.GE.U32.AND.EX P0, PT, R75, 0x1000000, PT, P0 ;  /* 0x010000004b00180c */ /* 0x000fe20003f06100 */
[----:B-1----:R-:W-:-:S04]  /*2550*/  @P1 FMUL.FTZ R47, R71, R47 ;  /* 0x0000002f472f1220 */ /* 0x002fc80000410000 */
[----:B------:R-:W-:Y:S02]  /*2560*/  @P1 FMUL.FTZ R70, R47, R46 ;  /* 0x0000002e2f461220 */ /* 0x000fe40000410000 */
[----:B------:R-:W1:Y:S01]  /*2570*/  @P1 LDC.64 R46, c[0x0][0x408] ;  /* 0x00010200ff2e1b82 */ /* 0x000e620000000a00 */
[----:B--2---:R-:W-:Y:S02]  /*2580*/  @P1 FMUL.FTZ R45, R67, R45 ;  /* 0x0000002d432d1220 */ /* 0x004fe40000410000 */
[----:B------:R-:W-:Y:S02]  /*2590*/  @P1 FSEL R70, R70, RZ, P6 ;  /* 0x000000ff46461208 */ /* 0x000fe40003000000 */
[----:B------:R-:W-:Y:S02]  /*25a0*/  @P1 FMUL.FTZ R60, R45, R44 ;  /* 0x0000002c2d3c1220 */ /* 0x000fe40000410000 */
[----:B------:R-:W-:Y:S01]  /*25b0*/  @P1 F2FP.F16.F32.PACK_AB R70, RZ, R70 ;  /* 0x00000046ff46123e */ /* 0x000fe200000000ff */
[----:B------:R-:W2:Y:S02]  /*25c0*/  @P1 LDC.64 R44, c[0x0][0x408] ;  /* 0x00010200ff2c1b82 */ /* 0x000ea40000000a00 */
[----:B------:R-:W-:-:S04]  /*25d0*/  @P1 FSEL R60, R60, RZ, P2 ;  /* 0x000000ff3c3c1208 */ /* 0x000fc80001000000 */
[----:B------:R-:W-:-:S04]  /*25e0*/  @P1 F2FP.F16.F32.PACK_AB R60, RZ, R60 ;  /* 0x0000003cff3c123e */ /* 0x000fc800000000ff */
[----:B------:R-:W-:-:S04]  /*25f0*/  @P1 PRMT R41, R60, 0x7610, R41 ;  /* 0x000076103c291816 */ /* 0x000fc80000000029 */
[----:B------:R-:W-:Y:S01]  /*2600*/  @P1 PRMT R41, R41, 0x5410, R70 ;  /* 0x0000541029291816 */ /* 0x000fe20000000046 */
        /* <DEDUP_REMOVED lines=13> */
[----:B------:R-:W-:Y:S01]  /*26e0*/  @P1 FMUL.FTZ R46, R47, R46 ;  /* 0x0000002e2f2e1220 */ /* 0x000fe20000410000 */
[----:B------:R-:W-:Y:S01]  /*26f0*/  F2FP.F16.F32.PACK_AB R47, R65, R61 ;  /* 0x0000003d412f723e */ /* 0x000fe200000000ff */
[----:B--2---:R-:W-:-:S03]  /*2700*/  @P1 FMUL.FTZ R45, R61, R45 ;  /* 0x0000002d3d2d1220 */ /* 0x004fc60000410000 */
[----:B------:R-:W-:Y:S01]  /*2710*/  @P1 FSEL R46, R46, RZ, P0 ;  /* 0x000000ff2e2e1208 */ /* 0x000fe20000000000 */
[----:B------:R-:W-:-:S03]  /*2720*/  @P1 FMUL.FTZ R44, R45, R44 ;  /* 0x0000002c2d2c1220 */ /* 0x000fc60000410000 */
[----:B------:R-:W-:Y:S02]  /*2730*/  @P1 F2FP.F16.F32.PACK_AB R75, RZ, R46 ;  /* 0x0000002eff4b123e */ /* 0x000fe400000000ff */
[----:B------:R-:W-:Y:S02]  /*2740*/  F2FP.F16.F32.PACK_AB R45, R71, R67 ;  /* 0x00000043472d723e */ /* 0x000fe400000000ff */
[----:B------:R-:W-:Y:S02]  /*2750*/  @P1 FSEL R44, R44, RZ, P3 ;  /* 0x000000ff2c2c1208 */ /* 0x000fe40001800000 */
[----:B------:R-:W-:Y:S02]  /*2760*/  F2FP.F16.F32.PACK_AB R46, R69, R58 ;  /* 0x0000003a452e723e */ /* 0x000fe400000000ff */
[----:B------:R-:W-:Y:S02]  /*2770*/  @P1 F2FP.F16.F32.PACK_AB R74, RZ, R44 ;  /* 0x0000002cff4a123e */ /* 0x000fe400000000ff */
[----:B------:R-:W-:-:S02]  /*2780*/  F2FP.F16.F32.PACK_AB R44, R57, R59 ;  /* 0x0000003b392c723e */ /* 0x000fc400000000ff */
[----:B------:R-:W-:-:S04]  /*2790*/  @P1 PRMT R43, R74, 0x7610, R43 ;  /* 0x000076104a2b1816 */ /* 0x000fc8000000002b */
[----:B------:R-:W-:-:S07]  /*27a0*/  @P1 PRMT R43, R43, 0x5410, R75 ;  /* 0x000054102b2b1816 */ /* 0x000fce000000004b */
.L_x_3378:
[----:B------:R-:W-:Y:S05]  /*27b0*/  BSYNC.RECONVERGENT B1 ;  /* 0x0000000000017941 */ /* 0x000fea0003800200 */
.L_x_3361:
        /* <DEDUP_REMOVED lines=8> */
[----:B---3--:R-:W-:Y:S01]  /*2840*/  @P0 IMAD R55, R4, R55, RZ ;  /* 0x0000003704370224 */ /* 0x008fe200078e02ff */
[----:B--2---:R-:W-:-:S04]  /*2850*/  LEA R4, R58, R4, 0x2 ;  /* 0x000000043a047211 */ /* 0x004fc800078e10ff */
        /* <DEDUP_REMOVED lines=8> */
.L_x_3356:
[----:B------:R-:W-:Y:S05]  /*28e0*/  BSYNC B0 ;  /* 0x0000000000007941 */ /* 0x000fea0003800000 */
.L_x_3355:
        /* <DEDUP_REMOVED lines=64> */
.L_x_3360:
[----:B------:R-:W-:Y:S01]  /*2cf0*/  HFMA2 R64, -RZ, RZ, 0, 5.9604644775390625e-08 ;  /* 0x00000001ff407431 */ /* 0x000fe200000001ff */
[----:B------:R-:W-:Y:S01]  /*2d00*/  BSSY B1, `(.L_x_3381) ;  /* 0x0000006000017945 */ /* 0x000fe20003800000 */
[----:B------:R-:W-:Y:S02]  /*2d10*/  MOV R65, 0x1f ;  /* 0x0000001f00417802 */ /* 0x000fe40000000f00 */
[----:B------:R-:W-:-:S07]  /*2d20*/  MOV R70, 0xffffffff ;  /* 0xffffffff00467802 */ /* 0x000fce0000000f00 */
[----:B0-----:R-:W-:Y:S05]  /*2d30*/  WARPSYNC.COLLECTIVE R70, `(.L_x_3382) ;  /* 0x0000000046087348 */ /* 0x001fea0003c00000 */
[----:B------:R1:W2:Y:S02]  /*2d40*/  SHFL.BFLY P0, R72, R71, R64, R65 ;  /* 0x0c00004047487389 */ /* 0x0002a40000000041 */
[----:B012---:R-:W-:Y:S05]  /*2d50*/  ENDCOLLECTIVE ;  /* 0x000000000000791b */ /* 0x007fea0003800000 */
.L_x_3382:
[----:B------:R-:W-:Y:S05]  /*2d60*/  BSYNC B1 ;  /* 0x0000000000017941 */ /* 0x000fea0003800000 */
.L_x_3381:
        /* <DEDUP_REMOVED lines=8> */
.L_x_3383:
[----:B------:R-:W-:Y:S01]  /*2df0*/  HFMA2 R64, -RZ, RZ, 0, 1.1920928955078125e-07 ;  /* 0x00000002ff407431 */ /* 0x000fe200000001ff */
[----:B------:R-:W-:Y:S02]  /*2e00*/  MOV R71, R76 ;  /* 0x0000004c00477202 */ /* 0x000fe40000000f00 */
[----:B------:R-:W-:-:S07]  /*2e10*/  MOV R77, R72 ;  /* 0x00000048004d7202 */ /* 0x000fce0000000f00 */
[----:B------:R-:W-:Y:S05]  /*2e20*/  WARPSYNC.COLLECTIVE R70, `(.L_x_3384) ;  /* 0x0000000046087348 */ /* 0x000fea0003c00000 */
[----:B------:R0:W1:Y:S02]  /*2e30*/  SHFL.BFLY P0, R72, R71, R64, R65 ;  /* 0x0c00004047487389 */ /* 0x0000640000000041 */
[----:B01----:R-:W-:Y:S05]  /*2e40*/  ENDCOLLECTIVE ;  /* 0x000000000000791b */ /* 0x003fea0003800000 */
.L_x_3384:
[----:B------:R-:W-:-:S05]  /*2e50*/  FADD.FTZ R77, R77, R73 ;  /* 0x000000494d4d7221 */ /* 0x000fca0000010000 */
[----:B------:R-:W-:Y:S01]  /*2e60*/  MOV R71, R77 ;  /* 0x0000004d00477202 */ /* 0x000fe20000000f00 */
[----:B------:R-:W-:-:S07]  /*2e70*/  FADD.FTZ R76, R76, R72 ;  /* 0x000000484c4c7221 */ /* 0x000fce0000010000 */
[----:B------:R-:W-:Y:S05]  /*2e80*/  WARPSYNC.COLLECTIVE R70, `(.L_x_3385) ;  /* 0x0000000046087348 */ /* 0x000fea0003c00000 */
[----:B------:R0:W1:Y:S02]  /*2e90*/  SHFL.BFLY P0, R72, R71, R64, R65 ;  /* 0x0c00004047487389 */ /* 0x0000640000000041 */
[----:B01----:R-:W-:Y:S05]  /*2ea0*/  ENDCOLLECTIVE ;  /* 0x000000000000791b */ /* 0x003fea0003800000 */
.L_x_3385:
[----:B------:R-:W-:Y:S01]  /*2eb0*/  HFMA2 R64, -RZ, RZ, 0, 2.384185791015625e-07 ;  /* 0x00000004ff407431 */ /* 0x000fe200000001ff */
[----:B------:R-:W-:Y:S02]  /*2ec0*/  MOV R71, R76 ;  /* 0x0000004c00477202 */ /* 0x000fe40000000f00 */
[----:B------:R-:W-:-:S07]  /*2ed0*/  MOV R73, R72 ;  /* 0x0000004800497202 */ /* 0x000fce0000000f00 */
[----:B------:R-:W-:Y:S05]  /*2ee0*/  WARPSYNC.COLLECTIVE R70, `(.L_x_3386) ;  /* 0x0000000046087348 */ /* 0x000fea0003c00000 */
[----:B------:R0:W1:Y:S02]  /*2ef0*/  SHFL.BFLY P0, R72, R71, R64, R65 ;  /* 0x0c00004047487389 */ /* 0x0000640000000041 */
[----:B01----:R-:W-:Y:S05]  /*2f00*/  ENDCOLLECTIVE ;  /* 0x000000000000791b */ /* 0x003fea0003800000 */
.L_x_3386:
[----:B------:R-:W-:-:S05]  /*2f10*/  FADD.FTZ R77, R77, R73 ;  /* 0x000000494d4d7221 */ /* 0x000fca0000010000 */
[----:B------:R-:W-:Y:S01]  /*2f20*/  MOV R71, R77 ;  /* 0x0000004d00477202 */ /* 0x000fe20000000f00 */
[----:B------:R-:W-:-:S07]  /*2f30*/  FADD.FTZ R73, R76, R72 ;  /* 0x000000484c497221 */ /* 0x000fce0000010000 */
[----:B------:R-:W-:Y:S05]  /*2f40*/  WARPSYNC.COLLECTIVE R70, `(.L_x_3387) ;  /* 0x0000000046087348 */ /* 0x000fea0003c00000 */
[----:B------:R0:W1:Y:S02]  /*2f50*/  SHFL.BFLY P0, R72, R71, R64, R65 ;  /* 0x0c00004047487389 */ /* 0x0000640000000041 */
[----:B01----:R-:W-:Y:S05]  /*2f60*/  ENDCOLLECTIVE ;  /* 0x000000000000791b */ /* 0x003fea0003800000 */
.L_x_3387:
[----:B------:R-:W-:Y:S02]  /*2f70*/  MOV R71, R73 ;  /* 0x0000004900477202 */ /* 0x000fe40000000f00 */
[----:B------:R-:W-:-:S05]  /*2f80*/  MOV R64, R72 ;  /* 0x0000004800407202 */ /* 0x000fca0000000f00 */
[----:B------:R-:W-:Y:S01]  /*2f90*/  FADD.FTZ R77, R77, R64 ;  /* 0x000000404d4d7221 */ /* 0x000fe20000010000 */
[----:B------:R-:W-:-:S07]  /*2fa0*/  HFMA2 R64, -RZ, RZ, 0, 4.76837158203125e-07 ;  /* 0x00000008ff407431 */ /* 0x000fce00000001ff */
[----:B------:R-:W-:Y:S05]  /*2fb0*/  WARPSYNC.COLLECTIVE R70, `(.L_x_3388) ;  /* 0x0000000046087348 */ /* 0x000fea0003c00000 */
[----:B------:R0:W1:Y:S02]  /*2fc0*/  SHFL.BFLY P0, R72, R71, R64, R65 ;  /* 0x0c00004047487389 */ /* 0x0000640000000041 */
[----:B01----:R-:W-:Y:S05]  /*2fd0*/  ENDCOLLECTIVE ;  /* 0x000000000000791b */ /* 0x003fea0003800000 */
.L_x_3388:
[----:B------:R-:W-:Y:S01]  /*2fe0*/  MOV R71, R77 ;  /* 0x0000004d00477202 */ /* 0x000fe20000000f00 */
[----:B------:R-:W-:-:S07]  /*2ff0*/  FADD.FTZ R73, R73, R72 ;  /* 0x0000004849497221 */ /* 0x000fce0000010000 */
[----:B------:R-:W-:Y:S05]  /*3000*/  WARPSYNC.COLLECTIVE R70, `(.L_x_3389) ;  /* 0x0000000046087348 */ /* 0x000fea0003c00000 */
[----:B------:R0:W1:Y:S02]  /*3010*/  SHFL.BFLY P0, R72, R71, R64, R65 ;  /* 0x0c00004047487389 */ /* 0x0000640000000041 */
[----:B01----:R-:W-:Y:S05]  /*3020*/  ENDCOLLECTIVE ;  /* 0x000000000000791b */ /* 0x003fea0003800000 */
.L_x_3389:
[----:B------:R-:W-:Y:S01]  /*3030*/  HFMA2 R64, -RZ, RZ, 0, 9.5367431640625e-07 ;  /* 0x00000010ff407431 */ /* 0x000fe200000001ff */
[----:B------:R-:W-:Y:S02]  /*3040*/  MOV R71, R73 ;  /* 0x0000004900477202 */ /* 0x000fe40000000f00 */
[----:B------:R-:W-:-:S07]  /*3050*/  MOV R76, R72 ;  /* 0x00000048004c7202 */ /* 0x000fce0000000f00 */
[----:B------:R-:W-:Y:S05]  /*3060*/  WARPSYNC.COLLECTIVE R70, `(.L_x_3390) ;  /* 0x0000000046087348 */ /* 0x000fea0003c00000 */
[----:B------:R0:W1:Y:S02]  /*3070*/  SHFL.BFLY P0, R72, R71, R64, R65 ;  /* 0x0c00004047487389 */ /* 0x0000640000000041 */
[----:B01----:R-:W-:Y:S05]  /*3080*/  ENDCOLLECTIVE ;  /* 0x000000000000791b */ /* 0x003fea0003800000 */
.L_x_3390:
[----:B------:R-:W-:-:S05]  /*3090*/  FADD.FTZ R76, R77, R76 ;  /* 0x0000004c4d4c7221 */ /* 0x000fca0000010000 */
[----:B------:R-:W-:Y:S02]  /*30a0*/  MOV R71, R76 ;  /* 0x0000004c00477202 */ /* 0x000fe40000000f00 */
[----:B------:R-:W-:-:S07]  /*30b0*/  MOV R77, R72 ;  /* 0x00000048004d7202 */ /* 0x000fce0000000f00 */
[----:B------:R-:W-:Y:S05]  /*30c0*/  WARPSYNC.COLLECTIVE R70, `(.L_x_3391) ;  /* 0x0000000046087348 */ /* 0x000fea0003c00000 */
[----:B------:R0:W1:Y:S02]  /*30d0*/  SHFL.BFLY P0, R72, R71, R64, R65 ;  /* 0x0c00004047487389 */ /* 0x0000640000000041 */
[----:B01----:R-:W-:Y:S05]  /*30e0*/  ENDCOLLECTIVE ;  /* 0x000000000000791b */ /* 0x003fea0003800000 */
.L_x_3391:
[----:B------:R-:W-:Y:S05]  /*30f0*/  BRA `(.L_x_3392) ;  /* 0xffffffdc00187947 */ /* 0x000fea000383ffff */
.L_x_3393:
        /* <DEDUP_REMOVED lines=16> */
.L_x_6449:


//--------------------- .text._ZN10layer_norm13ln_bwd_kernelINS_13Kernel_traitsIf6__halfS2_S2_fjLj256ELj1ELj4ELj1ELj16ENS_18Kernel_traits_baseILj256EfS2_S2_S2_fjLj128EEEEELb1ELb1ELb0ELb0EEEvNS_9BwdParamsE --------------------------
	.section	.text._ZN10layer_norm13ln_bwd_kernelINS_13Kernel_traitsIf6__halfS2_S2_fjLj256ELj1ELj4ELj1ELj16ENS_18Kernel_traits_baseILj256EfS2_S2_S2_fjLj128EEEEELb1ELb1ELb0ELb0EEEvNS_9BwdParamsE,"ax",@progbits
	.align	128
        .global         _ZN10layer_norm13ln_bwd_kernelINS_13Kernel_traitsIf6__halfS2_S2_fjLj256ELj1ELj4ELj1ELj16ENS_18Kernel_traits_baseILj256EfS2_S2_S2_fjLj128EEEEELb1ELb1ELb0ELb0EEEvNS_9BwdParamsE
        .type           _ZN10layer_norm13ln_bwd_kernelINS_13Kernel_traitsIf6__halfS2_S2_fjLj256ELj1ELj4ELj1ELj16ENS_18Kernel_traits_baseILj256EfS2_S2_S2_fjLj128EEEEELb1ELb1ELb0ELb0EEEvNS_9BwdParamsE,@function
        .size           _ZN10layer_norm13ln_bwd_kernelINS_13Kernel_traitsIf6__halfS2_S2_fjLj256ELj1ELj4ELj1ELj16ENS_18Kernel_traits_baseILj256EfS2_S2_S2_fjLj128EEEEELb1ELb1ELb0ELb0EEEvNS_9BwdParamsE,(.L_x_6450 - _ZN10layer_norm13ln_bwd_kernelINS_13Kernel_traitsIf6__halfS2_S2_fjLj256ELj1ELj4ELj1ELj16ENS_18Kernel_traits_baseILj256EfS2_S2_S2_fjLj128EEEEELb1ELb1ELb0ELb0EEEvNS_9BwdParamsE)
        .other          _ZN10layer_norm13ln_bwd_kernelINS_13Kernel_traitsIf6__halfS2_S2_fjLj256ELj1ELj4ELj1ELj16ENS_18Kernel_traits_baseILj256EfS2_S2_S2_fjLj128EEEEELb1ELb1ELb0ELb0EEEvNS_9BwdParamsE,@"STO_CUDA_ENTRY STV_DEFAULT"
_ZN10layer_norm13ln_bwd_kernelINS_13Kernel_traitsIf6__halfS2_S2_fjLj256ELj1ELj4ELj1ELj16ENS_18Kernel_traits_baseILj256EfS2_S2_S2_fjLj128EEEEELb1ELb1ELb0ELb0EEEvNS_9BwdParamsE:
.text._ZN10layer_norm13ln_bwd_kernelINS_13Kernel_traitsIf6__halfS2_S2_fjLj256ELj1ELj4ELj1ELj16ENS_18Kernel_traits_baseILj256EfS2_S2_S2_fjLj128EEEEELb1ELb1ELb0ELb0EEEvNS_9BwdParamsE:
        /* <DEDUP_REMOVED lines=49> */
.L_x_3405:
[----:B0-----:R-:W0:Y:S08]  /*0310*/  @P0 LDC.64 R6, c[0x0][0x3e0] ;  /* 0x0000f800ff060b82 */ /* 0x001e300000000a00 */
[----:B------:R-:W2:Y:S01]  /*0320*/  LDC.64 R8, c[0x0][0x3c8] ;  /* 0x0000f200ff087b82 */ /* 0x000ea20000000a00 */
[----:B------:R-:W-:-:S07]  /*0330*/  ISETP.GE.U32.AND P2, PT, R4, 0x20, PT ;  /* 0x000000200400780c */ /* 0x000fce0003f46070 */
[----:B------:R-:W3:Y:S01]  /*0340*/  LDC.64 R56, c[0x0][0x3c0] ;  /* 0x0000f000ff387b82 */ /* 0x000ee20000000a00 */
[----:B0-----:R-:W-:-:S06]  /*0350*/  @P0 IMAD.WIDE R58, R2, 0x2, R6 ;  /* 0x00000002023a0825 */ /* 0x001fcc00078e0206 */
[----:B------:R0:W4:Y:S01]  /*0360*/  @P0 LDG.E.U16 R58, desc[UR8][R58.64] ;  /* 0x000000083a3a0981 */ /* 0x000122000c1e1500 */
[----:B--2---:R-:W-:-:S05]  /*0370*/  IMAD.WIDE R86, R2, 0x4, R8 ;  /* 0x0000000402567825 */ /* 0x004fca00078e0208 */
[----:B-----5:R2:W5:Y:S01]  /*0380*/  LDG.E R9, desc[UR8][R86.64] ;  /* 0x0000000856097981 */ /* 0x020562000c1e1900 */
[----:B------:R-:W-:Y:S01]  /*0390*/  MOV R7, UR20 ;  /* 0x0000001400077c02 */ /* 0x000fe20008000f00 */
[----:B------:R-:W-:Y:S01]  /*03a0*/  BSSY.RECONVERGENT B1, `(.L_x_3396) ;  /* 0x000006a000017945 */ /* 0x000fe20003800200 */
[----:B------:R-:W-:Y:S02]  /*03b0*/  MOV R8, 0x3f800000 ;  /* 0x3f80000000087802 */ /* 0x000fe40000000f00 */
[----:B0-----:R-:W-:Y:S01]  /*03c0*/  MOV R59, RZ ;  /* 0x000000ff003b7202 */ /* 0x001fe20000000f00 */
[----:B------:R-:W-:-:S05]  /*03d0*/  IMAD R6, R2, R7, RZ ;  /* 0x0000000702067224 */ /* 0x000fca00078e02ff */
[----:B------:R-:W-:-:S04]  /*03e0*/  SHF.R.S32.HI R85, RZ, 0x1f, R6 ;  /* 0x0000001fff557819 */ /* 0x000fc80000011406 */
[----:B------:R-:W-:Y:S02]  /*03f0*/  LEA.HI R6, R85, R6, RZ, 0x3 ;  /* 0x0000000655067211 */ /* 0x000fe400078f18ff */
[----:B------:R-:W-:Y:S02]  /*0400*/  MOV R85, RZ ;  /* 0x000000ff00557202 */ /* 0x000fe40000000f00 */
[----:B------:R-:W-:Y:S01]  /*0410*/  LEA.HI.SX32 R6, R6, R5, 0x1d ;  /* 0x0000000506067211 */ /* 0x000fe200078feaff */
[----:B----4-:R-:W-:Y:S01]  /*0420*/  @P0 HADD2.F32 R8, -RZ, R58.H0_H0 ;  /* 0x2000003aff080230 */ /* 0x010fe20000004100 */
        /* <DEDUP_REMOVED lines=22> */
[----:B------:R-:W-:Y:S02]  /*0590*/  HADD2.F32 R75, -RZ, R58.H0_H0 ;  /* 0x2000003aff4b7230 */ /* 0x000fe40000004100 */
[----:B------:R-:W-:Y:S01]  /*05a0*/  FADD.FTZ R80, -R72, R57 ;  /* 0x0000003948507221 */ /* 0x000fe20000010100 */
[----:B------:R-:W-:-:S02]  /*05b0*/  HADD2.F32 R11, -RZ, R56.H1_H1 ;  /* 0x30000038ff0b7230 */ /* 0x000fc40000004100 */
[C---:B------:R-:W-:Y:S01]  /*05c0*/  FADD.FTZ R10, -R72.reuse, R3 ;  /* 0x00000003480a7221 */ /* 0x040fe20000010100 */
[----:B------:R-:W-:Y:S02]  /*05d0*/  HADD2.F32 R77, -RZ, R58.H1_H1 ;  /* 0x3000003aff4d7230 */ /* 0x000fe40000004100 */
[--C-:B------:R-:W-:Y:S02]  /*05e0*/  HADD2.F32 R79, -RZ, R59.reuse.H0_H0 ;  /* 0x2000003bff4f7230 */ /* 0x100fe40000004100 */
[--C-:B---3--:R-:W-:Y:S02]  /*05f0*/  HADD2.F32 R57, -RZ, R64.reuse.H0_H0 ;  /* 0x20000040ff397230 */ /* 0x108fe40000004100 */
[----:B------:R-:W-:Y:S02]  /*0600*/  HADD2.F32 R59, -RZ, R59.H1_H1 ;  /* 0x3000003bff3b7230 */ /* 0x000fe40000004100 */
[C---:B------:R-:W-:Y:S01]  /*0610*/  FADD.FTZ R78, -R72.reuse, R73 ;  /* 0x00000049484e7221 */ /* 0x040fe20000010100 */
[----:B------:R-:W-:Y:S01]  /*0620*/  FADD.FTZ R58, -R72, R75 ;  /* 0x0000004b483a7221 */ /* 0x000fe20000010100 */
[----:B------:R-:W-:-:S02]  /*0630*/  HADD2.F32 R74, -RZ, R64.H1_H1 ;  /* 0x30000040ff4a7230 */ /* 0x000fc40000004100 */
[----:B-----5:R-:W-:Y:S01]  /*0640*/  FMUL.FTZ R3, R9, R10 ;  /* 0x0000000a09037220 */ /* 0x020fe20000410000 */
[C---:B------:R-:W-:Y:S01]  /*0650*/  FADD.FTZ R84, -R72.reuse, R11 ;  /* 0x0000000b48547221 */ /* 0x040fe20000010100 */
[C---:B------:R-:W-:Y:S01]  /*0660*/  FADD.FTZ R76, -R72.reuse, R77 ;  /* 0x0000004d484c7221 */ /* 0x040fe20000010100 */
[----:B------:R-:W-:Y:S01]  /*0670*/  FADD.FTZ R56, -R72, R79 ;  /* 0x0000004f48387221 */ /* 0x000fe20000010100 */
[-C--:B------:R-:W-:Y:S01]  /*0680*/  FMUL.FTZ R82, R12, R57.reuse ;  /* 0x000000390c527220 */ /* 0x080fe20000410000 */
[----:B------:R-:W-:Y:S01]  /*0690*/  FADD.FTZ R72, -R72, R59 ;  /* 0x0000003b48487221 */ /* 0x000fe20000010100 */
[--C-:B------:R-:W-:Y:S02]  /*06a0*/  HADD2.F32 R59, -RZ, R65.reuse.H0_H0 ;  /* 0x20000041ff3b7230 */ /* 0x100fe40000004100 */
[----:B------:R-:W-:Y:S01]  /*06b0*/  FADD.FTZ R32, R32, R57 ;  /* 0x0000003920207221 */ /* 0x000fe20000010000 */
[----:B------:R-:W-:Y:S01]  /*06c0*/  FFMA.FTZ R40, R3, R57, R40 ;  /* 0x0000003903287223 */ /* 0x000fe20000010028 */
[C---:B------:R-:W-:Y:S01]  /*06d0*/  FMUL.FTZ R83, R9.reuse, R78 ;  /* 0x0000004e09537220 */ /* 0x040fe20000410000 */
[C---:B------:R-:W-:Y:S01]  /*06e0*/  FMUL.FTZ R79, R9.reuse, R58 ;  /* 0x0000003a094f7220 */ /* 0x040fe20000410000 */
[----:B------:R-:W-:Y:S01]  /*06f0*/  FMUL.FTZ R84, R9, R84 ;  /* 0x0000005409547220 */ /* 0x000fe20000410000 */
[----:B------:R-:W-:Y:S01]  /*0700*/  FMUL.FTZ R81, R13, R74 ;  /* 0x0000004a0d517220 */ /* 0x000fe20000410000 */
[----:B------:R-:W-:Y:S01]  /*0710*/  FADD.FTZ R58, RZ, R82 ;  /* 0x00000052ff3a7221 */ /* 0x000fe20000010000 */
[----:B------:R-:W-:Y:S01]  /*0720*/  FFMA.FTZ R57, R3, R82, RZ ;  /* 0x0000005203397223 */ /* 0x000fe200000100ff */
[----:B------:R-:W-:-:S02]  /*0730*/  HADD2.F32 R86, -RZ, R65.H1_H1 ;  /* 0x30000041ff567230 */ /* 0x000fc40000004100 */
[----:B------:R-:W-:Y:S01]  /*0740*/  FADD.FTZ R34, R34, R59 ;  /* 0x0000003b22227221 */ /* 0x000fe20000010000 */
[-C--:B------:R-:W-:Y:S01]  /*0750*/  FFMA.FTZ R42, R83, R59.reuse, R42 ;  /* 0x0000003b532a7223 */ /* 0x080fe2000001002a */
[----:B------:R-:W-:Y:S01]  /*0760*/  FMUL.FTZ R78, R14, R59 ;  /* 0x0000003b0e4e7220 */ /* 0x000fe20000410000 */
[C---:B------:R-:W-:Y:S01]  /*0770*/  FMUL.FTZ R73, R9.reuse, R56 ;  /* 0x0000003809497220 */ /* 0x040fe20000410000 */
[----:B------:R-:W-:Y:S01]  /*0780*/  FADD.FTZ R59, R58, R81 ;  /* 0x000000513a3b7221 */ /* 0x000fe20000010000 */
[----:B------:R-:W-:Y:S01]  /*0790*/  FFMA.FTZ R56, R84, R81, R57 ;  /* 0x0000005154387223 */ /* 0x000fe20000010039 */
[--C-:B------:R-:W-:Y:S02]  /*07a0*/  HADD2.F32 R75, -RZ, R66.reuse.H0_H0 ;  /* 0x20000042ff4b7230 */ /* 0x100fe40000004100 */
[----:B------:R-:W-:Y:S01]  /*07b0*/  FMUL.FTZ R80, R9, R80 ;  /* 0x0000005009507220 */ /* 0x000fe20000410000 */
[----:B------:R-:W-:Y:S01]  /*07c0*/  FMUL.FTZ R77, R15, R86 ;  /* 0x000000560f4d7220 */ /* 0x000fe20000410000 */
[----:B------:R-:W-:Y:S01]  /*07d0*/  FADD.FTZ R58, R59, R78 ;  /* 0x0000004e3b3a7221 */ /* 0x000fe20000010000 */
[----:B------:R-:W-:Y:S01]  /*07e0*/  FFMA.FTZ R57, R83, R78, R56 ;  /* 0x0000004e53397223 */ /* 0x000fe20000010038 */
[----:B------:R-:W-:-:S02]  /*07f0*/  HADD2.F32 R88, -RZ, R66.H1_H1 ;  /* 0x30000042ff587230 */ /* 0x000fc40000004100 */
[----:B------:R-:W-:Y:S01]  /*0800*/  FADD.FTZ R28, R28, R75 ;  /* 0x0000004b1c1c7221 */ /* 0x000fe20000010000 */
[-C--:B------:R-:W-:Y:S01]  /*0810*/  FFMA.FTZ R36, R79, R75.reuse, R36 ;  /* 0x0000004b4f247223 */ /* 0x080fe20000010024 */
[----:B------:R-:W-:Y:S01]  /*0820*/  FMUL.FTZ R75, R16, R75 ;  /* 0x0000004b104b7220 */ /* 0x000fe20000410000 */
[----:B------:R-:W-:Y:S01]  /*0830*/  FADD.FTZ R58, R58, R77 ;  /* 0x0000004d3a3a7221 */ /* 0x000fe20000010000 */
[----:B------:R-:W-:Y:S01]  /*0840*/  FFMA.FTZ R56, R80, R77, R57 ;  /* 0x0000004d50387223 */ /* 0x000fe20000010039 */
[--C-:B0-----:R-:W-:Y:S02]  /*0850*/  HADD2.F32 R71, -RZ, R67.reuse.H0_H0 ;  /* 0x20000043ff477230 */ /* 0x101fe40000004100 */
[----:B------:R-:W-:Y:S01]  /*0860*/  FADD.FTZ R33, R33, R74 ;  /* 0x0000004a21217221 */ /* 0x000fe20000010000 */
[----:B------:R-:W-:Y:S01]  /*0870*/  FFMA.FTZ R41, R84, R74, R41 ;  /* 0x0000004a54297223 */ /* 0x000fe20000010029 */
        /* <DEDUP_REMOVED lines=16> */
[C-C-:B----4-:R-:W-:Y:S01]  /*0980*/  SHF.R.U64 R67, R68.reuse, 0x8, R69.reuse ;  /* 0x0000000844437819 */ /* 0x150fe20000001245 */
[----:B------:R-:W-:Y:S01]  /*0990*/  FADD.FTZ R35, R35, R86 ;  /* 0x0000005623237221 */ /* 0x000fe20000010000 */
[----:B------:R-:W-:Y:S01]  /*09a0*/  SHF.R.U64 R66, R68, 0x10, R69 ;  /* 0x0000001044427819 */ /* 0x000fe20000001245 */
[----:B------:R-:W-:Y:S01]  /*09b0*/  FFMA.FTZ R43, R80, R86, R43 ;  /* 0x00000056502b7223 */ /* 0x000fe2000001002b */
[--C-:B------:R-:W-:Y:S01]  /*09c0*/  SHF.R.U64 R65, R68, 0x18, R69.reuse ;  /* 0x0000001844417819 */ /* 0x100fe20000001245 */
[----:B------:R-:W-:Y:S01]  /*09d0*/  FADD.FTZ R29, R29, R88 ;  /* 0x000000581d1d7221 */ /* 0x000fe20000010000 */
[----:B------:R-:W-:Y:S01]  /*09e0*/  SHF.R.U32.HI R64, RZ, 0x8, R69 ;  /* 0x00000008ff407819 */ /* 0x000fe20000011645 */
[----:B------:R-:W-:Y:S01]  /*09f0*/  FFMA.FTZ R37, R76, R88, R37 ;  /* 0x000000584c257223 */ /* 0x000fe20000010025 */
[--C-:B------:R-:W-:Y:S01]  /*0a00*/  SHF.R.U32.HI R11, RZ, 0x10, R69.reuse ;  /* 0x00000010ff0b7819 */ /* 0x100fe20000011645 */
[----:B------:R-:W-:Y:S01]  /*0a10*/  FADD.FTZ R59, R59, R70 ;  /* 0x000000463b3b7221 */ /* 0x000fe20000010000 */
[----:B------:R-:W-:Y:S01]  /*0a20*/  SHF.R.U32.HI R10, RZ, 0x18, R69 ;  /* 0x00000018ff0a7819 */ /* 0x000fe20000011645 */
[----:B------:R-:W-:-:S07]  /*0a30*/  FFMA.FTZ R85, R72, R70, R85 ;  /* 0x0000004648557223 */ /* 0x000fce0000010055 */
.L_x_3397:
[----:B------:R-:W-:Y:S05]  /*0a40*/  BSYNC.RECONVERGENT B1 ;  /* 0x0000000000017941 */ /* 0x000fea0003800200 */
.L_x_3396:
        /* <DEDUP_REMOVED lines=20> */
.L_x_3419:
        /* <DEDUP_REMOVED lines=17> */
[----:B0-----:R-:W-:Y:S01]  /*0ca0*/  FFMA.FTZ R85, R3, R88, R87 ;  /* 0x0000005803557223 */ /* 0x001fe20000010057 */
[----:B------:R-:W-:Y:S01]  /*0cb0*/  LOP3.LUT P4, RZ, R68, 0xff, RZ, 0xc0, !PT ;  /* 0x000000ff44ff7812 */ /* 0x000fe2000788c0ff */
[----:B------:R-:W-:Y:S01]  /*0cc0*/  HFMA2 R89, -RZ, RZ, 0, 0 ;  /* 0x00000000ff597431 */ /* 0x000fe200000001ff */
[----:B------:R-:W-:Y:S01]  /*0cd0*/  LOP3.LUT P1, RZ, R67, 0xff, RZ, 0xc0, !PT ;  /* 0x000000ff43ff7812 */ /* 0x000fe2000782c0ff */
[----:B------:R-:W-:Y:S01]  /*0ce0*/  FADD.FTZ R86, R82, -R85 ;  /* 0x8000005552567221 */ /* 0x000fe20000010000 */
[----:B------:R-:W-:Y:S02]  /*0cf0*/  LOP3.LUT P3, RZ, R66, 0xff, RZ, 0xc0, !PT ;  /* 0x000000ff42ff7812 */ /* 0x000fe4000786c0ff */
[----:B------:R-:W-:Y:S01]  /*0d00*/  LOP3.LUT P2, RZ, R65, 0xff, RZ, 0xc0, !PT ;  /* 0x000000ff41ff7812 */ /* 0x000fe2000784c0ff */
[----:B-----5:R-:W-:Y:S01]  /*0d10*/  FMUL.FTZ R85, R9, R86 ;  /* 0x0000005609557220 */ /* 0x020fe20000410000 */
[----:B------:R-:W-:Y:S02]  /*0d20*/  LOP3.LUT P6, RZ, R69, 0xff, RZ, 0xc0, !PT ;  /* 0x000000ff45ff7812 */ /* 0x000fe400078cc0ff */
[----:B------:R-:W-:Y:S01]  /*0d30*/  LOP3.LUT P5, RZ, R64, 0xff, RZ, 0xc0, !PT ;  /* 0x000000ff40ff7812 */ /* 0x000fe200078ac0ff */
[----:B------:R-:W-:-:S02]  /*0d40*/  FMUL.FTZ R85, R85, R8 ;  /* 0x0000000855557220 */ /* 0x000fc40000410000 */
[----:B------:R-:W-:Y:S02]  /*0d50*/  @P4 HADD2.F32 R86, -RZ, R56.H0_H0 ;  /* 0x20000038ff564230 */ /* 0x000fe40000004100 */
[----:B------:R-:W-:-:S04]  /*0d60*/  FMUL.FTZ R85, R85, UR15 ;  /* 0x0000000f55557c20 */ /* 0x000fc80008410000 */
[----:B------:R-:W-:Y:S01]  /*0d70*/  @P4 FMUL.FTZ R89, R85, R86 ;  /* 0x0000005655594220 */ /* 0x000fe20000410000 */
[----:B------:R-:W-:Y:S01]  /*0d80*/  FFMA.FTZ R86, R84, R88, R87 ;  /* 0x0000005854567223 */ /* 0x000fe20000010057 */
[----:B------:R-:W-:Y:S02]  /*0d90*/  FMUL.FTZ R85, R20, R85 ;  /* 0x0000005514557220 */ /* 0x000fe40000410000 */
[----:B------:R-:W-:Y:S01]  /*0da0*/  FADD.FTZ R52, R52, R89 ;  /* 0x0000005934347221 */ /* 0x000fe20000010000 */
[----:B------:R-:W-:Y:S01]  /*0db0*/  FADD.FTZ R86, R81, -R86 ;  /* 0x8000005651567221 */ /* 0x000fe20000010000 */
[----:B------:R-:W-:Y:S01]  /*0dc0*/  @P1 HADD2.F32 R89, -RZ, R56.H1_H1 ;  /* 0x30000038ff591230 */ /* 0x000fe20000004100 */
[----:B------:R-:W-:Y:S01]  /*0dd0*/  FSEL R85, R85, RZ, P4 ;  /* 0x000000ff55557208 */ /* 0x000fe20002000000 */
[----:B------:R-:W-:Y:S02]  /*0de0*/  @P5 HADD2.F32 R93, -RZ, R58.H1_H1 ;  /* 0x3000003aff5d5230 */ /* 0x000fe40000004100 */
[----:B------:R-:W-:Y:S01]  /*0df0*/  FMUL.FTZ R91, R9, R86 ;  /* 0x00000056095b7220 */ /* 0x000fe20000410000 */
[----:B------:R-:W-:-:S03]  /*0e00*/  MOV R86, RZ ;  /* 0x000000ff00567202 */ /* 0x000fc60000000f00 */
[----:B------:R-:W-:-:S04]  /*0e10*/  FMUL.FTZ R91, R91, R8 ;  /* 0x000000085b5b7220 */ /* 0x000fc80000410000 */
[----:B------:R-:W-:-:S04]  /*0e20*/  FMUL.FTZ R56, R91, UR15 ;  /* 0x0000000f5b387c20 */ /* 0x000fc80008410000 */
[----:B------:R-:W-:Y:S01]  /*0e30*/  @P1 FMUL.FTZ R86, R56, R89 ;  /* 0x0000005938561220 */ /* 0x000fe20000410000 */
[----:B------:R-:W-:Y:S01]  /*0e40*/  FFMA.FTZ R89, R83, R88, R87 ;  /* 0x0000005853597223 */ /* 0x000fe20000010057 */
[----:B------:R-:W-:Y:S02]  /*0e50*/  FMUL.FTZ R56, R21, R56 ;  /* 0x0000003815387220 */ /* 0x000fe40000410000 */
[----:B------:R-:W-:Y:S01]  /*0e60*/  FADD.FTZ R53, R53, R86 ;  /* 0x0000005635357221 */ /* 0x000fe20000010000 */
[----:B------:R-:W-:Y:S01]  /*0e70*/  FADD.FTZ R90, R78, -R89 ;  /* 0x800000594e5a7221 */ /* 0x000fe20000010000 */
[--C-:B------:R-:W-:Y:S01]  /*0e80*/  @P3 HADD2.F32 R86, -RZ, R57.reuse.H0_H0 ;  /* 0x20000039ff563230 */ /* 0x100fe20000004100 */
[----:B------:R-:W-:Y:S01]  /*0e90*/  FSEL R56, R56, RZ, P1 ;  /* 0x000000ff38387208 */ /* 0x000fe20000800000 */
[----:B------:R-:W-:Y:S02]  /*0ea0*/  @P2 HADD2.F32 R57, -RZ, R57.H1_H1 ;  /* 0x30000039ff392230 */ /* 0x000fe40000004100 */
[----:B------:R-:W-:Y:S01]  /*0eb0*/  FMUL.FTZ R89, R9, R90 ;  /* 0x0000005a09597220 */ /* 0x000fe20000410000 */
[----:B------:R-:W-:-:S02]  /*0ec0*/  CS2R R90, SRZ ;  /* 0x00000000005a7805 */ /* 0x000fc4000001ff00 */
[----:B------:R-:W-:Y:S01]  /*0ed0*/  F2FP.F16.F32.PACK_AB R56, R56, R85 ;  /* 0x000000553838723e */ /* 0x000fe200000000ff */
[----:B------:R-:W-:-:S04]  /*0ee0*/  FMUL.FTZ R89, R89, R8 ;  /* 0x0000000859597220 */ /* 0x000fc80000410000 */
[----:B------:R-:W-:-:S04]  /*0ef0*/  FMUL.FTZ R89, R89, UR15 ;  /* 0x0000000f59597c20 */ /* 0x000fc80008410000 */
        /* <DEDUP_REMOVED lines=16> */
[----:B------:R-:W-:-:S03]  /*1000*/  @P6 HADD2.F32 R90, -RZ, R58.H0_H0 ;  /* 0x2000003aff5a6230 */ /* 0x000fc60000004100 */
[----:B------:R-:W-:-:S04]  /*1010*/  FMUL.FTZ R57, R57, R8 ;  /* 0x0000000839397220 */ /* 0x000fc80000410000 */
[----:B------:R-:W-:-:S04]  /*1020*/  FMUL.FTZ R57, R57, UR15 ;  /* 0x0000000f39397c20 */ /* 0x000fc80008410000 */
[----:B------:R-:W-:Y:S01]  /*1030*/  @P6 FMUL.FTZ R91, R57, R90 ;  /* 0x0000005a395b6220 */ /* 0x000fe20000410000 */
[----:B------:R-:W-:-:S03]  /*1040*/  FMUL.FTZ R57, R24, R57 ;  /* 0x0000003918397220 */ /* 0x000fc60000410000 */
[----:B------:R-:W-:Y:S01]  /*1050*/  FADD.FTZ R48, R48, R91 ;  /* 0x0000005b30307221 */ /* 0x000fe20000010000 */
[----:B------:R-:W-:Y:S01]  /*1060*/  FFMA.FTZ R91, R76, R88, R87 ;  /* 0x000000584c5b7223 */ /* 0x000fe20000010057 */
[----:B------:R-:W-:Y:S02]  /*1070*/  FSEL R57, R57, RZ, P6 ;  /* 0x000000ff39397208 */ /* 0x000fe40003000000 */
[----:B------:R-:W-:Y:S01]  /*1080*/  LOP3.LUT P6, RZ, R11, 0xff, RZ, 0xc0, !PT ;  /* 0x000000ff0bff7812 */ /* 0x000fe200078cc0ff */
[----:B------:R-:W-:-:S04]  /*1090*/  FADD.FTZ R90, R74, -R91 ;  /* 0x8000005b4a5a7221 */ /* 0x000fc80000010000 */
[----:B------:R-:W-:Y:S01]  /*10a0*/  FMUL.FTZ R91, R9, R90 ;  /* 0x0000005a095b7220 */ /* 0x000fe20000410000 */
[----:B------:R-:W-:-:S03]  /*10b0*/  MOV R90, RZ ;  /* 0x000000ff005a7202 */ /* 0x000fc60000000f00 */
[----:B------:R-:W-:-:S04]  /*10c0*/  FMUL.FTZ R91, R91, R8 ;  /* 0x000000085b5b7220 */ /* 0x000fc80000410000 */
[----:B------:R-:W-:-:S04]  /*10d0*/  FMUL.FTZ R58, R91, UR15 ;  /* 0x0000000f5b3a7c20 */ /* 0x000fc80008410000 */
[----:B------:R-:W-:Y:S01]  /*10e0*/  @P5 FMUL.FTZ R90, R58, R93 ;  /* 0x0000005d3a5a5220 */ /* 0x000fe20000410000 */
[----:B------:R-:W-:-:S03]  /*10f0*/  FMUL.FTZ R58, R25, R58 ;  /* 0x0000003a193a7220 */ /* 0x000fc60000410000 */
[----:B------:R-:W-:Y:S01]  /*1100*/  FADD.FTZ R49, R49, R90 ;  /* 0x0000005a31317221 */ /* 0x000fe20000010000 */
[----:B------:R-:W-:Y:S01]  /*1110*/  FFMA.FTZ R90, R73, R88, R87 ;  /* 0x00000058495a7223 */ /* 0x000fe20000010057 */
[----:B------:R-:W-:-:S03]  /*1120*/  FSEL R58, R58, RZ, P5 ;  /* 0x000000ff3a3a7208 */ /* 0x000fc60002800000 */
[----:B------:R-:W-:Y:S01]  /*1130*/  FADD.FTZ R90, R71, -R90 ;  /* 0x8000005a475a7221 */ /* 0x000fe20000010000 */
[----:B------:R-:W-:Y:S02]  /*1140*/  F2FP.F16.F32.PACK_AB R58, R58, R57 ;  /* 0x000000393a3a723e */ /* 0x000fe400000000ff */
[----:B------:R-:W-:Y:S01]  /*1150*/  FSEL R57, R89, RZ, P3 ;  /* 0x000000ff59397208 */ /* 0x000fe20001800000 */
[----:B------:R-:W-:Y:S01]  /*1160*/  FMUL.FTZ R91, R9, R90 ;  /* 0x0000005a095b7220 */ /* 0x000fe20000410000 */
[----:B------:R-:W-:Y:S02]  /*1170*/  @P6 HADD2.F32 R90, -RZ, R59.H0_H0 ;  /* 0x2000003bff5a6230 */ /* 0x000fe40000004100 */
[----:B------:R-:W-:Y:S01]  /*1180*/  F2FP.F16.F32.PACK_AB R57, R86, R57 ;  /* 0x000000395639723e */ /* 0x000fe200000000ff */
[----:B------:R-:W-:-:S04]  /*1190*/  FMUL.FTZ R91, R91, R8 ;  /* 0x000000085b5b7220 */ /* 0x000fc80000410000 */
[----:B------:R-:W-:Y:S01]  /*11a0*/  FMUL.FTZ R93, R91, UR15 ;  /* 0x0000000f5b5d7c20 */ /* 0x000fe20008410000 */
[----:B------:R-:W-:-:S03]  /*11b0*/  HFMA2 R91, -RZ, RZ, 0, 0 ;  /* 0x00000000ff5b7431 */ /* 0x000fc600000001ff */
[----:B------:R-:W-:Y:S01]  /*11c0*/  @P6 FMUL.FTZ R91, R93, R90 ;  /* 0x0000005a5d5b6220 */ /* 0x000fe20000410000 */
[----:B------:R-:W-:-:S03]  /*11d0*/  FMUL.FTZ R90, R26, R93 ;  /* 0x0000005d1a5a7220 */ /* 0x000fc60000410000 */
[----:B------:R-:W-:Y:S01]  /*11e0*/  FADD.FTZ R50, R50, R91 ;  /* 0x0000005b32327221 */ /* 0x000fe20000010000 */
[----:B------:R-:W-:Y:S01]  /*11f0*/  FFMA.FTZ R91, R72, R88, R87 ;  /* 0x00000058485b7223 */ /* 0x000fe20000010057 */
[----:B------:R-:W-:Y:S02]  /*1200*/  FSEL R87, R90, RZ, P6 ;  /* 0x000000ff5a577208 */ /* 0x000fe40003000000 */
[----:B------:R-:W-:Y:S01]  /*1210*/  LOP3.LUT P6, RZ, R10, 0xff, RZ, 0xc0, !PT ;  /* 0x000000ff0aff7812 */ /* 0x000fe200078cc0ff */
[----:B------:R-:W-:-:S04]  /*1220*/  FADD.FTZ R88, R70, -R91 ;  /* 0x8000005b46587221 */ /* 0x000fc80000010000 */
[----:B------:R-:W-:-:S04]  /*1230*/  FMUL.FTZ R9, R9, R88 ;  /* 0x0000005809097220 */ /* 0x000fc80000410000 */
[----:B------:R-:W-:Y:S01]  /*1240*/  FMUL.FTZ R9, R9, R8 ;  /* 0x0000000809097220 */ /* 0x000fe20000410000 */
[----:B------:R-:W-:-:S03]  /*1250*/  MOV R8, RZ ;  /* 0x000000ff00087202 */ /* 0x000fc60000000f00 */
[----:B------:R-:W-:Y:S02]  /*1260*/  @P6 HADD2.F32 R59, -RZ, R59.H1_H1 ;  /* 0x3000003bff3b6230 */ /* 0x000fe40000004100 */
[----:B------:R-:W-:-:S04]  /*1270*/  FMUL.FTZ R88, R9, UR15 ;  /* 0x0000000f09587c20 */ /* 0x000fc80008410000 */
[----:B------:R-:W-:Y:S01]  /*1280*/  @P6 FMUL.FTZ R8, R88, R59 ;  /* 0x0000003b58086220 */ /* 0x000fe20000410000 */
[----:B------:R-:W-:-:S03]  /*1290*/  FMUL.FTZ R9, R27, R88 ;  /* 0x000000581b097220 */ /* 0x000fc60000410000 */
[----:B------:R-:W-:Y:S02]  /*12a0*/  FADD.FTZ R51, R51, R8 ;  /* 0x0000000833337221 */ /* 0x000fe40000010000 */
[----:B------:R-:W-:-:S04]  /*12b0*/  FSEL R8, R9, RZ, P6 ;  /* 0x000000ff09087208 */ /* 0x000fc80003000000 */
[----:B------:R-:W-:Y:S01]  /*12c0*/  F2FP.F16.F32.PACK_AB R59, R8, R87 ;  /* 0x00000057083b723e */ /* 0x000fe200000000ff */
[----:B------:R-:W-:Y:S06]  /*12d0*/  BRA `(.L_x_3403) ;  /* 0x0000001400207947 */ /* 0x000fec0003800000 */
.L_x_3402:
        /* <DEDUP_REMOVED lines=8> */
[----:B-----5:R-:W-:Y:S01]  /*1360*/  FMUL.FTZ R60, R9, R60 ;  /* 0x0000003c093c7220 */ /* 0x020fe20000410000 */
[----:B------:R-:W-:Y:S01]  /*1370*/  LOP3.LUT P1, RZ, R69, 0xff, RZ, 0xc0, !PT ;  /* 0x000000ff45ff7812 */ /* 0x000fe2000782c0ff */
[----:B------:R-:W-:Y:S01]  /*1380*/  FMUL.FTZ R61, R9, R86 ;  /* 0x00000056093d7220 */ /* 0x000fe20000410000 */
[----:B------:R-:W-:Y:S01]  /*1390*/  FADD.FTZ R90, R75, -R90 ;  /* 0x8000005a4b5a7221 */ /* 0x000fe20000010000 */
[----:B0-----:R-:W-:Y:S01]  /*13a0*/  FMUL.FTZ R85, R60, R8 ;  /* 0x000000083c557220 */ /* 0x001fe20000410000 */
[----:B------:R-:W-:-:S02]  /*13b0*/  HFMA2 R89, -RZ, RZ, 0, 0 ;  /* 0x00000000ff597431 */ /* 0x000fc400000001ff */
[----:B------:R-:W-:Y:S01]  /*13c0*/  FMUL.FTZ R86, R61, R8 ;  /* 0x000000083d567220 */ /* 0x000fe20000410000 */
[--C-:B------:R-:W-:Y:S02]  /*13d0*/  @P3 HADD2.F32 R62, -RZ, R57.reuse.H0_H0 ;  /* 0x20000039ff3e3230 */ /* 0x100fe40000004100 */
[----:B------:R-:W-:Y:S01]  /*13e0*/  FMUL.FTZ R85, R85, UR15 ;  /* 0x0000000f55557c20 */ /* 0x000fe20008410000 */
[----:B------:R-:W-:Y:S02]  /*13f0*/  @P2 HADD2.F32 R57, -RZ, R57.H1_H1 ;  /* 0x30000039ff392230 */ /* 0x000fe40000004100 */
[----:B------:R-:W-:Y:S01]  /*1400*/  FMUL.FTZ R86, R86, UR15 ;  /* 0x0000000f56567c20 */ /* 0x000fe20008410000 */
[----:B------:R-:W-:Y:S01]  /*1410*/  FFMA.FTZ R91, R76, R88, R87 ;  /* 0x000000584c5b7223 */ /* 0x000fe20000010057 */
[----:B------:R-:W-:Y:S01]  /*1420*/  @P3 FMUL.FTZ R63, R62, R85 ;  /* 0x000000553e3f3220 */ /* 0x000fe20000410000 */
[----:B------:R-:W-:Y:S01]  /*1430*/  MOV R62, RZ ;  /* 0x000000ff003e7202 */ /* 0x000fe20000000f00 */
[----:B------:R-:W-:Y:S01]  /*1440*/  @P2 FMUL.FTZ R62, R57, R86 ;  /* 0x00000056393e2220 */ /* 0x000fe20000410000 */
[----:B------:R-:W-:Y:S01]  /*1450*/  FMUL.FTZ R57, R9, R90 ;  /* 0x0000005a09397220 */ /* 0x000fe20000410000 */
[----:B------:R-:W-:Y:S01]  /*1460*/  FADD.FTZ R54, R54, R63 ;  /* 0x0000003f36367221 */ /* 0x000fe20000010000 */
[----:B------:R-:W-:Y:S01]  /*1470*/  LOP3.LUT P4, RZ, R64, 0xff, RZ, 0xc0, !PT ;  /* 0x000000ff40ff7812 */ /* 0x000fe2000788c0ff */
[----:B------:R-:W-:Y:S01]  /*1480*/  FADD.FTZ R55, R55, R62 ;  /* 0x0000003e37377221 */ /* 0x000fe20000010000 */
[----:B------:R-:W-:Y:S01]  /*1490*/  FMUL.FTZ R63, R57, R8 ;  /* 0x00000008393f7220 */ /* 0x000fe20000410000 */
[----:B------:R-:W-:Y:S01]  /*14a0*/  @P1 HADD2.F32 R62, -RZ, R58.H0_H0 ;  /* 0x2000003aff3e1230 */ /* 0x000fe20000004100 */
[----:B------:R-:W-:Y:S01]  /*14b0*/  MOV R90, RZ ;  /* 0x000000ff005a7202 */ /* 0x000fe20000000f00 */
[----:B------:R-:W-:-:S02]  /*14c0*/  HFMA2 R93, -RZ, RZ, 0, 0 ;  /* 0x00000000ff5d7431 */ /* 0x000fc400000001ff */
[----:B------:R-:W-:Y:S01]  /*14d0*/  FMUL.FTZ R63, R63, UR15 ;  /* 0x0000000f3f3f7c20 */ /* 0x000fe20008410000 */
[----:B------:R-:W-:Y:S01]  /*14e0*/  LOP3.LUT P6, RZ, R11, 0xff, RZ, 0xc0, !PT ;  /* 0x000000ff0bff7812 */ /* 0x000fe200078cc0ff */
[----:B------:R-:W-:Y:S01]  /*14f0*/  FMUL.FTZ R85, R22, R85 ;  /* 0x0000005516557220 */ /* 0x000fe20000410000 */
[----:B------:R-:W-:Y:S01]  /*1500*/  LOP3.LUT P5, RZ, R10, 0xff, RZ, 0xc0, !PT ;  /* 0x000000ff0aff7812 */ /* 0x000fe200078ac0ff */
[----:B------:R-:W-:Y:S01]  /*1510*/  @P1 FMUL.FTZ R89, R62, R63 ;  /* 0x0000003f3e591220 */ /* 0x000fe20000410000 */
[----:B------:R-:W-:Y:S01]  /*1520*/  FADD.FTZ R62, R74, -R91 ;  /* 0x8000005b4a3e7221 */ /* 0x000fe20000010000 */
[----:B------:R-:W-:Y:S01]  /*1530*/  FMUL.FTZ R86, R23, R86 ;  /* 0x0000005617567220 */ /* 0x000fe20000410000 */
[----:B------:R-:W-:Y:S02]  /*1540*/  @P4 HADD2.F32 R91, -RZ, R58.H1_H1 ;  /* 0x3000003aff5b4230 */ /* 0x000fe40000004100 */
[----:B------:R-:W-:Y:S01]  /*1550*/  FADD.FTZ R48, R48, R89 ;  /* 0x0000005930307221 */ /* 0x000fe20000010000 */
[----:B------:R-:W-:Y:S01]  /*1560*/  FMUL.FTZ R62, R9, R62 ;  /* 0x0000003e093e7220 */ /* 0x000fe20000410000 */
[----:B------:R-:W-:-:S02]  /*1570*/  F2FP.F16.F32.PACK_AB R61, R61, R60 ;  /* 0x0000003c3d3d723e */ /* 0x000fc400000000ff */
[----:B------:R-:W-:Y:S01]  /*1580*/  FSEL R86, R86, RZ, P2 ;  /* 0x000000ff56567208 */ /* 0x000fe20001000000 */
[C---:B------:R-:W-:Y:S01]  /*1590*/  FMUL.FTZ R89, R62.reuse, R8 ;  /* 0x000000083e597220 */ /* 0x040fe20000410000 */
[----:B------:R-:W-:-:S03]  /*15a0*/  F2FP.F16.F32.PACK_AB R62, R62, R57 ;  /* 0x000000393e3e723e */ /* 0x000fc600000000ff */
[----:B------:R-:W-:-:S04]  /*15b0*/  FMUL.FTZ R58, R89, UR15 ;  /* 0x0000000f593a7c20 */ /* 0x000fc80008410000 */
[-C--:B------:R-:W-:Y:S01]  /*15c0*/  @P4 FMUL.FTZ R90, R91, R58.reuse ;  /* 0x0000003a5b5a4220 */ /* 0x080fe20000410000 */
        /* <DEDUP_REMOVED lines=9> */
[-C--:B------:R-:W-:Y:S01]  /*1660*/  @P6 FMUL.FTZ R93, R90, R89.reuse ;  /* 0x000000595a5d6220 */ /* 0x080fe20000410000 */
[-C--:B------:R-:W-:Y:S01]  /*1670*/  FFMA.FTZ R90, R84, R88.reuse, R87 ;  /* 0x00000058545a7223 */ /* 0x080fe20000010057 */
[----:B------:R-:W-:Y:S02]  /*1680*/  FMUL.FTZ R89, R26, R89 ;  /* 0x000000591a597220 */ /* 0x000fe40000410000 */
[----:B------:R-:W-:Y:S01]  /*1690*/  FADD.FTZ R50, R50, R93 ;  /* 0x0000005d32327221 */ /* 0x000fe20000010000 */
[-CC-:B------:R-:W-:Y:S01]  /*16a0*/  FFMA.FTZ R93, R3, R88.reuse, R87.reuse ;  /* 0x00000058035d7223 */ /* 0x180fe20000010057 */
[----:B------:R-:W-:Y:S01]  /*16b0*/  FFMA.FTZ R87, R72, R88, R87 ;  /* 0x0000005848577223 */ /* 0x000fe20000010057 */
[----:B------:R-:W-:Y:S02]  /*16c0*/  FADD.FTZ R90, R81, -R90 ;  /* 0x8000005a515a7221 */ /* 0x000fe40000010000 */
[----:B------:R-:W-:Y:S01]  /*16d0*/  FADD.FTZ R88, R82, -R93 ;  /* 0x8000005d52587221 */ /* 0x000fe20000010000 */
[----:B------:R-:W-:Y:S01]  /*16e0*/  FADD.FTZ R92, R70, -R87 ;  /* 0x80000057465c7221 */ /* 0x000fe20000010000 */
[C---:B------:R-:W-:Y:S01]  /*16f0*/  FMUL.FTZ R87, R9.reuse, R90 ;  /* 0x0000005a09577220 */ /* 0x040fe20000410000 */
[----:B------:R-:W-:Y:S01]  /*1700*/  FMUL.FTZ R90, R24, R63 ;  /* 0x0000003f185a7220 */ /* 0x000fe20000410000 */
[C---:B------:R-:W-:Y:S01]  /*1710*/  FMUL.FTZ R88, R9.reuse, R88 ;  /* 0x0000005809587220 */ /* 0x040fe20000410000 */
[----:B------:R-:W-:Y:S01]  /*1720*/  FMUL.FTZ R9, R9, R92 ;  /* 0x0000005c09097220 */ /* 0x000fe20000410000 */
[----:B------:R-:W-:Y:S01]  /*1730*/  @P5 HADD2.F32 R93, -RZ, R59.H1_H1 ;  /* 0x3000003bff5d5230 */ /* 0x000fe20000004100 */
[----:B------:R-:W-:-:S02]  /*1740*/  MOV R59, RZ ;  /* 0x000000ff003b7202 */ /* 0x000fc40000000f00 */
[CC--:B------:R-:W-:Y:S01]  /*1750*/  FMUL.FTZ R92, R9.reuse, R8.reuse ;  /* 0x00000008095c7220 */ /* 0x0c0fe20000410000 */
[----:B------:R-:W-:Y:S02]  /*1760*/  FSEL R90, R90, RZ, P1 ;  /* 0x000000ff5a5a7208 */ /* 0x000fe40000800000 */
[----:B------:R-:W-:Y:S01]  /*1770*/  LOP3.LUT P1, RZ, R68, 0xff, RZ, 0xc0, !PT ;  /* 0x000000ff44ff7812 */ /* 0x000fe2000782c0ff */
[----:B------:R-:W-:Y:S01]  /*1780*/  FMUL.FTZ R92, R92, UR15 ;  /* 0x0000000f5c5c7c20 */ /* 0x000fe20008410000 */
[----:B------:R-:W-:Y:S01]  /*1790*/  F2FP.F16.F32.PACK_AB R63, R9, R91 ;  /* 0x0000005b093f723e */ /* 0x000fe200000000ff */
[-C--:B------:R-:W-:Y:S01]  /*17a0*/  FMUL.FTZ R9, R88, R8.reuse ;  /* 0x0000000858097220 */ /* 0x080fe20000410000 */
[----:B------:R-:W-:Y:S01]  /*17b0*/  FMUL.FTZ R8, R87, R8 ;  /* 0x0000000857087220 */ /* 0x000fe20000410000 */
[-C--:B------:R-:W-:Y:S01]  /*17c0*/  @P5 FMUL.FTZ R59, R93, R92.reuse ;  /* 0x0000005c5d3b5220 */ /* 0x080fe20000410000 */
[----:B------:R-:W-:Y:S01]  /*17d0*/  FMUL.FTZ R92, R27, R92 ;  /* 0x0000005c1b5c7220 */ /* 0x000fe20000410000 */
[----:B------:R-:W-:Y:S01]  /*17e0*/  FMUL.FTZ R9, R9, UR15 ;  /* 0x0000000f09097c20 */ /* 0x000fe20008410000 */
[----:B------:R-:W-:Y:S01]  /*17f0*/  FMUL.FTZ R8, R8, UR15 ;  /* 0x0000000f08087c20 */ /* 0x000fe20008410000 */
[----:B------:R-:W-:Y:S01]  /*1800*/  FADD.FTZ R51, R51, R59 ;  /* 0x0000003b33337221 */ /* 0x000fe20000010000 */
[----:B------:R-:W-:Y:S01]  /*1810*/  HFMA2 R59, -RZ, RZ, 0, 0 ;  /* 0x00000000ff3b7431 */ /* 0x000fe200000001ff */
[----:B------:R-:W-:-:S02]  /*1820*/  F2FP.F16.F32.PACK_AB R58, R57, R90 ;  /* 0x0000005a393a723e */ /* 0x000fc400000000ff */
[----:B------:R-:W-:Y:S01]  /*1830*/  @P1 HADD2.F32 R91, -RZ, R56.H0_H0 ;  /* 0x20000038ff5b1230 */ /* 0x000fe20000004100 */
[----:B------:R-:W-:Y:S02]  /*1840*/  FSEL R92, R92, RZ, P5 ;  /* 0x000000ff5c5c7208 */ /* 0x000fe40002800000 */
[----:B------:R-:W-:Y:S02]  /*1850*/  FSEL R57, R85, RZ, P3 ;  /* 0x000000ff55397208 */ /* 0x000fe40001800000 */
[-C--:B------:R-:W-:Y:S01]  /*1860*/  @P1 FMUL.FTZ R59, R91, R9.reuse ;  /* 0x000000095b3b1220 */ /* 0x080fe20000410000 */
[----:B------:R-:W-:Y:S01]  /*1870*/  FMUL.FTZ R9, R20, R9 ;  /* 0x0000000914097220 */ /* 0x000fe20000410000 */
[----:B------:R-:W-:Y:S02]  /*1880*/  F2FP.F16.F32.PACK_AB R60, R87, R88 ;  /* 0x00000058573c723e */ /* 0x000fe400000000ff */
[----:B------:R-:W-:Y:S01]  /*1890*/  FADD.FTZ R52, R52, R59 ;  /* 0x0000003b34347221 */ /* 0x000fe20000010000 */
[----:B------:R-:W-:-:S02]  /*18a0*/  FSEL R59, R89, RZ, P6 ;  /* 0x000000ff593b7208 */ /* 0x000fc40003000000 */
[----:B------:R-:W-:Y:S02]  /*18b0*/  LOP3.LUT P6, RZ, R67, 0xff, RZ, 0xc0, !PT ;  /* 0x000000ff43ff7812 */ /* 0x000fe400078cc0ff */
[----:B------:R-:W-:Y:S02]  /*18c0*/  FSEL R9, R9, RZ, P1 ;  /* 0x000000ff09097208 */ /* 0x000fe40000800000 */
[----:B------:R-:W-:Y:S02]  /*18d0*/  F2FP.F16.F32.PACK_AB R59, R92, R59 ;  /* 0x0000003b5c3b723e */ /* 0x000fe400000000ff */
[----:B------:R-:W-:-:S07]  /*18e0*/  F2FP.F16.F32.PACK_AB R57, R86, R57 ;  /* 0x000000395639723e */ /* 0x000fce00000000ff */
[----:B------:R-:W-:Y:S01]  /*18f0*/  @P6 HADD2.F32 R89, -RZ, R56.H1_H1 ;  /* 0x30000038ff596230 */ /* 0x000fe20000004100 */
[----:B------:R-:W-:-:S04]  /*1900*/  MOV R56, RZ ;  /* 0x000000ff00387202 */ /* 0x000fc80000000f00 */
[-C--:B------:R-:W-:Y:S01]  /*1910*/  @P6 FMUL.FTZ R56, R89, R8.reuse ;  /* 0x0000000859386220 */ /* 0x080fe20000410000 */
[----:B------:R-:W-:-:S03]  /*1920*/  FMUL.FTZ R8, R21, R8 ;  /* 0x0000000815087220 */ /* 0x000fc60000410000 */
[----:B------:R-:W-:Y:S02]  /*1930*/  FADD.FTZ R53, R53, R56 ;  /* 0x0000003835357221 */ /* 0x000fe40000010000 */
[----:B------:R-:W-:-:S04]  /*1940*/  FSEL R8, R8, RZ, P6 ;  /* 0x000000ff08087208 */ /* 0x000fc80003000000 */
[----:B------:R-:W-:Y:S01]  /*1950*/  F2FP.F16.F32.PACK_AB R56, R8, R9 ;  /* 0x000000090838723e */ /* 0x000fe200000000ff */
[----:B------:R-:W-:Y:S06]  /*1960*/  BRA `(.L_x_3403) ;  /* 0x0000000c007c7947 */ /* 0x000fec0003800000 */
.L_x_3401:
[----:B------:R-:W-:-:S04]  /*1970*/  UISETP.NE.U32.AND UP0, UPT, UR4, URZ, UPT ;  /* 0x000000ff0400728c */ /* 0x000fc8000bf05070 */
[----:B------:R-:W-:-:S09]  /*1980*/  UISETP.NE.AND.EX UP0, UPT, UR5, URZ, UPT, UP0 ;  /* 0x000000ff0500728c */ /* 0x000fd2000bf05300 */
[----:B------:R-:W-:Y:S05]  /*1990*/  BRA.U UP0, `(.L_x_3404) ;  /* 0x0000000500b07547 */ /* 0x000fea000b800000 */
[----:B0-----:R-:W-:Y:S01]  /*19a0*/  FFMA.FTZ R85, R3, R88, R87 ;  /* 0x0000005803557223 */ /* 0x001fe20000010057 */
[----:B------:R-:W-:Y:S01]  /*19b0*/  LOP3.LUT P4, RZ, R68, 0xff, RZ, 0xc0, !PT ;  /* 0x000000ff44ff7812 */ /* 0x000fe2000788c0ff */
[----:B------:R-:W-:Y:S02]  /*19c0*/  HADD2.F32 R86, -RZ, R44.H0_H0 ;  /* 0x2000002cff567230 */ /* 0x000fe40000004100 */
[----:B------:R-:W-:Y:S02]  /*19d0*/  HFMA2 R89, -RZ, RZ, 0, 0 ;  /* 0x00000000ff597431 */ /* 0x000fe400000001ff */
[----:B------:R-:W-:Y:S01]  /*19e0*/  FADD.FTZ R85, R82, -R85 ;  /* 0x8000005552557221 */ /* 0x000fe20000010000 */
[----:B------:R-:W-:Y:S02]  /*19f0*/  LOP3.LUT P1, RZ, R67, 0xff, RZ, 0xc0, !PT ;  /* 0x000000ff43ff7812 */ /* 0x000fe4000782c0ff */
[----:B------:R-:W-:Y:S01]  /*1a00*/  LOP3.LUT P3, RZ, R66, 0xff, RZ, 0xc0, !PT ;  /* 0x000000ff42ff7812 */ /* 0x000fe2000786c0ff */
[----:B-----5:R-:W-:Y:S01]  /*1a10*/  FFMA.FTZ R85, R9, R85, R86 ;  /* 0x0000005509557223 */ /* 0x020fe20000010056 */
[----:B------:R-:W-:-:S02]  /*1a20*/  LOP3.LUT P2, RZ, R65, 0xff, RZ, 0xc0, !PT ;  /* 0x000000ff41ff7812 */ /* 0x000fc4000784c0ff */
[----:B------:R-:W-:Y:S01]  /*1a30*/  LOP3.LUT P6, RZ, R69, 0xff, RZ, 0xc0, !PT ;  /* 0x000000ff45ff7812 */ /* 0x000fe200078cc0ff */
[----:B------:R-:W-:Y:S01]  /*1a40*/  FMUL.FTZ R85, R85, R8 ;  /* 0x0000000855557220 */ /* 0x000fe20000410000 */
[----:B------:R-:W-:Y:S01]  /*1a50*/  LOP3.LUT P5, RZ, R64, 0xff, RZ, 0xc0, !PT ;  /* 0x000000ff40ff7812 */ /* 0x000fe200078ac0ff */
[--C-:B------:R-:W-:Y:S02]  /*1a60*/  @P4 HADD2.F32 R86, -RZ, R56.reuse.H0_H0 ;  /* 0x20000038ff564230 */ /* 0x100fe40000004100 */
[----:B------:R-:W-:Y:S02]  /*1a70*/  FMUL.FTZ R85, R85, UR15 ;  /* 0x0000000f55557c20 */ /* 0x000fe40008410000 */
[----:B------:R-:W-:Y:S02]  /*1a80*/  @P1 HADD2.F32 R91, -RZ, R56.H1_H1 ;  /* 0x30000038ff5b1230 */ /* 0x000fe40000004100 */
[-C--:B------:R-:W-:Y:S01]  /*1a90*/  @P4 FMUL.FTZ R89, R86, R85.reuse ;  /* 0x0000005556594220 */ /* 0x080fe20000410000 */
[----:B------:R-:W-:Y:S01]  /*1aa0*/  FFMA.FTZ R86, R84, R88, R87 ;  /* 0x0000005854567223 */ /* 0x000fe20000010057 */
[----:B------:R-:W-:-:S02]  /*1ab0*/  FMUL.FTZ R85, R20, R85 ;  /* 0x0000005514557220 */ /* 0x000fc40000410000 */
[----:B------:R-:W-:Y:S01]  /*1ac0*/  FADD.FTZ R52, R52, R89 ;  /* 0x0000005934347221 */ /* 0x000fe20000010000 */
[----:B------:R-:W-:Y:S01]  /*1ad0*/  FADD.FTZ R89, R81, -R86 ;  /* 0x8000005651597221 */ /* 0x000fe20000010000 */
[----:B------:R-:W-:Y:S01]  /*1ae0*/  HADD2.F32 R86, -RZ, R44.H1_H1 ;  /* 0x3000002cff567230 */ /* 0x000fe20000004100 */
[----:B------:R-:W-:Y:S01]  /*1af0*/  FSEL R85, R85, RZ, P4 ;  /* 0x000000ff55557208 */ /* 0x000fe20002000000 */
[----:B------:R-:W-:-:S03]  /*1b00*/  @P5 HADD2.F32 R93, -RZ, R58.H1_H1 ;  /* 0x3000003aff5d5230 */ /* 0x000fc60000004100 */
[----:B------:R-:W-:Y:S01]  /*1b10*/  FFMA.FTZ R89, R9, R89, R86 ;  /* 0x0000005909597223 */ /* 0x000fe20000010056 */
[----:B------:R-:W-:-:S03]  /*1b20*/  MOV R86, RZ ;  /* 0x000000ff00567202 */ /* 0x000fc60000000f00 */
[----:B------:R-:W-:-:S04]  /*1b30*/  FMUL.FTZ R89, R89, R8 ;  /* 0x0000000859597220 */ /* 0x000fc80000410000 */
[----:B------:R-:W-:Y:S01]  /*1b40*/  FMUL.FTZ R56, R89, UR15 ;  /* 0x0000000f59387c20 */ /* 0x000fe20008410000 */
[----:B------:R-:W-:-:S03]  /*1b50*/  FFMA.FTZ R89, R83, R88, R87 ;  /* 0x0000005853597223 */ /* 0x000fc60000010057 */
[-C--:B------:R-:W-:Y:S01]  /*1b60*/  @P1 FMUL.FTZ R86, R91, R56.reuse ;  /* 0x000000385b561220 */ /* 0x080fe20000410000 */
[----:B------:R-:W-:Y:S01]  /*1b70*/  FADD.FTZ R89, R78, -R89 ;  /* 0x800000594e597221 */ /* 0x000fe20000010000 */
[----:B------:R-:W-:Y:S01]  /*1b80*/  CS2R R90, SRZ ;  /* 0x00000000005a7805 */ /* 0x000fe2000001ff00 */
[----:B------:R-:W-:Y:S01]  /*1b90*/  FMUL.FTZ R56, R21, R56 ;  /* 0x0000003815387220 */ /* 0x000fe20000410000 */
[----:B------:R-:W-:Y:S01]  /*1ba0*/  FADD.FTZ R53, R53, R86 ;  /* 0x0000005635357221 */ /* 0x000fe20000010000 */
[----:B------:R-:W-:-:S03]  /*1bb0*/  HADD2.F32 R86, -RZ, R45.H0_H0 ;  /* 0x2000002dff567230 */ /* 0x000fc60000004100 */
[----:B------:R-:W-:Y:S02]  /*1bc0*/  FSEL R56, R56, RZ, P1 ;  /* 0x000000ff38387208 */ /* 0x000fe40000800000 */
[----:B------:R-:W-:Y:S01]  /*1bd0*/  FFMA.FTZ R89, R9, R89, R86 ;  /* 0x0000005909597223 */ /* 0x000fe20000010056 */
[--C-:B------:R-:W-:Y:S01]  /*1be0*/  @P3 HADD2.F32 R86, -RZ, R57.reuse.H0_H0 ;  /* 0x20000039ff563230 */ /* 0x100fe20000004100 */
[----:B------:R-:W-:Y:S01]  /*1bf0*/  F2FP.F16.F32.PACK_AB R56, R56, R85 ;  /* 0x000000553838723e */ /* 0x000fe200000000ff */
[----:B------:R-:W-:Y:S02]  /*1c00*/  @P2 HADD2.F32 R57, -RZ, R57.H1_H1 ;  /* 0x30000039ff392230 */ /* 0x000fe40000004100 */
[----:B------:R-:W-:-:S04]  /*1c10*/  FMUL.FTZ R89, R89, R8 ;  /* 0x0000000859597220 */ /* 0x000fc80000410000 */
[----:B------:R-:W-:-:S04]  /*1c20*/  FMUL.FTZ R89, R89, UR15 ;  /* 0x0000000f59597c20 */ /* 0x000fc80008410000 */
[-C--:B------:R-:W-:Y:S01]  /*1c30*/  @P3 FMUL.FTZ R91, R86, R89.reuse ;  /* 0x00000059565b3220 */ /* 0x080fe20000410000 */
[----:B------:R-:W-:Y:S01]  /*1c40*/  FFMA.FTZ R86, R80, R88, R87 ;  /* 0x0000005850567223 */ /* 0x000fe20000010057 */
[----:B------:R-:W-:Y:S02]  /*1c50*/  FMUL.FTZ R89, R22, R89 ;  /* 0x0000005916597220 */ /* 0x000fe40000410000 */
[----:B------:R-:W-:Y:S01]  /*1c60*/  FADD.FTZ R54, R54, R91 ;  /* 0x0000005b36367221 */ /* 0x000fe20000010000 */
[----:B------:R-:W-:Y:S01]  /*1c70*/  FADD.FTZ R91, R77, -R86 ;  /* 0x800000564d5b7221 */ /* 0x000fe20000010000 */
[----:B------:R-:W-:-:S05]  /*1c80*/  HADD2.F32 R86, -RZ, R45.H1_H1 ;  /* 0x3000002dff567230 */ /* 0x000fca0000004100 */
[----:B------:R-:W-:-:S04]  /*1c90*/  FFMA.FTZ R91, R9, R91, R86 ;  /* 0x0000005b095b7223 */ /* 0x000fc80000010056 */
        /* <DEDUP_REMOVED lines=9> */
[----:B------:R-:W-:-:S05]  /*1d30*/  HADD2.F32 R90, -RZ, R46.H0_H0 ;  /* 0x2000002eff5a7230 */ /* 0x000fca0000004100 */
[----:B------:R-:W-:Y:S01]  /*1d40*/  FFMA.FTZ R57, R9, R57, R90 ;  /* 0x0000003909397223 */ /* 0x000fe2000001005a */
[----:B------:R-:W-:-:S03]  /*1d50*/  @P6 HADD2.F32 R90, -RZ, R58.H0_H0 ;  /* 0x2000003aff5a6230 */ /* 0x000fc60000004100 */
[----:B------:R-:W-:-:S04]  /*1d60*/  FMUL.FTZ R57, R57, R8 ;  /* 0x0000000839397220 */ /* 0x000fc80000410000 */
[----:B------:R-:W-:-:S04]  /*1d70*/  FMUL.FTZ R57, R57, UR15 ;  /* 0x0000000f39397c20 */ /* 0x000fc80008410000 */
[-C--:B------:R-:W-:Y:S01]  /*1d80*/  @P6 FMUL.FTZ R91, R90, R57.reuse ;  /* 0x000000395a5b6220 */ /* 0x080fe20000410000 */
[----:B------:R-:W-:Y:S02]  /*1d90*/  HADD2.F32 R90, -RZ, R46.H1_H1 ;  /* 0x3000002eff5a7230 */ /* 0x000fe40000004100 */
[----:B------:R-:W-:Y:S01]  /*1da0*/  FMUL.FTZ R57, R24, R57 ;  /* 0x0000003918397220 */ /* 0x000fe20000410000 */
[----:B------:R-:W-:Y:S01]  /*1db0*/  FADD.FTZ R48, R48, R91 ;  /* 0x0000005b30307221 */ /* 0x000fe20000010000 */
[----:B------:R-:W-:-:S03]  /*1dc0*/  FFMA.FTZ R91, R76, R88, R87 ;  /* 0x000000584c5b7223 */ /* 0x000fc60000010057 */
[----:B------:R-:W-:Y:S01]  /*1dd0*/  FSEL R57, R57, RZ, P6 ;  /* 0x000000ff39397208 */ /* 0x000fe20003000000 */
[----:B------:R-:W-:Y:S01]  /*1de0*/  FADD.FTZ R91, R74, -R91 ;  /* 0x8000005b4a5b7221 */ /* 0x000fe20000010000 */
[----:B------:R-:W-:-:S03]  /*1df0*/  LOP3.LUT P6, RZ, R11, 0xff, RZ, 0xc0, !PT ;  /* 0x000000ff0bff7812 */ /* 0x000fc600078cc0ff */
[----:B------:R-:W-:Y:S01]  /*1e00*/  FFMA.FTZ R91, R9, R91, R90 ;  /* 0x0000005b095b7223 */ /* 0x000fe2000001005a */
[----:B------:R-:W-:-:S03]  /*1e10*/  MOV R90, RZ ;  /* 0x000000ff005a7202 */ /* 0x000fc60000000f00 */
[----:B------:R-:W-:-:S04]  /*1e20*/  FMUL.FTZ R91, R91, R8 ;  /* 0x000000085b5b7220 */ /* 0x000fc80000410000 */
[----:B------:R-:W-:-:S04]  /*1e30*/  FMUL.FTZ R58, R91, UR15 ;  /* 0x0000000f5b3a7c20 */ /* 0x000fc80008410000 */
[-C--:B------:R-:W-:Y:S01]  /*1e40*/  @P5 FMUL.FTZ R90, R93, R58.reuse ;  /* 0x0000003a5d5a5220 */ /* 0x080fe20000410000 */
[----:B------:R-:W-:Y:S02]  /*1e50*/  HFMA2 R93, -RZ, RZ, 0, 0 ;  /* 0x00000000ff5d7431 */ /* 0x000fe400000001ff */
[----:B------:R-:W-:Y:S01]  /*1e60*/  FMUL.FTZ R58, R25, R58 ;  /* 0x0000003a193a7220 */ /* 0x000fe20000410000 */
[----:B------:R-:W-:Y:S01]  /*1e70*/  FADD.FTZ R49, R49, R90 ;  /* 0x0000005a31317221 */ /* 0x000fe20000010000 */
[-CC-:B------:R-:W-:Y:S01]  /*1e80*/  FFMA.FTZ R90, R73, R88.reuse, R87.reuse ;  /* 0x00000058495a7223 */ /* 0x180fe20000010057 */
[----:B------:R-:W-:Y:S01]  /*1e90*/  FFMA.FTZ R87, R72, R88, R87 ;  /* 0x0000005848577223 */ /* 0x000fe20000010057 */
[--C-:B------:R-:W-:Y:S01]  /*1ea0*/  HADD2.F32 R88, -RZ, R47.reuse.H1_H1 ;  /* 0x3000002fff587230 */ /* 0x100fe20000004100 */
[----:B------:R-:W-:Y:S01]  /*1eb0*/  FSEL R58, R58, RZ, P5 ;  /* 0x000000ff3a3a7208 */ /* 0x000fe20002800000 */
[----:B------:R-:W-:Y:S01]  /*1ec0*/  FADD.FTZ R91, R71, -R90 ;  /* 0x8000005a475b7221 */ /* 0x000fe20000010000 */
[----:B------:R-:W-:-:S02]  /*1ed0*/  HADD2.F32 R90, -RZ, R47.H0_H0 ;  /* 0x2000002fff5a7230 */ /* 0x000fc40000004100 */
[----:B------:R-:W-:Y:S01]  /*1ee0*/  FADD.FTZ R87, R70, -R87 ;  /* 0x8000005746577221 */ /* 0x000fe20000010000 */
[----:B------:R-:W-:Y:S02]  /*1ef0*/  F2FP.F16.F32.PACK_AB R58, R58, R57 ;  /* 0x000000393a3a723e */ /* 0x000fe400000000ff */
[----:B------:R-:W-:Y:S01]  /*1f00*/  FSEL R57, R89, RZ, P3 ;  /* 0x000000ff59397208 */ /* 0x000fe20001800000 */
[C---:B------:R-:W-:Y:S01]  /*1f10*/  FFMA.FTZ R91, R9.reuse, R91, R90 ;  /* 0x0000005b095b7223 */ /* 0x040fe2000001005a */
[----:B------:R-:W-:Y:S01]  /*1f20*/  FFMA.FTZ R87, R9, R87, R88 ;  /* 0x0000005709577223 */ /* 0x000fe20000010058 */
[----:B------:R-:W-:Y:S01]  /*1f30*/  @P6 HADD2.F32 R90, -RZ, R59.H0_H0 ;  /* 0x2000003bff5a6230 */ /* 0x000fe20000004100 */
[----:B------:R-:W-:Y:S01]  /*1f40*/  F2FP.F16.F32.PACK_AB R57, R86, R57 ;  /* 0x000000395639723e */ /* 0x000fe200000000ff */
[-C--:B------:R-:W-:Y:S01]  /*1f50*/  FMUL.FTZ R91, R91, R8.reuse ;  /* 0x000000085b5b7220 */ /* 0x080fe20000410000 */
[----:B------:R-:W-:Y:S01]  /*1f60*/  FMUL.FTZ R87, R87, R8 ;  /* 0x0000000857577220 */ /* 0x000fe20000410000 */
[----:B------:R-:W-:-:S02]  /*1f70*/  MOV R8, RZ ;  /* 0x000000ff00087202 */ /* 0x000fc40000000f00 */
[----:B------:R-:W-:Y:S01]  /*1f80*/  FMUL.FTZ R91, R91, UR15 ;  /* 0x0000000f5b5b7c20 */ /* 0x000fe20008410000 */
[----:B------:R-:W-:-:S03]  /*1f90*/  FMUL.FTZ R88, R87, UR15 ;  /* 0x0000000f57587c20 */ /* 0x000fc60008410000 */
[-C--:B------:R-:W-:Y:S01]  /*1fa0*/  FMUL.FTZ R9, R26, R91.reuse ;  /* 0x0000005b1a097220 */ /* 0x080fe20000410000 */
[----:B------:R-:W-:-:S04]  /*1fb0*/  @P6 FMUL.FTZ R93, R90, R91 ;  /* 0x0000005b5a5d6220 */ /* 0x000fc80000410000 */
[----:B------:R-:W-:Y:S01]  /*1fc0*/  FSEL R9, R9, RZ, P6 ;  /* 0x000000ff09097208 */ /* 0x000fe20003000000 */
[----:B------:R-:W-:Y:S01]  /*1fd0*/  FADD.FTZ R50, R50, R93 ;  /* 0x0000005d32327221 */ /* 0x000fe20000010000 */
[----:B------:R-:W-:-:S13]  /*1fe0*/  LOP3.LUT P6, RZ, R10, 0xff, RZ, 0xc0, !PT ;  /* 0x000000ff0aff7812 */ /* 0x000fda00078cc0ff */
[----:B------:R-:W-:-:S05]  /*1ff0*/  @P6 HADD2.F32 R59, -RZ, R59.H1_H1 ;  /* 0x3000003bff3b6230 */ /* 0x000fca0000004100 */
[-C--:B------:R-:W-:Y:S01]  /*2000*/  @P6 FMUL.FTZ R8, R59, R88.reuse ;  /* 0x000000583b086220 */ /* 0x080fe20000410000 */
[----:B------:R-:W-:-:S03]  /*2010*/  FMUL.FTZ R59, R27, R88 ;  /* 0x000000581b3b7220 */ /* 0x000fc60000410000 */
[----:B------:R-:W-:Y:S02]  /*2020*/  FADD.FTZ R51, R51, R8 ;  /* 0x0000000833337221 */ /* 0x000fe40000010000 */
[----:B------:R-:W-:-:S04]  /*2030*/  FSEL R8, R59, RZ, P6 ;  /* 0x000000ff3b087208 */ /* 0x000fc80003000000 */
[----:B------:R-:W-:Y:S01]  /*2040*/  F2FP.F16.F32.PACK_AB R59, R8, R9 ;  /* 0x00000009083b723e */ /* 0x000fe200000000ff */
[----:B------:R-:W-:Y:S06]  /*2050*/  BRA `(.L_x_3403) ;  /* 0x0000000400c07947 */ /* 0x000fec0003800000 */
.L_x_3404:
[-C--:B------:R-:W-:Y:S01]  /*2060*/  FFMA.FTZ R61, R83, R88.reuse, R87 ;  /* 0x00000058533d7223 */ /* 0x080fe20000010057 */
[--C-:B------:R-:W-:Y:S01]  /*2070*/  HADD2.F32 R62, -RZ, R45.reuse.H0_H0 ;  /* 0x2000002dff3e7230 */ /* 0x100fe20000004100 */
[----:B------:R-:W-:Y:S01]  /*2080*/  LOP3.LUT P3, RZ, R66, 0xff, RZ, 0xc0, !PT ;  /* 0x000000ff42ff7812 */ /* 0x000fe2000786c0ff */
[----:B------:R-:W-:Y:S02]  /*2090*/  HADD2.F32 R86, -RZ, R45.H1_H1 ;  /* 0x3000002dff567230 */ /* 0x000fe40000004100 */
[----:B------:R-:W-:Y:S01]  /*20a0*/  FADD.FTZ R60, R78, -R61 ;  /* 0x8000003d4e3c7221 */ /* 0x000fe20000010000 */
[----:B------:R-:W-:Y:S01]  /*20b0*/  LOP3.LUT P2, RZ, R65, 0xff, RZ, 0xc0, !PT ;  /* 0x000000ff41ff7812 */ /* 0x000fe2000784c0ff */
[----:B------:R-:W-:Y:S02]  /*20c0*/  HFMA2 R63, -RZ, RZ, 0, 0 ;  /* 0x00000000ff3f7431 */ /* 0x000fe400000001ff */
[--C-:B------:R-:W-:Y:S01]  /*20d0*/  FFMA.FTZ R90, R79, R88, R87.reuse ;  /* 0x000000584f5a7223 */ /* 0x100fe20000010057 */
[----:B-----5:R-:W-:Y:S01]  /*20e0*/  FFMA.FTZ R60, R9, R60, R62 ;  /* 0x0000003c093c7223 */ /* 0x020fe2000001003e */
[----:B------:R-:W-:Y:S01]  /*20f0*/  FFMA.FTZ R62, R80, R88, R87 ;  /* 0x00000058503e7223 */ /* 0x000fe20000010057 */
[----:B------:R-:W-:Y:S01]  /*2100*/  LOP3.LUT P1, RZ, R69, 0xff, RZ, 0xc0, !PT ;  /* 0x000000ff45ff7812 */ /* 0x000fe2000782c0ff */
[----:B0-----:R-:W-:-:S02]  /*2110*/  HADD2.F32 R92, -RZ, R46.H0_H0 ;  /* 0x2000002eff5c7230 */ /* 0x001fc40000004100 */
[----:B------:R-:W-:Y:S01]  /*2120*/  FMUL.FTZ R85, R60, R8 ;  /* 0x000000083c557220 */ /* 0x000fe20000410000 */
[----:B------:R-:W-:Y:S01]  /*2130*/  FADD.FTZ R62, R77, -R62 ;  /* 0x8000003e4d3e7221 */ /* 0x000fe20000010000 */
[----:B------:R-:W-:Y:S01]  /*2140*/  FADD.FTZ R90, R75, -R90 ;  /* 0x8000005a4b5a7221 */ /* 0x000fe20000010000 */
[----:B------:R-:W-:Y:S02]  /*2150*/  HFMA2 R89, -RZ, RZ, 0, 0 ;  /* 0x00000000ff597431 */ /* 0x000fe400000001ff */
[----:B------:R-:W-:Y:S01]  /*2160*/  FMUL.FTZ R85, R85, UR15 ;  /* 0x0000000f55557c20 */ /* 0x000fe20008410000 */
[----:B------:R-:W-:Y:S01]  /*2170*/  FFMA.FTZ R61, R9, R62, R86 ;  /* 0x0000003e093d7223 */ /* 0x000fe20000010056 */
[--C-:B------:R-:W-:Y:S01]  /*2180*/  @P3 HADD2.F32 R62, -RZ, R57.reuse.H0_H0 ;  /* 0x20000039ff3e3230 */ /* 0x100fe20000004100 */
[----:B------:R-:W-:Y:S01]  /*2190*/  LOP3.LUT P4, RZ, R64, 0xff, RZ, 0xc0, !PT ;  /* 0x000000ff40ff7812 */ /* 0x000fe2000788c0ff */
[----:B------:R-:W-:Y:S02]  /*21a0*/  @P2 HADD2.F32 R57, -RZ, R57.H1_H1 ;  /* 0x30000039ff392230 */ /* 0x000fe40000004100 */
[----:B------:R-:W-:Y:S01]  /*21b0*/  FMUL.FTZ R86, R61, R8 ;  /* 0x000000083d567220 */ /* 0x000fe20000410000 */
[----:B------:R-:W-:Y:S01]  /*21c0*/  LOP3.LUT P6, RZ, R11, 0xff, RZ, 0xc0, !PT ;  /* 0x000000ff0bff7812 */ /* 0x000fe200078cc0ff */
[-C--:B------:R-:W-:Y:S01]  /*21d0*/  @P3 FMUL.FTZ R63, R62, R85.reuse ;  /* 0x000000553e3f3220 */ /* 0x080fe20000410000 */
[----:B------:R-:W-:Y:S01]  /*21e0*/  MOV R62, RZ ;  /* 0x000000ff003e7202 */ /* 0x000fe20000000f00 */
[----:B------:R-:W-:Y:S01]  /*21f0*/  FMUL.FTZ R86, R86, UR15 ;  /* 0x0000000f56567c20 */ /* 0x000fe20008410000 */
[----:B------:R-:W-:Y:S01]  /*2200*/  LOP3.LUT P5, RZ, R10, 0xff, RZ, 0xc0, !PT ;  /* 0x000000ff0aff7812 */ /* 0x000fe200078ac0ff */
[----:B------:R-:W-:Y:S01]  /*2210*/  FADD.FTZ R54, R54, R63 ;  /* 0x0000003f36367221 */ /* 0x000fe20000010000 */
[----:B------:R-:W-:Y:S01]  /*2220*/  FMUL.FTZ R85, R22, R85 ;  /* 0x0000005516557220 */ /* 0x000fe20000410000 */
[----:B------:R-:W-:Y:S01]  /*2230*/  @P2 FMUL.FTZ R62, R57, R86 ;  /* 0x00000056393e2220 */ /* 0x000fe20000410000 */
[----:B------:R-:W-:Y:S01]  /*2240*/  FFMA.FTZ R57, R9, R90, R92 ;  /* 0x0000005a09397223 */ /* 0x000fe2000001005c */
[----:B------:R-:W-:-:S02]  /*2250*/  HADD2.F32 R90, -RZ, R46.H1_H1 ;  /* 0x3000002eff5a7230 */ /* 0x000fc40000004100 */
[----:B------:R-:W-:Y:S01]  /*2260*/  FMUL.FTZ R86, R23, R86 ;  /* 0x0000005617567220 */ /* 0x000fe20000410000 */
[----:B------:R-:W-:Y:S01]  /*2270*/  FADD.FTZ R55, R55, R62 ;  /* 0x0000003e37377221 */ /* 0x000fe20000010000 */
[----:B------:R-:W-:Y:S01]  /*2280*/  FMUL.FTZ R63, R57, R8 ;  /* 0x00000008393f7220 */ /* 0x000fe20000410000 */
[--C-:B------:R-:W-:Y:S01]  /*2290*/  @P1 HADD2.F32 R62, -RZ, R58.reuse.H0_H0 ;  /* 0x2000003aff3e1230 */ /* 0x100fe20000004100 */
[----:B------:R-:W-:Y:S01]  /*22a0*/  F2FP.F16.F32.PACK_AB R61, R61, R60 ;  /* 0x0000003c3d3d723e */ /* 0x000fe200000000ff */
[----:B------:R-:W-:Y:S02]  /*22b0*/  @P4 HADD2.F32 R91, -RZ, R58.H1_H1 ;  /* 0x3000003aff5b4230 */ /* 0x000fe40000004100 */
[----:B------:R-:W-:Y:S01]  /*22c0*/  FMUL.FTZ R63, R63, UR15 ;  /* 0x0000000f3f3f7c20 */ /* 0x000fe20008410000 */
[----:B------:R-:W-:Y:S01]  /*22d0*/  HADD2.F32 R92, -RZ, R47.H0_H0 ;  /* 0x2000002fff5c7230 */ /* 0x000fe20000004100 */
[----:B------:R-:W-:Y:S02]  /*22e0*/  FSEL R86, R86, RZ, P2 ;  /* 0x000000ff56567208 */ /* 0x000fe40001000000 */
[----:B------:R-:W-:-:S04]  /*22f0*/  @P1 FMUL.FTZ R89, R62, R63 ;  /* 0x0000003f3e591220 */ /* 0x000fc80000410000 */
[----:B------:R-:W-:Y:S01]  /*2300*/  FADD.FTZ R48, R48, R89 ;  /* 0x0000005930307221 */ /* 0x000fe20000010000 */
[----:B------:R-:W-:-:S04]  /*2310*/  FFMA.FTZ R89, R76, R88, R87 ;  /* 0x000000584c597223 */ /* 0x000fc80000010057 */
[----:B------:R-:W-:-:S04]  /*2320*/  FADD.FTZ R62, R74, -R89 ;  /* 0x800000594a3e7221 */ /* 0x000fc80000010000 */
[----:B------:R-:W-:Y:S01]  /*2330*/  FFMA.FTZ R62, R9, R62, R90 ;  /* 0x0000003e093e7223 */ /* 0x000fe2000001005a */
[----:B------:R-:W-:-:S03]  /*2340*/  MOV R90, RZ ;  /* 0x000000ff005a7202 */ /* 0x000fc60000000f00 */
[C---:B------:R-:W-:Y:S01]  /*2350*/  FMUL.FTZ R89, R62.reuse, R8 ;  /* 0x000000083e597220 */ /* 0x040fe20000410000 */
[----:B------:R-:W-:-:S03]  /*2360*/  F2FP.F16.F32.PACK_AB R62, R62, R57 ;  /* 0x000000393e3e723e */ /* 0x000fc600000000ff */
[----:B------:R-:W-:Y:S01]  /*2370*/  FMUL.FTZ R58, R89, UR15 ;  /* 0x0000000f593a7c20 */ /* 0x000fe20008410000 */
[----:B------:R-:W-:-:S03]  /*2380*/  HFMA2 R89, -RZ, RZ, 0, 0 ;  /* 0x00000000ff597431 */ /* 0x000fc600000001ff */
[-C--:B------:R-:W-:Y:S01]  /*2390*/  @P4 FMUL.FTZ R90, R91, R58.reuse ;  /* 0x0000003a5b5a4220 */ /* 0x080fe20000410000 */
[----:B------:R-:W-:-:S03]  /*23a0*/  FMUL.FTZ R58, R25, R58 ;  /* 0x0000003a193a7220 */ /* 0x000fc60000410000 */
[----:B------:R-:W-:Y:S01]  /*23b0*/  FADD.FTZ R49, R49, R90 ;  /* 0x0000005a31317221 */ /* 0x000fe20000010000 */
[----:B------:R-:W-:Y:S01]  /*23c0*/  FFMA.FTZ R90, R73, R88, R87 ;  /* 0x00000058495a7223 */ /* 0x000fe20000010057 */
[----:B------:R-:W-:-:S03]  /*23d0*/  FSEL R57, R58, RZ, P4 ;  /* 0x000000ff3a397208 */ /* 0x000fc60002000000 */
[----:B------:R-:W-:-:S04]  /*23e0*/  FADD.FTZ R90, R71, -R90 ;  /* 0x8000005a475a7221 */ /* 0x000fc80000010000 */
[----:B------:R-:W-:Y:S01]  /*23f0*/  FFMA.FTZ R93, R9, R90, R92 ;  /* 0x0000005a095d7223 */ /* 0x000fe2000001005c */
[--C-:B------:R-:W-:Y:S02]  /*2400*/  @P6 HADD2.F32 R90, -RZ, R59.reuse.H0_H0 ;  /* 0x2000003bff5a6230 */ /* 0x100fe40000004100 */
[----:B------:R-:W-:Y:S02]  /*2410*/  HADD2.F32 R92, -RZ, R44.H0_H0 ;  /* 0x2000002cff5c7230 */ /* 0x000fe40000004100 */
[----:B------:R-:W-:Y:S01]  /*2420*/  FMUL.FTZ R91, R93, R8 ;  /* 0x000000085d5b7220 */ /* 0x000fe20000410000 */
[----:B------:R-:W-:-:S03]  /*2430*/  @P5 HADD2.F32 R59, -RZ, R59.H1_H1 ;  /* 0x3000003bff3b5230 */ /* 0x000fc60000004100 */
        /* <DEDUP_REMOVED lines=8> */
[----:B------:R-:W-:Y:S02]  /*24c0*/  HADD2.F32 R92, -RZ, R44.H1_H1 ;  /* 0x3000002cff5c7230 */ /* 0x000fe40000004100 */
[----:B------:R-:W-:Y:S01]  /*24d0*/  FFMA.FTZ R88, R72, R88, R87 ;  /* 0x0000005848587223 */ /* 0x000fe20000010057 */
[----:B------:R-:W-:-:S03]  /*24e0*/  FADD.FTZ R90, R81, -R90 ;  /* 0x8000005a515a7221 */ /* 0x000fc60000010000 */
[----:B------:R-:W-:Y:S01]  /*24f0*/  FADD.FTZ R88, R70, -R88 ;  /* 0x8000005846587221 */ /* 0x000fe20000010000 */
[----:B------:R-:W-:Y:S01]  /*2500*/  FFMA.FTZ R87, R9, R90, R92 ;  /* 0x0000005a09577223 */ /* 0x000fe2000001005c */
[----:B------:R-:W-:Y:S01]  /*2510*/  HADD2.F32 R90, -RZ, R47.H1_H1 ;  /* 0x3000002fff5a7230 */ /* 0x000fe20000004100 */
[----:B------:R-:W-:-:S03]  /*2520*/  MOV R92, RZ ;  /* 0x000000ff005c7202 */ /* 0x000fc60000000f00 */
[----:B------:R-:W-:Y:S01]  /*2530*/  F2FP.F16.F32.PACK_AB R60, R87, R89 ;  /* 0x00000059573c723e */ /* 0x000fe200000000ff */
[----:B------:R-:W-:Y:S01]  /*2540*/  FFMA.FTZ R9, R9, R88, R90 ;  /* 0x0000005809097223 */ /* 0x000fe2000001005a */
[----:B------:R-:W-:-:S03]  /*2550*/  FMUL.FTZ R88, R24, R63 ;  /* 0x0000003f18587220 */ /* 0x000fc60000410000 */
[CC--:B------:R-:W-:Y:S01]  /*2560*/  FMUL.FTZ R90, R9.reuse, R8.reuse ;  /* 0x00000008095a7220 */ /* 0x0c0fe20000410000 */
[----:B------:R-:W-:Y:S01]  /*2570*/  F2FP.F16.F32.PACK_AB R63, R9, R93 ;  /* 0x0000005d093f723e */ /* 0x000fe200000000ff */
        /* <DEDUP_REMOVED lines=11> */
[----:B------:R-:W-:-:S02]  /*2630*/  F2FP.F16.F32.PACK_AB R58, R57, R88 ;  /* 0x00000058393a723e */ /* 0x000fc400000000ff */
[----:B------:R-:W-:Y:S02]  /*2640*/  FSEL R90, R90, RZ, P5 ;  /* 0x000000ff5a5a7208 */ /* 0x000fe40002800000 */
[----:B------:R-:W-:Y:S01]  /*2650*/  FSEL R57, R85, RZ, P3 ;  /* 0x000000ff55397208 */ /* 0x000fe20001800000 */
[----:B------:R-:W-:-:S03]  /*2660*/  @P1 HADD2.F32 R92, -RZ, R56.H0_H0 ;  /* 0x20000038ff5c1230 */ /* 0x000fc60000004100 */
[----:B------:R-:W-:Y:S02]  /*2670*/  F2FP.F16.F32.PACK_AB R57, R86, R57 ;  /* 0x000000395639723e */ /* 0x000fe400000000ff */
[-C--:B------:R-:W-:Y:S01]  /*2680*/  @P1 FMUL.FTZ R59, R92, R9.reuse ;  /* 0x000000095c3b1220 */ /* 0x080fe20000410000 */
[----:B------:R-:W-:-:S03]  /*2690*/  FMUL.FTZ R9, R20, R9 ;  /* 0x0000000914097220 */ /* 0x000fc60000410000 */
[----:B------:R-:W-:Y:S01]  /*26a0*/  FADD.FTZ R52, R52, R59 ;  /* 0x0000003b34347221 */ /* 0x000fe20000010000 */
[----:B------:R-:W-:Y:S02]  /*26b0*/  FSEL R59, R91, RZ, P6 ;  /* 0x000000ff5b3b7208 */ /* 0x000fe40003000000 */
[----:B------:R-:W-:Y:S02]  /*26c0*/  LOP3.LUT P6, RZ, R67, 0xff, RZ, 0xc0, !PT ;  /* 0x000000ff43ff7812 */ /* 0x000fe400078cc0ff */
[----:B------:R-:W-:Y:S02]  /*26d0*/  FSEL R9, R9, RZ, P1 ;  /* 0x000000ff09097208 */ /* 0x000fe40000800000 */
[----:B------:R-:W-:-:S09]  /*26e0*/  F2FP.F16.F32.PACK_AB R59, R90, R59 ;  /* 0x0000003b5a3b723e */ /* 0x000fd200000000ff */
[----:B------:R-:W-:Y:S01]  /*26f0*/  @P6 HADD2.F32 R91, -RZ, R56.H1_H1 ;  /* 0x30000038ff5b6230 */ /* 0x000fe20000004100 */
[----:B------:R-:W-:-:S04]  /*2700*/  MOV R56, RZ ;  /* 0x000000ff00387202 */ /* 0x000fc80000000f00 */
[-C--:B------:R-:W-:Y:S01]  /*2710*/  @P6 FMUL.FTZ R56, R91, R8.reuse ;  /* 0x000000085b386220 */ /* 0x080fe20000410000 */
[----:B------:R-:W-:-:S03]  /*2720*/  FMUL.FTZ R8, R21, R8 ;  /* 0x0000000815087220 */ /* 0x000fc60000410000 */
[----:B------:R-:W-:Y:S02]  /*2730*/  FADD.FTZ R53, R53, R56 ;  /* 0x0000003835357221 */ /* 0x000fe40000010000 */
[----:B------:R-:W-:-:S04]  /*2740*/  FSEL R8, R8, RZ, P6 ;  /* 0x000000ff08087208 */ /* 0x000fc80003000000 */
[----:B------:R-:W-:-:S07]  /*2750*/  F2FP.F16.F32.PACK_AB R56, R8, R9 ;  /* 0x000000090838723e */ /* 0x000fce00000000ff */
.L_x_3403:
        /* <DEDUP_REMOVED lines=8> */
.L_x_3400:
[----:B------:R-:W-:Y:S05]  /*27e0*/  BSYNC.RECONVERGENT B1 ;  /* 0x0000000000017941 */ /* 0x000fea0003800200 */
.L_x_3399:
[----:B--2--5:R-:W2:Y:S02]  /*27f0*/  LDC.64 R8, c[0x0][0x380] ;  /* 0x0000e000ff087b82 */ /* 0x024ea40000000a00 */
[----:B--2---:R-:W-:-:S04]  /*2800*/  LEA R2, R8, R2, 0x2 ;  /* 0x0000000208027211 */ /* 0x004fc800078e10ff */
[----:B------:R-:W-:-:S13]  /*2810*/  ISETP.GE.AND P1, PT, R2, R9, PT ;  /* 0x000000090200720c */ /* 0x000fda0003f26270 */
[----:B------:R-:W-:Y:S05]  /*2820*/  @!P1 BRA `(.L_x_3405) ;  /* 0xffffffd800b89947 */ /* 0x000fea000383ffff */
.L_x_3395:
[----:B------:R-:W-:Y:S05]  /*2830*/  BSYNC B0 ;  /* 0x0000000000007941 */ /* 0x000fea0003800000 */
.L_x_3394:
        /* <DEDUP_REMOVED lines=100> */
.L_x_3407:
[----:B------:R-:W-:Y:S05]  /*2e80*/  BSYNC.RECONVERGENT B0 ;  /* 0x0000000000007941 */ /* 0x000fea0003800200 */
.L_x_3406:
        /* <DEDUP_REMOVED lines=11> */
.L_x_3398:
[----:B------:R-:W-:Y:S01]  /*2f40*/  HFMA2 R58, -RZ, RZ, 0, 5.9604644775390625e-08 ;  /* 0x00000001ff3a7431 */ /* 0x000fe200000001ff */
[----:B------:R-:W-:Y:S01]  /*2f50*/  BSSY B1, `(.L_x_3408) ;  /* 0x0000006000017945 */ /* 0x000fe20003800000 */
[----:B------:R-:W-:Y:S02]  /*2f60*/  MOV R57, 0x1f ;  /* 0x0000001f00397802 */ /* 0x000fe40000000f00 */
[----:B------:R-:W-:-:S07]  /*2f70*/  MOV R56, 0xffffffff ;  /* 0xffffffff00387802 */ /* 0x000fce0000000f00 */
[----:B-1---5:R-:W-:Y:S05]  /*2f80*/  WARPSYNC.COLLECTIVE R56, `(.L_x_3409) ;  /* 0x0000000038087348 */ /* 0x022fea0003c00000 */
[----:B------:R0:W2:Y:S02]  /*2f90*/  SHFL.BFLY P1, R93, R59, R58, R57 ;  /* 0x0c00003a3b5d7389 */ /* 0x0000a40000020039 */
[----:B012--5:R-:W-:Y:S05]  /*2fa0*/  ENDCOLLECTIVE ;  /* 0x000000000000791b */ /* 0x027fea0003800000 */
.L_x_3409:
[----:B------:R-:W-:Y:S05]  /*2fb0*/  BSYNC B1 ;  /* 0x0000000000017941 */ /* 0x000fea0003800000 */
.L_x_3408:
        /* <DEDUP_REMOVED lines=9> */
.L_x_3410:
[----:B------:R-:W-:Y:S01]  /*3050*/  HFMA2 R58, -RZ, RZ, 0, 1.1920928955078125e-07 ;  /* 0x00000002ff3a7431 */ /* 0x000fe200000001ff */
[----:B------:R-:W-:Y:S02]  /*3060*/  MOV R59, R87 ;  /* 0x00000057003b7202 */ /* 0x000fe40000000f00 */
[----:B------:R-:W-:-:S07]  /*3070*/  MOV R86, R93 ;  /* 0x0000005d00567202 */ /* 0x000fce0000000f00 */
[----:B------:R-:W-:Y:S05]  /*3080*/  WARPSYNC.COLLECTIVE R56, `(.L_x_3411) ;  /* 0x0000000038087348 */ /* 0x000fea0003c00000 */
[----:B------:R0:W1:Y:S02]  /*3090*/  SHFL.BFLY P1, R93, R59, R58, R57 ;  /* 0x0c00003a3b5d7389 */ /* 0x0000640000020039 */
[----:B01----:R-:W-:Y:S05]  /*30a0*/  ENDCOLLECTIVE ;  /* 0x000000000000791b */ /* 0x003fea0003800000 */
.L_x_3411:
[----:B------:R-:W-:-:S05]  /*30b0*/  FADD.FTZ R86, R86, R85 ;  /* 0x0000005556567221 */ /* 0x000fca0000010000 */
[----:B------:R-:W-:Y:S02]  /*30c0*/  MOV R59, R86 ;  /* 0x00000056003b7202 */ /* 0x000fe40000000f00 */
[----:B------:R-:W-:-:S07]  /*30d0*/  MOV R88, R93 ;  /* 0x0000005d00587202 */ /* 0x000fce0000000f00 */
[----:B------:R-:W-:Y:S05]  /*30e0*/  WARPSYNC.COLLECTIVE R56, `(.L_x_3412) ;  /* 0x0000000038087348 */ /* 0x000fea0003c00000 */
[----:B------:R0:W1:Y:S02]  /*30f0*/  SHFL.BFLY P1, R93, R59, R58, R57 ;  /* 0x0c00003a3b5d7389 */ /* 0x0000640000020039 */
[----:B01----:R-:W-:Y:S05]  /*3100*/  ENDCOLLECTIVE ;  /* 0x000000000000791b */ /* 0x003fea0003800000 */
.L_x_3412:
[----:B------:R-:W-:Y:S01]  /*3110*/  FADD.FTZ R88, R87, R88 ;  /* 0x0000005857587221 */ /* 0x000fe20000010000 */
[----:B------:R-:W-:-:S04]  /*3120*/  HFMA2 R58, -RZ, RZ, 0, 2.384185791015625e-07 ;  /* 0x00000004ff3a7431 */ /* 0x000fc800000001ff */
[----:B------:R-:W-:Y:S02]  /*3130*/  MOV R59, R88 ;  /* 0x00000058003b7202 */ /* 0x000fe40000000f00 */
[----:B------:R-:W-:-:S07]  /*3140*/  MOV R89, R93 ;  /* 0x0000005d00597202 */ /* 0x000fce0000000f00 */
[----:B------:R-:W-:Y:S05]  /*3150*/  WARPSYNC.COLLECTIVE R56, `(.L_x_3413) ;  /* 0x0000000038087348 */ /* 0x000fea0003c00000 */
[----:B------:R0:W1:Y:S02]  /*3160*/  SHFL.BFLY P1, R93, R59, R58, R57 ;  /* 0x0c00003a3b5d7389 */ /* 0x0000640000020039 */
[----:B01----:R-:W-:Y:S05]  /*3170*/  ENDCOLLECTIVE ;  /* 0x000000000000791b */ /* 0x003fea0003800000 */
.L_x_3413:
[----:B------:R-:W-:-:S05]  /*3180*/  FADD.FTZ R89, R86, R89 ;  /* 0x0000005956597221 */ /* 0x000fca0000010000 */
[----:B------:R-:W-:Y:S02]  /*3190*/  MOV R59, R89 ;  /* 0x00000059003b7202 */ /* 0x000fe40000000f00 */
[----:B------:R-:W-:-:S07]  /*31a0*/  MOV R91, R93 ;  /* 0x0000005d005b7202 */ /* 0x000fce0000000f00 */
[----:B------:R-:W-:Y:S05]  /*31b0*/  WARPSYNC.COLLECTIVE R56, `(.L_x_3414) ;  /* 0x0000000038087348 */ /* 0x000fea0003c00000 */
[----:B------:R0:W1:Y:S02]  /*31c0*/  SHFL.BFLY P1, R93, R59, R58, R57 ;  /* 0x0c00003a3b5d7389 */ /* 0x0000640000020039 */
[----:B01----:R-:W-:Y:S05]  /*31d0*/  ENDCOLLECTIVE ;  /* 0x000000000000791b */ /* 0x003fea0003800000 */
.L_x_3414:
[----:B------:R-:W-:Y:S01]  /*31e0*/  FADD.FTZ R91, R88, R91 ;  /* 0x0000005b585b7221 */ /* 0x000fe20000010000 */
[----:B------:R-:W-:-:S04]  /*31f0*/  HFMA2 R58, -RZ, RZ, 0, 4.76837158203125e-07 ;  /* 0x00000008ff3a7431 */ /* 0x000fc800000001ff */
[----:B------:R-:W-:Y:S02]  /*3200*/  MOV R59, R91 ;  /* 0x0000005b003b7202 */ /* 0x000fe40000000f00 */
[----:B------:R-:W-:-:S07]  /*3210*/  MOV R90, R93 ;  /* 0x0000005d005a7202 */ /* 0x000fce0000000f00 */
[----:B------:R-:W-:Y:S05]  /*3220*/  WARPSYNC.COLLECTIVE R56, `(.L_x_3415) ;  /* 0x0000000038087348 */ /* 0x000fea0003c00000 */
[----:B------:R0:W1:Y:S02]  /*3230*/  SHFL.BFLY P1, R93, R59, R58, R57 ;  /* 0x0c00003a3b5d7389 */ /* 0x0000640000020039 */
[----:B01----:R-:W-:Y:S05]  /*3240*/  ENDCOLLECTIVE ;  /* 0x000000000000791b */ /* 0x003fea0003800000 */
.L_x_3415:
[----:B------:R-:W-:-:S05]  /*3250*/  FADD.FTZ R90, R89, R90 ;  /* 0x0000005a595a7221 */ /* 0x000fca0000010000 */
[----:B------:R-:W-:Y:S02]  /*3260*/  MOV R59, R90 ;  /* 0x0000005a003b7202 */ /* 0x000fe40000000f00 */
[----:B------:R-:W-:-:S07]  /*3270*/  MOV R92, R93 ;  /* 0x0000005d005c7202 */ /* 0x000fce0000000f00 */
[----:B------:R-:W-:Y:S05]  /*3280*/  WARPSYNC.COLLECTIVE R56, `(.L_x_3416) ;  /* 0x0000000038087348 */ /* 0x000fea0003c00000 */
[----:B------:R0:W1:Y:S02]  /*3290*/  SHFL.BFLY P1, R93, R59, R58, R57 ;  /* 0x0c00003a3b5d7389 */ /* 0x0000640000020039 */
[----:B01----:R-:W-:Y:S05]  /*32a0*/  ENDCOLLECTIVE ;  /* 0x000000000000791b */ /* 0x003fea0003800000 */
.L_x_3416:
[----:B------:R-:W-:Y:S01]  /*32b0*/  FADD.FTZ R92, R91, R92 ;  /* 0x0000005c5b5c7221 */ /* 0x000fe20000010000 */
[----:B------:R-:W-:-:S04]  /*32c0*/  HFMA2 R58, -RZ, RZ, 0, 9.5367431640625e-07 ;  /* 0x00000010ff3a7431 */ /* 0x000fc800000001ff */
[----:B------:R-:W-:Y:S02]  /*32d0*/  MOV R59, R92 ;  /* 0x0000005c003b7202 */ /* 0x000fe40000000f00 */
[----:B------:R-:W-:-:S07]  /*32e0*/  MOV R85, R93 ;  /* 0x0000005d00557202 */ /* 0x000fce0000000f00 */
[----:B------:R-:W-:Y:S05]  /*32f0*/  WARPSYNC.COLLECTIVE R56, `(.L_x_3417) ;  /* 0x0000000038087348 */ /* 0x000fea0003c00000 */
[----:B------:R0:W1:Y:S02]  /*3300*/  SHFL.BFLY P1, R93, R59, R58, R57 ;  /* 0x0c00003a3b5d7389 */ /* 0x0000640000020039 */
[----:B01----:R-:W-:Y:S05]  /*3310*/  ENDCOLLECTIVE ;  /* 0x000000000000791b */ /* 0x003fea0003800000 */
.L_x_3417:
[----:B------:R-:W-:-:S05]  /*3320*/  FADD.FTZ R85, R90, R85 ;  /* 0x000000555a557221 */ /* 0x000fca0000010000 */
[----:B------:R-:W-:Y:S02]  /*3330*/  MOV R59, R85 ;  /* 0x00000055003b7202 */ /* 0x000fe40000000f00 */
[----:B------:R-:W-:-:S07]  /*3340*/  MOV R87, R93 ;  /* 0x0000005d00577202 */ /* 0x000fce0000000f00 */
[----:B------:R-:W-:Y:S05]  /*3350*/  WARPSYNC.COLLECTIVE R56, `(.L_x_3418) ;  /* 0x0000000038087348 */ /* 0x000fea0003c00000 */
[----:B------:R0:W1:Y:S02]  /*3360*/  SHFL.BFLY P1, R93, R59, R58, R57 ;  /* 0x0c00003a3b5d7389 */ /* 0x0000640000020039 */
[----:B01----:R-:W-:Y:S05]  /*3370*/  ENDCOLLECTIVE ;  /* 0x000000000000791b */ /* 0x003fea0003800000 */
.L_x_3418:
[----:B------:R-:W-:Y:S01]  /*3380*/  MOV R86, R93 ;  /* 0x0000005d00567202 */ /* 0x000fe20000000f00 */
[----:B------:R-:W-:Y:S06]  /*3390*/  BRA `(.L_x_3419) ;  /* 0xffffffd400fc7947 */ /* 0x000fec000383ffff */
.L_x_3420:
        /* <DEDUP_REMOVED lines=14> */
.L_x_6450:


//--------------------- .text._ZN10layer_norm13ln_bwd_kernelINS_13Kernel_traitsIf6__halfS2_S2_fjLj256ELj1ELj4ELj1ELj16ENS_18Kernel_traits_baseILj256EfS2_S2_S2_fjLj128EEEEELb1ELb1ELb0ELb1EEEvNS_9BwdParamsE --------------------------
	.section	.text._ZN10layer_norm13ln_bwd_kernelINS_13Kernel_traitsIf6__halfS2_S2_fjLj256ELj1ELj4ELj1ELj16ENS_18Kernel_traits_baseILj256EfS2_S2_S2_fjLj128EEEEELb1ELb1ELb0ELb1EEEvNS_9BwdParamsE,"ax",@progbits
	.align	128
        .global         _ZN10layer_norm13ln_bwd_kernelINS_13Kernel_traitsIf6__halfS2_S2_fjLj256ELj1ELj4ELj1ELj16ENS_18Kernel_traits_baseILj256EfS2_S2_S2_fjLj128EEEEELb1ELb1ELb0ELb1EEEvNS_9BwdParamsE
        .type           _ZN10layer_norm13ln_bwd_kernelINS_13Kernel_traitsIf6__halfS2_S2_fjLj256ELj1ELj4ELj1ELj16ENS_18Kernel_traits_baseILj256EfS2_S2_S2_fjLj128EEEEELb1ELb1ELb0ELb1EEEvNS_9BwdParamsE,@function
        .size           _ZN10layer_norm13ln_bwd_kernelINS_13Kernel_traitsIf6__halfS2_S2_fjLj256ELj1ELj4ELj1ELj16ENS_18Kernel_traits_baseILj256EfS2_S2_S2_fjLj128EEEEELb1ELb1ELb0ELb1EEEvNS_9BwdParamsE,(.L_x_6451 - _ZN10layer_norm13ln_bwd_kernelINS_13Kernel_traitsIf6__halfS2_S2_fjLj256ELj1ELj4ELj1ELj16ENS_18Kernel_traits_baseILj256EfS2_S2_S2_fjLj128EEEEELb1ELb1ELb0ELb1EEEvNS_9BwdParamsE)
        .other          _ZN10layer_norm13ln_bwd_kernelINS_13Kernel_traitsIf6__halfS2_S2_fjLj256ELj1ELj4ELj1ELj16ENS_18Kernel_traits_baseILj256EfS2_S2_S2_fjLj128EEEEELb1ELb1ELb0ELb1EEEvNS_9BwdParamsE,@"STO_CUDA_ENTRY STV_DEFAULT"
_ZN10layer_norm13ln_bwd_kernelINS_13Kernel_traitsIf6__halfS2_S2_fjLj256ELj1ELj4ELj1ELj16ENS_18Kernel_traits_baseILj256EfS2_S2_S2_fjLj128EEEEELb1ELb1ELb0ELb1EEEvNS_9BwdParamsE:
.text._ZN10layer_norm13ln_bwd_kernelINS_13Kernel_traitsIf6__halfS2_S2_fjLj256ELj1ELj4ELj1ELj16ENS_18Kernel_traits_baseILj256EfS2_S2_S2_fjLj128EEEEELb1ELb1ELb0ELb1EEEvNS_9BwdParamsE:
        /* <DEDUP_REMOVED lines=55> */
.L_x_3429:
        /* <DEDUP_REMOVED lines=16> */
[----:B------:R2:W2:Y:S01]  /*0470*/  @P0 LDG.E.U16 R66, desc[UR8][R66.64] ;  /* 0x0000000842420981 */ /* 0x0004a2000c1e1500 */
[----:B---3--:R-:W-:-:S06]  /*0480*/  IMAD.WIDE.U32 R44, R58, 0x10, R44 ;  /* 0x000000103a2c7825 */ /* 0x008fcc00078e002c */
[----:B------:R-:W3:Y:S01]  /*0490*/  LDG.E.128 R44, desc[UR8][R44.64] ;  /* 0x000000082c2c7981 */ /* 0x000ee2000c1e1d00 */
[----:B0-----:R-:W-:-:S05]  /*04a0*/  IMAD.WIDE R70, R61, 0x4, R62 ;  /* 0x000000043d467825 */ /* 0x001fca00078e023e */
[----:B------:R-:W3:Y:S01]  /*04b0*/  LDG.E R63, desc[UR8][R70.64] ;  /* 0x00000008463f7981 */ /* 0x000ee2000c1e1900 */
[----:B-1----:R-:W-:-:S06]  /*04c0*/  IMAD.WIDE.U32 R86, R58, 0x8, R64 ;  /* 0x000000083a567825 */ /* 0x002fcc00078e0040 */
[----:B------:R-:W3:Y:S01]  /*04d0*/  LDG.E.64 R86, desc[UR8][R86.64] ;  /* 0x0000000856567981 */ /* 0x000ee2000c1e1b00 */
        /* <DEDUP_REMOVED lines=11> */
[--C-:B--2---:R-:W-:Y:S02]  /*0590*/  HADD2.F32 R67, -RZ, R40.reuse.H0_H0 ;  /* 0x20000028ff437230 */ /* 0x104fe40000004100 */
[----:B0-----:R-:W-:Y:S02]  /*05a0*/  HADD2.F32 R65, -RZ, R43.H0_H0 ;  /* 0x2000002bff417230 */ /* 0x001fe40000004100 */
[----:B------:R-:W-:Y:S02]  /*05b0*/  HADD2.F32 R71, -RZ, R41.H0_H0 ;  /* 0x20000029ff477230 */ /* 0x000fe40000004100 */
[----:B------:R-:W-:Y:S01]  /*05c0*/  FADD.FTZ R0, -R72, R67 ;  /* 0x0000004348007221 */ /* 0x000fe20000010100 */
[----:B------:R-:W-:-:S02]  /*05d0*/  HADD2.F32 R69, -RZ, R40.H1_H1 ;  /* 0x30000028ff457230 */ /* 0x000fc40000004100 */
[----:B------:R-:W-:Y:S02]  /*05e0*/  HADD2.F32 R41, -RZ, R41.H1_H1 ;  /* 0x30000029ff297230 */ /* 0x000fe40000004100 */
[--C-:B------:R-:W-:Y:S02]  /*05f0*/  HADD2.F32 R73, -RZ, R42.reuse.H0_H0 ;  /* 0x2000002aff497230 */ /* 0x100fe40000004100 */
[----:B------:R-:W-:Y:S02]  /*0600*/  HADD2.F32 R75, -RZ, R42.H1_H1 ;  /* 0x3000002aff4b7230 */ /* 0x000fe40000004100 */
[----:B------:R-:W-:Y:S02]  /*0610*/  HADD2.F32 R43, -RZ, R43.H1_H1 ;  /* 0x3000002bff2b7230 */ /* 0x000fe40000004100 */
[C---:B------:R-:W-:Y:S01]  /*0620*/  FADD.FTZ R70, -R72.reuse, R65 ;  /* 0x0000004148467221 */ /* 0x040fe20000010100 */
[----:B------:R-:W-:Y:S02]  /*0630*/  @P0 HADD2.F32 R62, -RZ, R66.H0_H0 ;  /* 0x20000042ff3e0230 */ /* 0x000fe40000004100 */
[----:B------:R-:W-:Y:S01]  /*0640*/  FADD.FTZ R84, -R72, R71 ;  /* 0x0000004748547221 */ /* 0x000fe20000010100 */
[----:B---3--:R-:W-:-:S02]  /*0650*/  HADD2.F32 R65, -RZ, R44.H0_H0 ;  /* 0x2000002cff417230 */ /* 0x008fc40000004100 */
[C---:B------:R-:W-:Y:S01]  /*0660*/  FADD.FTZ R88, -R72.reuse, R69 ;  /* 0x0000004548587221 */ /* 0x040fe20000010100 */
[C---:B------:R-:W-:Y:S01]  /*0670*/  FADD.FTZ R82, -R72.reuse, R41 ;  /* 0x0000002948527221 */ /* 0x040fe20000010100 */
[C---:B------:R-:W-:Y:S01]  /*0680*/  FADD.FTZ R64, -R72.reuse, R73 ;  /* 0x0000004948407221 */ /* 0x040fe20000010100 */
[C---:B------:R-:W-:Y:S01]  /*0690*/  FADD.FTZ R66, -R72.reuse, R75 ;  /* 0x0000004b48427221 */ /* 0x040fe20000010100 */
[----:B------:R-:W-:Y:S01]  /*06a0*/  FMUL.FTZ R0, R63, R0 ;  /* 0x000000003f007220 */ /* 0x000fe20000410000 */
[----:B------:R-:W-:Y:S01]  /*06b0*/  FADD.FTZ R72, -R72, R43 ;  /* 0x0000002b48487221 */ /* 0x000fe20000010100 */
[----:B------:R-:W-:Y:S02]  /*06c0*/  HADD2.F32 R69, -RZ, R45.H0_H0 ;  /* 0x2000002dff457230 */ /* 0x000fe40000004100 */
[--C-:B------:R-:W-:Y:S02]  /*06d0*/  HADD2.F32 R43, -RZ, R47.reuse.H0_H0 ;  /* 0x2000002fff2b7230 */ /* 0x100fe40000004100 */
[----:B------:R-:W-:-:S02]  /*06e0*/  HADD2.F32 R42, -RZ, R47.H1_H1 ;  /* 0x3000002fff2a7230 */ /* 0x000fc40000004100 */
[----:B------:R-:W-:Y:S01]  /*06f0*/  FMUL.FTZ R47, R63, R84 ;  /* 0x000000543f2f7220 */ /* 0x000fe20000410000 */
[----:B------:R-:W-:Y:S02]  /*0700*/  HADD2.F32 R44, -RZ, R44.H1_H1 ;  /* 0x3000002cff2c7230 */ /* 0x000fe40000004100 */
[----:B------:R-:W-:Y:S01]  /*0710*/  FADD.FTZ R57, R65, R57 ;  /* 0x0000003941397221 */ /* 0x000fe20000010000 */
[----:B------:R-:W-:Y:S01]  /*0720*/  FMUL.FTZ R67, R63, R88 ;  /* 0x000000583f437220 */ /* 0x000fe20000410000 */
[-C--:B------:R-:W-:Y:S01]  /*0730*/  FFMA.FTZ R59, R0, R65.reuse, R59 ;  /* 0x00000041003b7223 */ /* 0x080fe2000001003b */
[----:B------:R-:W-:Y:S01]  /*0740*/  FMUL.FTZ R65, R20, R65 ;  /* 0x0000004114417220 */ /* 0x000fe20000410000 */
[----:B------:R-:W-:Y:S02]  /*0750*/  HADD2.F32 R68, -RZ, R45.H1_H1 ;  /* 0x3000002dff447230 */ /* 0x000fe40000004100 */
[----:B------:R-:W-:Y:S01]  /*0760*/  FADD.FTZ R53, R69, R53 ;  /* 0x0000003545357221 */ /* 0x000fe20000010000 */
[----:B------:R-:W-:-:S02]  /*0770*/  HADD2.F32 R71, -RZ, R46.H0_H0 ;  /* 0x2000002eff477230 */ /* 0x000fc40000004100 */
[----:B------:R-:W-:Y:S01]  /*0780*/  FMUL.FTZ R45, R63, R82 ;  /* 0x000000523f2d7220 */ /* 0x000fe20000410000 */
[----:B------:R-:W-:Y:S02]  /*0790*/  HADD2.F32 R74, -RZ, R46.H1_H1 ;  /* 0x3000002eff4a7230 */ /* 0x000fe40000004100 */
[-C--:B------:R-:W-:Y:S01]  /*07a0*/  FFMA.FTZ R54, R47, R69.reuse, R54 ;  /* 0x000000452f367223 */ /* 0x080fe20000010036 */
[----:B------:R-:W-:Y:S01]  /*07b0*/  FMUL.FTZ R46, R22, R69 ;  /* 0x00000045162e7220 */ /* 0x000fe20000410000 */
[----:B------:R-:W-:Y:S01]  /*07c0*/  FADD.FTZ R55, R44, R55 ;  /* 0x000000372c377221 */ /* 0x000fe20000010000 */
[----:B------:R-:W-:Y:S01]  /*07d0*/  FFMA.FTZ R56, R67, R44, R56 ;  /* 0x0000002c43387223 */ /* 0x000fe20000010038 */
[----:B------:R-:W-:Y:S01]  /*07e0*/  FMUL.FTZ R69, R63, R64 ;  /* 0x000000403f457220 */ /* 0x000fe20000410000 */
[----:B------:R-:W-:Y:S01]  /*07f0*/  FMUL.FTZ R44, R21, R44 ;  /* 0x0000002c152c7220 */ /* 0x000fe20000410000 */
[C---:B------:R-:W-:Y:S01]  /*0800*/  FMUL.FTZ R66, R63.reuse, R66 ;  /* 0x000000423f427220 */ /* 0x040fe20000410000 */
[----:B------:R-:W-:Y:S01]  /*0810*/  FMUL.FTZ R73, R63, R70 ;  /* 0x000000463f497220 */ /* 0x000fe20000410000 */
[----:B------:R-:W-:Y:S01]  /*0820*/  FADD.FTZ R75, RZ, R65 ;  /* 0x00000041ff4b7221 */ /* 0x000fe20000010000 */
[----:B------:R-:W-:Y:S01]  /*0830*/  FFMA.FTZ R70, R0, R65, RZ ;  /* 0x0000004100467223 */ /* 0x000fe200000100ff */
        /* <DEDUP_REMOVED lines=9> */
[----:B------:R-:W-:Y:S01]  /*08d0*/  FADD.FTZ R75, R75, R44 ;  /* 0x0000002c4b4b7221 */ /* 0x000fe20000010000 */
[----:B------:R-:W-:-:S03]  /*08e0*/  FFMA.FTZ R74, R67, R44, R70 ;  /* 0x0000002c434a7223 */ /* 0x000fc60000010046 */
[----:B------:R-:W-:Y:S01]  /*08f0*/  FADD.FTZ R75, R75, R46 ;  /* 0x0000002e4b4b7221 */ /* 0x000fe20000010000 */
[----:B------:R-:W-:Y:S01]  /*0900*/  FFMA.FTZ R74, R47, R46, R74 ;  /* 0x0000002e2f4a7223 */ /* 0x000fe2000001004a */
[----:B------:R-:W-:Y:S01]  /*0910*/  MOV R40, R86 ;  /* 0x0000005600287202 */ /* 0x000fe20000000f00 */
[----:B------:R-:W-:Y:S01]  /*0920*/  FADD.FTZ R8, R43, R8 ;  /* 0x000000082b087221 */ /* 0x000fe20000010000 */
[-C--:B------:R-:W-:Y:S01]  /*0930*/  FFMA.FTZ R4, R73, R43.reuse, R4 ;  /* 0x0000002b49047223 */ /* 0x080fe20000010004 */
[----:B------:R-:W-:Y:S01]  /*0940*/  FMUL.FTZ R70, R26, R43 ;  /* 0x0000002b1a467220 */ /* 0x000fe20000410000 */
[----:B------:R-:W-:Y:S01]  /*0950*/  FADD.FTZ R43, R75, R64 ;  /* 0x000000404b2b7221 */ /* 0x000fe20000010000 */
[--C-:B------:R-:W-:Y:S01]  /*0960*/  FFMA.FTZ R82, R45, R64, R74.reuse ;  /* 0x000000402d527223 */ /* 0x100fe2000001004a */
[----:B------:R-:W-:Y:S02]  /*0970*/  PRMT R74, R40, 0x7610, R74 ;  /* 0x00007610284a7816 */ /* 0x000fe4000000004a */
[----:B------:R-:W-:Y:S01]  /*0980*/  FADD.FTZ R40, R43, R68 ;  /* 0x000000442b287221 */ /* 0x000fe20000010000 */
[----:B------:R-:W-:Y:S01]  /*0990*/  FFMA.FTZ R43, R69, R68, R82 ;  /* 0x00000044452b7223 */ /* 0x000fe20000010052 */
[----:B------:R-:W-:Y:S01]  /*09a0*/  MOV R41, R87 ;  /* 0x0000005700297202 */ /* 0x000fe20000000f00 */
[----:B------:R-:W-:Y:S01]  /*09b0*/  FMUL.FTZ R72, R63, R72 ;  /* 0x000000483f487220 */ /* 0x000fe20000410000 */
[----:B------:R-:W-:Y:S01]  /*09c0*/  FADD.FTZ R83, R40, R71 ;  /* 0x0000004728537221 */ /* 0x000fe20000010000 */
[----:B------:R-:W-:Y:S01]  /*09d0*/  FFMA.FTZ R40, R66, R71, R43 ;  /* 0x0000004742287223 */ /* 0x000fe2000001002b */
[----:B------:R-:W-:Y:S01]  /*09e0*/  FADD.FTZ R9, R42, R9 ;  /* 0x000000092a097221 */ /* 0x000fe20000010000 */
[-C--:B------:R-:W-:Y:S01]  /*09f0*/  FFMA.FTZ R5, R72, R42.reuse, R5 ;  /* 0x0000002a48057223 */ /* 0x080fe20000010005 */
[----:B------:R-:W-:Y:S01]  /*0a00*/  FMUL.FTZ R75, R27, R42 ;  /* 0x0000002a1b4b7220 */ /* 0x000fe20000410000 */
[----:B------:R-:W-:Y:S01]  /*0a10*/  PRMT R79, R41, 0x7610, R79 ;  /* 0x00007610294f7816 */ /* 0x000fe2000000004f */
[----:B------:R-:W-:Y:S01]  /*0a20*/  FADD.FTZ R42, R83, R70 ;  /* 0x00000046532a7221 */ /* 0x000fe20000010000 */
[----:B------:R-:W-:Y:S01]  /*0a30*/  FFMA.FTZ R41, R73, R70, R40 ;  /* 0x0000004649297223 */ /* 0x000fe20000010028 */
[----:B------:R-:W-:-:S02]  /*0a40*/  SHF.R.U64 R76, R86, 0x8, R87 ;  /* 0x00000008564c7819 */ /* 0x000fc40000001257 */
        /* <DEDUP_REMOVED lines=25> */
.L_x_3441:
        /* <DEDUP_REMOVED lines=23> */
[----:B------:R-:W-:Y:S01]  /*0d50*/  FFMA.FTZ R45, R45, R85, R82 ;  /* 0x000000552d2d7223 */ /* 0x000fe20000010052 */
[-C--:B------:R-:W-:Y:S01]  /*0d60*/  FMUL.FTZ R47, R47, R62.reuse ;  /* 0x0000003e2f2f7220 */ /* 0x080fe20000410000 */
[----:B------:R-:W-:Y:S01]  /*0d70*/  FMUL.FTZ R65, R65, R62 ;  /* 0x0000003e41417220 */ /* 0x000fe20000410000 */
[----:B------:R-:W-:Y:S01]  /*0d80*/  LOP3.LUT P3, RZ, R78, 0xff, RZ, 0xc0, !PT ;  /* 0x000000ff4eff7812 */ /* 0x000fe2000786c0ff */
[----:B-----5:R-:W-:-:S02]  /*0d90*/  @P1 HADD2.F32 R0, -RZ, R40.H0_H0 ;  /* 0x20000028ff001230 */ /* 0x020fc40000004100 */
[----:B------:R-:W-:Y:S01]  /*0da0*/  FMUL.FTZ R77, R47, UR16 ;  /* 0x000000102f4d7c20 */ /* 0x000fe20008410000 */
[----:B------:R-:W-:Y:S01]  /*0db0*/  FMUL.FTZ R76, R65, UR16 ;  /* 0x00000010414c7c20 */ /* 0x000fe20008410000 */
[--C-:B------:R-:W-:Y:S01]  /*0dc0*/  FFMA.FTZ R69, R69, R85, R82.reuse ;  /* 0x0000005545457223 */ /* 0x100fe20000010052 */
[--C-:B------:R-:W-:Y:S02]  /*0dd0*/  @P5 HADD2.F32 R47, -RZ, R41.reuse.H0_H0 ;  /* 0x20000029ff2f5230 */ /* 0x100fe40000004100 */
[----:B------:R-:W-:Y:S01]  /*0de0*/  FMUL.FTZ R46, R32, R77 ;  /* 0x0000004d202e7220 */ /* 0x000fe20000410000 */
[----:B------:R-:W-:Y:S01]  /*0df0*/  FMUL.FTZ R74, R34, R76 ;  /* 0x0000004c224a7220 */ /* 0x000fe20000410000 */
[----:B------:R-:W-:Y:S01]  /*0e00*/  LOP3.LUT P6, RZ, R79, 0xff, RZ, 0xc0, !PT ;  /* 0x000000ff4fff7812 */ /* 0x000fe200078cc0ff */
[----:B------:R-:W-:Y:S01]  /*0e10*/  @P1 FMUL.FTZ R67, R77, R0 ;  /* 0x000000004d431220 */ /* 0x000fe20000410000 */
[----:B------:R-:W-:Y:S01]  /*0e20*/  LOP3.LUT P4, RZ, R80, 0xff, RZ, 0xc0, !PT ;  /* 0x000000ff50ff7812 */ /* 0x000fe2000788c0ff */
[----:B------:R-:W-:Y:S01]  /*0e30*/  FADD.FTZ R64, R64, -R45 ;  /* 0x8000002d40407221 */ /* 0x000fe20000010000 */
[----:B------:R-:W-:Y:S01]  /*0e40*/  FSEL R46, R46, RZ, P1 ;  /* 0x000000ff2e2e7208 */ /* 0x000fe20000800000 */
[--C-:B------:R-:W-:Y:S01]  /*0e50*/  FFMA.FTZ R73, R73, R85, R82.reuse ;  /* 0x0000005549497223 */ /* 0x100fe20000010052 */
[----:B------:R-:W-:Y:S01]  /*0e60*/  MOV R65, RZ ;  /* 0x000000ff00417202 */ /* 0x000fe20000000f00 */
[----:B------:R-:W-:Y:S01]  /*0e70*/  @P5 FMUL.FTZ R65, R76, R47 ;  /* 0x0000002f4c415220 */ /* 0x000fe20000410000 */
[----:B------:R-:W-:Y:S01]  /*0e80*/  ISETP.GE.U32.AND P1, PT, R86, RZ, PT ;  /* 0x000000ff5600720c */ /* 0x000fe20003f26070 */
[-CC-:B------:R-:W-:Y:S01]  /*0e90*/  FFMA.FTZ R72, R72, R85.reuse, R82.reuse ;  /* 0x0000005548487223 */ /* 0x180fe20000010052 */
[----:B------:R-:W-:Y:S01]  /*0ea0*/  FSEL R47, R74, RZ, P5 ;  /* 0x000000ff4a2f7208 */ /* 0x000fe20002800000 */
[----:B------:R-:W-:Y:S01]  /*0eb0*/  FFMA.FTZ R66, R66, R85, R82 ;  /* 0x0000005542427223 */ /* 0x000fe20000010052 */
[----:B------:R-:W-:Y:S01]  /*0ec0*/  LOP3.LUT P5, RZ, R81, 0xff, RZ, 0xc0, !PT ;  /* 0x000000ff51ff7812 */ /* 0x000fe200078ac0ff */
[----:B------:R-:W-:Y:S01]  /*0ed0*/  FADD.FTZ R68, R68, -R69 ;  /* 0x8000004544447221 */ /* 0x000fe20000010000 */
[----:B------:R-:W-:Y:S01]  /*0ee0*/  ISETP.GE.U32.AND.EX P1, PT, R87, 0x1000000, PT, P1 ;  /* 0x010000005700780c */ /* 0x000fe20003f26110 */
[----:B------:R-:W-:Y:S01]  /*0ef0*/  FMUL.FTZ R69, R63, R64 ;  /* 0x000000403f457220 */ /* 0x000fe20000410000 */
[----:B------:R-:W-:Y:S01]  /*0f00*/  FADD.FTZ R44, R44, -R83 ;  /* 0x800000532c2c7221 */ /* 0x000fe20000010000 */
[----:B------:R-:W-:Y:S01]  /*0f10*/  FADD.FTZ R70, R70, -R73 ;  /* 0x8000004946467221 */ /* 0x000fe20000010000 */
[----:B------:R-:W-:Y:S01]  /*0f20*/  FADD.FTZ R72, R75, -R72 ;  /* 0x800000484b487221 */ /* 0x000fe20000010000 */
[----:B------:R-:W-:Y:S01]  /*0f30*/  FADD.FTZ R66, R71, -R66 ;  /* 0x8000004247427221 */ /* 0x000fe20000010000 */
[----:B------:R-:W-:Y:S01]  /*0f40*/  FMUL.FTZ R69, R69, R62 ;  /* 0x0000003e45457220 */ /* 0x000fe20000410000 */
[C---:B------:R-:W-:Y:S01]  /*0f50*/  FMUL.FTZ R45, R63.reuse, R44 ;  /* 0x0000002c3f2d7220 */ /* 0x040fe20000410000 */
[C---:B------:R-:W-:Y:S01]  /*0f60*/  FMUL.FTZ R71, R63.reuse, R68 ;  /* 0x000000443f477220 */ /* 0x040fe20000410000 */
[C---:B------:R-:W-:Y:S01]  /*0f70*/  FMUL.FTZ R75, R63.reuse, R70 ;  /* 0x000000463f4b7220 */ /* 0x040fe20000410000 */
[C---:B------:R-:W-:Y:S01]  /*0f80*/  FMUL.FTZ R77, R63.reuse, R72 ;  /* 0x000000483f4d7220 */ /* 0x040fe20000410000 */
[----:B------:R-:W-:Y:S01]  /*0f90*/  FMUL.FTZ R73, R63, R66 ;  /* 0x000000423f497220 */ /* 0x000fe20000410000 */
[----:B------:R-:W-:-:S02]  /*0fa0*/  @P3 HADD2.F32 R41, -RZ, R41.H1_H1 ;  /* 0x30000029ff293230 */ /* 0x000fc40000004100 */
[----:B------:R-:W-:Y:S01]  /*0fb0*/  FMUL.FTZ R72, R69, UR16 ;  /* 0x0000001045487c20 */ /* 0x000fe20008410000 */
[--C-:B------:R-:W-:Y:S02]  /*0fc0*/  @P6 HADD2.F32 R44, -RZ, R42.reuse.H0_H0 ;  /* 0x2000002aff2c6230 */ /* 0x100fe40000004100 */
[-C--:B------:R-:W-:Y:S01]  /*0fd0*/  FMUL.FTZ R45, R45, R62.reuse ;  /* 0x0000003e2d2d7220 */ /* 0x080fe20000410000 */
[----:B------:R-:W-:Y:S02]  /*0fe0*/  @P4 HADD2.F32 R63, -RZ, R42.H1_H1 ;  /* 0x3000002aff3f4230 */ /* 0x000fe40000004100 */
[-C--:B------:R-:W-:Y:S01]  /*0ff0*/  FMUL.FTZ R42, R71, R62.reuse ;  /* 0x0000003e472a7220 */ /* 0x080fe20000410000 */
[-C--:B------:R-:W-:Y:S01]  /*1000*/  FMUL.FTZ R75, R75, R62.reuse ;  /* 0x0000003e4b4b7220 */ /* 0x080fe20000410000 */
[-C--:B------:R-:W-:Y:S01]  /*1010*/  FMUL.FTZ R77, R77, R62.reuse ;  /* 0x0000003e4d4d7220 */ /* 0x080fe20000410000 */
[----:B------:R-:W-:Y:S01]  /*1020*/  HFMA2 R64, -RZ, RZ, 0, 0 ;  /* 0x00000000ff407431 */ /* 0x000fe200000001ff */
[----:B------:R-:W-:Y:S01]  /*1030*/  MOV R0, RZ ;  /* 0x000000ff00007202 */ /* 0x000fe20000000f00 */
[----:B------:R-:W-:Y:S01]  /*1040*/  FMUL.FTZ R73, R73, R62 ;  /* 0x0000003e49497220 */ /* 0x000fe20000410000 */
[----:B------:R-:W-:-:S02]  /*1050*/  HFMA2 R71, -RZ, RZ, 0, 0 ;  /* 0x00000000ff477431 */ /* 0x000fc400000001ff */
[----:B------:R-:W-:Y:S02]  /*1060*/  @P2 HADD2.F32 R40, -RZ, R40.H1_H1 ;  /* 0x30000028ff282230 */ /* 0x000fe40000004100 */
[----:B------:R-:W-:Y:S01]  /*1070*/  @P3 FMUL.FTZ R0, R72, R41 ;  /* 0x0000002948003220 */ /* 0x000fe20000410000 */
[--C-:B------:R-:W-:Y:S02]  /*1080*/  @P5 HADD2.F32 R70, -RZ, R43.reuse.H0_H0 ;  /* 0x2000002bff465230 */ /* 0x100fe40000004100 */
[----:B------:R-:W-:Y:S01]  /*1090*/  FMUL.FTZ R45, R45, UR16 ;  /* 0x000000102d2d7c20 */ /* 0x000fe20008410000 */
[----:B------:R-:W-:Y:S02]  /*10a0*/  @P1 HADD2.F32 R43, -RZ, R43.H1_H1 ;  /* 0x3000002bff2b1230 */ /* 0x000fe40000004100 */
[----:B------:R-:W-:Y:S01]  /*10b0*/  FMUL.FTZ R41, R42, UR16 ;  /* 0x000000102a297c20 */ /* 0x000fe20008410000 */
[----:B------:R-:W-:Y:S01]  /*10c0*/  FMUL.FTZ R75, R75, UR16 ;  /* 0x000000104b4b7c20 */ /* 0x000fe20008410000 */
[----:B------:R-:W-:Y:S01]  /*10d0*/  FMUL.FTZ R74, R77, UR16 ;  /* 0x000000104d4a7c20 */ /* 0x000fe20008410000 */
[----:B------:R-:W-:Y:S01]  /*10e0*/  FMUL.FTZ R62, R73, UR16 ;  /* 0x00000010493e7c20 */ /* 0x000fe20008410000 */
[----:B------:R-:W-:Y:S01]  /*10f0*/  @P2 FMUL.FTZ R64, R45, R40 ;  /* 0x000000282d402220 */ /* 0x000fe20000410000 */
[----:B------:R-:W-:Y:S01]  /*1100*/  MOV R66, RZ ;  /* 0x000000ff00427202 */ /* 0x000fe20000000f00 */
        /* <DEDUP_REMOVED lines=17> */
[----:B------:R-:W-:Y:S02]  /*1220*/  F2FP.F16.F32.PACK_AB R43, R45, R62 ;  /* 0x0000003e2d2b723e */ /* 0x000fe400000000ff */
[----:B------:R-:W-:Y:S02]  /*1230*/  F2FP.F16.F32.PACK_AB R42, R73, R42 ;  /* 0x0000002a492a723e */ /* 0x000fe400000000ff */
[----:B------:R-:W-:Y:S02]  /*1240*/  F2FP.F16.F32.PACK_AB R41, R44, R47 ;  /* 0x0000002f2c29723e */ /* 0x000fe400000000ff */
[----:B------:R-:W-:Y:S01]  /*1250*/  F2FP.F16.F32.PACK_AB R40, R63, R46 ;  /* 0x0000002e3f28723e */ /* 0x000fe200000000ff */
[----:B------:R-:W-:Y:S06]  /*1260*/  BRA `(.L_x_3427) ;  /* 0x0000001000c47947 */ /* 0x000fec0003800000 */
.L_x_3426:
[-CC-:B------:R-:W-:Y:S01]  /*1270*/  FFMA.FTZ R0, R0, R85.reuse, R82.reuse ;  /* 0x0000005500007223 */ /* 0x180fe20000010052 */
[-CC-:B------:R-:W-:Y:S01]  /*1280*/  FFMA.FTZ R47, R47, R85.reuse, R82.reuse ;  /* 0x000000552f2f7223 */ /* 0x180fe20000010052 */
[-C--:B------:R-:W-:Y:S01]  /*1290*/  FFMA.FTZ R39, R45, R85.reuse, R82 ;  /* 0x000000552d277223 */ /* 0x080fe20000010052 */
[----:B------:R-:W-:Y:S01]  /*12a0*/  LOP3.LUT P1, RZ, R74, 0xff, RZ, 0xc0, !PT ;  /* 0x000000ff4aff7812 */ /* 0x000fe2000782c0ff */
        /* <DEDUP_REMOVED lines=10> */
[-CC-:B------:R-:W-:Y:S01]  /*1350*/  FFMA.FTZ R69, R69, R85.reuse, R82.reuse ;  /* 0x0000005545457223 */ /* 0x180fe20000010052 */
[-CC-:B------:R-:W-:Y:S01]  /*1360*/  FFMA.FTZ R66, R66, R85.reuse, R82.reuse ;  /* 0x0000005542427223 */ /* 0x180fe20000010052 */
[----:B------:R-:W-:Y:S01]  /*1370*/  FMUL.FTZ R77, R0, UR16 ;  /* 0x00000010004d7c20 */ /* 0x000fe20008410000 */
[----:B------:R-:W-:Y:S01]  /*1380*/  FMUL.FTZ R79, R36, UR16 ;  /* 0x00000010244f7c20 */ /* 0x000fe20008410000 */
[----:B-----5:R-:W-:Y:S02]  /*1390*/  @P1 HADD2.F32 R0, -RZ, R40.H0_H0 ;  /* 0x20000028ff001230 */ /* 0x020fe40000004100 */
[----:B------:R-:W-:Y:S01]  /*13a0*/  FFMA.FTZ R73, R73, R85, R82 ;  /* 0x0000005549497223 */ /* 0x000fe20000010052 */
[----:B------:R-:W-:Y:S01]  /*13b0*/  FMUL.FTZ R46, R32, R77 ;  /* 0x0000004d202e7220 */ /* 0x000fe20000410000 */
[----:B------:R-:W-:-:S02]  /*13c0*/  @P5 HADD2.F32 R36, -RZ, R41.H0_H0 ;  /* 0x20000029ff245230 */ /* 0x000fc40000004100 */
[----:B------:R-:W-:Y:S01]  /*13d0*/  FFMA.FTZ R82, R72, R85, R82 ;  /* 0x0000005548527223 */ /* 0x000fe20000010052 */
[----:B------:R-:W-:Y:S01]  /*13e0*/  LOP3.LUT P3, RZ, R78, 0xff, RZ, 0xc0, !PT ;  /* 0x000000ff4eff7812 */ /* 0x000fe2000786c0ff */
[----:B------:R-:W-:Y:S01]  /*13f0*/  FMUL.FTZ R72, R34, R79 ;  /* 0x0000004f22487220 */ /* 0x000fe20000410000 */
[----:B------:R-:W-:Y:S01]  /*1400*/  LOP3.LUT P4, RZ, R80, 0xff, RZ, 0xc0, !PT ;  /* 0x000000ff50ff7812 */ /* 0x000fe2000788c0ff */
[----:B------:R-:W-:Y:S01]  /*1410*/  @P1 FMUL.FTZ R67, R0, R77 ;  /* 0x0000004d00431220 */ /* 0x000fe20000410000 */
[----:B------:R-:W-:Y:S01]  /*1420*/  MOV R65, RZ ;  /* 0x000000ff00417202 */ /* 0x000fe20000000f00 */
[----:B------:R-:W-:Y:S01]  /*1430*/  @P5 FMUL.FTZ R65, R36, R79 ;  /* 0x0000004f24415220 */ /* 0x000fe20000410000 */
[----:B------:R-:W-:Y:S01]  /*1440*/  FSEL R46, R46, RZ, P1 ;  /* 0x000000ff2e2e7208 */ /* 0x000fe20000800000 */
[----:B------:R-:W-:Y:S01]  /*1450*/  FADD.FTZ R36, R44, -R37 ;  /* 0x800000252c247221 */ /* 0x000fe20000010000 */
[----:B------:R-:W-:Y:S01]  /*1460*/  LOP3.LUT P2, RZ, R76, 0xff, RZ, 0xc0, !PT ;  /* 0x000000ff4cff7812 */ /* 0x000fe2000784c0ff */
[----:B------:R-:W-:Y:S01]  /*1470*/  FADD.FTZ R64, R64, -R39 ;  /* 0x8000002740407221 */ /* 0x000fe20000010000 */
[----:B------:R-:W-:Y:S01]  /*1480*/  ISETP.GE.U32.AND P1, PT, R86, RZ, PT ;  /* 0x000000ff5600720c */ /* 0x000fe20003f26070 */
[C---:B------:R-:W-:Y:S01]  /*1490*/  FMUL.FTZ R36, R63.reuse, R36 ;  /* 0x000000243f247220 */ /* 0x040fe20000410000 */
[----:B------:R-:W-:Y:S01]  /*14a0*/  FSEL R72, R72, RZ, P5 ;  /* 0x000000ff48487208 */ /* 0x000fe20002800000 */
[----:B------:R-:W-:Y:S01]  /*14b0*/  FMUL.FTZ R37, R63, R64 ;  /* 0x000000403f257220 */ /* 0x000fe20000410000 */
[----:B------:R-:W-:Y:S01]  /*14c0*/  LOP3.LUT P5, RZ, R81, 0xff, RZ, 0xc0, !PT ;  /* 0x000000ff51ff7812 */ /* 0x000fe200078ac0ff */
[----:B------:R-:W-:Y:S01]  /*14d0*/  FADD.FTZ R68, R68, -R69 ;  /* 0x8000004544447221 */ /* 0x000fe20000010000 */
[----:B------:R-:W-:Y:S01]  /*14e0*/  ISETP.GE.U32.AND.EX P1, PT, R87, 0x1000000, PT, P1 ;  /* 0x010000005700780c */ /* 0x000fe20003f26110 */
        /* <DEDUP_REMOVED lines=14> */
[----:B------:R-:W-:Y:S01]  /*15d0*/  FMUL.FTZ R42, R38, UR16 ;  /* 0x00000010262a7c20 */ /* 0x000fe20008410000 */
[----:B------:R-:W-:Y:S02]  /*15e0*/  @P2 HADD2.F32 R63, -RZ, R40.H1_H1 ;  /* 0x30000028ff3f2230 */ /* 0x000fe40000004100 */
[-C--:B------:R-:W-:Y:S01]  /*15f0*/  FMUL.FTZ R38, R73, R62.reuse ;  /* 0x0000003e49267220 */ /* 0x080fe20000410000 */
[----:B------:R-:W-:Y:S01]  /*1600*/  FMUL.FTZ R40, R79, R62 ;  /* 0x0000003e4f287220 */ /* 0x000fe20000410000 */
[----:B------:R-:W-:Y:S01]  /*1610*/  HFMA2 R64, -RZ, RZ, 0, 0 ;  /* 0x00000000ff407431 */ /* 0x000fe200000001ff */
[----:B------:R-:W-:Y:S01]  /*1620*/  MOV R0, RZ ;  /* 0x000000ff00007202 */ /* 0x000fe20000000f00 */
[----:B------:R-:W-:-:S02]  /*1630*/  HFMA2 R71, -RZ, RZ, 0, 0 ;  /* 0x00000000ff477431 */ /* 0x000fc400000001ff */
[----:B------:R-:W-:Y:S01]  /*1640*/  FMUL.FTZ R62, R82, R62 ;  /* 0x0000003e523e7220 */ /* 0x000fe20000410000 */
[----:B------:R-:W-:Y:S01]  /*1650*/  @P3 FMUL.FTZ R0, R41, R70 ;  /* 0x0000004629003220 */ /* 0x000fe20000410000 */
[--C-:B------:R-:W-:Y:S02]  /*1660*/  @P5 HADD2.F32 R76, -RZ, R43.reuse.H0_H0 ;  /* 0x2000002bff4c5230 */ /* 0x100fe40000004100 */
[----:B------:R-:W-:Y:S01]  /*1670*/  FMUL.FTZ R41, R38, UR16 ;  /* 0x0000001026297c20 */ /* 0x000fe20008410000 */
[----:B------:R-:W-:Y:S02]  /*1680*/  @P1 HADD2.F32 R81, -RZ, R43.H1_H1 ;  /* 0x3000002bff511230 */ /* 0x000fe40000004100 */
[----:B------:R-:W-:Y:S01]  /*1690*/  FMUL.FTZ R43, R40, UR16 ;  /* 0x00000010282b7c20 */ /* 0x000fe20008410000 */
[----:B------:R-:W-:Y:S01]  /*16a0*/  FMUL.FTZ R74, R39, UR16 ;  /* 0x00000010274a7c20 */ /* 0x000fe20008410000 */
[----:B------:R-:W-:Y:S01]  /*16b0*/  FMUL.FTZ R62, R62, UR16 ;  /* 0x000000103e3e7c20 */ /* 0x000fe20008410000 */
[----:B------:R-:W-:Y:S01]  /*16c0*/  CS2R R68, SRZ ;  /* 0x0000000000447805 */ /* 0x000fe2000001ff00 */
[-C--:B------:R-:W-:Y:S01]  /*16d0*/  @P2 FMUL.FTZ R64, R63, R42.reuse ;  /* 0x0000002a3f402220 */ /* 0x080fe20000410000 */
[----:B------:R-:W-:Y:S01]  /*16e0*/  @P6 FMUL.FTZ R71, R44, R41 ;  /* 0x000000292c476220 */ /* 0x000fe20000410000 */
[----:B------:R-:W-:Y:S01]  /*16f0*/  FMUL.FTZ R40, R33, R42 ;  /* 0x0000002a21287220 */ /* 0x000fe20000410000 */
[----:B------:R-:W-:Y:S01]  /*1700*/  @P5 FMUL.FTZ R69, R76, R43 ;  /* 0x0000002b4c455220 */ /* 0x000fe20000410000 */
[----:B------:R-:W-:Y:S01]  /*1710*/  F2FP.F16.F32.PACK_AB R36, R36, R45 ;  /* 0x0000002d2424723e */ /* 0x000fe200000000ff */
[----:B------:R-:W-:Y:S01]  /*1720*/  FMUL.FTZ R42, R28, R41 ;  /* 0x000000291c2a7220 */ /* 0x000fe20000410000 */
[----:B------:R-:W-:Y:S01]  /*1730*/  FMUL.FTZ R44, R30, R43 ;  /* 0x0000002b1e2c7220 */ /* 0x000fe20000410000 */
[----:B------:R-:W-:Y:S01]  /*1740*/  FMUL.FTZ R45, R31, R62 ;  /* 0x0000003e1f2d7220 */ /* 0x000fe20000410000 */
[----:B------:R-:W-:Y:S01]  /*1750*/  FMUL.FTZ R43, R29, R74 ;  /* 0x0000004a1d2b7220 */ /* 0x000fe20000410000 */
[----:B------:R-:W-:Y:S01]  /*1760*/  FMUL.FTZ R41, R35, R70 ;  /* 0x0000004623297220 */ /* 0x000fe20000410000 */
[----:B------:R-:W-:Y:S01]  /*1770*/  F2FP.F16.F32.PACK_AB R37, R37, R47 ;  /* 0x0000002f2525723e */ /* 0x000fe200000000ff */
[----:B------:R-:W-:Y:S01]  /*1780*/  @P4 FMUL.FTZ R68, R77, R74 ;  /* 0x0000004a4d444220 */ /* 0x000fe20000410000 */
[----:B------:R-:W-:-:S02]  /*1790*/  FSEL R42, R42, RZ, P6 ;  /* 0x000000ff2a2a7208 */ /* 0x000fc40003000000 */
[----:B------:R-:W-:Y:S02]  /*17a0*/  FSEL R44, R44, RZ, P5 ;  /* 0x000000ff2c2c7208 */ /* 0x000fe40002800000 */
[----:B------:R-:W-:Y:S02]  /*17b0*/  FSEL R45, R45, RZ, P1 ;  /* 0x000000ff2d2d7208 */ /* 0x000fe40000800000 */
[----:B------:R-:W-:Y:S02]  /*17c0*/  FSEL R63, R43, RZ, P4 ;  /* 0x000000ff2b3f7208 */ /* 0x000fe40002000000 */
[----:B------:R-:W-:Y:S02]  /*17d0*/  FSEL R41, R41, RZ, P3 ;  /* 0x000000ff29297208 */ /* 0x000fe40001800000 */
[----:B------:R-:W-:Y:S02]  /*17e0*/  FSEL R47, R40, RZ, P2 ;  /* 0x000000ff282f7208 */ /* 0x000fe40001000000 */
[----:B------:R-:W-:Y:S01]  /*17f0*/  MOV R66, RZ ;  /* 0x000000ff00427202 */ /* 0x000fe20000000f00 */
[----:B------:R-:W-:Y:S01]  /*1800*/  @P1 FMUL.FTZ R66, R81, R62 ;  /* 0x0000003e51421220 */ /* 0x000fe20000410000 */
[----:B------:R-:W-:-:S02]  /*1810*/  F2FP.F16.F32.PACK_AB R39, R82, R79 ;  /* 0x0000004f5227723e */ /* 0x000fc400000000ff */
[----:B------:R-:W-:Y:S02]  /*1820*/  F2FP.F16.F32.PACK_AB R38, R75, R73 ;  /* 0x000000494b26723e */ /* 0x000fe400000000ff */
[----:B------:R-:W-:Y:S02]  /*1830*/  F2FP.F16.F32.PACK_AB R43, R45, R44 ;  /* 0x0000002c2d2b723e */ /* 0x000fe400000000ff */
[----:B------:R-:W-:Y:S02]  /*1840*/  F2FP.F16.F32.PACK_AB R42, R63, R42 ;  /* 0x0000002a3f2a723e */ /* 0x000fe400000000ff */
[----:B------:R-:W-:Y:S02]  /*1850*/  F2FP.F16.F32.PACK_AB R41, R41, R72 ;  /* 0x000000482929723e */ /* 0x000fe400000000ff */
[----:B------:R-:W-:Y:S01]  /*1860*/  F2FP.F16.F32.PACK_AB R40, R47, R46 ;  /* 0x0000002e2f28723e */ /* 0x000fe200000000ff */
[----:B------:R-:W-:Y:S06]  /*1870*/  BRA `(.L_x_3427) ;  /* 0x0000000c00407947 */ /* 0x000fec0003800000 */
.L_x_3425:
[----:B------:R-:W-:-:S04]  /*1880*/  UISETP.NE.U32.AND UP0, UPT, UR4, URZ, UPT ;  /* 0x000000ff0400728c */ /* 0x000fc8000bf05070 */
[----:B------:R-:W-:-:S09]  /*1890*/  UISETP.NE.AND.EX UP0, UPT, UR5, URZ, UPT, UP0 ;  /* 0x000000ff0500728c */ /* 0x000fd2000bf05300 */
[----:B------:R-:W-:Y:S05]  /*18a0*/  BRA.U UP0, `(.L_x_3428) ;  /* 0x0000000500947547 */ /* 0x000fea000b800000 */
[-CC-:B------:R-:W-:Y:S01]  /*18b0*/  FFMA.FTZ R84, R0, R85.reuse, R82.reuse ;  /* 0x0000005500547223 */ /* 0x180fe20000010052 */
[-CC-:B------:R-:W-:Y:S01]  /*18c0*/  FFMA.FTZ R83, R67, R85.reuse, R82.reuse ;  /* 0x0000005543537223 */ /* 0x180fe20000010052 */
[----:B------:R-:W-:Y:S01]  /*18d0*/  LOP3.LUT P1, RZ, R74, 0xff, RZ, 0xc0, !PT ;  /* 0x000000ff4aff7812 */ /* 0x000fe2000782c0ff */
[----:B------:R-:W-:Y:S01]  /*18e0*/  FFMA.FTZ R67, R47, R85, R82 ;  /* 0x000000552f437223 */ /* 0x000fe20000010052 */
[----:B-----5:R-:W-:Y:S02]  /*18f0*/  HADD2.F32 R0, -RZ, R16.H0_H0 ;  /* 0x20000010ff007230 */ /* 0x020fe40000004100 */
[----:B------:R-:W-:Y:S01]  /*1900*/  FADD.FTZ R47, R65, -R84 ;  /* 0x80000054412f7221 */ /* 0x000fe20000010000 */
[----:B------:R-:W-:Y:S01]  /*1910*/  LOP3.LUT P5, RZ, R77, 0xff, RZ, 0xc0, !PT ;  /* 0x000000ff4dff7812 */ /* 0x000fe200078ac0ff */
[----:B------:R-:W-:Y:S02]  /*1920*/  HADD2.F32 R74, -RZ, R17.H0_H0 ;  /* 0x20000011ff4a7230 */ /* 0x000fe40000004100 */
[----:B------:R-:W-:Y:S01]  /*1930*/  FADD.FTZ R65, R46, -R67 ;  /* 0x800000432e417221 */ /* 0x000fe20000010000 */
[----:B------:R-:W-:Y:S01]  /*1940*/  FFMA.FTZ R47, R63, R47, R0 ;  /* 0x0000002f3f2f7223 */ /* 0x000fe20000010000 */
[----:B------:R-:W-:Y:S01]  /*1950*/  HFMA2 R67, -RZ, RZ, 0, 0 ;  /* 0x00000000ff437431 */ /* 0x000fe200000001ff */
[----:B------:R-:W-:Y:S01]  /*1960*/  LOP3.LUT P6, RZ, R79, 0xff, RZ, 0xc0, !PT ;  /* 0x000000ff4fff7812 */ /* 0x000fe200078cc0ff */
[----:B------:R-:W-:Y:S01]  /*1970*/  FFMA.FTZ R65, R63, R65, R74 ;  /* 0x000000413f417223 */ /* 0x000fe2000001004a */
[----:B------:R-:W-:Y:S01]  /*1980*/  FMUL.FTZ R47, R47, R62 ;  /* 0x0000003e2f2f7220 */ /* 0x000fe20000410000 */
[----:B------:R-:W-:Y:S01]  /*1990*/  FFMA.FTZ R45, R45, R85, R82 ;  /* 0x000000552d2d7223 */ /* 0x000fe20000010052 */
[----:B------:R-:W-:-:S02]  /*19a0*/  @P1 HADD2.F32 R0, -RZ, R40.H0_H0 ;  /* 0x20000028ff001230 */ /* 0x000fc40000004100 */
[----:B------:R-:W-:Y:S01]  /*19b0*/  FMUL.FTZ R65, R65, R62 ;  /* 0x0000003e41417220 */ /* 0x000fe20000410000 */
[----:B------:R-:W-:Y:S01]  /*19c0*/  FMUL.FTZ R77, R47, UR16 ;  /* 0x000000102f4d7c20 */ /* 0x000fe20008410000 */
[----:B------:R-:W-:Y:S01]  /*19d0*/  FADD.FTZ R83, R44, -R83 ;  /* 0x800000532c537221 */ /* 0x000fe20000010000 */
[----:B------:R-:W-:Y:S02]  /*19e0*/  @P5 HADD2.F32 R74, -RZ, R41.H0_H0 ;  /* 0x20000029ff4a5230 */ /* 0x000fe40000004100 */
[----:B------:R-:W-:Y:S01]  /*19f0*/  FMUL.FTZ R79, R65, UR16 ;  /* 0x00000010414f7c20 */ /* 0x000fe20008410000 */
[-C--:B------:R-:W-:Y:S01]  /*1a00*/  @P1 FMUL.FTZ R67, R0, R77.reuse ;  /* 0x0000004d00431220 */ /* 0x080fe20000410000 */
[----:B------:R-:W-:Y:S02]  /*1a10*/  HADD2.F32 R0, -RZ, R16.H1_H1 ;  /* 0x30000010ff007230 */ /* 0x000fe40000004100 */
[----:B------:R-:W-:Y:S01]  /*1a20*/  FMUL.FTZ R46, R32, R77 ;  /* 0x0000004d202e7220 */ /* 0x000fe20000410000 */
[----:B------:R-:W-:Y:S01]  /*1a30*/  MOV R65, RZ ;  /* 0x000000ff00417202 */ /* 0x000fe20000000f00 */
[-C--:B------:R-:W-:Y:S01]  /*1a40*/  @P5 FMUL.FTZ R65, R74, R79.reuse ;  /* 0x0000004f4a415220 */ /* 0x080fe20000410000 */
[----:B------:R-:W-:Y:S01]  /*1a50*/  FMUL.FTZ R47, R34, R79 ;  /* 0x0000004f222f7220 */ /* 0x000fe20000410000 */
[----:B------:R-:W-:Y:S01]  /*1a60*/  FADD.FTZ R74, R64, -R45 ;  /* 0x8000002d404a7221 */ /* 0x000fe20000010000 */
[----:B------:R-:W-:Y:S01]  /*1a70*/  LOP3.LUT P3, RZ, R78, 0xff, RZ, 0xc0, !PT ;  /* 0x000000ff4eff7812 */ /* 0x000fe2000786c0ff */
[----:B------:R-:W-:Y:S01]  /*1a80*/  FFMA.FTZ R45, R63, R83, R0 ;  /* 0x000000533f2d7223 */ /* 0x000fe20000010000 */
[-CC-:B------:R-:W-:Y:S01]  /*1a90*/  FFMA.FTZ R69, R69, R85.reuse, R82.reuse ;  /* 0x0000005545457223 */ /* 0x180fe20000010052 */
[-CC-:B------:R-:W-:Y:S01]  /*1aa0*/  FFMA.FTZ R66, R66, R85.reuse, R82.reuse ;  /* 0x0000005542427223 */ /* 0x180fe20000010052 */
[----:B------:R-:W-:Y:S01]  /*1ab0*/  LOP3.LUT P2, RZ, R76, 0xff, RZ, 0xc0, !PT ;  /* 0x000000ff4cff7812 */ /* 0x000fe2000784c0ff */
[----:B------:R-:W-:Y:S01]  /*1ac0*/  HADD2.F32 R0, -RZ, R17.H1_H1 ;  /* 0x30000011ff007230 */ /* 0x000fe20000004100 */
[----:B------:R-:W-:Y:S01]  /*1ad0*/  FSEL R46, R46, RZ, P1 ;  /* 0x000000ff2e2e7208 */ /* 0x000fe20000800000 */
[-CC-:B------:R-:W-:Y:S01]  /*1ae0*/  FFMA.FTZ R73, R73, R85.reuse, R82.reuse ;  /* 0x0000005549497223 */ /* 0x180fe20000010052 */
[----:B------:R-:W-:Y:S01]  /*1af0*/  ISETP.GE.U32.AND P1, PT, R86, RZ, PT ;  /* 0x000000ff5600720c */ /* 0x000fe20003f26070 */
[----:B------:R-:W-:Y:S01]  /*1b00*/  FFMA.FTZ R72, R72, R85, R82 ;  /* 0x0000005548487223 */ /* 0x000fe20000010052 */
[----:B------:R-:W-:Y:S01]  /*1b10*/  FSEL R47, R47, RZ, P5 ;  /* 0x000000ff2f2f7208 */ /* 0x000fe20002800000 */
[----:B------:R-:W-:Y:S01]  /*1b20*/  FADD.FTZ R77, R68, -R69 ;  /* 0x80000045444d7221 */ /* 0x000fe20000010000 */
[----:B------:R-:W-:Y:S01]  /*1b30*/  LOP3.LUT P4, RZ, R80, 0xff, RZ, 0xc0, !PT ;  /* 0x000000ff50ff7812 */ /* 0x000fe2000788c0ff */
[----:B------:R-:W-:Y:S01]  /*1b40*/  FADD.FTZ R79, R71, -R66 ;  /* 0x80000042474f7221 */ /* 0x000fe20000010000 */
[----:B------:R-:W-:Y:S01]  /*1b50*/  LOP3.LUT P5, RZ, R81, 0xff, RZ, 0xc0, !PT ;  /* 0x000000ff51ff7812 */ /* 0x000fe200078ac0ff */
[--C-:B------:R-:W-:Y:S01]  /*1b60*/  HADD2.F32 R44, -RZ, R18.reuse.H0_H0 ;  /* 0x20000012ff2c7230 */ /* 0x100fe20000004100 */
[----:B------:R-:W-:Y:S01]  /*1b70*/  ISETP.GE.U32.AND.EX P1, PT, R87, 0x1000000, PT, P1 ;  /* 0x010000005700780c */ /* 0x000fe20003f26110 */
[----:B------:R-:W-:-:S02]  /*1b80*/  HADD2.F32 R64, -RZ, R18.H1_H1 ;  /* 0x30000012ff407230 */ /* 0x000fc40000004100 */
[----:B------:R-:W-:Y:S01]  /*1b90*/  FFMA.FTZ R69, R63, R74, R0 ;  /* 0x0000004a3f457223 */ /* 0x000fe20000010000 */
[--C-:B------:R-:W-:Y:S02]  /*1ba0*/  HADD2.F32 R66, -RZ, R19.reuse.H0_H0 ;  /* 0x20000013ff427230 */ /* 0x100fe40000004100 */
[----:B------:R-:W-:Y:S01]  /*1bb0*/  FADD.FTZ R81, R70, -R73 ;  /* 0x8000004946517221 */ /* 0x000fe20000010000 */
[----:B------:R-:W-:Y:S02]  /*1bc0*/  HADD2.F32 R68, -RZ, R19.H1_H1 ;  /* 0x30000013ff447230 */ /* 0x000fe40000004100 */
[----:B------:R-:W-:Y:S01]  /*1bd0*/  FADD.FTZ R85, R75, -R72 ;  /* 0x800000484b557221 */ /* 0x000fe20000010000 */
[----:B------:R-:W-:Y:S01]  /*1be0*/  FMUL.FTZ R69, R69, R62 ;  /* 0x0000003e45457220 */ /* 0x000fe20000410000 */
[C---:B------:R-:W-:Y:S01]  /*1bf0*/  FFMA.FTZ R71, R63.reuse, R77, R44 ;  /* 0x0000004d3f477223 */ /* 0x040fe2000001002c */
[C---:B------:R-:W-:Y:S01]  /*1c00*/  FFMA.FTZ R73, R63.reuse, R79, R64 ;  /* 0x0000004f3f497223 */ /* 0x040fe20000010040 */
[C---:B------:R-:W-:Y:S01]  /*1c10*/  FFMA.FTZ R75, R63.reuse, R81, R66 ;  /* 0x000000513f4b7223 */ /* 0x040fe20000010042 */
[----:B------:R-:W-:Y:S01]  /*1c20*/  FFMA.FTZ R63, R63, R85, R68 ;  /* 0x000000553f3f7223 */ /* 0x000fe20000010044 */
[----:B------:R-:W-:-:S02]  /*1c30*/  @P3 HADD2.F32 R41, -RZ, R41.H1_H1 ;  /* 0x30000029ff293230 */ /* 0x000fc40000004100 */
[----:B------:R-:W-:Y:S01]  /*1c40*/  FMUL.FTZ R70, R69, UR16 ;  /* 0x0000001045467c20 */ /* 0x000fe20008410000 */
[----:B------:R-:W-:Y:S02]  /*1c50*/  @P2 HADD2.F32 R77, -RZ, R40.H1_H1 ;  /* 0x30000028ff4d2230 */ /* 0x000fe40000004100 */
[-C--:B------:R-:W-:Y:S01]  /*1c60*/  FMUL.FTZ R45, R45, R62.reuse ;  /* 0x0000003e2d2d7220 */ /* 0x080fe20000410000 */
[-C--:B------:R-:W-:Y:S01]  /*1c70*/  FMUL.FTZ R40, R71, R62.reuse ;  /* 0x0000003e47287220 */ /* 0x080fe20000410000 */
[-C--:B------:R-:W-:Y:S01]  /*1c80*/  FMUL.FTZ R75, R75, R62.reuse ;  /* 0x0000003e4b4b7220 */ /* 0x080fe20000410000 */
[-C--:B------:R-:W-:Y:S01]  /*1c90*/  FMUL.FTZ R63, R63, R62.reuse ;  /* 0x0000003e3f3f7220 */ /* 0x080fe20000410000 */
[----:B------:R-:W-:Y:S01]  /*1ca0*/  HFMA2 R64, -RZ, RZ, 0, 0 ;  /* 0x00000000ff407431 */ /* 0x000fe200000001ff */
[----:B------:R-:W-:Y:S01]  /*1cb0*/  MOV R0, RZ ;  /* 0x000000ff00007202 */ /* 0x000fe20000000f00 */
[----:B------:R-:W-:Y:S01]  /*1cc0*/  FMUL.FTZ R73, R73, R62 ;  /* 0x0000003e49497220 */ /* 0x000fe20000410000 */
[----:B------:R-:W-:-:S02]  /*1cd0*/  HFMA2 R71, -RZ, RZ, 0, 0 ;  /* 0x00000000ff477431 */ /* 0x000fc400000001ff */
[--C-:B------:R-:W-:Y:S02]  /*1ce0*/  @P6 HADD2.F32 R44, -RZ, R42.reuse.H0_H0 ;  /* 0x2000002aff2c6230 */ /* 0x100fe40000004100 */
[----:B------:R-:W-:Y:S01]  /*1cf0*/  @P3 FMUL.FTZ R0, R41, R70 ;  /* 0x0000004629003220 */ /* 0x000fe20000410000 */
[----:B------:R-:W-:Y:S02]  /*1d00*/  @P4 HADD2.F32 R79, -RZ, R42.H1_H1 ;  /* 0x3000002aff4f4230 */ /* 0x000fe40000004100 */
[----:B------:R-:W-:Y:S01]  /*1d10*/  FMUL.FTZ R42, R45, UR16 ;  /* 0x000000102d2a7c20 */ /* 0x000fe20008410000 */
[--C-:B------:R-:W-:Y:S02]  /*1d20*/  @P5 HADD2.F32 R74, -RZ, R43.reuse.H0_H0 ;  /* 0x2000002bff4a5230 */ /* 0x100fe40000004100 */
[----:B------:R-:W-:Y:S01]  /*1d30*/  FMUL.FTZ R41, R40, UR16 ;  /* 0x0000001028297c20 */ /* 0x000fe20008410000 */
[----:B------:R-:W-:Y:S02]  /*1d40*/  @P1 HADD2.F32 R43, -RZ, R43.H1_H1 ;  /* 0x3000002bff2b1230 */ /* 0x000fe40000004100 */
[----:B------:R-:W-:Y:S01]  /*1d50*/  FMUL.FTZ R75, R75, UR16 ;  /* 0x000000104b4b7c20 */ /* 0x000fe20008410000 */
[----:B------:R-:W-:Y:S01]  /*1d60*/  FMUL.FTZ R72, R63, UR16 ;  /* 0x000000103f487c20 */ /* 0x000fe20008410000 */
[----:B------:R-:W-:Y:S01]  /*1d70*/  FMUL.FTZ R62, R73, UR16 ;  /* 0x00000010493e7c20 */ /* 0x000fe20008410000 */
[-C--:B------:R-:W-:Y:S01]  /*1d80*/  @P2 FMUL.FTZ R64, R77, R42.reuse ;  /* 0x0000002a4d402220 */ /* 0x080fe20000410000 */
[----:B------:R-:W-:Y:S01]  /*1d90*/  MOV R66, RZ ;  /* 0x000000ff00427202 */ /* 0x000fe20000000f00 */
[-C--:B------:R-:W-:Y:S01]  /*1da0*/  @P6 FMUL.FTZ R71, R44, R41.reuse ;  /* 0x000000292c476220 */ /* 0x080fe20000410000 */
[----:B------:R-:W-:Y:S01]  /*1db0*/  FMUL.FTZ R40, R33, R42 ;  /* 0x0000002a21287220 */ /* 0x000fe20000410000 */
[-C--:B------:R-:W-:Y:S01]  /*1dc0*/  @P1 FMUL.FTZ R66, R43, R72.reuse ;  /* 0x000000482b421220 */ /* 0x080fe20000410000 */
        /* <DEDUP_REMOVED lines=19> */
.L_x_3428:
[-CC-:B------:R-:W-:Y:S01]  /*1f00*/  FFMA.FTZ R0, R0, R85.reuse, R82.reuse ;  /* 0x0000005500007223 */ /* 0x180fe20000010052 */
[-C--:B------:R-:W-:Y:S01]  /*1f10*/  FFMA.FTZ R47, R47, R85.reuse, R82 ;  /* 0x000000552f2f7223 */ /* 0x080fe20000010052 */
[----:B-----5:R-:W-:Y:S01]  /*1f20*/  HADD2.F32 R36, -RZ, R16.H0_H0 ;  /* 0x20000010ff247230 */ /* 0x020fe20000004100 */
[----:B------:R-:W-:Y:S01]  /*1f30*/  LOP3.LUT P1, RZ, R74, 0xff, RZ, 0xc0, !PT ;  /* 0x000000ff4aff7812 */ /* 0x000fe2000782c0ff */
[----:B------:R-:W-:Y:S01]  /*1f40*/  FADD.FTZ R0, R65, -R0 ;  /* 0x8000000041007221 */ /* 0x000fe20000010000 */
[----:B------:R-:W-:Y:S02]  /*1f50*/  HADD2.F32 R65, -RZ, R17.H0_H0 ;  /* 0x20000011ff417230 */ /* 0x000fe40000004100 */
[----:B------:R-:W-:Y:S01]  /*1f60*/  FADD.FTZ R46, R46, -R47 ;  /* 0x8000002f2e2e7221 */ /* 0x000fe20000010000 */
[----:B------:R-:W-:Y:S01]  /*1f70*/  LOP3.LUT P5, RZ, R77, 0xff, RZ, 0xc0, !PT ;  /* 0x000000ff4dff7812 */ /* 0x000fe200078ac0ff */
[-C--:B------:R-:W-:Y:S01]  /*1f80*/  FFMA.FTZ R39, R45, R85.reuse, R82 ;  /* 0x000000552d277223 */ /* 0x080fe20000010052 */
[C---:B------:R-:W-:Y:S01]  /*1f90*/  FFMA.FTZ R45, R63.reuse, R0, R36 ;  /* 0x000000003f2d7223 */ /* 0x040fe20000010024 */
[----:B------:R-:W-:Y:S01]  /*1fa0*/  FFMA.FTZ R47, R63, R46, R65 ;  /* 0x0000002e3f2f7223 */ /* 0x000fe20000010041 */
[----:B------:R-:W-:Y:S01]  /*1fb0*/  FFMA.FTZ R37, R67, R85, R82 ;  /* 0x0000005543257223 */ /* 0x000fe20000010052 */
[----:B------:R-:W-:Y:S01]  /*1fc0*/  LOP3.LUT P6, RZ, R79, 0xff, RZ, 0xc0, !PT ;  /* 0x000000ff4fff7812 */ /* 0x000fe200078cc0ff */
[-C--:B------:R-:W-:Y:S01]  /*1fd0*/  FMUL.FTZ R0, R45, R62.reuse ;  /* 0x0000003e2d007220 */ /* 0x080fe20000410000 */
[----:B------:R-:W-:Y:S01]  /*1fe0*/  FMUL.FTZ R36, R47, R62 ;  /* 0x0000003e2f247220 */ /* 0x000fe20000410000 */
[----:B------:R-:W-:Y:S01]  /*1ff0*/  HFMA2 R67, -RZ, RZ, 0, 0 ;  /* 0x00000000ff437431 */ /* 0x000fe200000001ff */
[----:B------:R-:W-:Y:S01]  /*2000*/  MOV R65, RZ ;  /* 0x000000ff00417202 */ /* 0x000fe20000000f00 */
[----:B------:R-:W-:Y:S01]  /*2010*/  FMUL.FTZ R77, R0, UR16 ;  /* 0x00000010004d7c20 */ /* 0x000fe20008410000 */
[----:B------:R-:W-:-:S02]  /*2020*/  @P1 HADD2.F32 R0, -RZ, R40.H0_H0 ;  /* 0x20000028ff001230 */ /* 0x000fc40000004100 */
[----:B------:R-:W-:Y:S01]  /*2030*/  FMUL.FTZ R79, R36, UR16 ;  /* 0x00000010244f7c20 */ /* 0x000fe20008410000 */
[----:B------:R-:W-:Y:S01]  /*2040*/  @P5 HADD2.F32 R36, -RZ, R41.H0_H0 ;  /* 0x20000029ff245230 */ /* 0x000fe20000004100 */
[----:B------:R-:W-:Y:S01]  /*2050*/  LOP3.LUT P2, RZ, R76, 0xff, RZ, 0xc0, !PT ;  /* 0x000000ff4cff7812 */ /* 0x000fe2000784c0ff */
[--C-:B------:R-:W-:Y:S01]  /*2060*/  FFMA.FTZ R69, R69, R85, R82.reuse ;  /* 0x0000005545457223 */ /* 0x100fe20000010052 */
[----:B------:R-:W-:Y:S01]  /*2070*/  @P1 FMUL.FTZ R67, R0, R77 ;  /* 0x0000004d00431220 */ /* 0x000fe20000410000 */
[----:B------:R-:W-:Y:S02]  /*2080*/  HADD2.F32 R0, -RZ, R16.H1_H1 ;  /* 0x30000010ff007230 */ /* 0x000fe40000004100 */
[----:B------:R-:W-:Y:S01]  /*2090*/  @P5 FMUL.FTZ R65, R36, R79 ;  /* 0x0000004f24415220 */ /* 0x000fe20000410000 */
[----:B------:R-:W-:Y:S01]  /*20a0*/  FADD.FTZ R36, R44, -R37 ;  /* 0x800000252c247221 */ /* 0x000fe20000010000 */
[-CC-:B------:R-:W-:Y:S01]  /*20b0*/  FFMA.FTZ R66, R66, R85.reuse, R82.reuse ;  /* 0x0000005542427223 */ /* 0x180fe20000010052 */
[--C-:B------:R-:W-:Y:S01]  /*20c0*/  FFMA.FTZ R73, R73, R85, R82.reuse ;  /* 0x0000005549497223 */ /* 0x100fe20000010052 */
[----:B------:R-:W-:Y:S01]  /*20d0*/  FMUL.FTZ R46, R32, R77 ;  /* 0x0000004d202e7220 */ /* 0x000fe20000410000 */
[----:B------:R-:W-:Y:S01]  /*20e0*/  FFMA.FTZ R82, R72, R85, R82 ;  /* 0x0000005548527223 */ /* 0x000fe20000010052 */
[----:B------:R-:W-:Y:S01]  /*20f0*/  LOP3.LUT P3, RZ, R78, 0xff, RZ, 0xc0, !PT ;  /* 0x000000ff4eff7812 */ /* 0x000fe2000786c0ff */
[----:B------:R-:W-:Y:S01]  /*2100*/  FFMA.FTZ R36, R63, R36, R0 ;  /* 0x000000243f247223 */ /* 0x000fe20000010000 */
[----:B------:R-:W-:-:S02]  /*2110*/  HADD2.F32 R0, -RZ, R17.H1_H1 ;  /* 0x30000011ff007230 */ /* 0x000fc40000004100 */
[----:B------:R-:W-:Y:S01]  /*2120*/  FMUL.FTZ R72, R34, R79 ;  /* 0x0000004f22487220 */ /* 0x000fe20000410000 */
[----:B------:R-:W-:Y:S01]  /*2130*/  FADD.FTZ R64, R64, -R39 ;  /* 0x8000002740407221 */ /* 0x000fe20000010000 */
[----:B------:R-:W-:Y:S01]  /*2140*/  FADD.FTZ R68, R68, -R69 ;  /* 0x8000004544447221 */ /* 0x000fe20000010000 */
[----:B------:R-:W-:Y:S01]  /*2150*/  FADD.FTZ R38, R71, -R66 ;  /* 0x8000004247267221 */ /* 0x000fe20000010000 */
[----:B------:R-:W-:Y:S01]  /*2160*/  FADD.FTZ R70, R70, -R73 ;  /* 0x8000004946467221 */ /* 0x000fe20000010000 */
[----:B------:R-:W-:Y:S01]  /*2170*/  LOP3.LUT P4, RZ, R80, 0xff, RZ, 0xc0, !PT ;  /* 0x000000ff50ff7812 */ /* 0x000fe2000788c0ff */
[--C-:B------:R-:W-:Y:S01]  /*2180*/  HADD2.F32 R73, -RZ, R18.reuse.H0_H0 ;  /* 0x20000012ff497230 */ /* 0x100fe20000004100 */
[----:B------:R-:W-:Y:S01]  /*2190*/  FSEL R46, R46, RZ, P1 ;  /* 0x000000ff2e2e7208 */ /* 0x000fe20000800000 */
[----:B------:R-:W-:Y:S01]  /*21a0*/  HADD2.F32 R39, -RZ, R18.H1_H1 ;  /* 0x30000012ff277230 */ /* 0x000fe20000004100 */
[----:B------:R-:W-:Y:S01]  /*21b0*/  ISETP.GE.U32.AND P1, PT, R86, RZ, PT ;  /* 0x000000ff5600720c */ /* 0x000fe20003f26070 */
[----:B------:R-:W-:-:S02]  /*21c0*/  HADD2.F32 R69, -RZ, R19.H0_H0 ;  /* 0x20000013ff457230 */ /* 0x000fc40000004100 */
[----:B------:R-:W-:Y:S01]  /*21d0*/  FADD.FTZ R82, R75, -R82 ;  /* 0x800000524b527221 */ /* 0x000fe20000010000 */
[----:B------:R-:W-:Y:S02]  /*21e0*/  HADD2.F32 R71, -RZ, R19.H1_H1 ;  /* 0x30000013ff477230 */ /* 0x000fe40000004100 */
[C---:B------:R-:W-:Y:S01]  /*21f0*/  FFMA.FTZ R37, R63.reuse, R64, R0 ;  /* 0x000000403f257223 */ /* 0x040fe20000010000 */
[----:B------:R-:W-:Y:S01]  /*2200*/  FSEL R72, R72, RZ, P5 ;  /* 0x000000ff48487208 */ /* 0x000fe20002800000 */
[----:B------:R-:W-:Y:S01]  /*2210*/  FFMA.FTZ R73, R63, R68, R73 ;  /* 0x000000443f497223 */ /* 0x000fe20000010049 */
[----:B------:R-:W-:Y:S01]  /*2220*/  LOP3.LUT P5, RZ, R81, 0xff, RZ, 0xc0, !PT ;  /* 0x000000ff51ff7812 */ /* 0x000fe200078ac0ff */
[----:B------:R-:W-:Y:S01]  /*2230*/  FFMA.FTZ R38, R63, R38, R39 ;  /* 0x000000263f267223 */ /* 0x000fe20000010027 */
[----:B------:R-:W-:Y:S01]  /*2240*/  ISETP.GE.U32.AND.EX P1, PT, R87, 0x1000000, PT, P1 ;  /* 0x010000005700780c */ /* 0x000fe20003f26110 */
[C---:B------:R-:W-:Y:S01]  /*2250*/  FFMA.FTZ R77, R63.reuse, R70, R69 ;  /* 0x000000463f4d7223 */ /* 0x040fe20000010045 */
[----:B------:R-:W-:Y:S01]  /*2260*/  FFMA.FTZ R82, R63, R82, R71 ;  /* 0x000000523f527223 */ /* 0x000fe20000010047 */
[----:B------:R-:W-:-:S02]  /*2270*/  @P2 HADD2.F32 R63, -RZ, R40.H1_H1 ;  /* 0x30000028ff3f2230 */ /* 0x000fc40000004100 */
[-C--:B------:R-:W-:Y:S01]  /*2280*/  FMUL.FTZ R40, R37, R62.reuse ;  /* 0x0000003e25287220 */ /* 0x080fe20000410000 */
[----:B------:R-:W-:Y:S02]  /*2290*/  @P3 HADD2.F32 R41, -RZ, R41.H1_H1 ;  /* 0x30000029ff293230 */ /* 0x000fe40000004100 */
[----:B------:R-:W-:Y:S01]  /*22a0*/  FMUL.FTZ R39, R36, R62 ;  /* 0x0000003e24277220 */ /* 0x000fe20000410000 */
[--C-:B------:R-:W-:Y:S02]  /*22b0*/  @P6 HADD2.F32 R44, -RZ, R42.reuse.H0_H0 ;  /* 0x2000002aff2c6230 */ /* 0x100fe40000004100 */
[----:B------:R-:W-:Y:S01]  /*22c0*/  FMUL.FTZ R70, R40, UR16 ;  /* 0x0000001028467c20 */ /* 0x000fe20008410000 */
[----:B------:R-:W-:Y:S01]  /*22d0*/  @P4 HADD2.F32 R75, -RZ, R42.H1_H1 ;  /* 0x3000002aff4b4230 */ /* 0x000fe20000004100 */
[----:B------:R-:W-:Y:S01]  /*22e0*/  MOV R0, RZ ;  /* 0x000000ff00007202 */ /* 0x000fe20000000f00 */
[----:B------:R-:W-:Y:S01]  /*22f0*/  FMUL.FTZ R42, R39, UR16 ;  /* 0x00000010272a7c20 */ /* 0x000fe20008410000 */
[----:B------:R-:W-:Y:S01]  /*2300*/  @P3 FMUL.FTZ R0, R41, R70 ;  /* 0x0000004629003220 */ /* 0x000fe20000410000 */
[-C--:B------:R-:W-:Y:S01]  /*2310*/  FMUL.FTZ R39, R73, R62.reuse ;  /* 0x0000003e49277220 */ /* 0x080fe20000410000 */
[-C--:B------:R-:W-:Y:S01]  /*2320*/  FMUL.FTZ R40, R38, R62.reuse ;  /* 0x0000003e26287220 */ /* 0x080fe20000410000 */
[----:B------:R-:W-:Y:S01]  /*2330*/  FMUL.FTZ R41, R77, R62 ;  /* 0x0000003e4d297220 */ /* 0x000fe20000410000 */
[----:B------:R-:W-:-:S02]  /*2340*/  HFMA2 R64, -RZ, RZ, 0, 0 ;  /* 0x00000000ff407431 */ /* 0x000fc400000001ff */
[----:B------:R-:W-:Y:S01]  /*2350*/  FMUL.FTZ R62, R82, R62 ;  /* 0x0000003e523e7220 */ /* 0x000fe20000410000 */
[----:B------:R-:W-:Y:S02]  /*2360*/  HFMA2 R71, -RZ, RZ, 0, 0 ;  /* 0x00000000ff477431 */ /* 0x000fe400000001ff */
        /* <DEDUP_REMOVED lines=32> */
[----:B------:R-:W-:-:S07]  /*2570*/  F2FP.F16.F32.PACK_AB R40, R47, R46 ;  /* 0x0000002e2f28723e */ /* 0x000fce00000000ff */
.L_x_3427:
        /* <DEDUP_REMOVED lines=21> */
.L_x_3423:
        /* <DEDUP_REMOVED lines=24> */
.L_x_3422:
[----:B------:R-:W-:Y:S05]  /*2850*/  BSYNC B0 ;  /* 0x0000000000007941 */ /* 0x000fea0003800000 */
.L_x_3421:
        /* <DEDUP_REMOVED lines=86> */
.L_x_3424:
        /* <DEDUP_REMOVED lines=8> */
.L_x_3431:
[----:B------:R-:W-:Y:S05]  /*2e40*/  BSYNC B2 ;  /* 0x0000000000027941 */ /* 0x000fea0003800000 */
.L_x_3430:
        /* <DEDUP_REMOVED lines=9> */
.L_x_3432:
[----:B------:R-:W-:Y:S01]  /*2ee0*/  HFMA2 R40, -RZ, RZ, 0, 1.1920928955078125e-07 ;  /* 0x00000002ff287431 */ /* 0x000fe200000001ff */
[----:B------:R-:W-:Y:S02]  /*2ef0*/  MOV R91, R84 ;  /* 0x00000054005b7202 */ /* 0x000fe40000000f00 */
[----:B------:R-:W-:-:S07]  /*2f00*/  MOV R83, R92 ;  /* 0x0000005c00537202 */ /* 0x000fce0000000f00 */
[----:B------:R-:W-:Y:S05]  /*2f10*/  WARPSYNC.COLLECTIVE R42, `(.L_x_3433) ;  /* 0x000000002a087348 */ /* 0x000fea0003c00000 */
[----:B------:R0:W1:Y:S02]  /*2f20*/  SHFL.BFLY P3, R92, R91, R40, R41 ;  /* 0x0c0000285b5c7389 */ /* 0x0000640000060029 */
[----:B01----:R-:W-:Y:S05]  /*2f30*/  ENDCOLLECTIVE ;  /* 0x000000000000791b */ /* 0x003fea0003800000 */
.L_x_3433:
[----:B------:R-:W-:-:S05]  /*2f40*/  FADD.FTZ R85, R82, R83 ;  /* 0x0000005352557221 */ /* 0x000fca0000010000 */
[----:B------:R-:W-:Y:S02]  /*2f50*/  MOV R91, R85 ;  /* 0x00000055005b7202 */ /* 0x000fe40000000f00 */
[----:B------:R-:W-:-:S07]  /*2f60*/  MOV R83, R92 ;  /* 0x0000005c00537202 */ /* 0x000fce0000000f00 */
[----:B------:R-:W-:Y:S05]  /*2f70*/  WARPSYNC.COLLECTIVE R42, `(.L_x_3434) ;  /* 0x000000002a087348 */ /* 0x000fea0003c00000 */
[----:B------:R0:W1:Y:S02]  /*2f80*/  SHFL.BFLY P3, R92, R91, R40, R41 ;  /* 0x0c0000285b5c7389 */ /* 0x0000640000060029 */
[----:B01----:R-:W-:Y:S05]  /*2f90*/  ENDCOLLECTIVE ;  /* 0x000000000000791b */ /* 0x003fea0003800000 */
.L_x_3434:
[----:B------:R-:W-:Y:S01]  /*2fa0*/  FADD.FTZ R89, R84, R83 ;  /* 0x0000005354597221 */ /* 0x000fe20000010000 */
[----:B------:R-:W-:-:S04]  /*2fb0*/  HFMA2 R40, -RZ, RZ, 0, 2.384185791015625e-07 ;  /* 0x00000004ff287431 */ /* 0x000fc800000001ff */
[----:B------:R-:W-:Y:S02]  /*2fc0*/  MOV R91, R89 ;  /* 0x00000059005b7202 */ /* 0x000fe40000000f00 */
[----:B------:R-:W-:-:S07]  /*2fd0*/  MOV R88, R92 ;  /* 0x0000005c00587202 */ /* 0x000fce0000000f00 */
[----:B------:R-:W-:Y:S05]  /*2fe0*/  WARPSYNC.COLLECTIVE R42, `(.L_x_3435) ;  /* 0x000000002a087348 */ /* 0x000fea0003c00000 */
[----:B------:R0:W1:Y:S02]  /*2ff0*/  SHFL.BFLY P3, R92, R91, R40, R41 ;  /* 0x0c0000285b5c7389 */ /* 0x0000640000060029 */
[----:B01----:R-:W-:Y:S05]  /*3000*/  ENDCOLLECTIVE ;  /* 0x000000000000791b */ /* 0x003fea0003800000 */
.L_x_3435:
[----:B------:R-:W-:-:S05]  /*3010*/  FADD.FTZ R88, R85, R88 ;  /* 0x0000005855587221 */ /* 0x000fca0000010000 */
[----:B------:R-:W-:Y:S02]  /*3020*/  MOV R91, R88 ;  /* 0x00000058005b7202 */ /* 0x000fe40000000f00 */
[----:B------:R-:W-:-:S07]  /*3030*/  MOV R90, R92 ;  /* 0x0000005c005a7202 */ /* 0x000fce0000000f00 */
[----:B------:R-:W-:Y:S05]  /*3040*/  WARPSYNC.COLLECTIVE R42, `(.L_x_3436) ;  /* 0x000000002a087348 */ /* 0x000fea0003c00000 */
[----:B------:R0:W1:Y:S02]  /*3050*/  SHFL.BFLY P3, R92, R91, R40, R41 ;  /* 0x0c0000285b5c7389 */ /* 0x0000640000060029 */
[----:B01----:R-:W-:Y:S05]  /*3060*/  ENDCOLLECTIVE ;  /* 0x000000000000791b */ /* 0x003fea0003800000 */
.L_x_3436:
[----:B------:R-:W-:Y:S01]  /*3070*/  FADD.FTZ R90, R89, R90 ;  /* 0x0000005a595a7221 */ /* 0x000fe20000010000 */
[----:B------:R-:W-:-:S04]  /*3080*/  HFMA2 R40, -RZ, RZ, 0, 4.76837158203125e-07 ;  /* 0x00000008ff287431 */ /* 0x000fc800000001ff */
[----:B------:R-:W-:Y:S02]  /*3090*/  MOV R91, R90 ;  /* 0x0000005a005b7202 */ /* 0x000fe40000000f00 */
[----:B------:R-:W-:-:S07]  /*30a0*/  MOV R83, R92 ;  /* 0x0000005c00537202 */ /* 0x000fce0000000f00 */
[----:B------:R-:W-:Y:S05]  /*30b0*/  WARPSYNC.COLLECTIVE R42, `(.L_x_3437) ;  /* 0x000000002a087348 */ /* 0x000fea0003c00000 */
[----:B------:R0:W1:Y:S02]  /*30c0*/  SHFL.BFLY P3, R92, R91, R40, R41 ;  /* 0x0c0000285b5c7389 */ /* 0x0000640000060029 */
[----:B01----:R-:W-:Y:S05]  /*30d0*/  ENDCOLLECTIVE ;  /* 0x000000000000791b */ /* 0x003fea0003800000 */
.L_x_3437:
[----:B------:R-:W-:-:S05]  /*30e0*/  FADD.FTZ R43, R88, R83 ;  /* 0x00000053582b7221 */ /* 0x000fca0000010000 */
[----:B------:R-:W-:Y:S02]  /*30f0*/  MOV R91, R43 ;  /* 0x0000002b005b7202 */ /* 0x000fe40000000f00 */
[----:B------:R-:W-:-:S07]  /*3100*/  MOV R83, R92 ;  /* 0x0000005c00537202 */ /* 0x000fce0000000f00 */
[----:B------:R-:W-:Y:S05]  /*3110*/  WARPSYNC.COLLECTIVE R42, `(.L_x_3438) ;  /* 0x000000002a087348 */ /* 0x000fea0003c00000 */
[----:B------:R0:W1:Y:S02]  /*3120*/  SHFL.BFLY P3, R92, R91, R40, R41 ;  /* 0x0c0000285b5c7389 */ /* 0x0000640000060029 */
[----:B01----:R-:W-:Y:S05]  /*3130*/  ENDCOLLECTIVE ;  /* 0x000000000000791b */ /* 0x003fea0003800000 */
.L_x_3438:
[----:B------:R-:W-:Y:S01]  /*3140*/  FADD.FTZ R82, R90, R83 ;  /* 0x000000535a527221 */ /* 0x000fe20000010000 */
[----:B------:R-:W-:-:S04]  /*3150*/  HFMA2 R40, -RZ, RZ, 0, 9.5367431640625e-07 ;  /* 0x00000010ff287431 */ /* 0x000fc800000001ff */
[----:B------:R-:W-:Y:S01]  /*3160*/  MOV R91, R82 ;  /* 0x00000052005b7202 */ /* 0x000fe20000000f00 */
[----:B------:R-:W-:-:S07]  /*3170*/  FADD.FTZ R83, R43, R92 ;  /* 0x0000005c2b537221 */ /* 0x000fce0000010000 */
[----:B------:R-:W-:Y:S05]  /*3180*/  WARPSYNC.COLLECTIVE R42, `(.L_x_3439) ;  /* 0x000000002a087348 */ /* 0x000fea0003c00000 */
[----:B------:R0:W1:Y:S02]  /*3190*/  SHFL.BFLY P3, R92, R91, R40, R41 ;  /* 0x0c0000285b5c7389 */ /* 0x0000640000060029 */
[----:B01----:R-:W-:Y:S05]  /*31a0*/  ENDCOLLECTIVE ;  /* 0x000000000000791b */ /* 0x003fea0003800000 */
.L_x_3439:
[----:B------:R-:W-:Y:S02]  /*31b0*/  MOV R91, R83 ;  /* 0x00000053005b7202 */ /* 0x000fe40000000f00 */
[----:B------:R-:W-:-:S07]  /*31c0*/  MOV R85, R92 ;  /* 0x0000005c00557202 */ /* 0x000fce0000000f00 */
[----:B------:R-:W-:Y:S05]  /*31d0*/  WARPSYNC.COLLECTIVE R42, `(.L_x_3440) ;  /* 0x000000002a087348 */ /* 0x000fea0003c00000 */
[----:B------:R0:W1:Y:S02]  /*31e0*/  SHFL.BFLY P3, R92, R91, R40, R41 ;  /* 0x0c0000285b5c7389 */ /* 0x0000640000060029 */
[----:B01----:R-:W-:Y:S05]  /*31f0*/  ENDCOLLECTIVE ;  /* 0x000000000000791b */ /* 0x003fea0003800000 */
.L_x_3440:
[----:B------:R-:W-:Y:S01]  /*3200*/  MOV R84, R92 ;  /* 0x0000005c00547202 */ /* 0x000fe20000000f00 */
[----:B------:R-:W-:Y:S06]  /*3210*/  BRA `(.L_x_3441) ;  /* 0xffffffd800707947 */ /* 0x000fec000383ffff */
.L_x_3442:
        /* <DEDUP_REMOVED lines=14> */
.L_x_6451:


//--------------------- .text._ZN10layer_norm22ln_bwd_finalize_kernelINS_22Kernel_traits_finalizeILj256Ef6__halfS2_S2_fjLb1ELj1024ELj4ENS_18Kernel_traits_baseILj256EfS2_S2_S2_fjLj1024EEEEELb1ELb0EEEvNS_9BwdParamsE --------------------------
	.section	.text._ZN10layer_norm22ln_bwd_finalize_kernelINS_22Kernel_traits_finalizeILj256Ef6__halfS2_S2_fjLb1ELj1024ELj4ENS_18Kernel_traits_baseILj256EfS2_S2_S2_fjLj1024EEEEELb1ELb0EEEvNS_9BwdParamsE,"ax",@progbits
	.align	128
        .global         _ZN10layer_norm22ln_bwd_finalize_kernelINS_22Kernel_traits_finalizeILj256Ef6__halfS2_S2_fjLb1ELj1024ELj4ENS_18Kernel_traits_baseILj256EfS2_S2_S2_fjLj1024EEEEELb1ELb0EEEvNS_9BwdParamsE
        .type           _ZN10layer_norm22ln_bwd_finalize_kernelINS_22Kernel_traits_finalizeILj256Ef6__halfS2_S2_fjLb1ELj1024ELj4ENS_18Kernel_traits_baseILj256EfS2_S2_S2_fjLj1024EEEEELb1ELb0EEEvNS_9BwdParamsE,@function
        .size           _ZN10layer_norm22ln_bwd_finalize_kernelINS_22Kernel_traits_finalizeILj256Ef6__halfS2_S2_fjLb1ELj1024ELj4ENS_18Kernel_traits_baseILj256EfS2_S2_S2_fjLj1024EEEEELb1ELb0EEEvNS_9BwdParamsE,(.L_x_6452 - _ZN10layer_norm22ln_bwd_finalize_kernelINS_22Kernel_traits_finalizeILj256Ef6__halfS2_S2_fjLb1ELj1024ELj4ENS_18Kernel_traits_baseILj256EfS2_S2_S2_fjLj1024EEEEELb1ELb0EEEvNS_9BwdParamsE)
        .other          _ZN10layer_norm22ln_bwd_finalize_kernelINS_22Kernel_traits_finalizeILj256Ef6__halfS2_S2_fjLb1ELj1024ELj4ENS_18Kernel_traits_baseILj256EfS2_S2_S2_fjLj1024EEEEELb1ELb0EEEvNS_9BwdParamsE,@"STO_CUDA_ENTRY STV_DEFAULT"
_ZN10layer_norm22ln_bwd_finalize_kernelINS_22Kernel_traits_finalizeILj256Ef6__halfS2_S2_fjLb1ELj1024ELj4ENS_18Kernel_traits_baseILj256EfS2_S2_S2_fjLj1024EEEEELb1ELb0EEEvNS_9BwdParamsE:
.text._ZN10layer_norm22ln_bwd_finalize_kernelINS_22Kernel_traits_finalizeILj256Ef6__halfS2_S2_fjLb1ELj1024ELj4ENS_18Kernel_traits_baseILj256EfS2_S2_S2_fjLj1024EEEEELb1ELb0EEEvNS_9BwdParamsE:
        /* <DEDUP_REMOVED lines=57> */
.L_x_3447:
        /* <DEDUP_REMOVED lines=87> */
.L_x_3446:
[----:B------:R-:W-:Y:S05]  /*0900*/  BSYNC.RECONVERGENT B1 ;  /* 0x0000000000017941 */ /* 0x000fea0003800200 */
.L_x_3445:
        /* <DEDUP_REMOVED lines=50> */
.L_x_3449:
[----:B------:R-:W-:Y:S05]  /*0c30*/  BSYNC.RECONVERGENT B1 ;  /* 0x0000000000017941 */ /* 0x000fea0003800200 */
.L_x_3448:
        /* <DEDUP_REMOVED lines=29> */
.L_x_3451:
[----:B------:R-:W-:Y:S05]  /*0e10*/  BSYNC.RECONVERGENT B1 ;  /* 0x0000000000017941 */ /* 0x000fea0003800200 */
.L_x_3450:
        /* <DEDUP_REMOVED lines=14> */
.L_x_3444:
[----:B------:R-:W-:Y:S05]  /*0f00*/  BSYNC.RECONVERGENT B0 ;  /* 0x0000000000007941 */ /* 0x000fea0003800200 */
.L_x_3443:
        /* <DEDUP_REMOVED lines=75> */
.L_x_3452:
        /* <DEDUP_REMOVED lines=12> */
.L_x_6452:


//--------------------- .text._ZN10layer_norm13ln_bwd_kernelINS_13Kernel_traitsIf6__halfS2_S2_fjLj256ELj1ELj4ELj1ELj16ENS_18Kernel_traits_baseILj256EfS2_S2_S2_fjLj128EEEEELb1ELb1ELb1ELb0EEEvNS_9BwdParamsE --------------------------
	.section	.text._ZN10layer_norm13ln_bwd_kernelINS_13Kernel_traitsIf6__halfS2_S2_fjLj256ELj1ELj4ELj1ELj16ENS_18Kernel_traits_baseILj256EfS2_S2_S2_fjLj128EEEEELb1ELb1ELb1ELb0EEEvNS_9BwdParamsE,"ax",@progbits
	.align	128
        .global         _ZN10layer_norm13ln_bwd_kernelINS_13Kernel_traitsIf6__halfS2_S2_fjLj256ELj1ELj4ELj1ELj16ENS_18Kernel_traits_baseILj256EfS2_S2_S2_fjLj128EEEEELb1ELb1ELb1ELb0EEEvNS_9BwdParamsE
        .type           _ZN10layer_norm13ln_bwd_kernelINS_13Kernel_traitsIf6__halfS2_S2_fjLj256ELj1ELj4ELj1ELj16ENS_18Kernel_traits_baseILj256EfS2_S2_S2_fjLj128EEEEELb1ELb1ELb1ELb0EEEvNS_9BwdParamsE,@function
        .size           _ZN10layer_norm13ln_bwd_kernelINS_13Kernel_traitsIf6__halfS2_S2_fjLj256ELj1ELj4ELj1ELj16ENS_18Kernel_traits_baseILj256EfS2_S2_S2_fjLj128EEEEELb1ELb1ELb1ELb0EEEvNS_9BwdParamsE,(.L_x_6453 - _ZN10layer_norm13ln_bwd_kernelINS_13Kernel_traitsIf6__halfS2_S2_fjLj256ELj1ELj4ELj1ELj16ENS_18Kernel_traits_baseILj256EfS2_S2_S2_fjLj128EEEEELb1ELb1ELb1ELb0EEEvNS_9BwdParamsE)
        .other          _ZN10layer_norm13ln_bwd_kernelINS_13Kernel_traitsIf6__halfS2_S2_fjLj256ELj1ELj4ELj1ELj16ENS_18Kernel_traits_baseILj256EfS2_S2_S2_fjLj128EEEEELb1ELb1ELb1ELb0EEEvNS_9BwdParamsE,@"STO_CUDA_ENTRY STV_DEFAULT"
_ZN10layer_norm13ln_bwd_kernelINS_13Kernel_traitsIf6__halfS2_S2_fjLj256ELj1ELj4ELj1ELj16ENS_18Kernel_traits_baseILj256EfS2_S2_S2_fjLj128EEEEELb1ELb1ELb1ELb0EEEvNS_9BwdParamsE:
.text._ZN10layer_norm13ln_bwd_kernelINS_13Kernel_traitsIf6__halfS2_S2_fjLj256ELj1ELj4ELj1ELj16ENS_18Kernel_traits_baseILj256EfS2_S2_S2_fjLj128EEEEELb1ELb1ELb1ELb0EEEvNS_9BwdParamsE:
        /* <DEDUP_REMOVED lines=44> */
[----:B------:R-:W0:Y:S01]  /*02c0*/  LDC.U8 R93, c[0x0][0x410] ;  /* 0x00010400ff5d7b82 */ /* 0x000e220000000000 */
[----:B------:R-:W-:-:S07]  /*02d0*/  HFMA2 R28, -RZ, RZ, 0, 0 ;  /* 0x00000000ff1c7431 */ /* 0x000fce00000001ff */
.L_x_3508:
[----:B-1----:R-:W1:Y:S08]  /*02e0*/  LDC.64 R90, c[0x0][0x3f8] ;  /* 0x0000fe00ff5a7b82 */ /* 0x002e700000000a00 */
[----:B------:R-:W2:Y:S08]  /*02f0*/  LDC.64 R88, c[0x0][0x3c8] ;  /* 0x0000f200ff587b82 */ /* 0x000eb00000000a00 */
[----:B---3--:R-:W3:Y:S01]  /*0300*/  LDC.64 R96, c[0x0][0x3f0] ;  /* 0x0000fc00ff607b82 */ /* 0x008ee20000000a00 */
[----:B-1----:R-:W-:-:S07]  /*0310*/  IMAD.WIDE R90, R0, 0x4, R90 ;  /* 0x00000004005a7825 */ /* 0x002fce00078e025a */
[----:B------:R-:W1:Y:S01]  /*0320*/  LDC.64 R56, c[0x0][0x3c0] ;  /* 0x0000f000ff387b82 */ /* 0x000e620000000a00 */
[----:B0-----:R-:W4:Y:S01]  /*0330*/  LDG.E R86, desc[UR6][R90.64] ;  /* 0x000000065a567981 */ /* 0x001f22000c1e1900 */
        /* <DEDUP_REMOVED lines=21> */
[----:B------:R-:W-:Y:S02]  /*0490*/  LEA.HI.SX32 R90, R95, R2, 0x1d ;  /* 0x000000025f5a7211 */ /* 0x000fe400078feaff */
[----:B------:R-:W-:Y:S02]  /*04a0*/  @P1 MOV R88, R92 ;  /* 0x0000005c00581202 */ /* 0x000fe40000000f00 */
[----:B------:R-:W-:Y:S01]  /*04b0*/  @P1 MOV R89, RZ ;  /* 0x000000ff00591202 */ /* 0x000fe20000000f00 */
[----:B------:R-:W-:Y:S06]  /*04c0*/  @!P3 BRA `(.L_x_3457) ;  /* 0x00000008003cb947 */ /* 0x000fec0003800000 */
[----:B------:R-:W1:Y:S01]  /*04d0*/  LDC.64 R58, c[0x0][0x3a8] ;  /* 0x0000ea00ff3a7b82 */ /* 0x000e620000000a00 */
[----:B------:R-:W-:Y:S01]  /*04e0*/  IADD3 R3, PT, PT, R86, -0x1, RZ ;  /* 0xffffffff56037810 */ /* 0x000fe20007ffe0ff */
[----:B------:R-:W-:-:S04]  /*04f0*/  IMAD.WIDE R64, R0, 0x4, R56 ;  /* 0x0000000400407825 */ /* 0x000fc800078e0238 */
[----:B------:R-:W-:Y:S01]  /*0500*/  IMAD R3, R3, R97, RZ ;  /* 0x0000006103037224 */ /* 0x000fe200078e02ff */
[----:B------:R2:W3:Y:S01]  /*0510*/  LDG.E R66, desc[UR6][R64.64] ;  /* 0x0000000640427981 */ /* 0x0004e2000c1e1900 */
[----:B------:R-:W4:Y:S03]  /*0520*/  LDC.64 R60, c[0x0][0x428] ;  /* 0x00010a00ff3c7b82 */ /* 0x000f260000000a00 */
[----:B------:R-:W-:-:S04]  /*0530*/  SHF.R.S32.HI R62, RZ, 0x1f, R3 ;  /* 0x0000001fff3e7819 */ /* 0x000fc80000011403 */
[----:B------:R-:W-:-:S04]  /*0540*/  LEA.HI R3, R62, R3, RZ, 0x3 ;  /* 0x000000033e037211 */ /* 0x000fc800078f18ff */
[----:B------:R-:W-:Y:S01]  /*0550*/  LEA.HI.SX32 R3, R3, R2, 0x1d ;  /* 0x0000000203037211 */ /* 0x000fe200078feaff */
[----:B-1----:R-:W-:-:S06]  /*0560*/  IMAD.WIDE.U32 R56, R90, 0x10, R58 ;  /* 0x000000105a387825 */ /* 0x002fcc00078e003a */
[----:B------:R-:W3:Y:S01]  /*0570*/  LDG.E.128 R56, desc[UR6][R56.64] ;  /* 0x0000000638387981 */ /* 0x000ee2000c1e1d00 */
[----:B----4-:R-:W-:-:S06]  /*0580*/  IMAD.WIDE.U32 R60, R3, 0x10, R60 ;  /* 0x00000010033c7825 */ /* 0x010fcc00078e003c */
[----:B------:R-:W4:Y:S01]  /*0590*/  LDG.E.128 R60, desc[UR6][R60.64] ;  /* 0x000000063c3c7981 */ /* 0x000f22000c1e1d00 */
[----:B------:R-:W-:-:S04]  /*05a0*/  LEA R78, P0, R88, UR10, 0x3 ;  /* 0x0000000a584e7c11 */ /* 0x000fc8000f8018ff */
[----:B------:R-:W-:-:S06]  /*05b0*/  LEA.HI.X R79, R88, UR11, R89, 0x3, P0 ;  /* 0x0000000b584f7c11 */ /* 0x000fcc00080f1c59 */
[----:B------:R-:W4:Y:S01]  /*05c0*/  LDG.E.64 R78, desc[UR6][R78.64] ;  /* 0x000000064e4e7981 */ /* 0x000f22000c1e1b00 */
[----:B------:R-:W-:-:S04]  /*05d0*/  ISETP.NE.U32.AND P0, PT, RZ, UR8, PT ;  /* 0x00000008ff007c0c */ /* 0x000fc8000bf05070 */
[----:B------:R-:W-:-:S13]  /*05e0*/  ISETP.NE.AND.EX P0, PT, RZ, UR9, PT, P0 ;  /* 0x00000009ff007c0c */ /* 0x000fda000bf05300 */
[----:B--2---:R-:W1:Y:S02]  /*05f0*/  @P0 LDC.64 R64, c[0x0][0x438] ;  /* 0x00010e00ff400b82 */ /* 0x004e640000000a00 */
[----:B-1----:R-:W-:-:S05]  /*0600*/  @P0 IMAD.WIDE.U32 R90, R90, 0x10, R64 ;  /* 0x000000105a5a0825 */ /* 0x002fca00078e0040 */
[----:B------:R1:W5:Y:S01]  /*0610*/  @P0 LDG.E.128 R4, desc[UR6][R90.64] ;  /* 0x000000065a040981 */ /* 0x000362000c1e1d00 */
[----:B0-----:R-:W-:-:S04]  /*0620*/  ISETP.NE.AND P0, PT, R93, RZ, PT ;  /* 0x000000ff5d00720c */ /* 0x001fc80003f05270 */
[----:B---3--:R-:W-:Y:S01]  /*0630*/  FSEL R3, R66, RZ, !P0 ;  /* 0x000000ff42037208 */ /* 0x008fe20004000000 */
[--C-:B------:R-:W-:Y:S02]  /*0640*/  HADD2.F32 R68, -RZ, R57.reuse.H1_H1 ;  /* 0x30000039ff447230 */ /* 0x100fe40000004100 */
[----:B------:R-:W-:Y:S02]  /*0650*/  HADD2.F32 R64, -RZ, R56.H0_H0 ;  /* 0x20000038ff407230 */ /* 0x000fe40000004100 */
[----:B------:R-:W-:Y:S02]  /*0660*/  HADD2.F32 R70, -RZ, R58.H0_H0 ;  /* 0x2000003aff467230 */ /* 0x000fe40000004100 */
[----:B------:R-:W-:Y:S01]  /*0670*/  FADD.FTZ R68, -R3, R68 ;  /* 0x0000004403447221 */ /* 0x000fe20000010100 */
[----:B------:R-:W-:Y:S02]  /*0680*/  HADD2.F32 R56, -RZ, R56.H1_H1 ;  /* 0x30000038ff387230 */ /* 0x000fe40000004100 */
[----:B------:R-:W-:-:S02]  /*0690*/  HADD2.F32 R66, -RZ, R57.H0_H0 ;  /* 0x20000039ff427230 */ /* 0x000fc40000004100 */
[----:B------:R-:W-:Y:S02]  /*06a0*/  HADD2.F32 R58, -RZ, R58.H1_H1 ;  /* 0x3000003aff3a7230 */ /* 0x000fe40000004100 */
[--C-:B------:R-:W-:Y:S02]  /*06b0*/  HADD2.F32 R76, -RZ, R59.reuse.H0_H0 ;  /* 0x2000003bff4c7230 */ /* 0x100fe40000004100 */
[----:B------:R-:W-:Y:S02]  /*06c0*/  HADD2.F32 R80, -RZ, R59.H1_H1 ;  /* 0x3000003bff507230 */ /* 0x000fe40000004100 */
[C---:B------:R-:W-:Y:S01]  /*06d0*/  FADD.FTZ R64, -R3.reuse, R64 ;  /* 0x0000004003407221 */ /* 0x040fe20000010100 */
[----:B----4-:R-:W-:Y:S02]  /*06e0*/  HADD2.F32 R57, -RZ, R60.H0_H0 ;  /* 0x2000003cff397230 */ /* 0x010fe40000004100 */
[----:B------:R-:W-:Y:S01]  /*06f0*/  FADD.FTZ R84, -R3, R70 ;  /* 0x0000004603547221 */ /* 0x000fe20000010100 */
[----:B------:R-:W-:-:S02]  /*0700*/  HADD2.F32 R71, -RZ, R62.H0_H0 ;  /* 0x2000003eff477230 */ /* 0x000fc40000004100 */
[C---:B------:R-:W-:Y:S01]  /*0710*/  FADD.FTZ R56, -R3.reuse, R56 ;  /* 0x0000003803387221 */ /* 0x040fe20000010100 */
[----:B-1----:R-:W-:Y:S02]  /*0720*/  HADD2.F32 R90, -RZ, R62.H1_H1 ;  /* 0x3000003eff5a7230 */ /* 0x002fe40000004100 */
[C---:B------:R-:W-:Y:S01]  /*0730*/  FADD.FTZ R66, -R3.reuse, R66 ;  /* 0x0000004203427221 */ /* 0x040fe20000010100 */
[C---:B------:R-:W-:Y:S01]  /*0740*/  FADD.FTZ R88, -R3.reuse, R58 ;  /* 0x0000003a03587221 */ /* 0x040fe20000010100 */
[C---:B------:R-:W-:Y:S01]  /*0750*/  FADD.FTZ R92, -R3.reuse, R76 ;  /* 0x0000004c035c7221 */ /* 0x040fe20000010100 */
[----:B------:R-:W-:Y:S01]  /*0760*/  FADD.FTZ R96, -R3, R80 ;  /* 0x0000005003607221 */ /* 0x000fe20000010100 */
[----:B------:R-:W-:Y:S02]  /*0770*/  HADD2.F32 R70, -RZ, R60.H1_H1 ;  /* 0x3000003cff467230 */ /* 0x000fe40000004100 */
[C---:B------:R-:W-:Y:S01]  /*0780*/  FMUL.FTZ R62, R77.reuse, R68 ;  /* 0x000000444d3e7220 */ /* 0x040fe20000410000 */
[C---:B------:R-:W-:Y:S01]  /*0790*/  FMUL.FTZ R3, R77.reuse, R64 ;  /* 0x000000404d037220 */ /* 0x040fe20000410000 */
[----:B------:R-:W-:Y:S01]  /*07a0*/  FMUL.FTZ R68, R44, R57 ;  /* 0x000000392c447220 */ /* 0x000fe20000410000 */
[----:B------:R-:W-:Y:S01]  /*07b0*/  FMUL.FTZ R60, R77, R56 ;  /* 0x000000384d3c7220 */ /* 0x000fe20000410000 */
[----:B------:R-:W-:-:S02]  /*07c0*/  HADD2.F32 R67, -RZ, R61.H0_H0 ;  /* 0x2000003dff437230 */ /* 0x000fc40000004100 */
[----:B------:R-:W-:Y:S01]  /*07d0*/  FFMA.FTZ R8, R3, R57, R8 ;  /* 0x0000003903087223 */ /* 0x000fe20000010008 */
[----:B------:R-:W-:Y:S01]  /*07e0*/  FADD.FTZ R28, R28, R57 ;  /* 0x000000391c1c7221 */ /* 0x000fe20000010000 */
[----:B------:R-:W-:Y:S01]  /*07f0*/  FMUL.FTZ R65, R45, R70 ;  /* 0x000000462d417220 */ /* 0x000fe20000410000 */
[----:B------:R-:W-:Y:S01]  /*0800*/  FADD.FTZ R56, RZ, R68 ;  /* 0x00000044ff387221 */ /* 0x000fe20000010000 */
[----:B------:R-:W-:Y:S01]  /*0810*/  FFMA.FTZ R57, R3, R68, RZ ;  /* 0x0000004403397223 */ /* 0x000fe200000100ff */
[----:B------:R-:W-:Y:S02]  /*0820*/  HADD2.F32 R76, -RZ, R61.H1_H1 ;  /* 0x3000003dff4c7230 */ /* 0x000fe40000004100 */
[----:B------:R-:W-:Y:S01]  /*0830*/  FMUL.FTZ R59, R77, R66 ;  /* 0x000000424d3b7220 */ /* 0x000fe20000410000 */
[----:B------:R-:W-:Y:S01]  /*0840*/  FFMA.FTZ R9, R60, R70, R9 ;  /* 0x000000463c097223 */ /* 0x000fe20000010009 */
[----:B------:R-:W-:Y:S01]  /*0850*/  FADD.FTZ R29, R29, R70 ;  /* 0x000000461d1d7221 */ /* 0x000fe20000010000 */
[----:B------:R-:W-:Y:S01]  /*0860*/  FADD.FTZ R69, R56, R65 ;  /* 0x0000004138457221 */ /* 0x000fe20000010000 */
[----:B------:R-:W-:Y:S01]  /*0870*/  FMUL.FTZ R70, R46, R67 ;  /* 0x000000432e467220 */ /* 0x000fe20000410000 */
[----:B------:R-:W-:Y:S01]  /*0880*/  FFMA.FTZ R56, R60, R65, R57 ;  /* 0x000000413c387223 */ /* 0x000fe20000010039 */
[C-C-:B------:R-:W-:Y:S01]  /*0890*/  SHF.R.U64 R80, R78.reuse, 0x8, R79.reuse ;  /* 0x000000084e507819 */ /* 0x140fe2000000124f */
[----:B------:R-:W-:Y:S01]  /*08a0*/  FMUL.FTZ R61, R77, R84 ;  /* 0x000000544d3d7220 */ /* 0x000fe20000410000 */
[C-C-:B------:R-:W-:Y:S01]  /*08b0*/  SHF.R.U64 R81, R78.reuse, 0x10, R79.reuse ;  /* 0x000000104e517819 */ /* 0x140fe2000000124f */
[----:B------:R-:W-:Y:S01]  /*08c0*/  FFMA.FTZ R10, R59, R67, R10 ;  /* 0x000000433b0a7223 */ /* 0x000fe2000001000a */
[----:B------:R-:W-:Y:S01]  /*08d0*/  SHF.R.U64 R82, R78, 0x18, R79 ;  /* 0x000000184e527819 */ /* 0x000fe2000000124f */
[----:B------:R-:W-:Y:S01]  /*08e0*/  FADD.FTZ R30, R30, R67 ;  /* 0x000000431e1e7221 */ /* 0x000fe20000010000 */
[----:B------:R-:W-:Y:S01]  /*08f0*/  PRMT R58, R78, 0x7610, R58 ;  /* 0x000076104e3a7816 */ /* 0x000fe2000000003a */
[----:B------:R-:W-:Y:S01]  /*0900*/  FMUL.FTZ R67, R47, R76 ;  /* 0x0000004c2f437220 */ /* 0x000fe20000410000 */
[----:B------:R-:W-:Y:S01]  /*0910*/  FADD.FTZ R78, R69, R70 ;  /* 0x00000046454e7221 */ /* 0x000fe20000010000 */
        /* <DEDUP_REMOVED lines=8> */
[----:B------:R-:W-:-:S02]  /*09a0*/  HADD2.F32 R85, -RZ, R63.H0_H0 ;  /* 0x2000003fff557230 */ /* 0x000fc40000004100 */
[----:B------:R-:W-:Y:S02]  /*09b0*/  HADD2.F32 R98, -RZ, R63.H1_H1 ;  /* 0x3000003fff627230 */ /* 0x000fe40000004100 */
[C---:B------:R-:W-:Y:S01]  /*09c0*/  FMUL.FTZ R63, R77.reuse, R92 ;  /* 0x0000005c4d3f7220 */ /* 0x040fe20000410000 */
        /* <DEDUP_REMOVED lines=9> */
[--C-:B------:R-:W-:Y:S01]  /*0a60*/  SHF.R.U32.HI R91, RZ, 0x10, R79.reuse ;  /* 0x00000010ff5b7819 */ /* 0x100fe2000001164f */
[----:B------:R-:W-:Y:S01]  /*0a70*/  FMUL.FTZ R66, R77, R96 ;  /* 0x000000604d427220 */ /* 0x000fe20000410000 */
[----:B------:R-:W-:Y:S01]  /*0a80*/  SHF.R.U32.HI R89, RZ, 0x18, R79 ;  /* 0x00000018ff597819 */ /* 0x000fe2000001164f */
[----:B------:R-:W-:Y:S01]  /*0a90*/  FMUL.FTZ R71, R43, R98 ;  /* 0x000000622b477220 */ /* 0x000fe20000410000 */
[----:B------:R-:W-:Y:S01]  /*0aa0*/  FADD.FTZ R88, R85, R78 ;  /* 0x0000004e55587221 */ /* 0x000fe20000010000 */
[----:B------:R-:W-:Y:S01]  /*0ab0*/  FFMA.FTZ R57, R63, R78, R56 ;  /* 0x0000004e3f397223 */ /* 0x000fe20000010038 */
[----:B------:R-:W-:Y:S01]  /*0ac0*/  PRMT R84, R91, 0x7610, R84 ;  /* 0x000076105b547816 */ /* 0x000fe20000000054 */
[----:B------:R-:W-:Y:S01]  /*0ad0*/  FFMA.FTZ R13, R64, R90, R13 ;  /* 0x0000005a400d7223 */ /* 0x000fe2000001000d */
[----:B------:R-:W-:Y:S01]  /*0ae0*/  SHF.R.U32.HI R83, RZ, 0x8, R79 ;  /* 0x00000008ff537819 */ /* 0x000fe2000001164f */
[----:B------:R-:W-:Y:S01]  /*0af0*/  FADD.FTZ R25, R25, R90 ;  /* 0x0000005a19197221 */ /* 0x000fe20000010000 */
[----:B------:R-:W-:Y:S01]  /*0b00*/  FFMA.FTZ R15, R66, R98, R15 ;  /* 0x00000062420f7223 */ /* 0x000fe2000001000f */
[----:B------:R-:W-:Y:S01]  /*0b10*/  FADD.FTZ R27, R27, R98 ;  /* 0x000000621b1b7221 */ /* 0x000fe20000010000 */
[----:B------:R-:W-:Y:S01]  /*0b20*/  PRMT R85, R89, 0x7610, R85 ;  /* 0x0000761059557816 */ /* 0x000fe20000000055 */
[----:B------:R-:W-:Y:S01]  /*0b30*/  FADD.FTZ R91, R88, R71 ;  /* 0x00000047585b7221 */ /* 0x000fe20000010000 */
[----:B------:R-:W-:Y:S01]  /*0b40*/  FFMA.FTZ R96, R66, R71, R57 ;  /* 0x0000004742607223 */ /* 0x000fe20000010039 */
[----:B------:R-:W-:Y:S06]  /*0b50*/  BRA `(.L_x_3457) ;  /* 0x0000000000987947 */ /* 0x000fec0003800000 */
.L_x_3456:
[----:B-----5:R-:W-:Y:S02]  /*0b60*/  ISETP.GE.AND P1, PT, R87, 0x1, PT ;  /* 0x000000015700780c */ /* 0x020fe40003f26270 */
[----:B------:R-:W-:Y:S02]  /*0b70*/  CS2R R88, SRZ ;  /* 0x0000000000587805 */ /* 0x000fe4000001ff00 */
[----:B------:R-:W-:Y:S01]  /*0b80*/  ISETP.GE.U32.AND P3, PT, R94, 0x20, PT ;  /* 0x000000205e00780c */ /* 0x000fe20003f66070 */
[----:B------:R-:W-:Y:S01]  /*0b90*/  HFMA2 R91, -RZ, RZ, 0, 0 ;  /* 0x00000000ff5b7431 */ /* 0x000fe200000001ff */
[----:B------:R-:W-:-:S07]  /*0ba0*/  MOV R96, RZ ;  /* 0x000000ff00607202 */ /* 0x000fce0000000f00 */
[----:B------:R-:W1:Y:S01]  /*0bb0*/  @P1 LDC R57, c[0x0][0x388] ;  /* 0x0000e200ff391b82 */ /* 0x000e620000000800 */
[----:B------:R-:W-:Y:S02]  /*0bc0*/  @P1 IADD3 R56, PT, PT, R87, -0x1, RZ ;  /* 0xffffffff57381810 */ /* 0x000fe40007ffe0ff */
[----:B------:R-:W-:-:S03]  /*0bd0*/  @P1 MOV R89, RZ ;  /* 0x000000ff00591202 */ /* 0x000fc60000000f00 */
[----:B-1----:R-:W-:-:S05]  /*0be0*/  @P1 IMAD R56, R56, R57, RZ ;  /* 0x0000003938381224 */ /* 0x002fca00078e02ff */
[----:B------:R-:W-:-:S04]  /*0bf0*/  @P1 SHF.R.S32.HI R57, RZ, 0x1f, R56 ;  /* 0x0000001fff391819 */ /* 0x000fc80000011438 */
[----:B------:R-:W-:-:S04]  /*0c00*/  @P1 LEA.HI R57, R57, R56, RZ, 0x3 ;  /* 0x0000003839391211 */ /* 0x000fc800078f18ff */
        /* <DEDUP_REMOVED lines=14> */
[----:B---3--:R-:W-:Y:S01]  /*0cf0*/  @P0 IMAD.WIDE.U32 R82, R79, 0x10, R82 ;  /* 0x000000104f520825 */ /* 0x008fe200078e0052 */
[----:B------:R-:W-:-:S04]  /*0d00*/  MOV R96, RZ ;  /* 0x000000ff00607202 */ /* 0x000fc80000000f00 */
[----:B------:R1:W5:Y:S01]  /*0d10*/  @P0 LDG.E.128 R4, desc[UR6][R82.64] ;  /* 0x0000000652040981 */ /* 0x000362000c1e1d00 */
[C-C-:B--2---:R-:W-:Y:S02]  /*0d20*/  SHF.R.U64 R89, R56.reuse, 0x18, R57.reuse ;  /* 0x0000001838597819 */ /* 0x144fe40000001239 */
[--C-:B------:R-:W-:Y:S02]  /*0d30*/  SHF.R.U32.HI R88, RZ, 0x8, R57.reuse ;  /* 0x00000008ff587819 */ /* 0x100fe40000011639 */
[C-C-:B------:R-:W-:Y:S02]  /*0d40*/  SHF.R.U64 R80, R56.reuse, 0x8, R57.reuse ;  /* 0x0000000838507819 */ /* 0x140fe40000001239 */
[C-C-:B------:R-:W-:Y:S02]  /*0d50*/  SHF.R.U64 R81, R56.reuse, 0x10, R57.reuse ;  /* 0x0000001038517819 */ /* 0x140fe40000001239 */
[----:B------:R-:W-:Y:S02]  /*0d60*/  PRMT R58, R56, 0x7610, R58 ;  /* 0x00007610383a7816 */ /* 0x000fe4000000003a */
[----:B------:R-:W-:-:S02]  /*0d70*/  SHF.R.U32.HI R84, RZ, 0x10, R57 ;  /* 0x00000010ff547819 */ /* 0x000fc40000011639 */
[----:B------:R-:W-:Y:S02]  /*0d80*/  SHF.R.U32.HI R85, RZ, 0x18, R57 ;  /* 0x00000018ff557819 */ /* 0x000fe40000011639 */
[----:B------:R-:W-:Y:S02]  /*0d90*/  PRMT R79, R57, 0x7610, R79 ;  /* 0x00007610394f7816 */ /* 0x000fe4000000004f */
[----:B-1----:R-:W-:Y:S02]  /*0da0*/  PRMT R82, R89, 0x7610, R82 ;  /* 0x0000761059527816 */ /* 0x002fe40000000052 */
[----:B------:R-:W-:-:S07]  /*0db0*/  PRMT R83, R88, 0x7610, R83 ;  /* 0x0000761058537816 */ /* 0x000fce0000000053 */
.L_x_3457:
[----:B------:R-:W-:Y:S05]  /*0dc0*/  BSYNC.RECONVERGENT B1 ;  /* 0x0000000000017941 */ /* 0x000fea0003800200 */
.L_x_3455:
        /* <DEDUP_REMOVED lines=20> */
.L_x_3522:
[----:B------:R-:W-:Y:S05]  /*0f10*/  @!P3 BRA.U `(.L_x_3459) ;  /* 0x00000021000cb947 */ /* 0x000fea0003800000 */
[----:B------:R-:W4:Y:S01]  /*0f20*/  @P1 LDC R56, c[0x0][0x388] ;  /* 0x0000e200ff381b82 */ /* 0x000f220000000800 */
[----:B------:R-:W-:Y:S01]  /*0f30*/  @P1 IADD3 R87, PT, PT, R87, -0x1, RZ ;  /* 0xffffffff57571810 */ /* 0x000fe20007ffe0ff */
[----:B------:R-:W-:Y:S01]  /*0f40*/  BSSY.RECONVERGENT B2, `(.L_x_3459) ;  /* 0x0000200000027945 */ /* 0x000fe20003800200 */
[----:B--2---:R-:W-:-:S03]  /*0f50*/  FADD.FTZ R96, R91, R96 ;  /* 0x000000605b607221 */ /* 0x004fc60000010000 */
[----:B----4-:R-:W-:-:S05]  /*0f60*/  @P1 IMAD R56, R87, R56, RZ ;  /* 0x0000003857381224 */ /* 0x010fca00078e02ff */
[----:B------:R-:W-:-:S04]  /*0f70*/  @P1 SHF.R.S32.HI R57, RZ, 0x1f, R56 ;  /* 0x0000001fff391819 */ /* 0x000fc80000011438 */
[----:B------:R-:W-:Y:S02]  /*0f80*/  @P1 LEA.HI R87, R57, R56, RZ, 0x3 ;  /* 0x0000003839571211 */ /* 0x000fe400078f18ff */
[----:B------:R-:W-:Y:S02]  /*0f90*/  CS2R R56, SRZ ;  /* 0x0000000000387805 */ /* 0x000fe4000001ff00 */
[----:B------:R-:W-:Y:S02]  /*0fa0*/  @P1 MOV R57, RZ ;  /* 0x000000ff00391202 */ /* 0x000fe40000000f00 */
[----:B------:R-:W-:Y:S01]  /*0fb0*/  @P1 LEA.HI.SX32 R88, R87, R2, 0x1d ;  /* 0x0000000257581211 */ /* 0x000fe200078feaff */
[----:B---3--:R-:W-:-:S03]  /*0fc0*/  FADD.FTZ R87, R92, R97 ;  /* 0x000000615c577221 */ /* 0x008fc60000010000 */
[----:B------:R-:W-:Y:S01]  /*0fd0*/  @P1 MOV R56, R88 ;  /* 0x0000005800381202 */ /* 0x000fe20000000f00 */
[----:B------:R-:W-:Y:S06]  /*0fe0*/  @!P3 BRA `(.L_x_3460) ;  /* 0x0000001c00d4b947 */ /* 0x000fec0003800000 */
[----:B------:R-:W2:Y:S02]  /*0ff0*/  @P1 LDC.64 R88, c[0x0][0x390] ;  /* 0x0000e400ff581b82 */ /* 0x000ea40000000a00 */
[----:B--2---:R-:W-:-:S04]  /*1000*/  @P1 LEA R90, P0, R56, R88, 0x4 ;  /* 0x00000058385a1211 */ /* 0x004fc800078020ff */
[----:B-1----:R-:W-:-:S05]  /*1010*/  @P1 LEA.HI.X R91, R56, R89, R57, 0x4, P0 ;  /* 0x00000059385b1211 */ /* 0x002fca00000f2439 */
        /* <DEDUP_REMOVED lines=25> */
[----:B-----5:R-:W-:-:S03]  /*11b0*/  @P2 HADD2.F32 R90, -RZ, R72.H0_H0 ;  /* 0x20000048ff5a2230 */ /* 0x020fc60000004100 */
[----:B------:R-:W-:Y:S02]  /*11c0*/  FMUL.FTZ R91, R36, R99 ;  /* 0x00000063245b7220 */ /* 0x000fe40000410000 */
[----:B------:R-:W-:-:S03]  /*11d0*/  @P2 FMUL.FTZ R89, R99, R90 ;  /* 0x0000005a63592220 */ /* 0x000fc60000410000 */
[----:B------:R-:W-:Y:S01]  /*11e0*/  FSEL R91, R91, RZ, P2 ;  /* 0x000000ff5b5b7208 */ /* 0x000fe20001000000 */
[----:B------:R-:W-:-:S03]  /*11f0*/  FADD.FTZ R20, R20, R89 ;  /* 0x0000005914147221 */ /* 0x000fc60000010000 */
[----:B------:R-:W-:-:S04]  /*1200*/  F2FP.F16.F32.PACK_AB R91, RZ, R91 ;  /* 0x0000005bff5b723e */ /* 0x000fc800000000ff */
[----:B------:R-:W-:-:S07]  /*1210*/  PRMT R48, R91, 0x7610, R48 ;  /* 0x000076105b307816 */ /* 0x000fce0000000030 */
.L_x_3465:
[----:B------:R-:W-:Y:S05]  /*1220*/  BSYNC.RECONVERGENT B3 ;  /* 0x0000000000037941 */ /* 0x000fea0003800200 */
.L_x_3464:
        /* <DEDUP_REMOVED lines=8> */
[----:B-----5:R-:W-:Y:S02]  /*12b0*/  @P0 HADD2.F32 R89, -RZ, R72.H1_H1 ;  /* 0x30000048ff590230 */ /* 0x020fe40000004100 */
[----:B------:R-:W-:-:S04]  /*12c0*/  FMUL.FTZ R90, R90, UR15 ;  /* 0x0000000f5a5a7c20 */ /* 0x000fc80008410000 */
[----:B------:R-:W-:Y:S01]  /*12d0*/  FMUL.FTZ R92, R90, UR14 ;  /* 0x0000000e5a5c7c20 */ /* 0x000fe20008410000 */
[----:B------:R-:W-:-:S03]  /*12e0*/  MOV R90, RZ ;  /* 0x000000ff005a7202 */ /* 0x000fc60000000f00 */
[----:B------:R-:W-:Y:S01]  /*12f0*/  FMUL.FTZ R91, R37, R92 ;  /* 0x0000005c255b7220 */ /* 0x000fe20000410000 */
[----:B------:R-:W-:-:S04]  /*1300*/  @P0 FMUL.FTZ R90, R92, R89 ;  /* 0x000000595c5a0220 */ /* 0x000fc80000410000 */
[----:B------:R-:W-:Y:S01]  /*1310*/  FSEL R91, R91, RZ, P0 ;  /* 0x000000ff5b5b7208 */ /* 0x000fe20000000000 */
[----:B------:R-:W-:-:S03]  /*1320*/  FADD.FTZ R21, R21, R90 ;  /* 0x0000005a15157221 */ /* 0x000fc60000010000 */
[----:B------:R-:W-:-:S04]  /*1330*/  F2FP.F16.F32.PACK_AB R91, RZ, R91 ;  /* 0x0000005bff5b723e */ /* 0x000fc800000000ff */
[----:B------:R-:W-:-:S07]  /*1340*/  PRMT R48, R48, 0x5410, R91 ;  /* 0x0000541030307816 */ /* 0x000fce000000005b */
.L_x_3467:
[----:B------:R-:W-:Y:S05]  /*1350*/  BSYNC.RECONVERGENT B3 ;  /* 0x0000000000037941 */ /* 0x000fea0003800200 */
.L_x_3466:
        /* <DEDUP_REMOVED lines=18> */
.L_x_3469:
[----:B------:R-:W-:Y:S05]  /*1480*/  BSYNC.RECONVERGENT B3 ;  /* 0x0000000000037941 */ /* 0x000fea0003800200 */
.L_x_3468:
        /* <DEDUP_REMOVED lines=18> */
.L_x_3471:
[----:B------:R-:W-:Y:S05]  /*15b0*/  BSYNC.RECONVERGENT B3 ;  /* 0x0000000000037941 */ /* 0x000fea0003800200 */
.L_x_3470:
        /* <DEDUP_REMOVED lines=18> */
.L_x_3473:
[----:B------:R-:W-:Y:S05]  /*16e0*/  BSYNC.RECONVERGENT B3 ;  /* 0x0000000000037941 */ /* 0x000fea0003800200 */
.L_x_3472:
        /* <DEDUP_REMOVED lines=18> */
.L_x_3475:
[----:B------:R-:W-:Y:S05]  /*1810*/  BSYNC.RECONVERGENT B3 ;  /* 0x0000000000037941 */ /* 0x000fea0003800200 */
.L_x_3474:
        /* <DEDUP_REMOVED lines=18> */
.L_x_3477:
[----:B------:R-:W-:Y:S05]  /*1940*/  BSYNC.RECONVERGENT B3 ;  /* 0x0000000000037941 */ /* 0x000fea0003800200 */
.L_x_3476:
[----:B------:R-:W-:Y:S05]  /*1950*/  @!P1 BRA `(.L_x_3478) ;  /* 0x0000001400389947 */ /* 0x000fea0003800000 */
[----:B------:R-:W-:Y:S01]  /*1960*/  FFMA.FTZ R88, R66, R87, R88 ;  /* 0x0000005742587223 */ /* 0x000fe20000010058 */
[----:B------:R-:W-:Y:S02]  /*1970*/  ISETP.GT.AND P0, PT, R86, RZ, PT ;  /* 0x000000ff5600720c */ /* 0x000fe40003f04270 */
[----:B------:R-:W-:Y:S01]  /*1980*/  MOV R86, RZ ;  /* 0x000000ff00567202 */ /* 0x000fe20000000f00 */
[----:B------:R-:W-:-:S04]  /*1990*/  FADD.FTZ R88, R71, -R88 ;  /* 0x8000005847587221 */ /* 0x000fc80000010000 */
[----:B------:R-:W-:-:S05]  /*19a0*/  FMUL.FTZ R88, R77, R88 ;  /* 0x000000584d587220 */ /* 0x000fca0000410000 */
[----:B------:R-:W-:Y:S02]  /*19b0*/  FSEL R77, R88, RZ, P0 ;  /* 0x000000ff584d7208 */ /* 0x000fe40000000000 */
[----:B------:R-:W-:-:S03]  /*19c0*/  LOP3.LUT P0, RZ, R85, 0xff, RZ, 0xc0, !PT ;  /* 0x000000ff55ff7812 */ /* 0x000fc6000780c0ff */
[----:B------:R-:W-:-:S04]  /*19d0*/  FMUL.FTZ R77, R77, UR15 ;  /* 0x0000000f4d4d7c20 */ /* 0x000fc80008410000 */
[----:B------:R-:W-:-:S04]  /*19e0*/  FMUL.FTZ R88, R77, UR14 ;  /* 0x0000000e4d587c20 */ /* 0x000fc80008410000 */
[----:B------:R-:W-:Y:S02]  /*19f0*/  FMUL.FTZ R87, R35, R88 ;  /* 0x0000005823577220 */ /* 0x000fe40000410000 */
[----:B-----5:R-:W-:-:S03]  /*1a00*/  @P0 HADD2.F32 R77, -RZ, R75.H1_H1 ;  /* 0x3000004bff4d0230 */ /* 0x020fc60000004100 */
[----:B------:R-:W-:Y:S02]  /*1a10*/  FSEL R87, R87, RZ, P0 ;  /* 0x000000ff57577208 */ /* 0x000fe40000000000 */
[----:B------:R-:W-:Y:S02]  /*1a20*/  @P0 FMUL.FTZ R86, R88, R77 ;  /* 0x0000004d58560220 */ /* 0x000fe40000410000 */
[----:B------:R-:W-:Y:S02]  /*1a30*/  F2FP.F16.F32.PACK_AB R87, RZ, R87 ;  /* 0x00000057ff57723e */ /* 0x000fe400000000ff */
[----:B------:R-:W-:Y:S02]  /*1a40*/  FADD.FTZ R19, R19, R86 ;  /* 0x0000005613137221 */ /* 0x000fe40000010000 */
[----:B------:R-:W-:Y:S01]  /*1a50*/  PRMT R51, R51, 0x5410, R87 ;  /* 0x0000541033337816 */ /* 0x000fe20000000057 */
[----:B------:R-:W-:Y:S06]  /*1a60*/  BRA `(.L_x_3478) ;  /* 0x0000001000f47947 */ /* 0x000fec0003800000 */
.L_x_3463:
[-CC-:B------:R-:W-:Y:S01]  /*1a70*/  FFMA.FTZ R53, R3, R87.reuse, R88.reuse ;  /* 0x0000005703357223 */ /* 0x180fe20000010058 */
[----:B------:R-:W-:Y:S01]  /*1a80*/  ISETP.GT.AND P0, PT, R86, RZ, PT ;  /* 0x000000ff5600720c */ /* 0x000fe20003f04270 */
[-CC-:B------:R-:W-:Y:S01]  /*1a90*/  FFMA.FTZ R86, R66, R87.reuse, R88.reuse ;  /* 0x0000005742567223 */ /* 0x180fe20000010058 */
[-CC-:B------:R-:W-:Y:S01]  /*1aa0*/  FFMA.FTZ R54, R60, R87.reuse, R88.reuse ;  /* 0x000000573c367223 */ /* 0x180fe20000010058 */
[----:B------:R-:W-:Y:S01]  /*1ab0*/  FADD.FTZ R52, R68, -R53 ;  /* 0x8000003544347221 */ /* 0x000fe20000010000 */
[-CC-:B------:R-:W-:Y:S01]  /*1ac0*/  FFMA.FTZ R55, R59, R87.reuse, R88.reuse ;  /* 0x000000573b377223 */ /* 0x180fe20000010058 */
        /* <DEDUP_REMOVED lines=27> */
[----:B-----5:R-:W-:Y:S01]  /*1c80*/  @P2 HADD2.F32 R92, -RZ, R72.H0_H0 ;  /* 0x20000048ff5c2230 */ /* 0x020fe20000004100 */
[----:B------:R-:W-:-:S04]  /*1c90*/  FSEL R86, R86, RZ, P2 ;  /* 0x000000ff56567208 */ /* 0x000fc80001000000 */
[----:B------:R-:W-:Y:S01]  /*1ca0*/  @P2 FMUL.FTZ R77, R92, R91 ;  /* 0x0000005b5c4d2220 */ /* 0x000fe20000410000 */
[----:B------:R-:W-:-:S03]  /*1cb0*/  F2FP.F16.F32.PACK_AB R86, RZ, R86 ;  /* 0x00000056ff56723e */ /* 0x000fc600000000ff */
[----:B------:R-:W-:Y:S01]  /*1cc0*/  FADD.FTZ R20, R20, R77 ;  /* 0x0000004d14147221 */ /* 0x000fe20000010000 */
[----:B------:R-:W-:-:S07]  /*1cd0*/  PRMT R48, R86, 0x7610, R48 ;  /* 0x0000761056307816 */ /* 0x000fce0000000030 */
.L_x_3480:
[----:B------:R-:W-:Y:S05]  /*1ce0*/  BSYNC.RECONVERGENT B3 ;  /* 0x0000000000037941 */ /* 0x000fea0003800200 */
.L_x_3479:
[----:B------:R-:W-:Y:S01]  /*1cf0*/  BSSY.RECONVERGENT B3, `(.L_x_3481) ;  /* 0x000000f000037945 */ /* 0x000fe20003800200 */
[----:B------:R-:W-:Y:S02]  /*1d00*/  F2FP.F16.F32.PACK_AB R77, RZ, R89 ;  /* 0x00000059ff4d723e */ /* 0x000fe400000000ff */
[----:B------:R-:W-:Y:S01]  /*1d10*/  FSEL R89, R87, RZ, P0 ;  /* 0x000000ff57597208 */ /* 0x000fe20000000000 */
[----:B------:R-:W-:Y:S06]  /*1d20*/  @!P1 BRA `(.L_x_3482) ;  /* 0x00000000002c9947 */ /* 0x000fec0003800000 */
[----:B------:R-:W-:Y:S01]  /*1d30*/  LOP3.LUT P2, RZ, R80, 0xff, RZ, 0xc0, !PT ;  /* 0x000000ff50ff7812 */ /* 0x000fe2000784c0ff */
[----:B------:R-:W-:-:S04]  /*1d40*/  FMUL.FTZ R86, R89, UR15 ;  /* 0x0000000f59567c20 */ /* 0x000fc80008410000 */
[----:B------:R-:W-:Y:S01]  /*1d50*/  FMUL.FTZ R92, R86, UR14 ;  /* 0x0000000e565c7c20 */ /* 0x000fe20008410000 */
[----:B------:R-:W-:-:S03]  /*1d60*/  MOV R86, RZ ;  /* 0x000000ff00567202 */ /* 0x000fc60000000f00 */
[----:B------:R-:W-:-:S04]  /*1d70*/  FMUL.FTZ R87, R37, R92 ;  /* 0x0000005c25577220 */ /* 0x000fc80000410000 */
[----:B-----5:R-:W-:Y:S01]  /*1d80*/  @P2 HADD2.F32 R91, -RZ, R72.H1_H1 ;  /* 0x30000048ff5b2230 */ /* 0x020fe20000004100 */
[----:B------:R-:W-:-:S04]  /*1d90*/  FSEL R87, R87, RZ, P2 ;  /* 0x000000ff57577208 */ /* 0x000fc80001000000 */
[----:B------:R-:W-:Y:S01]  /*1da0*/  @P2 FMUL.FTZ R86, R91, R92 ;  /* 0x0000005c5b562220 */ /* 0x000fe20000410000 */
[----:B------:R-:W-:-:S03]  /*1db0*/  F2FP.F16.F32.PACK_AB R87, RZ, R87 ;  /* 0x00000057ff57723e */ /* 0x000fc600000000ff */
[----:B------:R-:W-:Y:S01]  /*1dc0*/  FADD.FTZ R21, R21, R86 ;  /* 0x0000005615157221 */ /* 0x000fe20000010000 */
[----:B------:R-:W-:-:S07]  /*1dd0*/  PRMT R48, R48, 0x5410, R87 ;  /* 0x0000541030307816 */ /* 0x000fce0000000057 */
.L_x_3482:
[----:B------:R-:W-:Y:S05]  /*1de0*/  BSYNC.RECONVERGENT B3 ;  /* 0x0000000000037941 */ /* 0x000fea0003800200 */
.L_x_3481:
[----:B------:R-:W-:Y:S01]  /*1df0*/  BSSY.RECONVERGENT B3, `(.L_x_3483) ;  /* 0x000000f000037945 */ /* 0x000fe20003800200 */
[----:B------:R-:W-:Y:S02]  /*1e00*/  F2FP.F16.F32.PACK_AB R86, RZ, R89 ;  /* 0x00000059ff56723e */ /* 0x000fe400000000ff */
        /* <DEDUP_REMOVED lines=13> */
.L_x_3484:
[----:B------:R-:W-:Y:S05]  /*1ee0*/  BSYNC.RECONVERGENT B3 ;  /* 0x0000000000037941 */ /* 0x000fea0003800200 */
.L_x_3483:
        /* <DEDUP_REMOVED lines=15> */
.L_x_3486:
[----:B------:R-:W-:Y:S05]  /*1fe0*/  BSYNC.RECONVERGENT B3 ;  /* 0x0000000000037941 */ /* 0x000fea0003800200 */
.L_x_3485:
        /* <DEDUP_REMOVED lines=15> */
.L_x_3488:
[----:B------:R-:W-:Y:S05]  /*20e0*/  BSYNC.RECONVERGENT B3 ;  /* 0x0000000000037941 */ /* 0x000fea0003800200 */
.L_x_3487:
        /* <DEDUP_REMOVED lines=15> */
.L_x_3490:
[----:B------:R-:W-:Y:S05]  /*21e0*/  BSYNC.RECONVERGENT B3 ;  /* 0x0000000000037941 */ /* 0x000fea0003800200 */
.L_x_3489:
        /* <DEDUP_REMOVED lines=10> */
[----:B-----5:R-:W-:Y:S01]  /*2290*/  @P0 HADD2.F32 R92, -RZ, R75.H0_H0 ;  /* 0x2000004bff5c0230 */ /* 0x020fe20000004100 */
[----:B------:R-:W-:-:S04]  /*22a0*/  FSEL R52, R52, RZ, P0 ;  /* 0x000000ff34347208 */ /* 0x000fc80000000000 */
[----:B------:R-:W-:Y:S01]  /*22b0*/  @P0 FMUL.FTZ R53, R92, R91 ;  /* 0x0000005b5c350220 */ /* 0x000fe20000410000 */
[----:B------:R-:W-:-:S03]  /*22c0*/  F2FP.F16.F32.PACK_AB R52, RZ, R52 ;  /* 0x00000034ff34723e */ /* 0x000fc600000000ff */
[----:B------:R-:W-:Y:S01]  /*22d0*/  FADD.FTZ R18, R18, R53 ;  /* 0x0000003512127221 */ /* 0x000fe20000010000 */
[----:B------:R-:W-:-:S07]  /*22e0*/  PRMT R51, R52, 0x7610, R51 ;  /* 0x0000761034337816 */ /* 0x000fce0000000033 */
.L_x_3492:
[----:B------:R-:W-:Y:S05]  /*22f0*/  BSYNC.RECONVERGENT B3 ;  /* 0x0000000000037941 */ /* 0x000fea0003800200 */
.L_x_3491:
[----:B------:R-:W-:Y:S02]  /*2300*/  F2FP.F16.F32.PACK_AB R55, R88, R55 ;  /* 0x000000375837723e */ /* 0x000fe400000000ff */
        /* <DEDUP_REMOVED lines=9> */
[----:B-----5:R-:W-:Y:S01]  /*23a0*/  @P0 HADD2.F32 R87, -RZ, R75.H1_H1 ;  /* 0x3000004bff570230 */ /* 0x020fe20000004100 */
[----:B------:R-:W-:-:S04]  /*23b0*/  FSEL R77, R77, RZ, P0 ;  /* 0x000000ff4d4d7208 */ /* 0x000fc80000000000 */
[----:B------:R-:W-:Y:S01]  /*23c0*/  @P0 FMUL.FTZ R86, R87, R88 ;  /* 0x0000005857560220 */ /* 0x000fe20000410000 */
[----:B------:R-:W-:-:S03]  /*23d0*/  F2FP.F16.F32.PACK_AB R77, RZ, R77 ;  /* 0x0000004dff4d723e */ /* 0x000fc600000000ff */
[----:B------:R-:W-:Y:S01]  /*23e0*/  FADD.FTZ R19, R19, R86 ;  /* 0x0000005613137221 */ /* 0x000fe20000010000 */
[----:B------:R-:W-:Y:S01]  /*23f0*/  PRMT R51, R51, 0x5410, R77 ;  /* 0x0000541033337816 */ /* 0x000fe2000000004d */
[----:B------:R-:W-:Y:S06]  /*2400*/  BRA `(.L_x_3478) ;  /* 0x00000008008c7947 */ /* 0x000fec0003800000 */
.L_x_3462:
[----:B------:R-:W-:Y:S01]  /*2410*/  ISETP.GT.AND P3, PT, R86, RZ, PT ;  /* 0x000000ff5600720c */ /* 0x000fe20003f64270 */
[----:B------:R-:W-:Y:S01]  /*2420*/  @P2 FFMA.FTZ R89, R3, R87, R88 ;  /* 0x0000005703592223 */ /* 0x000fe20000010058 */
[----:B------:R-:W-:Y:S01]  /*2430*/  MOV R95, UR20 ;  /* 0x00000014005f7c02 */ /* 0x000fe20008000f00 */
[--C-:B-----5:R-:W-:Y:S01]  /*2440*/  HADD2.F32 R100, -RZ, R4.reuse.H1_H1 ;  /* 0x30000004ff647230 */ /* 0x120fe20000004100 */
[----:B------:R-:W-:Y:S01]  /*2450*/  MOV R97, UR21 ;  /* 0x0000001500617c02 */ /* 0x000fe20008000f00 */
[----:B------:R-:W-:Y:S01]  /*2460*/  HADD2.F32 R102, -RZ, R4.H0_H0 ;  /* 0x20000004ff667230 */ /* 0x000fe20000004100 */
[----:B------:R-:W-:Y:S01]  /*2470*/  ISETP.NE.U32.AND P0, PT, R95, RZ, PT ;  /* 0x000000ff5f00720c */ /* 0x000fe20003f05070 */
[--C-:B------:R-:W-:Y:S02]  /*2480*/  HADD2.F32 R96, -RZ, R5.reuse.H1_H1 ;  /* 0x30000005ff607230 */ /* 0x100fe40000004100 */
[----:B------:R-:W-:Y:S01]  /*2490*/  @P2 FADD.FTZ R89, R68, -R89 ;  /* 0x8000005944592221 */ /* 0x000fe20000010000 */
[----:B------:R-:W-:Y:S01]  /*24a0*/  HADD2.F32 R98, -RZ, R5.H0_H0 ;  /* 0x20000005ff627230 */ /* 0x000fe20000004100 */
[----:B------:R-:W-:Y:S01]  /*24b0*/  ISETP.NE.AND.EX P0, PT, R97, RZ, PT, P0 ;  /* 0x000000ff6100720c */ /* 0x000fe20003f05300 */
[----:B------:R-:W-:-:S02]  /*24c0*/  HADD2.F32 R92, -RZ, R6.H0_H0 ;  /* 0x20000006ff5c7230 */ /* 0x000fc40000004100 */
[----:B------:R-:W-:Y:S01]  /*24d0*/  @P2 FFMA.FTZ R102, R77, R89, R102 ;  /* 0x000000594d662223 */ /* 0x000fe20000010066 */
        /* <DEDUP_REMOVED lines=9> */
[----:B------:R-:W-:-:S02]  /*2570*/  HADD2.F32 R88, -RZ, R7.H0_H0 ;  /* 0x20000007ff587230 */ /* 0x000fc40000004100 */
[----:B------:R-:W-:Y:S01]  /*2580*/  @P3 FADD.FTZ R91, R70, -R91 ;  /* 0x8000005b465b3221 */ /* 0x000fe20000010000 */
[C---:B------:R-:W-:Y:S01]  /*2590*/  @P3 FFMA.FTZ R100, R77.reuse, R86, R100 ;  /* 0x000000564d643223 */ /* 0x040fe20000010064 */
[----:B------:R-:W-:Y:S01]  /*25a0*/  @P3 FFMA.FTZ R96, R77, R87, R96 ;  /* 0x000000574d603223 */ /* 0x000fe20000010060 */
[----:B------:R-:W-:Y:S02]  /*25b0*/  HADD2.F32 R86, -RZ, R6.H1_H1 ;  /* 0x30000006ff567230 */ /* 0x000fe40000004100 */
[----:B------:R-:W-:Y:S01]  /*25c0*/  @P3 FADD.FTZ R99, R76, -R99 ;  /* 0x800000634c633221 */ /* 0x000fe20000010000 */
[----:B------:R-:W-:Y:S02]  /*25d0*/  HADD2.F32 R90, -RZ, R7.H1_H1 ;  /* 0x30000007ff5a7230 */ /* 0x000fe40000004100 */
[----:B------:R-:W-:Y:S01]  /*25e0*/  @P3 FADD.FTZ R87, R69, -R104 ;  /* 0x8000006845573221 */ /* 0x000fe20000010000 */
        /* <DEDUP_REMOVED lines=8> */
[----:B------:R-:W-:Y:S01]  /*2670*/  @P0 F2FP.F16.F32.PACK_AB R77, RZ, R102 ;  /* 0x00000066ff4d023e */ /* 0x000fe200000000ff */
[----:B------:R-:W-:Y:S06]  /*2680*/  @!P1 BRA `(.L_x_3494) ;  /* 0x00000000002c9947 */ /* 0x000fec0003800000 */
[----:B------:R-:W-:Y:S01]  /*2690*/  LOP3.LUT P2, RZ, R58, 0xff, RZ, 0xc0, !PT ;  /* 0x000000ff3aff7812 */ /* 0x000fe2000784c0ff */
[----:B------:R-:W-:Y:S01]  /*26a0*/  FMUL.FTZ R102, R102, UR15 ;  /* 0x0000000f66667c20 */ /* 0x000fe20008410000 */
[----:B------:R-:W-:-:S03]  /*26b0*/  HFMA2 R87, -RZ, RZ, 0, 0 ;  /* 0x00000000ff577431 */ /* 0x000fc600000001ff */
[----:B------:R-:W-:-:S04]  /*26c0*/  FMUL.FTZ R91, R102, UR14 ;  /* 0x0000000e665b7c20 */ /* 0x000fc80008410000 */
[----:B------:R-:W-:-:S04]  /*26d0*/  FMUL.FTZ R89, R36, R91 ;  /* 0x0000005b24597220 */ /* 0x000fc80000410000 */
[----:B------:R-:W-:Y:S01]  /*26e0*/  @P2 HADD2.F32 R102, -RZ, R72.H0_H0 ;  /* 0x20000048ff662230 */ /* 0x000fe20000004100 */
[----:B------:R-:W-:-:S04]  /*26f0*/  FSEL R89, R89, RZ, P2 ;  /* 0x000000ff59597208 */ /* 0x000fc80001000000 */
[----:B------:R-:W-:Y:S01]  /*2700*/  @P2 FMUL.FTZ R87, R102, R91 ;  /* 0x0000005b66572220 */ /* 0x000fe20000410000 */
[----:B------:R-:W-:-:S03]  /*2710*/  F2FP.F16.F32.PACK_AB R89, RZ, R89 ;  /* 0x00000059ff59723e */ /* 0x000fc600000000ff */
[----:B------:R-:W-:Y:S01]  /*2720*/  FADD.FTZ R20, R20, R87 ;  /* 0x0000005714147221 */ /* 0x000fe20000010000 */
[----:B------:R-:W-:-:S07]  /*2730*/  PRMT R48, R89, 0x7610, R48 ;  /* 0x0000761059307816 */ /* 0x000fce0000000030 */
.L_x_3494:
[----:B------:R-:W-:Y:S05]  /*2740*/  BSYNC.RECONVERGENT B3 ;  /* 0x0000000000037941 */ /* 0x000fea0003800200 */
.L_x_3493:
[----:B------:R-:W-:Y:S01]  /*2750*/  @P0 PRMT R52, R77, 0x7610, R52 ;  /* 0x000076104d340816 */ /* 0x000fe20000000034 */
[----:B------:R-:W-:Y:S01]  /*2760*/  BSSY.RECONVERGENT B3, `(.L_x_3495) ;  /* 0x0000017000037945 */ /* 0x000fe20003800200 */
[----:B------:R-:W-:Y:S02]  /*2770*/  @P0 F2FP.F16.F32.PACK_AB R99, RZ, R100 ;  /* 0x00000064ff63023e */ /* 0x000fe400000000ff */
[----:B------:R-:W-:Y:S02]  /*2780*/  @P0 F2FP.F16.F32.PACK_AB R101, RZ, R98 ;  /* 0x00000062ff65023e */ /* 0x000fe400000000ff */
[----:B------:R-:W-:Y:S02]  /*2790*/  @P0 F2FP.F16.F32.PACK_AB R102, RZ, R92 ;  /* 0x0000005cff66023e */ /* 0x000fe400000000ff */
[----:B------:R-:W-:Y:S02]  /*27a0*/  @P0 F2FP.F16.F32.PACK_AB R87, RZ, R96 ;  /* 0x00000060ff57023e */ /* 0x000fe400000000ff */
[----:B------:R-:W-:-:S02]  /*27b0*/  @P0 F2FP.F16.F32.PACK_AB R89, RZ, R86 ;  /* 0x00000056ff59023e */ /* 0x000fc400000000ff */
[----:B------:R-:W-:Y:S02]  /*27c0*/  @P0 F2FP.F16.F32.PACK_AB R91, RZ, R88 ;  /* 0x00000058ff5b023e */ /* 0x000fe400000000ff */
[----:B------:R-:W-:Y:S02]  /*27d0*/  @P0 F2FP.F16.F32.PACK_AB R77, RZ, R90 ;  /* 0x0000005aff4d023e */ /* 0x000fe400000000ff */
[----:B------:R-:W-:Y:S02]  /*27e0*/  @P0 PRMT R52, R52, 0x5410, R99 ;  /* 0x0000541034340816 */ /* 0x000fe40000000063 */
[----:B------:R-:W-:Y:S02]  /*27f0*/  @P0 PRMT R53, R101, 0x7610, R53 ;  /* 0x0000761065350816 */ /* 0x000fe40000000035 */
[----:B------:R-:W-:Y:S01]  /*2800*/  @P0 PRMT R54, R102, 0x7610, R54 ;  /* 0x0000761066360816 */ /* 0x000fe20000000036 */
[----:B------:R-:W-:Y:S06]  /*2810*/  @!P1 BRA `(.L_x_3496) ;  /* 0x00000000002c9947 */ /* 0x000fec0003800000 */
[----:B------:R-:W-:Y:S01]  /*2820*/  LOP3.LUT P2, RZ, R80, 0xff, RZ, 0xc0, !PT ;  /* 0x000000ff50ff7812 */ /* 0x000fe2000784c0ff */
[----:B------:R-:W-:-:S04]  /*2830*/  FMUL.FTZ R100, R100, UR15 ;  /* 0x0000000f64647c20 */ /* 0x000fc80008410000 */
[----:B------:R-:W-:Y:S01]  /*2840*/  FMUL.FTZ R102, R100, UR14 ;  /* 0x0000000e64667c20 */ /* 0x000fe20008410000 */
[----:B------:R-:W-:-:S03]  /*2850*/  MOV R100, RZ ;  /* 0x000000ff00647202 */ /* 0x000fc60000000f00 */
[----:B------:R-:W-:-:S04]  /*2860*/  FMUL.FTZ R99, R37, R102 ;  /* 0x0000006625637220 */ /* 0x000fc80000410000 */
[----:B------:R-:W-:Y:S01]  /*2870*/  @P2 HADD2.F32 R101, -RZ, R72.H1_H1 ;  /* 0x30000048ff652230 */ /* 0x000fe20000004100 */
[----:B------:R-:W-:-:S04]  /*2880*/  FSEL R99, R99, RZ, P2 ;  /* 0x000000ff63637208 */ /* 0x000fc80001000000 */
[----:B------:R-:W-:Y:S01]  /*2890*/  @P2 FMUL.FTZ R100, R101, R102 ;  /* 0x0000006665642220 */ /* 0x000fe20000410000 */
[----:B------:R-:W-:-:S03]  /*28a0*/  F2FP.F16.F32.PACK_AB R99, RZ, R99 ;  /* 0x00000063ff63723e */ /* 0x000fc600000000ff */
[----:B------:R-:W-:Y:S01]  /*28b0*/  FADD.FTZ R21, R21, R100 ;  /* 0x0000006415157221 */ /* 0x000fe20000010000 */
[----:B------:R-:W-:-:S07]  /*28c0*/  PRMT R48, R48, 0x5410, R99 ;  /* 0x0000541030307816 */ /* 0x000fce0000000063 */
.L_x_3496:
[----:B------:R-:W-:Y:S05]  /*28d0*/  BSYNC.RECONVERGENT B3 ;  /* 0x0000000000037941 */ /* 0x000fea0003800200 */
.L_x_3495:
[----:B------:R-:W-:Y:S04]  /*28e0*/  BSSY.RECONVERGENT B3, `(.L_x_3497) ;  /* 0x000000d000037945 */ /* 0x000fe80003800200 */
[----:B------:R-:W-:Y:S05]  /*28f0*/  @!P1 BRA `(.L_x_3498) ;  /* 0x00000000002c9947 */ /* 0x000fea0003800000 */
        /* <DEDUP_REMOVED lines=11> */
.L_x_3498:
[----:B------:R-:W-:Y:S05]  /*29b0*/  BSYNC.RECONVERGENT B3 ;  /* 0x0000000000037941 */ /* 0x000fea0003800200 */
.L_x_3497:
[----:B------:R-:W-:Y:S04]  /*29c0*/  BSSY.RECONVERGENT B3, `(.L_x_3499) ;  /* 0x000000d000037945 */ /* 0x000fe80003800200 */
[----:B------:R-:W-:Y:S05]  /*29d0*/  @!P1 BRA `(.L_x_3500) ;  /* 0x00000000002c9947 */ /* 0x000fea0003800000 */
        /* <DEDUP_REMOVED lines=11> */
.L_x_3500:
[----:B------:R-:W-:Y:S05]  /*2a90*/  BSYNC.RECONVERGENT B3 ;  /* 0x0000000000037941 */ /* 0x000fea0003800200 */
.L_x_3499:
        /* <DEDUP_REMOVED lines=13> */
.L_x_3502:
[----:B------:R-:W-:Y:S05]  /*2b70*/  BSYNC.RECONVERGENT B3 ;  /* 0x0000000000037941 */ /* 0x000fea0003800200 */
.L_x_3501:
        /* <DEDUP_REMOVED lines=13> */
.L_x_3504:
[----:B------:R-:W-:Y:S05]  /*2c50*/  BSYNC.RECONVERGENT B3 ;  /* 0x0000000000037941 */ /* 0x000fea0003800200 */
.L_x_3503:
        /* <DEDUP_REMOVED lines=13> */
.L_x_3506:
[----:B------:R-:W-:Y:S05]  /*2d30*/  BSYNC.RECONVERGENT B3 ;  /* 0x0000000000037941 */ /* 0x000fea0003800200 */
.L_x_3505:
[----:B------:R-:W-:Y:S02]  /*2d40*/  @P0 PRMT R55, R91, 0x7610, R55 ;  /* 0x000076105b370816 */ /* 0x000fe40000000037 */
[----:B------:R-:W-:Y:S02]  /*2d50*/  @P0 PRMT R53, R53, 0x5410, R87 ;  /* 0x0000541035350816 */ /* 0x000fe40000000057 */
[----:B------:R-:W-:Y:S02]  /*2d60*/  @P0 PRMT R54, R54, 0x5410, R89 ;  /* 0x0000541036360816 */ /* 0x000fe40000000059 */
[----:B------:R-:W-:Y:S01]  /*2d70*/  @P0 PRMT R55, R55, 0x5410, R77 ;  /* 0x0000541037370816 */ /* 0x000fe2000000004d */
[----:B------:R-:W-:Y:S06]  /*2d80*/  @!P1 BRA `(.L_x_3478) ;  /* 0x00000000002c9947 */ /* 0x000fec0003800000 */
[----:B------:R-:W-:Y:S01]  /*2d90*/  LOP3.LUT P0, RZ, R85, 0xff, RZ, 0xc0, !PT ;  /* 0x000000ff55ff7812 */ /* 0x000fe2000780c0ff */
[----:B------:R-:W-:Y:S01]  /*2da0*/  FMUL.FTZ R90, R90, UR15 ;  /* 0x0000000f5a5a7c20 */ /* 0x000fe20008410000 */
[----:B------:R-:W-:-:S03]  /*2db0*/  MOV R86, RZ ;  /* 0x000000ff00567202 */ /* 0x000fc60000000f00 */
[----:B------:R-:W-:-:S04]  /*2dc0*/  FMUL.FTZ R90, R90, UR14 ;  /* 0x0000000e5a5a7c20 */ /* 0x000fc80008410000 */
[----:B------:R-:W-:-:S04]  /*2dd0*/  FMUL.FTZ R77, R35, R90 ;  /* 0x0000005a234d7220 */ /* 0x000fc80000410000 */
[----:B------:R-:W-:Y:S01]  /*2de0*/  @P0 HADD2.F32 R87, -RZ, R75.H1_H1 ;  /* 0x3000004bff570230 */ /* 0x000fe20000004100 */
[----:B------:R-:W-:-:S04]  /*2df0*/  FSEL R77, R77, RZ, P0 ;  /* 0x000000ff4d4d7208 */ /* 0x000fc80000000000 */
[----:B------:R-:W-:Y:S01]  /*2e00*/  @P0 FMUL.FTZ R86, R87, R90 ;  /* 0x0000005a57560220 */ /* 0x000fe20000410000 */
[----:B------:R-:W-:-:S03]  /*2e10*/  F2FP.F16.F32.PACK_AB R77, RZ, R77 ;  /* 0x0000004dff4d723e */ /* 0x000fc600000000ff */
[----:B------:R-:W-:Y:S01]  /*2e20*/  FADD.FTZ R19, R19, R86 ;  /* 0x0000005613137221 */ /* 0x000fe20000010000 */
[----:B------:R-:W-:-:S07]  /*2e30*/  PRMT R51, R51, 0x5410, R77 ;  /* 0x0000541033337816 */ /* 0x000fce000000004d */
.L_x_3478:
[----:B------:R-:W-:Y:S05]  /*2e40*/  BSYNC.RECONVERGENT B1 ;  /* 0x0000000000017941 */ /* 0x000fea0003800200 */
.L_x_3461:
        /* <DEDUP_REMOVED lines=14> */
.L_x_3507:
[----:B------:R2:W-:Y:S02]  /*2f30*/  @P1 STG.E.128 desc[UR6][R56.64], R48 ;  /* 0x0000003038001986 */ /* 0x0005e4000c101d06 */
.L_x_3460:
[----:B------:R-:W-:Y:S05]  /*2f40*/  BSYNC.RECONVERGENT B2 ;  /* 0x0000000000027941 */ /* 0x000fea0003800200 */
.L_x_3459:
[----:B--2---:R-:W2:Y:S02]  /*2f50*/  LDC.64 R56, c[0x0][0x380] ;  /* 0x0000e000ff387b82 */ /* 0x004ea40000000a00 */
[----:B--2---:R-:W-:-:S04]  /*2f60*/  LEA R0, R56, R0, 0x2 ;  /* 0x0000000038007211 */ /* 0x004fc800078e10ff */
[----:B------:R-:W-:-:S13]  /*2f70*/  ISETP.GE.AND P0, PT, R0, R57, PT ;  /* 0x000000390000720c */ /* 0x000fda0003f06270 */
[----:B------:R-:W-:Y:S05]  /*2f80*/  @!P0 BRA `(.L_x_3508) ;  /* 0xffffffd000d48947 */ /* 0x000fea000383ffff */
.L_x_3454:
[----:B------:R-:W-:Y:S05]  /*2f90*/  BSYNC B0 ;  /* 0x0000000000007941 */ /* 0x000fea0003800000 */
.L_x_3453:
[----:B-----5:R-:W2:Y:S01]  /*2fa0*/  S2R R32, SR_TID.X ;  /* 0x0000000000207919 */ /* 0x020ea20000002100 */
[----:B------:R-:W-:Y:S01]  /*2fb0*/  MOV R2, 0x400 ;  /* 0x0000040000027802 */ /* 0x000fe20000000f00 */
[----:B------:R-:W-:Y:S05]  /*2fc0*/  WARPSYNC.ALL ;  /* 0x0000000000007948 */ /* 0x000fea0003800000 */
[----:B------:R-:W4:Y:S01]  /*2fd0*/  S2R R3, SR_CgaCtaId ;  /* 0x0000000000037919 */ /* 0x000f220000008800 */
[----:B------:R-:W0:Y:S01]  /*2fe0*/  LDCU UR4, c[0x0][0x388] ;  /* 0x00007100ff0477ac */ /* 0x000e220008000800 */
[----:B------:R-:W-:Y:S01]  /*2ff0*/  BSSY.RECONVERGENT B0, `(.L_x_3509) ;  /* 0x0000062000007945 */ /* 0x000fe20003800200 */
[----:B------:R-:W1:Y:S01]  /*3000*/  S2R R5, SR_TID.X ;  /* 0x0000000000057919 */ /* 0x000e620000002100 */
[----:B------:R-:W3:Y:S01]  /*3010*/  LDCU.128 UR16, c[0x0][0x440] ;  /* 0x00008800ff1077ac */ /* 0x000ee20008000c00 */
[----:B------:R-:W0:Y:S01]  /*3020*/  S2R R34, SR_CTAID.X ;  /* 0x0000000000227919 */ /* 0x000e220000002500 */
[----:B--2---:R-:W-:-:S02]  /*3030*/  LOP3.LUT R0, R32, 0x60, RZ, 0xc0, !PT ;  /* 0x0000006020007812 */ /* 0x004fc400078ec0ff */
[----:B----4-:R-:W-:Y:S02]  /*3040*/  LEA R3, R3, R2, 0x18 ;  /* 0x0000000203037211 */ /* 0x010fe400078ec0ff */
[----:B-1----:R-:W-:-:S04]  /*3050*/  LOP3.LUT R0, R0, 0x1f, R5, 0xf8, !PT ;  /* 0x0000001f00007812 */ /* 0x002fc800078ef805 */
        /* <DEDUP_REMOVED lines=26> */
[----:B0-----:R-:W-:-:S04]  /*3200*/  LOP3.LUT R12, R32, 0x7f, RZ, 0x3c, !PT ;  /* 0x0000007f200c7812 */ /* 0x001fc800078e3cff */
[----:B------:R-:W-:Y:S01]  /*3210*/  IADD3 R12, PT, PT, R12, UR4, RZ ;  /* 0x000000040c0c7c10 */ /* 0x000fe2000fffe0ff */
[----:B------:R-:W0:Y:S03]  /*3220*/  LDCU.64 UR4, c[0x0][0x460] ;  /* 0x00008c00ff0477ac */ /* 0x000e260008000a00 */
        /* <DEDUP_REMOVED lines=62> */
.L_x_3510:
[----:B------:R-:W-:Y:S05]  /*3610*/  BSYNC.RECONVERGENT B0 ;  /* 0x0000000000007941 */ /* 0x000fea0003800200 */
.L_x_3509:
        /* <DEDUP_REMOVED lines=11> */
.L_x_3458:
[----:B------:R-:W-:Y:S01]  /*36d0*/  HFMA2 R100, -RZ, RZ, 0, 5.9604644775390625e-08 ;  /* 0x00000001ff647431 */ /* 0x000fe200000001ff */
[----:B------:R-:W-:Y:S01]  /*36e0*/  BSSY B1, `(.L_x_3511) ;  /* 0x0000007000017945 */ /* 0x000fe20003800000 */
[----:B------:R-:W-:Y:S02]  /*36f0*/  MOV R99, R91 ;  /* 0x0000005b00637202 */ /* 0x000fe40000000f00 */
[----:B------:R-:W-:Y:S02]  /*3700*/  MOV R101, 0x1f ;  /* 0x0000001f00657802 */ /* 0x000fe40000000f00 */
[----:B------:R-:W-:-:S07]  /*3710*/  MOV R98, 0xffffffff ;  /* 0xffffffff00627802 */ /* 0x000fce0000000f00 */
[----:B0----5:R-:W-:Y:S05]  /*3720*/  WARPSYNC.COLLECTIVE R98, `(.L_x_3512) ;  /* 0x0000000062087348 */ /* 0x021fea0003c00000 */
[----:B------:R1:W2:Y:S02]  /*3730*/  SHFL.BFLY P0, R97, R99, R100, R101 ;  /* 0x0c00006463617389 */ /* 0x0002a40000000065 */
[----:B012--5:R-:W-:Y:S05]  /*3740*/  ENDCOLLECTIVE ;  /* 0x000000000000791b */ /* 0x027fea0003800000 */
.L_x_3512:
[----:B------:R-:W-:Y:S05]  /*3750*/  BSYNC B1 ;  /* 0x0000000000017941 */ /* 0x000fea0003800000 */
.L_x_3511:
        /* <DEDUP_REMOVED lines=8> */
.L_x_3513:
[----:B------:R-:W-:Y:S01]  /*37e0*/  FADD.FTZ R56, R56, R91 ;  /* 0x0000005b38387221 */ /* 0x000fe20000010000 */
[----:B------:R-:W-:-:S04]  /*37f0*/  HFMA2 R100, -RZ, RZ, 0, 1.1920928955078125e-07 ;  /* 0x00000002ff647431 */ /* 0x000fc800000001ff */
[----:B------:R-:W-:Y:S02]  /*3800*/  MOV R99, R56 ;  /* 0x0000003800637202 */ /* 0x000fe40000000f00 */
[----:B------:R-:W-:-:S07]  /*3810*/  MOV R57, R97 ;  /* 0x0000006100397202 */ /* 0x000fce0000000f00 */
[----:B------:R-:W-:Y:S05]  /*3820*/  WARPSYNC.COLLECTIVE R98, `(.L_x_3514) ;  /* 0x0000000062087348 */ /* 0x000fea0003c00000 */
[----:B------:R0:W1:Y:S02]  /*3830*/  SHFL.BFLY P0, R97, R99, R100, R101 ;  /* 0x0c00006463617389 */ /* 0x0000640000000065 */
[----:B01----:R-:W-:Y:S05]  /*3840*/  ENDCOLLECTIVE ;  /* 0x000000000000791b */ /* 0x003fea0003800000 */
.L_x_3514:
[----:B------:R-:W-:-:S05]  /*3850*/  FADD.FTZ R57, R57, R96 ;  /* 0x0000006039397221 */ /* 0x000fca0000010000 */
[----:B------:R-:W-:Y:S02]  /*3860*/  MOV R99, R57 ;  /* 0x0000003900637202 */ /* 0x000fe40000000f00 */
[----:B------:R-:W-:-:S07]  /*3870*/  MOV R89, R97 ;  /* 0x0000006100597202 */ /* 0x000fce0000000f00 */
[----:B------:R-:W-:Y:S05]  /*3880*/  WARPSYNC.COLLECTIVE R98, `(.L_x_3515) ;  /* 0x0000000062087348 */ /* 0x000fea0003c00000 */
[----:B------:R0:W1:Y:S02]  /*3890*/  SHFL.BFLY P0, R97, R99, R100, R101 ;  /* 0x0c00006463617389 */ /* 0x0000640000000065 */
[----:B01----:R-:W-:Y:S05]  /*38a0*/  ENDCOLLECTIVE ;  /* 0x000000000000791b */ /* 0x003fea0003800000 */
.L_x_3515:
[----:B------:R-:W-:Y:S01]  /*38b0*/  FADD.FTZ R89, R56, R89 ;  /* 0x0000005938597221 */ /* 0x000fe20000010000 */
[----:B------:R-:W-:-:S04]  /*38c0*/  HFMA2 R100, -RZ, RZ, 0, 2.384185791015625e-07 ;  /* 0x00000004ff647431 */ /* 0x000fc800000001ff */
[----:B------:R-:W-:Y:S02]  /*38d0*/  MOV R99, R89 ;  /* 0x0000005900637202 */ /* 0x000fe40000000f00 */
[----:B------:R-:W-:-:S07]  /*38e0*/  MOV R88, R97 ;  /* 0x0000006100587202 */ /* 0x000fce0000000f00 */
[----:B------:R-:W-:Y:S05]  /*38f0*/  WARPSYNC.COLLECTIVE R98, `(.L_x_3516) ;  /* 0x0000000062087348 */ /* 0x000fea0003c00000 */
[----:B------:R0:W1:Y:S02]  /*3900*/  SHFL.BFLY P0, R97, R99, R100, R101 ;  /* 0x0c00006463617389 */ /* 0x0000640000000065 */
[----:B01----:R-:W-:Y:S05]  /*3910*/  ENDCOLLECTIVE ;  /* 0x000000000000791b */ /* 0x003fea0003800000 */
.L_x_3516:
[----:B------:R-:W-:-:S05]  /*3920*/  FADD.FTZ R88, R57, R88 ;  /* 0x0000005839587221 */ /* 0x000fca0000010000 */
[----:B------:R-:W-:Y:S02]  /*3930*/  MOV R99, R88 ;  /* 0x0000005800637202 */ /* 0x000fe40000000f00 */
[----:B------:R-:W-:-:S07]  /*3940*/  MOV R90, R97 ;  /* 0x00000061005a7202 */ /* 0x000fce0000000f00 */
[----:B------:R-:W-:Y:S05]  /*3950*/  WARPSYNC.COLLECTIVE R98, `(.L_x_3517) ;  /* 0x0000000062087348 */ /* 0x000fea0003c00000 */
[----:B------:R0:W1:Y:S02]  /*3960*/  SHFL.BFLY P0, R97, R99, R100, R101 ;  /* 0x0c00006463617389 */ /* 0x0000640000000065 */
[----:B01----:R-:W-:Y:S05]  /*3970*/  ENDCOLLECTIVE ;  /* 0x000000000000791b */ /* 0x003fea0003800000 */
.L_x_3517:
[----:B------:R-:W-:Y:S01]  /*3980*/  FADD.FTZ R90, R89, R90 ;  /* 0x0000005a595a7221 */ /* 0x000fe20000010000 */
[----:B------:R-:W-:-:S04]  /*3990*/  HFMA2 R100, -RZ, RZ, 0, 4.76837158203125e-07 ;  /* 0x00000008ff647431 */ /* 0x000fc800000001ff */
[----:B------:R-:W-:Y:S02]  /*39a0*/  MOV R99, R90 ;  /* 0x0000005a00637202 */ /* 0x000fe40000000f00 */
[----:B------:R-:W-:-:S07]  /*39b0*/  MOV R95, R97 ;  /* 0x00000061005f7202 */ /* 0x000fce0000000f00 */
[----:B------:R-:W-:Y:S05]  /*39c0*/  WARPSYNC.COLLECTIVE R98, `(.L_x_3518) ;  /* 0x0000000062087348 */ /* 0x000fea0003c00000 */
[----:B------:R0:W1:Y:S02]  /*39d0*/  SHFL.BFLY P0, R97, R99, R100, R101 ;  /* 0x0c00006463617389 */ /* 0x0000640000000065 */
[----:B01----:R-:W-:Y:S05]  /*39e0*/  ENDCOLLECTIVE ;  /* 0x000000000000791b */ /* 0x003fea0003800000 */
.L_x_3518:
[----:B------:R-:W-:-:S05]  /*39f0*/  FADD.FTZ R95, R88, R95 ;  /* 0x0000005f585f7221 */ /* 0x000fca0000010000 */
[----:B------:R-:W-:Y:S02]  /*3a00*/  MOV R99, R95 ;  /* 0x0000005f00637202 */ /* 0x000fe40000000f00 */
[----:B------:R-:W-:-:S07]  /*3a10*/  MOV R91, R97 ;  /* 0x00000061005b7202 */ /* 0x000fce0000000f00 */
[----:B------:R-:W-:Y:S05]  /*3a20*/  WARPSYNC.COLLECTIVE R98, `(.L_x_3519) ;  /* 0x0000000062087348 */ /* 0x000fea0003c00000 */
[----:B------:R0:W1:Y:S02]  /*3a30*/  SHFL.BFLY P0, R97, R99, R100, R101 ;  /* 0x0c00006463617389 */ /* 0x0000640000000065 */
[----:B01----:R-:W-:Y:S05]  /*3a40*/  ENDCOLLECTIVE ;  /* 0x000000000000791b */ /* 0x003fea0003800000 */
.L_x_3519:
[----:B------:R-:W-:Y:S01]  /*3a50*/  FADD.FTZ R91, R90, R91 ;  /* 0x0000005b5a5b7221 */ /* 0x000fe20000010000 */
[----:B------:R-:W-:-:S04]  /*3a60*/  HFMA2 R100, -RZ, RZ, 0, 9.5367431640625e-07 ;  /* 0x00000010ff647431 */ /* 0x000fc800000001ff */
[----:B------:R-:W-:Y:S02]  /*3a70*/  MOV R99, R91 ;  /* 0x0000005b00637202 */ /* 0x000fe40000000f00 */
[----:B------:R-:W-:-:S07]  /*3a80*/  MOV R92, R97 ;  /* 0x00000061005c7202 */ /* 0x000fce0000000f00 */
[----:B------:R-:W-:Y:S05]  /*3a90*/  WARPSYNC.COLLECTIVE R98, `(.L_x_3520) ;  /* 0x0000000062087348 */ /* 0x000fea0003c00000 */
[----:B------:R0:W1:Y:S02]  /*3aa0*/  SHFL.BFLY P0, R97, R99, R100, R101 ;  /* 0x0c00006463617389 */ /* 0x0000640000000065 */
[----:B01----:R-:W-:Y:S05]  /*3ab0*/  ENDCOLLECTIVE ;  /* 0x000000000000791b */ /* 0x003fea0003800000 */
.L_x_3520:
[----:B------:R-:W-:-:S05]  /*3ac0*/  FADD.FTZ R92, R95, R92 ;  /* 0x0000005c5f5c7221 */ /* 0x000fca0000010000 */
[----:B------:R-:W-:Y:S02]  /*3ad0*/  MOV R99, R92 ;  /* 0x0000005c00637202 */ /* 0x000fe40000000f00 */
[----:B------:R-:W-:-:S07]  /*3ae0*/  MOV R96, R97 ;  /* 0x0000006100607202 */ /* 0x000fce0000000f00 */
[----:B------:R-:W-:Y:S05]  /*3af0*/  WARPSYNC.COLLECTIVE R98, `(.L_x_3521) ;  /* 0x0000000062087348 */ /* 0x000fea0003c00000 */
[----:B------:R0:W1:Y:S02]  /*3b00*/  SHFL.BFLY P0, R97, R99, R100, R101 ;  /* 0x0c00006463617389 */ /* 0x0000640000000065 */
[----:B01----:R-:W-:Y:S05]  /*3b10*/  ENDCOLLECTIVE ;  /* 0x000000000000791b */ /* 0x003fea0003800000 */
.L_x_3521:
[----:B------:R-:W-:Y:S05]  /*3b20*/  BRA `(.L_x_3522) ;  /* 0xffffffd000f87947 */ /* 0x000fea000383ffff */
.L_x_3523:
        /* <DEDUP_REMOVED lines=13> */
.L_x_6453:


//--------------------- .text._ZN10layer_norm22ln_bwd_finalize_kernelINS_22Kernel_traits_finalizeILj256Ef6__halfS2_S2_fjLb1ELj1024ELj4ENS_18Kernel_traits_baseILj256EfS2_S2_S2_fjLj1024EEEEELb1ELb1EEEvNS_9BwdParamsE --------------------------
	.section	.text._ZN10layer_norm22ln_bwd_finalize_kernelINS_22Kernel_traits_finalizeILj256Ef6__halfS2_S2_fjLb1ELj1024ELj4ENS_18Kernel_traits_baseILj256EfS2_S2_S2_fjLj1024EEEEELb1ELb1EEEvNS_9BwdParamsE,"ax",@progbits
	.align	128
        .global         _ZN10layer_norm22ln_bwd_finalize_kernelINS_22Kernel_traits_finalizeILj256Ef6__halfS2_S2_fjLb1ELj1024ELj4ENS_18Kernel_traits_baseILj256EfS2_S2_S2_fjLj1024EEEEELb1ELb1EEEvNS_9BwdParamsE
        .type           _ZN10layer_norm22ln_bwd_finalize_kernelINS_22Kernel_traits_finalizeILj256Ef6__halfS2_S2_fjLb1ELj1024ELj4ENS_18Kernel_traits_baseILj256EfS2_S2_S2_fjLj1024EEEEELb1ELb1EEEvNS_9BwdParamsE,@function
        .size           _ZN10layer_norm22ln_bwd_finalize_kernelINS_22Kernel_traits_finalizeILj256Ef6__halfS2_S2_fjLb1ELj1024ELj4ENS_18Kernel_traits_baseILj256EfS2_S2_S2_fjLj1024EEEEELb1ELb1EEEvNS_9BwdParamsE,(.L_x_6454 - _ZN10layer_norm22ln_bwd_finalize_kernelINS_22Kernel_traits_finalizeILj256Ef6__halfS2_S2_fjLb1ELj1024ELj4ENS_18Kernel_traits_baseILj256EfS2_S2_S2_fjLj1024EEEEELb1ELb1EEEvNS_9BwdParamsE)
        .other          _ZN10layer_norm22ln_bwd_finalize_kernelINS_22Kernel_traits_finalizeILj256Ef6__halfS2_S2_fjLb1ELj1024ELj4ENS_18Kernel_traits_baseILj256EfS2_S2_S2_fjLj1024EEEEELb1ELb1EEEvNS_9BwdParamsE,@"STO_CUDA_ENTRY STV_DEFAULT"
_ZN10layer_norm22ln_bwd_finalize_kernelINS_22Kernel_traits_finalizeILj256Ef6__halfS2_S2_fjLb1ELj1024ELj4ENS_18Kernel_traits_baseILj256EfS2_S2_S2_fjLj1024EEEEELb1ELb1EEEvNS_9BwdParamsE:
.text._ZN10layer_norm22ln_bwd_finalize_kernelINS_22Kernel_traits_finalizeILj256Ef6__halfS2_S2_fjLb1ELj1024ELj4ENS_18Kernel_traits_baseILj256EfS2_S2_S2_fjLj1024EEEEELb1ELb1EEEvNS_9BwdParamsE:
        /* <DEDUP_REMOVED lines=56> */
.L_x_3528:
        /* <DEDUP_REMOVED lines=87> */
.L_x_3527:
[----:B------:R-:W-:Y:S05]  /*08f0*/  BSYNC.RECONVERGENT B1 ;  /* 0x0000000000017941 */ /* 0x000fea0003800200 */
.L_x_3526:
        /* <DEDUP_REMOVED lines=51> */
.L_x_3530:
[----:B------:R-:W-:Y:S05]  /*0c30*/  BSYNC.RECONVERGENT B1 ;  /* 0x0000000000017941 */ /* 0x000fea0003800200 */
.L_x_3529:
        /* <DEDUP_REMOVED lines=30> */
.L_x_3532:
[----:B------:R-:W-:Y:S05]  /*0e20*/  BSYNC.RECONVERGENT B1 ;  /* 0x0000000000017941 */ /* 0x000fea0003800200 */
.L_x_3531:
        /* <DEDUP_REMOVED lines=15> */
.L_x_3525:
[----:B------:R-:W-:Y:S05]  /*0f20*/  BSYNC.RECONVERGENT B0 ;  /* 0x0000000000007941 */ /* 0x000fea0003800200 */
.L_x_3524:
        /* <DEDUP_REMOVED lines=72> */
.L_x_3533:
        /* <DEDUP_REMOVED lines=13> */
.L_x_6454:


//--------------------- .text._ZN10layer_norm13ln_bwd_kernelINS_13Kernel_traitsIf6__halfS2_S2_fjLj256ELj1ELj4ELj1ELj16ENS_18Kernel_traits_baseILj256EfS2_S2_S2_fjLj128EEEEELb1ELb1ELb1ELb1EEEvNS_9BwdParamsE --------------------------
	.section	.text._ZN10layer_norm13ln_bwd_kernelINS_13Kernel_traitsIf6__halfS2_S2_fjLj256ELj1ELj4ELj1ELj16ENS_18Kernel_traits_baseILj256EfS2_S2_S2_fjLj128EEEEELb1ELb1ELb1ELb1EEEvNS_9BwdParamsE,"ax",@progbits
	.align	128
        .global         _ZN10layer_norm13ln_bwd_kernelINS_13Kernel_traitsIf6__halfS2_S2_fjLj256ELj1ELj4ELj1ELj16ENS_18Kernel_traits_baseILj256EfS2_S2_S2_fjLj128EEEEELb1ELb1ELb1ELb1EEEvNS_9BwdParamsE
        .type           _ZN10layer_norm13ln_bwd_kernelINS_13Kernel_traitsIf6__halfS2_S2_fjLj256ELj1ELj4ELj1ELj16ENS_18Kernel_traits_baseILj256EfS2_S2_S2_fjLj128EEEEELb1ELb1ELb1ELb1EEEvNS_9BwdParamsE,@function
        .size           _ZN10layer_norm13ln_bwd_kernelINS_13Kernel_traitsIf6__halfS2_S2_fjLj256ELj1ELj4ELj1ELj16ENS_18Kernel_traits_baseILj256EfS2_S2_S2_fjLj128EEEEELb1ELb1ELb1ELb1EEEvNS_9BwdParamsE,(.L_x_6455 - _ZN10layer_norm13ln_bwd_kernelINS_13Kernel_traitsIf6__halfS2_S2_fjLj256ELj1ELj4ELj1ELj16ENS_18Kernel_traits_baseILj256EfS2_S2_S2_fjLj128EEEEELb1ELb1ELb1ELb1EEEvNS_9BwdParamsE)
        .other          _ZN10layer_norm13ln_bwd_kernelINS_13Kernel_traitsIf6__halfS2_S2_fjLj256ELj1ELj4ELj1ELj16ENS_18Kernel_traits_baseILj256EfS2_S2_S2_fjLj128EEEEELb1ELb1ELb1ELb1EEEvNS_9BwdParamsE,@"STO_CUDA_ENTRY STV_DEFAULT"
_ZN10layer_norm13ln_bwd_kernelINS_13Kernel_traitsIf6__halfS2_S2_fjLj256ELj1ELj4ELj1ELj16ENS_18Kernel_traits_baseILj256EfS2_S2_S2_fjLj128EEEEELb1ELb1ELb1ELb1EEEvNS_9BwdParamsE:
.text._ZN10layer_norm13ln_bwd_kernelINS_13Kernel_traitsIf6__halfS2_S2_fjLj256ELj1ELj4ELj1ELj16ENS_18Kernel_traits_baseILj256EfS2_S2_S2_fjLj128EEEEELb1ELb1ELb1ELb1EEEvNS_9BwdParamsE:
        /* <DEDUP_REMOVED lines=40> */
.L_x_3586:
        /* <DEDUP_REMOVED lines=18> */
[----:B------:R-:W-:Y:S02]  /*03a0*/  IADD3 R52, PT, PT, R81, -0x1, RZ ;  /* 0xffffffff51347810 */ /* 0x000fe40007ffe0ff */
[----:B------:R-:W-:-:S03]  /*03b0*/  LEA.HI.SX32 R77, R3, R0, 0x1d ;  /* 0x00000000034d7211 */ /* 0x000fc600078feaff */
[----:B------:R-:W-:Y:S02]  /*03c0*/  IMAD R3, R52, UR8, RZ ;  /* 0x0000000834037c24 */ /* 0x000fe4000f8e02ff */
[----:B------:R-:W-:-:S03]  /*03d0*/  IMAD.WIDE R52, R56, 0x4, R84 ;  /* 0x0000000438347825 */ /* 0x000fc600078e0254 */
[----:B------:R-:W-:Y:S02]  /*03e0*/  SHF.R.S32.HI R58, RZ, 0x1f, R3 ;  /* 0x0000001fff3a7819 */ /* 0x000fe40000011403 */
[----:B-----5:R-:W-:Y:S01]  /*03f0*/  ISETP.GE.AND P1, PT, R54, 0x1, PT ;  /* 0x000000013600780c */ /* 0x020fe20003f26270 */
[----:B------:R3:W4:Y:S01]  /*0400*/  LDG.E R55, desc[UR6][R52.64] ;  /* 0x0000000634377981 */ /* 0x000722000c1e1900 */
[----:B------:R-:W-:Y:S01]  /*0410*/  LEA.HI R3, R58, R3, RZ, 0x3 ;  /* 0x000000033a037211 */ /* 0x000fe200078f18ff */
[----:B-1----:R-:W-:-:S03]  /*0420*/  IMAD.WIDE.U32 R60, R77, 0x10, R60 ;  /* 0x000000104d3c7825 */ /* 0x002fc600078e003c */
[----:B------:R-:W-:-:S03]  /*0430*/  LEA.HI.SX32 R3, R3, R0, 0x1d ;  /* 0x0000000003037211 */ /* 0x000fc600078feaff */
[----:B------:R-:W4:Y:S02]  /*0440*/  LDG.E.128 R60, desc[UR6][R60.64] ;  /* 0x000000063c3c7981 */ /* 0x000f24000c1e1d00 */
[----:B--2---:R-:W-:-:S06]  /*0450*/  IMAD.WIDE.U32 R64, R3, 0x10, R64 ;  /* 0x0000001003407825 */ /* 0x004fcc00078e0040 */
[----:B------:R-:W2:Y:S01]  /*0460*/  LDG.E.128 R64, desc[UR6][R64.64] ;  /* 0x0000000640407981 */ /* 0x000ea2000c1e1d00 */
        /* <DEDUP_REMOVED lines=19> */
[----:B----4-:R-:W-:Y:S01]  /*05a0*/  FSEL R3, R55, RZ, !P0 ;  /* 0x000000ff37037208 */ /* 0x010fe20004000000 */
[--C-:B------:R-:W-:Y:S02]  /*05b0*/  HADD2.F32 R76, -RZ, R60.reuse.H0_H0 ;  /* 0x2000003cff4c7230 */ /* 0x100fe40000004100 */
[----:B------:R-:W-:Y:S02]  /*05c0*/  HADD2.F32 R60, -RZ, R60.H1_H1 ;  /* 0x3000003cff3c7230 */ /* 0x000fe40000004100 */
[--C-:B------:R-:W-:Y:S02]  /*05d0*/  HADD2.F32 R78, -RZ, R61.reuse.H0_H0 ;  /* 0x2000003dff4e7230 */ /* 0x100fe40000004100 */
[----:B------:R-:W-:Y:S02]  /*05e0*/  HADD2.F32 R80, -RZ, R61.H1_H1 ;  /* 0x3000003dff507230 */ /* 0x000fe40000004100 */
[--C-:B------:R-:W-:Y:S02]  /*05f0*/  HADD2.F32 R84, -RZ, R62.reuse.H0_H0 ;  /* 0x2000003eff547230 */ /* 0x100fe40000004100 */
[----:B------:R-:W-:-:S02]  /*0600*/  HADD2.F32 R86, -RZ, R62.H1_H1 ;  /* 0x3000003eff567230 */ /* 0x000fc40000004100 */
[--C-:B------:R-:W-:Y:S02]  /*0610*/  HADD2.F32 R88, -RZ, R63.reuse.H0_H0 ;  /* 0x2000003fff587230 */ /* 0x100fe40000004100 */
[----:B------:R-:W-:Y:S02]  /*0620*/  HADD2.F32 R92, -RZ, R63.H1_H1 ;  /* 0x3000003fff5c7230 */ /* 0x000fe40000004100 */
[C---:B------:R-:W-:Y:S01]  /*0630*/  FADD.FTZ R76, -R3.reuse, R76 ;  /* 0x0000004c034c7221 */ /* 0x040fe20000010100 */
[--C-:B--2---:R-:W-:Y:S02]  /*0640*/  HADD2.F32 R55, -RZ, R64.reuse.H0_H0 ;  /* 0x20000040ff377230 */ /* 0x104fe40000004100 */
[C---:B-1----:R-:W-:Y:S01]  /*0650*/  FADD.FTZ R58, -R3.reuse, R60 ;  /* 0x0000003c033a7221 */ /* 0x042fe20000010100 */
[C---:B------:R-:W-:Y:S01]  /*0660*/  FADD.FTZ R60, -R3.reuse, R78 ;  /* 0x0000004e033c7221 */ /* 0x040fe20000010100 */
[C---:B------:R-:W-:Y:S01]  /*0670*/  FADD.FTZ R80, -R3.reuse, R80 ;  /* 0x0000005003507221 */ /* 0x040fe20000010100 */
[C---:B------:R-:W-:Y:S01]  /*0680*/  FADD.FTZ R62, -R3.reuse, R84 ;  /* 0x00000054033e7221 */ /* 0x040fe20000010100 */
[C---:B------:R-:W-:Y:S01]  /*0690*/  FADD.FTZ R86, -R3.reuse, R86 ;  /* 0x0000005603567221 */ /* 0x040fe20000010100 */
[C---:B------:R-:W-:Y:S01]  /*06a0*/  FADD.FTZ R90, -R3.reuse, R88 ;  /* 0x00000058035a7221 */ /* 0x040fe20000010100 */
[----:B------:R-:W-:Y:S01]  /*06b0*/  FADD.FTZ R92, -R3, R92 ;  /* 0x0000005c035c7221 */ /* 0x000fe20000010100 */
[----:B------:R-:W-:-:S02]  /*06c0*/  HADD2.F32 R78, -RZ, R64.H1_H1 ;  /* 0x30000040ff4e7230 */ /* 0x000fc40000004100 */
[C---:B------:R-:W-:Y:S01]  /*06d0*/  FMUL.FTZ R3, R57.reuse, R76 ;  /* 0x0000004c39037220 */ /* 0x040fe20000410000 */
[-C--:B------:R-:W-:Y:S01]  /*06e0*/  FMUL.FTZ R64, R16, R55.reuse ;  /* 0x0000003710407220 */ /* 0x080fe20000410000 */
[--C-:B------:R-:W-:Y:S02]  /*06f0*/  HADD2.F32 R77, -RZ, R65.reuse.H0_H0 ;  /* 0x20000041ff4d7230 */ /* 0x100fe40000004100 */
[C---:B------:R-:W-:Y:S01]  /*0700*/  FMUL.FTZ R58, R57.reuse, R58 ;  /* 0x0000003a393a7220 */ /* 0x040fe20000410000 */
[----:B------:R-:W-:Y:S02]  /*0710*/  HADD2.F32 R84, -RZ, R65.H1_H1 ;  /* 0x30000041ff547230 */ /* 0x000fe40000004100 */
[----:B------:R-:W-:Y:S01]  /*0720*/  FMUL.FTZ R59, R57, R60 ;  /* 0x0000003c393b7220 */ /* 0x000fe20000410000 */
[----:B------:R-:W-:Y:S01]  /*0730*/  FADD.FTZ R28, R28, R55 ;  /* 0x000000371c1c7221 */ /* 0x000fe20000010000 */
[----:B------:R-:W-:Y:S01]  /*0740*/  FFMA.FTZ R20, R3, R55, R20 ;  /* 0x0000003703147223 */ /* 0x000fe20000010014 */
[----:B------:R-:W-:Y:S01]  /*0750*/  FMUL.FTZ R65, R17, R78 ;  /* 0x0000004e11417220 */ /* 0x000fe20000410000 */
[----:B------:R-:W-:Y:S01]  /*0760*/  FADD.FTZ R76, RZ, R64 ;  /* 0x00000040ff4c7221 */ /* 0x000fe20000010000 */
[----:B------:R-:W-:Y:S01]  /*0770*/  FFMA.FTZ R55, R3, R64, RZ ;  /* 0x0000004003377223 */ /* 0x000fe200000100ff */
[----:B------:R-:W-:-:S02]  /*0780*/  HADD2.F32 R79, -RZ, R66.H0_H0 ;  /* 0x20000042ff4f7230 */ /* 0x000fc40000004100 */
[----:B------:R-:W-:Y:S01]  /*0790*/  FADD.FTZ R29, R29, R78 ;  /* 0x0000004e1d1d7221 */ /* 0x000fe20000010000 */
[----:B------:R-:W-:Y:S02]  /*07a0*/  HADD2.F32 R88, -RZ, R66.H1_H1 ;  /* 0x30000042ff587230 */ /* 0x000fe40000004100 */
[----:B------:R-:W-:Y:S01]  /*07b0*/  FFMA.FTZ R21, R58, R78, R21 ;  /* 0x0000004e3a157223 */ /* 0x000fe20000010015 */
[----:B------:R-:W-:Y:S01]  /*07c0*/  FADD.FTZ R30, R30, R77 ;  /* 0x0000004d1e1e7221 */ /* 0x000fe20000010000 */
[-C--:B------:R-:W-:Y:S01]  /*07d0*/  FFMA.FTZ R22, R59, R77.reuse, R22 ;  /* 0x0000004d3b167223 */ /* 0x080fe20000010016 */
[----:B------:R-:W-:Y:S01]  /*07e0*/  FMUL.FTZ R66, R18, R77 ;  /* 0x0000004d12427220 */ /* 0x000fe20000410000 */
[----:B------:R-:W-:Y:S01]  /*07f0*/  FADD.FTZ R77, R76, R65 ;  /* 0x000000414c4d7221 */ /* 0x000fe20000010000 */
[----:B------:R-:W-:Y:S01]  /*0800*/  FFMA.FTZ R78, R58, R65, R55 ;  /* 0x000000413a4e7223 */ /* 0x000fe20000010037 */
[--C-:B------:R-:W-:Y:S02]  /*0810*/  HADD2.F32 R85, -RZ, R67.reuse.H0_H0 ;  /* 0x20000043ff557230 */ /* 0x100fe40000004100 */
[----:B------:R-:W-:Y:S01]  /*0820*/  FMUL.FTZ R60, R57, R80 ;  /* 0x00000050393c7220 */ /* 0x000fe20000410000 */
        /* <DEDUP_REMOVED lines=9> */
[C---:B------:R-:W-:Y:S01]  /*08c0*/  FFMA.FTZ R78, R60.reuse, R67, R55 ;  /* 0x000000433c4e7223 */ /* 0x040fe20000010037 */
[C---:B------:R-:W-:Y:S01]  /*08d0*/  FMUL.FTZ R63, R57.reuse, R90 ;  /* 0x0000005a393f7220 */ /* 0x040fe20000410000 */
        /* <DEDUP_REMOVED lines=22> */
.L_x_3537:
[----:B------:R-:W-:Y:S02]  /*0a40*/  MOV R82, UR20 ;  /* 0x0000001400527c02 */ /* 0x000fe40008000f00 */
[----:B------:R-:W-:Y:S02]  /*0a50*/  CS2R R88, SRZ ;  /* 0x0000000000587805 */ /* 0x000fe4000001ff00 */
[----:B-----5:R-:W-:Y:S02]  /*0a60*/  ISETP.GE.AND P1, PT, R54, 0x1, PT ;  /* 0x000000013600780c */ /* 0x020fe40003f26270 */
[----:B------:R-:W-:Y:S02]  /*0a70*/  MOV R83, UR21 ;  /* 0x0000001500537c02 */ /* 0x000fe40008000f00 */
[----:B------:R-:W-:-:S04]  /*0a80*/  ISETP.NE.U32.AND P0, PT, R82, RZ, PT ;  /* 0x000000ff5200720c */ /* 0x000fc80003f05070 */
[----:B------:R-:W-:-:S05]  /*0a90*/  ISETP.NE.AND.EX P0, PT, R83, RZ, PT, P0 ;  /* 0x000000ff5300720c */ /* 0x000fca0003f05300 */
[----:B------:R-:W1:Y:S01]  /*0aa0*/  @P1 LDC R84, c[0x0][0x388] ;  /* 0x0000e200ff541b82 */ /* 0x000e620000000800 */
[----:B------:R-:W-:Y:S02]  /*0ab0*/  @P1 IADD3 R55, PT, PT, R54, -0x1, RZ ;  /* 0xffffffff36371810 */ /* 0x000fe40007ffe0ff */
[----:B------:R-:W-:-:S05]  /*0ac0*/  @P1 MOV R89, RZ ;  /* 0x000000ff00591202 */ /* 0x000fca0000000f00 */
[----:B------:R-:W2:Y:S08]  /*0ad0*/  @P0 LDC R85, c[0x0][0x388] ;  /* 0x0000e200ff550b82 */ /* 0x000eb00000000800 */
[----:B------:R-:W3:Y:S01]  /*0ae0*/  @P0 LDC.64 R52, c[0x0][0x438] ;  /* 0x00010e00ff340b82 */ /* 0x000ee20000000a00 */
[----:B-1----:R-:W-:-:S05]  /*0af0*/  @P1 IMAD R55, R55, R84, RZ ;  /* 0x0000005437371224 */ /* 0x002fca00078e02ff */
[----:B------:R-:W-:Y:S01]  /*0b00*/  @P1 SHF.R.S32.HI R84, RZ, 0x1f, R55 ;  /* 0x0000001fff541819 */ /* 0x000fe20000011437 */
[----:B--2---:R-:W-:-:S03]  /*0b10*/  @P0 IMAD R85, R56, R85, RZ ;  /* 0x0000005538550224 */ /* 0x004fc600078e02ff */
[----:B------:R-:W-:Y:S02]  /*0b20*/  @P1 LEA.HI R55, R84, R55, RZ, 0x3 ;  /* 0x0000003754371211 */ /* 0x000fe400078f18ff */
[----:B------:R-:W-:Y:S02]  /*0b30*/  @P0 SHF.R.S32.HI R86, RZ, 0x1f, R85 ;  /* 0x0000001fff560819 */ /* 0x000fe40000011455 */
[-C--:B------:R-:W-:Y:S02]  /*0b40*/  @P1 LEA.HI.SX32 R55, R55, R0.reuse, 0x1d ;  /* 0x0000000037371211 */ /* 0x080fe400078feaff */
[----:B------:R-:W-:Y:S02]  /*0b50*/  @P0 LEA.HI R85, R86, R85, RZ, 0x3 ;  /* 0x0000005556550211 */ /* 0x000fe400078f18ff */
[----:B------:R-:W-:Y:S02]  /*0b60*/  @P1 MOV R88, R55 ;  /* 0x0000003700581202 */ /* 0x000fe40000000f00 */
[----:B------:R-:W-:-:S02]  /*0b70*/  @P0 LEA.HI.SX32 R85, R85, R0, 0x1d ;  /* 0x0000000055550211 */ /* 0x000fc400078feaff */
[----:B------:R-:W-:-:S03]  /*0b80*/  LEA R86, P3, R88, UR10, 0x3 ;  /* 0x0000000a58567c11 */ /* 0x000fc6000f8618ff */
[----:B---3--:R-:W-:Y:S01]  /*0b90*/  @P0 IMAD.WIDE.U32 R84, R85, 0x10, R52 ;  /* 0x0000001055540825 */ /* 0x008fe200078e0034 */
[----:B------:R-:W-:-:S04]  /*0ba0*/  LEA.HI.X R87, R88, UR11, R89, 0x3, P3 ;  /* 0x0000000b58577c11 */ /* 0x000fc800098f1c59 */
[----:B------:R1:W5:Y:S04]  /*0bb0*/  @P0 LDG.E.128 R68, desc[UR6][R84.64] ;  /* 0x0000000654440981 */ /* 0x000368000c1e1d00 */
[----:B------:R1:W5:Y:S01]  /*0bc0*/  LDG.E.64 R52, desc[UR6][R86.64] ;  /* 0x0000000656347981 */ /* 0x000362000c1e1b00 */
[----:B------:R-:W-:Y:S01]  /*0bd0*/  HFMA2 R55, -RZ, RZ, 0, 0 ;  /* 0x00000000ff377431 */ /* 0x000fe200000001ff */
[----:B------:R-:W-:-:S07]  /*0be0*/  MOV R89, RZ ;  /* 0x000000ff00597202 */ /* 0x000fce0000000f00 */
.L_x_3538:
[----:B------:R-:W-:Y:S05]  /*0bf0*/  BSYNC.RECONVERGENT B1 ;  /* 0x0000000000017941 */ /* 0x000fea0003800200 */
.L_x_3536:
        /* <DEDUP_REMOVED lines=31> */
.L_x_3598:
        /* <DEDUP_REMOVED lines=46> */
.L_x_3544:
[----:B------:R-:W-:Y:S05]  /*10d0*/  BSYNC.RECONVERGENT B2 ;  /* 0x0000000000027941 */ /* 0x000fea0003800200 */
.L_x_3543:
        /* <DEDUP_REMOVED lines=9> */
[----:B-1---5:R-:W-:Y:S02]  /*1170*/  @P0 HADD2.F32 R89, -RZ, R72.H1_H1 ;  /* 0x30000048ff590230 */ /* 0x022fe40000004100 */
[----:B------:R-:W-:-:S04]  /*1180*/  FMUL.FTZ R90, R90, UR13 ;  /* 0x0000000d5a5a7c20 */ /* 0x000fc80008410000 */
[----:B------:R-:W-:-:S04]  /*1190*/  FMUL.FTZ R92, R90, UR12 ;  /* 0x0000000c5a5c7c20 */ /* 0x000fc80008410000 */
[----:B------:R-:W-:Y:S01]  /*11a0*/  FMUL.FTZ R90, R5, R92 ;  /* 0x0000005c055a7220 */ /* 0x000fe20000410000 */
[----:B------:R-:W-:-:S04]  /*11b0*/  @P0 FMUL.FTZ R88, R92, R89 ;  /* 0x000000595c580220 */ /* 0x000fc80000410000 */
[----:B------:R-:W-:Y:S01]  /*11c0*/  FSEL R90, R90, RZ, P0 ;  /* 0x000000ff5a5a7208 */ /* 0x000fe20000000000 */
[----:B------:R-:W-:-:S03]  /*11d0*/  FADD.FTZ R37, R37, R88 ;  /* 0x0000005825257221 */ /* 0x000fc60000010000 */
[----:B------:R-:W-:-:S04]  /*11e0*/  F2FP.F16.F32.PACK_AB R90, RZ, R90 ;  /* 0x0000005aff5a723e */ /* 0x000fc800000000ff */
[----:B------:R-:W-:-:S07]  /*11f0*/  PRMT R44, R44, 0x5410, R90 ;  /* 0x000054102c2c7816 */ /* 0x000fce000000005a */
.L_x_3546:
[----:B------:R-:W-:Y:S05]  /*1200*/  BSYNC.RECONVERGENT B2 ;  /* 0x0000000000027941 */ /* 0x000fea0003800200 */
.L_x_3545:
        /* <DEDUP_REMOVED lines=18> */
.L_x_3548:
[----:B------:R-:W-:Y:S05]  /*1330*/  BSYNC.RECONVERGENT B2 ;  /* 0x0000000000027941 */ /* 0x000fea0003800200 */
.L_x_3547:
        /* <DEDUP_REMOVED lines=9> */
[----:B-----5:R-:W-:Y:S02]  /*13d0*/  @P0 HADD2.F32 R87, -RZ, R73.H1_H1 ;  /* 0x30000049ff570230 */ /* 0x020fe40000004100 */
        /* <DEDUP_REMOVED lines=8> */
.L_x_3550:
[----:B------:R-:W-:Y:S05]  /*1460*/  BSYNC.RECONVERGENT B2 ;  /* 0x0000000000027941 */ /* 0x000fea0003800200 */
.L_x_3549:
        /* <DEDUP_REMOVED lines=10> */
[----:B-1----:R-:W-:Y:S01]  /*1510*/  FMUL.FTZ R89, R86, UR12 ;  /* 0x0000000c56597c20 */ /* 0x002fe20008410000 */
[----:B-----5:R-:W-:-:S03]  /*1520*/  @P0 HADD2.F32 R86, -RZ, R74.H0_H0 ;  /* 0x2000004aff560230 */ /* 0x020fc60000004100 */
[----:B------:R-:W-:Y:S02]  /*1530*/  FMUL.FTZ R88, R8, R89 ;  /* 0x0000005908587220 */ /* 0x000fe40000410000 */
[----:B------:R-:W-:-:S03]  /*1540*/  @P0 FMUL.FTZ R87, R89, R86 ;  /* 0x0000005659570220 */ /* 0x000fc60000410000 */
[----:B------:R-:W-:Y:S01]  /*1550*/  FSEL R88, R88, RZ, P0 ;  /* 0x000000ff58587208 */ /* 0x000fe20000000000 */
[----:B------:R-:W-:-:S03]  /*1560*/  FADD.FTZ R40, R40, R87 ;  /* 0x0000005728287221 */ /* 0x000fc60000010000 */
[----:B------:R-:W-:-:S04]  /*1570*/  F2FP.F16.F32.PACK_AB R88, RZ, R88 ;  /* 0x00000058ff58723e */ /* 0x000fc800000000ff */
[----:B------:R-:W-:-:S07]  /*1580*/  PRMT R46, R88, 0x7610, R46 ;  /* 0x00007610582e7816 */ /* 0x000fce000000002e */
.L_x_3552:
[----:B------:R-:W-:Y:S05]  /*1590*/  BSYNC.RECONVERGENT B2 ;  /* 0x0000000000027941 */ /* 0x000fea0003800200 */
.L_x_3551:
        /* <DEDUP_REMOVED lines=18> */
.L_x_3554:
[----:B------:R-:W-:Y:S05]  /*16c0*/  BSYNC.RECONVERGENT B2 ;  /* 0x0000000000027941 */ /* 0x000fea0003800200 */
.L_x_3553:
        /* <DEDUP_REMOVED lines=9> */
[----:B-----5:R-:W-:Y:S02]  /*1760*/  @P0 HADD2.F32 R84, -RZ, R75.H0_H0 ;  /* 0x2000004bff540230 */ /* 0x020fe40000004100 */
        /* <DEDUP_REMOVED lines=8> */
.L_x_3556:
[----:B------:R-:W-:Y:S05]  /*17f0*/  BSYNC.RECONVERGENT B2 ;  /* 0x0000000000027941 */ /* 0x000fea0003800200 */
.L_x_3555:
[----:B------:R-:W-:Y:S05]  /*1800*/  @!P1 BRA `(.L_x_3557) ;  /* 0x0000001400449947 */ /* 0x000fea0003800000 */
[----:B------:R-:W-:Y:S01]  /*1810*/  FFMA.FTZ R82, R80, R82, R83 ;  /* 0x0000005250527223 */ /* 0x000fe20000010053 */
[----:B------:R-:W-:Y:S02]  /*1820*/  ISETP.GT.AND P2, PT, R81, RZ, PT ;  /* 0x000000ff5100720c */ /* 0x000fe40003f44270 */
[----:B------:R-:W-:Y:S01]  /*1830*/  ISETP.GE.U32.AND P0, PT, R52, RZ, PT ;  /* 0x000000ff3400720c */ /* 0x000fe20003f06070 */
[----:B------:R-:W-:-:S03]  /*1840*/  FADD.FTZ R82, R79, -R82 ;  /* 0x800000524f527221 */ /* 0x000fc60000010000 */
[----:B------:R-:W-:Y:S01]  /*1850*/  ISETP.GE.U32.AND.EX P0, PT, R53, 0x1000000, PT, P0 ;  /* 0x010000003500780c */ /* 0x000fe20003f06100 */
[----:B------:R-:W-:-:S05]  /*1860*/  FMUL.FTZ R82, R57, R82 ;  /* 0x0000005239527220 */ /* 0x000fca0000410000 */
[----:B------:R-:W-:-:S05]  /*1870*/  FSEL R52, R82, RZ, P2 ;  /* 0x000000ff52347208 */ /* 0x000fca0001000000 */
[----:B------:R-:W-:Y:S02]  /*1880*/  FMUL.FTZ R52, R52, UR13 ;  /* 0x0000000d34347c20 */ /* 0x000fe40008410000 */
[----:B-----5:R-:W-:Y:S02]  /*1890*/  @P0 HADD2.F32 R53, -RZ, R75.H1_H1 ;  /* 0x3000004bff350230 */ /* 0x020fe40000004100 */
[----:B------:R-:W-:Y:S01]  /*18a0*/  FMUL.FTZ R82, R52, UR12 ;  /* 0x0000000c34527c20 */ /* 0x000fe20008410000 */
[----:B------:R-:W-:-:S03]  /*18b0*/  MOV R52, RZ ;  /* 0x000000ff00347202 */ /* 0x000fc60000000f00 */
[----:B------:R-:W-:Y:S01]  /*18c0*/  FMUL.FTZ R57, R11, R82 ;  /* 0x000000520b397220 */ /* 0x000fe20000410000 */
[----:B------:R-:W-:-:S04]  /*18d0*/  @P0 FMUL.FTZ R52, R82, R53 ;  /* 0x0000003552340220 */ /* 0x000fc80000410000 */
[----:B------:R-:W-:Y:S01]  /*18e0*/  FSEL R57, R57, RZ, P0 ;  /* 0x000000ff39397208 */ /* 0x000fe20000000000 */
[----:B------:R-:W-:-:S03]  /*18f0*/  FADD.FTZ R43, R43, R52 ;  /* 0x000000342b2b7221 */ /* 0x000fc60000010000 */
[----:B------:R-:W-:-:S04]  /*1900*/  F2FP.F16.F32.PACK_AB R57, RZ, R57 ;  /* 0x00000039ff39723e */ /* 0x000fc800000000ff */
[----:B------:R-:W-:Y:S01]  /*1910*/  PRMT R47, R47, 0x5410, R57 ;  /* 0x000054102f2f7816 */ /* 0x000fe20000000039 */
[----:B------:R-:W-:Y:S06]  /*1920*/  BRA `(.L_x_3557) ;  /* 0x0000001000fc7947 */ /* 0x000fec0003800000 */
.L_x_3542:
        /* <DEDUP_REMOVED lines=39> */
.L_x_3559:
[----:B------:R-:W-:Y:S05]  /*1ba0*/  BSYNC.RECONVERGENT B2 ;  /* 0x0000000000027941 */ /* 0x000fea0003800200 */
.L_x_3558:
        /* <DEDUP_REMOVED lines=14> */
.L_x_3561:
[----:B------:R-:W-:Y:S05]  /*1c90*/  BSYNC.RECONVERGENT B2 ;  /* 0x0000000000027941 */ /* 0x000fea0003800200 */
.L_x_3560:
[----:B------:R-:W-:Y:S01]  /*1ca0*/  BSSY.RECONVERGENT B2, `(.L_x_3562) ;  /* 0x000000e000027945 */ /* 0x000fe20003800200 */
[----:B------:R-:W-:-:S03]  /*1cb0*/  FSEL R88, R92, RZ, P0 ;  /* 0x000000ff5c587208 */ /* 0x000fc60000000000 */
[----:B------:R-:W-:Y:S05]  /*1cc0*/  @!P1 BRA `(.L_x_3563) ;  /* 0x00000000002c9947 */ /* 0x000fea0003800000 */
        /* <DEDUP_REMOVED lines=11> */
.L_x_3563:
[----:B------:R-:W-:Y:S05]  /*1d80*/  BSYNC.RECONVERGENT B2 ;  /* 0x0000000000027941 */ /* 0x000fea0003800200 */
.L_x_3562:
        /* <DEDUP_REMOVED lines=14> */
.L_x_3565:
[----:B------:R-:W-:Y:S05]  /*1e70*/  BSYNC.RECONVERGENT B2 ;  /* 0x0000000000027941 */ /* 0x000fea0003800200 */
.L_x_3564:
        /* <DEDUP_REMOVED lines=14> */
.L_x_3567:
[----:B------:R-:W-:Y:S05]  /*1f60*/  BSYNC.RECONVERGENT B2 ;  /* 0x0000000000027941 */ /* 0x000fea0003800200 */
.L_x_3566:
        /* <DEDUP_REMOVED lines=14> */
.L_x_3569:
[----:B------:R-:W-:Y:S05]  /*2050*/  BSYNC.RECONVERGENT B2 ;  /* 0x0000000000027941 */ /* 0x000fea0003800200 */
.L_x_3568:
        /* <DEDUP_REMOVED lines=21> */
.L_x_3571:
[----:B------:R-:W-:Y:S05]  /*21b0*/  BSYNC.RECONVERGENT B2 ;  /* 0x0000000000027941 */ /* 0x000fea0003800200 */
.L_x_3570:
        /* <DEDUP_REMOVED lines=12> */
[----:B-----5:R-:W-:Y:S01]  /*2280*/  @P0 HADD2.F32 R57, -RZ, R75.H1_H1 ;  /* 0x3000004bff390230 */ /* 0x020fe20000004100 */
[----:B------:R-:W-:-:S04]  /*2290*/  F2FP.F16.F32.PACK_AB R53, RZ, R53 ;  /* 0x00000035ff35723e */ /* 0x000fc800000000ff */
[----:B------:R-:W-:Y:S01]  /*22a0*/  @P0 FMUL.FTZ R52, R57, R82 ;  /* 0x0000005239340220 */ /* 0x000fe20000410000 */
[----:B------:R-:W-:-:S03]  /*22b0*/  PRMT R47, R47, 0x5410, R53 ;  /* 0x000054102f2f7816 */ /* 0x000fc60000000035 */
[----:B------:R-:W-:Y:S01]  /*22c0*/  FADD.FTZ R43, R43, R52 ;  /* 0x000000342b2b7221 */ /* 0x000fe20000010000 */
[----:B------:R-:W-:Y:S06]  /*22d0*/  BRA `(.L_x_3557) ;  /* 0x0000000800907947 */ /* 0x000fec0003800000 */
.L_x_3541:
[----:B------:R-:W-:Y:S01]  /*22e0*/  ISETP.GT.AND P3, PT, R81, RZ, PT ;  /* 0x000000ff5100720c */ /* 0x000fe20003f64270 */
[----:B------:R-:W-:Y:S01]  /*22f0*/  @P2 FFMA.FTZ R81, R3, R82, R83 ;  /* 0x0000005203512223 */ /* 0x000fe20000010053 */
[----:B------:R-:W-:Y:S01]  /*2300*/  MOV R93, UR22 ;  /* 0x00000016005d7c02 */ /* 0x000fe20008000f00 */
[--C-:B------:R-:W-:Y:S01]  /*2310*/  HADD2.F32 R102, -RZ, R68.reuse.H0_H0 ;  /* 0x20000044ff667230 */ /* 0x100fe20000004100 */
[----:B------:R-:W-:Y:S01]  /*2320*/  MOV R99, UR23 ;  /* 0x0000001700637c02 */ /* 0x000fe20008000f00 */
[----:B------:R-:W-:Y:S01]  /*2330*/  @P2 FADD.FTZ R81, R64, -R81 ;  /* 0x8000005140512221 */ /* 0x000fe20000010000 */
[----:B------:R-:W-:Y:S01]  /*2340*/  ISETP.NE.U32.AND P0, PT, R93, RZ, PT ;  /* 0x000000ff5d00720c */ /* 0x000fe20003f05070 */
[----:B------:R-:W-:Y:S01]  /*2350*/  HADD2.F32 R100, -RZ, R68.H1_H1 ;  /* 0x30000044ff647230 */ /* 0x000fe20000004100 */
[----:B------:R-:W-:Y:S01]  /*2360*/  BSSY.RECONVERGENT B2, `(.L_x_3572) ;  /* 0x000002b000027945 */ /* 0x000fe20003800200 */
[----:B------:R-:W-:Y:S01]  /*2370*/  @P2 FFMA.FTZ R102, R57, R81, R102 ;  /* 0x0000005139662223 */ /* 0x000fe20000010066 */
[----:B------:R-:W-:Y:S01]  /*2380*/  ISETP.NE.AND.EX P0, PT, R99, RZ, PT, P0 ;  /* 0x000000ff6300720c */ /* 0x000fe20003f05300 */
[----:B------:R-:W-:-:S02]  /*2390*/  HADD2.F32 R96, -RZ, R69.H1_H1 ;  /* 0x30000045ff607230 */ /* 0x000fc40000004100 */
[-CC-:B------:R-:W-:Y:S01]  /*23a0*/  @P3 FFMA.FTZ R90, R58, R82.reuse, R83.reuse ;  /* 0x000000523a5a3223 */ /* 0x180fe20000010053 */
[-CC-:B------:R-:W-:Y:S01]  /*23b0*/  @P3 FFMA.FTZ R92, R60, R82.reuse, R83.reuse ;  /* 0x000000523c5c3223 */ /* 0x180fe20000010053 */
[-CC-:B-1----:R-:W-:Y:S01]  /*23c0*/  @P3 FFMA.FTZ R89, R59, R82.reuse, R83.reuse ;  /* 0x000000523b593223 */ /* 0x182fe20000010053 */
[-CC-:B------:R-:W-:Y:S01]  /*23d0*/  @P3 FFMA.FTZ R91, R61, R82.reuse, R83.reuse ;  /* 0x000000523d5b3223 */ /* 0x180fe20000010053 */
[----:B------:R-:W-:Y:S01]  /*23e0*/  @P3 FADD.FTZ R90, R65, -R90 ;  /* 0x8000005a415a3221 */ /* 0x000fe20000010000 */
[----:B------:R-:W-:Y:S01]  /*23f0*/  @P3 FADD.FTZ R81, R67, -R92 ;  /* 0x8000005c43513221 */ /* 0x000fe20000010000 */
[-CC-:B------:R-:W-:Y:S01]  /*2400*/  @P3 FFMA.FTZ R104, R62, R82.reuse, R83.reuse ;  /* 0x000000523e683223 */ /* 0x180fe20000010053 */
[-CC-:B------:R-:W-:Y:S01]  /*2410*/  @P3 FFMA.FTZ R101, R63, R82.reuse, R83.reuse ;  /* 0x000000523f653223 */ /* 0x180fe20000010053 */
[----:B------:R-:W-:Y:S01]  /*2420*/  @P3 FFMA.FTZ R106, R80, R82, R83 ;  /* 0x00000052506a3223 */ /* 0x000fe20000010053 */
[----:B------:R-:W-:Y:S01]  /*2430*/  @P3 FFMA.FTZ R100, R57, R90, R100 ;  /* 0x0000005a39643223 */ /* 0x000fe20000010064 */
[----:B------:R-:W-:-:S02]  /*2440*/  HADD2.F32 R98, -RZ, R69.H0_H0 ;  /* 0x20000045ff627230 */ /* 0x000fc40000004100 */
[----:B------:R-:W-:Y:S01]  /*2450*/  @P3 FFMA.FTZ R96, R57, R81, R96 ;  /* 0x0000005139603223 */ /* 0x000fe20000010060 */
[--C-:B------:R-:W-:Y:S02]  /*2460*/  HADD2.F32 R94, -RZ, R70.reuse.H0_H0 ;  /* 0x20000046ff5e7230 */ /* 0x100fe40000004100 */
[----:B------:R-:W-:Y:S01]  /*2470*/  @P3 FADD.FTZ R89, R66, -R89 ;  /* 0x8000005942593221 */ /* 0x000fe20000010000 */
[----:B------:R-:W-:Y:S02]  /*2480*/  HADD2.F32 R82, -RZ, R70.H1_H1 ;  /* 0x30000046ff527230 */ /* 0x000fe40000004100 */
[----:B------:R-:W-:Y:S01]  /*2490*/  @P3 FADD.FTZ R91, R76, -R91 ;  /* 0x8000005b4c5b3221 */ /* 0x000fe20000010000 */
[--C-:B------:R-:W-:Y:S02]  /*24a0*/  HADD2.F32 R90, -RZ, R71.reuse.H0_H0 ;  /* 0x20000047ff5a7230 */ /* 0x100fe40000004100 */
[----:B------:R-:W-:Y:S01]  /*24b0*/  @P3 FADD.FTZ R81, R77, -R104 ;  /* 0x800000684d513221 */ /* 0x000fe20000010000 */
[----:B------:R-:W-:-:S02]  /*24c0*/  HADD2.F32 R92, -RZ, R71.H1_H1 ;  /* 0x30000047ff5c7230 */ /* 0x000fc40000004100 */
[----:B------:R-:W-:Y:S01]  /*24d0*/  @P3 FADD.FTZ R101, R78, -R101 ;  /* 0x800000654e653221 */ /* 0x000fe20000010000 */
[----:B------:R-:W-:Y:S01]  /*24e0*/  @P3 FADD.FTZ R83, R79, -R106 ;  /* 0x8000006a4f533221 */ /* 0x000fe20000010000 */
        /* <DEDUP_REMOVED lines=18> */
.L_x_3573:
[----:B------:R-:W-:Y:S05]  /*2610*/  BSYNC.RECONVERGENT B2 ;  /* 0x0000000000027941 */ /* 0x000fea0003800200 */
.L_x_3572:
        /* <DEDUP_REMOVED lines=23> */
[----:B------:R-:W-:-:S07]  /*2790*/  PRMT R44, R44, 0x5410, R91 ;  /* 0x000054102c2c7816 */ /* 0x000fce000000005b */
.L_x_3575:
[----:B------:R-:W-:Y:S05]  /*27a0*/  BSYNC.RECONVERGENT B2 ;  /* 0x0000000000027941 */ /* 0x000fea0003800200 */
.L_x_3574:
[----:B------:R-:W-:Y:S04]  /*27b0*/  BSSY.RECONVERGENT B2, `(.L_x_3576) ;  /* 0x000000d000027945 */ /* 0x000fe80003800200 */
        /* <DEDUP_REMOVED lines=12> */
.L_x_3577:
[----:B------:R-:W-:Y:S05]  /*2880*/  BSYNC.RECONVERGENT B2 ;  /* 0x0000000000027941 */ /* 0x000fea0003800200 */
.L_x_3576:
[----:B------:R-:W-:Y:S04]  /*2890*/  BSSY.RECONVERGENT B2, `(.L_x_3578) ;  /* 0x000000d000027945 */ /* 0x000fe80003800200 */
[----:B------:R-:W-:Y:S05]  /*28a0*/  @!P1 BRA `(.L_x_3579) ;  /* 0x00000000002c9947 */ /* 0x000fea0003800000 */
        /* <DEDUP_REMOVED lines=11> */
.L_x_3579:
[----:B------:R-:W-:Y:S05]  /*2960*/  BSYNC.RECONVERGENT B2 ;  /* 0x0000000000027941 */ /* 0x000fea0003800200 */
.L_x_3578:
        /* <DEDUP_REMOVED lines=13> */
.L_x_3581:
[----:B------:R-:W-:Y:S05]  /*2a40*/  BSYNC.RECONVERGENT B2 ;  /* 0x0000000000027941 */ /* 0x000fea0003800200 */
.L_x_3580:
[----:B------:R-:W-:Y:S04]  /*2a50*/  BSSY.RECONVERGENT B2, `(.L_x_3582) ;  /* 0x000000d000027945 */ /* 0x000fe80003800200 */
        /* <DEDUP_REMOVED lines=12> */
.L_x_3583:
[----:B------:R-:W-:Y:S05]  /*2b20*/  BSYNC.RECONVERGENT B2 ;  /* 0x0000000000027941 */ /* 0x000fea0003800200 */
.L_x_3582:
        /* <DEDUP_REMOVED lines=13> */
.L_x_3585:
[----:B------:R-:W-:Y:S05]  /*2c00*/  BSYNC.RECONVERGENT B2 ;  /* 0x0000000000027941 */ /* 0x000fea0003800200 */
.L_x_3584:
[----:B------:R-:W-:Y:S02]  /*2c10*/  @P0 PRMT R51, R89, 0x7610, R51 ;  /* 0x0000761059330816 */ /* 0x000fe40000000033 */
[----:B------:R-:W-:Y:S02]  /*2c20*/  @P0 PRMT R49, R49, 0x5410, R81 ;  /* 0x0000541031310816 */ /* 0x000fe40000000051 */
[----:B------:R-:W-:Y:S02]  /*2c30*/  @P0 PRMT R50, R50, 0x5410, R83 ;  /* 0x0000541032320816 */ /* 0x000fe40000000053 */
[----:B------:R-:W-:Y:S01]  /*2c40*/  @P0 PRMT R51, R51, 0x5410, R57 ;  /* 0x0000541033330816 */ /* 0x000fe20000000039 */
[----:B------:R-:W-:Y:S06]  /*2c50*/  @!P1 BRA `(.L_x_3557) ;  /* 0x0000000000309947 */ /* 0x000fec0003800000 */
[----:B------:R-:W-:Y:S01]  /*2c60*/  ISETP.GE.U32.AND P0, PT, R52, RZ, PT ;  /* 0x000000ff3400720c */ /* 0x000fe20003f06070 */
[----:B------:R-:W-:Y:S01]  /*2c70*/  FMUL.FTZ R92, R92, UR13 ;  /* 0x0000000d5c5c7c20 */ /* 0x000fe20008410000 */
[----:B------:R-:W-:Y:S02]  /*2c80*/  MOV R52, RZ ;  /* 0x000000ff00347202 */ /* 0x000fe40000000f00 */
[----:B------:R-:W-:Y:S01]  /*2c90*/  ISETP.GE.U32.AND.EX P0, PT, R53, 0x1000000, PT, P0 ;  /* 0x010000003500780c */ /* 0x000fe20003f06100 */
[----:B------:R-:W-:-:S04]  /*2ca0*/  FMUL.FTZ R92, R92, UR12 ;  /* 0x0000000c5c5c7c20 */ /* 0x000fc80008410000 */
[----:B------:R-:W-:-:S05]  /*2cb0*/  FMUL.FTZ R53, R11, R92 ;  /* 0x0000005c0b357220 */ /* 0x000fca0000410000 */
[----:B------:R-:W-:-:S03]  /*2cc0*/  FSEL R53, R53, RZ, P0 ;  /* 0x000000ff35357208 */ /* 0x000fc60000000000 */
[----:B-----5:R-:W-:Y:S01]  /*2cd0*/  @P0 HADD2.F32 R57, -RZ, R75.H1_H1 ;  /* 0x3000004bff390230 */ /* 0x020fe20000004100 */
[----:B------:R-:W-:-:S04]  /*2ce0*/  F2FP.F16.F32.PACK_AB R53, RZ, R53 ;  /* 0x00000035ff35723e */ /* 0x000fc800000000ff */
[----:B------:R-:W-:Y:S01]  /*2cf0*/  @P0 FMUL.FTZ R52, R57, R92 ;  /* 0x0000005c39340220 */ /* 0x000fe20000410000 */
[----:B------:R-:W-:-:S03]  /*2d00*/  PRMT R47, R47, 0x5410, R53 ;  /* 0x000054102f2f7816 */ /* 0x000fc60000000035 */
[----:B------:R-:W-:-:S07]  /*2d10*/  FADD.FTZ R43, R43, R52 ;  /* 0x000000342b2b7221 */ /* 0x000fce0000010000 */
.L_x_3557:
[----:B------:R-:W-:Y:S05]  /*2d20*/  BSYNC.RECONVERGENT B1 ;  /* 0x0000000000017941 */ /* 0x000fea0003800200 */
.L_x_3540:
        /* <DEDUP_REMOVED lines=12> */
[----:B------:R-:W-:Y:S02]  /*2df0*/  @P1 LEA.HI.X R55, R54, R83, R55, 0x4, P2 ;  /* 0x0000005336371211 */ /* 0x000fe400010f2437 */
[----:B------:R-:W-:Y:S01]  /*2e00*/  @P1 MOV R54, R57 ;  /* 0x0000003900361202 */ /* 0x000fe20000000f00 */
[----:B----4-:R-:W-:-:S05]  /*2e10*/  @P0 IMAD.WIDE.U32 R52, R81, 0x10, R52 ;  /* 0x0000001051340825 */ /* 0x010fca00078e0034 */
[----:B------:R2:W-:Y:S01]  /*2e20*/  @P0 STG.E.128 desc[UR6][R52.64], R48 ;  /* 0x0000003034000986 */ /* 0x0005e2000c101d06 */
[----:B------:R-:W-:-:S03]  /*2e30*/  ISETP.GE.AND P0, PT, R56, R85, PT ;  /* 0x000000553800720c */ /* 0x000fc60003f06270 */
[----:B------:R2:W-:Y:S10]  /*2e40*/  @P1 STG.E.128 desc[UR6][R54.64], R44 ;  /* 0x0000002c36001986 */ /* 0x0005f4000c101d06 */
[----:B------:R-:W-:Y:S05]  /*2e50*/  @!P0 BRA `(.L_x_3586) ;  /* 0xffffffd400088947 */ /* 0x000fea000383ffff */
.L_x_3535:
[----:B------:R-:W-:Y:S05]  /*2e60*/  BSYNC B0 ;  /* 0x0000000000007941 */ /* 0x000fea0003800000 */
.L_x_3534:
        /* <DEDUP_REMOVED lines=91> */
.L_x_3539:
        /* <DEDUP_REMOVED lines=8> */
.L_x_3588:
[----:B------:R-:W-:Y:S05]  /*34a0*/  BSYNC B1 ;  /* 0x0000000000017941 */ /* 0x000fea0003800000 */
.L_x_3587:
        /* <DEDUP_REMOVED lines=8> */
.L_x_3589:
[----:B------:R-:W-:Y:S01]  /*3530*/  FADD.FTZ R90, R90, R55 ;  /* 0x000000375a5a7221 */ /* 0x000fe20000010000 */
[----:B------:R-:W-:-:S04]  /*3540*/  HFMA2 R102, -RZ, RZ, 0, 1.1920928955078125e-07 ;  /* 0x00000002ff667431 */ /* 0x000fc800000001ff */
[----:B------:R-:W-:Y:S02]  /*3550*/  MOV R103, R90 ;  /* 0x0000005a00677202 */ /* 0x000fe40000000f00 */
[----:B------:R-:W-:-:S07]  /*3560*/  MOV R92, R101 ;  /* 0x00000065005c7202 */ /* 0x000fce0000000f00 */
[----:B------:R-:W-:Y:S05]  /*3570*/  WARPSYNC.COLLECTIVE R100, `(.L_x_3590) ;  /* 0x0000000064087348 */ /* 0x000fea0003c00000 */
[----:B------:R0:W1:Y:S02]  /*3580*/  SHFL.BFLY P0, R101, R103, R102, R105 ;  /* 0x0c00006667657389 */ /* 0x0000640000000069 */
[----:B01----:R-:W-:Y:S05]  /*3590*/  ENDCOLLECTIVE ;  /* 0x000000000000791b */ /* 0x003fea0003800000 */
.L_x_3590:
[----:B------:R-:W-:-:S05]  /*35a0*/  FADD.FTZ R92, R92, R89 ;  /* 0x000000595c5c7221 */ /* 0x000fca0000010000 */
[----:B------:R-:W-:Y:S02]  /*35b0*/  MOV R103, R92 ;  /* 0x0000005c00677202 */ /* 0x000fe40000000f00 */
[----:B------:R-:W-:-:S07]  /*35c0*/  MOV R91, R101 ;  /* 0x00000065005b7202 */ /* 0x000fce0000000f00 */
[----:B------:R-:W-:Y:S05]  /*35d0*/  WARPSYNC.COLLECTIVE R100, `(.L_x_3591) ;  /* 0x0000000064087348 */ /* 0x000fea0003c00000 */
[----:B------:R0:W1:Y:S02]  /*35e0*/  SHFL.BFLY P0, R101, R103, R102, R105 ;  /* 0x0c00006667657389 */ /* 0x0000640000000069 */
[----:B01----:R-:W-:Y:S05]  /*35f0*/  ENDCOLLECTIVE ;  /* 0x000000000000791b */ /* 0x003fea0003800000 */
.L_x_3591:
[----:B------:R-:W-:Y:S01]  /*3600*/  FADD.FTZ R91, R90, R91 ;  /* 0x0000005b5a5b7221 */ /* 0x000fe20000010000 */
[----:B------:R-:W-:-:S04]  /*3610*/  HFMA2 R102, -RZ, RZ, 0, 2.384185791015625e-07 ;  /* 0x00000004ff667431 */ /* 0x000fc800000001ff */
[----:B------:R-:W-:Y:S02]  /*3620*/  MOV R103, R91 ;  /* 0x0000005b00677202 */ /* 0x000fe40000000f00 */
[----:B------:R-:W-:-:S07]  /*3630*/  MOV R93, R101 ;  /* 0x00000065005d7202 */ /* 0x000fce0000000f00 */
[----:B------:R-:W-:Y:S05]  /*3640*/  WARPSYNC.COLLECTIVE R100, `(.L_x_3592) ;  /* 0x0000000064087348 */ /* 0x000fea0003c00000 */
[----:B------:R0:W1:Y:S02]  /*3650*/  SHFL.BFLY P0, R101, R103, R102, R105 ;  /* 0x0c00006667657389 */ /* 0x0000640000000069 */
[----:B01----:R-:W-:Y:S05]  /*3660*/  ENDCOLLECTIVE ;  /* 0x000000000000791b */ /* 0x003fea0003800000 */
.L_x_3592:
[----:B------:R-:W-:-:S05]  /*3670*/  FADD.FTZ R93, R92, R93 ;  /* 0x0000005d5c5d7221 */ /* 0x000fca0000010000 */
[----:B------:R-:W-:Y:S02]  /*3680*/  MOV R103, R93 ;  /* 0x0000005d00677202 */ /* 0x000fe40000000f00 */
[----:B------:R-:W-:-:S07]  /*3690*/  MOV R94, R101 ;  /* 0x00000065005e7202 */ /* 0x000fce0000000f00 */
[----:B------:R-:W-:Y:S05]  /*36a0*/  WARPSYNC.COLLECTIVE R100, `(.L_x_3593) ;  /* 0x0000000064087348 */ /* 0x000fea0003c00000 */
[----:B------:R0:W1:Y:S02]  /*36b0*/  SHFL.BFLY P0, R101, R103, R102, R105 ;  /* 0x0c00006667657389 */ /* 0x0000640000000069 */
[----:B01----:R-:W-:Y:S05]  /*36c0*/  ENDCOLLECTIVE ;  /* 0x000000000000791b */ /* 0x003fea0003800000 */
.L_x_3593:
[----:B------:R-:W-:Y:S01]  /*36d0*/  FADD.FTZ R94, R91, R94 ;  /* 0x0000005e5b5e7221 */ /* 0x000fe20000010000 */
[----:B------:R-:W-:-:S04]  /*36e0*/  HFMA2 R102, -RZ, RZ, 0, 4.76837158203125e-07 ;  /* 0x00000008ff667431 */ /* 0x000fc800000001ff */
[----:B------:R-:W-:Y:S02]  /*36f0*/  MOV R103, R94 ;  /* 0x0000005e00677202 */ /* 0x000fe40000000f00 */
[----:B------:R-:W-:-:S07]  /*3700*/  MOV R96, R101 ;  /* 0x0000006500607202 */ /* 0x000fce0000000f00 */
[----:B------:R-:W-:Y:S05]  /*3710*/  WARPSYNC.COLLECTIVE R100, `(.L_x_3594) ;  /* 0x0000000064087348 */ /* 0x000fea0003c00000 */
[----:B------:R0:W1:Y:S02]  /*3720*/  SHFL.BFLY P0, R101, R103, R102, R105 ;  /* 0x0c00006667657389 */ /* 0x0000640000000069 */
[----:B01----:R-:W-:Y:S05]  /*3730*/  ENDCOLLECTIVE ;  /* 0x000000000000791b */ /* 0x003fea0003800000 */
.L_x_3594:
[----:B------:R-:W-:-:S05]  /*3740*/  FADD.FTZ R96, R93, R96 ;  /* 0x000000605d607221 */ /* 0x000fca0000010000 */
[----:B------:R-:W-:Y:S02]  /*3750*/  MOV R103, R96 ;  /* 0x0000006000677202 */ /* 0x000fe40000000f00 */
[----:B------:R-:W-:-:S07]  /*3760*/  MOV R55, R101 ;  /* 0x0000006500377202 */ /* 0x000fce0000000f00 */
[----:B------:R-:W-:Y:S05]  /*3770*/  WARPSYNC.COLLECTIVE R100, `(.L_x_3595) ;  /* 0x0000000064087348 */ /* 0x000fea0003c00000 */
[----:B------:R0:W1:Y:S02]  /*3780*/  SHFL.BFLY P0, R101, R103, R102, R105 ;  /* 0x0c00006667657389 */ /* 0x0000640000000069 */
[----:B01----:R-:W-:Y:S05]  /*3790*/  ENDCOLLECTIVE ;  /* 0x000000000000791b */ /* 0x003fea0003800000 */
.L_x_3595:
[----:B------:R-:W-:Y:S01]  /*37a0*/  FADD.FTZ R98, R94, R55 ;  /* 0x000000375e627221 */ /* 0x000fe20000010000 */
[----:B------:R-:W-:-:S04]  /*37b0*/  HFMA2 R102, -RZ, RZ, 0, 9.5367431640625e-07 ;  /* 0x00000010ff667431 */ /* 0x000fc800000001ff */
[----:B------:R-:W-:Y:S02]  /*37c0*/  MOV R103, R98 ;  /* 0x0000006200677202 */ /* 0x000fe40000000f00 */
[----:B------:R-:W-:-:S07]  /*37d0*/  MOV R89, R101 ;  /* 0x0000006500597202 */ /* 0x000fce0000000f00 */
[----:B------:R-:W-:Y:S05]  /*37e0*/  WARPSYNC.COLLECTIVE R100, `(.L_x_3596) ;  /* 0x0000000064087348 */ /* 0x000fea0003c00000 */
[----:B------:R0:W1:Y:S02]  /*37f0*/  SHFL.BFLY P0, R101, R103, R102, R105 ;  /* 0x0c00006667657389 */ /* 0x0000640000000069 */
[----:B01----:R-:W-:Y:S05]  /*3800*/  ENDCOLLECTIVE ;  /* 0x000000000000791b */ /* 0x003fea0003800000 */
.L_x_3596:
[----:B------:R-:W-:-:S05]  /*3810*/  FADD.FTZ R89, R96, R89 ;  /* 0x0000005960597221 */ /* 0x000fca0000010000 */
[----:B------:R-:W-:Y:S02]  /*3820*/  MOV R103, R89 ;  /* 0x0000005900677202 */ /* 0x000fe40000000f00 */
[----:B------:R-:W-:-:S07]  /*3830*/  MOV R99, R101 ;  /* 0x0000006500637202 */ /* 0x000fce0000000f00 */
[----:B------:R-:W-:Y:S05]  /*3840*/  WARPSYNC.COLLECTIVE R100, `(.L_x_3597) ;  /* 0x0000000064087348 */ /* 0x000fea0003c00000 */
[----:B------:R0:W1:Y:S02]  /*3850*/  SHFL.BFLY P0, R101, R103, R102, R105 ;  /* 0x0c00006667657389 */ /* 0x0000640000000069 */
[----:B01----:R-:W-:Y:S05]  /*3860*/  ENDCOLLECTIVE ;  /* 0x000000000000791b */ /* 0x003fea0003800000 */
.L_x_3597:
[----:B------:R-:W-:Y:S01]  /*3870*/  MOV R92, R101 ;  /* 0x00000065005c7202 */ /* 0x000fe20000000f00 */
[----:B------:R-:W-:Y:S06]  /*3880*/  BRA `(.L_x_3598) ;  /* 0xffffffd400587947 */ /* 0x000fec000383ffff */
.L_x_3599:
        /* <DEDUP_REMOVED lines=15> */
.L_x_6455:


//--------------------- .text._ZN10layer_norm13ln_bwd_kernelINS_13Kernel_traitsI6__halfS2_fS2_fjLj256ELj1ELj4ELj1ELj16ENS_18Kernel_traits_baseILj256ES2_S2_fS2_fjLj128EEEEELb0ELb0ELb0ELb0EEEvNS_9BwdParamsE --------------------------
	.section	.text._ZN10layer_norm13ln_bwd_kernelINS_13Kernel_traitsI6__halfS2_fS2_fjLj256ELj1ELj4ELj1ELj16ENS_18Kernel_traits_baseILj256ES2_S2_fS2_fjLj128EEEEELb0ELb0ELb0ELb0EEEvNS_9BwdParamsE,"ax",@progbits
	.align	128
        .global         _ZN10layer_norm13ln_bwd_kernelINS_13Kernel_traitsI6__halfS2_fS2_fjLj256ELj1ELj4ELj1ELj16ENS_18Kernel_traits_baseILj256ES2_S2_fS2_fjLj128EEEEELb0ELb0ELb0ELb0EEEvNS_9BwdParamsE
        .type           _ZN10layer_norm13ln_bwd_kernelINS_13Kernel_traitsI6__halfS2_fS2_fjLj256ELj1ELj4ELj1ELj16ENS_18Kernel_traits_baseILj256ES2_S2_fS2_fjLj128EEEEELb0ELb0ELb0ELb0EEEvNS_9BwdParamsE,@function
        .size           _ZN10layer_norm13ln_bwd_kernelINS_13Kernel_traitsI6__halfS2_fS2_fjLj256ELj1ELj4ELj1ELj16ENS_18Kernel_traits_baseILj256ES2_S2_fS2_fjLj128EEEEELb0ELb0ELb0ELb0EEEvNS_9BwdParamsE,(.L_x_6456 - _ZN10layer_norm13ln_bwd_kernelINS_13Kernel_traitsI6__halfS2_fS2_fjLj256ELj1ELj4ELj1ELj16ENS_18Kernel_traits_baseILj256ES2_S2_fS2_fjLj128EEEEELb0ELb0ELb0ELb0EEEvNS_9BwdParamsE)
        .other          _ZN10layer_norm13ln_bwd_kernelINS_13Kernel_traitsI6__halfS2_fS2_fjLj256ELj1ELj4ELj1ELj16ENS_18Kernel_traits_baseILj256ES2_S2_fS2_fjLj128EEEEELb0ELb0ELb0ELb0EEEvNS_9BwdParamsE,@"STO_CUDA_ENTRY STV_DEFAULT"
_ZN10layer_norm13ln_bwd_kernelINS_13Kernel_traitsI6__halfS2_fS2_fjLj256ELj1ELj4ELj1ELj16ENS_18Kernel_traits_baseILj256ES2_S2_fS2_fjLj128EEEEELb0ELb0ELb0ELb0EEEvNS_9BwdParamsE:
.text._ZN10layer_norm13ln_bwd_kernelINS_13Kernel_traitsI6__halfS2_fS2_fjLj256ELj1ELj4ELj1ELj16ENS_18Kernel_traits_baseILj256ES2_S2_fS2_fjLj128EEEEELb0ELb0ELb0ELb0EEEvNS_9BwdParamsE:
        /* <DEDUP_REMOVED lines=39> */
.L_x_3611:
        /* <DEDUP_REMOVED lines=34> */
[----:B------:R-:W-:Y:S01]  /*0490*/  ISETP.NE.AND P1, PT, R2, RZ, PT ;  /* 0x000000ff0200720c */ /* 0x000fe20003f25270 */
[----:B0-----:R-:W-:-:S03]  /*04a0*/  HADD2.F32 R61, -RZ, R18.H1_H1 ;  /* 0x30000012ff3d7230 */ /* 0x001fc60000004100 */
[----:B--2---:R-:W-:-:S05]  /*04b0*/  FSEL R66, R58, RZ, !P1 ;  /* 0x000000ff3a427208 */ /* 0x004fca0004800000 */
[--C-:B----4-:R-:W-:Y:S01]  /*04c0*/  FADD.FTZ R59, R49, -R66.reuse ;  /* 0x80000042313b7221 */ /* 0x110fe20000010000 */
[--C-:B------:R-:W-:Y:S01]  /*04d0*/  FADD.FTZ R58, R51, -R66.reuse ;  /* 0x80000042333a7221 */ /* 0x100fe20000010000 */
[--C-:B------:R-:W-:Y:S01]  /*04e0*/  FADD.FTZ R48, R48, -R66.reuse ;  /* 0x8000004230307221 */ /* 0x100fe20000010000 */
[----:B------:R-:W-:Y:S02]  /*04f0*/  HADD2.F32 R51, -RZ, R16.H1_H1 ;  /* 0x30000010ff337230 */ /* 0x000fe40000004100 */
[--C-:B---3--:R-:W-:Y:S01]  /*0500*/  FADD.FTZ R60, R52, -R66.reuse ;  /* 0x80000042343c7221 */ /* 0x108fe20000010000 */
[C---:B-----5:R-:W-:Y:S01]  /*0510*/  FMUL.FTZ R52, R57.reuse, R59 ;  /* 0x0000003b39347220 */ /* 0x060fe20000410000 */
[--C-:B------:R-:W-:Y:S02]  /*0520*/  HADD2.F32 R49, -RZ, R44.reuse.H0_H0 ;  /* 0x2000002cff317230 */ /* 0x100fe40000004100 */
[----:B------:R-:W-:Y:S02]  /*0530*/  HADD2.F32 R44, -RZ, R44.H1_H1 ;  /* 0x3000002cff2c7230 */ /* 0x000fe40000004100 */
[--C-:B------:R-:W-:Y:S01]  /*0540*/  FADD.FTZ R64, R50, -R66.reuse ;  /* 0x8000004232407221 */ /* 0x100fe20000010000 */
[----:B------:R-:W-:Y:S01]  /*0550*/  FMUL.FTZ R3, R57, R48 ;  /* 0x0000003039037220 */ /* 0x000fe20000410000 */
[----:B------:R-:W-:Y:S01]  /*0560*/  FADD.FTZ R62, R53, -R66 ;  /* 0x80000042353e7221 */ /* 0x000fe20000010000 */
[----:B------:R-:W-:-:S02]  /*0570*/  HADD2.F32 R53, -RZ, R17.H0_H0 ;  /* 0x20000011ff357230 */ /* 0x000fc40000004100 */
[-C--:B------:R-:W-:Y:S01]  /*0580*/  FMUL.FTZ R48, R51, R44.reuse ;  /* 0x0000002c33307220 */ /* 0x080fe20000410000 */
[----:B------:R-:W-:Y:S01]  /*0590*/  FADD.FTZ R29, R29, R44 ;  /* 0x0000002c1d1d7221 */ /* 0x000fe20000010000 */
[----:B------:R-:W-:Y:S01]  /*05a0*/  FFMA.FTZ R25, R52, R44, R25 ;  /* 0x0000002c34197223 */ /* 0x000fe20000010019 */
[--C-:B------:R-:W-:Y:S02]  /*05b0*/  HADD2.F32 R44, -RZ, R45.reuse.H0_H0 ;  /* 0x2000002dff2c7230 */ /* 0x100fe40000004100 */
[----:B------:R-:W-:Y:S01]  /*05c0*/  FMUL.FTZ R59, R57, R64 ;  /* 0x00000040393b7220 */ /* 0x000fe20000410000 */
[----:B------:R-:W-:Y:S02]  /*05d0*/  HADD2.F32 R50, -RZ, R16.H0_H0 ;  /* 0x20000010ff327230 */ /* 0x000fe40000004100 */
[----:B------:R-:W-:Y:S01]  /*05e0*/  FADD.FTZ R28, R28, R49 ;  /* 0x000000311c1c7221 */ /* 0x000fe20000010000 */
[----:B-1----:R-:W-:Y:S02]  /*05f0*/  HADD2.F32 R68, -RZ, R45.H1_H1 ;  /* 0x3000002dff447230 */ /* 0x002fe40000004100 */
[-C--:B------:R-:W-:Y:S01]  /*0600*/  FMUL.FTZ R53, R53, R44.reuse ;  /* 0x0000002c35357220 */ /* 0x080fe20000410000 */
[----:B------:R-:W-:Y:S01]  /*0610*/  FADD.FTZ R30, R30, R44 ;  /* 0x0000002c1e1e7221 */ /* 0x000fe20000010000 */
[----:B------:R-:W-:Y:S01]  /*0620*/  FFMA.FTZ R26, R59, R44, R26 ;  /* 0x0000002c3b1a7223 */ /* 0x000fe2000001001a */
[-C--:B------:R-:W-:Y:S01]  /*0630*/  FMUL.FTZ R50, R50, R49.reuse ;  /* 0x0000003132327220 */ /* 0x080fe20000410000 */
[----:B------:R-:W-:Y:S01]  /*0640*/  FFMA.FTZ R24, R3, R49, R24 ;  /* 0x0000003103187223 */ /* 0x000fe20000010018 */
[----:B------:R-:W-:-:S02]  /*0650*/  HADD2.F32 R45, -RZ, R46.H0_H0 ;  /* 0x2000002eff2d7230 */ /* 0x000fc40000004100 */
[C---:B------:R-:W-:Y:S01]  /*0660*/  FMUL.FTZ R49, R57.reuse, R60 ;  /* 0x0000003c39317220 */ /* 0x040fe20000410000 */
[----:B------:R-:W-:Y:S02]  /*0670*/  HADD2.F32 R44, -RZ, R18.H0_H0 ;  /* 0x20000012ff2c7230 */ /* 0x000fe40000004100 */
[--C-:B------:R-:W-:Y:S01]  /*0680*/  FADD.FTZ R54, R54, -R66.reuse ;  /* 0x8000004236367221 */ /* 0x100fe20000010000 */
[----:B------:R-:W-:Y:S02]  /*0690*/  HADD2.F32 R46, -RZ, R46.H1_H1 ;  /* 0x3000002eff2e7230 */ /* 0x000fe40000004100 */
[----:B------:R-:W-:Y:S01]  /*06a0*/  FMUL.FTZ R60, R57, R62 ;  /* 0x0000003e393c7220 */ /* 0x000fe20000410000 */
[----:B------:R-:W-:Y:S01]  /*06b0*/  FADD.FTZ R66, R55, -R66 ;  /* 0x8000004237427221 */ /* 0x000fe20000010000 */
[----:B------:R-:W-:Y:S01]  /*06c0*/  FADD.FTZ R36, R36, R45 ;  /* 0x0000002d24247221 */ /* 0x000fe20000010000 */
[-C--:B------:R-:W-:Y:S01]  /*06d0*/  FFMA.FTZ R20, R49, R45.reuse, R20 ;  /* 0x0000002d31147223 */ /* 0x080fe20000010014 */
[----:B------:R-:W-:Y:S01]  /*06e0*/  FMUL.FTZ R62, R44, R45 ;  /* 0x0000002d2c3e7220 */ /* 0x000fe20000410000 */
[----:B------:R-:W-:Y:S01]  /*06f0*/  FADD.FTZ R45, RZ, R50 ;  /* 0x00000032ff2d7221 */ /* 0x000fe20000010000 */
[----:B------:R-:W-:Y:S01]  /*0700*/  FFMA.FTZ R55, R3, R50, RZ ;  /* 0x0000003203377223 */ /* 0x000fe200000100ff */
[----:B------:R-:W-:-:S02]  /*0710*/  HADD2.F32 R51, -RZ, R17.H1_H1 ;  /* 0x30000011ff337230 */ /* 0x000fc40000004100 */
[----:B------:R-:W-:Y:S01]  /*0720*/  FADD.FTZ R37, R37, R46 ;  /* 0x0000002e25257221 */ /* 0x000fe20000010000 */
[-C--:B------:R-:W-:Y:S01]  /*0730*/  FFMA.FTZ R21, R60, R46.reuse, R21 ;  /* 0x0000002e3c157223 */ /* 0x080fe20000010015 */
[----:B------:R-:W-:Y:S01]  /*0740*/  FMUL.FTZ R61, R61, R46 ;  /* 0x0000002e3d3d7220 */ /* 0x000fe20000410000 */
[----:B------:R-:W-:Y:S01]  /*0750*/  FADD.FTZ R44, R45, R48 ;  /* 0x000000302d2c7221 */ /* 0x000fe20000010000 */
[----:B------:R-:W-:Y:S01]  /*0760*/  FFMA.FTZ R46, R52, R48, R55 ;  /* 0x00000030342e7223 */ /* 0x000fe20000010037 */
[C---:B------:R-:W-:Y:S01]  /*0770*/  FMUL.FTZ R63, R57.reuse, R54 ;  /* 0x00000036393f7220 */ /* 0x040fe20000410000 */
[----:B------:R-:W-:Y:S01]  /*0780*/  FMUL.FTZ R58, R57, R58 ;  /* 0x0000003a393a7220 */ /* 0x000fe20000410000 */
[----:B------:R-:W-:Y:S01]  /*0790*/  FMUL.FTZ R51, R51, R68 ;  /* 0x0000004433337220 */ /* 0x000fe20000410000 */
[----:B------:R-:W-:Y:S01]  /*07a0*/  FADD.FTZ R54, R44, R53 ;  /* 0x000000352c367221 */ /* 0x000fe20000010000 */
[----:B------:R-:W-:Y:S01]  /*07b0*/  FFMA.FTZ R45, R59, R53, R46 ;  /* 0x000000353b2d7223 */ /* 0x000fe2000001002e */
[----:B------:R-:W-:-:S02]  /*07c0*/  HADD2.F32 R65, -RZ, R47.H0_H0 ;  /* 0x2000002fff417230 */ /* 0x000fc40000004100 */
[----:B------:R-:W-:Y:S02]  /*07d0*/  HADD2.F32 R44, -RZ, R47.H1_H1 ;  /* 0x3000002fff2c7230 */ /* 0x000fe40000004100 */
[----:B------:R-:W-:Y:S01]  /*07e0*/  FADD.FTZ R47, R54, R51 ;  /* 0x00000033362f7221 */ /* 0x000fe20000010000 */
[----:B------:R-:W-:Y:S01]  /*07f0*/  FFMA.FTZ R46, R58, R51, R45 ;  /* 0x000000333a2e7223 */ /* 0x000fe2000001002d */
[--C-:B------:R-:W-:Y:S02]  /*0800*/  HADD2.F32 R64, -RZ, R19.reuse.H0_H0 ;  /* 0x20000013ff407230 */ /* 0x100fe40000004100 */
[----:B------:R-:W-:Y:S01]  /*0810*/  FADD.FTZ R54, R47, R62 ;  /* 0x0000003e2f367221 */ /* 0x000fe20000010000 */
[----:B------:R-:W-:Y:S01]  /*0820*/  FFMA.FTZ R45, R49, R62, R46 ;  /* 0x0000003e312d7223 */ /* 0x000fe2000001002e */
[----:B------:R-:W-:Y:S01]  /*0830*/  FADD.FTZ R38, R38, R65 ;  /* 0x0000004126267221 */ /* 0x000fe20000010000 */
[-C--:B------:R-:W-:Y:S01]  /*0840*/  FFMA.FTZ R22, R63, R65.reuse, R22 ;  /* 0x000000413f167223 */ /* 0x080fe20000010016 */
[----:B------:R-:W-:Y:S01]  /*0850*/  FMUL.FTZ R64, R64, R65 ;  /* 0x0000004140407220 */ /* 0x000fe20000410000 */
        /* <DEDUP_REMOVED lines=13> */
.L_x_3603:
[----:B------:R-:W-:Y:S05]  /*0930*/  BSYNC.RECONVERGENT B1 ;  /* 0x0000000000017941 */ /* 0x000fea0003800200 */
.L_x_3602:
        /* <DEDUP_REMOVED lines=20> */
.L_x_3623:
        /* <DEDUP_REMOVED lines=51> */
.L_x_3608:
[-CC-:B------:R-:W-:Y:S01]  /*0db0*/  FFMA.FTZ R33, R3, R45.reuse, R44.reuse ;  /* 0x0000002d03217223 */ /* 0x180fe2000001002c */
[-CC-:B------:R-:W-:Y:S01]  /*0dc0*/  FFMA.FTZ R35, R52, R45.reuse, R44.reuse ;  /* 0x0000002d34237223 */ /* 0x180fe2000001002c */
[-CC-:B------:R-:W-:Y:S01]  /*0dd0*/  FFMA.FTZ R40, R59, R45.reuse, R44.reuse ;  /* 0x0000002d3b287223 */ /* 0x180fe2000001002c */
[-CC-:B------:R-:W-:Y:S01]  /*0de0*/  FFMA.FTZ R41, R49, R45.reuse, R44.reuse ;  /* 0x0000002d31297223 */ /* 0x180fe2000001002c */
[----:B------:R-:W-:Y:S01]  /*0df0*/  FADD.FTZ R32, R50, -R33 ;  /* 0x8000002132207221 */ /* 0x000fe20000010000 */
[----:B------:R-:W-:Y:S01]  /*0e00*/  FADD.FTZ R34, R48, -R35 ;  /* 0x8000002330227221 */ /* 0x000fe20000010000 */
[-CC-:B------:R-:W-:Y:S01]  /*0e10*/  FFMA.FTZ R42, R58, R45.reuse, R44.reuse ;  /* 0x0000002d3a2a7223 */ /* 0x180fe2000001002c */
[-CC-:B0-----:R-:W-:Y:S01]  /*0e20*/  FFMA.FTZ R46, R60, R45.reuse, R44.reuse ;  /* 0x0000002d3c2e7223 */ /* 0x181fe2000001002c */
[-CC-:B------:R-:W-:Y:S01]  /*0e30*/  FFMA.FTZ R43, R63, R45.reuse, R44.reuse ;  /* 0x0000002d3f2b7223 */ /* 0x180fe2000001002c */
[----:B------:R-:W-:Y:S01]  /*0e40*/  FFMA.FTZ R68, R66, R45, R44 ;  /* 0x0000002d42447223 */ /* 0x000fe2000001002c */
[----:B------:R-:W-:Y:S01]  /*0e50*/  FADD.FTZ R40, R53, -R40 ;  /* 0x8000002835287221 */ /* 0x000fe20000010000 */
[----:B------:R-:W-:Y:S01]  /*0e60*/  FADD.FTZ R44, R62, -R41 ;  /* 0x800000293e2c7221 */ /* 0x000fe20000010000 */
[C---:B-----5:R-:W-:Y:S01]  /*0e70*/  FMUL.FTZ R32, R57.reuse, R32 ;  /* 0x0000002039207220 */ /* 0x060fe20000410000 */
[----:B------:R-:W-:Y:S01]  /*0e80*/  FMUL.FTZ R33, R57, R34 ;  /* 0x0000002239217220 */ /* 0x000fe20000410000 */
[----:B------:R-:W-:Y:S01]  /*0e90*/  FADD.FTZ R42, R51, -R42 ;  /* 0x8000002a332a7221 */ /* 0x000fe20000010000 */
[----:B------:R-:W-:Y:S01]  /*0ea0*/  FMUL.FTZ R34, R57, R40 ;  /* 0x0000002839227220 */ /* 0x000fe20000410000 */
[----:B------:R-:W-:Y:S01]  /*0eb0*/  FADD.FTZ R46, R61, -R46 ;  /* 0x8000002e3d2e7221 */ /* 0x000fe20000010000 */
[----:B------:R-:W-:Y:S01]  /*0ec0*/  FADD.FTZ R54, R64, -R43 ;  /* 0x8000002b40367221 */ /* 0x000fe20000010000 */
[----:B------:R-:W-:Y:S01]  /*0ed0*/  FMUL.FTZ R40, R57, R44 ;  /* 0x0000002c39287220 */ /* 0x000fe20000410000 */
[----:B------:R-:W-:Y:S01]  /*0ee0*/  FADD.FTZ R68, R65, -R68 ;  /* 0x8000004441447221 */ /* 0x000fe20000010000 */
[-C--:B------:R-:W-:Y:S01]  /*0ef0*/  FMUL.FTZ R44, R32, R56.reuse ;  /* 0x00000038202c7220 */ /* 0x080fe20000410000 */
[----:B------:R-:W-:Y:S01]  /*0f00*/  FMUL.FTZ R45, R33, R56 ;  /* 0x00000038212d7220 */ /* 0x000fe20000410000 */
[C---:B------:R-:W-:Y:S01]  /*0f10*/  FMUL.FTZ R35, R57.reuse, R42 ;  /* 0x0000002a39237220 */ /* 0x040fe20000410000 */
[C---:B------:R-:W-:Y:S01]  /*0f20*/  FMUL.FTZ R41, R57.reuse, R46 ;  /* 0x0000002e39297220 */ /* 0x040fe20000410000 */
[C---:B------:R-:W-:Y:S01]  /*0f30*/  FMUL.FTZ R42, R57.reuse, R54 ;  /* 0x00000036392a7220 */ /* 0x040fe20000410000 */
[----:B------:R-:W-:Y:S01]  /*0f40*/  FMUL.FTZ R43, R57, R68 ;  /* 0x00000044392b7220 */ /* 0x000fe20000410000 */
[----:B------:R-:W-:Y:S01]  /*0f50*/  F2FP.F16.F32.PACK_AB R44, R45, R44 ;  /* 0x0000002c2d2c723e */ /* 0x000fe200000000ff */
        /* <DEDUP_REMOVED lines=8> */
[----:B------:R-:W-:Y:S01]  /*0fe0*/  F2FP.F16.F32.PACK_AB R47, R56, R55 ;  /* 0x00000037382f723e */ /* 0x000fe200000000ff */
[----:B------:R-:W-:Y:S06]  /*0ff0*/  BRA `(.L_x_3609) ;  /* 0x0000000400307947 */ /* 0x000fec0003800000 */
.L_x_3607:
        /* <DEDUP_REMOVED lines=40> */
.L_x_3610:
[-CC-:B------:R-:W-:Y:S01]  /*1280*/  FFMA.FTZ R33, R3, R45.reuse, R44.reuse ;  /* 0x0000002d03217223 */ /* 0x180fe2000001002c */
[-CC-:B------:R-:W-:Y:S01]  /*1290*/  FFMA.FTZ R35, R52, R45.reuse, R44.reuse ;  /* 0x0000002d34237223 */ /* 0x180fe2000001002c */
[-CC-:B------:R-:W-:Y:S01]  /*12a0*/  FFMA.FTZ R32, R59, R45.reuse, R44.reuse ;  /* 0x0000002d3b207223 */ /* 0x180fe2000001002c */
[-CC-:B------:R-:W-:Y:S01]  /*12b0*/  FFMA.FTZ R40, R58, R45.reuse, R44.reuse ;  /* 0x0000002d3a287223 */ /* 0x180fe2000001002c */
[----:B------:R-:W-:Y:S01]  /*12c0*/  FADD.FTZ R33, R50, -R33 ;  /* 0x8000002132217221 */ /* 0x000fe20000010000 */
[----:B------:R-:W-:Y:S01]  /*12d0*/  FADD.FTZ R34, R48, -R35 ;  /* 0x8000002330227221 */ /* 0x000fe20000010000 */
[-CC-:B------:R-:W-:Y:S01]  /*12e0*/  FFMA.FTZ R41, R49, R45.reuse, R44.reuse ;  /* 0x0000002d31297223 */ /* 0x180fe2000001002c */
[-CC-:B------:R-:W-:Y:S01]  /*12f0*/  FFMA.FTZ R42, R60, R45.reuse, R44.reuse ;  /* 0x0000002d3c2a7223 */ /* 0x180fe2000001002c */
[-C--:B------:R-:W-:Y:S01]  /*1300*/  FFMA.FTZ R43, R63, R45.reuse, R44 ;  /* 0x0000002d3f2b7223 */ /* 0x080fe2000001002c */
[----:B------:R-:W-:Y:S01]  /*1310*/  FADD.FTZ R35, R53, -R32 ;  /* 0x8000002035237221 */ /* 0x000fe20000010000 */
[----:B------:R-:W-:Y:S01]  /*1320*/  FFMA.FTZ R44, R66, R45, R44 ;  /* 0x0000002d422c7223 */ /* 0x000fe2000001002c */
[----:B-----5:R-:W-:Y:S01]  /*1330*/  FFMA.FTZ R32, R57, R33, R12 ;  /* 0x0000002139207223 */ /* 0x020fe2000001000c */
[----:B------:R-:W-:Y:S01]  /*1340*/  FADD.FTZ R40, R51, -R40 ;  /* 0x8000002833287221 */ /* 0x000fe20000010000 */
[----:B------:R-:W-:Y:S01]  /*1350*/  FFMA.FTZ R33, R57, R34, R13 ;  /* 0x0000002239217223 */ /* 0x000fe2000001000d */
[----:B------:R-:W-:Y:S01]  /*1360*/  FADD.FTZ R41, R62, -R41 ;  /* 0x800000293e297221 */ /* 0x000fe20000010000 */
[----:B------:R-:W-:Y:S01]  /*1370*/  FADD.FTZ R42, R61, -R42 ;  /* 0x8000002a3d2a7221 */ /* 0x000fe20000010000 */
[----:B------:R-:W-:Y:S01]  /*1380*/  FADD.FTZ R43, R64, -R43 ;  /* 0x8000002b402b7221 */ /* 0x000fe20000010000 */
[----:B0-----:R-:W-:Y:S01]  /*1390*/  FADD.FTZ R46, R65, -R44 ;  /* 0x8000002c412e7221 */ /* 0x001fe20000010000 */
[C---:B------:R-:W-:Y:S01]  /*13a0*/  FFMA.FTZ R34, R57.reuse, R35, R14 ;  /* 0x0000002339227223 */ /* 0x040fe2000001000e */
[----:B------:R-:W-:Y:S01]  /*13b0*/  FFMA.FTZ R35, R57, R40, R15 ;  /* 0x0000002839237223 */ /* 0x000fe2000001000f */
[-C--:B------:R-:W-:Y:S01]  /*13c0*/  FMUL.FTZ R44, R32, R56.reuse ;  /* 0x00000038202c7220 */ /* 0x080fe20000410000 */
[----:B------:R-:W-:Y:S01]  /*13d0*/  FMUL.FTZ R45, R33, R56 ;  /* 0x00000038212d7220 */ /* 0x000fe20000410000 */
[C---:B------:R-:W-:Y:S01]  /*13e0*/  FFMA.FTZ R40, R57.reuse, R41, R8 ;  /* 0x0000002939287223 */ /* 0x040fe20000010008 */
[C---:B------:R-:W-:Y:S01]  /*13f0*/  FFMA.FTZ R41, R57.reuse, R42, R9 ;  /* 0x0000002a39297223 */ /* 0x040fe20000010009 */
[C---:B------:R-:W-:Y:S01]  /*1400*/  FFMA.FTZ R42, R57.reuse, R43, R10 ;  /* 0x0000002b392a7223 */ /* 0x040fe2000001000a */
[----:B------:R-:W-:Y:S01]  /*1410*/  FFMA.FTZ R43, R57, R46, R11 ;  /* 0x0000002e392b7223 */ /* 0x000fe2000001000b */
        /* <DEDUP_REMOVED lines=9> */
[----:B------:R-:W-:-:S07]  /*14b0*/  F2FP.F16.F32.PACK_AB R47, R56, R55 ;  /* 0x00000037382f723e */ /* 0x000fce00000000ff */
.L_x_3609:
        /* <DEDUP_REMOVED lines=9> */
.L_x_3606:
[----:B------:R-:W-:Y:S05]  /*1550*/  BSYNC.RECONVERGENT B1 ;  /* 0x0000000000017941 */ /* 0x000fea0003800200 */
.L_x_3605:
[----:B--2---:R-:W2:Y:S02]  /*1560*/  LDC.64 R44, c[0x0][0x380] ;  /* 0x0000e000ff2c7b82 */ /* 0x004ea40000000a00 */
[----:B--2---:R-:W-:-:S04]  /*1570*/  LEA R4, R44, R4, 0x2 ;  /* 0x000000042c047211 */ /* 0x004fc800078e10ff */
[----:B------:R-:W-:-:S13]  /*1580*/  ISETP.GE.AND P1, PT, R4, R45, PT ;  /* 0x0000002d0400720c */ /* 0x000fda0003f26270 */
[----:B------:R-:W-:Y:S05]  /*1590*/  @!P1 BRA `(.L_x_3611) ;  /* 0xffffffec00349947 */ /* 0x000fea000383ffff */
.L_x_3601:
[----:B------:R-:W-:Y:S05]  /*15a0*/  BSYNC B0 ;  /* 0x0000000000007941 */ /* 0x000fea0003800000 */
.L_x_3600:
[----:B------:R-:W2:Y:S01]  /*15b0*/  S2R R12, SR_TID.X ;  /* 0x00000000000c7919 */ /* 0x000ea20000002100 */
[----:B-1----:R-:W-:Y:S01]  /*15c0*/  MOV R2, 0x400 ;  /* 0x0000040000027802 */ /* 0x002fe20000000f00 */
[----:B------:R-:W-:Y:S05]  /*15d0*/  WARPSYNC.ALL ;  /* 0x0000000000007948 */ /* 0x000fea0003800000 */
[----:B------:R-:W1:Y:S01]  /*15e0*/  S2R R3, SR_CgaCtaId ;  /* 0x0000000000037919 */ /* 0x000e620000008800 */
[----:B------:R-:W3:Y:S01]  /*15f0*/  LDCU.128 UR16, c[0x0][0x440] ;  /* 0x00008800ff1077ac */ /* 0x000ee20008000c00 */
        /* <DEDUP_REMOVED lines=21> */
[----:B------:R0:W-:Y:S01]  /*1750*/  STS.128 [R0], R24 ;  /* 0x0000001800007388 */ /* 0x0001e20000000c00 */
[----:B---3--:R-:W-:-:S03]  /*1760*/  FADD.FTZ R2, R2, R11 ;  /* 0x0000000b02027221 */ /* 0x008fc60000010000 */
        /* <DEDUP_REMOVED lines=10> */
[C---:B------:R-:W-:Y:S02]  /*1810*/  ISETP.GE.U32.AND P1, PT, R0.reuse, 0x80, PT ;  /* 0x000000800000780c */ /* 0x040fe40003f26070 */
[----:B------:R-:W-:Y:S01]  /*1820*/  ISETP.GE.U32.AND P0, PT, R0, 0x100, PT ;  /* 0x000001000000780c */ /* 0x000fe20003f06070 */
[----:B------:R-:W0:Y:S01]  /*1830*/  LDS R8, [R3] ;  /* 0x0000000003087984 */ /* 0x000e220000000800 */
[----:B------:R-:W-:-:S02]  /*1840*/  SHF.L.U32 R0, R12, 0x2, RZ ;  /* 0x000000020c007819 */ /* 0x000fc400000006ff */
[----:B------:R-:W-:Y:S01]  /*1850*/  SHF.L.U64.HI R7, R12, 0x2, R7 ;  /* 0x000000020c077819 */ /* 0x000fe20000010207 */
[----:B-----5:R-:W1:Y:S01]  /*1860*/  LDS R17, [R3+0x400] ;  /* 0x0004000003117984 */ /* 0x020e620000000800 */
[C---:B------:R-:W-:Y:S02]  /*1870*/  IADD3 R12, P2, PT, R0.reuse, UR18, RZ ;  /* 0x00000012000c7c10 */ /* 0x040fe4000ff5e0ff */
        /* <DEDUP_REMOVED lines=35> */
.L_x_3604:
[----:B------:R-:W-:Y:S01]  /*1ab0*/  HFMA2 R47, -RZ, RZ, 0, 5.9604644775390625e-08 ;  /* 0x00000001ff2f7431 */ /* 0x000fe200000001ff */
[----:B------:R-:W-:Y:S01]  /*1ac0*/  BSSY B1, `(.L_x_3612) ;  /* 0x0000006000017945 */ /* 0x000fe20003800000 */
[----:B------:R-:W-:Y:S02]  /*1ad0*/  MOV R45, 0x1f ;  /* 0x0000001f002d7802 */ /* 0x000fe40000000f00 */
[----:B------:R-:W-:-:S07]  /*1ae0*/  MOV R44, 0xffffffff ;  /* 0xffffffff002c7802 */ /* 0x000fce0000000f00 */
[----:B-1---5:R-:W-:Y:S05]  /*1af0*/  WARPSYNC.COLLECTIVE R44, `(.L_x_3613) ;  /* 0x000000002c087348 */ /* 0x022fea0003c00000 */
[----:B------:R0:W2:Y:S02]  /*1b00*/  SHFL.BFLY P1, R55, R54, R47, R45 ;  /* 0x0c00002f36377389 */ /* 0x0000a4000002002d */
[----:B012--5:R-:W-:Y:S05]  /*1b10*/  ENDCOLLECTIVE ;  /* 0x000000000000791b */ /* 0x027fea0003800000 */
.L_x_3613:
[----:B------:R-:W-:Y:S05]  /*1b20*/  BSYNC B1 ;  /* 0x0000000000017941 */ /* 0x000fea0003800000 */
.L_x_3612:
        /* <DEDUP_REMOVED lines=8> */
.L_x_3614:
[----:B------:R-:W-:Y:S01]  /*1bb0*/  HFMA2 R47, -RZ, RZ, 0, 1.1920928955078125e-07 ;  /* 0x00000002ff2f7431 */ /* 0x000fe200000001ff */
[----:B------:R-:W-:Y:S02]  /*1bc0*/  MOV R54, R67 ;  /* 0x0000004300367202 */ /* 0x000fe40000000f00 */
[----:B------:R-:W-:-:S07]  /*1bd0*/  MOV R69, R55 ;  /* 0x0000003700457202 */ /* 0x000fce0000000f00 */
[----:B------:R-:W-:Y:S05]  /*1be0*/  WARPSYNC.COLLECTIVE R44, `(.L_x_3615) ;  /* 0x000000002c087348 */ /* 0x000fea0003c00000 */
[----:B------:R0:W1:Y:S02]  /*1bf0*/  SHFL.BFLY P1, R55, R54, R47, R45 ;  /* 0x0c00002f36377389 */ /* 0x000064000002002d */
[----:B01----:R-:W-:Y:S05]  /*1c00*/  ENDCOLLECTIVE ;  /* 0x000000000000791b */ /* 0x003fea0003800000 */
.L_x_3615:
[----:B------:R-:W-:-:S05]  /*1c10*/  FADD.FTZ R68, R69, R46 ;  /* 0x0000002e45447221 */ /* 0x000fca0000010000 */
[----:B------:R-:W-:Y:S01]  /*1c20*/  MOV R54, R68 ;  /* 0x0000004400367202 */ /* 0x000fe20000000f00 */
[----:B------:R-:W-:-:S07]  /*1c30*/  FADD.FTZ R69, R67, R55 ;  /* 0x0000003743457221 */ /* 0x000fce0000010000 */
[----:B------:R-:W-:Y:S05]  /*1c40*/  WARPSYNC.COLLECTIVE R44, `(.L_x_3616) ;  /* 0x000000002c087348 */ /* 0x000fea0003c00000 */
[----:B------:R0:W1:Y:S02]  /*1c50*/  SHFL.BFLY P1, R55, R54, R47, R45 ;  /* 0x0c00002f36377389 */ /* 0x000064000002002d */
[----:B01----:R-:W-:Y:S05]  /*1c60*/  ENDCOLLECTIVE ;  /* 0x000000000000791b */ /* 0x003fea0003800000 */
.L_x_3616:
[----:B------:R-:W-:Y:S01]  /*1c70*/  HFMA2 R47, -RZ, RZ, 0, 2.384185791015625e-07 ;  /* 0x00000004ff2f7431 */ /* 0x000fe200000001ff */
[----:B------:R-:W-:Y:S02]  /*1c80*/  MOV R54, R69 ;  /* 0x0000004500367202 */ /* 0x000fe40000000f00 */
[----:B------:R-:W-:-:S07]  /*1c90*/  MOV R46, R55 ;  /* 0x00000037002e7202 */ /* 0x000fce0000000f00 */
[----:B------:R-:W-:Y:S05]  /*1ca0*/  WARPSYNC.COLLECTIVE R44, `(.L_x_3617) ;  /* 0x000000002c087348 */ /* 0x000fea0003c00000 */
[----:B------:R0:W1:Y:S02]  /*1cb0*/  SHFL.BFLY P1, R55, R54, R47, R45 ;  /* 0x0c00002f36377389 */ /* 0x000064000002002d */
[----:B01----:R-:W-:Y:S05]  /*1cc0*/  ENDCOLLECTIVE ;  /* 0x000000000000791b */ /* 0x003fea0003800000 */
.L_x_3617:
[----:B------:R-:W-:-:S05]  /*1cd0*/  FADD.FTZ R68, R68, R46 ;  /* 0x0000002e44447221 */ /* 0x000fca0000010000 */
[----:B------:R-:W-:Y:S01]  /*1ce0*/  MOV R54, R68 ;  /* 0x0000004400367202 */ /* 0x000fe20000000f00 */
[----:B------:R-:W-:-:S07]  /*1cf0*/  FADD.FTZ R69, R69, R55 ;  /* 0x0000003745457221 */ /* 0x000fce0000010000 */
[----:B------:R-:W-:Y:S05]  /*1d00*/  WARPSYNC.COLLECTIVE R44, `(.L_x_3618) ;  /* 0x000000002c087348 */ /* 0x000fea0003c00000 */
[----:B------:R0:W1:Y:S02]  /*1d10*/  SHFL.BFLY P1, R55, R54, R47, R45 ;  /* 0x0c00002f36377389 */ /* 0x000064000002002d */
[----:B01----:R-:W-:Y:S05]  /*1d20*/  ENDCOLLECTIVE ;  /* 0x000000000000791b */ /* 0x003fea0003800000 */
.L_x_3618:
[----:B------:R-:W-:Y:S01]  /*1d30*/  HFMA2 R47, -RZ, RZ, 0, 4.76837158203125e-07 ;  /* 0x00000008ff2f7431 */ /* 0x000fe200000001ff */
[----:B------:R-:W-:Y:S02]  /*1d40*/  MOV R54, R69 ;  /* 0x0000004500367202 */ /* 0x000fe40000000f00 */
[----:B------:R-:W-:-:S07]  /*1d50*/  MOV R67, R55 ;  /* 0x0000003700437202 */ /* 0x000fce0000000f00 */
[----:B------:R-:W-:Y:S05]  /*1d60*/  WARPSYNC.COLLECTIVE R44, `(.L_x_3619) ;  /* 0x000000002c087348 */ /* 0x000fea0003c00000 */
[----:B------:R0:W1:Y:S02]  /*1d70*/  SHFL.BFLY P1, R55, R54, R47, R45 ;  /* 0x0c00002f36377389 */ /* 0x000064000002002d */
[----:B01----:R-:W-:Y:S05]  /*1d80*/  ENDCOLLECTIVE ;  /* 0x000000000000791b */ /* 0x003fea0003800000 */
.L_x_3619:
[----:B------:R-:W-:-:S05]  /*1d90*/  FADD.FTZ R46, R68, R67 ;  /* 0x00000043442e7221 */ /* 0x000fca0000010000 */
[----:B------:R-:W-:Y:S01]  /*1da0*/  MOV R54, R46 ;  /* 0x0000002e00367202 */ /* 0x000fe20000000f00 */
[----:B------:R-:W-:-:S07]  /*1db0*/  FADD.FTZ R67, R69, R55 ;  /* 0x0000003745437221 */ /* 0x000fce0000010000 */
[----:B------:R-:W-:Y:S05]  /*1dc0*/  WARPSYNC.COLLECTIVE R44, `(.L_x_3620) ;  /* 0x000000002c087348 */ /* 0x000fea0003c00000 */
[----:B------:R0:W1:Y:S02]  /*1dd0*/  SHFL.BFLY P1, R55, R54, R47, R45 ;  /* 0x0c00002f36377389 */ /* 0x000064000002002d */
[----:B01----:R-:W-:Y:S05]  /*1de0*/  ENDCOLLECTIVE ;  /* 0x000000000000791b */ /* 0x003fea0003800000 */
.L_x_3620:
[----:B------:R-:W-:Y:S01]  /*1df0*/  HFMA2 R47, -RZ, RZ, 0, 9.5367431640625e-07 ;  /* 0x00000010ff2f7431 */ /* 0x000fe200000001ff */
[----:B------:R-:W-:Y:S02]  /*1e00*/  MOV R54, R67 ;  /* 0x0000004300367202 */ /* 0x000fe40000000f00 */
[----:B------:R-:W-:-:S07]  /*1e10*/  MOV R68, R55 ;  /* 0x0000003700447202 */ /* 0x000fce0000000f00 */
[----:B------:R-:W-:Y:S05]  /*1e20*/  WARPSYNC.COLLECTIVE R44, `(.L_x_3621) ;  /* 0x000000002c087348 */ /* 0x000fea0003c00000 */
[----:B------:R0:W1:Y:S02]  /*1e30*/  SHFL.BFLY P1, R55, R54, R47, R45 ;  /* 0x0c00002f36377389 */ /* 0x000064000002002d */
[----:B01----:R-:W-:Y:S05]  /*1e40*/  ENDCOLLECTIVE ;  /* 0x000000000000791b */ /* 0x003fea0003800000 */
.L_x_3621:
[----:B------:R-:W-:-:S05]  /*1e50*/  FADD.FTZ R46, R46, R68 ;  /* 0x000000442e2e7221 */ /* 0x000fca0000010000 */
[----:B------:R-:W-:Y:S02]  /*1e60*/  MOV R54, R46 ;  /* 0x0000002e00367202 */ /* 0x000fe40000000f00 */
[----:B------:R-:W-:-:S07]  /*1e70*/  MOV R68, R55 ;  /* 0x0000003700447202 */ /* 0x000fce0000000f00 */
[----:B------:R-:W-:Y:S05]  /*1e80*/  WARPSYNC.COLLECTIVE R44, `(.L_x_3622) ;  /* 0x000000002c087348 */ /* 0x000fea0003c00000 */
[----:B------:R0:W1:Y:S02]  /*1e90*/  SHFL.BFLY P1, R55, R54, R47, R45 ;  /* 0x0c00002f36377389 */ /* 0x000064000002002d */
[----:B01----:R-:W-:Y:S05]  /*1ea0*/  ENDCOLLECTIVE ;  /* 0x000000000000791b */ /* 0x003fea0003800000 */
.L_x_3622:
[----:B------:R-:W-:Y:S05]  /*1eb0*/  BRA `(.L_x_3623) ;  /* 0xffffffe800f07947 */ /* 0x000fea000383ffff */
.L_x_3624:
        /* <DEDUP_REMOVED lines=12> */
.L_x_6456:


//--------------------- .text._ZN10layer_norm13ln_bwd_kernelINS_13Kernel_traitsI6__halfS2_fS2_fjLj256ELj1ELj4ELj1ELj16ENS_18Kernel_traits_baseILj256ES2_S2_fS2_fjLj128EEEEELb0ELb0ELb0ELb1EEEvNS_9BwdParamsE --------------------------
	.section	.text._ZN10layer_norm13ln_bwd_kernelINS_13Kernel_traitsI6__halfS2_fS2_fjLj256ELj1ELj4ELj1ELj16ENS_18Kernel_traits_baseILj256ES2_S2_fS2_fjLj128EEEEELb0ELb0ELb0ELb1EEEvNS_9BwdParamsE,"ax",@progbits
	.align	128
        .global         _ZN10layer_norm13ln_bwd_kernelINS_13Kernel_traitsI6__halfS2_fS2_fjLj256ELj1ELj4ELj1ELj16ENS_18Kernel_traits_baseILj256ES2_S2_fS2_fjLj128EEEEELb0ELb0ELb0ELb1EEEvNS_9BwdParamsE
        .type           _ZN10layer_norm13ln_bwd_kernelINS_13Kernel_traitsI6__halfS2_fS2_fjLj256ELj1ELj4ELj1ELj16ENS_18Kernel_traits_baseILj256ES2_S2_fS2_fjLj128EEEEELb0ELb0ELb0ELb1EEEvNS_9BwdParamsE,@function
        .size           _ZN10layer_norm13ln_bwd_kernelINS_13Kernel_traitsI6__halfS2_fS2_fjLj256ELj1ELj4ELj1ELj16ENS_18Kernel_traits_baseILj256ES2_S2_fS2_fjLj128EEEEELb0ELb0ELb0ELb1EEEvNS_9BwdParamsE,(.L_x_6457 - _ZN10layer_norm13ln_bwd_kernelINS_13Kernel_traitsI6__halfS2_fS2_fjLj256ELj1ELj4ELj1ELj16ENS_18Kernel_traits_baseILj256ES2_S2_fS2_fjLj128EEEEELb0ELb0ELb0ELb1EEEvNS_9BwdParamsE)
        .other          _ZN10layer_norm13ln_bwd_kernelINS_13Kernel_traitsI6__halfS2_fS2_fjLj256ELj1ELj4ELj1ELj16ENS_18Kernel_traits_baseILj256ES2_S2_fS2_fjLj128EEEEELb0ELb0ELb0ELb1EEEvNS_9BwdParamsE,@"STO_CUDA_ENTRY STV_DEFAULT"
_ZN10layer_norm13ln_bwd_kernelINS_13Kernel_traitsI6__halfS2_fS2_fjLj256ELj1ELj4ELj1ELj16ENS_18Kernel_traits_baseILj256ES2_S2_fS2_fjLj128EEEEELb0ELb0ELb0ELb1EEEvNS_9BwdParamsE:
.text._ZN10layer_norm13ln_bwd_kernelINS_13Kernel_traitsI6__halfS2_fS2_fjLj256ELj1ELj4ELj1ELj16ENS_18Kernel_traits_baseILj256ES2_S2_fS2_fjLj128EEEEELb0ELb0ELb0ELb1EEEvNS_9BwdParamsE:
        /* <DEDUP_REMOVED lines=38> */
[----:B------:R-:W-:Y:S01]  /*0260*/  MOV R47, RZ ;  /* 0x000000ff002f7202 */ /* 0x000fe20000000f00 */
        /* <DEDUP_REMOVED lines=10> */
.L_x_3633:
        /* <DEDUP_REMOVED lines=9> */
[----:B0-----:R-:W-:-:S05]  /*03a0*/  IMAD.WIDE R60, R48, 0x4, R60 ;  /* 0x00000004303c7825 */ /* 0x001fca00078e023c */
[----:B------:R0:W4:Y:S02]  /*03b0*/  LDG.E R0, desc[UR8][R60.64] ;  /* 0x000000083c007981 */ /* 0x000124000c1e1900 */
[----:B------:R-:W0:Y:S01]  /*03c0*/  LDC.64 R58, c[0x0][0x3c8] ;  /* 0x0000f200ff3a7b82 */ /* 0x000e220000000a00 */
[----:B-1----:R-:W-:-:S06]  /*03d0*/  IMAD.WIDE.U32 R36, R46, 0x10, R36 ;  /* 0x000000102e247825 */ /* 0x002fcc00078e0024 */
[----:B------:R-:W4:Y:S01]  /*03e0*/  LDG.E.128 R36, desc[UR8][R36.64] ;  /* 0x0000000824247981 */ /* 0x000f22000c1e1d00 */
[----:B--2---:R-:W-:-:S06]  /*03f0*/  @P0 IMAD.WIDE R64, R48, 0x2, R64 ;  /* 0x0000000230400825 */ /* 0x004fcc00078e0240 */
[----:B------:R-:W2:Y:S01]  /*0400*/  @P0 LDG.E.U16 R64, desc[UR8][R64.64] ;  /* 0x0000000840400981 */ /* 0x000ea2000c1e1500 */
[----:B---3--:R-:W-:-:S05]  /*0410*/  IMAD.WIDE.U32 R66, R46, 0x20, R66 ;  /* 0x000000202e427825 */ /* 0x008fca00078e0042 */
[----:B------:R-:W3:Y:S01]  /*0420*/  LDG.E.128 R28, desc[UR8][R66.64] ;  /* 0x00000008421c7981 */ /* 0x000ee2000c1e1d00 */
[----:B0-----:R-:W-:-:S03]  /*0430*/  IMAD.WIDE R62, R48, 0x4, R58 ;  /* 0x00000004303e7825 */ /* 0x001fc600078e023a */
[----:B------:R4:W3:Y:S04]  /*0440*/  LDG.E.128 R32, desc[UR8][R66.64+0x10] ;  /* 0x0000100842207981 */ /* 0x0008e8000c1e1d00 */
        /* <DEDUP_REMOVED lines=12> */
[----:B----4-:R-:W-:Y:S01]  /*0510*/  FSEL R66, R0, RZ, !P2 ;  /* 0x000000ff00427208 */ /* 0x010fe20005000000 */
[----:B0-----:R-:W-:Y:S02]  /*0520*/  HADD2.F32 R60, -RZ, R36.H0_H0 ;  /* 0x20000024ff3c7230 */ /* 0x001fe40000004100 */
[----:B--2---:R-:W-:Y:S02]  /*0530*/  @P0 HADD2.F32 R58, -RZ, R64.H0_H0 ;  /* 0x20000040ff3a0230 */ /* 0x004fe40000004100 */
[--C-:B---3--:R-:W-:Y:S01]  /*0540*/  FADD.FTZ R65, R29, -R66.reuse ;  /* 0x800000421d417221 */ /* 0x108fe20000010000 */
[--C-:B------:R-:W-:Y:S01]  /*0550*/  FADD.FTZ R0, R28, -R66.reuse ;  /* 0x800000421c007221 */ /* 0x100fe20000010000 */
[--C-:B------:R-:W-:Y:S01]  /*0560*/  FADD.FTZ R63, R30, -R66.reuse ;  /* 0x800000421e3f7221 */ /* 0x100fe20000010000 */
[--C-:B------:R-:W-:Y:S01]  /*0570*/  FADD.FTZ R68, R31, -R66.reuse ;  /* 0x800000421f447221 */ /* 0x100fe20000010000 */
[--C-:B------:R-:W-:Y:S01]  /*0580*/  FADD.FTZ R64, R33, -R66.reuse ;  /* 0x8000004221407221 */ /* 0x100fe20000010000 */
[--C-:B------:R-:W-:Y:S01]  /*0590*/  FADD.FTZ R62, R32, -R66.reuse ;  /* 0x80000042203e7221 */ /* 0x100fe20000010000 */
[----:B------:R-:W-:Y:S01]  /*05a0*/  FADD.FTZ R34, R34, -R66 ;  /* 0x8000004222227221 */ /* 0x000fe20000010000 */
[----:B------:R-:W-:-:S02]  /*05b0*/  HADD2.F32 R33, -RZ, R36.H1_H1 ;  /* 0x30000024ff217230 */ /* 0x000fc40000004100 */
[----:B------:R-:W-:Y:S01]  /*05c0*/  FADD.FTZ R66, R35, -R66 ;  /* 0x8000004223427221 */ /* 0x000fe20000010000 */
[C---:B------:R-:W-:Y:S01]  /*05d0*/  FMUL.FTZ R65, R59.reuse, R65 ;  /* 0x000000413b417220 */ /* 0x040fe20000410000 */
[----:B------:R-:W-:Y:S01]  /*05e0*/  FMUL.FTZ R0, R59, R0 ;  /* 0x000000003b007220 */ /* 0x000fe20000410000 */
[----:B------:R-:W-:Y:S01]  /*05f0*/  FMUL.FTZ R35, R57, R60 ;  /* 0x0000003c39237220 */ /* 0x000fe20000410000 */
[----:B------:R-:W-:Y:S02]  /*0600*/  HADD2.F32 R32, -RZ, R37.H0_H0 ;  /* 0x20000025ff207230 */ /* 0x000fe40000004100 */
[----:B------:R-:W-:Y:S01]  /*0610*/  FMUL.FTZ R63, R59, R63 ;  /* 0x0000003f3b3f7220 */ /* 0x000fe20000410000 */
[--C-:B------:R-:W-:Y:S02]  /*0620*/  HADD2.F32 R30, -RZ, R38.reuse.H0_H0 ;  /* 0x20000026ff1e7230 */ /* 0x100fe40000004100 */
[----:B------:R-:W-:Y:S01]  /*0630*/  FADD.FTZ R43, R33, R43 ;  /* 0x0000002b212b7221 */ /* 0x000fe20000010000 */
[----:B------:R-:W-:-:S02]  /*0640*/  HADD2.F32 R29, -RZ, R38.H1_H1 ;  /* 0x30000026ff1d7230 */ /* 0x000fc40000004100 */
[-C--:B------:R-:W-:Y:S01]  /*0650*/  FFMA.FTZ R44, R65, R33.reuse, R44 ;  /* 0x00000021412c7223 */ /* 0x080fe2000001002c */
[----:B------:R-:W-:Y:S01]  /*0660*/  FADD.FTZ R45, R60, R45 ;  /* 0x0000002d3c2d7221 */ /* 0x000fe20000010000 */
[----:B------:R-:W-:Y:S01]  /*0670*/  FFMA.FTZ R47, R0, R60, R47 ;  /* 0x0000003c002f7223 */ /* 0x000fe2000001002f */
[----:B------:R-:W-:Y:S01]  /*0680*/  FMUL.FTZ R33, R56, R33 ;  /* 0x0000002138217220 */ /* 0x000fe20000410000 */
[----:B------:R-:W-:Y:S01]  /*0690*/  FADD.FTZ R38, RZ, R35 ;  /* 0x00000023ff267221 */ /* 0x000fe20000010000 */
[----:B------:R-:W-:Y:S01]  /*06a0*/  FFMA.FTZ R60, R0, R35, RZ ;  /* 0x00000023003c7223 */ /* 0x000fe200000100ff */
[----:B------:R-:W-:Y:S02]  /*06b0*/  HADD2.F32 R31, -RZ, R37.H1_H1 ;  /* 0x30000025ff1f7230 */ /* 0x000fe40000004100 */
[----:B------:R-:W-:Y:S01]  /*06c0*/  FMUL.FTZ R61, R59, R68 ;  /* 0x000000443b3d7220 */ /* 0x000fe20000410000 */
[----:B------:R-:W-:Y:S01]  /*06d0*/  FADD.FTZ R41, R32, R41 ;  /* 0x0000002920297221 */ /* 0x000fe20000010000 */
[-C--:B------:R-:W-:Y:S01]  /*06e0*/  FFMA.FTZ R42, R63, R32.reuse, R42 ;  /* 0x000000203f2a7223 */ /* 0x080fe2000001002a */
[----:B------:R-:W-:Y:S01]  /*06f0*/  FMUL.FTZ R32, R55, R32 ;  /* 0x0000002037207220 */ /* 0x000fe20000410000 */
[----:B------:R-:W-:Y:S01]  /*0700*/  FADD.FTZ R69, R38, R33 ;  /* 0x0000002126457221 */ /* 0x000fe20000010000 */
[----:B------:R-:W-:Y:S01]  /*0710*/  FFMA.FTZ R60, R65, R33, R60 ;  /* 0x00000021413c7223 */ /* 0x000fe2000001003c */
[----:B------:R-:W-:-:S02]  /*0720*/  HADD2.F32 R28, -RZ, R39.H0_H0 ;  /* 0x20000027ff1c7230 */ /* 0x000fc40000004100 */
[----:B------:R-:W-:Y:S01]  /*0730*/  FADD.FTZ R11, R31, R11 ;  /* 0x0000000b1f0b7221 */ /* 0x000fe20000010000 */
[----:B------:R-:W-:Y:S02]  /*0740*/  HADD2.F32 R67, -RZ, R39.H1_H1 ;  /* 0x30000027ff437230 */ /* 0x000fe40000004100 */
[----:B------:R-:W-:Y:S01]  /*0750*/  FMUL.FTZ R39, R59, R62 ;  /* 0x0000003e3b277220 */ /* 0x000fe20000410000 */
        /* <DEDUP_REMOVED lines=10> */
[----:B------:R-:W-:Y:S01]  /*0800*/  FMUL.FTZ R37, R59, R34 ;  /* 0x000000223b257220 */ /* 0x000fe20000410000 */
[----:B------:R-:W-:Y:S01]  /*0810*/  FADD.FTZ R5, R29, R5 ;  /* 0x000000051d057221 */ /* 0x000fe20000010000 */
[-C--:B------:R-:W-:Y:S01]  /*0820*/  FFMA.FTZ R9, R36, R29.reuse, R9 ;  /* 0x0000001d24097223 */ /* 0x080fe20000010009 */
        /* <DEDUP_REMOVED lines=35> */
.L_x_3645:
        /* <DEDUP_REMOVED lines=46> */
.L_x_3630:
        /* <DEDUP_REMOVED lines=37> */
.L_x_3629:
        /* <DEDUP_REMOVED lines=40> */
.L_x_3632:
        /* <DEDUP_REMOVED lines=35> */
[----:B------:R-:W-:-:S07]  /*1440*/  F2FP.F16.F32.PACK_AB R31, R35, R32 ;  /* 0x00000020231f723e */ /* 0x000fce00000000ff */
.L_x_3631:
        /* <DEDUP_REMOVED lines=14> */
.L_x_3627:
        /* <DEDUP_REMOVED lines=16> */
.L_x_3626:
[----:B------:R-:W-:Y:S05]  /*1630*/  BSYNC B0 ;  /* 0x0000000000007941 */ /* 0x000fea0003800000 */
.L_x_3625:
        /* <DEDUP_REMOVED lines=61> */
.L_x_3628:
        /* <DEDUP_REMOVED lines=8> */
.L_x_3635:
[----:B------:R-:W-:Y:S05]  /*1a90*/  BSYNC B2 ;  /* 0x0000000000027941 */ /* 0x000fea0003800000 */
.L_x_3634:
        /* <DEDUP_REMOVED lines=8> */
.L_x_3636:
[----:B------:R-:W-:Y:S01]  /*1b20*/  HFMA2 R68, -RZ, RZ, 0, 1.1920928955078125e-07 ;  /* 0x00000002ff447431 */ /* 0x000fe200000001ff */
[----:B------:R-:W-:Y:S02]  /*1b30*/  MOV R38, R62 ;  /* 0x0000003e00267202 */ /* 0x000fe40000000f00 */
[----:B------:R-:W-:-:S03]  /*1b40*/  MOV R62, R60 ;  /* 0x0000003c003e7202 */ /* 0x000fc60000000f00 */
[----:B------:R-:W-:-:S07]  /*1b50*/  FADD.FTZ R69, R69, R38 ;  /* 0x0000002645457221 */ /* 0x000fce0000010000 */
[----:B------:R-:W-:Y:S05]  /*1b60*/  WARPSYNC.COLLECTIVE R64, `(.L_x_3637) ;  /* 0x0000000040087348 */ /* 0x000fea0003c00000 */
[----:B------:R0:W1:Y:S02]  /*1b70*/  SHFL.BFLY P3, R62, R62, R68, R66 ;  /* 0x0c0000443e3e7389 */ /* 0x0000640000060042 */
[----:B01----:R-:W-:Y:S05]  /*1b80*/  ENDCOLLECTIVE ;  /* 0x000000000000791b */ /* 0x003fea0003800000 */
.L_x_3637:
[----:B------:R-:W-:Y:S02]  /*1b90*/  MOV R38, R62 ;  /* 0x0000003e00267202 */ /* 0x000fe40000000f00 */
[----:B------:R-:W-:-:S03]  /*1ba0*/  MOV R62, R69 ;  /* 0x00000045003e7202 */ /* 0x000fc60000000f00 */
[----:B------:R-:W-:-:S07]  /*1bb0*/  FADD.FTZ R38, R60, R38 ;  /* 0x000000263c267221 */ /* 0x000fce0000010000 */
[----:B------:R-:W-:Y:S05]  /*1bc0*/  WARPSYNC.COLLECTIVE R64, `(.L_x_3638) ;  /* 0x0000000040087348 */ /* 0x000fea0003c00000 */
[----:B------:R0:W1:Y:S02]  /*1bd0*/  SHFL.BFLY P3, R62, R62, R68, R66 ;  /* 0x0c0000443e3e7389 */ /* 0x0000640000060042 */
[----:B01----:R-:W-:Y:S05]  /*1be0*/  ENDCOLLECTIVE ;  /* 0x000000000000791b */ /* 0x003fea0003800000 */
.L_x_3638:
[----:B------:R-:W-:Y:S02]  /*1bf0*/  HFMA2 R68, -RZ, RZ, 0, 2.384185791015625e-07 ;  /* 0x00000004ff447431 */ /* 0x000fe400000001ff */
[----:B------:R-:W-:Y:S01]  /*1c00*/  FADD.FTZ R69, R69, R62 ;  /* 0x0000003e45457221 */ /* 0x000fe20000010000 */
[----:B------:R-:W-:-:S07]  /*1c10*/  MOV R62, R38 ;  /* 0x00000026003e7202 */ /* 0x000fce0000000f00 */
[----:B------:R-:W-:Y:S05]  /*1c20*/  WARPSYNC.COLLECTIVE R64, `(.L_x_3639) ;  /* 0x0000000040087348 */ /* 0x000fea0003c00000 */
[----:B------:R0:W1:Y:S02]  /*1c30*/  SHFL.BFLY P3, R62, R62, R68, R66 ;  /* 0x0c0000443e3e7389 */ /* 0x0000640000060042 */
[----:B01----:R-:W-:Y:S05]  /*1c40*/  ENDCOLLECTIVE ;  /* 0x000000000000791b */ /* 0x003fea0003800000 */
.L_x_3639:
[----:B------:R-:W-:Y:S01]  /*1c50*/  FADD.FTZ R38, R38, R62 ;  /* 0x0000003e26267221 */ /* 0x000fe20000010000 */
[----:B------:R-:W-:-:S07]  /*1c60*/  MOV R62, R69 ;  /* 0x00000045003e7202 */ /* 0x000fce0000000f00 */
[----:B------:R-:W-:Y:S05]  /*1c70*/  WARPSYNC.COLLECTIVE R64, `(.L_x_3640) ;  /* 0x0000000040087348 */ /* 0x000fea0003c00000 */
[----:B------:R0:W1:Y:S02]  /*1c80*/  SHFL.BFLY P3, R62, R62, R68, R66 ;  /* 0x0c0000443e3e7389 */ /* 0x0000640000060042 */
[----:B01----:R-:W-:Y:S05]  /*1c90*/  ENDCOLLECTIVE ;  /* 0x000000000000791b */ /* 0x003fea0003800000 */
.L_x_3640:
[----:B------:R-:W-:Y:S02]  /*1ca0*/  HFMA2 R68, -RZ, RZ, 0, 4.76837158203125e-07 ;  /* 0x00000008ff447431 */ /* 0x000fe400000001ff */
[----:B------:R-:W-:Y:S01]  /*1cb0*/  FADD.FTZ R60, R69, R62 ;  /* 0x0000003e453c7221 */ /* 0x000fe20000010000 */
[----:B------:R-:W-:-:S07]  /*1cc0*/  MOV R62, R38 ;  /* 0x00000026003e7202 */ /* 0x000fce0000000f00 */
[----:B------:R-:W-:Y:S05]  /*1cd0*/  WARPSYNC.COLLECTIVE R64, `(.L_x_3641) ;  /* 0x0000000040087348 */ /* 0x000fea0003c00000 */
[----:B------:R0:W1:Y:S02]  /*1ce0*/  SHFL.BFLY P3, R62, R62, R68, R66 ;  /* 0x0c0000443e3e7389 */ /* 0x0000640000060042 */
[----:B01----:R-:W-:Y:S05]  /*1cf0*/  ENDCOLLECTIVE ;  /* 0x000000000000791b */ /* 0x003fea0003800000 */
.L_x_3641:
[----:B------:R-:W-:Y:S01]  /*1d00*/  FADD.FTZ R38, R38, R62 ;  /* 0x0000003e26267221 */ /* 0x000fe20000010000 */
[----:B------:R-:W-:-:S07]  /*1d10*/  MOV R62, R60 ;  /* 0x0000003c003e7202 */ /* 0x000fce0000000f00 */
[----:B------:R-:W-:Y:S05]  /*1d20*/  WARPSYNC.COLLECTIVE R64, `(.L_x_3642) ;  /* 0x0000000040087348 */ /* 0x000fea0003c00000 */
[----:B------:R0:W1:Y:S02]  /*1d30*/  SHFL.BFLY P3, R62, R62, R68, R66 ;  /* 0x0c0000443e3e7389 */ /* 0x0000640000060042 */
[----:B01----:R-:W-:Y:S05]  /*1d40*/  ENDCOLLECTIVE ;  /* 0x000000000000791b */ /* 0x003fea0003800000 */
.L_x_3642:
[----:B------:R-:W-:Y:S01]  /*1d50*/  HFMA2 R68, -RZ, RZ, 0, 9.5367431640625e-07 ;  /* 0x00000010ff447431 */ /* 0x000fe200000001ff */
[----:B------:R-:W-:Y:S02]  /*1d60*/  MOV R69, R62 ;  /* 0x0000003e00457202 */ /* 0x000fe40000000f00 */
[----:B------:R-:W-:-:S03]  /*1d70*/  MOV R62, R38 ;  /* 0x00000026003e7202 */ /* 0x000fc60000000f00 */
[----:B------:R-:W-:-:S07]  /*1d80*/  FADD.FTZ R60, R60, R69 ;  /* 0x000000453c3c7221 */ /* 0x000fce0000010000 */
[----:B------:R-:W-:Y:S05]  /*1d90*/  WARPSYNC.COLLECTIVE R64, `(.L_x_3643) ;  /* 0x0000000040087348 */ /* 0x000fea0003c00000 */
[----:B------:R0:W1:Y:S02]  /*1da0*/  SHFL.BFLY P3, R62, R62, R68, R66 ;  /* 0x0c0000443e3e7389 */ /* 0x0000640000060042 */
[----:B01----:R-:W-:Y:S05]  /*1db0*/  ENDCOLLECTIVE ;  /* 0x000000000000791b */ /* 0x003fea0003800000 */
.L_x_3643:
[----:B------:R-:W-:Y:S02]  /*1dc0*/  MOV R69, R62 ;  /* 0x0000003e00457202 */ /* 0x000fe40000000f00 */
[----:B------:R-:W-:-:S07]  /*1dd0*/  MOV R62, R60 ;  /* 0x0000003c003e7202 */ /* 0x000fce0000000f00 */
[----:B------:R-:W-:Y:S05]  /*1de0*/  WARPSYNC.COLLECTIVE R64, `(.L_x_3644) ;  /* 0x0000000040087348 */ /* 0x000fea0003c00000 */
[----:B------:R0:W1:Y:S02]  /*1df0*/  SHFL.BFLY P3, R62, R62, R68, R66 ;  /* 0x0c0000443e3e7389 */ /* 0x0000640000060042 */
[----:B01----:R-:W-:Y:S05]  /*1e00*/  ENDCOLLECTIVE ;  /* 0x000000000000791b */ /* 0x003fea0003800000 */
.L_x_3644:
[----:B------:R-:W-:Y:S05]  /*1e10*/  BRA `(.L_x_3645) ;  /* 0xffffffec00107947 */ /* 0x000fea000383ffff */
.L_x_3646:
        /* <DEDUP_REMOVED lines=14> */
.L_x_6457:


//--------------------- .text._ZN10layer_norm13ln_bwd_kernelINS_13Kernel_traitsI6__halfS2_fS2_fjLj256ELj1ELj4ELj1ELj16ENS_18Kernel_traits_baseILj256ES2_S2_fS2_fjLj128EEEEELb0ELb0ELb1ELb0EEEvNS_9BwdParamsE --------------------------
	.section	.text._ZN10layer_norm13ln_bwd_kernelINS_13Kernel_traitsI6__halfS2_fS2_fjLj256ELj1ELj4ELj1ELj16ENS_18Kernel_traits_baseILj256ES2_S2_fS2_fjLj128EEEEELb0ELb0ELb1ELb0EEEvNS_9BwdParamsE,"ax",@progbits
	.align	128
        .global         _ZN10layer_norm13ln_bwd_kernelINS_13Kernel_traitsI6__halfS2_fS2_fjLj256ELj1ELj4ELj1ELj16ENS_18Kernel_traits_baseILj256ES2_S2_fS2_fjLj128EEEEELb0ELb0ELb1ELb0EEEvNS_9BwdParamsE
        .type           _ZN10layer_norm13ln_bwd_kernelINS_13Kernel_traitsI6__halfS2_fS2_fjLj256ELj1ELj4ELj1ELj16ENS_18Kernel_traits_baseILj256ES2_S2_fS2_fjLj128EEEEELb0ELb0ELb1ELb0EEEvNS_9BwdParamsE,@function
        .size           _ZN10layer_norm13ln_bwd_kernelINS_13Kernel_traitsI6__halfS2_fS2_fjLj256ELj1ELj4ELj1ELj16ENS_18Kernel_traits_baseILj256ES2_S2_fS2_fjLj128EEEEELb0ELb0ELb1ELb0EEEvNS_9BwdParamsE,(.L_x_6458 - _ZN10layer_norm13ln_bwd_kernelINS_13Kernel_traitsI6__halfS2_fS2_fjLj256ELj1ELj4ELj1ELj16ENS_18Kernel_traits_baseILj256ES2_S2_fS2_fjLj128EEEEELb0ELb0ELb1ELb0EEEvNS_9BwdParamsE)
        .other          _ZN10layer_norm13ln_bwd_kernelINS_13Kernel_traitsI6__halfS2_fS2_fjLj256ELj1ELj4ELj1ELj16ENS_18Kernel_traits_baseILj256ES2_S2_fS2_fjLj128EEEEELb0ELb0ELb1ELb0EEEvNS_9BwdParamsE,@"STO_CUDA_ENTRY STV_DEFAULT"
_ZN10layer_norm13ln_bwd_kernelINS_13Kernel_traitsI6__halfS2_fS2_fjLj256ELj1ELj4ELj1ELj16ENS_18Kernel_traits_baseILj256ES2_S2_fS2_fjLj128EEEEELb0ELb0ELb1ELb0EEEvNS_9BwdParamsE:
.text._ZN10layer_norm13ln_bwd_kernelINS_13Kernel_traitsI6__halfS2_fS2_fjLj256ELj1ELj4ELj1ELj16ENS_18Kernel_traits_baseILj256ES2_S2_fS2_fjLj128EEEEELb0ELb0ELb1ELb0EEEvNS_9BwdParamsE:
        /* <DEDUP_REMOVED lines=40> */
.L_x_3675:
        /* <DEDUP_REMOVED lines=37> */
[----:B------:R-:W0:Y:S02]  /*04d0*/  @P1 LDC.64 R66, c[0x0][0x438] ;  /* 0x00010e00ff421b82 */ /* 0x000e240000000a00 */
[----:B0-----:R-:W-:-:S05]  /*04e0*/  @P1 IMAD.WIDE.U32 R66, R61, 0x20, R66 ;  /* 0x000000203d421825 */ /* 0x001fca00078e0042 */
[----:B------:R-:W5:Y:S04]  /*04f0*/  @P1 LDG.E.128 R12, desc[UR6][R66.64] ;  /* 0x00000006420c1981 */ /* 0x000f68000c1e1d00 */
[----:B------:R0:W5:Y:S01]  /*0500*/  @P1 LDG.E.128 R8, desc[UR6][R66.64+0x10] ;  /* 0x0000100642081981 */ /* 0x000162000c1e1d00 */
[----:B-1----:R-:W-:Y:S01]  /*0510*/  ISETP.NE.AND P1, PT, R6, RZ, PT ;  /* 0x000000ff0600720c */ /* 0x002fe20003f25270 */
[----:B------:R-:W-:-:S03]  /*0520*/  HADD2.F32 R70, -RZ, R19.H0_H0 ;  /* 0x20000013ff467230 */ /* 0x000fc60000004100 */
[----:B---3--:R-:W-:-:S05]  /*0530*/  FSEL R3, R3, RZ, !P1 ;  /* 0x000000ff03037208 */ /* 0x008fca0004800000 */
[--C-:B----4-:R-:W-:Y:S01]  /*0540*/  FADD.FTZ R65, R53, -R3.reuse ;  /* 0x8000000335417221 */ /* 0x110fe20000010000 */
[--C-:B------:R-:W-:Y:S01]  /*0550*/  FADD.FTZ R7, R54, -R3.reuse ;  /* 0x8000000336077221 */ /* 0x100fe20000010000 */
[--C-:B------:R-:W-:Y:S01]  /*0560*/  FADD.FTZ R61, R52, -R3.reuse ;  /* 0x80000003343d7221 */ /* 0x100fe20000010000 */
[----:B------:R-:W-:Y:S02]  /*0570*/  HADD2.F32 R52, -RZ, R16.H0_H0 ;  /* 0x20000010ff347230 */ /* 0x000fe40000004100 */
[--C-:B--2---:R-:W-:Y:S01]  /*0580*/  FADD.FTZ R63, R56, -R3.reuse ;  /* 0x80000003383f7221 */ /* 0x104fe20000010000 */
[--C-:B------:R-:W-:Y:S01]  /*0590*/  FADD.FTZ R53, R55, -R3.reuse ;  /* 0x8000000337357221 */ /* 0x100fe20000010000 */
[--C-:B------:R-:W-:Y:S01]  /*05a0*/  FADD.FTZ R55, R57, -R3.reuse ;  /* 0x8000000339377221 */ /* 0x100fe20000010000 */
[--C-:B------:R-:W-:Y:S01]  /*05b0*/  FADD.FTZ R57, R58, -R3.reuse ;  /* 0x800000033a397221 */ /* 0x100fe20000010000 */
[----:B------:R-:W-:Y:S01]  /*05c0*/  FADD.FTZ R59, R59, -R3 ;  /* 0x800000033b3b7221 */ /* 0x000fe20000010000 */
[----:B------:R-:W-:-:S02]  /*05d0*/  HADD2.F32 R71, -RZ, R49.H0_H0 ;  /* 0x20000031ff477230 */ /* 0x000fc40000004100 */
[C---:B-----5:R-:W-:Y:S01]  /*05e0*/  FMUL.FTZ R3, R60.reuse, R61 ;  /* 0x0000003d3c037220 */ /* 0x060fe20000410000 */
[----:B------:R-:W-:Y:S02]  /*05f0*/  HADD2.F32 R56, -RZ, R49.H1_H1 ;  /* 0x30000031ff387230 */ /* 0x000fe40000004100 */
[C---:B------:R-:W-:Y:S01]  /*0600*/  FMUL.FTZ R7, R60.reuse, R7 ;  /* 0x000000073c077220 */ /* 0x040fe20000410000 */
[----:B------:R-:W-:Y:S02]  /*0610*/  HADD2.F32 R54, -RZ, R48.H1_H1 ;  /* 0x30000030ff367230 */ /* 0x000fe40000004100 */
[----:B------:R-:W-:Y:S01]  /*0620*/  FMUL.FTZ R57, R60, R57 ;  /* 0x000000393c397220 */ /* 0x000fe20000410000 */
[--C-:B0-----:R-:W-:Y:S02]  /*0630*/  HADD2.F32 R67, -RZ, R50.reuse.H0_H0 ;  /* 0x20000032ff437230 */ /* 0x101fe40000004100 */
[----:B------:R-:W-:Y:S01]  /*0640*/  FADD.FTZ R27, R27, R56 ;  /* 0x000000381b1b7221 */ /* 0x000fe20000010000 */
[----:B------:R-:W-:-:S02]  /*0650*/  HADD2.F32 R64, -RZ, R50.H1_H1 ;  /* 0x30000032ff407230 */ /* 0x000fc40000004100 */
[----:B------:R-:W-:Y:S01]  /*0660*/  FMUL.FTZ R50, R60, R65 ;  /* 0x000000413c327220 */ /* 0x000fe20000410000 */
[----:B------:R-:W-:Y:S02]  /*0670*/  HADD2.F32 R49, -RZ, R16.H1_H1 ;  /* 0x30000010ff317230 */ /* 0x000fe40000004100 */
[----:B------:R-:W-:Y:S01]  /*0680*/  FADD.FTZ R25, R25, R54 ;  /* 0x0000003619197221 */ /* 0x000fe20000010000 */
[----:B------:R-:W-:Y:S02]  /*0690*/  HADD2.F32 R69, -RZ, R48.H0_H0 ;  /* 0x20000030ff457230 */ /* 0x000fe40000004100 */
[-C--:B------:R-:W-:Y:S01]  /*06a0*/  FFMA.FTZ R37, R50, R54.reuse, R37 ;  /* 0x0000003632257223 */ /* 0x080fe20000010025 */
[----:B------:R-:W-:Y:S02]  /*06b0*/  HADD2.F32 R65, -RZ, R17.H1_H1 ;  /* 0x30000011ff417230 */ /* 0x000fe40000004100 */
[----:B------:R-:W-:Y:S01]  /*06c0*/  FMUL.FTZ R49, R49, R54 ;  /* 0x0000003631317220 */ /* 0x000fe20000410000 */
[----:B------:R-:W-:Y:S01]  /*06d0*/  FMUL.FTZ R54, R60, R53 ;  /* 0x000000353c367220 */ /* 0x000fe20000410000 */
[----:B------:R-:W-:Y:S01]  /*06e0*/  FMUL.FTZ R48, R52, R69 ;  /* 0x0000004534307220 */ /* 0x000fe20000410000 */
[----:B------:R-:W-:-:S02]  /*06f0*/  HADD2.F32 R58, -RZ, R18.H0_H0 ;  /* 0x20000012ff3a7230 */ /* 0x000fc40000004100 */
[-C--:B------:R-:W-:Y:S01]  /*0700*/  FMUL.FTZ R53, R65, R56.reuse ;  /* 0x0000003841357220 */ /* 0x080fe20000410000 */
[----:B------:R-:W-:Y:S02]  /*0710*/  HADD2.F32 R65, -RZ, R18.H1_H1 ;  /* 0x30000012ff417230 */ /* 0x000fe40000004100 */
[----:B------:R-:W-:Y:S01]  /*0720*/  FFMA.FTZ R39, R54, R56, R39 ;  /* 0x0000003836277223 */ /* 0x000fe20000010027 */
[--C-:B------:R-:W-:Y:S02]  /*0730*/  HADD2.F32 R61, -RZ, R51.reuse.H0_H0 ;  /* 0x20000033ff3d7230 */ /* 0x100fe40000004100 */
[----:B------:R-:W-:Y:S01]  /*0740*/  FADD.FTZ R66, RZ, R48 ;  /* 0x00000030ff427221 */ /* 0x000fe20000010000 */
[----:B------:R-:W-:Y:S02]  /*0750*/  HADD2.F32 R68, -RZ, R51.H1_H1 ;  /* 0x30000033ff447230 */ /* 0x000fe40000004100 */
[----:B------:R-:W-:Y:S01]  /*0760*/  FMUL.FTZ R51, R60, R63 ;  /* 0x0000003f3c337220 */ /* 0x000fe20000410000 */
[----:B------:R-:W-:-:S02]  /*0770*/  HADD2.F32 R52, -RZ, R17.H0_H0 ;  /* 0x20000011ff347230 */ /* 0x000fc40000004100 */
[----:B------:R-:W-:Y:S01]  /*0780*/  FMUL.FTZ R56, R58, R67 ;  /* 0x000000433a387220 */ /* 0x000fe20000410000 */
[----:B------:R-:W-:Y:S01]  /*0790*/  FFMA.FTZ R63, R3, R48, RZ ;  /* 0x00000030033f7223 */ /* 0x000fe200000100ff */
[----:B------:R-:W-:Y:S01]  /*07a0*/  FMUL.FTZ R58, R60, R55 ;  /* 0x000000373c3a7220 */ /* 0x000fe20000410000 */
[-C--:B------:R-:W-:Y:S01]  /*07b0*/  FMUL.FTZ R55, R65, R64.reuse ;  /* 0x0000004041377220 */ /* 0x080fe20000410000 */
[----:B------:R-:W-:Y:S01]  /*07c0*/  FMUL.FTZ R52, R52, R71 ;  /* 0x0000004734347220 */ /* 0x000fe20000410000 */
[----:B------:R-:W-:Y:S01]  /*07d0*/  FADD.FTZ R65, R66, R49 ;  /* 0x0000003142417221 */ /* 0x000fe20000010000 */
[----:B------:R-:W-:Y:S01]  /*07e0*/  FFMA.FTZ R66, R50, R49, R63 ;  /* 0x0000003132427223 */ /* 0x000fe2000001003f */
[----:B------:R-:W-:Y:S01]  /*07f0*/  FFMA.FTZ R41, R58, R64, R41 ;  /* 0x000000403a297223 */ /* 0x000fe20000010029 */
[----:B------:R-:W-:Y:S01]  /*0800*/  FADD.FTZ R21, R21, R64 ;  /* 0x0000004015157221 */ /* 0x000fe20000010000 */
[----:B------:R-:W-:Y:S01]  /*0810*/  FADD.FTZ R64, R65, R52 ;  /* 0x0000003441407221 */ /* 0x000fe20000010000 */
[----:B------:R-:W-:Y:S01]  /*0820*/  FFMA.FTZ R63, R7, R52, R66 ;  /* 0x00000034073f7223 */ /* 0x000fe20000010042 */
[----:B------:R-:W-:Y:S01]  /*0830*/  FFMA.FTZ R40, R51, R67, R40 ;  /* 0x0000004333287223 */ /* 0x000fe20000010028 */
[----:B------:R-:W-:Y:S01]  /*0840*/  FADD.FTZ R20, R20, R67 ;  /* 0x0000004314147221 */ /* 0x000fe20000010000 */
[----:B------:R-:W-:Y:S01]  /*0850*/  FADD.FTZ R65, R64, R53 ;  /* 0x0000003540417221 */ /* 0x000fe20000010000 */
[----:B------:R-:W-:Y:S01]  /*0860*/  FFMA.FTZ R66, R54, R53, R63 ;  /* 0x0000003536427223 */ /* 0x000fe2000001003f */
[-C--:B------:R-:W-:Y:S01]  /*0870*/  FMUL.FTZ R64, R70, R61.reuse ;  /* 0x0000003d46407220 */ /* 0x080fe20000410000 */
[----:B------:R-:W-:Y:S01]  /*0880*/  FFMA.FTZ R42, R57, R61, R42 ;  /* 0x0000003d392a7223 */ /* 0x000fe2000001002a */
[----:B------:R-:W-:Y:S01]  /*0890*/  FADD.FTZ R70, R65, R56 ;  /* 0x0000003841467221 */ /* 0x000fe20000010000 */
[----:B------:R-:W-:Y:S01]  /*08a0*/  FFMA.FTZ R63, R51, R56, R66 ;  /* 0x00000038333f7223 */ /* 0x000fe20000010042 */
[----:B------:R-:W-:Y:S01]  /*08b0*/  FADD.FTZ R22, R22, R61 ;  /* 0x0000003d16167221 */ /* 0x000fe20000010000 */
[----:B------:R-:W-:-:S02]  /*08c0*/  HADD2.F32 R67, -RZ, R19.H1_H1 ;  /* 0x30000013ff437230 */ /* 0x000fc40000004100 */
[----:B------:R-:W-:Y:S01]  /*08d0*/  FADD.FTZ R61, R70, R55 ;  /* 0x00000037463d7221 */ /* 0x000fe20000010000 */
[----:B------:R-:W-:Y:S01]  /*08e0*/  FFMA.FTZ R70, R58, R55, R63 ;  /* 0x000000373a467223 */ /* 0x000fe2000001003f */
[----:B------:R-:W-:Y:S01]  /*08f0*/  FMUL.FTZ R66, R60, R59 ;  /* 0x0000003b3c427220 */ /* 0x000fe20000410000 */
[----:B------:R-:W-:Y:S01]  /*0900*/  FFMA.FTZ R36, R3, R69, R36 ;  /* 0x0000004503247223 */ /* 0x000fe20000010024 */
        /* <DEDUP_REMOVED lines=11> */
.L_x_3650:
        /* <DEDUP_REMOVED lines=9> */
.L_x_3651:
[----:B------:R-:W-:Y:S05]  /*0a50*/  BSYNC.RECONVERGENT B1 ;  /* 0x0000000000017941 */ /* 0x000fea0003800200 */
.L_x_3649:
        /* <DEDUP_REMOVED lines=21> */
.L_x_3687:
        /* <DEDUP_REMOVED lines=35> */
[----:B------:R-:W-:-:S04]  /*0de0*/  F2FP.F16.F32.PACK_AB R69, RZ, R69 ;  /* 0x00000045ff45723e */ /* 0x000fc800000000ff */
[----:B------:R-:W-:-:S07]  /*0df0*/  PRMT R44, R69, 0x7610, R44 ;  /* 0x00007610452c7816 */ /* 0x000fce000000002c */
.L_x_3659:
[----:B------:R-:W-:Y:S05]  /*0e00*/  BSYNC.RECONVERGENT B3 ;  /* 0x0000000000037941 */ /* 0x000fea0003800200 */
.L_x_3658:
        /* <DEDUP_REMOVED lines=10> */
.L_x_3661:
[----:B------:R-:W-:Y:S05]  /*0eb0*/  BSYNC.RECONVERGENT B3 ;  /* 0x0000000000037941 */ /* 0x000fea0003800200 */
.L_x_3660:
        /* <DEDUP_REMOVED lines=10> */
.L_x_3663:
[----:B------:R-:W-:Y:S05]  /*0f60*/  BSYNC.RECONVERGENT B3 ;  /* 0x0000000000037941 */ /* 0x000fea0003800200 */
.L_x_3662:
        /* <DEDUP_REMOVED lines=10> */
.L_x_3665:
[----:B------:R-:W-:Y:S05]  /*1010*/  BSYNC.RECONVERGENT B3 ;  /* 0x0000000000037941 */ /* 0x000fea0003800200 */
.L_x_3664:
        /* <DEDUP_REMOVED lines=10> */
.L_x_3667:
[----:B------:R-:W-:Y:S05]  /*10c0*/  BSYNC.RECONVERGENT B3 ;  /* 0x0000000000037941 */ /* 0x000fea0003800200 */
.L_x_3666:
        /* <DEDUP_REMOVED lines=10> */
.L_x_3669:
[----:B------:R-:W-:Y:S05]  /*1170*/  BSYNC.RECONVERGENT B3 ;  /* 0x0000000000037941 */ /* 0x000fea0003800200 */
.L_x_3668:
        /* <DEDUP_REMOVED lines=10> */
.L_x_3671:
[----:B------:R-:W-:Y:S05]  /*1220*/  BSYNC.RECONVERGENT B3 ;  /* 0x0000000000037941 */ /* 0x000fea0003800200 */
.L_x_3670:
        /* <DEDUP_REMOVED lines=8> */
[----:B------:R-:W-:Y:S01]  /*12b0*/  PRMT R47, R47, 0x5410, R0 ;  /* 0x000054102f2f7816 */ /* 0x000fe20000000000 */
[----:B------:R-:W-:Y:S06]  /*12c0*/  BRA `(.L_x_3672) ;  /* 0x0000000c00247947 */ /* 0x000fec0003800000 */
.L_x_3657:
        /* <DEDUP_REMOVED lines=35> */
[----:B------:R-:W-:Y:S01]  /*1500*/  @P2 F2FP.F16.F32.PACK_AB R71, RZ, R71 ;  /* 0x00000047ff47223e */ /* 0x000fe200000000ff */
[----:B--2---:R-:W-:Y:S01]  /*1510*/  @P2 FMUL.FTZ R69, R29, R34 ;  /* 0x000000221d452220 */ /* 0x004fe20000410000 */
[----:B------:R-:W-:Y:S01]  /*1520*/  @P2 F2FP.F16.F32.PACK_AB R34, RZ, R35 ;  /* 0x00000023ff22223e */ /* 0x000fe200000000ff */
[----:B------:R-:W-:-:S02]  /*1530*/  FMUL.FTZ R0, R60, R33 ;  /* 0x000000213c007220 */ /* 0x000fc40000410000 */
[----:B------:R-:W2:Y:S01]  /*1540*/  @P2 LDC R68, c[0x0][0x40c] ;  /* 0x00010300ff442b82 */ /* 0x000ea20000000800 */
[----:B------:R-:W-:Y:S01]  /*1550*/  FSEL R33, R75, RZ, P1 ;  /* 0x000000ff4b217208 */ /* 0x000fe20000800000 */
[----:B------:R-:W-:Y:S01]  /*1560*/  FMUL.FTZ R60, R60, R77 ;  /* 0x0000004d3c3c7220 */ /* 0x000fe20000410000 */
[----:B------:R-:W-:Y:S02]  /*1570*/  @P2 PRMT R44, R34, 0x7610, R44 ;  /* 0x00007610222c2816 */ /* 0x000fe4000000002c */
[----:B------:R-:W-:Y:S01]  /*1580*/  FSEL R34, R0, RZ, P1 ;  /* 0x000000ff00227208 */ /* 0x000fe20000800000 */
[----:B0-----:R-:W-:Y:S01]  /*1590*/  @P2 FMUL.FTZ R70, R31, R70 ;  /* 0x000000461f462220 */ /* 0x001fe20000410000 */
[----:B------:R-:W-:Y:S01]  /*15a0*/  @P2 F2FP.F16.F32.PACK_AB R69, RZ, R69 ;  /* 0x00000045ff45223e */ /* 0x000fe200000000ff */
[----:B------:R-:W0:Y:S01]  /*15b0*/  @P2 LDC R35, c[0x0][0x40c] ;  /* 0x00010300ff232b82 */ /* 0x000e220000000800 */
[----:B------:R-:W-:Y:S02]  /*15c0*/  @P2 PRMT R45, R71, 0x7610, R45 ;  /* 0x00007610472d2816 */ /* 0x000fe4000000002d */
[----:B------:R-:W-:-:S02]  /*15d0*/  @P2 F2FP.F16.F32.PACK_AB R70, RZ, R70 ;  /* 0x00000046ff46223e */ /* 0x000fc400000000ff */
[----:B------:R-:W-:Y:S02]  /*15e0*/  FSEL R60, R60, RZ, P1 ;  /* 0x000000ff3c3c7208 */ /* 0x000fe40000800000 */
[----:B------:R-:W-:Y:S01]  /*15f0*/  @P2 PRMT R44, R44, 0x5410, R69 ;  /* 0x000054102c2c2816 */ /* 0x000fe20000000045 */
[----:B-1----:R-:W-:Y:S01]  /*1600*/  @P2 FMUL.FTZ R61, R32, R61 ;  /* 0x0000003d203d2220 */ /* 0x002fe20000410000 */
[----:B------:R-:W-:-:S04]  /*1610*/  @P2 PRMT R45, R45, 0x5410, R70 ;  /* 0x000054102d2d2816 */ /* 0x000fc80000000046 */
[----:B------:R-:W-:Y:S01]  /*1620*/  @P2 F2FP.F16.F32.PACK_AB R61, RZ, R61 ;  /* 0x0000003dff3d223e */ /* 0x000fe200000000ff */
[----:B--2---:R-:W-:-:S03]  /*1630*/  @P2 FMUL.FTZ R68, R33, R68 ;  /* 0x0000004421442220 */ /* 0x004fc60000410000 */
[----:B------:R-:W-:Y:S02]  /*1640*/  @P2 PRMT R46, R61, 0x7610, R46 ;  /* 0x000076103d2e2816 */ /* 0x000fe4000000002e */
[----:B------:R-:W-:Y:S01]  /*1650*/  @P2 F2FP.F16.F32.PACK_AB R68, RZ, R68 ;  /* 0x00000044ff44223e */ /* 0x000fe200000000ff */
[----:B0-----:R-:W-:-:S03]  /*1660*/  @P2 FMUL.FTZ R35, R34, R35 ;  /* 0x0000002322232220 */ /* 0x001fc60000410000 */
[----:B------:R-:W-:Y:S02]  /*1670*/  @P2 PRMT R46, R46, 0x5410, R68 ;  /* 0x000054102e2e2816 */ /* 0x000fe40000000044 */
[----:B------:R-:W-:Y:S02]  /*1680*/  @P2 F2FP.F16.F32.PACK_AB R0, RZ, R35 ;  /* 0x00000023ff00223e */ /* 0x000fe400000000ff */
[----:B------:R-:W-:Y:S02]  /*1690*/  MOV R35, R60 ;  /* 0x0000003c00237202 */ /* 0x000fe40000000f00 */
[----:B------:R-:W-:Y:S01]  /*16a0*/  @P2 PRMT R47, R0, 0x7610, R47 ;  /* 0x00007610002f2816 */ /* 0x000fe2000000002f */
[----:B------:R-:W-:Y:S06]  /*16b0*/  @!P2 BRA `(.L_x_3672) ;  /* 0x000000080028a947 */ /* 0x000fec0003800000 */
[----:B------:R-:W-:-:S05]  /*16c0*/  FMUL.FTZ R0, R60, UR11 ;  /* 0x0000000b3c007c20 */ /* 0x000fca0008410000 */
[----:B------:R-:W-:-:S04]  /*16d0*/  F2FP.F16.F32.PACK_AB R0, RZ, R0 ;  /* 0x00000000ff00723e */ /* 0x000fc800000000ff */
[----:B------:R-:W-:Y:S01]  /*16e0*/  PRMT R47, R47, 0x5410, R0 ;  /* 0x000054102f2f7816 */ /* 0x000fe20000000000 */
[----:B------:R-:W-:Y:S06]  /*16f0*/  BRA `(.L_x_3672) ;  /* 0x0000000800187947 */ /* 0x000fec0003800000 */
.L_x_3656:
[----:B------:R-:W-:Y:S02]  /*1700*/  MOV R67, UR20 ;  /* 0x0000001400437c02 */ /* 0x000fe40008000f00 */
[----:B------:R-:W-:Y:S02]  /*1710*/  MOV R65, UR21 ;  /* 0x0000001500417c02 */ /* 0x000fe40008000f00 */
        /* <DEDUP_REMOVED lines=18> */
[----:B------:R-:W-:Y:S01]  /*1840*/  @P2 F2FP.F16.F32.PACK_AB R70, RZ, R69 ;  /* 0x00000045ff46223e */ /* 0x000fe200000000ff */
[----:B------:R-:W-:Y:S01]  /*1850*/  @P3 FFMA.FTZ R73, R7, R61, R68 ;  /* 0x0000003d07493223 */ /* 0x000fe20000010044 */
[----:B------:R-:W-:Y:S01]  /*1860*/  MOV R69, R15 ;  /* 0x0000000f00457202 */ /* 0x000fe20000000f00 */
[----:B------:R-:W-:Y:S01]  /*1870*/  @P3 FFMA.FTZ R69, R60, R74, R15 ;  /* 0x0000004a3c453223 */ /* 0x000fe2000001000f */
[----:B------:R-:W-:Y:S01]  /*1880*/  @P2 F2FP.F16.F32.PACK_AB R72, RZ, R71 ;  /* 0x00000047ff48223e */ /* 0x000fe200000000ff */
        /* <DEDUP_REMOVED lines=14> */
[----:B------:R-:W-:Y:S01]  /*1970*/  @P2 F2FP.F16.F32.PACK_AB R72, RZ, R72 ;  /* 0x00000048ff48223e */ /* 0x000fe200000000ff */
[----:B--2---:R-:W-:Y:S01]  /*1980*/  @P2 FMUL.FTZ R71, R0, R71 ;  /* 0x0000004700472220 */ /* 0x004fe20000410000 */
[----:B------:R-:W-:-:S04]  /*1990*/  @P3 FFMA.FTZ R0, R58, R61, R68 ;  /* 0x0000003d3a003223 */ /* 0x000fc80000010044 */
[----:B------:R-:W-:Y:S01]  /*19a0*/  @P3 FADD.FTZ R0, R55, -R0 ;  /* 0x8000000037003221 */ /* 0x000fe20000010000 */
[----:B------:R-:W-:-:S03]  /*19b0*/  @P2 F2FP.F16.F32.PACK_AB R71, RZ, R71 ;  /* 0x00000047ff47223e */ /* 0x000fc600000000ff */
[----:B------:R-:W-:Y:S01]  /*19c0*/  @P3 FFMA.FTZ R73, R60, R0, R9 ;  /* 0x000000003c493223 */ /* 0x000fe20000010009 */
[----:B------:R-:W-:-:S04]  /*19d0*/  @P2 PRMT R45, R71, 0x7610, R45 ;  /* 0x00007610472d2816 */ /* 0x000fc8000000002d */
[----:B------:R-:W-:Y:S01]  /*19e0*/  @P2 PRMT R45, R45, 0x5410, R72 ;  /* 0x000054102d2d2816 */ /* 0x000fe20000000048 */
[----:B-1----:R-:W-:Y:S01]  /*19f0*/  @P2 FMUL.FTZ R0, R70, R69 ;  /* 0x0000004546002220 */ /* 0x002fe20000410000 */
[----:B0-----:R-:W-:Y:S01]  /*1a00*/  @P2 FMUL.FTZ R69, R73, R74 ;  /* 0x0000004a49452220 */ /* 0x001fe20000410000 */
[----:B------:R-:W-:Y:S01]  /*1a10*/  @P3 FFMA.FTZ R73, R57, R61, R68 ;  /* 0x0000003d39493223 */ /* 0x000fe20000010044 */
[----:B------:R-:W-:Y:S02]  /*1a20*/  MOV R70, R10 ;  /* 0x0000000a00467202 */ /* 0x000fe40000000f00 */
[----:B------:R-:W-:Y:S01]  /*1a30*/  @P2 F2FP.F16.F32.PACK_AB R0, RZ, R0 ;  /* 0x00000000ff00223e */ /* 0x000fe200000000ff */
[----:B------:R-:W-:Y:S01]  /*1a40*/  @P3 FADD.FTZ R73, R64, -R73 ;  /* 0x8000004940493221 */ /* 0x000fe20000010000 */
[----:B------:R-:W-:Y:S02]  /*1a50*/  @P2 F2FP.F16.F32.PACK_AB R69, RZ, R69 ;  /* 0x00000045ff45223e */ /* 0x000fe400000000ff */
[----:B------:R-:W-:Y:S01]  /*1a60*/  @P2 PRMT R46, R0, 0x7610, R46 ;  /* 0x00007610002e2816 */ /* 0x000fe2000000002e */
[----:B------:R-:W-:-:S02]  /*1a70*/  @P3 FFMA.FTZ R70, R60, R73, R10 ;  /* 0x000000493c463223 */ /* 0x000fc4000001000a */
[----:B------:R-:W0:Y:S01]  /*1a80*/  @P2 LDC R73, c[0x0][0x40c] ;  /* 0x00010300ff492b82 */ /* 0x000e220000000800 */
[----:B------:R-:W-:Y:S01]  /*1a90*/  @P2 PRMT R46, R46, 0x5410, R69 ;  /* 0x000054102e2e2816 */ /* 0x000fe20000000045 */
[----:B0-----:R-:W-:-:S05]  /*1aa0*/  @P2 FMUL.FTZ R70, R70, R73 ;  /* 0x0000004946462220 */ /* 0x001fca0000410000 */
[----:B------:R-:W-:-:S04]  /*1ab0*/  @P2 F2FP.F16.F32.PACK_AB R70, RZ, R70 ;  /* 0x00000046ff46223e */ /* 0x000fc800000000ff */
[----:B------:R-:W-:Y:S01]  /*1ac0*/  @P2 PRMT R47, R70, 0x7610, R47 ;  /* 0x00007610462f2816 */ /* 0x000fe2000000002f */
[----:B------:R-:W-:Y:S06]  /*1ad0*/  @!P2 BRA `(.L_x_3672) ;  /* 0x000000040020a947 */ /* 0x000fec0003800000 */
[----:B------:R-:W-:Y:S01]  /*1ae0*/  @P3 FFMA.FTZ R68, R66, R61, R68 ;  /* 0x0000003d42443223 */ /* 0x000fe20000010044 */
[----:B------:R-:W-:-:S03]  /*1af0*/  MOV R0, R11 ;  /* 0x0000000b00007202 */ /* 0x000fc60000000f00 */
[----:B------:R-:W-:-:S04]  /*1b00*/  @P3 FADD.FTZ R68, R59, -R68 ;  /* 0x800000443b443221 */ /* 0x000fc80000010000 */
[----:B------:R-:W-:-:S04]  /*1b10*/  @P3 FFMA.FTZ R0, R60, R68, R11 ;  /* 0x000000443c003223 */ /* 0x000fc8000001000b */
[----:B------:R-:W-:-:S05]  /*1b20*/  FMUL.FTZ R0, R0, UR11 ;  /* 0x0000000b00007c20 */ /* 0x000fca0008410000 */
[----:B------:R-:W-:-:S04]  /*1b30*/  F2FP.F16.F32.PACK_AB R0, RZ, R0 ;  /* 0x00000000ff00723e */ /* 0x000fc800000000ff */
[----:B------:R-:W-:Y:S01]  /*1b40*/  PRMT R47, R47, 0x5410, R0 ;  /* 0x000054102f2f7816 */ /* 0x000fe20000000000 */
[----:B------:R-:W-:Y:S06]  /*1b50*/  BRA `(.L_x_3672) ;  /* 0x0000000400007947 */ /* 0x000fec0003800000 */
.L_x_3673:
        /* <DEDUP_REMOVED lines=37> */
[----:B------:R-:W-:Y:S02]  /*1db0*/  @P2 F2FP.F16.F32.PACK_AB R60, RZ, R60 ;  /* 0x0000003cff3c223e */ /* 0x000fe400000000ff */
[----:B------:R-:W0:Y:S01]  /*1dc0*/  @P2 LDC R69, c[0x0][0x40c] ;  /* 0x00010300ff452b82 */ /* 0x000e220000000800 */
[----:B-1----:R-:W-:Y:S01]  /*1dd0*/  @P2 FMUL.FTZ R61, R29, R68 ;  /* 0x000000441d3d2220 */ /* 0x002fe20000410000 */
[----:B------:R-:W-:-:S04]  /*1de0*/  @P2 PRMT R44, R60, 0x7610, R44 ;  /* 0x000076103c2c2816 */ /* 0x000fc8000000002c */
[----:B------:R-:W-:Y:S02]  /*1df0*/  @P2 F2FP.F16.F32.PACK_AB R61, RZ, R61 ;  /* 0x0000003dff3d223e */ /* 0x000fe400000000ff */
[----:B------:R-:W1:Y:S01]  /*1e00*/  @P2 LDC R0, c[0x0][0x40c] ;  /* 0x00010300ff002b82 */ /* 0x000e620000000800 */
[----:B--2---:R-:W-:Y:S01]  /*1e10*/  @P2 FMUL.FTZ R71, R34, R71 ;  /* 0x0000004722472220 */ /* 0x004fe20000410000 */
[----:B------:R-:W-:-:S04]  /*1e20*/  @P2 PRMT R44, R44, 0x5410, R61 ;  /* 0x000054102c2c2816 */ /* 0x000fc8000000003d */
[----:B------:R-:W-:Y:S02]  /*1e30*/  @P2 F2FP.F16.F32.PACK_AB R71, RZ, R71 ;  /* 0x00000047ff47223e */ /* 0x000fe400000000ff */
[----:B------:R-:W2:Y:S01]  /*1e40*/  @P2 LDC R72, c[0x0][0x40c] ;  /* 0x00010300ff482b82 */ /* 0x000ea20000000800 */
[----:B---3--:R-:W-:Y:S01]  /*1e50*/  @P2 FMUL.FTZ R68, R30, R73 ;  /* 0x000000491e442220 */ /* 0x008fe20000410000 */
[----:B------:R-:W-:-:S04]  /*1e60*/  @P2 PRMT R47, R71, 0x7610, R47 ;  /* 0x00007610472f2816 */ /* 0x000fc8000000002f */
[----:B------:R-:W-:Y:S02]  /*1e70*/  @P2 F2FP.F16.F32.PACK_AB R68, RZ, R68 ;  /* 0x00000044ff44223e */ /* 0x000fe400000000ff */
[----:B------:R-:W3:Y:S01]  /*1e80*/  @P2 LDC R70, c[0x0][0x40c] ;  /* 0x00010300ff462b82 */ /* 0x000ee20000000800 */
[----:B0-----:R-:W-:Y:S01]  /*1e90*/  @P2 FMUL.FTZ R69, R32, R69 ;  /* 0x0000004520452220 */ /* 0x001fe20000410000 */
[----:B------:R-:W-:-:S04]  /*1ea0*/  @P2 PRMT R45, R68, 0x7610, R45 ;  /* 0x00007610442d2816 */ /* 0x000fc8000000002d */
[----:B------:R-:W-:Y:S01]  /*1eb0*/  @P2 F2FP.F16.F32.PACK_AB R69, RZ, R69 ;  /* 0x00000045ff45223e */ /* 0x000fe200000000ff */
[----:B-1----:R-:W-:-:S03]  /*1ec0*/  @P2 FMUL.FTZ R0, R35, R0 ;  /* 0x0000000023002220 */ /* 0x002fc60000410000 */
[----:B------:R-:W-:Y:S02]  /*1ed0*/  @P2 PRMT R46, R69, 0x7610, R46 ;  /* 0x00007610452e2816 */ /* 0x000fe4000000002e */
[----:B------:R-:W-:Y:S01]  /*1ee0*/  @P2 F2FP.F16.F32.PACK_AB R0, RZ, R0 ;  /* 0x00000000ff00223e */ /* 0x000fe200000000ff */
[----:B--2---:R-:W-:-:S03]  /*1ef0*/  @P2 FMUL.FTZ R72, R31, R72 ;  /* 0x000000481f482220 */ /* 0x004fc60000410000 */
[----:B------:R-:W-:Y:S02]  /*1f00*/  @P2 PRMT R47, R47, 0x5410, R0 ;  /* 0x000054102f2f2816 */ /* 0x000fe40000000000 */
[----:B------:R-:W-:Y:S01]  /*1f10*/  @P2 F2FP.F16.F32.PACK_AB R72, RZ, R72 ;  /* 0x00000048ff48223e */ /* 0x000fe200000000ff */
[----:B---3--:R-:W-:-:S03]  /*1f20*/  @P2 FMUL.FTZ R70, R33, R70 ;  /* 0x0000004621462220 */ /* 0x008fc60000410000 */
[----:B------:R-:W-:Y:S02]  /*1f30*/  @P2 PRMT R45, R45, 0x5410, R72 ;  /* 0x000054102d2d2816 */ /* 0x000fe40000000048 */
[----:B------:R-:W-:-:S04]  /*1f40*/  @P2 F2FP.F16.F32.PACK_AB R70, RZ, R70 ;  /* 0x00000046ff46223e */ /* 0x000fc800000000ff */
[----:B------:R-:W-:-:S07]  /*1f50*/  @P2 PRMT R46, R46, 0x5410, R70 ;  /* 0x000054102e2e2816 */ /* 0x000fce0000000046 */
.L_x_3672:
[----:B------:R-:W-:Y:S05]  /*1f60*/  BSYNC.RECONVERGENT B1 ;  /* 0x0000000000017941 */ /* 0x000fea0003800200 */
.L_x_3655:
        /* <DEDUP_REMOVED lines=14> */
.L_x_3674:
[----:B------:R2:W-:Y:S02]  /*2050*/  @P2 STG.E.128 desc[UR6][R60.64], R44 ;  /* 0x0000002c3c002986 */ /* 0x0005e4000c101d06 */
.L_x_3654:
[----:B------:R-:W-:Y:S05]  /*2060*/  BSYNC.RECONVERGENT B2 ;  /* 0x0000000000027941 */ /* 0x000fea0003800200 */
.L_x_3653:
[----:B--2---:R-:W2:Y:S02]  /*2070*/  LDC.64 R60, c[0x0][0x380] ;  /* 0x0000e000ff3c7b82 */ /* 0x004ea40000000a00 */
[----:B--2---:R-:W-:-:S04]  /*2080*/  LEA R5, R60, R5, 0x2 ;  /* 0x000000053c057211 */ /* 0x004fc800078e10ff */
[----:B------:R-:W-:-:S13]  /*2090*/  ISETP.GE.AND P1, PT, R5, R61, PT ;  /* 0x0000003d0500720c */ /* 0x000fda0003f26270 */
[----:B------:R-:W-:Y:S05]  /*20a0*/  @!P1 BRA `(.L_x_3675) ;  /* 0xffffffe000749947 */ /* 0x000fea000383ffff */
.L_x_3648:
[----:B------:R-:W-:Y:S05]  /*20b0*/  BSYNC B0 ;  /* 0x0000000000007941 */ /* 0x000fea0003800000 */
.L_x_3647:
[----:B------:R-:W2:Y:S01]  /*20c0*/  S2R R10, SR_TID.X ;  /* 0x00000000000a7919 */ /* 0x000ea20000002100 */
[----:B------:R-:W-:Y:S01]  /*20d0*/  MOV R2, 0x400 ;  /* 0x0000040000027802 */ /* 0x000fe20000000f00 */
[----:B------:R-:W-:Y:S05]  /*20e0*/  WARPSYNC.ALL ;  /* 0x0000000000007948 */ /* 0x000fea0003800000 */
[----:B------:R-:W3:Y:S01]  /*20f0*/  S2R R3, SR_CgaCtaId ;  /* 0x0000000000037919 */ /* 0x000ee20000008800 */
[----:B0-----:R-:W0:Y:S01]  /*2100*/  LDC R29, c[0x0][0x388] ;  /* 0x0000e200ff1d7b82 */ /* 0x001e220000000800 */
[----:B------:R-:W4:Y:S01]  /*2110*/  LDCU.128 UR12, c[0x0][0x440] ;  /* 0x00008800ff0c77ac */ /* 0x000f220008000c00 */
[----:B--2---:R-:W-:Y:S01]  /*2120*/  LOP3.LUT R0, R10, 0x60, RZ, 0xc0, !PT ;  /* 0x000000600a007812 */ /* 0x004fe200078ec0ff */
[----:B0-----:R-:W-:-:S03]  /*2130*/  IMAD R31, R29, UR5, RZ ;  /* 0x000000051d1f7c24 */ /* 0x001fc6000f8e02ff */
        /* <DEDUP_REMOVED lines=16> */
[----:B0-----:R-:W-:Y:S01]  /*2240*/  FADD.FTZ R2, RZ, R2 ;  /* 0x00000002ff027221 */ /* 0x001fe20000010000 */
[----:B--2---:R-:W-:-:S03]  /*2250*/  FADD.FTZ R4, RZ, R4 ;  /* 0x00000004ff047221 */ /* 0x004fc60000010000 */
[----:B---3--:R-:W-:Y:S01]  /*2260*/  FADD.FTZ R2, R2, R5 ;  /* 0x0000000502027221 */ /* 0x008fe20000010000 */
[----:B-1----:R-:W-:Y:S01]  /*2270*/  FADD.FTZ R4, R4, R7 ;  /* 0x0000000704047221 */ /* 0x002fe20000010000 */
        /* <DEDUP_REMOVED lines=53> */
.L_x_3652:
[----:B------:R-:W-:Y:S01]  /*25d0*/  HFMA2 R63, -RZ, RZ, 0, 5.9604644775390625e-08 ;  /* 0x00000001ff3f7431 */ /* 0x000fe200000001ff */
[----:B------:R-:W-:Y:S01]  /*25e0*/  BSSY B1, `(.L_x_3676) ;  /* 0x0000007000017945 */ /* 0x000fe20003800000 */
[----:B------:R-:W-:Y:S02]  /*25f0*/  MOV R77, R65 ;  /* 0x00000041004d7202 */ /* 0x000fe40000000f00 */
[----:B------:R-:W-:Y:S02]  /*2600*/  MOV R70, 0x1f ;  /* 0x0000001f00467802 */ /* 0x000fe40000000f00 */
[----:B0-----:R-:W-:-:S07]  /*2610*/  MOV R69, 0xffffffff ;  /* 0xffffffff00457802 */ /* 0x001fce0000000f00 */
[----:B-1----:R-:W-:Y:S05]  /*2620*/  WARPSYNC.COLLECTIVE R69, `(.L_x_3677) ;  /* 0x0000000045087348 */ /* 0x002fea0003c00000 */
[----:B------:R0:W2:Y:S02]  /*2630*/  SHFL.BFLY P1, R75, R77, R63, R70 ;  /* 0x0c00003f4d4b7389 */ /* 0x0000a40000020046 */
[----:B012---:R-:W-:Y:S05]  /*2640*/  ENDCOLLECTIVE ;  /* 0x000000000000791b */ /* 0x007fea0003800000 */
.L_x_3677:
[----:B------:R-:W-:Y:S05]  /*2650*/  BSYNC B1 ;  /* 0x0000000000017941 */ /* 0x000fea0003800000 */
.L_x_3676:
        /* <DEDUP_REMOVED lines=8> */
.L_x_3678:
[----:B------:R-:W-:Y:S01]  /*26e0*/  FADD.FTZ R68, R68, R65 ;  /* 0x0000004144447221 */ /* 0x000fe20000010000 */
[----:B------:R-:W-:-:S04]  /*26f0*/  HFMA2 R63, -RZ, RZ, 0, 1.1920928955078125e-07 ;  /* 0x00000002ff3f7431 */ /* 0x000fc800000001ff */
[----:B------:R-:W-:Y:S02]  /*2700*/  MOV R77, R68 ;  /* 0x00000044004d7202 */ /* 0x000fe40000000f00 */
[----:B------:R-:W-:-:S07]  /*2710*/  MOV R72, R75 ;  /* 0x0000004b00487202 */ /* 0x000fce0000000f00 */
[----:B------:R-:W-:Y:S05]  /*2720*/  WARPSYNC.COLLECTIVE R69, `(.L_x_3679) ;  /* 0x0000000045087348 */ /* 0x000fea0003c00000 */
[----:B------:R0:W1:Y:S02]  /*2730*/  SHFL.BFLY P1, R75, R77, R63, R70 ;  /* 0x0c00003f4d4b7389 */ /* 0x0000640000020046 */
[----:B01----:R-:W-:Y:S05]  /*2740*/  ENDCOLLECTIVE ;  /* 0x000000000000791b */ /* 0x003fea0003800000 */
.L_x_3679:
[----:B------:R-:W-:-:S05]  /*2750*/  FADD.FTZ R72, R72, R67 ;  /* 0x0000004348487221 */ /* 0x000fca0000010000 */
[----:B------:R-:W-:Y:S02]  /*2760*/  MOV R77, R72 ;  /* 0x00000048004d7202 */ /* 0x000fe40000000f00 */
[----:B------:R-:W-:-:S07]  /*2770*/  MOV R61, R75 ;  /* 0x0000004b003d7202 */ /* 0x000fce0000000f00 */
[----:B------:R-:W-:Y:S05]  /*2780*/  WARPSYNC.COLLECTIVE R69, `(.L_x_3680) ;  /* 0x0000000045087348 */ /* 0x000fea0003c00000 */
[----:B------:R0:W1:Y:S02]  /*2790*/  SHFL.BFLY P1, R75, R77, R63, R70 ;  /* 0x0c00003f4d4b7389 */ /* 0x0000640000020046 */
[----:B01----:R-:W-:Y:S05]  /*27a0*/  ENDCOLLECTIVE ;  /* 0x000000000000791b */ /* 0x003fea0003800000 */
.L_x_3680:
[----:B------:R-:W-:Y:S01]  /*27b0*/  FADD.FTZ R73, R68, R61 ;  /* 0x0000003d44497221 */ /* 0x000fe20000010000 */
[----:B------:R-:W-:-:S04]  /*27c0*/  HFMA2 R63, -RZ, RZ, 0, 2.384185791015625e-07 ;  /* 0x00000004ff3f7431 */ /* 0x000fc800000001ff */
[----:B------:R-:W-:Y:S02]  /*27d0*/  MOV R77, R73 ;  /* 0x00000049004d7202 */ /* 0x000fe40000000f00 */
[----:B------:R-:W-:-:S07]  /*27e0*/  MOV R71, R75 ;  /* 0x0000004b00477202 */ /* 0x000fce0000000f00 */
[----:B------:R-:W-:Y:S05]  /*27f0*/  WARPSYNC.COLLECTIVE R69, `(.L_x_3681) ;  /* 0x0000000045087348 */ /* 0x000fea0003c00000 */
[----:B------:R0:W1:Y:S02]  /*2800*/  SHFL.BFLY P1, R75, R77, R63, R70 ;  /* 0x0c00003f4d4b7389 */ /* 0x0000640000020046 */
[----:B01----:R-:W-:Y:S05]  /*2810*/  ENDCOLLECTIVE ;  /* 0x000000000000791b */ /* 0x003fea0003800000 */
.L_x_3681:
[----:B------:R-:W-:-:S05]  /*2820*/  FADD.FTZ R71, R72, R71 ;  /* 0x0000004748477221 */ /* 0x000fca0000010000 */
[----:B------:R-:W-:Y:S02]  /*2830*/  MOV R77, R71 ;  /* 0x00000047004d7202 */ /* 0x000fe40000000f00 */
[----:B------:R-:W-:-:S07]  /*2840*/  MOV R74, R75 ;  /* 0x0000004b004a7202 */ /* 0x000fce0000000f00 */
[----:B------:R-:W-:Y:S05]  /*2850*/  WARPSYNC.COLLECTIVE R69, `(.L_x_3682) ;  /* 0x0000000045087348 */ /* 0x000fea0003c00000 */
[----:B------:R0:W1:Y:S02]  /*2860*/  SHFL.BFLY P1, R75, R77, R63, R70 ;  /* 0x0c00003f4d4b7389 */ /* 0x0000640000020046 */
[----:B01----:R-:W-:Y:S05]  /*2870*/  ENDCOLLECTIVE ;  /* 0x000000000000791b */ /* 0x003fea0003800000 */
.L_x_3682:
[----:B------:R-:W-:Y:S01]  /*2880*/  FADD.FTZ R74, R73, R74 ;  /* 0x0000004a494a7221 */ /* 0x000fe20000010000 */
[----:B------:R-:W-:-:S04]  /*2890*/  HFMA2 R63, -RZ, RZ, 0, 4.76837158203125e-07 ;  /* 0x00000008ff3f7431 */ /* 0x000fc800000001ff */
[----:B------:R-:W-:Y:S02]  /*28a0*/  MOV R77, R74 ;  /* 0x0000004a004d7202 */ /* 0x000fe40000000f00 */
[----:B------:R-:W-:-:S07]  /*28b0*/  MOV R76, R75 ;  /* 0x0000004b004c7202 */ /* 0x000fce0000000f00 */
[----:B------:R-:W-:Y:S05]  /*28c0*/  WARPSYNC.COLLECTIVE R69, `(.L_x_3683) ;  /* 0x0000000045087348 */ /* 0x000fea0003c00000 */
[----:B------:R0:W1:Y:S02]  /*28d0*/  SHFL.BFLY P1, R75, R77, R63, R70 ;  /* 0x0c00003f4d4b7389 */ /* 0x0000640000020046 */
[----:B01----:R-:W-:Y:S05]  /*28e0*/  ENDCOLLECTIVE ;  /* 0x000000000000791b */ /* 0x003fea0003800000 */
.L_x_3683:
[----:B------:R-:W-:-:S05]  /*28f0*/  FADD.FTZ R76, R71, R76 ;  /* 0x0000004c474c7221 */ /* 0x000fca0000010000 */
[----:B------:R-:W-:Y:S02]  /*2900*/  MOV R77, R76 ;  /* 0x0000004c004d7202 */ /* 0x000fe40000000f00 */
[----:B------:R-:W-:-:S07]  /*2910*/  MOV R61, R75 ;  /* 0x0000004b003d7202 */ /* 0x000fce0000000f00 */
[----:B------:R-:W-:Y:S05]  /*2920*/  WARPSYNC.COLLECTIVE R69, `(.L_x_3684) ;  /* 0x0000000045087348 */ /* 0x000fea0003c00000 */
[----:B------:R0:W1:Y:S02]  /*2930*/  SHFL.BFLY P1, R75, R77, R63, R70 ;  /* 0x0c00003f4d4b7389 */ /* 0x0000640000020046 */
[----:B01----:R-:W-:Y:S05]  /*2940*/  ENDCOLLECTIVE ;  /* 0x000000000000791b */ /* 0x003fea0003800000 */
.L_x_3684:
[----:B------:R-:W-:Y:S01]  /*2950*/  FADD.FTZ R61, R74, R61 ;  /* 0x0000003d4a3d7221 */ /* 0x000fe20000010000 */
[----:B------:R-:W-:-:S04]  /*2960*/  HFMA2 R63, -RZ, RZ, 0, 9.5367431640625e-07 ;  /* 0x00000010ff3f7431 */ /* 0x000fc800000001ff */
[----:B------:R-:W-:Y:S02]  /*2970*/  MOV R77, R61 ;  /* 0x0000003d004d7202 */ /* 0x000fe40000000f00 */
[----:B------:R-:W-:-:S07]  /*2980*/  MOV R65, R75 ;  /* 0x0000004b00417202 */ /* 0x000fce0000000f00 */
[----:B------:R-:W-:Y:S05]  /*2990*/  WARPSYNC.COLLECTIVE R69, `(.L_x_3685) ;  /* 0x0000000045087348 */ /* 0x000fea0003c00000 */
[----:B------:R0:W1:Y:S02]  /*29a0*/  SHFL.BFLY P1, R75, R77, R63, R70 ;  /* 0x0c00003f4d4b7389 */ /* 0x0000640000020046 */
[----:B01----:R-:W-:Y:S05]  /*29b0*/  ENDCOLLECTIVE ;  /* 0x000000000000791b */ /* 0x003fea0003800000 */
.L_x_3685:
[----:B------:R-:W-:-:S05]  /*29c0*/  FADD.FTZ R65, R76, R65 ;  /* 0x000000414c417221 */ /* 0x000fca0000010000 */
[----:B------:R-:W-:Y:S02]  /*29d0*/  MOV R77, R65 ;  /* 0x00000041004d7202 */ /* 0x000fe40000000f00 */
[----:B------:R-:W-:-:S07]  /*29e0*/  MOV R68, R75 ;  /* 0x0000004b00447202 */ /* 0x000fce0000000f00 */
[----:B------:R-:W-:Y:S05]  /*29f0*/  WARPSYNC.COLLECTIVE R69, `(.L_x_3686) ;  /* 0x0000000045087348 */ /* 0x000fea0003c00000 */
[----:B------:R0:W1:Y:S02]  /*2a00*/  SHFL.BFLY P1, R75, R77, R63, R70 ;  /* 0x0c00003f4d4b7389 */ /* 0x0000640000020046 */
[----:B01----:R-:W-:Y:S05]  /*2a10*/  ENDCOLLECTIVE ;  /* 0x000000000000791b */ /* 0x003fea0003800000 */
.L_x_3686:
[----:B------:R-:W-:Y:S01]  /*2a20*/  MOV R72, R75 ;  /* 0x0000004b00487202 */ /* 0x000fe20000000f00 */
[----:B------:R-:W-:Y:S06]  /*2a30*/  BRA `(.L_x_3687) ;  /* 0xffffffe0005c7947 */ /* 0x000fec000383ffff */
.L_x_3688:
        /* <DEDUP_REMOVED lines=12> */
.L_x_6458:


//--------------------- .text._ZN10layer_norm13ln_bwd_kernelINS_13Kernel_traitsI6__halfS2_fS2_fjLj256ELj1ELj4ELj1ELj16ENS_18Kernel_traits_baseILj256ES2_S2_fS2_fjLj128EEEEELb0ELb0ELb1ELb1EEEvNS_9BwdParamsE --------------------------
	.section	.text._ZN10layer_norm13ln_bwd_kernelINS_13Kernel_traitsI6__halfS2_fS2_fjLj256ELj1ELj4ELj1ELj16ENS_18Kernel_traits_baseILj256ES2_S2_fS2_fjLj128EEEEELb0ELb0ELb1ELb1EEEvNS_9BwdParamsE,"ax",@progbits
	.align	128
        .global         _ZN10layer_norm13ln_bwd_kernelINS_13Kernel_traitsI6__halfS2_fS2_fjLj256ELj1ELj4ELj1ELj16ENS_18Kernel_traits_baseILj256ES2_S2_fS2_fjLj128EEEEELb0ELb0ELb1ELb1EEEvNS_9BwdParamsE
        .type           _ZN10layer_norm13ln_bwd_kernelINS_13Kernel_traitsI6__halfS2_fS2_fjLj256ELj1ELj4ELj1ELj16ENS_18Kernel_traits_baseILj256ES2_S2_fS2_fjLj128EEEEELb0ELb0ELb1ELb1EEEvNS_9BwdParamsE,@function
        .size           _ZN10layer_norm13ln_bwd_kernelINS_13Kernel_traitsI6__halfS2_fS2_fjLj256ELj1ELj4ELj1ELj16ENS_18Kernel_traits_baseILj256ES2_S2_fS2_fjLj128EEEEELb0ELb0ELb1ELb1EEEvNS_9BwdParamsE,(.L_x_6459 - _ZN10layer_norm13ln_bwd_kernelINS_13Kernel_traitsI6__halfS2_fS2_fjLj256ELj1ELj4ELj1ELj16ENS_18Kernel_traits_baseILj256ES2_S2_fS2_fjLj128EEEEELb0ELb0ELb1ELb1EEEvNS_9BwdParamsE)
        .other          _ZN10layer_norm13ln_bwd_kernelINS_13Kernel_traitsI6__halfS2_fS2_fjLj256ELj1ELj4ELj1ELj16ENS_18Kernel_traits_baseILj256ES2_S2_fS2_fjLj128EEEEELb0ELb0ELb1ELb1EEEvNS_9BwdParamsE,@"STO_CUDA_ENTRY STV_DEFAULT"
_ZN10layer_norm13ln_bwd_kernelINS_13Kernel_traitsI6__halfS2_fS2_fjLj256ELj1ELj4ELj1ELj16ENS_18Kernel_traits_baseILj256ES2_S2_fS2_fjLj128EEEEELb0ELb0ELb1ELb1EEEvNS_9BwdParamsE:
.text._ZN10layer_norm13ln_bwd_kernelINS_13Kernel_traitsI6__halfS2_fS2_fjLj256ELj1ELj4ELj1ELj16ENS_18Kernel_traits_baseILj256ES2_S2_fS2_fjLj128EEEEELb0ELb0ELb1ELb1EEEvNS_9BwdParamsE:
        /* <DEDUP_REMOVED lines=30> */
.L_x_3716:
        /* <DEDUP_REMOVED lines=24> */
[----:B------:R-:W3:Y:S01]  /*0360*/  LDG.E R3, desc[UR6][R64.64] ;  /* 0x0000000640037981 */ /* 0x000ee2000c1e1900 */
        /* <DEDUP_REMOVED lines=12> */
[----:B------:R-:W1:Y:S02]  /*0430*/  @P0 LDC.64 R66, c[0x0][0x438] ;  /* 0x00010e00ff420b82 */ /* 0x000e640000000a00 */
[----:B-1----:R-:W-:-:S05]  /*0440*/  @P0 IMAD.WIDE.U32 R66, R63, 0x20, R66 ;  /* 0x000000203f420825 */ /* 0x002fca00078e0042 */
[----:B------:R-:W5:Y:S04]  /*0450*/  @P0 LDG.E.128 R12, desc[UR6][R66.64] ;  /* 0x00000006420c0981 */ /* 0x000f68000c1e1d00 */
[----:B------:R1:W5:Y:S01]  /*0460*/  @P0 LDG.E.128 R8, desc[UR6][R66.64+0x10] ;  /* 0x0000100642080981 */ /* 0x000362000c1e1d00 */
[----:B------:R-:W-:Y:S01]  /*0470*/  ISETP.NE.AND P0, PT, R2, RZ, PT ;  /* 0x000000ff0200720c */ /* 0x000fe20003f05270 */
[----:B0-----:R-:W-:-:S03]  /*0480*/  HADD2.F32 R68, -RZ, R35.H0_H0 ;  /* 0x20000023ff447230 */ /* 0x001fc60000004100 */
[----:B---3--:R-:W-:-:S05]  /*0490*/  FSEL R3, R3, RZ, !P0 ;  /* 0x000000ff03037208 */ /* 0x008fca0004000000 */
[--C-:B----4-:R-:W-:Y:S01]  /*04a0*/  FADD.FTZ R69, R53, -R3.reuse ;  /* 0x8000000335457221 */ /* 0x110fe20000010000 */
[--C-:B------:R-:W-:Y:S01]  /*04b0*/  FADD.FTZ R71, R54, -R3.reuse ;  /* 0x8000000336477221 */ /* 0x100fe20000010000 */
[--C-:B------:R-:W-:Y:S01]  /*04c0*/  FADD.FTZ R73, R52, -R3.reuse ;  /* 0x8000000334497221 */ /* 0x100fe20000010000 */
[--C-:B--2---:R-:W-:Y:S01]  /*04d0*/  FADD.FTZ R63, R59, -R3.reuse ;  /* 0x800000033b3f7221 */ /* 0x104fe20000010000 */
[--C-:B------:R-:W-:Y:S01]  /*04e0*/  FADD.FTZ R55, R55, -R3.reuse ;  /* 0x8000000337377221 */ /* 0x100fe20000010000 */
[----:B------:R-:W-:Y:S01]  /*04f0*/  FADD.FTZ R53, R56, -R3 ;  /* 0x8000000338357221 */ /* 0x000fe20000010000 */
[--C-:B-1----:R-:W-:Y:S02]  /*0500*/  HADD2.F32 R67, -RZ, R51.reuse.H0_H0 ;  /* 0x20000033ff437230 */ /* 0x102fe40000004100 */
[----:B------:R-:W-:Y:S02]  /*0510*/  HADD2.F32 R62, -RZ, R51.H1_H1 ;  /* 0x30000033ff3e7230 */ /* 0x000fe40000004100 */
[----:B------:R-:W-:-:S02]  /*0520*/  HADD2.F32 R54, -RZ, R48.H1_H1 ;  /* 0x30000030ff367230 */ /* 0x000fc40000004100 */
[--C-:B------:R-:W-:Y:S02]  /*0530*/  HADD2.F32 R59, -RZ, R50.reuse.H0_H0 ;  /* 0x20000032ff3b7230 */ /* 0x100fe40000004100 */
[----:B------:R-:W-:Y:S02]  /*0540*/  HADD2.F32 R64, -RZ, R50.H1_H1 ;  /* 0x30000032ff407230 */ /* 0x000fe40000004100 */
[----:B-----5:R-:W-:Y:S01]  /*0550*/  FMUL.FTZ R50, R6, R69 ;  /* 0x0000004506327220 */ /* 0x020fe20000410000 */
[--C-:B------:R-:W-:Y:S02]  /*0560*/  HADD2.F32 R51, -RZ, R32.reuse.H1_H1 ;  /* 0x30000020ff337230 */ /* 0x100fe40000004100 */
[----:B------:R-:W-:Y:S02]  /*0570*/  HADD2.F32 R52, -RZ, R32.H0_H0 ;  /* 0x20000020ff347230 */ /* 0x000fe40000004100 */
[----:B------:R-:W-:Y:S02]  /*0580*/  HADD2.F32 R75, -RZ, R48.H0_H0 ;  /* 0x20000030ff4b7230 */ /* 0x000fe40000004100 */
[----:B------:R-:W-:-:S02]  /*0590*/  HADD2.F32 R56, -RZ, R49.H1_H1 ;  /* 0x30000031ff387230 */ /* 0x000fc40000004100 */
[----:B------:R-:W-:Y:S02]  /*05a0*/  HADD2.F32 R69, -RZ, R33.H1_H1 ;  /* 0x30000021ff457230 */ /* 0x000fe40000004100 */
[----:B------:R-:W-:Y:S01]  /*05b0*/  FADD.FTZ R65, R58, -R3 ;  /* 0x800000033a417221 */ /* 0x000fe20000010000 */
[-C--:B------:R-:W-:Y:S01]  /*05c0*/  FMUL.FTZ R51, R51, R54.reuse ;  /* 0x0000003633337220 */ /* 0x080fe20000410000 */
[----:B------:R-:W-:Y:S01]  /*05d0*/  FFMA.FTZ R37, R50, R54, R37 ;  /* 0x0000003632257223 */ /* 0x000fe20000010025 */
[----:B------:R-:W-:Y:S01]  /*05e0*/  FADD.FTZ R21, R21, R54 ;  /* 0x0000003615157221 */ /* 0x000fe20000010000 */
[----:B------:R-:W-:Y:S01]  /*05f0*/  FMUL.FTZ R54, R6, R55 ;  /* 0x0000003706367220 */ /* 0x000fe20000410000 */
[--C-:B------:R-:W-:Y:S02]  /*0600*/  HADD2.F32 R58, -RZ, R34.reuse.H0_H0 ;  /* 0x20000022ff3a7230 */ /* 0x100fe40000004100 */
[----:B------:R-:W-:Y:S01]  /*0610*/  FADD.FTZ R57, R57, -R3 ;  /* 0x8000000339397221 */ /* 0x000fe20000010000 */
[----:B------:R-:W-:Y:S01]  /*0620*/  FMUL.FTZ R48, R52, R75 ;  /* 0x0000004b34307220 */ /* 0x000fe20000410000 */
[C---:B------:R-:W-:Y:S01]  /*0630*/  FMUL.FTZ R53, R6.reuse, R53 ;  /* 0x0000003506357220 */ /* 0x040fe20000410000 */
[----:B------:R-:W-:Y:S01]  /*0640*/  FMUL.FTZ R3, R6, R73 ;  /* 0x0000004906037220 */ /* 0x000fe20000410000 */
[----:B------:R-:W-:Y:S01]  /*0650*/  FMUL.FTZ R55, R69, R56 ;  /* 0x0000003845377220 */ /* 0x000fe20000410000 */
[----:B------:R-:W-:-:S02]  /*0660*/  HADD2.F32 R69, -RZ, R34.H1_H1 ;  /* 0x30000022ff457230 */ /* 0x000fc40000004100 */
[----:B------:R-:W-:Y:S01]  /*0670*/  FFMA.FTZ R39, R54, R56, R39 ;  /* 0x0000003836277223 */ /* 0x000fe20000010027 */
[----:B------:R-:W-:Y:S02]  /*0680*/  HADD2.F32 R77, -RZ, R49.H0_H0 ;  /* 0x20000031ff4d7230 */ /* 0x000fe40000004100 */
[----:B------:R-:W-:Y:S01]  /*0690*/  FADD.FTZ R23, R23, R56 ;  /* 0x0000003817177221 */ /* 0x000fe20000010000 */
[----:B------:R-:W-:Y:S02]  /*06a0*/  HADD2.F32 R52, -RZ, R33.H0_H0 ;  /* 0x20000021ff347230 */ /* 0x000fe40000004100 */
[-C--:B------:R-:W-:Y:S01]  /*06b0*/  FMUL.FTZ R56, R58, R59.reuse ;  /* 0x0000003b3a387220 */ /* 0x080fe20000410000 */
[----:B------:R-:W-:Y:S01]  /*06c0*/  FFMA.FTZ R40, R53, R59, R40 ;  /* 0x0000003b35287223 */ /* 0x000fe20000010028 */
[----:B------:R-:W-:Y:S01]  /*06d0*/  FADD.FTZ R16, R16, R59 ;  /* 0x0000003b10107221 */ /* 0x000fe20000010000 */
[----:B------:R-:W-:Y:S01]  /*06e0*/  FADD.FTZ R66, RZ, R48 ;  /* 0x00000030ff427221 */ /* 0x000fe20000010000 */
[----:B------:R-:W-:Y:S01]  /*06f0*/  FFMA.FTZ R59, R3, R48, RZ ;  /* 0x00000030033b7223 */ /* 0x000fe200000100ff */
[----:B------:R-:W-:Y:S01]  /*0700*/  FMUL.FTZ R58, R6, R57 ;  /* 0x00000039063a7220 */ /* 0x000fe20000410000 */
[-C--:B------:R-:W-:Y:S01]  /*0710*/  FMUL.FTZ R57, R69, R64.reuse ;  /* 0x0000004045397220 */ /* 0x080fe20000410000 */
        /* <DEDUP_REMOVED lines=10> */
[----:B------:R-:W-:Y:S01]  /*07c0*/  FMUL.FTZ R59, R6, R65 ;  /* 0x00000041063b7220 */ /* 0x000fe20000410000 */
[-C--:B------:R-:W-:Y:S01]  /*07d0*/  FMUL.FTZ R64, R68, R67.reuse ;  /* 0x0000004344407220 */ /* 0x080fe20000410000 */
[----:B------:R-:W-:Y:S01]  /*07e0*/  FADD.FTZ R68, R69, R56 ;  /* 0x0000003845447221 */ /* 0x000fe20000010000 */
[----:B------:R-:W-:Y:S01]  /*07f0*/  FFMA.FTZ R65, R53, R56, R66 ;  /* 0x0000003835417223 */ /* 0x000fe20000010042 */
[----:B------:R-:W-:Y:S01]  /*0800*/  FFMA.FTZ R42, R59, R67, R42 ;  /* 0x000000433b2a7223 */ /* 0x000fe2000001002a */
[----:B------:R-:W-:Y:S01]  /*0810*/  FADD.FTZ R18, R18, R67 ;  /* 0x0000004312127221 */ /* 0x000fe20000010000 */
[----:B------:R-:W-:Y:S02]  /*0820*/  HADD2.F32 R71, -RZ, R35.H1_H1 ;  /* 0x30000023ff477230 */ /* 0x000fe40000004100 */
        /* <DEDUP_REMOVED lines=15> */
.L_x_3692:
        /* <DEDUP_REMOVED lines=13> */
.L_x_3693:
[----:B------:R-:W-:Y:S05]  /*09f0*/  BSYNC.RECONVERGENT B1 ;  /* 0x0000000000017941 */ /* 0x000fea0003800200 */
.L_x_3691:
        /* <DEDUP_REMOVED lines=21> */
.L_x_3728:
        /* <DEDUP_REMOVED lines=33> */
.L_x_3699:
[----:B------:R-:W-:Y:S05]  /*0d60*/  BSYNC.RECONVERGENT B2 ;  /* 0x0000000000027941 */ /* 0x000fea0003800200 */
.L_x_3698:
        /* <DEDUP_REMOVED lines=10> */
.L_x_3701:
[----:B------:R-:W-:Y:S05]  /*0e10*/  BSYNC.RECONVERGENT B2 ;  /* 0x0000000000027941 */ /* 0x000fea0003800200 */
.L_x_3700:
        /* <DEDUP_REMOVED lines=10> */
.L_x_3703:
[----:B------:R-:W-:Y:S05]  /*0ec0*/  BSYNC.RECONVERGENT B2 ;  /* 0x0000000000027941 */ /* 0x000fea0003800200 */
.L_x_3702:
        /* <DEDUP_REMOVED lines=10> */
.L_x_3705:
[----:B------:R-:W-:Y:S05]  /*0f70*/  BSYNC.RECONVERGENT B2 ;  /* 0x0000000000027941 */ /* 0x000fea0003800200 */
.L_x_3704:
        /* <DEDUP_REMOVED lines=10> */
.L_x_3707:
[----:B------:R-:W-:Y:S05]  /*1020*/  BSYNC.RECONVERGENT B2 ;  /* 0x0000000000027941 */ /* 0x000fea0003800200 */
.L_x_3706:
        /* <DEDUP_REMOVED lines=10> */
.L_x_3709:
[----:B------:R-:W-:Y:S05]  /*10d0*/  BSYNC.RECONVERGENT B2 ;  /* 0x0000000000027941 */ /* 0x000fea0003800200 */
.L_x_3708:
        /* <DEDUP_REMOVED lines=10> */
.L_x_3711:
[----:B------:R-:W-:Y:S05]  /*1180*/  BSYNC.RECONVERGENT B2 ;  /* 0x0000000000027941 */ /* 0x000fea0003800200 */
.L_x_3710:
        /* <DEDUP_REMOVED lines=10> */
.L_x_3697:
        /* <DEDUP_REMOVED lines=32> */
[----:B------:R-:W-:Y:S01]  /*1430*/  @P1 F2FP.F16.F32.PACK_AB R70, RZ, R70 ;  /* 0x00000046ff46123e */ /* 0x000fe200000000ff */
[----:B-1----:R-:W-:Y:S01]  /*1440*/  @P1 FMUL.FTZ R72, R29, R26 ;  /* 0x0000001a1d481220 */ /* 0x002fe20000410000 */
[----:B------:R-:W1:Y:S01]  /*1450*/  @P1 LDC R5, c[0x0][0x40c] ;  /* 0x00010300ff051b82 */ /* 0x000e620000000800 */
[C---:B------:R-:W-:Y:S01]  /*1460*/  FMUL.FTZ R26, R6.reuse, R71 ;  /* 0x00000047061a7220 */ /* 0x040fe20000410000 */
[----:B------:R-:W-:Y:S01]  /*1470*/  FMUL.FTZ R6, R6, R69 ;  /* 0x0000004506067220 */ /* 0x000fe20000410000 */
[----:B------:R-:W-:Y:S02]  /*1480*/  FSEL R31, R31, RZ, P0 ;  /* 0x000000ff1f1f7208 */ /* 0x000fe40000000000 */
[----:B------:R-:W-:Y:S01]  /*1490*/  @P1 F2FP.F16.F32.PACK_AB R72, RZ, R72 ;  /* 0x00000048ff48123e */ /* 0x000fe200000000ff */
[----:B--2---:R-:W-:Y:S02]  /*14a0*/  @P1 FMUL.FTZ R69, R30, R25 ;  /* 0x000000191e451220 */ /* 0x004fe40000410000 */
[----:B------:R-:W2:Y:S01]  /*14b0*/  @P1 LDC R68, c[0x0][0x40c] ;  /* 0x00010300ff441b82 */ /* 0x000ea20000000800 */
[----:B------:R-:W-:-:S02]  /*14c0*/  FSEL R25, R26, RZ, P0 ;  /* 0x000000ff1a197208 */ /* 0x000fc40000000000 */
[----:B------:R-:W-:Y:S02]  /*14d0*/  FSEL R26, R27, RZ, P0 ;  /* 0x000000ff1b1a7208 */ /* 0x000fe40000000000 */
[----:B------:R-:W-:Y:S02]  /*14e0*/  @P1 F2FP.F16.F32.PACK_AB R69, RZ, R69 ;  /* 0x00000045ff45123e */ /* 0x000fe400000000ff */
[----:B------:R-:W-:Y:S01]  /*14f0*/  @P1 PRMT R44, R70, 0x7610, R44 ;  /* 0x00007610462c1816 */ /* 0x000fe2000000002c */
[----:B------:R-:W3:Y:S01]  /*1500*/  @P1 LDC R7, c[0x0][0x40c] ;  /* 0x00010300ff071b82 */ /* 0x000ee20000000800 */
[----:B0-----:R-:W-:Y:S01]  /*1510*/  @P1 FMUL.FTZ R62, R31, R62 ;  /* 0x0000003e1f3e1220 */ /* 0x001fe20000410000 */
[----:B------:R-:W-:Y:S02]  /*1520*/  @P1 PRMT R45, R69, 0x7610, R45 ;  /* 0x00007610452d1816 */ /* 0x000fe4000000002d */
[----:B------:R-:W-:Y:S02]  /*1530*/  @P1 PRMT R44, R44, 0x5410, R72 ;  /* 0x000054102c2c1816 */ /* 0x000fe40000000048 */
[----:B------:R-:W-:Y:S01]  /*1540*/  @P1 F2FP.F16.F32.PACK_AB R62, RZ, R62 ;  /* 0x0000003eff3e123e */ /* 0x000fe200000000ff */
[----:B-1----:R-:W-:Y:S01]  /*1550*/  @P1 FMUL.FTZ R5, R24, R5 ;  /* 0x0000000518051220 */ /* 0x002fe20000410000 */
[----:B------:R-:W-:-:S02]  /*1560*/  FSEL R27, R6, RZ, P0 ;  /* 0x000000ff061b7208 */ /* 0x000fc40000000000 */
        /* <DEDUP_REMOVED lines=14> */
.L_x_3696:
        /* <DEDUP_REMOVED lines=29> */
[----:B------:R-:W-:Y:S01]  /*1820*/  @P1 F2FP.F16.F32.PACK_AB R71, RZ, R68 ;  /* 0x00000044ff47123e */ /* 0x000fe200000000ff */
[----:B------:R-:W0:Y:S01]  /*1830*/  @P1 LDC R70, c[0x0][0x40c] ;  /* 0x00010300ff461b82 */ /* 0x000e220000000800 */
[----:B------:R-:W-:Y:S01]  /*1840*/  MOV R68, R8 ;  /* 0x0000000800447202 */ /* 0x000fe20000000f00 */
[----:B------:R-:W-:Y:S01]  /*1850*/  @P2 FFMA.FTZ R68, R6, R75, R8 ;  /* 0x0000004b06442223 */ /* 0x000fe20000010008 */
[----:B------:R-:W-:Y:S02]  /*1860*/  @P1 PRMT R44, R71, 0x7610, R44 ;  /* 0x00007610472c1816 */ /* 0x000fe4000000002c */
[----:B------:R-:W-:-:S03]  /*1870*/  @P1 F2FP.F16.F32.PACK_AB R73, RZ, R72 ;  /* 0x00000048ff49123e */ /* 0x000fc600000000ff */
        /* <DEDUP_REMOVED lines=8> */
[----:B------:R-:W-:Y:S01]  /*1900*/  @P1 F2FP.F16.F32.PACK_AB R70, RZ, R70 ;  /* 0x00000046ff46123e */ /* 0x000fe200000000ff */
[----:B-1----:R-:W-:-:S03]  /*1910*/  @P1 FMUL.FTZ R71, R68, R71 ;  /* 0x0000004744471220 */ /* 0x002fc60000410000 */
[----:B------:R-:W-:-:S03]  /*1920*/  @P1 PRMT R45, R70, 0x7610, R45 ;  /* 0x00007610462d1816 */ /* 0x000fc6000000002d */
[----:B------:R-:W1:Y:S01]  /*1930*/  @P1 LDC R68, c[0x0][0x40c] ;  /* 0x00010300ff441b82 */ /* 0x000e620000000800 */
[----:B------:R-:W-:Y:S01]  /*1940*/  @P1 F2FP.F16.F32.PACK_AB R71, RZ, R71 ;  /* 0x00000047ff47123e */ /* 0x000fe200000000ff */
[----:B--2---:R-:W-:Y:S01]  /*1950*/  @P1 FMUL.FTZ R72, R5, R72 ;  /* 0x0000004805481220 */ /* 0x004fe20000410000 */
[----:B------:R-:W-:Y:S02]  /*1960*/  @P2 FFMA.FTZ R5, R59, R7, R62 ;  /* 0x000000073b052223 */ /* 0x000fe4000001003e */
[----:B------:R-:W-:Y:S02]  /*1970*/  @P1 PRMT R46, R71, 0x7610, R46 ;  /* 0x00007610472e1816 */ /* 0x000fe4000000002e */
[----:B------:R-:W-:Y:S01]  /*1980*/  @P2 FADD.FTZ R5, R64, -R5 ;  /* 0x8000000540052221 */ /* 0x000fe20000010000 */
[----:B------:R-:W-:-:S03]  /*1990*/  @P1 F2FP.F16.F32.PACK_AB R72, RZ, R72 ;  /* 0x00000048ff48123e */ /* 0x000fc600000000ff */
[----:B------:R-:W-:Y:S01]  /*19a0*/  @P2 FFMA.FTZ R73, R6, R5, R10 ;  /* 0x0000000506492223 */ /* 0x000fe2000001000a */
[----:B------:R-:W-:Y:S01]  /*19b0*/  @P1 PRMT R45, R45, 0x5410, R72 ;  /* 0x000054102d2d1816 */ /* 0x000fe20000000048 */
[----:B-1----:R-:W-:Y:S02]  /*19c0*/  @P1 FMUL.FTZ R5, R69, R68 ;  /* 0x0000004445051220 */ /* 0x002fe40000410000 */
[----:B0-----:R-:W-:-:S03]  /*19d0*/  @P1 FMUL.FTZ R68, R73, R74 ;  /* 0x0000004a49441220 */ /* 0x001fc60000410000 */
[----:B------:R-:W-:Y:S02]  /*19e0*/  @P1 F2FP.F16.F32.PACK_AB R5, RZ, R5 ;  /* 0x00000005ff05123e */ /* 0x000fe400000000ff */
[----:B------:R-:W-:Y:S02]  /*19f0*/  @P1 F2FP.F16.F32.PACK_AB R68, RZ, R68 ;  /* 0x00000044ff44123e */ /* 0x000fe400000000ff */
[----:B------:R-:W-:Y:S02]  /*1a00*/  @P1 PRMT R46, R46, 0x5410, R5 ;  /* 0x000054102e2e1816 */ /* 0x000fe40000000005 */
        /* <DEDUP_REMOVED lines=10> */
.L_x_3713:
        /* <DEDUP_REMOVED lines=39> */
[----:B------:R-:W-:Y:S02]  /*1d20*/  @P1 F2FP.F16.F32.PACK_AB R71, RZ, R71 ;  /* 0x00000047ff47123e */ /* 0x000fe400000000ff */
[----:B------:R-:W1:Y:S01]  /*1d30*/  @P1 LDC R72, c[0x0][0x40c] ;  /* 0x00010300ff481b82 */ /* 0x000e620000000800 */
[----:B--2---:R-:W-:Y:S01]  /*1d40*/  @P1 FMUL.FTZ R6, R28, R5 ;  /* 0x000000051c061220 */ /* 0x004fe20000410000 */
[----:B------:R-:W-:Y:S02]  /*1d50*/  @P1 F2FP.F16.F32.PACK_AB R5, RZ, R70 ;  /* 0x00000046ff05123e */ /* 0x000fe400000000ff */
[----:B------:R-:W-:Y:S02]  /*1d60*/  @P1 PRMT R47, R71, 0x7610, R47 ;  /* 0x00007610472f1816 */ /* 0x000fe4000000002f */
[----:B------:R-:W-:Y:S02]  /*1d70*/  @P1 F2FP.F16.F32.PACK_AB R6, RZ, R6 ;  /* 0x00000006ff06123e */ /* 0x000fe400000000ff */
[----:B------:R-:W2:Y:S01]  /*1d80*/  @P1 LDC R68, c[0x0][0x40c] ;  /* 0x00010300ff441b82 */ /* 0x000ea20000000800 */
[----:B---3--:R-:W-:Y:S01]  /*1d90*/  @P1 FMUL.FTZ R69, R30, R69 ;  /* 0x000000451e451220 */ /* 0x008fe20000410000 */
[----:B------:R-:W-:-:S02]  /*1da0*/  @P1 PRMT R44, R6, 0x7610, R44 ;  /* 0x00007610062c1816 */ /* 0x000fc4000000002c */
[----:B------:R-:W-:Y:S02]  /*1db0*/  @P1 PRMT R47, R47, 0x5410, R5 ;  /* 0x000054102f2f1816 */ /* 0x000fe40000000005 */
        /* <DEDUP_REMOVED lines=15> */
.L_x_3712:
[----:B------:R-:W-:Y:S05]  /*1eb0*/  BSYNC.RECONVERGENT B1 ;  /* 0x0000000000017941 */ /* 0x000fea0003800200 */
.L_x_3695:
        /* <DEDUP_REMOVED lines=12> */
.L_x_3715:
[----:B------:R-:W-:Y:S05]  /*1f80*/  BSYNC.RECONVERGENT B1 ;  /* 0x0000000000017941 */ /* 0x000fea0003800200 */
.L_x_3714:
        /* <DEDUP_REMOVED lines=8> */
.L_x_3690:
[----:B------:R-:W-:Y:S05]  /*2010*/  BSYNC B0 ;  /* 0x0000000000007941 */ /* 0x000fea0003800000 */
.L_x_3689:
        /* <DEDUP_REMOVED lines=64> */
.L_x_3694:
[----:B------:R-:W-:Y:S01]  /*2420*/  HFMA2 R68, -RZ, RZ, 0, 5.9604644775390625e-08 ;  /* 0x00000001ff447431 */ /* 0x000fe200000001ff */
[----:B------:R-:W-:Y:S01]  /*2430*/  BSSY B1, `(.L_x_3717) ;  /* 0x0000007000017945 */ /* 0x000fe20003800000 */
[----:B------:R-:W-:Y:S02]  /*2440*/  MOV R69, R72 ;  /* 0x0000004800457202 */ /* 0x000fe40000000f00 */
[----:B0-----:R-:W-:Y:S02]  /*2450*/  MOV R63, 0x1f ;  /* 0x0000001f003f7802 */ /* 0x001fe40000000f00 */
[----:B------:R-:W-:-:S07]  /*2460*/  MOV R62, 0xffffffff ;  /* 0xffffffff003e7802 */ /* 0x000fce0000000f00 */
[----:B-1----:R-:W-:Y:S05]  /*2470*/  WARPSYNC.COLLECTIVE R62, `(.L_x_3718) ;  /* 0x000000003e087348 */ /* 0x002fea0003c00000 */
[----:B------:R0:W2:Y:S02]  /*2480*/  SHFL.BFLY P0, R63, R69, R68, R63 ;  /* 0x0c000044453f7389 */ /* 0x0000a4000000003f */
[----:B012---:R-:W-:Y:S05]  /*2490*/  ENDCOLLECTIVE ;  /* 0x000000000000791b */ /* 0x007fea0003800000 */
.L_x_3718:
[----:B------:R-:W-:Y:S05]  /*24a0*/  BSYNC B1 ;  /* 0x0000000000017941 */ /* 0x000fea0003800000 */
.L_x_3717:
        /* <DEDUP_REMOVED lines=8> */
.L_x_3719:
        /* <DEDUP_REMOVED lines=8> */
.L_x_3720:
[----:B------:R-:W-:Y:S02]  /*25b0*/  MOV R69, R73 ;  /* 0x0000004900457202 */ /* 0x000fe40000000f00 */
[----:B------:R-:W-:Y:S01]  /*25c0*/  MOV R70, R63 ;  /* 0x0000003f00467202 */ /* 0x000fe20000000f00 */
[----:B------:R-:W-:-:S04]  /*25d0*/  HFMA2 R63, -RZ, RZ, 0, 1.847743988037109375e-06 ;  /* 0x0000001fff3f7431 */ /* 0x000fc800000001ff */
[----:B------:R-:W-:-:S07]  /*25e0*/  FADD.FTZ R75, R71, R70 ;  /* 0x00000046474b7221 */ /* 0x000fce0000010000 */
[----:B------:R-:W-:Y:S05]  /*25f0*/  WARPSYNC.COLLECTIVE R62, `(.L_x_3721) ;  /* 0x000000003e087348 */ /* 0x000fea0003c00000 */
[----:B------:R0:W1:Y:S02]  /*2600*/  SHFL.BFLY P0, R63, R69, R68, R63 ;  /* 0x0c000044453f7389 */ /* 0x000064000000003f */
[----:B01----:R-:W-:Y:S05]  /*2610*/  ENDCOLLECTIVE ;  /* 0x000000000000791b */ /* 0x003fea0003800000 */
.L_x_3721:
        /* <DEDUP_REMOVED lines=8> */
.L_x_3722:
[----:B------:R-:W-:Y:S02]  /*26a0*/  MOV R69, R74 ;  /* 0x0000004a00457202 */ /* 0x000fe40000000f00 */
[----:B------:R-:W-:Y:S01]  /*26b0*/  MOV R70, R63 ;  /* 0x0000003f00467202 */ /* 0x000fe20000000f00 */
[----:B------:R-:W-:-:S04]  /*26c0*/  HFMA2 R63, -RZ, RZ, 0, 1.847743988037109375e-06 ;  /* 0x0000001fff3f7431 */ /* 0x000fc800000001ff */
[----:B------:R-:W-:-:S07]  /*26d0*/  FADD.FTZ R76, R75, R70 ;  /* 0x000000464b4c7221 */ /* 0x000fce0000010000 */
[----:B------:R-:W-:Y:S05]  /*26e0*/  WARPSYNC.COLLECTIVE R62, `(.L_x_3723) ;  /* 0x000000003e087348 */ /* 0x000fea0003c00000 */
[----:B------:R0:W1:Y:S02]  /*26f0*/  SHFL.BFLY P0, R63, R69, R68, R63 ;  /* 0x0c000044453f7389 */ /* 0x000064000000003f */
[----:B01----:R-:W-:Y:S05]  /*2700*/  ENDCOLLECTIVE ;  /* 0x000000000000791b */ /* 0x003fea0003800000 */
.L_x_3723:
        /* <DEDUP_REMOVED lines=8> */
.L_x_3724:
[----:B------:R-:W-:Y:S02]  /*2790*/  MOV R69, R77 ;  /* 0x0000004d00457202 */ /* 0x000fe40000000f00 */
[----:B------:R-:W-:Y:S01]  /*27a0*/  MOV R67, R63 ;  /* 0x0000003f00437202 */ /* 0x000fe20000000f00 */
[----:B------:R-:W-:-:S04]  /*27b0*/  HFMA2 R63, -RZ, RZ, 0, 1.847743988037109375e-06 ;  /* 0x0000001fff3f7431 */ /* 0x000fc800000001ff */
[----:B------:R-:W-:-:S07]  /*27c0*/  FADD.FTZ R67, R76, R67 ;  /* 0x000000434c437221 */ /* 0x000fce0000010000 */
[----:B------:R-:W-:Y:S05]  /*27d0*/  WARPSYNC.COLLECTIVE R62, `(.L_x_3725) ;  /* 0x000000003e087348 */ /* 0x000fea0003c00000 */
[----:B------:R0:W1:Y:S02]  /*27e0*/  SHFL.BFLY P0, R63, R69, R68, R63 ;  /* 0x0c000044453f7389 */ /* 0x000064000000003f */
[----:B01----:R-:W-:Y:S05]  /*27f0*/  ENDCOLLECTIVE ;  /* 0x000000000000791b */ /* 0x003fea0003800000 */
.L_x_3725:
        /* <DEDUP_REMOVED lines=8> */
.L_x_3726:
[----:B------:R-:W-:Y:S02]  /*2880*/  MOV R69, R70 ;  /* 0x0000004600457202 */ /* 0x000fe40000000f00 */
[----:B------:R-:W-:Y:S01]  /*2890*/  MOV R72, R63 ;  /* 0x0000003f00487202 */ /* 0x000fe20000000f00 */
[----:B------:R-:W-:-:S07]  /*28a0*/  HFMA2 R63, -RZ, RZ, 0, 1.847743988037109375e-06 ;  /* 0x0000001fff3f7431 */ /* 0x000fce00000001ff */
[----:B------:R-:W-:Y:S05]  /*28b0*/  WARPSYNC.COLLECTIVE R62, `(.L_x_3727) ;  /* 0x000000003e087348 */ /* 0x000fea0003c00000 */
[----:B------:R0:W1:Y:S02]  /*28c0*/  SHFL.BFLY P0, R63, R69, R68, R63 ;  /* 0x0c000044453f7389 */ /* 0x000064000000003f */
[----:B01----:R-:W-:Y:S05]  /*28d0*/  ENDCOLLECTIVE ;  /* 0x000000000000791b */ /* 0x003fea0003800000 */
.L_x_3727:
[----:B------:R-:W-:Y:S01]  /*28e0*/  MOV R71, R63 ;  /* 0x0000003f00477202 */ /* 0x000fe20000000f00 */
[----:B------:R-:W-:Y:S06]  /*28f0*/  BRA `(.L_x_3728) ;  /* 0xffffffe000947947 */ /* 0x000fec000383ffff */
.L_x_3729:
        /* <DEDUP_REMOVED lines=16> */
.L_x_6459:


//--------------------- .text._ZN10layer_norm13ln_bwd_kernelINS_13Kernel_traitsI6__halfS2_fS2_fjLj256ELj1ELj4ELj1ELj16ENS_18Kernel_traits_baseILj256ES2_S2_fS2_fjLj128EEEEELb0ELb1ELb0ELb0EEEvNS_9BwdParamsE --------------------------
	.section	.text._ZN10layer_norm13ln_bwd_kernelINS_13Kernel_traitsI6__halfS2_fS2_fjLj256ELj1ELj4ELj1ELj16ENS_18Kernel_traits_baseILj256ES2_S2_fS2_fjLj128EEEEELb0ELb1ELb0ELb0EEEvNS_9BwdParamsE,"ax",@progbits
	.align	128
        .global         _ZN10layer_norm13ln_bwd_kernelINS_13Kernel_traitsI6__halfS2_fS2_fjLj256ELj1ELj4ELj1ELj16ENS_18Kernel_traits_baseILj256ES2_S2_fS2_fjLj128EEEEELb0ELb1ELb0ELb0EEEvNS_9BwdParamsE
        .type           _ZN10layer_norm13ln_bwd_kernelINS_13Kernel_traitsI6__halfS2_fS2_fjLj256ELj1ELj4ELj1ELj16ENS_18Kernel_traits_baseILj256ES2_S2_fS2_fjLj128EEEEELb0ELb1ELb0ELb0EEEvNS_9BwdParamsE,@function
        .size           _ZN10layer_norm13ln_bwd_kernelINS_13Kernel_traitsI6__halfS2_fS2_fjLj256ELj1ELj4ELj1ELj16ENS_18Kernel_traits_baseILj256ES2_S2_fS2_fjLj128EEEEELb0ELb1ELb0ELb0EEEvNS_9BwdParamsE,(.L_x_6460 - _ZN10layer_norm13ln_bwd_kernelINS_13Kernel_traitsI6__halfS2_fS2_fjLj256ELj1ELj4ELj1ELj16ENS_18Kernel_traits_baseILj256ES2_S2_fS2_fjLj128EEEEELb0ELb1ELb0ELb0EEEvNS_9BwdParamsE)
        .other          _ZN10layer_norm13ln_bwd_kernelINS_13Kernel_traitsI6__halfS2_fS2_fjLj256ELj1ELj4ELj1ELj16ENS_18Kernel_traits_baseILj256ES2_S2_fS2_fjLj128EEEEELb0ELb1ELb0ELb0EEEvNS_9BwdParamsE,@"STO_CUDA_ENTRY STV_DEFAULT"
_ZN10layer_norm13ln_bwd_kernelINS_13Kernel_traitsI6__halfS2_fS2_fjLj256ELj1ELj4ELj1ELj16ENS_18Kernel_traits_baseILj256ES2_S2_fS2_fjLj128EEEEELb0ELb1ELb0ELb0EEEvNS_9BwdParamsE:
.text._ZN10layer_norm13ln_bwd_kernelINS_13Kernel_traitsI6__halfS2_fS2_fjLj256ELj1ELj4ELj1ELj16ENS_18Kernel_traits_baseILj256ES2_S2_fS2_fjLj128EEEEELb0ELb1ELb0ELb0EEEvNS_9BwdParamsE:
        /* <DEDUP_REMOVED lines=33> */
[----:B--2---:R-:W-:Y:S02]  /*0210*/  CS2R R8, SRZ ;  /* 0x0000000000087805 */ /* 0x004fe4000001ff00 */
[----:B------:R-:W-:Y:S02]  /*0220*/  CS2R R14, SRZ ;  /* 0x00000000000e7805 */ /* 0x000fe4000001ff00 */
[----:B------:R-:W-:Y:S02]  /*0230*/  CS2R R12, SRZ ;  /* 0x00000000000c7805 */ /* 0x000fe4000001ff00 */
[----:B------:R-:W-:Y:S02]  /*0240*/  CS2R R18, SRZ ;  /* 0x0000000000127805 */ /* 0x000fe4000001ff00 */
[----:B------:R-:W-:Y:S02]  /*0250*/  CS2R R16, SRZ ;  /* 0x0000000000107805 */ /* 0x000fe4000001ff00 */
[----:B------:R-:W-:-:S02]  /*0260*/  CS2R R22, SRZ ;  /* 0x0000000000167805 */ /* 0x000fc4000001ff00 */
[----:B------:R-:W-:Y:S01]  /*0270*/  CS2R R20, SRZ ;  /* 0x0000000000147805 */ /* 0x000fe2000001ff00 */
[----:B-1----:R-:W-:Y:S06]  /*0280*/  @P0 BRA `(.L_x_3731) ;  /* 0x0000001800f40947 */ /* 0x002fec0003800000 */
[----:B------:R-:W0:Y:S01]  /*0290*/  LDCU.64 UR10, c[0x0][0x3e0] ;  /* 0x00007c00ff0a77ac */ /* 0x000e220008000a00 */
[----:B------:R-:W1:Y:S01]  /*02a0*/  LDC.U8 R69, c[0x0][0x410] ;  /* 0x00010400ff457b82 */ /* 0x000e620000000000 */
[----:B------:R-:W-:Y:S01]  /*02b0*/  HFMA2 R44, -RZ, RZ, 0, 0 ;  /* 0x00000000ff2c7431 */ /* 0x000fe200000001ff */
[----:B0-----:R-:W-:-:S04]  /*02c0*/  ISETP.NE.U32.AND P0, PT, RZ, UR10, PT ;  /* 0x0000000aff007c0c */ /* 0x001fc8000bf05070 */
[----:B------:R-:W-:-:S13]  /*02d0*/  ISETP.NE.AND.EX P0, PT, RZ, UR11, PT, P0 ;  /* 0x0000000bff007c0c */ /* 0x000fda000bf05300 */
.L_x_3741:
[----:B------:R-:W0:Y:S08]  /*02e0*/  @P0 LDC.64 R78, c[0x0][0x3e0] ;  /* 0x0000f800ff4e0b82 */ /* 0x000e300000000a00 */
[----:B------:R-:W2:Y:S01]  /*02f0*/  LDC.64 R48, c[0x0][0x3c8] ;  /* 0x0000f200ff307b82 */ /* 0x000ea20000000a00 */
[----:B0-----:R-:W-:-:S06]  /*0300*/  @P0 IMAD.WIDE R78, R2, 0x2, R78 ;  /* 0x00000002024e0825 */ /* 0x001fcc00078e024e */
[----:B------:R-:W3:Y:S01]  /*0310*/  @P0 LDG.E.U16 R78, desc[UR8][R78.64] ;  /* 0x000000084e4e0981 */ /* 0x000ee2000c1e1500 */
[----:B--2---:R-:W-:Y:S02]  /*0320*/  IMAD.WIDE R50, R2, 0x4, R48 ;  /* 0x0000000402327825 */ /* 0x004fe400078e0230 */
[----:B------:R-:W0:Y:S03]  /*0330*/  LDC.64 R48, c[0x0][0x3c0] ;  /* 0x0000f000ff307b82 */ /* 0x000e260000000a00 */
[----:B-----5:R2:W5:Y:S01]  /*0340*/  LDG.E R68, desc[UR8][R50.64] ;  /* 0x0000000832447981 */ /* 0x020562000c1e1900 */
[----:B------:R-:W-:Y:S01]  /*0350*/  MOV R63, UR15 ;  /* 0x0000000f003f7c02 */ /* 0x000fe20008000f00 */
[----:B------:R-:W-:Y:S01]  /*0360*/  BSSY.RECONVERGENT B1, `(.L_x_3732) ;  /* 0x0000064000017945 */ /* 0x000fe20003800200 */
[----:B------:R-:W-:Y:S02]  /*0370*/  ISETP.GE.U32.AND P2, PT, R60, 0x20, PT ;  /* 0x000000203c00780c */ /* 0x000fe40003f46070 */
[----:B------:R-:W-:Y:S01]  /*0380*/  MOV R62, 0x3f800000 ;  /* 0x3f800000003e7802 */ /* 0x000fe20000000f00 */
[----:B------:R-:W-:-:S05]  /*0390*/  IMAD R0, R2, R63, RZ ;  /* 0x0000003f02007224 */ /* 0x000fca00078e02ff */
[----:B------:R-:W-:-:S04]  /*03a0*/  SHF.R.S32.HI R77, RZ, 0x1f, R0 ;  /* 0x0000001fff4d7819 */ /* 0x000fc80000011400 */
[----:B------:R-:W-:Y:S02]  /*03b0*/  LEA.HI R0, R77, R0, RZ, 0x3 ;  /* 0x000000004d007211 */ /* 0x000fe400078f18ff */
[----:B------:R-:W-:Y:S02]  /*03c0*/  MOV R77, RZ ;  /* 0x000000ff004d7202 */ /* 0x000fe40000000f00 */
[----:B------:R-:W-:Y:S01]  /*03d0*/  LEA.HI.SX32 R0, R0, R61, 0x1d ;  /* 0x0000003d00007211 */ /* 0x000fe200078feaff */
[----:B---3--:R-:W-:Y:S01]  /*03e0*/  @P0 HADD2.F32 R62, -RZ, R78.H0_H0 ;  /* 0x2000004eff3e0230 */ /* 0x008fe20000004100 */
[----:B------:R-:W-:Y:S01]  /*03f0*/  MOV R78, RZ ;  /* 0x000000ff004e7202 */ /* 0x000fe20000000f00 */
        /* <DEDUP_REMOVED lines=8> */
[----:B------:R-:W3:Y:S04]  /*0480*/  LDG.E.128 R52, desc[UR8][R72.64+0x10] ;  /* 0x0000100848347981 */ /* 0x000ee8000c1e1d00 */
[----:B------:R-:W3:Y:S01]  /*0490*/  LDG.E.128 R56, desc[UR8][R56.64] ;  /* 0x0000000838387981 */ /* 0x000ee2000c1e1d00 */
[----:B------:R-:W-:-:S04]  /*04a0*/  ISETP.NE.U32.AND P1, PT, RZ, UR12, PT ;  /* 0x0000000cff007c0c */ /* 0x000fc8000bf25070 */
[----:B------:R-:W-:-:S13]  /*04b0*/  ISETP.NE.AND.EX P1, PT, RZ, UR13, PT, P1 ;  /* 0x0000000dff007c0c */ /* 0x000fda000bf25310 */
[----:B------:R-:W0:Y:S02]  /*04c0*/  @P1 LDC.64 R74, c[0x0][0x438] ;  /* 0x00010e00ff4a1b82 */ /* 0x000e240000000a00 */
[----:B0-----:R-:W-:-:S05]  /*04d0*/  @P1 IMAD.WIDE.U32 R74, R0, 0x20, R74 ;  /* 0x00000020004a1825 */ /* 0x001fca00078e004a */
[----:B------:R-:W5:Y:S04]  /*04e0*/  @P1 LDG.E.128 R24, desc[UR8][R74.64] ;  /* 0x000000084a181981 */ /* 0x000f68000c1e1d00 */
[----:B------:R0:W5:Y:S01]  /*04f0*/  @P1 LDG.E.128 R28, desc[UR8][R74.64+0x10] ;  /* 0x000010084a1c1981 */ /* 0x000162000c1e1d00 */
[----:B-1----:R-:W-:-:S04]  /*0500*/  ISETP.NE.AND P1, PT, R69, RZ, PT ;  /* 0x000000ff4500720c */ /* 0x002fc80003f25270 */
        /* <DEDUP_REMOVED lines=8> */
[----:B------:R-:W-:Y:S01]  /*0590*/  FADD.FTZ R49, R55, -R3 ;  /* 0x8000000337317221 */ /* 0x000fe20000010000 */
[----:B------:R-:W-:Y:S02]  /*05a0*/  HADD2.F32 R52, -RZ, R64.H0_H0 ;  /* 0x20000040ff347230 */ /* 0x000fe40000004100 */
[----:B-----5:R-:W-:Y:S01]  /*05b0*/  FMUL.FTZ R3, R68, R77 ;  /* 0x0000004d44037220 */ /* 0x020fe20000410000 */
[----:B------:R-:W-:-:S02]  /*05c0*/  HADD2.F32 R53, -RZ, R56.H0_H0 ;  /* 0x20000038ff357230 */ /* 0x000fc40000004100 */
[----:B------:R-:W-:Y:S02]  /*05d0*/  HADD2.F32 R56, -RZ, R56.H1_H1 ;  /* 0x30000038ff387230 */ /* 0x000fe40000004100 */
[----:B------:R-:W-:Y:S02]  /*05e0*/  HADD2.F32 R55, -RZ, R64.H1_H1 ;  /* 0x30000040ff377230 */ /* 0x000fe40000004100 */
[-C--:B------:R-:W-:Y:S01]  /*05f0*/  FMUL.FTZ R52, R52, R53.reuse ;  /* 0x0000003534347220 */ /* 0x080fe20000410000 */
[--C-:B------:R-:W-:Y:S02]  /*0600*/  HADD2.F32 R70, -RZ, R57.reuse.H0_H0 ;  /* 0x20000039ff467230 */ /* 0x100fe40000004100 */
[----:B------:R-:W-:Y:S01]  /*0610*/  FADD.FTZ R12, R12, R53 ;  /* 0x000000350c0c7221 */ /* 0x000fe20000010000 */
[----:B------:R-:W-:Y:S02]  /*0620*/  HADD2.F32 R72, -RZ, R57.H1_H1 ;  /* 0x30000039ff487230 */ /* 0x000fe40000004100 */
[----:B------:R-:W-:Y:S01]  /*0630*/  FFMA.FTZ R20, R3, R53, R20 ;  /* 0x0000003503147223 */ /* 0x000fe20000010014 */
[----:B------:R-:W-:-:S02]  /*0640*/  HADD2.F32 R51, -RZ, R59.H0_H0 ;  /* 0x2000003bff337230 */ /* 0x000fc40000004100 */
[C---:B------:R-:W-:Y:S01]  /*0650*/  FMUL.FTZ R54, R68.reuse, R79 ;  /* 0x0000004f44367220 */ /* 0x040fe20000410000 */
[----:B------:R-:W-:Y:S02]  /*0660*/  HADD2.F32 R48, -RZ, R59.H1_H1 ;  /* 0x3000003bff307230 */ /* 0x000fe40000004100 */
[-C--:B------:R-:W-:Y:S01]  /*0670*/  FMUL.FTZ R53, R55, R56.reuse ;  /* 0x0000003837357220 */ /* 0x080fe20000410000 */
[--C-:B------:R-:W-:Y:S02]  /*0680*/  HADD2.F32 R57, -RZ, R65.reuse.H0_H0 ;  /* 0x20000041ff397230 */ /* 0x100fe40000004100 */
[----:B------:R-:W-:Y:S01]  /*0690*/  FMUL.FTZ R55, R68, R81 ;  /* 0x0000005144377220 */ /* 0x000fe20000410000 */
[----:B------:R-:W-:Y:S02]  /*06a0*/  HADD2.F32 R59, -RZ, R65.H1_H1 ;  /* 0x30000041ff3b7230 */ /* 0x000fe40000004100 */
[----:B------:R-:W-:Y:S01]  /*06b0*/  FADD.FTZ R13, R13, R56 ;  /* 0x000000380d0d7221 */ /* 0x000fe20000010000 */
[----:B------:R-:W-:Y:S01]  /*06c0*/  FFMA.FTZ R21, R54, R56, R21 ;  /* 0x0000003836157223 */ /* 0x000fe20000010015 */
[-C--:B------:R-:W-:Y:S01]  /*06d0*/  FMUL.FTZ R56, R57, R70.reuse ;  /* 0x0000004639387220 */ /* 0x080fe20000410000 */
[----:B------:R-:W-:Y:S01]  /*06e0*/  FADD.FTZ R14, R14, R70 ;  /* 0x000000460e0e7221 */ /* 0x000fe20000010000 */
[----:B------:R-:W-:Y:S01]  /*06f0*/  FFMA.FTZ R22, R55, R70, R22 ;  /* 0x0000004637167223 */ /* 0x000fe20000010016 */
[----:B0-----:R-:W-:-:S02]  /*0700*/  HADD2.F32 R75, -RZ, R58.H0_H0 ;  /* 0x2000003aff4b7230 */ /* 0x001fc40000004100 */
[-C--:B------:R-:W-:Y:S01]  /*0710*/  FMUL.FTZ R57, R59, R72.reuse ;  /* 0x000000483b397220 */ /* 0x080fe20000410000 */
[----:B------:R-:W-:Y:S02]  /*0720*/  HADD2.F32 R70, -RZ, R66.H0_H0 ;  /* 0x20000042ff467230 */ /* 0x000fe40000004100 */
[C---:B------:R-:W-:Y:S01]  /*0730*/  FMUL.FTZ R59, R68.reuse, R85 ;  /* 0x00000055443b7220 */ /* 0x040fe20000410000 */
[----:B------:R-:W-:Y:S02]  /*0740*/  HADD2.F32 R50, -RZ, R58.H1_H1 ;  /* 0x3000003aff327230 */ /* 0x000fe40000004100 */
[----:B------:R-:W-:Y:S01]  /*0750*/  FMUL.FTZ R58, R68, R83 ;  /* 0x00000053443a7220 */ /* 0x000fe20000410000 */
[----:B------:R-:W-:Y:S02]  /*0760*/  HADD2.F32 R77, -RZ, R66.H1_H1 ;  /* 0x30000042ff4d7230 */ /* 0x000fe40000004100 */
[-C--:B------:R-:W-:Y:S01]  /*0770*/  FMUL.FTZ R70, R70, R75.reuse ;  /* 0x0000004b46467220 */ /* 0x080fe20000410000 */
[----:B------:R-:W-:Y:S01]  /*0780*/  FADD.FTZ R8, R8, R75 ;  /* 0x0000004b08087221 */ /* 0x000fe20000010000 */
[----:B------:R-:W-:Y:S01]  /*0790*/  FFMA.FTZ R16, R59, R75, R16 ;  /* 0x0000004b3b107223 */ /* 0x000fe20000010010 */
        /* <DEDUP_REMOVED lines=15> */
[----:B------:R-:W-:Y:S02]  /*0890*/  FMUL.FTZ R73, R68, R73 ;  /* 0x0000004944497220 */ /* 0x000fe40000410000 */
[----:B------:R-:W-:Y:S01]  /*08a0*/  FADD.FTZ R76, R77, R70 ;  /* 0x000000464d4c7221 */ /* 0x000fe20000010000 */
[----:B------:R-:W-:Y:S01]  /*08b0*/  FFMA.FTZ R75, R59, R70, R50 ;  /* 0x000000463b4b7223 */ /* 0x000fe20000010032 */
        /* <DEDUP_REMOVED lines=14> */
.L_x_3733:
[----:B------:R-:W-:Y:S05]  /*09a0*/  BSYNC.RECONVERGENT B1 ;  /* 0x0000000000017941 */ /* 0x000fea0003800200 */
.L_x_3732:
        /* <DEDUP_REMOVED lines=20> */
.L_x_3755:
        /* <DEDUP_REMOVED lines=28> */
[C---:B-----5:R-:W-:Y:S01]  /*0cb0*/  FMUL.FTZ R79, R68.reuse, R79 ;  /* 0x0000004f444f7220 */ /* 0x060fe20000410000 */
[----:B------:R-:W-:Y:S01]  /*0cc0*/  FADD.FTZ R85, R57, -R82 ;  /* 0x8000005239557221 */ /* 0x000fe20000010000 */
[----:B------:R-:W-:Y:S01]  /*0cd0*/  FMUL.FTZ R81, R68, R77 ;  /* 0x0000004d44517220 */ /* 0x000fe20000410000 */
[----:B------:R-:W-:Y:S01]  /*0ce0*/  FADD.FTZ R89, R71, -R84 ;  /* 0x8000005447597221 */ /* 0x000fe20000010000 */
[----:B------:R-:W-:-:S02]  /*0cf0*/  HADD2.F32 R77, -RZ, R48.H0_H0 ;  /* 0x20000030ff4d7230 */ /* 0x000fc40000004100 */
[----:B------:R-:W-:Y:S01]  /*0d00*/  FADD.FTZ R87, R70, -R87 ;  /* 0x8000005746577221 */ /* 0x000fe20000010000 */
[-C--:B------:R-:W-:Y:S01]  /*0d10*/  FMUL.FTZ R79, R79, R62.reuse ;  /* 0x0000003e4f4f7220 */ /* 0x080fe20000410000 */
[----:B------:R-:W-:Y:S01]  /*0d20*/  FADD.FTZ R91, R74, -R91 ;  /* 0x8000005b4a5b7221 */ /* 0x000fe20000010000 */
[----:B------:R-:W-:Y:S01]  /*0d30*/  FADD.FTZ R93, R75, -R78 ;  /* 0x8000004e4b5d7221 */ /* 0x000fe20000010000 */
[C---:B------:R-:W-:Y:S01]  /*0d40*/  FMUL.FTZ R83, R68.reuse, R83 ;  /* 0x0000005344537220 */ /* 0x040fe20000410000 */
[C---:B------:R-:W-:Y:S01]  /*0d50*/  FMUL.FTZ R85, R68.reuse, R85 ;  /* 0x0000005544557220 */ /* 0x040fe20000410000 */
[C---:B------:R-:W-:Y:S01]  /*0d60*/  FMUL.FTZ R89, R68.reuse, R89 ;  /* 0x0000005944597220 */ /* 0x040fe20000410000 */
[----:B------:R-:W-:Y:S01]  /*0d70*/  FMUL.FTZ R87, R68, R87 ;  /* 0x0000005744577220 */ /* 0x000fe20000410000 */
[----:B------:R-:W-:Y:S02]  /*0d80*/  HADD2.F32 R80, -RZ, R48.H1_H1 ;  /* 0x30000030ff507230 */ /* 0x000fe40000004100 */
[----:B------:R-:W-:Y:S01]  /*0d90*/  FFMA.FTZ R44, R79, R77, R44 ;  /* 0x0000004d4f2c7223 */ /* 0x000fe2000001002c */
[----:B------:R-:W-:Y:S01]  /*0da0*/  FMUL.FTZ R48, R81, R62 ;  /* 0x0000003e51307220 */ /* 0x000fe20000410000 */
[----:B------:R-:W-:-:S02]  /*0db0*/  HADD2.F32 R77, -RZ, R49.H0_H0 ;  /* 0x20000031ff4d7230 */ /* 0x000fc40000004100 */
[C---:B------:R-:W-:Y:S01]  /*0dc0*/  FMUL.FTZ R91, R68.reuse, R91 ;  /* 0x0000005b445b7220 */ /* 0x040fe20000410000 */
[--C-:B------:R-:W-:Y:S02]  /*0dd0*/  HADD2.F32 R82, -RZ, R50.reuse.H0_H0 ;  /* 0x20000032ff527230 */ /* 0x100fe40000004100 */
[----:B------:R-:W-:Y:S01]  /*0de0*/  FMUL.FTZ R93, R68, R93 ;  /* 0x0000005d445d7220 */ /* 0x000fe20000410000 */
[-C--:B------:R-:W-:Y:S01]  /*0df0*/  FMUL.FTZ R81, R83, R62.reuse ;  /* 0x0000003e53517220 */ /* 0x080fe20000410000 */
[----:B------:R-:W-:Y:S02]  /*0e00*/  HADD2.F32 R49, -RZ, R49.H1_H1 ;  /* 0x30000031ff317230 */ /* 0x000fe40000004100 */
[-C--:B------:R-:W-:Y:S01]  /*0e10*/  FMUL.FTZ R68, R85, R62.reuse ;  /* 0x0000003e55447220 */ /* 0x080fe20000410000 */
[----:B------:R-:W-:Y:S02]  /*0e20*/  HADD2.F32 R50, -RZ, R50.H1_H1 ;  /* 0x30000032ff327230 */ /* 0x000fe40000004100 */
[-C--:B------:R-:W-:Y:S01]  /*0e30*/  FMUL.FTZ R78, R89, R62.reuse ;  /* 0x0000003e594e7220 */ /* 0x080fe20000410000 */
[----:B------:R-:W-:Y:S01]  /*0e40*/  FMUL.FTZ R83, R87, R62 ;  /* 0x0000003e57537220 */ /* 0x000fe20000410000 */
[----:B------:R-:W-:Y:S01]  /*0e50*/  FFMA.FTZ R46, R81, R77, R46 ;  /* 0x0000004d512e7223 */ /* 0x000fe2000001002e */
[----:B------:R-:W-:Y:S01]  /*0e60*/  FFMA.FTZ R47, R68, R49, R47 ;  /* 0x00000031442f7223 */ /* 0x000fe2000001002f */
[----:B------:R-:W-:Y:S01]  /*0e70*/  FFMA.FTZ R77, R78, R50, R41 ;  /* 0x000000324e4d7223 */ /* 0x000fe20000010029 */
[----:B------:R-:W-:Y:S01]  /*0e80*/  FFMA.FTZ R82, R83, R82, R40 ;  /* 0x0000005253527223 */ /* 0x000fe20000010028 */
[----:B------:R-:W-:-:S02]  /*0e90*/  HADD2.F32 R49, -RZ, R51.H0_H0 ;  /* 0x20000033ff317230 */ /* 0x000fc40000004100 */
[----:B------:R-:W-:Y:S01]  /*0ea0*/  FMUL.FTZ R85, R91, R62 ;  /* 0x0000003e5b557220 */ /* 0x000fe20000410000 */
[--C-:B------:R-:W-:Y:S02]  /*0eb0*/  HADD2.F32 R50, -RZ, R6.reuse.H0_H0 ;  /* 0x20000006ff327230 */ /* 0x100fe40000004100 */
[----:B------:R-:W-:Y:S01]  /*0ec0*/  FFMA.FTZ R45, R48, R80, R45 ;  /* 0x00000050302d7223 */ /* 0x000fe2000001002d */
[----:B------:R-:W-:Y:S02]  /*0ed0*/  HADD2.F32 R41, -RZ, R6.H1_H1 ;  /* 0x30000006ff297230 */ /* 0x000fe40000004100 */
[----:B------:R-:W-:Y:S01]  /*0ee0*/  FFMA.FTZ R42, R85, R49, R42 ;  /* 0x00000031552a7223 */ /* 0x000fe2000001002a */
[----:B------:R-:W-:Y:S02]  /*0ef0*/  HADD2.F32 R40, -RZ, R5.H0_H0 ;  /* 0x20000005ff287230 */ /* 0x000fe40000004100 */
[----:B------:R-:W-:Y:S01]  /*0f00*/  FMUL.FTZ R50, R83, R50 ;  /* 0x0000003253327220 */ /* 0x000fe20000410000 */
[----:B------:R-:W-:-:S02]  /*0f10*/  HADD2.F32 R80, -RZ, R7.H0_H0 ;  /* 0x20000007ff507230 */ /* 0x000fc40000004100 */
[----:B------:R-:W-:Y:S01]  /*0f20*/  FMUL.FTZ R83, R78, R41 ;  /* 0x000000294e537220 */ /* 0x000fe20000410000 */
[----:B------:R-:W-:Y:S02]  /*0f30*/  HADD2.F32 R87, -RZ, R7.H1_H1 ;  /* 0x30000007ff577230 */ /* 0x000fe40000004100 */
        /* <DEDUP_REMOVED lines=9> */
[----:B------:R-:W-:Y:S01]  /*0fd0*/  FMUL.FTZ R40, R79, R40 ;  /* 0x000000284f287220 */ /* 0x000fe20000410000 */
[----:B------:R-:W-:Y:S01]  /*0fe0*/  FMUL.FTZ R41, R48, R41 ;  /* 0x0000002930297220 */ /* 0x000fe20000410000 */
[----:B------:R-:W-:Y:S01]  /*0ff0*/  F2FP.F16.F32.PACK_AB R50, R83, R50 ;  /* 0x000000325332723e */ /* 0x000fe200000000ff */
[----:B------:R-:W-:Y:S01]  /*1000*/  FFMA.FTZ R43, R62, R51, R43 ;  /* 0x000000333e2b7223 */ /* 0x000fe2000001002b */
[----:B------:R-:W-:Y:S02]  /*1010*/  F2FP.F16.F32.PACK_AB R51, R78, R85 ;  /* 0x000000554e33723e */ /* 0x000fe400000000ff */
[----:B------:R-:W-:-:S02]  /*1020*/  F2FP.F16.F32.PACK_AB R49, R68, R49 ;  /* 0x000000314431723e */ /* 0x000fc400000000ff */
[----:B------:R-:W-:Y:S01]  /*1030*/  F2FP.F16.F32.PACK_AB R48, R41, R40 ;  /* 0x000000282930723e */ /* 0x000fe200000000ff */
[----:B------:R-:W-:Y:S06]  /*1040*/  BRA `(.L_x_3739) ;  /* 0x0000000c00447947 */ /* 0x000fec0003800000 */
.L_x_3738:
[-CC-:B------:R-:W-:Y:S01]  /*1050*/  FFMA.FTZ R33, R3, R78.reuse, R77.reuse ;  /* 0x0000004e03217223 */ /* 0x180fe2000001004d */
[-CC-:B------:R-:W-:Y:S01]  /*1060*/  FFMA.FTZ R37, R55, R78.reuse, R77.reuse ;  /* 0x0000004e37257223 */ /* 0x180fe2000001004d */
[-CC-:B------:R-:W-:Y:S01]  /*1070*/  FFMA.FTZ R32, R54, R78.reuse, R77.reuse ;  /* 0x0000004e36207223 */ /* 0x180fe2000001004d */
[-C--:B------:R-:W-:Y:S01]  /*1080*/  FFMA.FTZ R36, R72, R78.reuse, R77 ;  /* 0x0000004e48247223 */ /* 0x080fe2000001004d */
[----:B------:R-:W-:Y:S01]  /*1090*/  FADD.FTZ R33, R52, -R33 ;  /* 0x8000002134217221 */ /* 0x000fe20000010000 */
[----:B------:R-:W-:Y:S01]  /*10a0*/  FADD.FTZ R81, R56, -R37 ;  /* 0x8000002538517221 */ /* 0x000fe20000010000 */
[----:B------:R-:W-:Y:S01]  /*10b0*/  FADD.FTZ R79, R53, -R32 ;  /* 0x80000020354f7221 */ /* 0x000fe20000010000 */
[-CC-:B------:R-:W-:Y:S01]  /*10c0*/  FFMA.FTZ R37, R73, R78.reuse, R77.reuse ;  /* 0x0000004e49257223 */ /* 0x180fe2000001004d */
[----:B-----5:R-:W-:Y:S01]  /*10d0*/  FMUL.FTZ R32, R68, R33 ;  /* 0x0000002144207220 */ /* 0x020fe20000410000 */
[----:B------:R-:W-:Y:S01]  /*10e0*/  FFMA.FTZ R38, R58, R78, R77 ;  /* 0x0000004e3a267223 */ /* 0x000fe2000001004d */
[----:B------:R-:W-:Y:S01]  /*10f0*/  FMUL.FTZ R33, R68, R79 ;  /* 0x0000004f44217220 */ /* 0x000fe20000410000 */
[----:B------:R-:W-:Y:S01]  /*1100*/  FADD.FTZ R87, R74, -R37 ;  /* 0x800000254a577221 */ /* 0x000fe20000010000 */
[----:B------:R-:W-:-:S02]  /*1110*/  HADD2.F32 R39, -RZ, R48.H0_H0 ;  /* 0x20000030ff277230 */ /* 0x000fc40000004100 */
[--C-:B------:R-:W-:Y:S01]  /*1120*/  FFMA.FTZ R35, R59, R78, R77.reuse ;  /* 0x0000004e3b237223 */ /* 0x100fe2000001004d */
[----:B------:R-:W-:Y:S01]  /*1130*/  FMUL.FTZ R34, R68, R81 ;  /* 0x0000005144227220 */ /* 0x000fe20000410000 */
[----:B------:R-:W-:Y:S01]  /*1140*/  FMUL.FTZ R79, R32, R62 ;  /* 0x0000003e204f7220 */ /* 0x000fe20000410000 */
[----:B------:R-:W-:Y:S01]  /*1150*/  FFMA.FTZ R78, R76, R78, R77 ;  /* 0x0000004e4c4e7223 */ /* 0x000fe2000001004d */
[----:B------:R-:W-:Y:S01]  /*1160*/  FADD.FTZ R85, R71, -R36 ;  /* 0x8000002447557221 */ /* 0x000fe20000010000 */
[----:B------:R-:W-:Y:S02]  /*1170*/  HADD2.F32 R80, -RZ, R48.H1_H1 ;  /* 0x30000030ff507230 */ /* 0x000fe40000004100 */
[----:B------:R-:W-:Y:S01]  /*1180*/  FADD.FTZ R77, R57, -R38 ;  /* 0x80000026394d7221 */ /* 0x000fe20000010000 */
[----:B------:R-:W-:Y:S02]  /*1190*/  HADD2.F32 R82, -RZ, R49.H0_H0 ;  /* 0x20000031ff527230 */ /* 0x000fe40000004100 */
[-C--:B------:R-:W-:Y:S01]  /*11a0*/  FMUL.FTZ R48, R33, R62.reuse ;  /* 0x0000003e21307220 */ /* 0x080fe20000410000 */
[----:B------:R-:W-:Y:S01]  /*11b0*/  FMUL.FTZ R38, R68, R87 ;  /* 0x0000005744267220 */ /* 0x000fe20000410000 */
[----:B------:R-:W-:Y:S01]  /*11c0*/  FMUL.FTZ R81, R34, R62 ;  /* 0x0000003e22517220 */ /* 0x000fe20000410000 */
[----:B------:R-:W-:Y:S01]  /*11d0*/  FADD.FTZ R83, R70, -R35 ;  /* 0x8000002346537221 */ /* 0x000fe20000010000 */
[----:B------:R-:W-:Y:S01]  /*11e0*/  FFMA.FTZ R44, R79, R39, R44 ;  /* 0x000000274f2c7223 */ /* 0x000fe2000001002c */
[----:B------:R-:W-:Y:S01]  /*11f0*/  FMUL.FTZ R37, R68, R85 ;  /* 0x0000005544257220 */ /* 0x000fe20000410000 */
[----:B------:R-:W-:-:S02]  /*1200*/  HADD2.F32 R39, -RZ, R51.H0_H0 ;  /* 0x20000033ff277230 */ /* 0x000fc40000004100 */
[----:B------:R-:W-:Y:S01]  /*1210*/  FFMA.FTZ R45, R48, R80, R45 ;  /* 0x00000050302d7223 */ /* 0x000fe2000001002d */
[----:B------:R-:W-:Y:S01]  /*1220*/  FMUL.FTZ R35, R68, R77 ;  /* 0x0000004d44237220 */ /* 0x000fe20000410000 */
[----:B------:R-:W-:Y:S01]  /*1230*/  FMUL.FTZ R85, R38, R62 ;  /* 0x0000003e26557220 */ /* 0x000fe20000410000 */
[----:B------:R-:W-:Y:S01]  /*1240*/  FFMA.FTZ R46, R81, R82, R46 ;  /* 0x00000052512e7223 */ /* 0x000fe2000001002e */
[--C-:B------:R-:W-:Y:S02]  /*1250*/  HADD2.F32 R80, -RZ, R50.reuse.H1_H1 ;  /* 0x30000032ff507230 */ /* 0x100fe40000004100 */
[----:B------:R-:W-:Y:S01]  /*1260*/  FMUL.FTZ R36, R68, R83 ;  /* 0x0000005344247220 */ /* 0x000fe20000410000 */
[----:B------:R-:W-:Y:S02]  /*1270*/  HADD2.F32 R82, -RZ, R49.H1_H1 ;  /* 0x30000031ff527230 */ /* 0x000fe40000004100 */
[----:B------:R-:W-:Y:S01]  /*1280*/  FMUL.FTZ R84, R37, R62 ;  /* 0x0000003e25547220 */ /* 0x000fe20000410000 */
[----:B------:R-:W-:-:S02]  /*1290*/  HADD2.F32 R49, -RZ, R50.H0_H0 ;  /* 0x20000032ff317230 */ /* 0x000fc40000004100 */
[-C--:B------:R-:W-:Y:S01]  /*12a0*/  FMUL.FTZ R50, R35, R62.reuse ;  /* 0x0000003e23327220 */ /* 0x080fe20000410000 */
[----:B------:R-:W-:Y:S01]  /*12b0*/  FFMA.FTZ R42, R85, R39, R42 ;  /* 0x00000027552a7223 */ /* 0x000fe2000001002a */
[----:B------:R-:W-:Y:S01]  /*12c0*/  FMUL.FTZ R83, R36, R62 ;  /* 0x0000003e24537220 */ /* 0x000fe20000410000 */
[----:B------:R-:W-:Y:S02]  /*12d0*/  HADD2.F32 R39, -RZ, R6.H1_H1 ;  /* 0x30000006ff277230 */ /* 0x000fe40000004100 */
[----:B------:R-:W-:Y:S01]  /*12e0*/  FFMA.FTZ R77, R84, R80, R41 ;  /* 0x00000050544d7223 */ /* 0x000fe20000010029 */
[----:B------:R-:W-:Y:S01]  /*12f0*/  FADD.FTZ R41, R75, -R78 ;  /* 0x8000004e4b297221 */ /* 0x000fe20000010000 */
[----:B------:R-:W-:Y:S01]  /*1300*/  FFMA.FTZ R47, R50, R82, R47 ;  /* 0x00000052322f7223 */ /* 0x000fe2000001002f */
[----:B------:R-:W-:Y:S01]  /*1310*/  FFMA.FTZ R82, R83, R49, R40 ;  /* 0x0000003153527223 */ /* 0x000fe20000010028 */
[----:B------:R-:W-:Y:S02]  /*1320*/  HADD2.F32 R78, -RZ, R5.H0_H0 ;  /* 0x20000005ff4e7230 */ /* 0x000fe40000004100 */
[----:B------:R-:W-:Y:S01]  /*1330*/  FMUL.FTZ R84, R84, R39 ;  /* 0x0000002754547220 */ /* 0x000fe20000410000 */
[----:B------:R-:W-:-:S02]  /*1340*/  HADD2.F32 R40, -RZ, R7.H0_H0 ;  /* 0x20000007ff287230 */ /* 0x000fc40000004100 */
[----:B------:R-:W-:Y:S01]  /*1350*/  FMUL.FTZ R39, R68, R41 ;  /* 0x0000002944277220 */ /* 0x000fe20000410000 */
[----:B------:R-:W-:Y:S02]  /*1360*/  HADD2.F32 R80, -RZ, R6.H0_H0 ;  /* 0x20000006ff507230 */ /* 0x000fe40000004100 */
[----:B------:R-:W-:Y:S01]  /*1370*/  FMUL.FTZ R49, R81, R78 ;  /* 0x0000004e51317220 */ /* 0x000fe20000410000 */
[----:B------:R-:W-:Y:S02]  /*1380*/  HADD2.F32 R81, -RZ, R5.H1_H1 ;  /* 0x30000005ff517230 */ /* 0x000fe40000004100 */
[----:B------:R-:W-:Y:S01]  /*1390*/  FMUL.FTZ R40, R85, R40 ;  /* 0x0000002855287220 */ /* 0x000fe20000410000 */
[----:B------:R-:W-:Y:S01]  /*13a0*/  FMUL.FTZ R78, R39, R62 ;  /* 0x0000003e274e7220 */ /* 0x000fe20000410000 */
[----:B------:R-:W-:Y:S02]  /*13b0*/  HADD2.F32 R85, -RZ, R7.H1_H1 ;  /* 0x30000007ff557230 */ /* 0x000fe40000004100 */
[----:B------:R-:W-:Y:S01]  /*13c0*/  FMUL.FTZ R83, R83, R80 ;  /* 0x0000005053537220 */ /* 0x000fe20000410000 */
[----:B------:R-:W-:-:S02]  /*13d0*/  HADD2.F32 R62, -RZ, R4.H0_H0 ;  /* 0x20000004ff3e7230 */ /* 0x000fc40000004100 */
[----:B------:R-:W-:Y:S01]  /*13e0*/  FMUL.FTZ R68, R50, R81 ;  /* 0x0000005132447220 */ /* 0x000fe20000410000 */
[----:B------:R-:W-:Y:S02]  /*13f0*/  HADD2.F32 R41, -RZ, R4.H1_H1 ;  /* 0x30000004ff297230 */ /* 0x000fe40000004100 */
[----:B------:R-:W-:Y:S01]  /*1400*/  FMUL.FTZ R85, R78, R85 ;  /* 0x000000554e557220 */ /* 0x000fe20000410000 */
[----:B------:R-:W-:Y:S02]  /*1410*/  HADD2.F32 R51, -RZ, R51.H1_H1 ;  /* 0x30000033ff337230 */ /* 0x000fe40000004100 */
[----:B------:R-:W-:Y:S01]  /*1420*/  FMUL.FTZ R62, R79, R62 ;  /* 0x0000003e4f3e7220 */ /* 0x000fe20000410000 */
[----:B------:R-:W-:Y:S01]  /*1430*/  F2FP.F16.F32.PACK_AB R50, R84, R83 ;  /* 0x000000535432723e */ /* 0x000fe200000000ff */
[----:B------:R-:W-:Y:S01]  /*1440*/  FMUL.FTZ R41, R48, R41 ;  /* 0x0000002930297220 */ /* 0x000fe20000410000 */
[----:B------:R-:W-:Y:S01]  /*1450*/  F2FP.F16.F32.PACK_AB R49, R68, R49 ;  /* 0x000000314431723e */ /* 0x000fe200000000ff */
[----:B------:R-:W-:Y:S01]  /*1460*/  FFMA.FTZ R43, R78, R51, R43 ;  /* 0x000000334e2b7223 */ /* 0x000fe2000001002b */
[----:B------:R-:W-:-:S02]  /*1470*/  F2FP.F16.F32.PACK_AB R51, R85, R40 ;  /* 0x000000285533723e */ /* 0x000fc400000000ff */
[----:B------:R-:W-:Y:S01]  /*1480*/  F2FP.F16.F32.PACK_AB R48, R41, R62 ;  /* 0x0000003e2930723e */ /* 0x000fe200000000ff */
[----:B------:R-:W-:Y:S06]  /*1490*/  BRA `(.L_x_3739) ;  /* 0x0000000800307947 */ /* 0x000fec0003800000 */
.L_x_3737:
        /* <DEDUP_REMOVED lines=12> */
[----:B-----5:R-:W-:Y:S01]  /*1560*/  FFMA.FTZ R77, R68, R80, R25 ;  /* 0x00000050444d7223 */ /* 0x020fe20000010019 */
[----:B------:R-:W-:Y:S01]  /*1570*/  FADD.FTZ R82, R57, -R82 ;  /* 0x8000005239527221 */ /* 0x000fe20000010000 */
[----:B------:R-:W-:Y:S01]  /*1580*/  FADD.FTZ R81, R56, -R81 ;  /* 0x8000005138517221 */ /* 0x000fe20000010000 */
[----:B------:R-:W-:Y:S01]  /*1590*/  FADD.FTZ R85, R70, -R83 ;  /* 0x8000005346557221 */ /* 0x000fe20000010000 */
[----:B------:R-:W-:-:S02]  /*15a0*/  HADD2.F32 R93, -RZ, R48.H0_H0 ;  /* 0x20000030ff5d7230 */ /* 0x000fc40000004100 */
[----:B------:R-:W-:Y:S01]  /*15b0*/  FADD.FTZ R84, R71, -R84 ;  /* 0x8000005447547221 */ /* 0x000fe20000010000 */
[----:B------:R-:W-:Y:S02]  /*15c0*/  HADD2.F32 R80, -RZ, R48.H1_H1 ;  /* 0x30000030ff507230 */ /* 0x000fe40000004100 */
[----:B------:R-:W-:Y:S01]  /*15d0*/  FMUL.FTZ R48, R77, R62 ;  /* 0x0000003e4d307220 */ /* 0x000fe20000410000 */
[----:B------:R-:W-:Y:S01]  /*15e0*/  FADD.FTZ R79, R52, -R79 ;  /* 0x8000004f344f7221 */ /* 0x000fe20000010000 */
[----:B------:R-:W-:Y:S01]  /*15f0*/  FADD.FTZ R89, R74, -R87 ;  /* 0x800000574a597221 */ /* 0x000fe20000010000 */
[----:B------:R-:W-:Y:S01]  /*1600*/  FADD.FTZ R78, R75, -R78 ;  /* 0x8000004e4b4e7221 */ /* 0x000fe20000010000 */
[C---:B------:R-:W-:Y:S01]  /*1610*/  FFMA.FTZ R83, R68.reuse, R82, R27 ;  /* 0x0000005244537223 */ /* 0x040fe2000001001b */
[C---:B------:R-:W-:Y:S01]  /*1620*/  FFMA.FTZ R81, R68.reuse, R81, R26 ;  /* 0x0000005144517223 */ /* 0x040fe2000001001a */
[C---:B------:R-:W-:Y:S01]  /*1630*/  FFMA.FTZ R85, R68.reuse, R85, R28 ;  /* 0x0000005544557223 */ /* 0x040fe2000001001c */
[----:B------:R-:W-:Y:S01]  /*1640*/  FFMA.FTZ R87, R68, R84, R29 ;  /* 0x0000005444577223 */ /* 0x000fe2000001001d */
[----:B------:R-:W-:Y:S01]  /*1650*/  FFMA.FTZ R45, R80, R48, R45 ;  /* 0x00000030502d7223 */ /* 0x000fe2000001002d */
[C---:B------:R-:W-:Y:S01]  /*1660*/  FFMA.FTZ R79, R68.reuse, R79, R24 ;  /* 0x0000004f444f7223 */ /* 0x040fe20000010018 */
[C---:B------:R-:W-:Y:S01]  /*1670*/  FFMA.FTZ R89, R68.reuse, R89, R30 ;  /* 0x0000005944597223 */ /* 0x040fe2000001001e */
[----:B------:R-:W-:Y:S01]  /*1680*/  FFMA.FTZ R91, R68, R78, R31 ;  /* 0x0000004e445b7223 */ /* 0x000fe2000001001f */
[----:B------:R-:W-:-:S02]  /*1690*/  HADD2.F32 R77, -RZ, R49.H0_H0 ;  /* 0x20000031ff4d7230 */ /* 0x000fc40000004100 */
[-C--:B------:R-:W-:Y:S01]  /*16a0*/  FMUL.FTZ R68, R83, R62.reuse ;  /* 0x0000003e53447220 */ /* 0x080fe20000410000 */
[----:B------:R-:W-:Y:S02]  /*16b0*/  HADD2.F32 R80, -RZ, R49.H1_H1 ;  /* 0x30000031ff507230 */ /* 0x000fe40000004100 */
[-C--:B------:R-:W-:Y:S01]  /*16c0*/  FMUL.FTZ R81, R81, R62.reuse ;  /* 0x0000003e51517220 */ /* 0x080fe20000410000 */
[--C-:B------:R-:W-:Y:S02]  /*16d0*/  HADD2.F32 R49, -RZ, R50.reuse.H0_H0 ;  /* 0x20000032ff317230 */ /* 0x100fe40000004100 */
[-C--:B------:R-:W-:Y:S01]  /*16e0*/  FMUL.FTZ R83, R85, R62.reuse ;  /* 0x0000003e55537220 */ /* 0x080fe20000410000 */
[----:B------:R-:W-:Y:S02]  /*16f0*/  HADD2.F32 R50, -RZ, R50.H1_H1 ;  /* 0x30000032ff327230 */ /* 0x000fe40000004100 */
[----:B------:R-:W-:Y:S01]  /*1700*/  FMUL.FTZ R78, R87, R62 ;  /* 0x0000003e574e7220 */ /* 0x000fe20000410000 */
[----:B------:R-:W-:Y:S01]  /*1710*/  FFMA.FTZ R46, R77, R81, R46 ;  /* 0x000000514d2e7223 */ /* 0x000fe2000001002e */
[----:B------:R-:W-:Y:S01]  /*1720*/  FFMA.FTZ R82, R49, R83, R40 ;  /* 0x0000005331527223 */ /* 0x000fe20000010028 */
[----:B------:R-:W-:-:S02]  /*1730*/  HADD2.F32 R49, -RZ, R51.H0_H0 ;  /* 0x20000033ff317230 */ /* 0x000fc40000004100 */
[----:B------:R-:W-:Y:S01]  /*1740*/  FFMA.FTZ R77, R50, R78, R41 ;  /* 0x0000004e324d7223 */ /* 0x000fe20000010029 */
        /* <DEDUP_REMOVED lines=9> */
[-C--:B------:R-:W-:Y:S01]  /*17e0*/  FMUL.FTZ R79, R79, R62.reuse ;  /* 0x0000003e4f4f7220 */ /* 0x080fe20000410000 */
[----:B------:R-:W-:Y:S01]  /*17f0*/  FMUL.FTZ R49, R40, R81 ;  /* 0x0000005128317220 */ /* 0x000fe20000410000 */
[----:B------:R-:W-:Y:S02]  /*1800*/  HADD2.F32 R87, -RZ, R7.H1_H1 ;  /* 0x30000007ff577230 */ /* 0x000fe40000004100 */
[----:B------:R-:W-:Y:S01]  /*1810*/  FMUL.FTZ R62, R91, R62 ;  /* 0x0000003e5b3e7220 */ /* 0x000fe20000410000 */
[----:B------:R-:W-:Y:S02]  /*1820*/  HADD2.F32 R83, -RZ, R5.H1_H1 ;  /* 0x30000005ff537230 */ /* 0x000fe40000004100 */
[----:B------:R-:W-:Y:S01]  /*1830*/  FFMA.FTZ R44, R93, R79, R44 ;  /* 0x0000004f5d2c7223 */ /* 0x000fe2000001002c */
        /* <DEDUP_REMOVED lines=14> */
.L_x_3740:
[-CC-:B------:R-:W-:Y:S01]  /*1920*/  FFMA.FTZ R33, R3, R78.reuse, R77.reuse ;  /* 0x0000004e03217223 */ /* 0x180fe2000001004d */
[-CC-:B------:R-:W-:Y:S01]  /*1930*/  FFMA.FTZ R32, R54, R78.reuse, R77.reuse ;  /* 0x0000004e36207223 */ /* 0x180fe2000001004d */
[----:B------:R-:W-:Y:S01]  /*1940*/  FFMA.FTZ R37, R55, R78, R77 ;  /* 0x0000004e37257223 */ /* 0x000fe2000001004d */
[----:B-----5:R-:W-:Y:S02]  /*1950*/  HADD2.F32 R83, -RZ, R49.H0_H0 ;  /* 0x20000031ff537230 */ /* 0x020fe40000004100 */
[----:B------:R-:W-:Y:S01]  /*1960*/  FADD.FTZ R33, R52, -R33 ;  /* 0x8000002134217221 */ /* 0x000fe20000010000 */
[----:B------:R-:W-:Y:S01]  /*1970*/  FADD.FTZ R34, R53, -R32 ;  /* 0x8000002035227221 */ /* 0x000fe20000010000 */
[----:B------:R-:W-:Y:S01]  /*1980*/  FADD.FTZ R79, R56, -R37 ;  /* 0x80000025384f7221 */ /* 0x000fe20000010000 */
[--C-:B------:R-:W-:Y:S02]  /*1990*/  HADD2.F32 R39, -RZ, R48.reuse.H0_H0 ;  /* 0x20000030ff277230 */ /* 0x100fe40000004100 */
[C---:B------:R-:W-:Y:S01]  /*19a0*/  FFMA.FTZ R32, R68.reuse, R33, R24 ;  /* 0x0000002144207223 */ /* 0x040fe20000010018 */
[C---:B------:R-:W-:Y:S01]  /*19b0*/  FFMA.FTZ R33, R68.reuse, R34, R25 ;  /* 0x0000002244217223 */ /* 0x040fe20000010019 */
[----:B------:R-:W-:Y:S01]  /*19c0*/  FFMA.FTZ R34, R68, R79, R26 ;  /* 0x0000004f44227223 */ /* 0x000fe2000001001a */
[----:B------:R-:W-:-:S02]  /*19d0*/  HADD2.F32 R80, -RZ, R48.H1_H1 ;  /* 0x30000030ff507230 */ /* 0x000fc40000004100 */
[-CC-:B------:R-:W-:Y:S01]  /*19e0*/  FFMA.FTZ R38, R58, R78.reuse, R77.reuse ;  /* 0x0000004e3a267223 */ /* 0x180fe2000001004d */
[--C-:B------:R-:W-:Y:S01]  /*19f0*/  FFMA.FTZ R37, R73, R78, R77.reuse ;  /* 0x0000004e49257223 */ /* 0x100fe2000001004d */
[-C--:B------:R-:W-:Y:S01]  /*1a00*/  FMUL.FTZ R81, R34, R62.reuse ;  /* 0x0000003e22517220 */ /* 0x080fe20000410000 */
[----:B------:R-:W-:Y:S01]  /*1a10*/  FMUL.FTZ R48, R33, R62 ;  /* 0x0000003e21307220 */ /* 0x000fe20000410000 */
[-CC-:B------:R-:W-:Y:S01]  /*1a20*/  FFMA.FTZ R35, R59, R78.reuse, R77.reuse ;  /* 0x0000004e3b237223 */ /* 0x180fe2000001004d */
[----:B------:R-:W-:Y:S01]  /*1a30*/  FFMA.FTZ R36, R72, R78, R77 ;  /* 0x0000004e48247223 */ /* 0x000fe2000001004d */
[----:B------:R-:W-:Y:S01]  /*1a40*/  FFMA.FTZ R46, R83, R81, R46 ;  /* 0x00000051532e7223 */ /* 0x000fe2000001002e */
[----:B------:R-:W-:Y:S01]  /*1a50*/  FADD.FTZ R38, R57, -R38 ;  /* 0x8000002639267221 */ /* 0x000fe20000010000 */
[----:B------:R-:W-:Y:S01]  /*1a60*/  FFMA.FTZ R45, R80, R48, R45 ;  /* 0x00000030502d7223 */ /* 0x000fe2000001002d */
[----:B------:R-:W-:Y:S02]  /*1a70*/  HADD2.F32 R82, -RZ, R49.H1_H1 ;  /* 0x30000031ff527230 */ /* 0x000fe40000004100 */
[----:B------:R-:W-:Y:S01]  /*1a80*/  FADD.FTZ R83, R74, -R37 ;  /* 0x800000254a537221 */ /* 0x000fe20000010000 */
[----:B------:R-:W-:Y:S01]  /*1a90*/  FFMA.FTZ R78, R76, R78, R77 ;  /* 0x0000004e4c4e7223 */ /* 0x000fe2000001004d */
[----:B------:R-:W-:-:S02]  /*1aa0*/  HADD2.F32 R49, -RZ, R50.H0_H0 ;  /* 0x20000032ff317230 */ /* 0x000fc40000004100 */
[----:B------:R-:W-:Y:S01]  /*1ab0*/  FMUL.FTZ R79, R32, R62 ;  /* 0x0000003e204f7220 */ /* 0x000fe20000410000 */
[----:B------:R-:W-:Y:S02]  /*1ac0*/  HADD2.F32 R80, -RZ, R50.H1_H1 ;  /* 0x30000032ff507230 */ /* 0x000fe40000004100 */
[----:B------:R-:W-:Y:S01]  /*1ad0*/  FADD.FTZ R77, R70, -R35 ;  /* 0x80000023464d7221 */ /* 0x000fe20000010000 */
[----:B------:R-:W-:Y:S01]  /*1ae0*/  FADD.FTZ R50, R71, -R36 ;  /* 0x8000002447327221 */ /* 0x000fe20000010000 */
[C---:B------:R-:W-:Y:S01]  /*1af0*/  FFMA.FTZ R35, R68.reuse, R38, R27 ;  /* 0x0000002644237223 */ /* 0x040fe2000001001b */
[C---:B------:R-:W-:Y:S01]  /*1b00*/  FFMA.FTZ R38, R68.reuse, R83, R30 ;  /* 0x0000005344267223 */ /* 0x040fe2000001001e */
[----:B------:R-:W-:Y:S01]  /*1b10*/  FFMA.FTZ R44, R39, R79, R44 ;  /* 0x0000004f272c7223 */ /* 0x000fe2000001002c */
[----:B------:R-:W-:Y:S01]  /*1b20*/  FFMA.FTZ R37, R68, R50, R29 ;  /* 0x0000003244257223 */ /* 0x000fe2000001001d */
[----:B------:R-:W-:Y:S02]  /*1b30*/  HADD2.F32 R39, -RZ, R51.H0_H0 ;  /* 0x20000033ff277230 */ /* 0x000fe40000004100 */
[-C--:B------:R-:W-:Y:S01]  /*1b40*/  FMUL.FTZ R85, R38, R62.reuse ;  /* 0x0000003e26557220 */ /* 0x080fe20000410000 */
[----:B------:R-:W-:Y:S01]  /*1b50*/  FFMA.FTZ R36, R68, R77, R28 ;  /* 0x0000004d44247223 */ /* 0x000fe2000001001c */
[-C--:B------:R-:W-:Y:S01]  /*1b60*/  FMUL.FTZ R83, R37, R62.reuse ;  /* 0x0000003e25537220 */ /* 0x080fe20000410000 */
[-C--:B------:R-:W-:Y:S01]  /*1b70*/  FMUL.FTZ R50, R35, R62.reuse ;  /* 0x0000003e23327220 */ /* 0x080fe20000410000 */
[----:B------:R-:W-:Y:S01]  /*1b80*/  FFMA.FTZ R42, R39, R85, R42 ;  /* 0x00000055272a7223 */ /* 0x000fe2000001002a */
[----:B------:R-:W-:Y:S01]  /*1b90*/  FMUL.FTZ R84, R36, R62 ;  /* 0x0000003e24547220 */ /* 0x000fe20000410000 */
[----:B------:R-:W-:-:S02]  /*1ba0*/  HADD2.F32 R39, -RZ, R6.H0_H0 ;  /* 0x20000006ff277230 */ /* 0x000fc40000004100 */
[----:B------:R-:W-:Y:S01]  /*1bb0*/  FFMA.FTZ R77, R80, R83, R41 ;  /* 0x00000053504d7223 */ /* 0x000fe20000010029 */
[----:B------:R-:W-:Y:S01]  /*1bc0*/  FADD.FTZ R41, R75, -R78 ;  /* 0x8000004e4b297221 */ /* 0x000fe20000010000 */
[----:B------:R-:W-:Y:S01]  /*1bd0*/  FFMA.FTZ R47, R82, R50, R47 ;  /* 0x00000032522f7223 */ /* 0x000fe2000001002f */
[-C--:B------:R-:W-:Y:S01]  /*1be0*/  FFMA.FTZ R82, R49, R84.reuse, R40 ;  /* 0x0000005431527223 */ /* 0x080fe20000010028 */
[----:B------:R-:W-:Y:S02]  /*1bf0*/  HADD2.F32 R78, -RZ, R5.H0_H0 ;  /* 0x20000005ff4e7230 */ /* 0x000fe40000004100 */
[----:B------:R-:W-:Y:S01]  /*1c00*/  FMUL.FTZ R84, R39, R84 ;  /* 0x0000005427547220 */ /* 0x000fe20000410000 */
[----:B------:R-:W-:Y:S02]  /*1c10*/  HADD2.F32 R40, -RZ, R7.H0_H0 ;  /* 0x20000007ff287230 */ /* 0x000fe40000004100 */
[----:B------:R-:W-:Y:S01]  /*1c20*/  FFMA.FTZ R39, R68, R41, R31 ;  /* 0x0000002944277223 */ /* 0x000fe2000001001f */
[----:B------:R-:W-:-:S02]  /*1c30*/  HADD2.F32 R80, -RZ, R6.H1_H1 ;  /* 0x30000006ff507230 */ /* 0x000fc40000004100 */
[----:B------:R-:W-:Y:S01]  /*1c40*/  FMUL.FTZ R49, R78, R81 ;  /* 0x000000514e317220 */ /* 0x000fe20000410000 */
[----:B------:R-:W-:Y:S02]  /*1c50*/  HADD2.F32 R81, -RZ, R5.H1_H1 ;  /* 0x30000005ff517230 */ /* 0x000fe40000004100 */
[----:B------:R-:W-:Y:S01]  /*1c60*/  FMUL.FTZ R40, R40, R85 ;  /* 0x0000005528287220 */ /* 0x000fe20000410000 */
[----:B------:R-:W-:Y:S01]  /*1c70*/  FMUL.FTZ R78, R39, R62 ;  /* 0x0000003e274e7220 */ /* 0x000fe20000410000 */
[----:B------:R-:W-:Y:S02]  /*1c80*/  HADD2.F32 R85, -RZ, R7.H1_H1 ;  /* 0x30000007ff557230 */ /* 0x000fe40000004100 */
[----:B------:R-:W-:Y:S01]  /*1c90*/  FMUL.FTZ R83, R80, R83 ;  /* 0x0000005350537220 */ /* 0x000fe20000410000 */
[--C-:B------:R-:W-:Y:S02]  /*1ca0*/  HADD2.F32 R62, -RZ, R4.reuse.H0_H0 ;  /* 0x20000004ff3e7230 */ /* 0x100fe40000004100 */
[----:B------:R-:W-:Y:S01]  /*1cb0*/  FMUL.FTZ R68, R81, R50 ;  /* 0x0000003251447220 */ /* 0x000fe20000410000 */
[----:B------:R-:W-:-:S02]  /*1cc0*/  HADD2.F32 R41, -RZ, R4.H1_H1 ;  /* 0x30000004ff297230 */ /* 0x000fc40000004100 */
[----:B------:R-:W-:Y:S02]  /*1cd0*/  HADD2.F32 R80, -RZ, R51.H1_H1 ;  /* 0x30000033ff507230 */ /* 0x000fe40000004100 */
[----:B------:R-:W-:Y:S01]  /*1ce0*/  FMUL.FTZ R51, R85, R78 ;  /* 0x0000004e55337220 */ /* 0x000fe20000410000 */
[----:B------:R-:W-:Y:S01]  /*1cf0*/  FMUL.FTZ R62, R62, R79 ;  /* 0x0000004f3e3e7220 */ /* 0x000fe20000410000 */
[----:B------:R-:W-:Y:S01]  /*1d00*/  FMUL.FTZ R41, R41, R48 ;  /* 0x0000003029297220 */ /* 0x000fe20000410000 */
[----:B------:R-:W-:Y:S01]  /*1d10*/  F2FP.F16.F32.PACK_AB R50, R83, R84 ;  /* 0x000000545332723e */ /* 0x000fe200000000ff */
[----:B------:R-:W-:Y:S01]  /*1d20*/  FFMA.FTZ R43, R80, R78, R43 ;  /* 0x0000004e502b7223 */ /* 0x000fe2000001002b */
[----:B------:R-:W-:Y:S02]  /*1d30*/  F2FP.F16.F32.PACK_AB R51, R51, R40 ;  /* 0x000000283333723e */ /* 0x000fe400000000ff */
[----:B------:R-:W-:Y:S02]  /*1d40*/  F2FP.F16.F32.PACK_AB R49, R68, R49 ;  /* 0x000000314431723e */ /* 0x000fe400000000ff */
[----:B------:R-:W-:-:S07]  /*1d50*/  F2FP.F16.F32.PACK_AB R48, R41, R62 ;  /* 0x0000003e2930723e */ /* 0x000fce00000000ff */
.L_x_3739:
        /* <DEDUP_REMOVED lines=11> */
.L_x_3736:
[----:B------:R-:W-:Y:S05]  /*1e10*/  BSYNC.RECONVERGENT B1 ;  /* 0x0000000000017941 */ /* 0x000fea0003800200 */
.L_x_3735:
[----:B0-----:R-:W0:Y:S02]  /*1e20*/  LDC.64 R48, c[0x0][0x380] ;  /* 0x0000e000ff307b82 */ /* 0x001e240000000a00 */
[----:B0-----:R-:W-:-:S04]  /*1e30*/  LEA R2, R48, R2, 0x2 ;  /* 0x0000000230027211 */ /* 0x001fc800078e10ff */
[----:B------:R-:W-:-:S13]  /*1e40*/  ISETP.GE.AND P1, PT, R2, R49, PT ;  /* 0x000000310200720c */ /* 0x000fda0003f26270 */
[----:B------:R-:W-:Y:S05]  /*1e50*/  @!P1 BRA `(.L_x_3741) ;  /* 0xffffffe400209947 */ /* 0x000fea000383ffff */
.L_x_3731:
[----:B------:R-:W-:Y:S05]  /*1e60*/  BSYNC B0 ;  /* 0x0000000000007941 */ /* 0x000fea0003800000 */
.L_x_3730:
        /* <DEDUP_REMOVED lines=35> */
[----:B0-----:R-:W-:-:S05]  /*20a0*/  IMAD R23, R63, UR7, RZ ;  /* 0x000000073f177c24 */ /* 0x001fca000f8e02ff */
[----:B-1----:R-:W-:Y:S01]  /*20b0*/  IADD3 R18, P0, PT, R23, R24, RZ ;  /* 0x0000001817127210 */ /* 0x002fe20007f1e0ff */
        /* <DEDUP_REMOVED lines=63> */
.L_x_3743:
[----:B------:R-:W-:Y:S05]  /*24b0*/  BSYNC.RECONVERGENT B0 ;  /* 0x0000000000007941 */ /* 0x000fea0003800200 */
.L_x_3742:
        /* <DEDUP_REMOVED lines=11> */
.L_x_3734:
        /* <DEDUP_REMOVED lines=8> */
.L_x_3745:
[----:B------:R-:W-:Y:S05]  /*25f0*/  BSYNC B1 ;  /* 0x0000000000017941 */ /* 0x000fea0003800000 */
.L_x_3744:
        /* <DEDUP_REMOVED lines=8> */
.L_x_3746:
[----:B------:R-:W-:Y:S01]  /*2680*/  FADD.FTZ R48, R48, R77 ;  /* 0x0000004d30307221 */ /* 0x000fe20000010000 */
[----:B------:R-:W-:-:S04]  /*2690*/  HFMA2 R83, -RZ, RZ, 0, 1.1920928955078125e-07 ;  /* 0x00000002ff537431 */ /* 0x000fc800000001ff */
[----:B------:R-:W-:Y:S02]  /*26a0*/  MOV R84, R48 ;  /* 0x0000003000547202 */ /* 0x000fe40000000f00 */
[----:B------:R-:W-:-:S07]  /*26b0*/  MOV R49, R82 ;  /* 0x0000005200317202 */ /* 0x000fce0000000f00 */
[----:B------:R-:W-:Y:S05]  /*26c0*/  WARPSYNC.COLLECTIVE R81, `(.L_x_3747) ;  /* 0x0000000051087348 */ /* 0x000fea0003c00000 */
[----:B------:R0:W1:Y:S02]  /*26d0*/  SHFL.BFLY P1, R82, R84, R83, R86 ;  /* 0x0c00005354527389 */ /* 0x0000640000020056 */
[----:B01----:R-:W-:Y:S05]  /*26e0*/  ENDCOLLECTIVE ;  /* 0x000000000000791b */ /* 0x003fea0003800000 */
.L_x_3747:
[----:B------:R-:W-:-:S05]  /*26f0*/  FADD.FTZ R49, R49, R78 ;  /* 0x0000004e31317221 */ /* 0x000fca0000010000 */
[----:B------:R-:W-:Y:S02]  /*2700*/  MOV R84, R49 ;  /* 0x0000003100547202 */ /* 0x000fe40000000f00 */
[----:B------:R-:W-:-:S07]  /*2710*/  MOV R51, R82 ;  /* 0x0000005200337202 */ /* 0x000fce0000000f00 */
[----:B------:R-:W-:Y:S05]  /*2720*/  WARPSYNC.COLLECTIVE R81, `(.L_x_3748) ;  /* 0x0000000051087348 */ /* 0x000fea0003c00000 */
[----:B------:R0:W1:Y:S02]  /*2730*/  SHFL.BFLY P1, R82, R84, R83, R86 ;  /* 0x0c00005354527389 */ /* 0x0000640000020056 */
[----:B01----:R-:W-:Y:S05]  /*2740*/  ENDCOLLECTIVE ;  /* 0x000000000000791b */ /* 0x003fea0003800000 */
.L_x_3748:
[----:B------:R-:W-:Y:S01]  /*2750*/  FADD.FTZ R51, R48, R51 ;  /* 0x0000003330337221 */ /* 0x000fe20000010000 */
[----:B------:R-:W-:-:S04]  /*2760*/  HFMA2 R83, -RZ, RZ, 0, 2.384185791015625e-07 ;  /* 0x00000004ff537431 */ /* 0x000fc800000001ff */
[----:B------:R-:W-:Y:S02]  /*2770*/  MOV R84, R51 ;  /* 0x0000003300547202 */ /* 0x000fe40000000f00 */
[----:B------:R-:W-:-:S07]  /*2780*/  MOV R50, R82 ;  /* 0x0000005200327202 */ /* 0x000fce0000000f00 */
[----:B------:R-:W-:Y:S05]  /*2790*/  WARPSYNC.COLLECTIVE R81, `(.L_x_3749) ;  /* 0x0000000051087348 */ /* 0x000fea0003c00000 */
[----:B------:R0:W1:Y:S02]  /*27a0*/  SHFL.BFLY P1, R82, R84, R83, R86 ;  /* 0x0c00005354527389 */ /* 0x0000640000020056 */
[----:B01----:R-:W-:Y:S05]  /*27b0*/  ENDCOLLECTIVE ;  /* 0x000000000000791b */ /* 0x003fea0003800000 */
.L_x_3749:
[----:B------:R-:W-:-:S05]  /*27c0*/  FADD.FTZ R50, R49, R50 ;  /* 0x0000003231327221 */ /* 0x000fca0000010000 */
[----:B------:R-:W-:Y:S02]  /*27d0*/  MOV R84, R50 ;  /* 0x0000003200547202 */ /* 0x000fe40000000f00 */
[----:B------:R-:W-:-:S07]  /*27e0*/  MOV R80, R82 ;  /* 0x0000005200507202 */ /* 0x000fce0000000f00 */
[----:B------:R-:W-:Y:S05]  /*27f0*/  WARPSYNC.COLLECTIVE R81, `(.L_x_3750) ;  /* 0x0000000051087348 */ /* 0x000fea0003c00000 */
[----:B------:R0:W1:Y:S02]  /*2800*/  SHFL.BFLY P1, R82, R84, R83, R86 ;  /* 0x0c00005354527389 */ /* 0x0000640000020056 */
[----:B01----:R-:W-:Y:S05]  /*2810*/  ENDCOLLECTIVE ;  /* 0x000000000000791b */ /* 0x003fea0003800000 */
.L_x_3750:
[----:B------:R-:W-:Y:S01]  /*2820*/  FADD.FTZ R80, R51, R80 ;  /* 0x0000005033507221 */ /* 0x000fe20000010000 */
[----:B------:R-:W-:-:S04]  /*2830*/  HFMA2 R83, -RZ, RZ, 0, 4.76837158203125e-07 ;  /* 0x00000008ff537431 */ /* 0x000fc800000001ff */
[----:B------:R-:W-:Y:S02]  /*2840*/  MOV R84, R80 ;  /* 0x0000005000547202 */ /* 0x000fe40000000f00 */
[----:B------:R-:W-:-:S07]  /*2850*/  MOV R79, R82 ;  /* 0x00000052004f7202 */ /* 0x000fce0000000f00 */
[----:B------:R-:W-:Y:S05]  /*2860*/  WARPSYNC.COLLECTIVE R81, `(.L_x_3751) ;  /* 0x0000000051087348 */ /* 0x000fea0003c00000 */
[----:B------:R0:W1:Y:S02]  /*2870*/  SHFL.BFLY P1, R82, R84, R83, R86 ;  /* 0x0c00005354527389 */ /* 0x0000640000020056 */
[----:B01----:R-:W-:Y:S05]  /*2880*/  ENDCOLLECTIVE ;  /* 0x000000000000791b */ /* 0x003fea0003800000 */
.L_x_3751:
[----:B------:R-:W-:-:S05]  /*2890*/  FADD.FTZ R79, R50, R79 ;  /* 0x0000004f324f7221 */ /* 0x000fca0000010000 */
[----:B------:R-:W-:Y:S02]  /*28a0*/  MOV R84, R79 ;  /* 0x0000004f00547202 */ /* 0x000fe40000000f00 */
[----:B------:R-:W-:-:S07]  /*28b0*/  MOV R77, R82 ;  /* 0x00000052004d7202 */ /* 0x000fce0000000f00 */
[----:B------:R-:W-:Y:S05]  /*28c0*/  WARPSYNC.COLLECTIVE R81, `(.L_x_3752) ;  /* 0x0000000051087348 */ /* 0x000fea0003c00000 */
[----:B------:R0:W1:Y:S02]  /*28d0*/  SHFL.BFLY P1, R82, R84, R83, R86 ;  /* 0x0c00005354527389 */ /* 0x0000640000020056 */
[----:B01----:R-:W-:Y:S05]  /*28e0*/  ENDCOLLECTIVE ;  /* 0x000000000000791b */ /* 0x003fea0003800000 */
.L_x_3752:
[----:B------:R-:W-:Y:S01]  /*28f0*/  FADD.FTZ R77, R80, R77 ;  /* 0x0000004d504d7221 */ /* 0x000fe20000010000 */
[----:B------:R-:W-:-:S04]  /*2900*/  HFMA2 R83, -RZ, RZ, 0, 9.5367431640625e-07 ;  /* 0x00000010ff537431 */ /* 0x000fc800000001ff */
[----:B------:R-:W-:Y:S02]  /*2910*/  MOV R84, R77 ;  /* 0x0000004d00547202 */ /* 0x000fe40000000f00 */
[----:B------:R-:W-:-:S07]  /*2920*/  MOV R78, R82 ;  /* 0x00000052004e7202 */ /* 0x000fce0000000f00 */
[----:B------:R-:W-:Y:S05]  /*2930*/  WARPSYNC.COLLECTIVE R81, `(.L_x_3753) ;  /* 0x0000000051087348 */ /* 0x000fea0003c00000 */
[----:B------:R0:W1:Y:S02]  /*2940*/  SHFL.BFLY P1, R82, R84, R83, R86 ;  /* 0x0c00005354527389 */ /* 0x0000640000020056 */
[----:B01----:R-:W-:Y:S05]  /*2950*/  ENDCOLLECTIVE ;  /* 0x000000000000791b */ /* 0x003fea0003800000 */
.L_x_3753:
[----:B------:R-:W-:-:S05]  /*2960*/  FADD.FTZ R78, R79, R78 ;  /* 0x0000004e4f4e7221 */ /* 0x000fca0000010000 */
[----:B------:R-:W-:Y:S02]  /*2970*/  MOV R84, R78 ;  /* 0x0000004e00547202 */ /* 0x000fe40000000f00 */
[----:B------:R-:W-:-:S07]  /*2980*/  MOV R48, R82 ;  /* 0x0000005200307202 */ /* 0x000fce0000000f00 */
[----:B------:R-:W-:Y:S05]  /*2990*/  WARPSYNC.COLLECTIVE R81, `(.L_x_3754) ;  /* 0x0000000051087348 */ /* 0x000fea0003c00000 */
[----:B------:R0:W1:Y:S02]  /*29a0*/  SHFL.BFLY P1, R82, R84, R83, R86 ;  /* 0x0c00005354527389 */ /* 0x0000640000020056 */
[----:B01----:R-:W-:Y:S05]  /*29b0*/  ENDCOLLECTIVE ;  /* 0x000000000000791b */ /* 0x003fea0003800000 */
.L_x_3754:
[----:B------:R-:W-:Y:S01]  /*29c0*/  MOV R49, R82 ;  /* 0x0000005200317202 */ /* 0x000fe20000000f00 */
[----:B------:R-:W-:Y:S06]  /*29d0*/  BRA `(.L_x_3755) ;  /* 0xffffffe000447947 */ /* 0x000fec000383ffff */
.L_x_3756:
        /* <DEDUP_REMOVED lines=10> */
.L_x_6460:


//--------------------- .text._ZN10layer_norm13ln_bwd_kernelINS_13Kernel_traitsI6__halfS2_fS2_fjLj256ELj1ELj4ELj1ELj16ENS_18Kernel_traits_baseILj256ES2_S2_fS2_fjLj128EEEEELb0ELb1ELb0ELb1EEEvNS_9BwdParamsE --------------------------
	.section	.text._ZN10layer_norm13ln_bwd_kernelINS_13Kernel_traitsI6__halfS2_fS2_fjLj256ELj1ELj4ELj1ELj16ENS_18Kernel_traits_baseILj256ES2_S2_fS2_fjLj128EEEEELb0ELb1ELb0ELb1EEEvNS_9BwdParamsE,"ax",@progbits
	.align	128
        .global         _ZN10layer_norm13ln_bwd_kernelINS_13Kernel_traitsI6__halfS2_fS2_fjLj256ELj1ELj4ELj1ELj16ENS_18Kernel_traits_baseILj256ES2_S2_fS2_fjLj128EEEEELb0ELb1ELb0ELb1EEEvNS_9BwdParamsE
        .type           _ZN10layer_norm13ln_bwd_kernelINS_13Kernel_traitsI6__halfS2_fS2_fjLj256ELj1ELj4ELj1ELj16ENS_18Kernel_traits_baseILj256ES2_S2_fS2_fjLj128EEEEELb0ELb1ELb0ELb1EEEvNS_9BwdParamsE,@function
        .size           _ZN10layer_norm13ln_bwd_kernelINS_13Kernel_traitsI6__halfS2_fS2_fjLj256ELj1ELj4ELj1ELj16ENS_18Kernel_traits_baseILj256ES2_S2_fS2_fjLj128EEEEELb0ELb1ELb0ELb1EEEvNS_9BwdParamsE,(.L_x_6461 - _ZN10layer_norm13ln_bwd_kernelINS_13Kernel_traitsI6__halfS2_fS2_fjLj256ELj1ELj4ELj1ELj16ENS_18Kernel_traits_baseILj256ES2_S2_fS2_fjLj128EEEEELb0ELb1ELb0ELb1EEEvNS_9BwdParamsE)
        .other          _ZN10layer_norm13ln_bwd_kernelINS_13Kernel_traitsI6__halfS2_fS2_fjLj256ELj1ELj4ELj1ELj16ENS_18Kernel_traits_baseILj256ES2_S2_fS2_fjLj128EEEEELb0ELb1ELb0ELb1EEEvNS_9BwdParamsE,@"STO_CUDA_ENTRY STV_DEFAULT"
_ZN10layer_norm13ln_bwd_kernelINS_13Kernel_traitsI6__halfS2_fS2_fjLj256ELj1ELj4ELj1ELj16ENS_18Kernel_traits_baseILj256ES2_S2_fS2_fjLj128EEEEELb0ELb1ELb0ELb1EEEvNS_9BwdParamsE:
.text._ZN10layer_norm13ln_bwd_kernelINS_13Kernel_traitsI6__halfS2_fS2_fjLj256ELj1ELj4ELj1ELj16ENS_18Kernel_traits_baseILj256ES2_S2_fS2_fjLj128EEEEELb0ELb1ELb0ELb1EEEvNS_9BwdParamsE:
        /* <DEDUP_REMOVED lines=35> */
[----:B------:R-:W5:Y:S01]  /*0230*/  LDG.E.128 R16, desc[UR8][R16.64] ;  /* 0x0000000810107981 */ /* 0x000f62000c1e1d00 */
[----:B-1----:R-:W-:Y:S01]  /*0240*/  ISETP.NE.U32.AND P0, PT, RZ, UR10, PT ;  /* 0x0000000aff007c0c */ /* 0x002fe2000bf05070 */
[----:B------:R-:W-:Y:S01]  /*0250*/  HFMA2 R0, -RZ, RZ, 0, 0 ;  /* 0x00000000ff007431 */ /* 0x000fe200000001ff */
[----:B------:R-:W-:Y:S01]  /*0260*/  BSSY B1, `(.L_x_3759) ;  /* 0x00001c3000017945 */ /* 0x000fe20003800000 */
[----:B------:R-:W-:Y:S01]  /*0270*/  HFMA2 R56, -RZ, RZ, 0, 0 ;  /* 0x00000000ff387431 */ /* 0x000fe200000001ff */
[----:B------:R-:W-:Y:S02]  /*0280*/  ISETP.NE.AND.EX P0, PT, RZ, UR11, PT, P0 ;  /* 0x0000000bff007c0c */ /* 0x000fe4000bf05300 */
[----:B0-----:R-:W-:Y:S02]  /*0290*/  CS2R R4, SRZ ;  /* 0x0000000000047805 */ /* 0x001fe4000001ff00 */
[----:B------:R-:W-:Y:S02]  /*02a0*/  CS2R R6, SRZ ;  /* 0x0000000000067805 */ /* 0x000fe4000001ff00 */
[----:B------:R-:W-:-:S02]  /*02b0*/  CS2R R48, SRZ ;  /* 0x0000000000307805 */ /* 0x000fc4000001ff00 */
[----:B------:R-:W-:Y:S02]  /*02c0*/  MOV R2, RZ ;  /* 0x000000ff00027202 */ /* 0x000fe40000000f00 */
[----:B------:R-:W-:Y:S02]  /*02d0*/  CS2R R12, SRZ ;  /* 0x00000000000c7805 */ /* 0x000fe4000001ff00 */
[----:B------:R-:W-:Y:S02]  /*02e0*/  CS2R R50, SRZ ;  /* 0x0000000000327805 */ /* 0x000fe4000001ff00 */
[----:B------:R-:W-:Y:S02]  /*02f0*/  CS2R R52, SRZ ;  /* 0x0000000000347805 */ /* 0x000fe4000001ff00 */
[----:B------:R-:W-:Y:S02]  /*0300*/  CS2R R54, SRZ ;  /* 0x0000000000367805 */ /* 0x000fe4000001ff00 */
[----:B------:R-:W-:-:S02]  /*0310*/  CS2R R14, SRZ ;  /* 0x00000000000e7805 */ /* 0x000fc4000001ff00 */
[----:B------:R-:W-:Y:S01]  /*0320*/  MOV R72, RZ ;  /* 0x000000ff00487202 */ /* 0x000fe20000000f00 */
[--C-:B----4-:R-:W-:Y:S02]  /*0330*/  HADD2.F32 R57, -RZ, R8.reuse.H0_H0 ;  /* 0x20000008ff397230 */ /* 0x110fe40000004100 */
        /* <DEDUP_REMOVED lines=8> */
[----:B---3--:R-:W-:-:S07]  /*03c0*/  CS2R R10, SRZ ;  /* 0x00000000000a7805 */ /* 0x008fce000001ff00 */
.L_x_3765:
        /* <DEDUP_REMOVED lines=19> */
[----:B0-----:R-:W-:-:S06]  /*0500*/  IMAD.WIDE R62, R69, 0x4, R62 ;  /* 0x00000004453e7825 */ /* 0x001fcc00078e023e */
[----:B------:R0:W3:Y:S01]  /*0510*/  LDG.E R63, desc[UR8][R62.64] ;  /* 0x000000083e3f7981 */ /* 0x0000e2000c1e1900 */
[----:B------:R-:W-:-:S04]  /*0520*/  ISETP.NE.U32.AND P1, PT, RZ, UR12, PT ;  /* 0x0000000cff007c0c */ /* 0x000fc8000bf25070 */
[----:B------:R-:W-:Y:S02]  /*0530*/  ISETP.NE.AND.EX P1, PT, RZ, UR13, PT, P1 ;  /* 0x0000000dff007c0c */ /* 0x000fe4000bf25310 */
[----:B------:R-:W-:-:S11]  /*0540*/  ISETP.NE.AND P2, PT, R70, RZ, PT ;  /* 0x000000ff4600720c */ /* 0x000fd60003f45270 */
[----:B------:R-:W1:Y:S01]  /*0550*/  @P1 LDC.64 R64, c[0x0][0x438] ;  /* 0x00010e00ff401b82 */ /* 0x000e620000000a00 */
[----:B------:R-:W-:Y:S01]  /*0560*/  MOV R73, 0x3f800000 ;  /* 0x3f80000000497802 */ /* 0x000fe20000000f00 */
[----:B-1----:R-:W-:-:S05]  /*0570*/  @P1 IMAD.WIDE.U32 R64, R71, 0x20, R64 ;  /* 0x0000002047401825 */ /* 0x002fca00078e0040 */
[----:B-----5:R-:W5:Y:S04]  /*0580*/  @P1 LDG.E.128 R20, desc[UR8][R64.64] ;  /* 0x0000000840141981 */ /* 0x020f68000c1e1d00 */
[----:B------:R1:W5:Y:S01]  /*0590*/  @P1 LDG.E.128 R24, desc[UR8][R64.64+0x10] ;  /* 0x0000100840181981 */ /* 0x000362000c1e1d00 */
[----:B------:R-:W-:Y:S01]  /*05a0*/  UMOV UR6, 0xffffffff ;  /* 0xffffffff00067882 */ /* 0x000fe20000000000 */
[----:B------:R-:W-:-:S04]  /*05b0*/  ISETP.NE.U32.AND P1, PT, RZ, UR12, PT ;  /* 0x0000000cff007c0c */ /* 0x000fc8000bf25070 */
[----:B------:R-:W-:Y:S02]  /*05c0*/  ISETP.NE.AND.EX P1, PT, RZ, UR13, PT, P1 ;  /* 0x0000000dff007c0c */ /* 0x000fe4000bf25310 */
[----:B----4-:R-:W-:Y:S01]  /*05d0*/  FSEL R80, R80, RZ, !P2 ;  /* 0x000000ff50507208 */ /* 0x010fe20005000000 */
[----:B------:R-:W-:-:S04]  /*05e0*/  @P0 HADD2.F32 R73, -RZ, R76.H0_H0 ;  /* 0x2000004cff490230 */ /* 0x000fc80000004100 */
[--C-:B--2---:R-:W-:Y:S01]  /*05f0*/  FADD.FTZ R76, R37, -R80.reuse ;  /* 0x80000050254c7221 */ /* 0x104fe20000010000 */
[--C-:B0-----:R-:W-:Y:S01]  /*0600*/  FADD.FTZ R62, R36, -R80.reuse ;  /* 0x80000050243e7221 */ /* 0x101fe20000010000 */
[--C-:B------:R-:W-:Y:S01]  /*0610*/  FADD.FTZ R82, R39, -R80.reuse ;  /* 0x8000005027527221 */ /* 0x100fe20000010000 */
[--C-:B------:R-:W-:Y:S01]  /*0620*/  FADD.FTZ R38, R38, -R80.reuse ;  /* 0x8000005026267221 */ /* 0x100fe20000010000 */
[--C-:B---3--:R-:W-:Y:S01]  /*0630*/  FADD.FTZ R84, R40, -R80.reuse ;  /* 0x8000005028547221 */ /* 0x108fe20000010000 */
[--C-:B------:R-:W-:Y:S01]  /*0640*/  FADD.FTZ R88, R42, -R80.reuse ;  /* 0x800000502a587221 */ /* 0x100fe20000010000 */
[--C-:B------:R-:W-:Y:S02]  /*0650*/  HADD2.F32 R37, -RZ, R44.reuse.H0_H0 ;  /* 0x2000002cff257230 */ /* 0x100fe40000004100 */
[----:B------:R-:W-:Y:S01]  /*0660*/  FADD.FTZ R86, R41, -R80 ;  /* 0x8000005029567221 */ /* 0x000fe20000010000 */
[----:B------:R-:W-:Y:S02]  /*0670*/  HADD2.F32 R39, -RZ, R44.H1_H1 ;  /* 0x3000002cff277230 */ /* 0x000fe40000004100 */
[----:B------:R-:W-:-:S02]  /*0680*/  HADD2.F32 R42, -RZ, R46.H0_H0 ;  /* 0x2000002eff2a7230 */ /* 0x000fc40000004100 */
[----:B------:R-:W-:Y:S02]  /*0690*/  HADD2.F32 R40, -RZ, R46.H1_H1 ;  /* 0x3000002eff287230 */ /* 0x000fe40000004100 */
[-C--:B------:R-:W-:Y:S01]  /*06a0*/  FMUL.FTZ R46, R57, R37.reuse ;  /* 0x00000025392e7220 */ /* 0x080fe20000410000 */
[----:B------:R-:W-:Y:S01]  /*06b0*/  FMUL.FTZ R41, R63, R62 ;  /* 0x0000003e3f297220 */ /* 0x000fe20000410000 */
[----:B------:R-:W-:Y:S01]  /*06c0*/  FADD.FTZ R80, R43, -R80 ;  /* 0x800000502b507221 */ /* 0x000fe20000010000 */
[--C-:B------:R-:W-:Y:S02]  /*06d0*/  HADD2.F32 R44, -RZ, R45.reuse.H0_H0 ;  /* 0x2000002dff2c7230 */ /* 0x100fe40000004100 */
[C---:B------:R-:W-:Y:S01]  /*06e0*/  FMUL.FTZ R76, R63.reuse, R76 ;  /* 0x0000004c3f4c7220 */ /* 0x040fe20000410000 */
[----:B------:R-:W-:Y:S02]  /*06f0*/  HADD2.F32 R43, -RZ, R45.H1_H1 ;  /* 0x3000002dff2b7230 */ /* 0x000fe40000004100 */
[----:B------:R-:W-:Y:S01]  /*0700*/  FMUL.FTZ R74, R63, R38 ;  /* 0x000000263f4a7220 */ /* 0x000fe20000410000 */
[----:B------:R-:W-:Y:S01]  /*0710*/  FADD.FTZ R56, R37, R56 ;  /* 0x0000003825387221 */ /* 0x000fe20000010000 */
[C---:B------:R-:W-:Y:S01]  /*0720*/  FFMA.FTZ R72, R41.reuse, R37, R72 ;  /* 0x0000002529487223 */ /* 0x040fe20000010048 */
[-C--:B------:R-:W-:Y:S01]  /*0730*/  FMUL.FTZ R45, R58, R39.reuse ;  /* 0x000000273a2d7220 */ /* 0x080fe20000410000 */
[----:B------:R-:W-:Y:S01]  /*0740*/  FADD.FTZ R38, RZ, R46 ;  /* 0x0000002eff267221 */ /* 0x000fe20000010000 */
[----:B------:R-:W-:Y:S01]  /*0750*/  FFMA.FTZ R37, R41, R46, RZ ;  /* 0x0000002e29257223 */ /* 0x000fe200000100ff */
[----:B-1----:R-:W-:Y:S01]  /*0760*/  FMUL.FTZ R64, R63, R82 ;  /* 0x000000523f407220 */ /* 0x002fe20000410000 */
        /* <DEDUP_REMOVED lines=59> */
.L_x_3777:
        /* <DEDUP_REMOVED lines=38> */
[----:B------:R-:W-:Y:S02]  /*0d80*/  HADD2.F32 R39, -RZ, R39.H1_H1 ;  /* 0x30000027ff277230 */ /* 0x000fe40000004100 */
[-C--:B------:R-:W-:Y:S01]  /*0d90*/  FMUL.FTZ R78, R78, R73.reuse ;  /* 0x000000494e4e7220 */ /* 0x080fe20000410000 */
[--C-:B------:R-:W-:Y:S02]  /*0da0*/  HADD2.F32 R42, -RZ, R18.reuse.H0_H0 ;  /* 0x20000012ff2a7230 */ /* 0x100fe40000004100 */
[-C--:B------:R-:W-:Y:S01]  /*0db0*/  FMUL.FTZ R82, R82, R73.reuse ;  /* 0x0000004952527220 */ /* 0x080fe20000410000 */
[----:B------:R-:W-:Y:S01]  /*0dc0*/  FMUL.FTZ R43, R74, R73 ;  /* 0x000000494a2b7220 */ /* 0x000fe20000410000 */
[----:B------:R-:W-:Y:S01]  /*0dd0*/  FMUL.FTZ R46, R78, R47 ;  /* 0x0000002f4e2e7220 */ /* 0x000fe20000410000 */
[----:B------:R-:W-:Y:S02]  /*0de0*/  HADD2.F32 R64, -RZ, R37.H0_H0 ;  /* 0x20000025ff407230 */ /* 0x000fe40000004100 */
[----:B------:R-:W-:Y:S01]  /*0df0*/  FMUL.FTZ R47, R82, R39 ;  /* 0x00000027522f7220 */ /* 0x000fe20000410000 */
[----:B------:R-:W-:Y:S01]  /*0e00*/  FMUL.FTZ R74, R63, R42 ;  /* 0x0000002a3f4a7220 */ /* 0x000fe20000410000 */
[----:B------:R-:W-:Y:S01]  /*0e10*/  FMUL.FTZ R45, R44, R73 ;  /* 0x000000492c2d7220 */ /* 0x000fe20000410000 */
[----:B------:R-:W-:-:S02]  /*0e20*/  HADD2.F32 R39, -RZ, R18.H1_H1 ;  /* 0x30000012ff277230 */ /* 0x000fc40000004100 */
[-C--:B------:R-:W-:Y:S01]  /*0e30*/  FMUL.FTZ R80, R80, R73.reuse ;  /* 0x0000004950507220 */ /* 0x080fe20000410000 */
[----:B------:R-:W-:Y:S02]  /*0e40*/  HADD2.F32 R42, -RZ, R17.H0_H0 ;  /* 0x20000011ff2a7230 */ /* 0x000fe40000004100 */
[-C--:B------:R-:W-:Y:S01]  /*0e50*/  FMUL.FTZ R40, R40, R73.reuse ;  /* 0x0000004928287220 */ /* 0x080fe20000410000 */
[--C-:B------:R-:W-:Y:S02]  /*0e60*/  HADD2.F32 R62, -RZ, R38.reuse.H0_H0 ;  /* 0x20000026ff3e7230 */ /* 0x100fe40000004100 */
[----:B------:R-:W-:Y:S01]  /*0e70*/  FMUL.FTZ R41, R76, R73 ;  /* 0x000000494c297220 */ /* 0x000fe20000410000 */
[----:B------:R-:W-:Y:S02]  /*0e80*/  HADD2.F32 R65, -RZ, R38.H1_H1 ;  /* 0x30000026ff417230 */ /* 0x000fe40000004100 */
[----:B------:R-:W-:Y:S01]  /*0e90*/  FMUL.FTZ R64, R45, R64 ;  /* 0x000000402d407220 */ /* 0x000fe20000410000 */
[----:B------:R-:W-:-:S02]  /*0ea0*/  HADD2.F32 R38, -RZ, R37.H1_H1 ;  /* 0x30000025ff267230 */ /* 0x000fc40000004100 */
[----:B------:R-:W-:Y:S01]  /*0eb0*/  FMUL.FTZ R77, R80, R39 ;  /* 0x00000027504d7220 */ /* 0x000fe20000410000 */
[----:B------:R-:W-:Y:S02]  /*0ec0*/  HADD2.F32 R73, -RZ, R19.H1_H1 ;  /* 0x30000013ff497230 */ /* 0x000fe40000004100 */
[----:B------:R-:W-:Y:S01]  /*0ed0*/  FMUL.FTZ R45, R45, R42 ;  /* 0x0000002a2d2d7220 */ /* 0x000fe20000410000 */
[----:B------:R-:W-:Y:S02]  /*0ee0*/  HADD2.F32 R37, -RZ, R36.H0_H0 ;  /* 0x20000024ff257230 */ /* 0x000fe40000004100 */
[----:B------:R-:W-:Y:S01]  /*0ef0*/  FMUL.FTZ R62, R63, R62 ;  /* 0x0000003e3f3e7220 */ /* 0x000fe20000410000 */
[----:B------:R-:W-:Y:S02]  /*0f00*/  HADD2.F32 R44, -RZ, R17.H1_H1 ;  /* 0x30000011ff2c7230 */ /* 0x000fe40000004100 */
[----:B------:R-:W-:Y:S01]  /*0f10*/  FMUL.FTZ R79, R82, R73 ;  /* 0x00000049524f7220 */ /* 0x000fe20000410000 */
[----:B------:R-:W-:-:S02]  /*0f20*/  HADD2.F32 R75, -RZ, R19.H0_H0 ;  /* 0x20000013ff4b7230 */ /* 0x000fc40000004100 */
[C---:B------:R-:W-:Y:S01]  /*0f30*/  FMUL.FTZ R63, R43.reuse, R38 ;  /* 0x000000262b3f7220 */ /* 0x040fe20000410000 */
[--C-:B------:R-:W-:Y:S02]  /*0f40*/  HADD2.F32 R39, -RZ, R16.reuse.H0_H0 ;  /* 0x20000010ff277230 */ /* 0x100fe40000004100 */
[----:B------:R-:W-:Y:S01]  /*0f50*/  FMUL.FTZ R44, R43, R44 ;  /* 0x0000002c2b2c7220 */ /* 0x000fe20000410000 */
[----:B------:R-:W-:Y:S02]  /*0f60*/  HADD2.F32 R42, -RZ, R16.H1_H1 ;  /* 0x30000010ff2a7230 */ /* 0x000fe40000004100 */
[----:B------:R-:W-:Y:S01]  /*0f70*/  FMUL.FTZ R73, R40, R37 ;  /* 0x0000002528497220 */ /* 0x000fe20000410000 */
[----:B------:R-:W-:Y:S02]  /*0f80*/  HADD2.F32 R36, -RZ, R36.H1_H1 ;  /* 0x30000024ff247230 */ /* 0x000fe40000004100 */
[----:B------:R-:W-:Y:S01]  /*0f90*/  FMUL.FTZ R78, R78, R75 ;  /* 0x0000004b4e4e7220 */ /* 0x000fe20000410000 */
[----:B------:R-:W-:Y:S01]  /*0fa0*/  FMUL.FTZ R40, R40, R39 ;  /* 0x0000002728287220 */ /* 0x000fe20000410000 */
[C---:B------:R-:W-:Y:S01]  /*0fb0*/  FMUL.FTZ R43, R41.reuse, R42 ;  /* 0x0000002a292b7220 */ /* 0x040fe20000410000 */
[----:B------:R-:W-:Y:S01]  /*0fc0*/  FMUL.FTZ R65, R80, R65 ;  /* 0x0000004150417220 */ /* 0x000fe20000410000 */
[----:B------:R-:W-:Y:S01]  /*0fd0*/  FMUL.FTZ R75, R41, R36 ;  /* 0x00000024294b7220 */ /* 0x000fe20000410000 */
[----:B------:R-:W-:-:S02]  /*0fe0*/  F2FP.F16.F32.PACK_AB R39, R79, R78 ;  /* 0x0000004e4f27723e */ /* 0x000fc400000000ff */
[----:B------:R-:W-:Y:S02]  /*0ff0*/  F2FP.F16.F32.PACK_AB R38, R77, R74 ;  /* 0x0000004a4d26723e */ /* 0x000fe400000000ff */
[----:B------:R-:W-:Y:S02]  /*1000*/  F2FP.F16.F32.PACK_AB R37, R44, R45 ;  /* 0x0000002d2c25723e */ /* 0x000fe400000000ff */
[----:B------:R-:W-:Y:S01]  /*1010*/  F2FP.F16.F32.PACK_AB R36, R43, R40 ;  /* 0x000000282b24723e */ /* 0x000fe200000000ff */
[----:B------:R-:W-:Y:S06]  /*1020*/  BRA `(.L_x_3763) ;  /* 0x0000000c00447947 */ /* 0x000fec0003800000 */
.L_x_3762:
        /* <DEDUP_REMOVED lines=13> */
[----:B-----5:R-:W-:-:S02]  /*1100*/  HADD2.F32 R80, -RZ, R39.H0_H0 ;  /* 0x20000027ff507230 */ /* 0x020fc40000004100 */
[----:B------:R-:W-:Y:S01]  /*1110*/  FADD.FTZ R74, R45, -R76 ;  /* 0x8000004c2d4a7221 */ /* 0x000fe20000010000 */
[----:B------:R-:W-:Y:S01]  /*1120*/  FMUL.FTZ R31, R63, R82 ;  /* 0x000000523f1f7220 */ /* 0x000fe20000410000 */
[----:B------:R-:W-:Y:S02]  /*1130*/  HADD2.F32 R84, -RZ, R39.H1_H1 ;  /* 0x30000027ff547230 */ /* 0x000fe40000004100 */
[----:B------:R-:W-:Y:S01]  /*1140*/  FADD.FTZ R28, R42, -R33 ;  /* 0x800000212a1c7221 */ /* 0x000fe20000010000 */
[--C-:B------:R-:W-:Y:S02]  /*1150*/  HADD2.F32 R76, -RZ, R19.reuse.H0_H0 ;  /* 0x20000013ff4c7230 */ /* 0x100fe40000004100 */
[-C--:B------:R-:W-:Y:S01]  /*1160*/  FMUL.FTZ R39, R30, R73.reuse ;  /* 0x000000491e277220 */ /* 0x080fe20000410000 */
[----:B------:R-:W-:Y:S02]  /*1170*/  HADD2.F32 R78, -RZ, R19.H1_H1 ;  /* 0x30000013ff4e7230 */ /* 0x000fe40000004100 */
[----:B------:R-:W-:Y:S01]  /*1180*/  FADD.FTZ R42, R40, -R29 ;  /* 0x8000001d282a7221 */ /* 0x000fe20000010000 */
[----:B------:R-:W-:Y:S01]  /*1190*/  FMUL.FTZ R33, R31, R73 ;  /* 0x000000491f217220 */ /* 0x000fe20000410000 */
[----:B------:R-:W-:Y:S01]  /*11a0*/  FADD.FTZ R32, R46, -R41 ;  /* 0x800000292e207221 */ /* 0x000fe20000010000 */
[C---:B------:R-:W-:Y:S01]  /*11b0*/  FMUL.FTZ R28, R63.reuse, R28 ;  /* 0x0000001c3f1c7220 */ /* 0x040fe20000410000 */
[----:B------:R-:W-:Y:S01]  /*11c0*/  FMUL.FTZ R34, R63, R34 ;  /* 0x000000223f227220 */ /* 0x000fe20000410000 */
[C---:B------:R-:W-:Y:S01]  /*11d0*/  FMUL.FTZ R46, R39.reuse, R80 ;  /* 0x00000050272e7220 */ /* 0x040fe20000410000 */
[----:B------:R-:W-:Y:S01]  /*11e0*/  FMUL.FTZ R39, R39, R76 ;  /* 0x0000004c27277220 */ /* 0x000fe20000410000 */
[----:B------:R-:W-:Y:S01]  /*11f0*/  FMUL.FTZ R29, R63, R42 ;  /* 0x0000002a3f1d7220 */ /* 0x000fe20000410000 */
[----:B------:R-:W-:-:S02]  /*1200*/  HADD2.F32 R62, -RZ, R38.H0_H0 ;  /* 0x20000026ff3e7230 */ /* 0x000fc40000004100 */
[C---:B------:R-:W-:Y:S01]  /*1210*/  FMUL.FTZ R47, R33.reuse, R84 ;  /* 0x00000054212f7220 */ /* 0x040fe20000410000 */
[----:B------:R-:W-:Y:S02]  /*1220*/  HADD2.F32 R64, -RZ, R37.H0_H0 ;  /* 0x20000025ff407230 */ /* 0x000fe40000004100 */
[----:B------:R-:W-:Y:S01]  /*1230*/  FMUL.FTZ R40, R33, R78 ;  /* 0x0000004e21287220 */ /* 0x000fe20000410000 */
[--C-:B------:R-:W-:Y:S02]  /*1240*/  HADD2.F32 R76, -RZ, R18.reuse.H0_H0 ;  /* 0x20000012ff4c7230 */ /* 0x100fe40000004100 */
[-C--:B------:R-:W-:Y:S01]  /*1250*/  FMUL.FTZ R35, R28, R73.reuse ;  /* 0x000000491c237220 */ /* 0x080fe20000410000 */
[----:B------:R-:W-:Y:S02]  /*1260*/  HADD2.F32 R42, -RZ, R17.H0_H0 ;  /* 0x20000011ff2a7230 */ /* 0x000fe40000004100 */
[----:B------:R-:W-:Y:S01]  /*1270*/  FMUL.FTZ R33, R34, R73 ;  /* 0x0000004922217220 */ /* 0x000fe20000410000 */
[----:B------:R-:W-:-:S02]  /*1280*/  HADD2.F32 R41, -RZ, R18.H1_H1 ;  /* 0x30000012ff297230 */ /* 0x000fc40000004100 */
[----:B------:R-:W-:Y:S01]  /*1290*/  FMUL.FTZ R78, R29, R73 ;  /* 0x000000491d4e7220 */ /* 0x000fe20000410000 */
[C---:B------:R-:W-:Y:S01]  /*12a0*/  FMUL.FTZ R62, R35.reuse, R62 ;  /* 0x0000003e233e7220 */ /* 0x040fe20000410000 */
[----:B------:R-:W-:Y:S01]  /*12b0*/  FMUL.FTZ R76, R35, R76 ;  /* 0x0000004c234c7220 */ /* 0x000fe20000410000 */
[C---:B------:R-:W-:Y:S01]  /*12c0*/  FMUL.FTZ R64, R33.reuse, R64 ;  /* 0x0000004021407220 */ /* 0x040fe20000410000 */
[----:B------:R-:W-:Y:S01]  /*12d0*/  FMUL.FTZ R43, R33, R42 ;  /* 0x0000002a212b7220 */ /* 0x000fe20000410000 */
[C---:B------:R-:W-:Y:S01]  /*12e0*/  FMUL.FTZ R32, R63.reuse, R32 ;  /* 0x000000203f207220 */ /* 0x040fe20000410000 */
[C---:B------:R-:W-:Y:S01]  /*12f0*/  FMUL.FTZ R35, R63.reuse, R44 ;  /* 0x0000002c3f237220 */ /* 0x040fe20000410000 */
[----:B------:R-:W-:Y:S01]  /*1300*/  FMUL.FTZ R33, R63, R74 ;  /* 0x0000004a3f217220 */ /* 0x000fe20000410000 */
[----:B------:R-:W-:Y:S01]  /*1310*/  FMUL.FTZ R77, R78, R41 ;  /* 0x000000294e4d7220 */ /* 0x000fe20000410000 */
[----:B------:R-:W-:Y:S02]  /*1320*/  HADD2.F32 R74, -RZ, R17.H1_H1 ;  /* 0x30000011ff4a7230 */ /* 0x000fe40000004100 */
[----:B------:R-:W-:Y:S01]  /*1330*/  FMUL.FTZ R45, R35, R73 ;  /* 0x00000049232d7220 */ /* 0x000fe20000410000 */
[----:B------:R-:W-:-:S02]  /*1340*/  HADD2.F32 R41, -RZ, R16.H0_H0 ;  /* 0x20000010ff297230 */ /* 0x000fc40000004100 */
[-C--:B------:R-:W-:Y:S01]  /*1350*/  FMUL.FTZ R42, R32, R73.reuse ;  /* 0x00000049202a7220 */ /* 0x080fe20000410000 */
[----:B------:R-:W-:Y:S02]  /*1360*/  HADD2.F32 R44, -RZ, R16.H1_H1 ;  /* 0x30000010ff2c7230 */ /* 0x000fe40000004100 */
[----:B------:R-:W-:Y:S01]  /*1370*/  FMUL.FTZ R75, R33, R73 ;  /* 0x00000049214b7220 */ /* 0x000fe20000410000 */
        /* <DEDUP_REMOVED lines=10> */
[----:B------:R-:W-:Y:S01]  /*1420*/  F2FP.F16.F32.PACK_AB R39, R40, R39 ;  /* 0x000000272827723e */ /* 0x000fe200000000ff */
[----:B------:R-:W-:Y:S01]  /*1430*/  FMUL.FTZ R75, R75, R36 ;  /* 0x000000244b4b7220 */ /* 0x000fe20000410000 */
[----:B------:R-:W-:Y:S02]  /*1440*/  F2FP.F16.F32.PACK_AB R38, R77, R76 ;  /* 0x0000004c4d26723e */ /* 0x000fe400000000ff */
[----:B------:R-:W-:-:S02]  /*1450*/  F2FP.F16.F32.PACK_AB R37, R74, R43 ;  /* 0x0000002b4a25723e */ /* 0x000fc400000000ff */
[----:B------:R-:W-:Y:S01]  /*1460*/  F2FP.F16.F32.PACK_AB R36, R44, R41 ;  /* 0x000000292c24723e */ /* 0x000fe200000000ff */
[----:B------:R-:W-:Y:S06]  /*1470*/  BRA `(.L_x_3763) ;  /* 0x0000000800307947 */ /* 0x000fec0003800000 */
.L_x_3761:
        /* <DEDUP_REMOVED lines=22> */
[----:B------:R-:W-:Y:S01]  /*15e0*/  FFMA.FTZ R76, R63, R80, R25 ;  /* 0x000000503f4c7223 */ /* 0x000fe20000010019 */
[----:B------:R-:W-:-:S02]  /*15f0*/  HADD2.F32 R47, -RZ, R39.H0_H0 ;  /* 0x20000027ff2f7230 */ /* 0x000fc40000004100 */
[C---:B------:R-:W-:Y:S01]  /*1600*/  FFMA.FTZ R40, R63.reuse, R41, R20 ;  /* 0x000000293f287223 */ /* 0x040fe20000010014 */
[----:B------:R-:W-:Y:S02]  /*1610*/  HADD2.F32 R62, -RZ, R38.H0_H0 ;  /* 0x20000026ff3e7230 */ /* 0x000fe40000004100 */
[C---:B------:R-:W-:Y:S01]  /*1620*/  FFMA.FTZ R44, R63.reuse, R79, R22 ;  /* 0x0000004f3f2c7223 */ /* 0x040fe20000010016 */
[C---:B------:R-:W-:Y:S01]  /*1630*/  FFMA.FTZ R46, R63.reuse, R46, R23 ;  /* 0x0000002e3f2e7223 */ /* 0x040fe20000010017 */
[----:B------:R-:W-:Y:S01]  /*1640*/  FFMA.FTZ R80, R63, R82, R27 ;  /* 0x000000523f507223 */ /* 0x000fe2000001001b */
[-C--:B------:R-:W-:Y:S01]  /*1650*/  FMUL.FTZ R75, R42, R73.reuse ;  /* 0x000000492a4b7220 */ /* 0x080fe20000410000 */
[----:B------:R-:W-:Y:S02]  /*1660*/  HADD2.F32 R63, -RZ, R19.H0_H0 ;  /* 0x20000013ff3f7230 */ /* 0x000fe40000004100 */
[-C--:B------:R-:W-:Y:S01]  /*1670*/  FMUL.FTZ R45, R74, R73.reuse ;  /* 0x000000494a2d7220 */ /* 0x080fe20000410000 */
[----:B------:R-:W-:Y:S01]  /*1680*/  FMUL.FTZ R78, R78, R73 ;  /* 0x000000494e4e7220 */ /* 0x000fe20000410000 */
[----:B------:R-:W-:-:S02]  /*1690*/  HADD2.F32 R42, -RZ, R18.H0_H0 ;  /* 0x20000012ff2a7230 */ /* 0x000fc40000004100 */
[----:B------:R-:W-:Y:S01]  /*16a0*/  FMUL.FTZ R41, R46, R73 ;  /* 0x000000492e297220 */ /* 0x000fe20000410000 */
[----:B------:R-:W-:Y:S01]  /*16b0*/  FMUL.FTZ R62, R62, R45 ;  /* 0x0000002d3e3e7220 */ /* 0x000fe20000410000 */
[-C--:B------:R-:W-:Y:S01]  /*16c0*/  FMUL.FTZ R46, R47, R78.reuse ;  /* 0x0000004e2f2e7220 */ /* 0x080fe20000410000 */
[----:B------:R-:W-:Y:S02]  /*16d0*/  HADD2.F32 R39, -RZ, R39.H1_H1 ;  /* 0x30000027ff277230 */ /* 0x000fe40000004100 */
[-C--:B------:R-:W-:Y:S01]  /*16e0*/  FMUL.FTZ R40, R40, R73.reuse ;  /* 0x0000004928287220 */ /* 0x080fe20000410000 */
[----:B------:R-:W-:Y:S02]  /*16f0*/  HADD2.F32 R65, -RZ, R38.H1_H1 ;  /* 0x30000026ff417230 */ /* 0x000fe40000004100 */
[-C--:B------:R-:W-:Y:S01]  /*1700*/  FMUL.FTZ R43, R44, R73.reuse ;  /* 0x000000492c2b7220 */ /* 0x080fe20000410000 */
[--C-:B------:R-:W-:Y:S02]  /*1710*/  HADD2.F32 R64, -RZ, R37.reuse.H0_H0 ;  /* 0x20000025ff407230 */ /* 0x100fe40000004100 */
[-C--:B------:R-:W-:Y:S01]  /*1720*/  FMUL.FTZ R76, R76, R73.reuse ;  /* 0x000000494c4c7220 */ /* 0x080fe20000410000 */
[----:B------:R-:W-:Y:S01]  /*1730*/  FMUL.FTZ R80, R80, R73 ;  /* 0x0000004950507220 */ /* 0x000fe20000410000 */
[----:B------:R-:W-:Y:S01]  /*1740*/  FMUL.FTZ R78, R63, R78 ;  /* 0x0000004e3f4e7220 */ /* 0x000fe20000410000 */
[----:B------:R-:W-:Y:S01]  /*1750*/  FMUL.FTZ R45, R42, R45 ;  /* 0x0000002d2a2d7220 */ /* 0x000fe20000410000 */
[----:B------:R-:W-:-:S02]  /*1760*/  HADD2.F32 R38, -RZ, R37.H1_H1 ;  /* 0x30000025ff267230 */ /* 0x000fc40000004100 */
[----:B------:R-:W-:Y:S01]  /*1770*/  FMUL.FTZ R47, R39, R80 ;  /* 0x00000050272f7220 */ /* 0x000fe20000410000 */
[----:B------:R-:W-:Y:S02]  /*1780*/  HADD2.F32 R73, -RZ, R19.H1_H1 ;  /* 0x30000013ff497230 */ /* 0x000fe40000004100 */
[----:B------:R-:W-:Y:S01]  /*1790*/  FMUL.FTZ R65, R65, R76 ;  /* 0x0000004c41417220 */ /* 0x000fe20000410000 */
[----:B------:R-:W-:Y:S02]  /*17a0*/  HADD2.F32 R63, -RZ, R18.H1_H1 ;  /* 0x30000012ff3f7230 */ /* 0x000fe40000004100 */
[----:B------:R-:W-:Y:S01]  /*17b0*/  FMUL.FTZ R64, R64, R43 ;  /* 0x0000002b40407220 */ /* 0x000fe20000410000 */
[----:B------:R-:W-:Y:S02]  /*17c0*/  HADD2.F32 R42, -RZ, R17.H0_H0 ;  /* 0x20000011ff2a7230 */ /* 0x000fe40000004100 */
[----:B------:R-:W-:Y:S01]  /*17d0*/  FMUL.FTZ R39, R73, R80 ;  /* 0x0000005049277220 */ /* 0x000fe20000410000 */
[----:B------:R-:W-:-:S02]  /*17e0*/  HADD2.F32 R37, -RZ, R36.H0_H0 ;  /* 0x20000024ff257230 */ /* 0x000fc40000004100 */
[----:B------:R-:W-:Y:S01]  /*17f0*/  FMUL.FTZ R76, R63, R76 ;  /* 0x0000004c3f4c7220 */ /* 0x000fe20000410000 */
[----:B------:R-:W-:Y:S02]  /*1800*/  HADD2.F32 R74, -RZ, R17.H1_H1 ;  /* 0x30000011ff4a7230 */ /* 0x000fe40000004100 */
[----:B------:R-:W-:Y:S01]  /*1810*/  FMUL.FTZ R43, R42, R43 ;  /* 0x0000002b2a2b7220 */ /* 0x000fe20000410000 */
[--C-:B------:R-:W-:Y:S02]  /*1820*/  HADD2.F32 R77, -RZ, R16.reuse.H0_H0 ;  /* 0x20000010ff4d7230 */ /* 0x100fe40000004100 */
[-C--:B------:R-:W-:Y:S01]  /*1830*/  FMUL.FTZ R63, R38, R41.reuse ;  /* 0x00000029263f7220 */ /* 0x080fe20000410000 */
[----:B------:R-:W-:Y:S02]  /*1840*/  HADD2.F32 R44, -RZ, R16.H1_H1 ;  /* 0x30000010ff2c7230 */ /* 0x000fe40000004100 */
[----:B------:R-:W-:Y:S01]  /*1850*/  FMUL.FTZ R42, R74, R41 ;  /* 0x000000294a2a7220 */ /* 0x000fe20000410000 */
[----:B------:R-:W-:-:S02]  /*1860*/  HADD2.F32 R36, -RZ, R36.H1_H1 ;  /* 0x30000024ff247230 */ /* 0x000fc40000004100 */
[-C--:B------:R-:W-:Y:S01]  /*1870*/  FMUL.FTZ R73, R37, R40.reuse ;  /* 0x0000002825497220 */ /* 0x080fe20000410000 */
        /* <DEDUP_REMOVED lines=8> */
.L_x_3764:
        /* <DEDUP_REMOVED lines=8> */
[----:B-----5:R-:W-:Y:S01]  /*1980*/  FFMA.FTZ R30, R63, R47, R26 ;  /* 0x0000002f3f1e7223 */ /* 0x020fe2000001001a */
[-CC-:B------:R-:W-:Y:S01]  /*1990*/  FFMA.FTZ R76, R76, R82.reuse, R77.reuse ;  /* 0x000000524c4c7223 */ /* 0x180fe2000001004d */
[----:B------:R-:W-:Y:S01]  /*19a0*/  FFMA.FTZ R35, R65, R82, R77 ;  /* 0x0000005241237223 */ /* 0x000fe2000001004d */
[----:B------:R-:W-:-:S02]  /*19b0*/  HADD2.F32 R77, -RZ, R39.H0_H0 ;  /* 0x20000027ff4d7230 */ /* 0x000fc40000004100 */
[----:B------:R-:W-:Y:S01]  /*19c0*/  FADD.FTZ R33, R44, -R31 ;  /* 0x8000001f2c217221 */ /* 0x000fe20000010000 */
[----:B------:R-:W-:Y:S02]  /*19d0*/  HADD2.F32 R82, -RZ, R39.H1_H1 ;  /* 0x30000027ff527230 */ /* 0x000fe40000004100 */
[----:B------:R-:W-:Y:S01]  /*19e0*/  FADD.FTZ R44, R43, -R28 ;  /* 0x8000001c2b2c7221 */ /* 0x000fe20000010000 */
[----:B------:R-:W-:Y:S01]  /*19f0*/  FFMA.FTZ R31, R63, R80, R27 ;  /* 0x000000503f1f7223 */ /* 0x000fe2000001001b */
[--C-:B------:R-:W-:Y:S02]  /*1a00*/  HADD2.F32 R39, -RZ, R19.reuse.H0_H0 ;  /* 0x20000013ff277230 */ /* 0x100fe40000004100 */
[----:B------:R-:W-:Y:S01]  /*1a10*/  FMUL.FTZ R28, R30, R73 ;  /* 0x000000491e1c7220 */ /* 0x000fe20000410000 */
[----:B------:R-:W-:Y:S01]  /*1a20*/  FADD.FTZ R34, R40, -R29 ;  /* 0x8000001d28227221 */ /* 0x000fe20000010000 */
[----:B------:R-:W-:Y:S01]  /*1a30*/  FADD.FTZ R35, R42, -R35 ;  /* 0x800000232a237221 */ /* 0x000fe20000010000 */
[----:B------:R-:W-:Y:S01]  /*1a40*/  FADD.FTZ R32, R46, -R41 ;  /* 0x800000292e207221 */ /* 0x000fe20000010000 */
[----:B------:R-:W-:-:S02]  /*1a50*/  HADD2.F32 R42, -RZ, R19.H1_H1 ;  /* 0x30000013ff2a7230 */ /* 0x000fc40000004100 */
[----:B------:R-:W-:Y:S01]  /*1a60*/  FMUL.FTZ R41, R31, R73 ;  /* 0x000000491f297220 */ /* 0x000fe20000410000 */
[-C--:B------:R-:W-:Y:S01]  /*1a70*/  FMUL.FTZ R46, R77, R28.reuse ;  /* 0x0000001c4d2e7220 */ /* 0x080fe20000410000 */
[----:B------:R-:W-:Y:S01]  /*1a80*/  FMUL.FTZ R40, R39, R28 ;  /* 0x0000001c27287220 */ /* 0x000fe20000410000 */
[C---:B------:R-:W-:Y:S01]  /*1a90*/  FFMA.FTZ R29, R63.reuse, R34, R25 ;  /* 0x000000223f1d7223 */ /* 0x040fe20000010019 */
[C---:B------:R-:W-:Y:S01]  /*1aa0*/  FFMA.FTZ R28, R63.reuse, R35, R24 ;  /* 0x000000233f1c7223 */ /* 0x040fe20000010018 */
[----:B------:R-:W-:Y:S01]  /*1ab0*/  FFMA.FTZ R34, R63, R33, R22 ;  /* 0x000000213f227223 */ /* 0x000fe20000010016 */
[----:B------:R-:W-:Y:S01]  /*1ac0*/  FADD.FTZ R74, R45, -R76 ;  /* 0x8000004c2d4a7221 */ /* 0x000fe20000010000 */
[----:B------:R-:W-:Y:S01]  /*1ad0*/  FMUL.FTZ R39, R42, R41 ;  /* 0x000000292a277220 */ /* 0x000fe20000410000 */
[----:B------:R-:W-:Y:S02]  /*1ae0*/  HADD2.F32 R62, -RZ, R38.H0_H0 ;  /* 0x20000026ff3e7230 */ /* 0x000fe40000004100 */
[----:B------:R-:W-:Y:S01]  /*1af0*/  FMUL.FTZ R35, R28, R73 ;  /* 0x000000491c237220 */ /* 0x000fe20000410000 */
[----:B------:R-:W-:-:S02]  /*1b00*/  HADD2.F32 R64, -RZ, R37.H0_H0 ;  /* 0x20000025ff407230 */ /* 0x000fc40000004100 */
[----:B------:R-:W-:Y:S01]  /*1b10*/  FMUL.FTZ R33, R34, R73 ;  /* 0x0000004922217220 */ /* 0x000fe20000410000 */
[--C-:B------:R-:W-:Y:S02]  /*1b20*/  HADD2.F32 R76, -RZ, R18.reuse.H0_H0 ;  /* 0x20000012ff4c7230 */ /* 0x100fe40000004100 */
[----:B------:R-:W-:Y:S01]  /*1b30*/  FMUL.FTZ R47, R82, R41 ;  /* 0x00000029522f7220 */ /* 0x000fe20000410000 */
[--C-:B------:R-:W-:Y:S02]  /*1b40*/  HADD2.F32 R42, -RZ, R17.reuse.H0_H0 ;  /* 0x20000011ff2a7230 */ /* 0x100fe40000004100 */
[----:B------:R-:W-:Y:S01]  /*1b50*/  FMUL.FTZ R78, R29, R73 ;  /* 0x000000491d4e7220 */ /* 0x000fe20000410000 */
[----:B------:R-:W-:Y:S02]  /*1b60*/  HADD2.F32 R41, -RZ, R18.H1_H1 ;  /* 0x30000012ff297230 */ /* 0x000fe40000004100 */
[-C--:B------:R-:W-:Y:S01]  /*1b70*/  FMUL.FTZ R62, R62, R35.reuse ;  /* 0x000000233e3e7220 */ /* 0x080fe20000410000 */
[----:B------:R-:W-:Y:S01]  /*1b80*/  FMUL.FTZ R76, R76, R35 ;  /* 0x000000234c4c7220 */ /* 0x000fe20000410000 */
[-C--:B------:R-:W-:Y:S01]  /*1b90*/  FMUL.FTZ R64, R64, R33.reuse ;  /* 0x0000002140407220 */ /* 0x080fe20000410000 */
[----:B------:R-:W-:Y:S01]  /*1ba0*/  FMUL.FTZ R43, R42, R33 ;  /* 0x000000212a2b7220 */ /* 0x000fe20000410000 */
[C---:B------:R-:W-:Y:S01]  /*1bb0*/  FFMA.FTZ R32, R63.reuse, R32, R20 ;  /* 0x000000203f207223 */ /* 0x040fe20000010014 */
[C---:B------:R-:W-:Y:S01]  /*1bc0*/  FFMA.FTZ R35, R63.reuse, R44, R23 ;  /* 0x0000002c3f237223 */ /* 0x040fe20000010017 */
[----:B------:R-:W-:Y:S01]  /*1bd0*/  FFMA.FTZ R33, R63, R74, R21 ;  /* 0x0000004a3f217223 */ /* 0x000fe20000010015 */
        /* <DEDUP_REMOVED lines=9> */
[----:B------:R-:W-:-:S02]  /*1c70*/  HADD2.F32 R38, -RZ, R37.H1_H1 ;  /* 0x30000025ff267230 */ /* 0x000fc40000004100 */
[----:B------:R-:W-:Y:S01]  /*1c80*/  FMUL.FTZ R41, R41, R42 ;  /* 0x0000002a29297220 */ /* 0x000fe20000410000 */
[--C-:B------:R-:W-:Y:S02]  /*1c90*/  HADD2.F32 R37, -RZ, R36.reuse.H0_H0 ;  /* 0x20000024ff257230 */ /* 0x100fe40000004100 */
        /* <DEDUP_REMOVED lines=9> */
[----:B------:R-:W-:-:S07]  /*1d30*/  F2FP.F16.F32.PACK_AB R36, R44, R41 ;  /* 0x000000292c24723e */ /* 0x000fce00000000ff */
.L_x_3763:
        /* <DEDUP_REMOVED lines=22> */
.L_x_3759:
        /* <DEDUP_REMOVED lines=24> */
.L_x_3758:
[----:B------:R-:W-:Y:S05]  /*2020*/  BSYNC B0 ;  /* 0x0000000000007941 */ /* 0x000fea0003800000 */
.L_x_3757:
        /* <DEDUP_REMOVED lines=86> */
.L_x_3760:
        /* <DEDUP_REMOVED lines=8> */
.L_x_3767:
[----:B------:R-:W-:Y:S05]  /*2610*/  BSYNC B2 ;  /* 0x0000000000027941 */ /* 0x000fea0003800000 */
.L_x_3766:
        /* <DEDUP_REMOVED lines=8> */
.L_x_3768:
[----:B------:R-:W-:Y:S01]  /*26a0*/  FADD.FTZ R37, R82, R37 ;  /* 0x0000002552257221 */ /* 0x000fe20000010000 */
[----:B------:R-:W-:-:S04]  /*26b0*/  HFMA2 R88, -RZ, RZ, 0, 1.1920928955078125e-07 ;  /* 0x00000002ff587431 */ /* 0x000fc800000001ff */
[----:B------:R-:W-:Y:S02]  /*26c0*/  MOV R87, R37 ;  /* 0x0000002500577202 */ /* 0x000fe40000000f00 */
[----:B------:R-:W-:-:S07]  /*26d0*/  MOV R39, R84 ;  /* 0x0000005400277202 */ /* 0x000fce0000000f00 */
[----:B------:R-:W-:Y:S05]  /*26e0*/  WARPSYNC.COLLECTIVE R86, `(.L_x_3769) ;  /* 0x0000000056087348 */ /* 0x000fea0003c00000 */
[----:B------:R0:W1:Y:S02]  /*26f0*/  SHFL.BFLY P3, R84, R87, R88, R89 ;  /* 0x0c00005857547389 */ /* 0x0000640000060059 */
[----:B01----:R-:W-:Y:S05]  /*2700*/  ENDCOLLECTIVE ;  /* 0x000000000000791b */ /* 0x003fea0003800000 */
.L_x_3769:
[----:B------:R-:W-:-:S05]  /*2710*/  FADD.FTZ R39, R38, R39 ;  /* 0x0000002726277221 */ /* 0x000fca0000010000 */
[----:B------:R-:W-:Y:S02]  /*2720*/  MOV R87, R39 ;  /* 0x0000002700577202 */ /* 0x000fe40000000f00 */
[----:B------:R-:W-:-:S07]  /*2730*/  MOV R36, R84 ;  /* 0x0000005400247202 */ /* 0x000fce0000000f00 */
[----:B------:R-:W-:Y:S05]  /*2740*/  WARPSYNC.COLLECTIVE R86, `(.L_x_3770) ;  /* 0x0000000056087348 */ /* 0x000fea0003c00000 */
[----:B------:R0:W1:Y:S02]  /*2750*/  SHFL.BFLY P3, R84, R87, R88, R89 ;  /* 0x0c00005857547389 */ /* 0x0000640000060059 */
[----:B01----:R-:W-:Y:S05]  /*2760*/  ENDCOLLECTIVE ;  /* 0x000000000000791b */ /* 0x003fea0003800000 */
.L_x_3770:
[----:B------:R-:W-:Y:S01]  /*2770*/  FADD.FTZ R36, R37, R36 ;  /* 0x0000002425247221 */ /* 0x000fe20000010000 */
[----:B------:R-:W-:-:S04]  /*2780*/  HFMA2 R88, -RZ, RZ, 0, 2.384185791015625e-07 ;  /* 0x00000004ff587431 */ /* 0x000fc800000001ff */
[----:B------:R-:W-:Y:S01]  /*2790*/  MOV R87, R36 ;  /* 0x0000002400577202 */ /* 0x000fe20000000f00 */
[----:B------:R-:W-:-:S07]  /*27a0*/  FADD.FTZ R81, R39, R84 ;  /* 0x0000005427517221 */ /* 0x000fce0000010000 */
[----:B------:R-:W-:Y:S05]  /*27b0*/  WARPSYNC.COLLECTIVE R86, `(.L_x_3771) ;  /* 0x0000000056087348 */ /* 0x000fea0003c00000 */
[----:B------:R0:W1:Y:S02]  /*27c0*/  SHFL.BFLY P3, R84, R87, R88, R89 ;  /* 0x0c00005857547389 */ /* 0x0000640000060059 */
[----:B01----:R-:W-:Y:S05]  /*27d0*/  ENDCOLLECTIVE ;  /* 0x000000000000791b */ /* 0x003fea0003800000 */
.L_x_3771:
[----:B------:R-:W-:Y:S02]  /*27e0*/  MOV R87, R81 ;  /* 0x0000005100577202 */ /* 0x000fe40000000f00 */
[----:B------:R-:W-:-:S07]  /*27f0*/  MOV R77, R84 ;  /* 0x00000054004d7202 */ /* 0x000fce0000000f00 */
[----:B------:R-:W-:Y:S05]  /*2800*/  WARPSYNC.COLLECTIVE R86, `(.L_x_3772) ;  /* 0x0000000056087348 */ /* 0x000fea0003c00000 */
[----:B------:R0:W1:Y:S02]  /*2810*/  SHFL.BFLY P3, R84, R87, R88, R89 ;  /* 0x0c00005857547389 */ /* 0x0000640000060059 */
[----:B01----:R-:W-:Y:S05]  /*2820*/  ENDCOLLECTIVE ;  /* 0x000000000000791b */ /* 0x003fea0003800000 */
.L_x_3772:
[----:B------:R-:W-:Y:S01]  /*2830*/  FADD.FTZ R83, R36, R77 ;  /* 0x0000004d24537221 */ /* 0x000fe20000010000 */
[----:B------:R-:W-:-:S04]  /*2840*/  HFMA2 R88, -RZ, RZ, 0, 4.76837158203125e-07 ;  /* 0x00000008ff587431 */ /* 0x000fc800000001ff */
[----:B------:R-:W-:Y:S01]  /*2850*/  MOV R87, R83 ;  /* 0x0000005300577202 */ /* 0x000fe20000000f00 */
[----:B------:R-:W-:-:S07]  /*2860*/  FADD.FTZ R85, R81, R84 ;  /* 0x0000005451557221 */ /* 0x000fce0000010000 */
[----:B------:R-:W-:Y:S05]  /*2870*/  WARPSYNC.COLLECTIVE R86, `(.L_x_3773) ;  /* 0x0000000056087348 */ /* 0x000fea0003c00000 */
[----:B------:R0:W1:Y:S02]  /*2880*/  SHFL.BFLY P3, R84, R87, R88, R89 ;  /* 0x0c00005857547389 */ /* 0x0000640000060059 */
[----:B01----:R-:W-:Y:S05]  /*2890*/  ENDCOLLECTIVE ;  /* 0x000000000000791b */ /* 0x003fea0003800000 */
.L_x_3773:
[----:B------:R-:W-:Y:S02]  /*28a0*/  MOV R87, R85 ;  /* 0x0000005500577202 */ /* 0x000fe40000000f00 */
[----:B------:R-:W-:-:S07]  /*28b0*/  MOV R38, R84 ;  /* 0x0000005400267202 */ /* 0x000fce0000000f00 */
[----:B------:R-:W-:Y:S05]  /*28c0*/  WARPSYNC.COLLECTIVE R86, `(.L_x_3774) ;  /* 0x0000000056087348 */ /* 0x000fea0003c00000 */
[----:B------:R0:W1:Y:S02]  /*28d0*/  SHFL.BFLY P3, R84, R87, R88, R89 ;  /* 0x0c00005857547389 */ /* 0x0000640000060059 */
[----:B01----:R-:W-:Y:S05]  /*28e0*/  ENDCOLLECTIVE ;  /* 0x000000000000791b */ /* 0x003fea0003800000 */
.L_x_3774:
[----:B------:R-:W-:Y:S01]  /*28f0*/  FADD.FTZ R77, R83, R38 ;  /* 0x00000026534d7221 */ /* 0x000fe20000010000 */
[----:B------:R-:W-:-:S04]  /*2900*/  HFMA2 R88, -RZ, RZ, 0, 9.5367431640625e-07 ;  /* 0x00000010ff587431 */ /* 0x000fc800000001ff */
[----:B------:R-:W-:Y:S02]  /*2910*/  MOV R87, R77 ;  /* 0x0000004d00577202 */ /* 0x000fe40000000f00 */
[----:B------:R-:W-:-:S07]  /*2920*/  MOV R82, R84 ;  /* 0x0000005400527202 */ /* 0x000fce0000000f00 */
[----:B------:R-:W-:Y:S05]  /*2930*/  WARPSYNC.COLLECTIVE R86, `(.L_x_3775) ;  /* 0x0000000056087348 */ /* 0x000fea0003c00000 */
[----:B------:R0:W1:Y:S02]  /*2940*/  SHFL.BFLY P3, R84, R87, R88, R89 ;  /* 0x0c00005857547389 */ /* 0x0000640000060059 */
[----:B01----:R-:W-:Y:S05]  /*2950*/  ENDCOLLECTIVE ;  /* 0x000000000000791b */ /* 0x003fea0003800000 */
.L_x_3775:
[----:B------:R-:W-:-:S05]  /*2960*/  FADD.FTZ R79, R85, R82 ;  /* 0x00000052554f7221 */ /* 0x000fca0000010000 */
[----:B------:R-:W-:Y:S02]  /*2970*/  MOV R87, R79 ;  /* 0x0000004f00577202 */ /* 0x000fe40000000f00 */
[----:B------:R-:W-:-:S07]  /*2980*/  MOV R82, R84 ;  /* 0x0000005400527202 */ /* 0x000fce0000000f00 */
[----:B------:R-:W-:Y:S05]  /*2990*/  WARPSYNC.COLLECTIVE R86, `(.L_x_3776) ;  /* 0x0000000056087348 */ /* 0x000fea0003c00000 */
[----:B------:R0:W1:Y:S02]  /*29a0*/  SHFL.BFLY P3, R84, R87, R88, R89 ;  /* 0x0c00005857547389 */ /* 0x0000640000060059 */
[----:B01----:R-:W-:Y:S05]  /*29b0*/  ENDCOLLECTIVE ;  /* 0x000000000000791b */ /* 0x003fea0003800000 */
.L_x_3776:
[----:B------:R-:W-:Y:S05]  /*29c0*/  BRA `(.L_x_3777) ;  /* 0xffffffe000547947 */ /* 0x000fea000383ffff */
.L_x_3778:
        /* <DEDUP_REMOVED lines=11> */
.L_x_6461:


//--------------------- .text._ZN10layer_norm13ln_bwd_kernelINS_13Kernel_traitsI6__halfS2_fS2_fjLj256ELj1ELj4ELj1ELj16ENS_18Kernel_traits_baseILj256ES2_S2_fS2_fjLj128EEEEELb0ELb1ELb1ELb0EEEvNS_9BwdParamsE --------------------------
	.section	.text._ZN10layer_norm13ln_bwd_kernelINS_13Kernel_traitsI6__halfS2_fS2_fjLj256ELj1ELj4ELj1ELj16ENS_18Kernel_traits_baseILj256ES2_S2_fS2_fjLj128EEEEELb0ELb1ELb1ELb0EEEvNS_9BwdParamsE,"ax",@progbits
	.align	128
        .global         _ZN10layer_norm13ln_bwd_kernelINS_13Kernel_traitsI6__halfS2_fS2_fjLj256ELj1ELj4ELj1ELj16ENS_18Kernel_traits_baseILj256ES2_S2_fS2_fjLj128EEEEELb0ELb1ELb1ELb0EEEvNS_9BwdParamsE
        .type           _ZN10layer_norm13ln_bwd_kernelINS_13Kernel_traitsI6__halfS2_fS2_fjLj256ELj1ELj4ELj1ELj16ENS_18Kernel_traits_baseILj256ES2_S2_fS2_fjLj128EEEEELb0ELb1ELb1ELb0EEEvNS_9BwdParamsE,@function
        .size           _ZN10layer_norm13ln_bwd_kernelINS_13Kernel_traitsI6__halfS2_fS2_fjLj256ELj1ELj4ELj1ELj16ENS_18Kernel_traits_baseILj256ES2_S2_fS2_fjLj128EEEEELb0ELb1ELb1ELb0EEEvNS_9BwdParamsE,(.L_x_6462 - _ZN10layer_norm13ln_bwd_kernelINS_13Kernel_traitsI6__halfS2_fS2_fjLj256ELj1ELj4ELj1ELj16ENS_18Kernel_traits_baseILj256ES2_S2_fS2_fjLj128EEEEELb0ELb1ELb1ELb0EEEvNS_9BwdParamsE)
        .other          _ZN10layer_norm13ln_bwd_kernelINS_13Kernel_traitsI6__halfS2_fS2_fjLj256ELj1ELj4ELj1ELj16ENS_18Kernel_traits_baseILj256ES2_S2_fS2_fjLj128EEEEELb0ELb1ELb1ELb0EEEvNS_9BwdParamsE,@"STO_CUDA_ENTRY STV_DEFAULT"
_ZN10layer_norm13ln_bwd_kernelINS_13Kernel_traitsI6__halfS2_fS2_fjLj256ELj1ELj4ELj1ELj16ENS_18Kernel_traits_baseILj256ES2_S2_fS2_fjLj128EEEEELb0ELb1ELb1ELb0EEEvNS_9BwdParamsE:
.text._ZN10layer_norm13ln_bwd_kernelINS_13Kernel_traitsI6__halfS2_fS2_fjLj256ELj1ELj4ELj1ELj16ENS_18Kernel_traits_baseILj256ES2_S2_fS2_fjLj128EEEEELb0ELb1ELb1ELb0EEEvNS_9BwdParamsE:
        /* <DEDUP_REMOVED lines=44> */
[----:B0-----:R-:W-:-:S04]  /*02c0*/  ISETP.NE.U32.AND P0, PT, RZ, UR4, PT ;  /* 0x00000004ff007c0c */ /* 0x001fc8000bf05070 */
[----:B------:R-:W-:-:S04]  /*02d0*/  ISETP.NE.AND.EX P0, PT, RZ, UR5, PT, P0 ;  /* 0x00000005ff007c0c */ /* 0x000fc8000bf05300 */
[----:B------:R-:W-:-:S13]  /*02e0*/  ISETP.LT.U32.OR P0, PT, R2, 0x20, !P0 ;  /* 0x000000200200780c */ /* 0x000fda0004701470 */
.L_x_3807:
        /* <DEDUP_REMOVED lines=11> */
[----:B------:R-:W-:Y:S02]  /*03a0*/  CS2R R86, SRZ ;  /* 0x0000000000567805 */ /* 0x000fe4000001ff00 */
[----:B---3--:R-:W-:-:S13]  /*03b0*/  ISETP.GE.AND P3, PT, R81, 0x1, PT ;  /* 0x000000015100780c */ /* 0x008fda0003f66270 */
[----:B01----:R-:W-:Y:S05]  /*03c0*/  @!P3 BRA `(.L_x_3782) ;  /* 0x000000040094b947 */ /* 0x003fea0003800000 */
        /* <DEDUP_REMOVED lines=8> */
[----:B------:R-:W1:Y:S01]  /*0450*/  LDC.64 R6, c[0x0][0x428] ;  /* 0x00010a00ff067b82 */ /* 0x000e620000000a00 */
[----:B------:R-:W2:Y:S01]  /*0460*/  LDG.E R82, desc[UR6][R84.64] ;  /* 0x0000000654527981 */ /* 0x000ea2000c1e1900 */
[----:B------:R-:W-:Y:S02]  /*0470*/  LEA.HI R3, R10, R3, RZ, 0x3 ;  /* 0x000000030a037211 */ /* 0x000fe400078f18ff */
[----:B------:R-:W-:Y:S02]  /*0480*/  SHF.R.S32.HI R10, RZ, 0x1f, R5 ;  /* 0x0000001fff0a7819 */ /* 0x000fe40000011405 */
[----:B------:R-:W-:Y:S02]  /*0490*/  LEA.HI.SX32 R3, R3, R0, 0x1d ;  /* 0x0000000003037211 */ /* 0x000fe400078feaff */
[----:B------:R-:W-:-:S04]  /*04a0*/  LEA.HI R5, R10, R5, RZ, 0x3 ;  /* 0x000000050a057211 */ /* 0x000fc800078f18ff */
[----:B------:R-:W-:Y:S01]  /*04b0*/  LEA.HI.SX32 R5, R5, R0, 0x1d ;  /* 0x0000000005057211 */ /* 0x000fe200078feaff */
[----:B0-----:R-:W-:-:S05]  /*04c0*/  IMAD.WIDE.U32 R86, R3, 0x20, R8 ;  /* 0x0000002003567825 */ /* 0x001fca00078e0008 */
[----:B------:R-:W3:Y:S01]  /*04d0*/  LDG.E.128 R68, desc[UR6][R86.64] ;  /* 0x0000000656447981 */ /* 0x000ee2000c1e1d00 */
[----:B-1----:R-:W-:-:S03]  /*04e0*/  IMAD.WIDE.U32 R6, R5, 0x10, R6 ;  /* 0x0000001005067825 */ /* 0x002fc600078e0006 */
[----:B------:R-:W4:Y:S04]  /*04f0*/  LDG.E.128 R72, desc[UR6][R86.64+0x10] ;  /* 0x0000100656487981 */ /* 0x000f28000c1e1d00 */
[----:B------:R0:W4:Y:S01]  /*0500*/  LDG.E.128 R8, desc[UR6][R6.64] ;  /* 0x0000000606087981 */ /* 0x000122000c1e1d00 */
[----:B------:R-:W-:-:S04]  /*0510*/  ISETP.NE.U32.AND P1, PT, RZ, UR16, PT ;  /* 0x00000010ff007c0c */ /* 0x000fc8000bf25070 */
[----:B------:R-:W-:-:S13]  /*0520*/  ISETP.NE.AND.EX P1, PT, RZ, UR17, PT, P1 ;  /* 0x00000011ff007c0c */ /* 0x000fda000bf25310 */
[----:B------:R-:W1:Y:S01]  /*0530*/  @P1 LDC.64 R76, c[0x0][0x438] ;  /* 0x00010e00ff4c1b82 */ /* 0x000e620000000a00 */
[----:B0-----:R-:W-:Y:S02]  /*0540*/  HADD2.F32 R6, -RZ, R48.H0_H0 ;  /* 0x20000030ff067230 */ /* 0x001fe40000004100 */
[----:B-1----:R-:W-:-:S05]  /*0550*/  @P1 IMAD.WIDE.U32 R76, R3, 0x20, R76 ;  /* 0x00000020034c1825 */ /* 0x002fca00078e004c */
[----:B------:R-:W5:Y:S04]  /*0560*/  @P1 LDG.E.128 R16, desc[UR6][R76.64] ;  /* 0x000000064c101981 */ /* 0x000f68000c1e1d00 */
[----:B------:R0:W5:Y:S01]  /*0570*/  @P1 LDG.E.128 R12, desc[UR6][R76.64+0x10] ;  /* 0x000010064c0c1981 */ /* 0x000162000c1e1d00 */
[----:B------:R-:W-:Y:S01]  /*0580*/  ISETP.NE.AND P1, PT, RZ, UR8, PT ;  /* 0x00000008ff007c0c */ /* 0x000fe2000bf25270 */
[----:B------:R-:W-:Y:S02]  /*0590*/  HADD2.F32 R7, -RZ, R48.H1_H1 ;  /* 0x30000030ff077230 */ /* 0x000fe40000004100 */
[----:B------:R-:W-:Y:S01]  /*05a0*/  HADD2.F32 R79, -RZ, R51.H1_H1 ;  /* 0x30000033ff4f7230 */ /* 0x000fe20000004100 */
[----:B--2---:R-:W-:-:S05]  /*05b0*/  FSEL R82, R82, RZ, !P1 ;  /* 0x000000ff52527208 */ /* 0x004fca0004800000 */
[--C-:B---3--:R-:W-:Y:S01]  /*05c0*/  FADD.FTZ R88, R68, -R82.reuse ;  /* 0x8000005244587221 */ /* 0x108fe20000010000 */
[----:B------:R-:W-:-:S03]  /*05d0*/  FADD.FTZ R84, R70, -R82 ;  /* 0x8000005246547221 */ /* 0x000fc60000010000 */
[----:B-----5:R-:W-:Y:S01]  /*05e0*/  FMUL.FTZ R3, R83, R88 ;  /* 0x0000005853037220 */ /* 0x020fe20000410000 */
[----:B----4-:R-:W-:Y:S02]  /*05f0*/  HADD2.F32 R5, -RZ, R8.H0_H0 ;  /* 0x20000008ff057230 */ /* 0x010fe40000004100 */
[--C-:B------:R-:W-:Y:S01]  /*0600*/  FADD.FTZ R90, R69, -R82.reuse ;  /* 0x80000052455a7221 */ /* 0x100fe20000010000 */
[--C-:B------:R-:W-:Y:S01]  /*0610*/  FADD.FTZ R68, R71, -R82.reuse ;  /* 0x8000005247447221 */ /* 0x100fe20000010000 */
[----:B------:R-:W-:Y:S01]  /*0620*/  FADD.FTZ R70, R72, -R82 ;  /* 0x8000005248467221 */ /* 0x000fe20000010000 */
[-C--:B------:R-:W-:Y:S01]  /*0630*/  FMUL.FTZ R6, R6, R5.reuse ;  /* 0x0000000506067220 */ /* 0x080fe20000410000 */
[----:B------:R-:W-:Y:S01]  /*0640*/  FFMA.FTZ R20, R3, R5, R20 ;  /* 0x0000000503147223 */ /* 0x000fe20000010014 */
[----:B------:R-:W-:Y:S01]  /*0650*/  FADD.FTZ R28, R28, R5 ;  /* 0x000000051c1c7221 */ /* 0x000fe20000010000 */
[----:B------:R-:W-:Y:S01]  /*0660*/  FMUL.FTZ R5, R83, R84 ;  /* 0x0000005453057220 */ /* 0x000fe20000410000 */
[----:B------:R-:W-:-:S02]  /*0670*/  HADD2.F32 R69, -RZ, R10.H0_H0 ;  /* 0x2000000aff457230 */ /* 0x000fc40000004100 */
[----:B------:R-:W-:Y:S02]  /*0680*/  HADD2.F32 R80, -RZ, R10.H1_H1 ;  /* 0x3000000aff507230 */ /* 0x000fe40000004100 */
[----:B------:R-:W-:Y:S02]  /*0690*/  HADD2.F32 R84, -RZ, R50.H0_H0 ;  /* 0x20000032ff547230 */ /* 0x000fe40000004100 */
[--C-:B------:R-:W-:Y:S01]  /*06a0*/  FADD.FTZ R72, R73, -R82.reuse ;  /* 0x8000005249487221 */ /* 0x100fe20000010000 */
[----:B------:R-:W-:Y:S02]  /*06b0*/  HADD2.F32 R92, -RZ, R8.H1_H1 ;  /* 0x30000008ff5c7230 */ /* 0x000fe40000004100 */
[----:B------:R-:W-:Y:S01]  /*06c0*/  FADD.FTZ R74, R74, -R82 ;  /* 0x800000524a4a7221 */ /* 0x000fe20000010000 */
[----:B------:R-:W-:Y:S02]  /*06d0*/  HADD2.F32 R71, -RZ, R9.H0_H0 ;  /* 0x20000009ff477230 */ /* 0x000fe40000004100 */
[----:B------:R-:W-:-:S02]  /*06e0*/  HADD2.F32 R10, -RZ, R49.H0_H0 ;  /* 0x20000031ff0a7230 */ /* 0x000fc40000004100 */
[----:B------:R-:W-:Y:S01]  /*06f0*/  FADD.FTZ R82, R75, -R82 ;  /* 0x800000524b527221 */ /* 0x000fe20000010000 */
[----:B------:R-:W-:Y:S02]  /*0700*/  HADD2.F32 R86, -RZ, R9.H1_H1 ;  /* 0x30000009ff567230 */ /* 0x000fe40000004100 */
[----:B------:R-:W-:Y:S01]  /*0710*/  FMUL.FTZ R9, R83, R70 ;  /* 0x0000004653097220 */ /* 0x000fe20000410000 */
[----:B------:R-:W-:Y:S02]  /*0720*/  HADD2.F32 R75, -RZ, R50.H1_H1 ;  /* 0x30000032ff4b7230 */ /* 0x000fe40000004100 */
[----:B------:R-:W-:Y:S01]  /*0730*/  FMUL.FTZ R70, R84, R69 ;  /* 0x0000004554467220 */ /* 0x000fe20000410000 */
[----:B------:R-:W-:Y:S01]  /*0740*/  FMUL.FTZ R7, R7, R92 ;  /* 0x0000005c07077220 */ /* 0x000fe20000410000 */
[-C--:B------:R-:W-:Y:S01]  /*0750*/  FMUL.FTZ R10, R10, R71.reuse ;  /* 0x000000470a0a7220 */ /* 0x080fe20000410000 */
[----:B------:R-:W-:Y:S01]  /*0760*/  FFMA.FTZ R22, R5, R71, R22 ;  /* 0x0000004705167223 */ /* 0x000fe20000010016 */
[----:B------:R-:W-:Y:S01]  /*0770*/  FADD.FTZ R30, R30, R71 ;  /* 0x000000471e1e7221 */ /* 0x000fe20000010000 */
[----:B------:R-:W-:Y:S01]  /*0780*/  FADD.FTZ R84, RZ, R6 ;  /* 0x00000006ff547221 */ /* 0x000fe20000010000 */
[----:B------:R-:W-:Y:S01]  /*0790*/  FMUL.FTZ R8, R83, R90 ;  /* 0x0000005a53087220 */ /* 0x000fe20000410000 */
[----:B------:R-:W-:Y:S01]  /*07a0*/  FFMA.FTZ R71, R3, R6, RZ ;  /* 0x0000000603477223 */ /* 0x000fe200000100ff */
[----:B------:R-:W-:-:S02]  /*07b0*/  HADD2.F32 R73, -RZ, R11.H0_H0 ;  /* 0x2000000bff497230 */ /* 0x000fc40000004100 */
[----:B------:R-:W-:Y:S01]  /*07c0*/  FFMA.FTZ R24, R9, R69, R24 ;  /* 0x0000004509187223 */ /* 0x000fe20000010018 */
[----:B0-----:R-:W-:Y:S02]  /*07d0*/  HADD2.F32 R76, -RZ, R11.H1_H1 ;  /* 0x3000000bff4c7230 */ /* 0x001fe40000004100 */
[----:B------:R-:W-:Y:S01]  /*07e0*/  FADD.FTZ R40, R40, R69 ;  /* 0x0000004528287221 */ /* 0x000fe20000010000 */
[----:B------:R-:W-:Y:S02]  /*07f0*/  HADD2.F32 R11, -RZ, R49.H1_H1 ;  /* 0x30000031ff0b7230 */ /* 0x000fe40000004100 */
[----:B------:R-:W-:Y:S01]  /*0800*/  FMUL.FTZ R72, R83, R72 ;  /* 0x0000004853487220 */ /* 0x000fe20000410000 */
[-C--:B------:R-:W-:Y:S01]  /*0810*/  FMUL.FTZ R69, R75, R80.reuse ;  /* 0x000000504b457220 */ /* 0x080fe20000410000 */
[----:B------:R-:W-:Y:S01]  /*0820*/  FADD.FTZ R75, R84, R7 ;  /* 0x00000007544b7221 */ /* 0x000fe20000010000 */
[----:B------:R-:W-:Y:S01]  /*0830*/  FFMA.FTZ R84, R8, R7, R71 ;  /* 0x0000000708547223 */ /* 0x000fe20000010047 */
[----:B------:R-:W-:Y:S01]  /*0840*/  FFMA.FTZ R25, R72, R80, R25 ;  /* 0x0000005048197223 */ /* 0x000fe20000010019 */
[----:B------:R-:W-:Y:S01]  /*0850*/  FADD.FTZ R41, R41, R80 ;  /* 0x0000005029297221 */ /* 0x000fe20000010000 */
[----:B------:R-:W-:Y:S01]  /*0860*/  FMUL.FTZ R11, R11, R86 ;  /* 0x000000560b0b7220 */ /* 0x000fe20000410000 */
[----:B------:R-:W-:Y:S01]  /*0870*/  FADD.FTZ R80, R75, R10 ;  /* 0x0000000a4b507221 */ /* 0x000fe20000010000 */
[----:B------:R-:W-:Y:S01]  /*0880*/  FMUL.FTZ R68, R83, R68 ;  /* 0x0000004453447220 */ /* 0x000fe20000410000 */
[----:B------:R-:W-:-:S02]  /*0890*/  FFMA.FTZ R71, R5, R10, R84 ;  /* 0x0000000a05477223 */ /* 0x000fc40000010054 */
[----:B------:R-:W-:Y:S02]  /*08a0*/  FADD.FTZ R75, R80, R11 ;  /* 0x0000000b504b7221 */ /* 0x000fe40000010000 */
[C---:B------:R-:W-:Y:S01]  /*08b0*/  FFMA.FTZ R84, R68.reuse, R11, R71 ;  /* 0x0000000b44547223 */ /* 0x040fe20000010047 */
[----:B------:R-:W-:Y:S01]  /*08c0*/  FFMA.FTZ R23, R68, R86, R23 ;  /* 0x0000005644177223 */ /* 0x000fe20000010017 */
[----:B------:R-:W-:Y:S01]  /*08d0*/  FADD.FTZ R31, R31, R86 ;  /* 0x000000561f1f7221 */ /* 0x000fe20000010000 */
[----:B------:R-:W-:Y:S01]  /*08e0*/  FMUL.FTZ R71, R83, R74 ;  /* 0x0000004a53477220 */ /* 0x000fe20000410000 */
[----:B------:R-:W-:Y:S02]  /*08f0*/  HADD2.F32 R86, -RZ, R51.H0_H0 ;  /* 0x20000033ff567230 */ /* 0x000fe40000004100 */
[----:B------:R-:W-:Y:S01]  /*0900*/  FADD.FTZ R74, R75, R70 ;  /* 0x000000464b4a7221 */ /* 0x000fe20000010000 */
[----:B------:R-:W-:-:S03]  /*0910*/  FFMA.FTZ R75, R9, R70, R84 ;  /* 0x00000046094b7223 */ /* 0x000fc60000010054 */
[----:B------:R-:W-:Y:S01]  /*0920*/  FADD.FTZ R77, R74, R69 ;  /* 0x000000454a4d7221 */ /* 0x000fe20000010000 */
[----:B------:R-:W-:Y:S01]  /*0930*/  FMUL.FTZ R80, R86, R73 ;  /* 0x0000004956507220 */ /* 0x000fe20000410000 */
[----:B------:R-:W-:Y:S01]  /*0940*/  FFMA.FTZ R74, R72, R69, R75 ;  /* 0x00000045484a7223 */ /* 0x000fe2000001004b */
        /* <DEDUP_REMOVED lines=13> */
.L_x_3782:
        /* <DEDUP_REMOVED lines=9> */
.L_x_3783:
[----:B------:R-:W-:Y:S05]  /*0ab0*/  BSYNC.RECONVERGENT B1 ;  /* 0x0000000000017941 */ /* 0x000fea0003800200 */
.L_x_3781:
        /* <DEDUP_REMOVED lines=21> */
.L_x_3821:
[----:B------:R-:W3:Y:S01]  /*0c10*/  @P2 LDC R75, c[0x0][0x388] ;  /* 0x0000e200ff4b2b82 */ /* 0x000ee20000000800 */
[----:B------:R-:W-:Y:S01]  /*0c20*/  @P2 IADD3 R78, PT, PT, R78, -0x1, RZ ;  /* 0xffffffff4e4e2810 */ /* 0x000fe20007ffe0ff */
[----:B------:R-:W-:Y:S01]  /*0c30*/  BSSY.RECONVERGENT B2, `(.L_x_3785) ;  /* 0x00001cd000027945 */ /* 0x000fe20003800200 */
[----:B------:R-:W-:Y:S01]  /*0c40*/  ISETP.GE.U32.AND P1, PT, R2, 0x20, PT ;  /* 0x000000200200780c */ /* 0x000fe20003f26070 */
[----:B-1----:R-:W-:Y:S02]  /*0c50*/  FADD.FTZ R79, R76, R79 ;  /* 0x0000004f4c4f7221 */ /* 0x002fe40000010000 */
[----:B---3--:R-:W-:-:S05]  /*0c60*/  @P2 IMAD R78, R78, R75, RZ ;  /* 0x0000004b4e4e2224 */ /* 0x008fca00078e02ff */
[----:B------:R-:W-:-:S04]  /*0c70*/  @P2 SHF.R.S32.HI R75, RZ, 0x1f, R78 ;  /* 0x0000001fff4b2819 */ /* 0x000fc8000001144e */
[----:B------:R-:W-:Y:S01]  /*0c80*/  @P2 LEA.HI R75, R75, R78, RZ, 0x3 ;  /* 0x0000004e4b4b2211 */ /* 0x000fe200078f18ff */
[----:B--2---:R-:W-:-:S03]  /*0c90*/  FADD.FTZ R78, R77, R86 ;  /* 0x000000564d4e7221 */ /* 0x004fc60000010000 */
[----:B------:R-:W-:Y:S02]  /*0ca0*/  @P2 LEA.HI.SX32 R84, R75, R0, 0x1d ;  /* 0x000000004b542211 */ /* 0x000fe400078feaff */
[----:B------:R-:W-:Y:S02]  /*0cb0*/  CS2R R74, SRZ ;  /* 0x00000000004a7805 */ /* 0x000fe4000001ff00 */
[----:B------:R-:W-:Y:S02]  /*0cc0*/  @P2 MOV R75, RZ ;  /* 0x000000ff004b2202 */ /* 0x000fe40000000f00 */
        /* <DEDUP_REMOVED lines=27> */
[----:B------:R-:W-:-:S05]  /*0e80*/  HADD2.F32 R76, -RZ, R44.H0_H0 ;  /* 0x2000002cff4c7230 */ /* 0x000fca0000004100 */
[----:B------:R-:W-:Y:S01]  /*0e90*/  FMUL.FTZ R86, R77, R76 ;  /* 0x0000004c4d567220 */ /* 0x000fe20000410000 */
[----:B-----5:R-:W-:-:S04]  /*0ea0*/  HADD2.F32 R76, -RZ, R52.H0_H0 ;  /* 0x20000034ff4c7230 */ /* 0x020fc80000004100 */
[----:B------:R-:W-:Y:S01]  /*0eb0*/  F2FP.F16.F32.PACK_AB R86, RZ, R86 ;  /* 0x00000056ff56723e */ /* 0x000fe200000000ff */
[----:B------:R-:W-:-:S03]  /*0ec0*/  FFMA.FTZ R36, R77, R76, R36 ;  /* 0x0000004c4d247223 */ /* 0x000fc60000010024 */
[----:B------:R-:W-:-:S07]  /*0ed0*/  PRMT R56, R86, 0x7610, R56 ;  /* 0x0000761056387816 */ /* 0x000fce0000000038 */
.L_x_3791:
[----:B------:R-:W-:Y:S05]  /*0ee0*/  BSYNC.RECONVERGENT B3 ;  /* 0x0000000000037941 */ /* 0x000fea0003800200 */
.L_x_3790:
        /* <DEDUP_REMOVED lines=8> */
[----:B------:R-:W-:-:S04]  /*0f70*/  FMUL.FTZ R76, R76, UR10 ;  /* 0x0000000a4c4c7c20 */ /* 0x000fc80008410000 */
[----:B------:R-:W-:Y:S01]  /*0f80*/  FMUL.FTZ R86, R76, R77 ;  /* 0x0000004d4c567220 */ /* 0x000fe20000410000 */
[----:B-----5:R-:W-:-:S04]  /*0f90*/  HADD2.F32 R77, -RZ, R52.H1_H1 ;  /* 0x30000034ff4d7230 */ /* 0x020fc80000004100 */
[----:B------:R-:W-:Y:S01]  /*0fa0*/  F2FP.F16.F32.PACK_AB R86, RZ, R86 ;  /* 0x00000056ff56723e */ /* 0x000fe200000000ff */
[----:B------:R-:W-:-:S03]  /*0fb0*/  FFMA.FTZ R37, R76, R77, R37 ;  /* 0x0000004d4c257223 */ /* 0x000fc60000010025 */
[----:B------:R-:W-:-:S07]  /*0fc0*/  PRMT R56, R56, 0x5410, R86 ;  /* 0x0000541038387816 */ /* 0x000fce0000000056 */
.L_x_3793:
[----:B------:R-:W-:Y:S05]  /*0fd0*/  BSYNC.RECONVERGENT B3 ;  /* 0x0000000000037941 */ /* 0x000fea0003800200 */
.L_x_3792:
        /* <DEDUP_REMOVED lines=14> */
.L_x_3795:
[----:B------:R-:W-:Y:S05]  /*10c0*/  BSYNC.RECONVERGENT B3 ;  /* 0x0000000000037941 */ /* 0x000fea0003800200 */
.L_x_3794:
        /* <DEDUP_REMOVED lines=14> */
.L_x_3797:
[----:B------:R-:W-:Y:S05]  /*11b0*/  BSYNC.RECONVERGENT B3 ;  /* 0x0000000000037941 */ /* 0x000fea0003800200 */
.L_x_3796:
        /* <DEDUP_REMOVED lines=14> */
.L_x_3799:
[----:B------:R-:W-:Y:S05]  /*12a0*/  BSYNC.RECONVERGENT B3 ;  /* 0x0000000000037941 */ /* 0x000fea0003800200 */
.L_x_3798:
        /* <DEDUP_REMOVED lines=14> */
.L_x_3801:
[----:B------:R-:W-:Y:S05]  /*1390*/  BSYNC.RECONVERGENT B3 ;  /* 0x0000000000037941 */ /* 0x000fea0003800200 */
.L_x_3800:
        /* <DEDUP_REMOVED lines=14> */
.L_x_3803:
[----:B------:R-:W-:Y:S05]  /*1480*/  BSYNC.RECONVERGENT B3 ;  /* 0x0000000000037941 */ /* 0x000fea0003800200 */
.L_x_3802:
        /* <DEDUP_REMOVED lines=12> */
[----:B------:R-:W-:Y:S01]  /*1550*/  PRMT R59, R59, 0x5410, R78 ;  /* 0x000054103b3b7816 */ /* 0x000fe2000000004e */
[----:B------:R-:W-:Y:S06]  /*1560*/  BRA `(.L_x_3804) ;  /* 0x0000001000a47947 */ /* 0x000fec0003800000 */
.L_x_3789:
[----:B------:R-:W0:Y:S01]  /*1570*/  @P2 LDC R63, c[0x0][0x40c] ;  /* 0x00010300ff3f2b82 */ /* 0x000e220000000800 */
[-CC-:B------:R-:W-:Y:S01]  /*1580*/  FFMA.FTZ R61, R3, R78.reuse, R79.reuse ;  /* 0x0000004e033d7223 */ /* 0x180fe2000001004f */
[----:B------:R-:W-:Y:S01]  /*1590*/  ISETP.GT.AND P1, PT, R81, RZ, PT ;  /* 0x000000ff5100720c */ /* 0x000fe20003f24270 */
[----:B------:R-:W-:Y:S01]  /*15a0*/  FFMA.FTZ R62, R8, R78, R79 ;  /* 0x0000004e083e7223 */ /* 0x000fe2000001004f */
[----:B-----5:R-:W-:Y:S02]  /*15b0*/  @P2 HADD2.F32 R65, -RZ, R52.H0_H0 ;  /* 0x20000034ff412230 */ /* 0x020fe40000004100 */
[----:B------:R-:W-:Y:S01]  /*15c0*/  FADD.FTZ R60, R6, -R61 ;  /* 0x8000003d063c7221 */ /* 0x000fe20000010000 */
[----:B------:R-:W-:Y:S02]  /*15d0*/  @P2 HADD2.F32 R64, -RZ, R44.H0_H0 ;  /* 0x2000002cff402230 */ /* 0x000fe40000004100 */
[----:B------:R-:W-:Y:S01]  /*15e0*/  FADD.FTZ R62, R7, -R62 ;  /* 0x8000003e073e7221 */ /* 0x000fe20000010000 */
[----:B------:R-:W1:Y:S01]  /*15f0*/  @P2 LDC R66, c[0x0][0x40c] ;  /* 0x00010300ff422b82 */ /* 0x000e620000000800 */
[----:B------:R-:W-:Y:S01]  /*1600*/  FMUL.FTZ R60, R83, R60 ;  /* 0x0000003c533c7220 */ /* 0x000fe20000410000 */
[----:B------:R-:W-:-:S02]  /*1610*/  @P2 HADD2.F32 R76, -RZ, R52.H1_H1 ;  /* 0x30000034ff4c2230 */ /* 0x000fc40000004100 */
[----:B------:R-:W-:Y:S01]  /*1620*/  FMUL.FTZ R62, R83, R62 ;  /* 0x0000003e533e7220 */ /* 0x000fe20000410000 */
[----:B------:R-:W-:Y:S02]  /*1630*/  @P2 HADD2.F32 R77, -RZ, R44.H1_H1 ;  /* 0x3000002cff4d2230 */ /* 0x000fe40000004100 */
[-CC-:B------:R-:W-:Y:S01]  /*1640*/  FFMA.FTZ R81, R9, R78.reuse, R79.reuse ;  /* 0x0000004e09517223 */ /* 0x180fe2000001004f */
[----:B------:R-:W-:Y:S01]  /*1650*/  FSEL R60, R60, RZ, P1 ;  /* 0x000000ff3c3c7208 */ /* 0x000fe20000800000 */
[-CC-:B------:R-:W-:Y:S01]  /*1660*/  FFMA.FTZ R87, R71, R78.reuse, R79.reuse ;  /* 0x0000004e47577223 */ /* 0x180fe2000001004f */
[----:B------:R-:W-:Y:S01]  /*1670*/  FSEL R61, R62, RZ, P1 ;  /* 0x000000ff3e3d7208 */ /* 0x000fe20000800000 */
[----:B------:R-:W-:-:S04]  /*1680*/  FFMA.FTZ R88, R82, R78, R79 ;  /* 0x0000004e52587223 */ /* 0x000fc8000001004f */
[----:B------:R-:W-:Y:S01]  /*1690*/  FADD.FTZ R88, R73, -R88 ;  /* 0x8000005849587221 */ /* 0x000fe20000010000 */
[----:B0-----:R-:W-:-:S04]  /*16a0*/  @P2 FMUL.FTZ R63, R60, R63 ;  /* 0x0000003f3c3f2220 */ /* 0x001fc80000410000 */
[-C--:B------:R-:W-:Y:S01]  /*16b0*/  @P2 FMUL.FTZ R67, R64, R63.reuse ;  /* 0x0000003f40432220 */ /* 0x080fe20000410000 */
[----:B------:R-:W-:Y:S01]  /*16c0*/  @P2 FFMA.FTZ R36, R65, R63, R36 ;  /* 0x0000003f41242223 */ /* 0x000fe20000010024 */
[--C-:B------:R-:W-:Y:S01]  /*16d0*/  FFMA.FTZ R65, R5, R78, R79.reuse ;  /* 0x0000004e05417223 */ /* 0x100fe2000001004f */
[----:B------:R-:W0:Y:S01]  /*16e0*/  @P2 LDC R63, c[0x0][0x40c] ;  /* 0x00010300ff3f2b82 */ /* 0x000e220000000800 */
[----:B-1----:R-:W-:Y:S01]  /*16f0*/  @P2 FMUL.FTZ R62, R61, R66 ;  /* 0x000000423d3e2220 */ /* 0x002fe20000410000 */
[-CC-:B------:R-:W-:Y:S01]  /*1700*/  FFMA.FTZ R64, R68, R78.reuse, R79.reuse ;  /* 0x0000004e44407223 */ /* 0x180fe2000001004f */
[----:B------:R-:W-:Y:S01]  /*1710*/  @P2 F2FP.F16.F32.PACK_AB R67, RZ, R67 ;  /* 0x00000043ff43223e */ /* 0x000fe200000000ff */
[----:B------:R-:W-:Y:S01]  /*1720*/  FFMA.FTZ R66, R72, R78, R79 ;  /* 0x0000004e48427223 */ /* 0x000fe2000001004f */
[-C--:B------:R-:W-:Y:S01]  /*1730*/  @P2 FMUL.FTZ R77, R77, R62.reuse ;  /* 0x0000003e4d4d2220 */ /* 0x080fe20000410000 */
[----:B------:R-:W-:Y:S01]  /*1740*/  @P2 FFMA.FTZ R37, R76, R62, R37 ;  /* 0x0000003e4c252223 */ /* 0x000fe20000010025 */
[----:B------:R-:W-:Y:S01]  /*1750*/  FADD.FTZ R62, R10, -R65 ;  /* 0x800000410a3e7221 */ /* 0x000fe20000010000 */
[----:B------:R-:W1:Y:S01]  /*1760*/  @P2 LDC R76, c[0x0][0x40c] ;  /* 0x00010300ff4c2b82 */ /* 0x000e620000000800 */
[----:B------:R-:W-:Y:S01]  /*1770*/  FADD.FTZ R64, R11, -R64 ;  /* 0x800000400b407221 */ /* 0x000fe20000010000 */
[----:B------:R-:W-:Y:S01]  /*1780*/  @P2 F2FP.F16.F32.PACK_AB R77, RZ, R77 ;  /* 0x0000004dff4d223e */ /* 0x000fe200000000ff */
[----:B------:R-:W-:Y:S01]  /*1790*/  FMUL.FTZ R62, R83, R62 ;  /* 0x0000003e533e7220 */ /* 0x000fe20000410000 */
[----:B------:R-:W-:Y:S01]  /*17a0*/  FADD.FTZ R78, R70, -R81 ;  /* 0x80000051464e7221 */ /* 0x000fe20000010000 */
[----:B------:R-:W-:Y:S01]  /*17b0*/  @P2 PRMT R56, R67, 0x7610, R56 ;  /* 0x0000761043382816 */ /* 0x000fe20000000038 */
[C---:B------:R-:W-:Y:S01]  /*17c0*/  FMUL.FTZ R81, R83.reuse, R64 ;  /* 0x0000004053517220 */ /* 0x040fe20000410000 */
[----:B------:R-:W-:Y:S01]  /*17d0*/  @P2 HADD2.F32 R79, -RZ, R53.H0_H0 ;  /* 0x20000035ff4f2230 */ /* 0x000fe20000004100 */
[----:B------:R-:W-:Y:S01]  /*17e0*/  FSEL R62, R62, RZ, P1 ;  /* 0x000000ff3e3e7208 */ /* 0x000fe20000800000 */
[----:B------:R-:W-:Y:S01]  /*17f0*/  FMUL.FTZ R64, R83, R78 ;  /* 0x0000004e53407220 */ /* 0x000fe20000410000 */
[----:B------:R-:W-:Y:S01]  /*1800*/  @P2 PRMT R56, R56, 0x5410, R77 ;  /* 0x0000541038382816 */ /* 0x000fe2000000004d */
[----:B------:R-:W2:Y:S01]  /*1810*/  @P2 LDC R67, c[0x0][0x40c] ;  /* 0x00010300ff432b82 */ /* 0x000ea20000000800 */
[----:B------:R-:W-:-:S02]  /*1820*/  @P2 HADD2.F32 R78, -RZ, R45.H0_H0 ;  /* 0x2000002dff4e2230 */ /* 0x000fc40000004100 */
[----:B------:R-:W-:Y:S01]  /*1830*/  FADD.FTZ R86, R69, -R66 ;  /* 0x8000004245567221 */ /* 0x000fe20000010000 */
[----:B------:R-:W-:Y:S01]  /*1840*/  FSEL R64, R64, RZ, P1 ;  /* 0x000000ff40407208 */ /* 0x000fe20000800000 */
[----:B------:R-:W-:Y:S01]  /*1850*/  FADD.FTZ R66, R80, -R87 ;  /* 0x8000005750427221 */ /* 0x000fe20000010000 */
[----:B0-----:R-:W-:Y:S01]  /*1860*/  @P2 FMUL.FTZ R77, R62, R63 ;  /* 0x0000003f3e4d2220 */ /* 0x001fe20000410000 */
[----:B------:R-:W-:Y:S01]  /*1870*/  FSEL R63, R81, RZ, P1 ;  /* 0x000000ff513f7208 */ /* 0x000fe20000800000 */
[----:B------:R-:W-:Y:S02]  /*1880*/  @P2 HADD2.F32 R81, -RZ, R45.H1_H1 ;  /* 0x3000002dff512230 */ /* 0x000fe40000004100 */
[----:B------:R-:W-:Y:S01]  /*1890*/  FMUL.FTZ R65, R83, R86 ;  /* 0x0000005653417220 */ /* 0x000fe20000410000 */
[-C--:B------:R-:W-:Y:S01]  /*18a0*/  @P2 FFMA.FTZ R38, R79, R77.reuse, R38 ;  /* 0x0000004d4f262223 */ /* 0x080fe20000010026 */
[----:B------:R-:W-:Y:S01]  /*18b0*/  @P2 FMUL.FTZ R79, R78, R77 ;  /* 0x0000004d4e4f2220 */ /* 0x000fe20000410000 */
[----:B------:R-:W-:Y:S01]  /*18c0*/  @P2 HADD2.F32 R86, -RZ, R53.H1_H1 ;  /* 0x30000035ff562230 */ /* 0x000fe20000004100 */
[----:B------:R-:W0:Y:S01]  /*18d0*/  @P2 LDC R78, c[0x0][0x40c] ;  /* 0x00010300ff4e2b82 */ /* 0x000e220000000800 */
[----:B-1----:R-:W-:Y:S01]  /*18e0*/  @P2 FMUL.FTZ R76, R63, R76 ;  /* 0x0000004c3f4c2220 */ /* 0x002fe20000410000 */
[----:B------:R-:W-:Y:S01]  /*18f0*/  FSEL R65, R65, RZ, P1 ;  /* 0x000000ff41417208 */ /* 0x000fe20000800000 */
[C---:B------:R-:W-:Y:S01]  /*1900*/  FMUL.FTZ R66, R83.reuse, R66 ;  /* 0x0000004253427220 */ /* 0x040fe20000410000 */
[----:B------:R-:W-:Y:S01]  /*1910*/  FMUL.FTZ R83, R83, R88 ;  /* 0x0000005853537220 */ /* 0x000fe20000410000 */
[-C--:B------:R-:W-:Y:S01]  /*1920*/  @P2 FMUL.FTZ R81, R81, R76.reuse ;  /* 0x0000004c51512220 */ /* 0x080fe20000410000 */
[----:B------:R-:W-:Y:S01]  /*1930*/  @P2 FFMA.FTZ R39, R86, R76, R39 ;  /* 0x0000004c56272223 */ /* 0x000fe20000010027 */
[----:B------:R-:W-:Y:S01]  /*1940*/  @P2 F2FP.F16.F32.PACK_AB R76, RZ, R79 ;  /* 0x0000004fff4c223e */ /* 0x000fe200000000ff */
[----:B------:R-:W1:Y:S01]  /*1950*/  @P2 LDC R77, c[0x0][0x40c] ;  /* 0x00010300ff4d2b82 */ /* 0x000e620000000800 */
[----:B------:R-:W-:Y:S01]  /*1960*/  @P2 HADD2.F32 R86, -RZ, R46.H0_H0 ;  /* 0x2000002eff562230 */ /* 0x000fe20000004100 */
[----:B------:R-:W-:Y:S01]  /*1970*/  @P2 F2FP.F16.F32.PACK_AB R79, RZ, R81 ;  /* 0x00000051ff4f223e */ /* 0x000fe200000000ff */
[----:B------:R-:W-:-:S02]  /*1980*/  @P2 HADD2.F32 R81, -RZ, R54.H0_H0 ;  /* 0x20000036ff512230 */ /* 0x000fc40000004100 */
[----:B--2---:R-:W-:Y:S01]  /*1990*/  @P2 FMUL.FTZ R67, R64, R67 ;  /* 0x0000004340432220 */ /* 0x004fe20000410000 */
[----:B------:R-:W-:Y:S02]  /*19a0*/  FSEL R66, R66, RZ, P1 ;  /* 0x000000ff42427208 */ /* 0x000fe40000800000 */
[----:B------:R-:W-:Y:S01]  /*19b0*/  @P2 PRMT R57, R76, 0x7610, R57 ;  /* 0x000076104c392816 */ /* 0x000fe20000000039 */
[-C--:B------:R-:W-:Y:S01]  /*19c0*/  @P2 FFMA.FTZ R32, R81, R67.reuse, R32 ;  /* 0x0000004351202223 */ /* 0x080fe20000010020 */
[----:B------:R-:W-:Y:S01]  /*19d0*/  @P2 FMUL.FTZ R67, R86, R67 ;  /* 0x0000004356432220 */ /* 0x000fe20000410000 */
[----:B------:R-:W-:Y:S01]  /*19e0*/  @P2 HADD2.F32 R86, -RZ, R54.H1_H1 ;  /* 0x30000036ff562230 */ /* 0x000fe20000004100 */
[----:B------:R-:W-:Y:S01]  /*19f0*/  @P2 PRMT R57, R57, 0x5410, R79 ;  /* 0x0000541039392816 */ /* 0x000fe2000000004f */
[----:B------:R-:W-:Y:S01]  /*1a00*/  @P2 HADD2.F32 R81, -RZ, R46.H1_H1 ;  /* 0x3000002eff512230 */ /* 0x000fe20000004100 */
[----:B------:R-:W-:Y:S01]  /*1a10*/  FSEL R83, R83, RZ, P1 ;  /* 0x000000ff53537208 */ /* 0x000fe20000800000 */
[----:B------:R-:W-:Y:S01]  /*1a20*/  @P2 HADD2.F32 R79, -RZ, R55.H0_H0 ;  /* 0x20000037ff4f2230 */ /* 0x000fe20000004100 */
[----:B------:R-:W-:Y:S01]  /*1a30*/  @P2 F2FP.F16.F32.PACK_AB R67, RZ, R67 ;  /* 0x00000043ff43223e */ /* 0x000fe200000000ff */
[----:B0-----:R-:W-:-:S03]  /*1a40*/  @P2 FMUL.FTZ R78, R65, R78 ;  /* 0x0000004e414e2220 */ /* 0x001fc60000410000 */
[----:B------:R-:W-:Y:S01]  /*1a50*/  @P2 PRMT R58, R67, 0x7610, R58 ;  /* 0x00007610433a2816 */ /* 0x000fe2000000003a */
[-C--:B------:R-:W-:Y:S01]  /*1a60*/  @P2 FFMA.FTZ R33, R86, R78.reuse, R33 ;  /* 0x0000004e56212223 */ /* 0x080fe20000010021 */
[----:B------:R-:W-:Y:S02]  /*1a70*/  @P2 HADD2.F32 R86, -RZ, R47.H0_H0 ;  /* 0x2000002fff562230 */ /* 0x000fe40000004100 */
[----:B------:R-:W-:Y:S01]  /*1a80*/  @P2 FMUL.FTZ R78, R81, R78 ;  /* 0x0000004e514e2220 */ /* 0x000fe20000410000 */
[----:B------:R-:W-:Y:S01]  /*1a90*/  MOV R67, R83 ;  /* 0x0000005300437202 */ /* 0x000fe20000000f00 */
[----:B-1----:R-:W-:-:S03]  /*1aa0*/  @P2 FMUL.FTZ R77, R66, R77 ;  /* 0x0000004d424d2220 */ /* 0x002fc60000410000 */
[----:B------:R-:W-:Y:S01]  /*1ab0*/  @P2 F2FP.F16.F32.PACK_AB R78, RZ, R78 ;  /* 0x0000004eff4e223e */ /* 0x000fe200000000ff */
[-C--:B------:R-:W-:Y:S01]  /*1ac0*/  @P2 FMUL.FTZ R76, R86, R77.reuse ;  /* 0x0000004d564c2220 */ /* 0x080fe20000410000 */
[----:B------:R-:W-:Y:S02]  /*1ad0*/  @P2 FFMA.FTZ R34, R79, R77, R34 ;  /* 0x0000004d4f222223 */ /* 0x000fe40000010022 */
[----:B------:R-:W-:Y:S02]  /*1ae0*/  @P2 PRMT R58, R58, 0x5410, R78 ;  /* 0x000054103a3a2816 */ /* 0x000fe4000000004e */
[----:B------:R-:W-:-:S04]  /*1af0*/  @P2 F2FP.F16.F32.PACK_AB R76, RZ, R76 ;  /* 0x0000004cff4c223e */ /* 0x000fc800000000ff */
        /* <DEDUP_REMOVED lines=10> */
.L_x_3788:
        /* <DEDUP_REMOVED lines=8> */
[-C--:B------:R-:W-:Y:S01]  /*1c20*/  @P3 FFMA.FTZ R76, R8, R78.reuse, R79 ;  /* 0x0000004e084c3223 */ /* 0x080fe2000001004f */
[----:B-----5:R-:W-:Y:S02]  /*1c30*/  @P2 HADD2.F32 R89, -RZ, R52.H0_H0 ;  /* 0x20000034ff592230 */ /* 0x020fe40000004100 */
[----:B------:R-:W-:Y:S01]  /*1c40*/  @P3 FADD.FTZ R77, R6, -R77 ;  /* 0x8000004d064d3221 */ /* 0x000fe20000010000 */
[----:B------:R-:W-:Y:S01]  /*1c50*/  MOV R81, R17 ;  /* 0x0000001100517202 */ /* 0x000fe20000000f00 */
[----:B------:R-:W-:Y:S01]  /*1c60*/  @P3 FADD.FTZ R76, R7, -R76 ;  /* 0x8000004c074c3221 */ /* 0x000fe20000010000 */
[----:B------:R-:W1:Y:S01]  /*1c70*/  @P2 LDC R88, c[0x0][0x40c] ;  /* 0x00010300ff582b82 */ /* 0x000e620000000800 */
[----:B------:R-:W-:Y:S01]  /*1c80*/  @P3 FFMA.FTZ R86, R83, R77, R16 ;  /* 0x0000004d53563223 */ /* 0x000fe20000010010 */
[----:B------:R-:W-:Y:S01]  /*1c90*/  @P3 FFMA.FTZ R77, R5, R78, R79 ;  /* 0x0000004e054d3223 */ /* 0x000fe2000001004f */
[----:B------:R-:W-:-:S03]  /*1ca0*/  @P3 FFMA.FTZ R81, R83, R76, R17 ;  /* 0x0000004c53513223 */ /* 0x000fc60000010011 */
[----:B------:R-:W-:Y:S01]  /*1cb0*/  @P3 FADD.FTZ R76, R10, -R77 ;  /* 0x8000004d0a4c3221 */ /* 0x000fe20000010000 */
[----:B------:R-:W-:-:S03]  /*1cc0*/  MOV R77, R18 ;  /* 0x00000012004d7202 */ /* 0x000fc60000000f00 */
[----:B------:R-:W-:Y:S01]  /*1cd0*/  @P3 FFMA.FTZ R77, R83, R76, R18 ;  /* 0x0000004c534d3223 */ /* 0x000fe20000010012 */
[----:B------:R-:W-:-:S04]  /*1ce0*/  @P3 FFMA.FTZ R76, R68, R78, R79 ;  /* 0x0000004e444c3223 */ /* 0x000fc8000001004f */
[----:B------:R-:W-:Y:S01]  /*1cf0*/  @P3 FADD.FTZ R90, R11, -R76 ;  /* 0x8000004c0b5a3221 */ /* 0x000fe20000010000 */
[----:B0-----:R-:W-:Y:S01]  /*1d00*/  @P2 FMUL.FTZ R87, R86, R87 ;  /* 0x0000005756572220 */ /* 0x001fe20000410000 */
[----:B------:R-:W-:Y:S01]  /*1d10*/  @P2 HADD2.F32 R86, -RZ, R44.H0_H0 ;  /* 0x2000002cff562230 */ /* 0x000fe20000004100 */
[----:B------:R-:W-:Y:S01]  /*1d20*/  MOV R76, R19 ;  /* 0x00000013004c7202 */ /* 0x000fe20000000f00 */
[----:B------:R-:W-:Y:S01]  /*1d30*/  @P3 FFMA.FTZ R76, R83, R90, R19 ;  /* 0x0000005a534c3223 */ /* 0x000fe20000010013 */
[-C--:B------:R-:W-:Y:S02]  /*1d40*/  @P2 FFMA.FTZ R36, R89, R87.reuse, R36 ;  /* 0x0000005759242223 */ /* 0x080fe40000010024 */
[----:B------:R-:W-:Y:S01]  /*1d50*/  @P2 FMUL.FTZ R87, R86, R87 ;  /* 0x0000005756572220 */ /* 0x000fe20000410000 */
[----:B------:R-:W-:Y:S02]  /*1d60*/  @P2 HADD2.F32 R86, -RZ, R52.H1_H1 ;  /* 0x30000034ff562230 */ /* 0x000fe40000004100 */
[----:B-1----:R-:W-:Y:S01]  /*1d70*/  @P2 FMUL.FTZ R88, R81, R88 ;  /* 0x0000005851582220 */ /* 0x002fe20000410000 */
[----:B------:R-:W-:Y:S01]  /*1d80*/  @P2 HADD2.F32 R81, -RZ, R44.H1_H1 ;  /* 0x3000002cff512230 */ /* 0x000fe20000004100 */
[----:B------:R-:W-:-:S02]  /*1d90*/  @P2 F2FP.F16.F32.PACK_AB R87, RZ, R87 ;  /* 0x00000057ff57223e */ /* 0x000fc400000000ff */
[-C--:B------:R-:W-:Y:S02]  /*1da0*/  @P2 FFMA.FTZ R37, R86, R88.reuse, R37 ;  /* 0x0000005856252223 */ /* 0x080fe40000010025 */
[----:B------:R-:W0:Y:S01]  /*1db0*/  @P2 LDC R86, c[0x0][0x40c] ;  /* 0x00010300ff562b82 */ /* 0x000e220000000800 */
[----:B------:R-:W-:Y:S01]  /*1dc0*/  @P2 FMUL.FTZ R88, R81, R88 ;  /* 0x0000005851582220 */ /* 0x000fe20000410000 */
[----:B------:R-:W-:Y:S01]  /*1dd0*/  @P3 FFMA.FTZ R81, R9, R78, R79 ;  /* 0x0000004e09513223 */ /* 0x000fe2000001004f */
[----:B------:R-:W-:-:S03]  /*1de0*/  @P2 PRMT R56, R87, 0x7610, R56 ;  /* 0x0000761057382816 */ /* 0x000fc60000000038 */
[----:B------:R-:W-:Y:S01]  /*1df0*/  @P2 F2FP.F16.F32.PACK_AB R88, RZ, R88 ;  /* 0x00000058ff58223e */ /* 0x000fe200000000ff */
[----:B------:R-:W-:Y:S01]  /*1e00*/  @P3 FADD.FTZ R89, R70, -R81 ;  /* 0x8000005146593221 */ /* 0x000fe20000010000 */
[----:B------:R-:W1:Y:S01]  /*1e10*/  @P2 LDC R87, c[0x0][0x40c] ;  /* 0x00010300ff572b82 */ /* 0x000e620000000800 */
[----:B------:R-:W-:Y:S02]  /*1e20*/  MOV R81, R12 ;  /* 0x0000000c00517202 */ /* 0x000fe40000000f00 */
[----:B------:R-:W-:Y:S01]  /*1e30*/  @P3 FFMA.FTZ R81, R83, R89, R12 ;  /* 0x0000005953513223 */ /* 0x000fe2000001000c */
[----:B------:R-:W-:Y:S01]  /*1e40*/  @P2 PRMT R56, R56, 0x5410, R88 ;  /* 0x0000541038382816 */ /* 0x000fe20000000058 */
[----:B------:R-:W-:-:S03]  /*1e50*/  @P2 HADD2.F32 R89, -RZ, R53.H0_H0 ;  /* 0x20000035ff592230 */ /* 0x000fc60000004100 */
[----:B------:R-:W2:Y:S01]  /*1e60*/  @P2 LDC R88, c[0x0][0x40c] ;  /* 0x00010300ff582b82 */ /* 0x000ea20000000800 */
[----:B0-----:R-:W-:Y:S01]  /*1e70*/  @P2 FMUL.FTZ R77, R77, R86 ;  /* 0x000000564d4d2220 */ /* 0x001fe20000410000 */
[----:B------:R-:W-:-:S03]  /*1e80*/  @P2 HADD2.F32 R86, -RZ, R45.H0_H0 ;  /* 0x2000002dff562230 */ /* 0x000fc60000004100 */
[-C--:B------:R-:W-:Y:S02]  /*1e90*/  @P2 FFMA.FTZ R38, R89, R77.reuse, R38 ;  /* 0x0000004d59262223 */ /* 0x080fe40000010026 */
[----:B------:R-:W-:Y:S01]  /*1ea0*/  @P2 FMUL.FTZ R77, R86, R77 ;  /* 0x0000004d564d2220 */ /* 0x000fe20000410000 */
[----:B------:R-:W-:Y:S01]  /*1eb0*/  @P3 FFMA.FTZ R86, R72, R78, R79 ;  /* 0x0000004e48563223 */ /* 0x000fe2000001004f */
[----:B------:R-:W0:Y:S01]  /*1ec0*/  @P2 LDC R89, c[0x0][0x40c] ;  /* 0x00010300ff592b82 */ /* 0x000e220000000800 */
[----:B-1----:R-:W-:Y:S01]  /*1ed0*/  @P2 FMUL.FTZ R76, R76, R87 ;  /* 0x000000574c4c2220 */ /* 0x002fe20000410000 */
[----:B------:R-:W-:Y:S02]  /*1ee0*/  @P2 HADD2.F32 R87, -RZ, R45.H1_H1 ;  /* 0x3000002dff572230 */ /* 0x000fe40000004100 */
[----:B------:R-:W-:Y:S01]  /*1ef0*/  @P3 FADD.FTZ R90, R69, -R86 ;  /* 0x80000056455a3221 */ /* 0x000fe20000010000 */
[----:B------:R-:W-:Y:S02]  /*1f00*/  MOV R86, R13 ;  /* 0x0000000d00567202 */ /* 0x000fe40000000f00 */
[----:B------:R-:W-:Y:S01]  /*1f10*/  @P2 F2FP.F16.F32.PACK_AB R77, RZ, R77 ;  /* 0x0000004dff4d223e */ /* 0x000fe200000000ff */
[----:B------:R-:W-:Y:S01]  /*1f20*/  @P3 FFMA.FTZ R86, R83, R90, R13 ;  /* 0x0000005a53563223 */ /* 0x000fe2000001000d */
[----:B------:R-:W-:-:S02]  /*1f30*/  @P2 HADD2.F32 R90, -RZ, R53.H1_H1 ;  /* 0x30000035ff5a2230 */ /* 0x000fc40000004100 */
[----:B--2---:R-:W-:Y:S01]  /*1f40*/  @P2 FMUL.FTZ R81, R81, R88 ;  /* 0x0000005851512220 */ /* 0x004fe20000410000 */
[----:B------:R-:W-:Y:S01]  /*1f50*/  @P2 HADD2.F32 R88, -RZ, R46.H0_H0 ;  /* 0x2000002eff582230 */ /* 0x000fe20000004100 */
[----:B------:R-:W-:Y:S01]  /*1f60*/  @P2 PRMT R57, R77, 0x7610, R57 ;  /* 0x000076104d392816 */ /* 0x000fe20000000039 */
[-C--:B------:R-:W-:Y:S01]  /*1f70*/  @P2 FFMA.FTZ R39, R90, R76.reuse, R39 ;  /* 0x0000004c5a272223 */ /* 0x080fe20000010027 */
[----:B------:R-:W-:Y:S01]  /*1f80*/  @P2 FMUL.FTZ R76, R87, R76 ;  /* 0x0000004c574c2220 */ /* 0x000fe20000410000 */
[----:B------:R-:W1:Y:S01]  /*1f90*/  @P2 LDC R90, c[0x0][0x40c] ;  /* 0x00010300ff5a2b82 */ /* 0x000e620000000800 */
[----:B------:R-:W-:-:S03]  /*1fa0*/  @P2 HADD2.F32 R87, -RZ, R54.H0_H0 ;  /* 0x20000036ff572230 */ /* 0x000fc60000004100 */
[----:B------:R-:W-:Y:S02]  /*1fb0*/  @P2 F2FP.F16.F32.PACK_AB R76, RZ, R76 ;  /* 0x0000004cff4c223e */ /* 0x000fe400000000ff */
[-C--:B------:R-:W-:Y:S01]  /*1fc0*/  @P2 FFMA.FTZ R32, R87, R81.reuse, R32 ;  /* 0x0000005157202223 */ /* 0x080fe20000010020 */
[----:B------:R-:W-:Y:S01]  /*1fd0*/  @P3 FFMA.FTZ R87, R71, R78, R79 ;  /* 0x0000004e47573223 */ /* 0x000fe2000001004f */
[----:B------:R-:W-:Y:S01]  /*1fe0*/  @P2 FMUL.FTZ R81, R88, R81 ;  /* 0x0000005158512220 */ /* 0x000fe20000410000 */
[----:B0-----:R-:W-:Y:S01]  /*1ff0*/  @P2 FMUL.FTZ R86, R86, R89 ;  /* 0x0000005956562220 */ /* 0x001fe20000410000 */
[----:B------:R-:W-:Y:S02]  /*2000*/  @P2 HADD2.F32 R89, -RZ, R46.H1_H1 ;  /* 0x3000002eff592230 */ /* 0x000fe40000004100 */
[----:B------:R-:W-:Y:S01]  /*2010*/  @P3 FADD.FTZ R88, R80, -R87 ;  /* 0x8000005750583221 */ /* 0x000fe20000010000 */
[----:B------:R-:W-:Y:S02]  /*2020*/  MOV R87, R14 ;  /* 0x0000000e00577202 */ /* 0x000fe40000000f00 */
[----:B------:R-:W-:Y:S01]  /*2030*/  @P2 F2FP.F16.F32.PACK_AB R81, RZ, R81 ;  /* 0x00000051ff51223e */ /* 0x000fe200000000ff */
[----:B------:R-:W-:Y:S01]  /*2040*/  @P3 FFMA.FTZ R87, R83, R88, R14 ;  /* 0x0000005853573223 */ /* 0x000fe2000001000e */
[----:B------:R-:W-:Y:S01]  /*2050*/  @P2 HADD2.F32 R88, -RZ, R54.H1_H1 ;  /* 0x30000036ff582230 */ /* 0x000fe20000004100 */
[----:B------:R-:W-:-:S02]  /*2060*/  @P2 PRMT R57, R57, 0x5410, R76 ;  /* 0x0000541039392816 */ /* 0x000fc4000000004c */
[----:B------:R-:W-:Y:S02]  /*2070*/  @P2 PRMT R58, R81, 0x7610, R58 ;  /* 0x00007610513a2816 */ /* 0x000fe4000000003a */
[-C--:B------:R-:W-:Y:S01]  /*2080*/  @P2 FFMA.FTZ R33, R88, R86.reuse, R33 ;  /* 0x0000005658212223 */ /* 0x080fe20000010021 */
[----:B------:R-:W-:Y:S01]  /*2090*/  @P2 FMUL.FTZ R86, R89, R86 ;  /* 0x0000005659562220 */ /* 0x000fe20000410000 */
[----:B------:R-:W-:Y:S02]  /*20a0*/  @P2 HADD2.F32 R89, -RZ, R55.H0_H0 ;  /* 0x20000037ff592230 */ /* 0x000fe40000004100 */
[----:B-1----:R-:W-:Y:S01]  /*20b0*/  @P2 FMUL.FTZ R87, R87, R90 ;  /* 0x0000005a57572220 */ /* 0x002fe20000410000 */
[----:B------:R-:W-:Y:S01]  /*20c0*/  @P2 HADD2.F32 R88, -RZ, R47.H0_H0 ;  /* 0x2000002fff582230 */ /* 0x000fe20000004100 */
[----:B------:R-:W-:Y:S02]  /*20d0*/  @P2 F2FP.F16.F32.PACK_AB R86, RZ, R86 ;  /* 0x00000056ff56223e */ /* 0x000fe400000000ff */
[----:B------:R-:W-:-:S02]  /*20e0*/  @P2 FFMA.FTZ R34, R89, R87, R34 ;  /* 0x0000005759222223 */ /* 0x000fc40000010022 */
[----:B------:R-:W-:Y:S01]  /*20f0*/  @P2 FMUL.FTZ R87, R88, R87 ;  /* 0x0000005758572220 */ /* 0x000fe20000410000 */
[----:B------:R-:W-:-:S04]  /*2100*/  @P2 PRMT R58, R58, 0x5410, R86 ;  /* 0x000054103a3a2816 */ /* 0x000fc80000000056 */
[----:B------:R-:W-:-:S04]  /*2110*/  @P2 F2FP.F16.F32.PACK_AB R87, RZ, R87 ;  /* 0x00000057ff57223e */ /* 0x000fc800000000ff */
[----:B------:R-:W-:Y:S01]  /*2120*/  @P2 PRMT R59, R87, 0x7610, R59 ;  /* 0x00007610573b2816 */ /* 0x000fe2000000003b */
[----:B------:R-:W-:Y:S06]  /*2130*/  @!P2 BRA `(.L_x_3804) ;  /* 0x0000000400b0a947 */ /* 0x000fec0003800000 */
[----:B------:R-:W-:Y:S01]  /*2140*/  @P3 FFMA.FTZ R78, R82, R78, R79 ;  /* 0x0000004e524e3223 */ /* 0x000fe2000001004f */
[----:B------:R-:W-:Y:S01]  /*2150*/  MOV R76, R15 ;  /* 0x0000000f004c7202 */ /* 0x000fe20000000f00 */
        /* <DEDUP_REMOVED lines=10> */
.L_x_3805:
        /* <DEDUP_REMOVED lines=9> */
[----:B------:R-:W0:Y:S01]  /*2290*/  @P2 LDC R79, c[0x0][0x40c] ;  /* 0x00010300ff4f2b82 */ /* 0x000e220000000800 */
[----:B------:R-:W-:Y:S01]  /*22a0*/  @P3 FADD.FTZ R76, R11, -R64 ;  /* 0x800000400b4c3221 */ /* 0x000fe20000010000 */
[----:B------:R-:W-:Y:S01]  /*22b0*/  MOV R60, R16 ;  /* 0x00000010003c7202 */ /* 0x000fe20000000f00 */
[C---:B------:R-:W-:Y:S01]  /*22c0*/  @P3 FFMA.FTZ R60, R83.reuse, R63, R16 ;  /* 0x0000003f533c3223 */ /* 0x040fe20000010010 */
[----:B------:R-:W-:Y:S01]  /*22d0*/  MOV R63, R19 ;  /* 0x00000013003f7202 */ /* 0x000fe20000000f00 */
[----:B------:R-:W-:Y:S01]  /*22e0*/  @P3 FFMA.FTZ R63, R83, R76, R19 ;  /* 0x0000004c533f3223 */ /* 0x000fe20000010013 */
[----:B------:R-:W-:Y:S01]  /*22f0*/  @P3 FADD.FTZ R78, R73, -R78 ;  /* 0x8000004e494e3221 */ /* 0x000fe20000010000 */
[----:B------:R-:W-:Y:S01]  /*2300*/  MOV R67, R15 ;  /* 0x0000000f00437202 */ /* 0x000fe20000000f00 */
[----:B------:R-:W1:Y:S01]  /*2310*/  @P2 LDC R76, c[0x0][0x40c] ;  /* 0x00010300ff4c2b82 */ /* 0x000e620000000800 */
[----:B------:R-:W-:Y:S01]  /*2320*/  @P3 FADD.FTZ R65, R70, -R65 ;  /* 0x8000004146413221 */ /* 0x000fe20000010000 */
[----:B------:R-:W-:Y:S01]  /*2330*/  @P3 FFMA.FTZ R67, R83, R78, R15 ;  /* 0x0000004e53433223 */ /* 0x000fe2000001000f */
[----:B------:R-:W-:Y:S01]  /*2340*/  @P3 FADD.FTZ R78, R69, -R66 ;  /* 0x80000042454e3221 */ /* 0x000fe20000010000 */
[----:B------:R-:W-:Y:S01]  /*2350*/  MOV R64, R12 ;  /* 0x0000000c00407202 */ /* 0x000fe20000000f00 */
[----:B------:R-:W-:-:S02]  /*2360*/  @P2 HADD2.F32 R66, -RZ, R44.H0_H0 ;  /* 0x2000002cff422230 */ /* 0x000fc40000004100 */
[C---:B------:R-:W-:Y:S01]  /*2370*/  @P3 FFMA.FTZ R64, R83.reuse, R65, R12 ;  /* 0x0000004153403223 */ /* 0x040fe2000001000c */
[----:B------:R-:W-:Y:S01]  /*2380*/  MOV R65, R13 ;  /* 0x0000000d00417202 */ /* 0x000fe20000000f00 */
[----:B------:R-:W2:Y:S01]  /*2390*/  @P2 LDC R87, c[0x0][0x40c] ;  /* 0x00010300ff572b82 */ /* 0x000ea20000000800 */
[----:B------:R-:W-:Y:S01]  /*23a0*/  @P3 FFMA.FTZ R65, R83, R78, R13 ;  /* 0x0000004e53413223 */ /* 0x000fe2000001000d */
[----:B------:R-:W-:Y:S01]  /*23b0*/  @P3 FADD.FTZ R78, R80, -R77 ;  /* 0x8000004d504e3221 */ /* 0x000fe20000010000 */
[----:B------:R-:W-:Y:S01]  /*23c0*/  @P3 FADD.FTZ R62, R7, -R62 ;  /* 0x8000003e073e3221 */ /* 0x000fe20000010000 */
[----:B------:R-:W-:Y:S01]  /*23d0*/  @P3 FADD.FTZ R81, R10, -R81 ;  /* 0x800000510a513221 */ /* 0x000fe20000010000 */
[----:B------:R-:W-:Y:S01]  /*23e0*/  MOV R61, R17 ;  /* 0x00000011003d7202 */ /* 0x000fe20000000f00 */
[--C-:B-----5:R-:W-:Y:S02]  /*23f0*/  @P2 HADD2.F32 R86, -RZ, R52.reuse.H1_H1 ;  /* 0x30000034ff562230 */ /* 0x120fe40000004100 */
[C---:B------:R-:W-:Y:S01]  /*2400*/  @P3 FFMA.FTZ R61, R83.reuse, R62, R17 ;  /* 0x0000003e533d3223 */ /* 0x040fe20000010011 */
[----:B0-----:R-:W-:Y:S01]  /*2410*/  @P2 FMUL.FTZ R79, R60, R79 ;  /* 0x0000004f3c4f2220 */ /* 0x001fe20000410000 */
[----:B------:R-:W-:Y:S01]  /*2420*/  MOV R62, R18 ;  /* 0x00000012003e7202 */ /* 0x000fe20000000f00 */
[----:B------:R-:W-:Y:S01]  /*2430*/  @P3 FFMA.FTZ R62, R83, R81, R18 ;  /* 0x00000051533e3223 */ /* 0x000fe20000010012 */
[----:B------:R-:W-:-:S02]  /*2440*/  @P2 HADD2.F32 R81, -RZ, R52.H0_H0 ;  /* 0x20000034ff512230 */ /* 0x000fc40000004100 */
[----:B------:R-:W-:Y:S01]  /*2450*/  @P2 FMUL.FTZ R77, R66, R79 ;  /* 0x0000004f424d2220 */ /* 0x000fe20000410000 */
[----:B------:R-:W-:Y:S01]  /*2460*/  MOV R66, R14 ;  /* 0x0000000e00427202 */ /* 0x000fe20000000f00 */
[----:B------:R-:W-:Y:S01]  /*2470*/  @P3 FFMA.FTZ R66, R83, R78, R14 ;  /* 0x0000004e53423223 */ /* 0x000fe2000001000e */
[--C-:B------:R-:W-:Y:S01]  /*2480*/  @P2 HADD2.F32 R88, -RZ, R53.reuse.H1_H1 ;  /* 0x30000035ff582230 */ /* 0x100fe20000004100 */
[----:B------:R-:W0:Y:S01]  /*2490*/  @P2 LDC R78, c[0x0][0x40c] ;  /* 0x00010300ff4e2b82 */ /* 0x000e220000000800 */
[----:B------:R-:W-:Y:S01]  /*24a0*/  @P2 F2FP.F16.F32.PACK_AB R77, RZ, R77 ;  /* 0x0000004dff4d223e */ /* 0x000fe200000000ff */
[----:B-1----:R-:W-:Y:S01]  /*24b0*/  @P2 FMUL.FTZ R76, R61, R76 ;  /* 0x0000004c3d4c2220 */ /* 0x002fe20000410000 */
[----:B------:R-:W-:Y:S01]  /*24c0*/  @P2 FFMA.FTZ R36, R81, R79, R36 ;  /* 0x0000004f51242223 */ /* 0x000fe20000010024 */
[----:B------:R-:W-:Y:S01]  /*24d0*/  @P2 HADD2.F32 R81, -RZ, R53.H0_H0 ;  /* 0x20000035ff512230 */ /* 0x000fe20000004100 */
[----:B------:R-:W-:Y:S01]  /*24e0*/  @P2 PRMT R56, R77, 0x7610, R56 ;  /* 0x000076104d382816 */ /* 0x000fe20000000038 */
[----:B------:R-:W-:-:S02]  /*24f0*/  @P2 HADD2.F32 R77, -RZ, R44.H1_H1 ;  /* 0x3000002cff4d2230 */ /* 0x000fc40000004100 */
[-C--:B------:R-:W-:Y:S01]  /*2500*/  @P2 FFMA.FTZ R37, R86, R76.reuse, R37 ;  /* 0x0000004c56252223 */ /* 0x080fe20000010025 */
[----:B------:R-:W1:Y:S01]  /*2510*/  @P2 LDC R79, c[0x0][0x40c] ;  /* 0x00010300ff4f2b82 */ /* 0x000e620000000800 */
[--C-:B------:R-:W-:Y:S02]  /*2520*/  @P2 HADD2.F32 R86, -RZ, R45.reuse.H0_H0 ;  /* 0x2000002dff562230 */ /* 0x100fe40000004100 */
[----:B------:R-:W-:Y:S01]  /*2530*/  @P2 FMUL.FTZ R76, R77, R76 ;  /* 0x0000004c4d4c2220 */ /* 0x000fe20000410000 */
[----:B--2---:R-:W-:Y:S01]  /*2540*/  @P2 FMUL.FTZ R77, R62, R87 ;  /* 0x000000573e4d2220 */ /* 0x004fe20000410000 */
[----:B------:R-:W-:Y:S02]  /*2550*/  @P2 HADD2.F32 R83, -RZ, R45.H1_H1 ;  /* 0x3000002dff532230 */ /* 0x000fe40000004100 */
[----:B------:R-:W-:Y:S02]  /*2560*/  @P2 HADD2.F32 R90, -RZ, R46.H0_H0 ;  /* 0x2000002eff5a2230 */ /* 0x000fe40000004100 */
[-C--:B------:R-:W-:Y:S01]  /*2570*/  @P2 FFMA.FTZ R38, R81, R77.reuse, R38 ;  /* 0x0000004d51262223 */ /* 0x080fe20000010026 */
[----:B------:R-:W-:Y:S01]  /*2580*/  @P2 FMUL.FTZ R77, R86, R77 ;  /* 0x0000004d564d2220 */ /* 0x000fe20000410000 */
[----:B------:R-:W2:Y:S01]  /*2590*/  @P2 LDC R81, c[0x0][0x40c] ;  /* 0x00010300ff512b82 */ /* 0x000ea20000000800 */
[----:B------:R-:W-:Y:S01]  /*25a0*/  @P2 HADD2.F32 R87, -RZ, R55.H0_H0 ;  /* 0x20000037ff572230 */ /* 0x000fe20000004100 */
[----:B------:R-:W-:-:S02]  /*25b0*/  @P2 F2FP.F16.F32.PACK_AB R76, RZ, R76 ;  /* 0x0000004cff4c223e */ /* 0x000fc400000000ff */
[----:B------:R-:W-:Y:S01]  /*25c0*/  @P2 F2FP.F16.F32.PACK_AB R77, RZ, R77 ;  /* 0x0000004dff4d223e */ /* 0x000fe200000000ff */
[----:B0-----:R-:W-:Y:S01]  /*25d0*/  @P2 FMUL.FTZ R78, R63, R78 ;  /* 0x0000004e3f4e2220 */ /* 0x001fe20000410000 */
[----:B------:R-:W-:Y:S02]  /*25e0*/  @P2 PRMT R56, R56, 0x5410, R76 ;  /* 0x0000541038382816 */ /* 0x000fe4000000004c */
[----:B------:R-:W0:Y:S01]  /*25f0*/  @P2 LDC R86, c[0x0][0x40c] ;  /* 0x00010300ff562b82 */ /* 0x000e220000000800 */
[----:B------:R-:W-:Y:S01]  /*2600*/  @P2 PRMT R57, R77, 0x7610, R57 ;  /* 0x000076104d392816 */ /* 0x000fe20000000039 */
[-C--:B------:R-:W-:Y:S01]  /*2610*/  @P2 FFMA.FTZ R39, R88, R78.reuse, R39 ;  /* 0x0000004e58272223 */ /* 0x080fe20000010027 */
[----:B------:R-:W-:Y:S01]  /*2620*/  @P2 FMUL.FTZ R78, R83, R78 ;  /* 0x0000004e534e2220 */ /* 0x000fe20000410000 */
[----:B------:R-:W-:Y:S02]  /*2630*/  @P2 HADD2.F32 R83, -RZ, R54.H0_H0 ;  /* 0x20000036ff532230 */ /* 0x000fe40000004100 */
[----:B-1----:R-:W-:-:S02]  /*2640*/  @P2 FMUL.FTZ R79, R64, R79 ;  /* 0x0000004f404f2220 */ /* 0x002fc40000410000 */
[----:B------:R-:W1:Y:S01]  /*2650*/  @P2 LDC R88, c[0x0][0x40c] ;  /* 0x00010300ff582b82 */ /* 0x000e620000000800 */
[----:B------:R-:W-:Y:S01]  /*2660*/  @P2 F2FP.F16.F32.PACK_AB R78, RZ, R78 ;  /* 0x0000004eff4e223e */ /* 0x000fe200000000ff */
[-C--:B------:R-:W-:Y:S01]  /*2670*/  @P2 FFMA.FTZ R32, R83, R79.reuse, R32 ;  /* 0x0000004f53202223 */ /* 0x080fe20000010020 */
[----:B------:R-:W-:Y:S01]  /*2680*/  @P2 FMUL.FTZ R79, R90, R79 ;  /* 0x0000004f5a4f2220 */ /* 0x000fe20000410000 */
[----:B------:R-:W-:Y:S01]  /*2690*/  @P2 HADD2.F32 R90, -RZ, R54.H1_H1 ;  /* 0x30000036ff5a2230 */ /* 0x000fe20000004100 */
[----:B------:R-:W-:Y:S01]  /*26a0*/  @P2 PRMT R57, R57, 0x5410, R78 ;  /* 0x0000541039392816 */ /* 0x000fe2000000004e */
[----:B------:R-:W-:Y:S02]  /*26b0*/  @P2 HADD2.F32 R83, -RZ, R46.H1_H1 ;  /* 0x3000002eff532230 */ /* 0x000fe40000004100 */
[----:B--2---:R-:W-:Y:S01]  /*26c0*/  @P2 FMUL.FTZ R81, R66, R81 ;  /* 0x0000005142512220 */ /* 0x004fe20000410000 */
[----:B------:R-:W-:-:S03]  /*26d0*/  @P2 F2FP.F16.F32.PACK_AB R79, RZ, R79 ;  /* 0x0000004fff4f223e */ /* 0x000fc600000000ff */
[----:B------:R-:W-:Y:S01]  /*26e0*/  @P2 FFMA.FTZ R34, R87, R81, R34 ;  /* 0x0000005157222223 */ /* 0x000fe20000010022 */
[----:B------:R-:W-:Y:S01]  /*26f0*/  @P2 HADD2.F32 R87, -RZ, R47.H1_H1 ;  /* 0x3000002fff572230 */ /* 0x000fe20000004100 */
[----:B------:R-:W-:Y:S01]  /*2700*/  @P2 PRMT R58, R79, 0x7610, R58 ;  /* 0x000076104f3a2816 */ /* 0x000fe2000000003a */
[----:B0-----:R-:W-:-:S04]  /*2710*/  @P2 FMUL.FTZ R86, R65, R86 ;  /* 0x0000005641562220 */ /* 0x001fc80000410000 */
[-C--:B------:R-:W-:Y:S01]  /*2720*/  @P2 FFMA.FTZ R33, R90, R86.reuse, R33 ;  /* 0x000000565a212223 */ /* 0x080fe20000010021 */
[----:B------:R-:W-:Y:S01]  /*2730*/  @P2 FMUL.FTZ R83, R83, R86 ;  /* 0x0000005653532220 */ /* 0x000fe20000410000 */
[----:B------:R-:W-:Y:S02]  /*2740*/  @P2 HADD2.F32 R86, -RZ, R47.H0_H0 ;  /* 0x2000002fff562230 */ /* 0x000fe40000004100 */
[----:B-1----:R-:W-:Y:S02]  /*2750*/  @P2 FMUL.FTZ R88, R67, R88 ;  /* 0x0000005843582220 */ /* 0x002fe40000410000 */
[----:B------:R-:W-:Y:S01]  /*2760*/  @P2 F2FP.F16.F32.PACK_AB R83, RZ, R83 ;  /* 0x00000053ff53223e */ /* 0x000fe200000000ff */
[----:B------:R-:W-:Y:S01]  /*2770*/  @P2 FMUL.FTZ R81, R86, R81 ;  /* 0x0000005156512220 */ /* 0x000fe20000410000 */
[----:B------:R-:W-:Y:S02]  /*2780*/  @P2 HADD2.F32 R86, -RZ, R55.H1_H1 ;  /* 0x30000037ff562230 */ /* 0x000fe40000004100 */
[----:B------:R-:W-:-:S02]  /*2790*/  @P2 PRMT R58, R58, 0x5410, R83 ;  /* 0x000054103a3a2816 */ /* 0x000fc40000000053 */
[----:B------:R-:W-:Y:S01]  /*27a0*/  @P2 F2FP.F16.F32.PACK_AB R81, RZ, R81 ;  /* 0x00000051ff51223e */ /* 0x000fe200000000ff */
[-C--:B------:R-:W-:Y:S01]  /*27b0*/  @P2 FFMA.FTZ R35, R86, R88.reuse, R35 ;  /* 0x0000005856232223 */ /* 0x080fe20000010023 */
[----:B------:R-:W-:Y:S02]  /*27c0*/  @P2 FMUL.FTZ R88, R87, R88 ;  /* 0x0000005857582220 */ /* 0x000fe40000410000 */
[----:B------:R-:W-:-:S03]  /*27d0*/  @P2 PRMT R59, R81, 0x7610, R59 ;  /* 0x00007610513b2816 */ /* 0x000fc6000000003b */
[----:B------:R-:W-:-:S04]  /*27e0*/  @P2 F2FP.F16.F32.PACK_AB R88, RZ, R88 ;  /* 0x00000058ff58223e */ /* 0x000fc800000000ff */
[----:B------:R-:W-:-:S07]  /*27f0*/  @P2 PRMT R59, R59, 0x5410, R88 ;  /* 0x000054103b3b2816 */ /* 0x000fce0000000058 */
.L_x_3804:
[----:B------:R-:W-:Y:S05]  /*2800*/  BSYNC.RECONVERGENT B1 ;  /* 0x0000000000017941 */ /* 0x000fea0003800200 */
.L_x_3787:
        /* <DEDUP_REMOVED lines=14> */
.L_x_3806:
[----:B------:R1:W-:Y:S02]  /*28f0*/  @P2 STG.E.128 desc[UR6][R76.64], R56 ;  /* 0x000000384c002986 */ /* 0x0003e4000c101d06 */
.L_x_3786:
[----:B------:R-:W-:Y:S05]  /*2900*/  BSYNC.RECONVERGENT B2 ;  /* 0x0000000000027941 */ /* 0x000fea0003800200 */
.L_x_3785:
[----:B0-----:R-:W0:Y:S02]  /*2910*/  LDC.64 R74, c[0x0][0x380] ;  /* 0x0000e000ff4a7b82 */ /* 0x001e240000000a00 */
[----:B0-----:R-:W-:-:S04]  /*2920*/  LEA R4, R74, R4, 0x2 ;  /* 0x000000044a047211 */ /* 0x001fc800078e10ff */
[----:B------:R-:W-:-:S13]  /*2930*/  ISETP.GE.AND P1, PT, R4, R75, PT ;  /* 0x0000004b0400720c */ /* 0x000fda0003f26270 */
[----:B------:R-:W-:Y:S05]  /*2940*/  @!P1 BRA `(.L_x_3807) ;  /* 0xffffffd800689947 */ /* 0x000fea000383ffff */
.L_x_3780:
[----:B------:R-:W-:Y:S05]  /*2950*/  BSYNC B0 ;  /* 0x0000000000007941 */ /* 0x000fea0003800000 */
.L_x_3779:
[----:B------:R-:W0:Y:S01]  /*2960*/  S2R R18, SR_TID.X ;  /* 0x0000000000127919 */ /* 0x000e220000002100 */
        /* <DEDUP_REMOVED lines=101> */
.L_x_3809:
[----:B------:R-:W-:Y:S05]  /*2fc0*/  BSYNC.RECONVERGENT B0 ;  /* 0x0000000000007941 */ /* 0x000fea0003800200 */
.L_x_3808:
        /* <DEDUP_REMOVED lines=11> */
.L_x_3784:
        /* <DEDUP_REMOVED lines=8> */
.L_x_3811:
[----:B------:R-:W-:Y:S05]  /*3100*/  BSYNC B1 ;  /* 0x0000000000017941 */ /* 0x000fea0003800000 */
.L_x_3810:
        /* <DEDUP_REMOVED lines=8> */
.L_x_3812:
[----:B------:R-:W-:Y:S01]  /*3190*/  FADD.FTZ R74, R74, R87 ;  /* 0x000000574a4a7221 */ /* 0x000fe20000010000 */
[----:B------:R-:W-:-:S04]  /*31a0*/  HFMA2 R91, -RZ, RZ, 0, 1.1920928955078125e-07 ;  /* 0x00000002ff5b7431 */ /* 0x000fc800000001ff */
[----:B------:R-:W-:Y:S02]  /*31b0*/  MOV R92, R74 ;  /* 0x0000004a005c7202 */ /* 0x000fe40000000f00 */
[----:B------:R-:W-:-:S07]  /*31c0*/  MOV R75, R90 ;  /* 0x0000005a004b7202 */ /* 0x000fce0000000f00 */
[----:B------:R-:W-:Y:S05]  /*31d0*/  WARPSYNC.COLLECTIVE R89, `(.L_x_3813) ;  /* 0x0000000059087348 */ /* 0x000fea0003c00000 */
[----:B------:R0:W1:Y:S02]  /*31e0*/  SHFL.BFLY P1, R90, R92, R91, R93 ;  /* 0x0c00005b5c5a7389 */ /* 0x000064000002005d */
[----:B01----:R-:W-:Y:S05]  /*31f0*/  ENDCOLLECTIVE ;  /* 0x000000000000791b */ /* 0x003fea0003800000 */
.L_x_3813:
[----:B------:R-:W-:-:S05]  /*3200*/  FADD.FTZ R75, R75, R86 ;  /* 0x000000564b4b7221 */ /* 0x000fca0000010000 */
[----:B------:R-:W-:Y:S02]  /*3210*/  MOV R92, R75 ;  /* 0x0000004b005c7202 */ /* 0x000fe40000000f00 */
[----:B------:R-:W-:-:S07]  /*3220*/  MOV R77, R90 ;  /* 0x0000005a004d7202 */ /* 0x000fce0000000f00 */
[----:B------:R-:W-:Y:S05]  /*3230*/  WARPSYNC.COLLECTIVE R89, `(.L_x_3814) ;  /* 0x0000000059087348 */ /* 0x000fea0003c00000 */
[----:B------:R0:W1:Y:S02]  /*3240*/  SHFL.BFLY P1, R90, R92, R91, R93 ;  /* 0x0c00005b5c5a7389 */ /* 0x000064000002005d */
[----:B01----:R-:W-:Y:S05]  /*3250*/  ENDCOLLECTIVE ;  /* 0x000000000000791b */ /* 0x003fea0003800000 */
.L_x_3814:
[----:B------:R-:W-:Y:S01]  /*3260*/  FADD.FTZ R84, R74, R77 ;  /* 0x0000004d4a547221 */ /* 0x000fe20000010000 */
[----:B------:R-:W-:-:S04]  /*3270*/  HFMA2 R91, -RZ, RZ, 0, 2.384185791015625e-07 ;  /* 0x00000004ff5b7431 */ /* 0x000fc800000001ff */
[----:B------:R-:W-:Y:S02]  /*3280*/  MOV R92, R84 ;  /* 0x00000054005c7202 */ /* 0x000fe40000000f00 */
[----:B------:R-:W-:-:S07]  /*3290*/  MOV R76, R90 ;  /* 0x0000005a004c7202 */ /* 0x000fce0000000f00 */
[----:B------:R-:W-:Y:S05]  /*32a0*/  WARPSYNC.COLLECTIVE R89, `(.L_x_3815) ;  /* 0x0000000059087348 */ /* 0x000fea0003c00000 */
[----:B------:R0:W1:Y:S02]  /*32b0*/  SHFL.BFLY P1, R90, R92, R91, R93 ;  /* 0x0c00005b5c5a7389 */ /* 0x000064000002005d */
[----:B01----:R-:W-:Y:S05]  /*32c0*/  ENDCOLLECTIVE ;  /* 0x000000000000791b */ /* 0x003fea0003800000 */
.L_x_3815:
[----:B------:R-:W-:-:S05]  /*32d0*/  FADD.FTZ R85, R75, R76 ;  /* 0x0000004c4b557221 */ /* 0x000fca0000010000 */
[----:B------:R-:W-:Y:S02]  /*32e0*/  MOV R92, R85 ;  /* 0x00000055005c7202 */ /* 0x000fe40000000f00 */
[----:B------:R-:W-:-:S07]  /*32f0*/  MOV R77, R90 ;  /* 0x0000005a004d7202 */ /* 0x000fce0000000f00 */
[----:B------:R-:W-:Y:S05]  /*3300*/  WARPSYNC.COLLECTIVE R89, `(.L_x_3816) ;  /* 0x0000000059087348 */ /* 0x000fea0003c00000 */
[----:B------:R0:W1:Y:S02]  /*3310*/  SHFL.BFLY P1, R90, R92, R91, R93 ;  /* 0x0c00005b5c5a7389 */ /* 0x000064000002005d */
[----:B01----:R-:W-:Y:S05]  /*3320*/  ENDCOLLECTIVE ;  /* 0x000000000000791b */ /* 0x003fea0003800000 */
.L_x_3816:
[----:B------:R-:W-:Y:S01]  /*3330*/  FADD.FTZ R88, R84, R77 ;  /* 0x0000004d54587221 */ /* 0x000fe20000010000 */
[----:B------:R-:W-:-:S04]  /*3340*/  HFMA2 R91, -RZ, RZ, 0, 4.76837158203125e-07 ;  /* 0x00000008ff5b7431 */ /* 0x000fc800000001ff */
[----:B------:R-:W-:Y:S02]  /*3350*/  MOV R92, R88 ;  /* 0x00000058005c7202 */ /* 0x000fe40000000f00 */
[----:B------:R-:W-:-:S07]  /*3360*/  MOV R76, R90 ;  /* 0x0000005a004c7202 */ /* 0x000fce0000000f00 */
[----:B------:R-:W-:Y:S05]  /*3370*/  WARPSYNC.COLLECTIVE R89, `(.L_x_3817) ;  /* 0x0000000059087348 */ /* 0x000fea0003c00000 */
[----:B------:R0:W1:Y:S02]  /*3380*/  SHFL.BFLY P1, R90, R92, R91, R93 ;  /* 0x0c00005b5c5a7389 */ /* 0x000064000002005d */
[----:B01----:R-:W-:Y:S05]  /*3390*/  ENDCOLLECTIVE ;  /* 0x000000000000791b */ /* 0x003fea0003800000 */
.L_x_3817:
[----:B------:R-:W-:-:S05]  /*33a0*/  FADD.FTZ R87, R85, R76 ;  /* 0x0000004c55577221 */ /* 0x000fca0000010000 */
[----:B------:R-:W-:Y:S02]  /*33b0*/  MOV R92, R87 ;  /* 0x00000057005c7202 */ /* 0x000fe40000000f00 */
[----:B------:R-:W-:-:S07]  /*33c0*/  MOV R77, R90 ;  /* 0x0000005a004d7202 */ /* 0x000fce0000000f00 */
[----:B------:R-:W-:Y:S05]  /*33d0*/  WARPSYNC.COLLECTIVE R89, `(.L_x_3818) ;  /* 0x0000000059087348 */ /* 0x000fea0003c00000 */
[----:B------:R0:W1:Y:S02]  /*33e0*/  SHFL.BFLY P1, R90, R92, R91, R93 ;  /* 0x0c00005b5c5a7389 */ /* 0x000064000002005d */
[----:B01----:R-:W-:Y:S05]  /*33f0*/  ENDCOLLECTIVE ;  /* 0x000000000000791b */ /* 0x003fea0003800000 */
.L_x_3818:
[----:B------:R-:W-:Y:S01]  /*3400*/  FADD.FTZ R76, R88, R77 ;  /* 0x0000004d584c7221 */ /* 0x000fe20000010000 */
[----:B------:R-:W-:-:S04]  /*3410*/  HFMA2 R91, -RZ, RZ, 0, 9.5367431640625e-07 ;  /* 0x00000010ff5b7431 */ /* 0x000fc800000001ff */
[----:B------:R-:W-:Y:S02]  /*3420*/  MOV R92, R76 ;  /* 0x0000004c005c7202 */ /* 0x000fe40000000f00 */
[----:B------:R-:W-:-:S07]  /*3430*/  MOV R86, R90 ;  /* 0x0000005a00567202 */ /* 0x000fce0000000f00 */
[----:B------:R-:W-:Y:S05]  /*3440*/  WARPSYNC.COLLECTIVE R89, `(.L_x_3819) ;  /* 0x0000000059087348 */ /* 0x000fea0003c00000 */
[----:B------:R0:W1:Y:S02]  /*3450*/  SHFL.BFLY P1, R90, R92, R91, R93 ;  /* 0x0c00005b5c5a7389 */ /* 0x000064000002005d */
[----:B01----:R-:W-:Y:S05]  /*3460*/  ENDCOLLECTIVE ;  /* 0x000000000000791b */ /* 0x003fea0003800000 */
.L_x_3819:
[----:B------:R-:W-:-:S05]  /*3470*/  FADD.FTZ R77, R87, R86 ;  /* 0x00000056574d7221 */ /* 0x000fca0000010000 */
[----:B------:R-:W-:Y:S02]  /*3480*/  MOV R92, R77 ;  /* 0x0000004d005c7202 */ /* 0x000fe40000000f00 */
[----:B------:R-:W-:-:S07]  /*3490*/  MOV R79, R90 ;  /* 0x0000005a004f7202 */ /* 0x000fce0000000f00 */
[----:B------:R-:W-:Y:S05]  /*34a0*/  WARPSYNC.COLLECTIVE R89, `(.L_x_3820) ;  /* 0x0000000059087348 */ /* 0x000fea0003c00000 */
[----:B------:R0:W1:Y:S02]  /*34b0*/  SHFL.BFLY P1, R90, R92, R91, R93 ;  /* 0x0c00005b5c5a7389 */ /* 0x000064000002005d */
[----:B01----:R-:W-:Y:S05]  /*34c0*/  ENDCOLLECTIVE ;  /* 0x000000000000791b */ /* 0x003fea0003800000 */
.L_x_3820:
[----:B------:R-:W-:Y:S01]  /*34d0*/  MOV R86, R90 ;  /* 0x0000005a00567202 */ /* 0x000fe20000000f00 */
[----:B------:R-:W-:Y:S06]  /*34e0*/  BRA `(.L_x_3821) ;  /* 0xffffffd400c87947 */ /* 0x000fec000383ffff */
.L_x_3822:
        /* <DEDUP_REMOVED lines=9> */
.L_x_6462:


//--------------------- .text._ZN10layer_norm13ln_bwd_kernelINS_13Kernel_traitsI6__halfS2_fS2_fjLj256ELj1ELj4ELj1ELj16ENS_18Kernel_traits_baseILj256ES2_S2_fS2_fjLj128EEEEELb0ELb1ELb1ELb1EEEvNS_9BwdParamsE --------------------------
	.section	.text._ZN10layer_norm13ln_bwd_kernelINS_13Kernel_traitsI6__halfS2_fS2_fjLj256ELj1ELj4ELj1ELj16ENS_18Kernel_traits_baseILj256ES2_S2_fS2_fjLj128EEEEELb0ELb1ELb1ELb1EEEvNS_9BwdParamsE,"ax",@progbits
	.align	128
        .global         _ZN10layer_norm13ln_bwd_kernelINS_13Kernel_traitsI6__halfS2_fS2_fjLj256ELj1ELj4ELj1ELj16ENS_18Kernel_traits_baseILj256ES2_S2_fS2_fjLj128EEEEELb0ELb1ELb1ELb1EEEvNS_9BwdParamsE
        .type           _ZN10layer_norm13ln_bwd_kernelINS_13Kernel_traitsI6__halfS2_fS2_fjLj256ELj1ELj4ELj1ELj16ENS_18Kernel_traits_baseILj256ES2_S2_fS2_fjLj128EEEEELb0ELb1ELb1ELb1EEEvNS_9BwdParamsE,@function
        .size           _ZN10layer_norm13ln_bwd_kernelINS_13Kernel_traitsI6__halfS2_fS2_fjLj256ELj1ELj4ELj1ELj16ENS_18Kernel_traits_baseILj256ES2_S2_fS2_fjLj128EEEEELb0ELb1ELb1ELb1EEEvNS_9BwdParamsE,(.L_x_6463 - _ZN10layer_norm13ln_bwd_kernelINS_13Kernel_traitsI6__halfS2_fS2_fjLj256ELj1ELj4ELj1ELj16ENS_18Kernel_traits_baseILj256ES2_S2_fS2_fjLj128EEEEELb0ELb1ELb1ELb1EEEvNS_9BwdParamsE)
        .other          _ZN10layer_norm13ln_bwd_kernelINS_13Kernel_traitsI6__halfS2_fS2_fjLj256ELj1ELj4ELj1ELj16ENS_18Kernel_traits_baseILj256ES2_S2_fS2_fjLj128EEEEELb0ELb1ELb1ELb1EEEvNS_9BwdParamsE,@"STO_CUDA_ENTRY STV_DEFAULT"
_ZN10layer_norm13ln_bwd_kernelINS_13Kernel_traitsI6__halfS2_fS2_fjLj256ELj1ELj4ELj1ELj16ENS_18Kernel_traits_baseILj256ES2_S2_fS2_fjLj128EEEEELb0ELb1ELb1ELb1EEEvNS_9BwdParamsE:
.text._ZN10layer_norm13ln_bwd_kernelINS_13Kernel_traitsI6__halfS2_fS2_fjLj256ELj1ELj4ELj1ELj16ENS_18Kernel_traits_baseILj256ES2_S2_fS2_fjLj128EEEEELb0ELb1ELb1ELb1EEEvNS_9BwdParamsE:
        /* <DEDUP_REMOVED lines=33> */
[----:B------:R-:W5:Y:S01]  /*0210*/  LDG.E.128 R40, desc[UR6][R40.64] ;  /* 0x0000000628287981 */ /* 0x000f62000c1e1d00 */
[----:B-1----:R-:W-:-:S06]  /*0220*/  IMAD.WIDE.U32 R44, R5, 0x10, R44 ;  /* 0x00000010052c7825 */ /* 0x002fcc00078e002c */
[----:B------:R-:W5:Y:S01]  /*0230*/  LDG.E.128 R44, desc[UR6][R44.64] ;  /* 0x000000062c2c7981 */ /* 0x000f62000c1e1d00 */
[----:B------:R-:W-:-:S07]  /*0240*/  HFMA2 R19, -RZ, RZ, 0, 0 ;  /* 0x00000000ff137431 */ /* 0x000fce00000001ff */
.L_x_3850:
[----:B0-----:R-:W0:Y:S08]  /*0250*/  LDC.64 R72, c[0x0][0x3f8] ;  /* 0x0000fe00ff487b82 */ /* 0x001e300000000a00 */
        /* <DEDUP_REMOVED lines=40> */
[----:B------:R-:W-:Y:S01]  /*04e0*/  ISETP.NE.AND P0, PT, RZ, UR9, PT ;  /* 0x00000009ff007c0c */ /* 0x000fe2000bf05270 */
[----:B--2---:R-:W-:-:S03]  /*04f0*/  HADD2.F32 R80, -RZ, R46.H0_H0 ;  /* 0x2000002eff507230 */ /* 0x004fc60000004100 */
[----:B---3--:R-:W-:-:S05]  /*0500*/  FSEL R3, R3, RZ, !P0 ;  /* 0x000000ff03037208 */ /* 0x008fca0004000000 */
[--C-:B----4-:R-:W-:Y:S01]  /*0510*/  FADD.FTZ R79, R69, -R3.reuse ;  /* 0x80000003454f7221 */ /* 0x110fe20000010000 */
[--C-:B------:R-:W-:Y:S01]  /*0520*/  FADD.FTZ R89, R68, -R3.reuse ;  /* 0x8000000344597221 */ /* 0x100fe20000010000 */
[--C-:B0-----:R-:W-:Y:S01]  /*0530*/  FADD.FTZ R85, R70, -R3.reuse ;  /* 0x8000000346557221 */ /* 0x101fe20000010000 */
[--C-:B------:R-:W-:Y:S01]  /*0540*/  FADD.FTZ R69, R72, -R3.reuse ;  /* 0x8000000348457221 */ /* 0x100fe20000010000 */
[----:B------:R-:W-:Y:S01]  /*0550*/  FADD.FTZ R81, R74, -R3 ;  /* 0x800000034a517221 */ /* 0x000fe20000010000 */
[----:B------:R-:W-:Y:S02]  /*0560*/  HADD2.F32 R68, -RZ, R44.H0_H0 ;  /* 0x2000002cff447230 */ /* 0x000fe40000004100 */
[--C-:B-1----:R-:W-:Y:S02]  /*0570*/  HADD2.F32 R83, -RZ, R67.reuse.H0_H0 ;  /* 0x20000043ff537230 */ /* 0x102fe40000004100 */
[----:B------:R-:W-:Y:S02]  /*0580*/  HADD2.F32 R72, -RZ, R67.H1_H1 ;  /* 0x30000043ff487230 */ /* 0x000fe40000004100 */
[----:B------:R-:W-:-:S02]  /*0590*/  HADD2.F32 R91, -RZ, R64.H0_H0 ;  /* 0x20000040ff5b7230 */ /* 0x000fc40000004100 */
[----:B------:R-:W-:Y:S02]  /*05a0*/  HADD2.F32 R70, -RZ, R64.H1_H1 ;  /* 0x30000040ff467230 */ /* 0x000fe40000004100 */
[--C-:B------:R-:W-:Y:S02]  /*05b0*/  HADD2.F32 R87, -RZ, R66.reuse.H0_H0 ;  /* 0x20000042ff577230 */ /* 0x100fe40000004100 */
[----:B------:R-:W-:Y:S02]  /*05c0*/  HADD2.F32 R74, -RZ, R66.H1_H1 ;  /* 0x30000042ff4a7230 */ /* 0x000fe40000004100 */
[----:B-----5:R-:W-:Y:S01]  /*05d0*/  FMUL.FTZ R66, R0, R79 ;  /* 0x0000004f00427220 */ /* 0x020fe20000410000 */
[----:B------:R-:W-:Y:S02]  /*05e0*/  HADD2.F32 R67, -RZ, R44.H1_H1 ;  /* 0x3000002cff437230 */ /* 0x000fe40000004100 */
[--C-:B------:R-:W-:Y:S01]  /*05f0*/  FADD.FTZ R71, R71, -R3.reuse ;  /* 0x8000000347477221 */ /* 0x100fe20000010000 */
[--C-:B------:R-:W-:Y:S01]  /*0600*/  FADD.FTZ R73, R73, -R3.reuse ;  /* 0x8000000349497221 */ /* 0x100fe20000010000 */
[----:B------:R-:W-:Y:S01]  /*0610*/  FADD.FTZ R75, R75, -R3 ;  /* 0x800000034b4b7221 */ /* 0x000fe20000010000 */
[----:B------:R-:W-:-:S02]  /*0620*/  HADD2.F32 R78, -RZ, R65.H1_H1 ;  /* 0x30000041ff4e7230 */ /* 0x000fc40000004100 */
[----:B------:R-:W-:Y:S01]  /*0630*/  FMUL.FTZ R64, R68, R91 ;  /* 0x0000005b44407220 */ /* 0x000fe20000410000 */
[-C--:B------:R-:W-:Y:S01]  /*0640*/  FMUL.FTZ R67, R67, R70.reuse ;  /* 0x0000004643437220 */ /* 0x080fe20000410000 */
[----:B------:R-:W-:Y:S01]  /*0650*/  FFMA.FTZ R49, R66, R70, R49 ;  /* 0x0000004642317223 */ /* 0x000fe20000010031 */
[----:B------:R-:W-:Y:S01]  /*0660*/  FADD.FTZ R29, R29, R70 ;  /* 0x000000461d1d7221 */ /* 0x000fe20000010000 */
[----:B------:R-:W-:Y:S02]  /*0670*/  HADD2.F32 R79, -RZ, R45.H1_H1 ;  /* 0x3000002dff4f7230 */ /* 0x000fe40000004100 */
[C---:B------:R-:W-:Y:S01]  /*0680*/  FMUL.FTZ R3, R0.reuse, R89 ;  /* 0x0000005900037220 */ /* 0x040fe20000410000 */
[C---:B------:R-:W-:Y:S01]  /*0690*/  FMUL.FTZ R70, R0.reuse, R71 ;  /* 0x0000004700467220 */ /* 0x040fe20000410000 */
[----:B------:R-:W-:Y:S02]  /*06a0*/  HADD2.F32 R93, -RZ, R65.H0_H0 ;  /* 0x20000041ff5d7230 */ /* 0x000fe40000004100 */
[----:B------:R-:W-:Y:S01]  /*06b0*/  FMUL.FTZ R65, R0, R85 ;  /* 0x0000005500417220 */ /* 0x000fe20000410000 */
[----:B------:R-:W-:-:S02]  /*06c0*/  HADD2.F32 R68, -RZ, R45.H0_H0 ;  /* 0x2000002dff447230 */ /* 0x000fc40000004100 */
[----:B------:R-:W-:Y:S01]  /*06d0*/  FADD.FTZ R82, RZ, R64 ;  /* 0x00000040ff527221 */ /* 0x000fe20000010000 */
[-C--:B------:R-:W-:Y:S01]  /*06e0*/  FMUL.FTZ R71, R79, R78.reuse ;  /* 0x0000004e4f477220 */ /* 0x080fe20000410000 */
[----:B------:R-:W-:Y:S01]  /*06f0*/  FFMA.FTZ R51, R70, R78, R51 ;  /* 0x0000004e46337223 */ /* 0x000fe20000010033 */
[----:B------:R-:W-:Y:S01]  /*0700*/  FADD.FTZ R31, R31, R78 ;  /* 0x0000004e1f1f7221 */ /* 0x000fe20000010000 */
[----:B------:R-:W-:Y:S01]  /*0710*/  FFMA.FTZ R85, R3, R64, RZ ;  /* 0x0000004003557223 */ /* 0x000fe200000100ff */
[----:B------:R-:W-:Y:S02]  /*0720*/  HADD2.F32 R79, -RZ, R46.H1_H1 ;  /* 0x3000002eff4f7230 */ /* 0x000fe40000004100 */
[----:B------:R-:W-:Y:S01]  /*0730*/  FMUL.FTZ R78, R80, R87 ;  /* 0x00000057504e7220 */ /* 0x000fe20000410000 */
[----:B------:R-:W-:Y:S01]  /*0740*/  FMUL.FTZ R80, R0, R73 ;  /* 0x0000004900507220 */ /* 0x000fe20000410000 */
[----:B------:R-:W-:Y:S01]  /*0750*/  FMUL.FTZ R68, R68, R93 ;  /* 0x0000005d44447220 */ /* 0x000fe20000410000 */
[----:B------:R-:W-:Y:S01]  /*0760*/  FADD.FTZ R73, R82, R67 ;  /* 0x0000004352497221 */ /* 0x000fe20000010000 */
[----:B------:R-:W-:Y:S01]  /*0770*/  FFMA.FTZ R82, R66, R67, R85 ;  /* 0x0000004342527223 */ /* 0x000fe20000010055 */
[-C--:B------:R-:W-:Y:S01]  /*0780*/  FMUL.FTZ R79, R79, R74.reuse ;  /* 0x0000004a4f4f7220 */ /* 0x080fe20000410000 */
[----:B------:R-:W-:Y:S01]  /*0790*/  FFMA.FTZ R53, R80, R74, R53 ;  /* 0x0000004a50357223 */ /* 0x000fe20000010035 */
[----:B------:R-:W-:Y:S01]  /*07a0*/  FADD.FTZ R25, R25, R74 ;  /* 0x0000004a19197221 */ /* 0x000fe20000010000 */
[----:B------:R-:W-:Y:S01]  /*07b0*/  FADD.FTZ R74, R73, R68 ;  /* 0x00000044494a7221 */ /* 0x000fe20000010000 */
[----:B------:R-:W-:Y:S01]  /*07c0*/  FFMA.FTZ R73, R65, R68, R82 ;  /* 0x0000004441497223 */ /* 0x000fe20000010052 */
[----:B------:R-:W-:-:S02]  /*07d0*/  FMUL.FTZ R69, R0, R69 ;  /* 0x0000004500457220 */ /* 0x000fc40000410000 */
[----:B------:R-:W-:Y:S01]  /*07e0*/  FADD.FTZ R85, R74, R71 ;  /* 0x000000474a557221 */ /* 0x000fe20000010000 */
[----:B------:R-:W-:Y:S01]  /*07f0*/  FFMA.FTZ R74, R70, R71, R73 ;  /* 0x00000047464a7223 */ /* 0x000fe20000010049 */
[--C-:B------:R-:W-:Y:S02]  /*0800*/  HADD2.F32 R82, -RZ, R47.reuse.H0_H0 ;  /* 0x2000002fff527230 */ /* 0x100fe40000004100 */
[----:B------:R-:W-:Y:S01]  /*0810*/  FADD.FTZ R84, R85, R78 ;  /* 0x0000004e55547221 */ /* 0x000fe20000010000 */
[C---:B------:R-:W-:Y:S01]  /*0820*/  FFMA.FTZ R73, R69.reuse, R78, R74 ;  /* 0x0000004e45497223 */ /* 0x040fe2000001004a */
[----:B------:R-:W-:Y:S01]  /*0830*/  FFMA.FTZ R52, R69, R87, R52 ;  /* 0x0000005745347223 */ /* 0x000fe20000010034 */
[----:B------:R-:W-:Y:S01]  /*0840*/  FADD.FTZ R24, R24, R87 ;  /* 0x0000005718187221 */ /* 0x000fe20000010000 */
[----:B------:R-:W-:Y:S01]  /*0850*/  FMUL.FTZ R81, R0, R81 ;  /* 0x0000005100517220 */ /* 0x000fe20000410000 */
[----:B------:R-:W-:Y:S02]  /*0860*/  HADD2.F32 R87, -RZ, R47.H1_H1 ;  /* 0x3000002fff577230 */ /* 0x000fe40000004100 */
[----:B------:R-:W-:Y:S01]  /*0870*/  FMUL.FTZ R82, R82, R83 ;  /* 0x0000005352527220 */ /* 0x000fe20000410000 */
[----:B------:R-:W-:Y:S01]  /*0880*/  FADD.FTZ R85, R84, R79 ;  /* 0x0000004f54557221 */ /* 0x000fe20000010000 */
        /* <DEDUP_REMOVED lines=16> */
.L_x_3826:
        /* <DEDUP_REMOVED lines=13> */
.L_x_3827:
[----:B------:R-:W-:Y:S05]  /*0a60*/  BSYNC.RECONVERGENT B1 ;  /* 0x0000000000017941 */ /* 0x000fea0003800200 */
.L_x_3825:
        /* <DEDUP_REMOVED lines=21> */
.L_x_3862:
        /* <DEDUP_REMOVED lines=33> */
[----:B------:R-:W-:-:S04]  /*0dd0*/  FADD.FTZ R75, R64, -R75 ;  /* 0x8000004b404b7221 */ /* 0x000fc80000010000 */
[----:B------:R-:W-:-:S05]  /*0de0*/  FMUL.FTZ R75, R0, R75 ;  /* 0x0000004b004b7220 */ /* 0x000fca0000410000 */
[----:B------:R-:W-:-:S05]  /*0df0*/  FSEL R75, R75, RZ, P0 ;  /* 0x000000ff4b4b7208 */ /* 0x000fca0000000000 */
[----:B------:R-:W-:-:S04]  /*0e00*/  FMUL.FTZ R75, R75, UR11 ;  /* 0x0000000b4b4b7c20 */ /* 0x000fc80008410000 */
[----:B0-----:R-:W-:Y:S01]  /*0e10*/  FMUL.FTZ R86, R75, R74 ;  /* 0x0000004a4b567220 */ /* 0x001fe20000410000 */
[----:B-----5:R-:W-:-:S04]  /*0e20*/  HADD2.F32 R74, -RZ, R56.H0_H0 ;  /* 0x20000038ff4a7230 */ /* 0x020fc80000004100 */
[----:B------:R-:W-:Y:S01]  /*0e30*/  F2FP.F16.F32.PACK_AB R86, RZ, R86 ;  /* 0x00000056ff56723e */ /* 0x000fe200000000ff */
[----:B------:R-:W-:-:S03]  /*0e40*/  FFMA.FTZ R20, R75, R74, R20 ;  /* 0x0000004a4b147223 */ /* 0x000fc60000010014 */
[----:B------:R-:W-:-:S07]  /*0e50*/  PRMT R60, R86, 0x7610, R60 ;  /* 0x00007610563c7816 */ /* 0x000fce000000003c */
.L_x_3833:
[----:B------:R-:W-:Y:S05]  /*0e60*/  BSYNC.RECONVERGENT B2 ;  /* 0x0000000000027941 */ /* 0x000fea0003800200 */
.L_x_3832:
        /* <DEDUP_REMOVED lines=8> */
[----:B------:R-:W-:-:S05]  /*0ef0*/  HADD2.F32 R75, -RZ, R40.H1_H1 ;  /* 0x30000028ff4b7230 */ /* 0x000fca0000004100 */
[----:B0-----:R-:W-:Y:S01]  /*0f00*/  FMUL.FTZ R86, R74, R75 ;  /* 0x0000004b4a567220 */ /* 0x001fe20000410000 */
[----:B-----5:R-:W-:-:S04]  /*0f10*/  HADD2.F32 R75, -RZ, R56.H1_H1 ;  /* 0x30000038ff4b7230 */ /* 0x020fc80000004100 */
[----:B------:R-:W-:Y:S01]  /*0f20*/  F2FP.F16.F32.PACK_AB R86, RZ, R86 ;  /* 0x00000056ff56723e */ /* 0x000fe200000000ff */
[----:B------:R-:W-:-:S03]  /*0f30*/  FFMA.FTZ R21, R74, R75, R21 ;  /* 0x0000004b4a157223 */ /* 0x000fc60000010015 */
[----:B------:R-:W-:-:S07]  /*0f40*/  PRMT R60, R60, 0x5410, R86 ;  /* 0x000054103c3c7816 */ /* 0x000fce0000000056 */
.L_x_3835:
[----:B------:R-:W-:Y:S05]  /*0f50*/  BSYNC.RECONVERGENT B2 ;  /* 0x0000000000027941 */ /* 0x000fea0003800200 */
.L_x_3834:
        /* <DEDUP_REMOVED lines=14> */
.L_x_3837:
[----:B------:R-:W-:Y:S05]  /*1040*/  BSYNC.RECONVERGENT B2 ;  /* 0x0000000000027941 */ /* 0x000fea0003800200 */
.L_x_3836:
        /* <DEDUP_REMOVED lines=14> */
.L_x_3839:
[----:B------:R-:W-:Y:S05]  /*1130*/  BSYNC.RECONVERGENT B2 ;  /* 0x0000000000027941 */ /* 0x000fea0003800200 */
.L_x_3838:
        /* <DEDUP_REMOVED lines=14> */
.L_x_3841:
[----:B------:R-:W-:Y:S05]  /*1220*/  BSYNC.RECONVERGENT B2 ;  /* 0x0000000000027941 */ /* 0x000fea0003800200 */
.L_x_3840:
        /* <DEDUP_REMOVED lines=14> */
.L_x_3843:
[----:B------:R-:W-:Y:S05]  /*1310*/  BSYNC.RECONVERGENT B2 ;  /* 0x0000000000027941 */ /* 0x000fea0003800200 */
.L_x_3842:
        /* <DEDUP_REMOVED lines=14> */
.L_x_3845:
[----:B------:R-:W-:Y:S05]  /*1400*/  BSYNC.RECONVERGENT B2 ;  /* 0x0000000000027941 */ /* 0x000fea0003800200 */
.L_x_3844:
[----:B------:R-:W-:Y:S05]  /*1410*/  @!P1 BRA `(.L_x_3846) ;  /* 0x0000001000d89947 */ /* 0x000fea0003800000 */
[----:B------:R-:W-:Y:S01]  /*1420*/  FFMA.FTZ R76, R84, R7, R76 ;  /* 0x00000007544c7223 */ /* 0x000fe2000001004c */
[----:B------:R-:W-:Y:S01]  /*1430*/  ISETP.GT.AND P0, PT, R2, RZ, PT ;  /* 0x000000ff0200720c */ /* 0x000fe20003f04270 */
[----:B-----5:R-:W-:Y:S02]  /*1440*/  HADD2.F32 R2, -RZ, R59.H1_H1 ;  /* 0x3000003bff027230 */ /* 0x020fe40000004100 */
[----:B------:R-:W-:-:S04]  /*1450*/  FADD.FTZ R7, R83, -R76 ;  /* 0x8000004c53077221 */ /* 0x000fc80000010000 */
[----:B------:R-:W-:-:S05]  /*1460*/  FMUL.FTZ R7, R0, R7 ;  /* 0x0000000700077220 */ /* 0x000fca0000410000 */
[----:B------:R-:W-:Y:S01]  /*1470*/  FSEL R0, R7, RZ, P0 ;  /* 0x000000ff07007208 */ /* 0x000fe20000000000 */
[----:B------:R-:W-:-:S04]  /*1480*/  HADD2.F32 R7, -RZ, R43.H1_H1 ;  /* 0x3000002bff077230 */ /* 0x000fc80000004100 */
[----:B------:R-:W-:-:S04]  /*1490*/  FMUL.FTZ R0, R0, UR11 ;  /* 0x0000000b00007c20 */ /* 0x000fc80008410000 */
[C---:B------:R-:W-:Y:S01]  /*14a0*/  FMUL.FTZ R7, R0.reuse, R7 ;  /* 0x0000000700077220 */ /* 0x040fe20000410000 */
[----:B------:R-:W-:-:S04]  /*14b0*/  FFMA.FTZ R19, R0, R2, R19 ;  /* 0x0000000200137223 */ /* 0x000fc80000010013 */
[----:B------:R-:W-:-:S04]  /*14c0*/  F2FP.F16.F32.PACK_AB R7, RZ, R7 ;  /* 0x00000007ff07723e */ /* 0x000fc800000000ff */
[----:B------:R-:W-:Y:S01]  /*14d0*/  PRMT R63, R63, 0x5410, R7 ;  /* 0x000054103f3f7816 */ /* 0x000fe20000000007 */
[----:B------:R-:W-:Y:S06]  /*14e0*/  BRA `(.L_x_3846) ;  /* 0x0000001000a47947 */ /* 0x000fec0003800000 */
.L_x_3831:
[----:B------:R-:W1:Y:S01]  /*14f0*/  @P1 LDC R35, c[0x0][0x40c] ;  /* 0x00010300ff231b82 */ /* 0x000e620000000800 */
[-CC-:B------:R-:W-:Y:S01]  /*1500*/  FFMA.FTZ R33, R3, R7.reuse, R76.reuse ;  /* 0x0000000703217223 */ /* 0x180fe2000001004c */
[----:B------:R-:W-:Y:S01]  /*1510*/  FFMA.FTZ R32, R66, R7, R76 ;  /* 0x0000000742207223 */ /* 0x000fe2000001004c */
[----:B------:R-:W-:Y:S01]  /*1520*/  ISETP.GT.AND P0, PT, R2, RZ, PT ;  /* 0x000000ff0200720c */ /* 0x000fe20003f04270 */
[----:B-----5:R-:W-:Y:S02]  /*1530*/  @P1 HADD2.F32 R39, -RZ, R56.H0_H0 ;  /* 0x20000038ff271230 */ /* 0x020fe40000004100 */
[----:B------:R-:W-:Y:S01]  /*1540*/  FADD.FTZ R33, R64, -R33 ;  /* 0x8000002140217221 */ /* 0x000fe20000010000 */
[----:B------:R-:W-:Y:S01]  /*1550*/  FADD.FTZ R37, R67, -R32 ;  /* 0x8000002043257221 */ /* 0x000fe20000010000 */
[----:B------:R-:W-:Y:S01]  /*1560*/  @P1 HADD2.F32 R2, -RZ, R40.H0_H0 ;  /* 0x20000028ff021230 */ /* 0x000fe20000004100 */
[----:B------:R-:W2:Y:S01]  /*1570*/  @P1 LDC R34, c[0x0][0x40c] ;  /* 0x00010300ff221b82 */ /* 0x000ea20000000800 */
[C---:B------:R-:W-:Y:S01]  /*1580*/  FMUL.FTZ R33, R0.reuse, R33 ;  /* 0x0000002100217220 */ /* 0x040fe20000410000 */
[----:B------:R-:W-:Y:S01]  /*1590*/  FMUL.FTZ R37, R0, R37 ;  /* 0x0000002500257220 */ /* 0x000fe20000410000 */
[----:B------:R-:W-:-:S02]  /*15a0*/  @P1 HADD2.F32 R38, -RZ, R56.H1_H1 ;  /* 0x30000038ff261230 */ /* 0x000fc40000004100 */
[-CC-:B------:R-:W-:Y:S01]  /*15b0*/  FFMA.FTZ R75, R69, R7.reuse, R76.reuse ;  /* 0x00000007454b7223 */ /* 0x180fe2000001004c */
[----:B------:R-:W-:Y:S01]  /*15c0*/  FFMA.FTZ R93, R81, R7, R76 ;  /* 0x00000007515d7223 */ /* 0x000fe2000001004c */
[----:B------:R-:W-:Y:S01]  /*15d0*/  FSEL R36, R33, RZ, P0 ;  /* 0x000000ff21247208 */ /* 0x000fe20000000000 */
[----:B------:R-:W-:Y:S01]  /*15e0*/  @P1 HADD2.F32 R74, -RZ, R41.H0_H0 ;  /* 0x20000029ff4a1230 */ /* 0x000fe20000004100 */
[----:B------:R-:W-:Y:S01]  /*15f0*/  FSEL R37, R37, RZ, P0 ;  /* 0x000000ff25257208 */ /* 0x000fe20000000000 */
[----:B------:R-:W-:Y:S01]  /*1600*/  FADD.FTZ R91, R78, -R75 ;  /* 0x8000004b4e5b7221 */ /* 0x000fe20000010000 */
[----:B------:R-:W-:Y:S01]  /*1610*/  FADD.FTZ R75, R82, -R93 ;  /* 0x8000005d524b7221 */ /* 0x000fe20000010000 */
[----:B-1----:R-:W-:Y:S01]  /*1620*/  @P1 FMUL.FTZ R33, R36, R35 ;  /* 0x0000002324211220 */ /* 0x002fe20000410000 */
[----:B------:R-:W-:-:S03]  /*1630*/  @P1 HADD2.F32 R35, -RZ, R40.H1_H1 ;  /* 0x30000028ff231230 */ /* 0x000fc60000004100 */
[-C--:B------:R-:W-:Y:S01]  /*1640*/  @P1 FFMA.FTZ R20, R39, R33.reuse, R20 ;  /* 0x0000002127141223 */ /* 0x080fe20000010014 */
[----:B------:R-:W-:Y:S01]  /*1650*/  @P1 FMUL.FTZ R2, R2, R33 ;  /* 0x0000002102021220 */ /* 0x000fe20000410000 */
[-CC-:B------:R-:W-:Y:S01]  /*1660*/  FFMA.FTZ R33, R65, R7.reuse, R76.reuse ;  /* 0x0000000741217223 */ /* 0x180fe2000001004c */
[----:B--2---:R-:W-:Y:S01]  /*1670*/  @P1 FMUL.FTZ R32, R37, R34 ;  /* 0x0000002225201220 */ /* 0x004fe20000410000 */
[-CC-:B------:R-:W-:Y:S02]  /*1680*/  FFMA.FTZ R34, R80, R7.reuse, R76.reuse ;  /* 0x0000000750227223 */ /* 0x180fe4000001004c */
[----:B------:R-:W-:Y:S01]  /*1690*/  FADD.FTZ R87, R68, -R33 ;  /* 0x8000002144577221 */ /* 0x000fe20000010000 */
[-C--:B------:R-:W-:Y:S01]  /*16a0*/  @P1 FMUL.FTZ R39, R35, R32.reuse ;  /* 0x0000002023271220 */ /* 0x080fe20000410000 */
[----:B------:R-:W-:Y:S01]  /*16b0*/  @P1 FFMA.FTZ R21, R38, R32, R21 ;  /* 0x0000002026151223 */ /* 0x000fe20000010015 */
[----:B------:R-:W1:Y:S01]  /*16c0*/  @P1 LDC R35, c[0x0][0x40c] ;  /* 0x00010300ff231b82 */ /* 0x000e620000000800 */
[-CC-:B------:R-:W-:Y:S01]  /*16d0*/  FFMA.FTZ R32, R70, R7.reuse, R76.reuse ;  /* 0x0000000746207223 */ /* 0x180fe2000001004c */
[----:B------:R-:W-:Y:S01]  /*16e0*/  FFMA.FTZ R76, R84, R7, R76 ;  /* 0x00000007544c7223 */ /* 0x000fe2000001004c */
[----:B------:R-:W-:Y:S01]  /*16f0*/  @P1 F2FP.F16.F32.PACK_AB R7, RZ, R2 ;  /* 0x00000002ff07123e */ /* 0x000fe200000000ff */
[C---:B------:R-:W-:Y:S01]  /*1700*/  FMUL.FTZ R87, R0.reuse, R87 ;  /* 0x0000005700577220 */ /* 0x040fe20000410000 */
[----:B------:R-:W-:Y:S01]  /*1710*/  FADD.FTZ R89, R71, -R32 ;  /* 0x8000002047597221 */ /* 0x000fe20000010000 */
[----:B------:R-:W-:Y:S01]  /*1720*/  @P1 F2FP.F16.F32.PACK_AB R39, RZ, R39 ;  /* 0x00000027ff27123e */ /* 0x000fe200000000ff */
[----:B------:R-:W-:Y:S01]  /*1730*/  FADD.FTZ R33, R79, -R34 ;  /* 0x800000224f217221 */ /* 0x000fe20000010000 */
[----:B------:R-:W2:Y:S01]  /*1740*/  @P1 LDC R2, c[0x0][0x40c] ;  /* 0x00010300ff021b82 */ /* 0x000ea20000000800 */
[----:B------:R-:W-:Y:S01]  /*1750*/  FSEL R38, R87, RZ, P0 ;  /* 0x000000ff57267208 */ /* 0x000fe20000000000 */
[C---:B------:R-:W-:Y:S01]  /*1760*/  FMUL.FTZ R89, R0.reuse, R89 ;  /* 0x0000005900597220 */ /* 0x040fe20000410000 */
[----:B------:R-:W-:Y:S01]  /*1770*/  @P1 PRMT R60, R7, 0x7610, R60 ;  /* 0x00007610073c1816 */ /* 0x000fe2000000003c */
[----:B------:R-:W-:Y:S01]  /*1780*/  FMUL.FTZ R34, R0, R75 ;  /* 0x0000004b00227220 */ /* 0x000fe20000410000 */
[----:B------:R-:W-:-:S02]  /*1790*/  @P1 HADD2.F32 R75, -RZ, R57.H0_H0 ;  /* 0x20000039ff4b1230 */ /* 0x000fc40000004100 */
[----:B------:R-:W-:Y:S01]  /*17a0*/  FADD.FTZ R93, R83, -R76 ;  /* 0x8000004c535d7221 */ /* 0x000fe20000010000 */
[----:B------:R-:W-:Y:S01]  /*17b0*/  @P1 PRMT R60, R60, 0x5410, R39 ;  /* 0x000054103c3c1816 */ /* 0x000fe20000000027 */
[----:B------:R-:W3:Y:S01]  /*17c0*/  @P1 LDC R7, c[0x0][0x40c] ;  /* 0x00010300ff071b82 */ /* 0x000ee20000000800 */
[----:B------:R-:W-:Y:S01]  /*17d0*/  FSEL R39, R89, RZ, P0 ;  /* 0x000000ff59277208 */ /* 0x000fe20000000000 */
[----:B------:R-:W-:Y:S02]  /*17e0*/  @P1 HADD2.F32 R76, -RZ, R57.H1_H1 ;  /* 0x30000039ff4c1230 */ /* 0x000fe40000004100 */
[C---:B------:R-:W-:Y:S01]  /*17f0*/  FMUL.FTZ R32, R0.reuse, R91 ;  /* 0x0000005b00207220 */ /* 0x040fe20000410000 */
[----:B------:R-:W-:Y:S01]  /*1800*/  FMUL.FTZ R33, R0, R33 ;  /* 0x0000002100217220 */ /* 0x000fe20000410000 */
[----:B------:R-:W-:Y:S01]  /*1810*/  @P1 HADD2.F32 R87, -RZ, R58.H0_H0 ;  /* 0x2000003aff571230 */ /* 0x000fe20000004100 */
[----:B------:R-:W-:Y:S01]  /*1820*/  FSEL R34, R34, RZ, P0 ;  /* 0x000000ff22227208 */ /* 0x000fe20000000000 */
[----:B------:R-:W-:Y:S01]  /*1830*/  FMUL.FTZ R0, R0, R93 ;  /* 0x0000005d00007220 */ /* 0x000fe20000410000 */
[----:B-1----:R-:W-:Y:S01]  /*1840*/  @P1 FMUL.FTZ R35, R38, R35 ;  /* 0x0000002326231220 */ /* 0x002fe20000410000 */
[----:B------:R-:W-:-:S02]  /*1850*/  FSEL R32, R32, RZ, P0 ;  /* 0x000000ff20207208 */ /* 0x000fc40000000000 */
[----:B------:R-:W-:Y:S01]  /*1860*/  FSEL R33, R33, RZ, P0 ;  /* 0x000000ff21217208 */ /* 0x000fe20000000000 */
[-C--:B------:R-:W-:Y:S01]  /*1870*/  @P1 FFMA.FTZ R22, R75, R35.reuse, R22 ;  /* 0x000000234b161223 */ /* 0x080fe20000010016 */
[----:B------:R-:W-:Y:S01]  /*1880*/  @P1 FMUL.FTZ R75, R74, R35 ;  /* 0x000000234a4b1220 */ /* 0x000fe20000410000 */
[----:B------:R-:W-:Y:S01]  /*1890*/  @P1 HADD2.F32 R35, -RZ, R41.H1_H1 ;  /* 0x30000029ff231230 */ /* 0x000fe20000004100 */
[----:B------:R-:W1:Y:S01]  /*18a0*/  @P1 LDC R74, c[0x0][0x40c] ;  /* 0x00010300ff4a1b82 */ /* 0x000e620000000800 */
[----:B--2---:R-:W-:Y:S01]  /*18b0*/  @P1 FMUL.FTZ R2, R39, R2 ;  /* 0x0000000227021220 */ /* 0x004fe20000410000 */
[----:B------:R-:W-:-:S03]  /*18c0*/  FSEL R0, R0, RZ, P0 ;  /* 0x000000ff00007208 */ /* 0x000fc60000000000 */
[-C--:B------:R-:W-:Y:S01]  /*18d0*/  @P1 FFMA.FTZ R23, R76, R2.reuse, R23 ;  /* 0x000000024c171223 */ /* 0x080fe20000010017 */
[----:B------:R-:W-:Y:S01]  /*18e0*/  @P1 FMUL.FTZ R76, R35, R2 ;  /* 0x00000002234c1220 */ /* 0x000fe20000410000 */
[----:B------:R-:W-:Y:S01]  /*18f0*/  @P1 F2FP.F16.F32.PACK_AB R2, RZ, R75 ;  /* 0x0000004bff02123e */ /* 0x000fe200000000ff */
[----:B------:R-:W2:Y:S01]  /*1900*/  @P1 LDC R35, c[0x0][0x40c] ;  /* 0x00010300ff231b82 */ /* 0x000ea20000000800 */
[----:B---3--:R-:W-:Y:S02]  /*1910*/  @P1 FMUL.FTZ R7, R32, R7 ;  /* 0x0000000720071220 */ /* 0x008fe40000410000 */
[----:B------:R-:W-:Y:S01]  /*1920*/  @P1 F2FP.F16.F32.PACK_AB R75, RZ, R76 ;  /* 0x0000004cff4b123e */ /* 0x000fe200000000ff */
[--C-:B------:R-:W-:Y:S02]  /*1930*/  @P1 HADD2.F32 R76, -RZ, R42.reuse.H0_H0 ;  /* 0x2000002aff4c1230 */ /* 0x100fe40000004100 */
[-C--:B------:R-:W-:Y:S01]  /*1940*/  @P1 FFMA.FTZ R16, R87, R7.reuse, R16 ;  /* 0x0000000757101223 */ /* 0x080fe20000010010 */
[----:B------:R-:W-:Y:S01]  /*1950*/  @P1 HADD2.F32 R87, -RZ, R42.H1_H1 ;  /* 0x3000002aff571230 */ /* 0x000fe20000004100 */
[----:B------:R-:W-:Y:S01]  /*1960*/  @P1 PRMT R61, R2, 0x7610, R61 ;  /* 0x00007610023d1816 */ /* 0x000fe2000000003d */
[----:B------:R-:W-:Y:S01]  /*1970*/  @P1 FMUL.FTZ R7, R76, R7 ;  /* 0x000000074c071220 */ /* 0x000fe20000410000 */
[----:B------:R-:W-:-:S02]  /*1980*/  @P1 HADD2.F32 R76, -RZ, R58.H1_H1 ;  /* 0x3000003aff4c1230 */ /* 0x000fc40000004100 */
[----:B------:R-:W-:Y:S01]  /*1990*/  @P1 PRMT R61, R61, 0x5410, R75 ;  /* 0x000054103d3d1816 */ /* 0x000fe2000000004b */
[----:B------:R-:W-:Y:S01]  /*19a0*/  @P1 HADD2.F32 R75, -RZ, R59.H0_H0 ;  /* 0x2000003bff4b1230 */ /* 0x000fe20000004100 */
[----:B------:R-:W-:Y:S01]  /*19b0*/  @P1 F2FP.F16.F32.PACK_AB R7, RZ, R7 ;  /* 0x00000007ff07123e */ /* 0x000fe200000000ff */
[----:B-1----:R-:W-:-:S03]  /*19c0*/  @P1 FMUL.FTZ R74, R33, R74 ;  /* 0x0000004a214a1220 */ /* 0x002fc60000410000 */
[----:B------:R-:W-:Y:S01]  /*19d0*/  @P1 PRMT R62, R7, 0x7610, R62 ;  /* 0x00007610073e1816 */ /* 0x000fe2000000003e */
[-C--:B------:R-:W-:Y:S01]  /*19e0*/  @P1 FFMA.FTZ R17, R76, R74.reuse, R17 ;  /* 0x0000004a4c111223 */ /* 0x080fe20000010011 */
[----:B------:R-:W-:Y:S02]  /*19f0*/  @P1 HADD2.F32 R76, -RZ, R43.H0_H0 ;  /* 0x2000002bff4c1230 */ /* 0x000fe40000004100 */
[----:B------:R-:W-:Y:S01]  /*1a00*/  @P1 FMUL.FTZ R74, R87, R74 ;  /* 0x0000004a574a1220 */ /* 0x000fe20000410000 */
[----:B--2---:R-:W-:-:S04]  /*1a10*/  @P1 FMUL.FTZ R35, R34, R35 ;  /* 0x0000002322231220 */ /* 0x004fc80000410000 */
[----:B------:R-:W-:Y:S01]  /*1a20*/  @P1 F2FP.F16.F32.PACK_AB R74, RZ, R74 ;  /* 0x0000004aff4a123e */ /* 0x000fe200000000ff */
[-C--:B------:R-:W-:Y:S01]  /*1a30*/  @P1 FMUL.FTZ R2, R76, R35.reuse ;  /* 0x000000234c021220 */ /* 0x080fe20000410000 */
[----:B------:R-:W-:Y:S01]  /*1a40*/  @P1 FFMA.FTZ R18, R75, R35, R18 ;  /* 0x000000234b121223 */ /* 0x000fe20000010012 */
[----:B------:R-:W-:Y:S02]  /*1a50*/  MOV R35, R0 ;  /* 0x0000000000237202 */ /* 0x000fe40000000f00 */
        /* <DEDUP_REMOVED lines=12> */
.L_x_3830:
[----:B------:R-:W-:Y:S02]  /*1b20*/  MOV R77, UR20 ;  /* 0x00000014004d7c02 */ /* 0x000fe40008000f00 */
[----:B------:R-:W-:Y:S02]  /*1b30*/  MOV R85, UR21 ;  /* 0x0000001500557c02 */ /* 0x000fe40008000f00 */
[----:B------:R-:W-:-:S04]  /*1b40*/  ISETP.NE.U32.AND P0, PT, R77, RZ, PT ;  /* 0x000000ff4d00720c */ /* 0x000fc80003f05070 */
[----:B------:R-:W-:-:S13]  /*1b50*/  ISETP.NE.AND.EX P0, PT, R85, RZ, PT, P0 ;  /* 0x000000ff5500720c */ /* 0x000fda0003f05300 */
[----:B------:R-:W-:Y:S05]  /*1b60*/  @P0 BRA `(.L_x_3847) ;  /* 0x0000000400840947 */ /* 0x000fea0003800000 */
[----:B------:R-:W1:Y:S01]  /*1b70*/  @P1 LDC R87, c[0x0][0x40c] ;  /* 0x00010300ff571b82 */ /* 0x000e620000000800 */
[-CC-:B------:R-:W-:Y:S01]  /*1b80*/  @P2 FFMA.FTZ R75, R3, R7.reuse, R76.reuse ;  /* 0x00000007034b2223 */ /* 0x180fe2000001004c */
[-CC-:B------:R-:W-:Y:S01]  /*1b90*/  @P2 FFMA.FTZ R2, R66, R7.reuse, R76.reuse ;  /* 0x0000000742022223 */ /* 0x180fe2000001004c */
[----:B------:R-:W-:Y:S01]  /*1ba0*/  @P2 FFMA.FTZ R89, R65, R7, R76 ;  /* 0x0000000741592223 */ /* 0x000fe2000001004c */
[----:B0-----:R-:W-:Y:S01]  /*1bb0*/  MOV R86, R12 ;  /* 0x0000000c00567202 */ /* 0x001fe20000000f00 */
[----:B------:R-:W-:Y:S01]  /*1bc0*/  @P2 FADD.FTZ R75, R64, -R75 ;  /* 0x8000004b404b2221 */ /* 0x000fe20000010000 */
[----:B------:R-:W-:Y:S01]  /*1bd0*/  @P2 FADD.FTZ R2, R67, -R2 ;  /* 0x8000000243022221 */ /* 0x000fe20000010000 */
[----:B------:R-:W-:Y:S01]  /*1be0*/  @P2 FADD.FTZ R89, R68, -R89 ;  /* 0x8000005944592221 */ /* 0x000fe20000010000 */
[----:B------:R-:W0:Y:S01]  /*1bf0*/  @P1 LDC R88, c[0x0][0x40c] ;  /* 0x00010300ff581b82 */ /* 0x000e220000000800 */
[C---:B------:R-:W-:Y:S01]  /*1c00*/  @P2 FFMA.FTZ R86, R0.reuse, R75, R12 ;  /* 0x0000004b00562223 */ /* 0x040fe2000001000c */
[----:B------:R-:W-:Y:S01]  /*1c10*/  MOV R75, R13 ;  /* 0x0000000d004b7202 */ /* 0x000fe20000000f00 */
[----:B------:R-:W-:Y:S01]  /*1c20*/  @P2 FFMA.FTZ R75, R0, R2, R13 ;  /* 0x00000002004b2223 */ /* 0x000fe2000001000d */
[----:B------:R-:W-:Y:S01]  /*1c30*/  @P2 FFMA.FTZ R2, R70, R7, R76 ;  /* 0x0000000746022223 */ /* 0x000fe2000001004c */
[----:B------:R-:W-:Y:S01]  /*1c40*/  MOV R74, R14 ;  /* 0x0000000e004a7202 */ /* 0x000fe20000000f00 */
[----:B------:R-:W-:Y:S01]  /*1c50*/  @P2 FFMA.FTZ R74, R0, R89, R14 ;  /* 0x00000059004a2223 */ /* 0x000fe2000001000e */
[----:B-----5:R-:W-:-:S02]  /*1c60*/  @P1 HADD2.F32 R90, -RZ, R57.H1_H1 ;  /* 0x30000039ff5a1230 */ /* 0x020fc40000004100 */
[----:B------:R-:W-:Y:S01]  /*1c70*/  @P2 FADD.FTZ R89, R71, -R2 ;  /* 0x8000000247592221 */ /* 0x000fe20000010000 */
[----:B------:R-:W-:-:S03]  /*1c80*/  MOV R2, R15 ;  /* 0x0000000f00027202 */ /* 0x000fc60000000f00 */
[----:B------:R-:W-:Y:S01]  /*1c90*/  @P2 FFMA.FTZ R2, R0, R89, R15 ;  /* 0x0000005900022223 */ /* 0x000fe2000001000f */
[----:B------:R-:W-:Y:S02]  /*1ca0*/  @P1 HADD2.F32 R89, -RZ, R56.H0_H0 ;  /* 0x20000038ff591230 */ /* 0x000fe40000004100 */
[----:B-1----:R-:W-:Y:S01]  /*1cb0*/  @P1 FMUL.FTZ R87, R86, R87 ;  /* 0x0000005756571220 */ /* 0x002fe20000410000 */
[----:B------:R-:W-:-:S03]  /*1cc0*/  @P1 HADD2.F32 R86, -RZ, R40.H0_H0 ;  /* 0x20000028ff561230 */ /* 0x000fc60000004100 */
[-C--:B------:R-:W-:Y:S02]  /*1cd0*/  @P1 FFMA.FTZ R20, R89, R87.reuse, R20 ;  /* 0x0000005759141223 */ /* 0x080fe40000010014 */
[----:B------:R-:W1:Y:S01]  /*1ce0*/  @P1 LDC R89, c[0x0][0x40c] ;  /* 0x00010300ff591b82 */ /* 0x000e620000000800 */
[----:B------:R-:W-:Y:S01]  /*1cf0*/  @P1 FMUL.FTZ R87, R86, R87 ;  /* 0x0000005756571220 */ /* 0x000fe20000410000 */
[----:B0-----:R-:W-:Y:S01]  /*1d00*/  @P1 FMUL.FTZ R88, R75, R88 ;  /* 0x000000584b581220 */ /* 0x001fe20000410000 */
[----:B------:R-:W-:Y:S02]  /*1d10*/  @P1 HADD2.F32 R86, -RZ, R56.H1_H1 ;  /* 0x30000038ff561230 */ /* 0x000fe40000004100 */
[----:B------:R-:W-:Y:S01]  /*1d20*/  @P1 HADD2.F32 R75, -RZ, R40.H1_H1 ;  /* 0x30000028ff4b1230 */ /* 0x000fe20000004100 */
[----:B------:R-:W-:Y:S02]  /*1d30*/  @P1 F2FP.F16.F32.PACK_AB R87, RZ, R87 ;  /* 0x00000057ff57123e */ /* 0x000fe400000000ff */
[-C--:B------:R-:W-:Y:S01]  /*1d40*/  @P1 FFMA.FTZ R21, R86, R88.reuse, R21 ;  /* 0x0000005856151223 */ /* 0x080fe20000010015 */
[-C--:B------:R-:W-:Y:S01]  /*1d50*/  @P2 FFMA.FTZ R86, R80, R7.reuse, R76 ;  /* 0x0000000750562223 */ /* 0x080fe2000001004c */
[----:B------:R-:W-:Y:S01]  /*1d60*/  @P1 FMUL.FTZ R88, R75, R88 ;  /* 0x000000584b581220 */ /* 0x000fe20000410000 */
[----:B------:R-:W-:Y:S01]  /*1d70*/  @P1 PRMT R60, R87, 0x7610, R60 ;  /* 0x00007610573c1816 */ /* 0x000fe2000000003c */
[----:B------:R-:W-:Y:S01]  /*1d80*/  @P2 FFMA.FTZ R75, R69, R7, R76 ;  /* 0x00000007454b2223 */ /* 0x000fe2000001004c */
[----:B------:R-:W0:Y:S02]  /*1d90*/  @P1 LDC R87, c[0x0][0x40c] ;  /* 0x00010300ff571b82 */ /* 0x000e240000000800 */
[----:B------:R-:W-:Y:S01]  /*1da0*/  @P1 F2FP.F16.F32.PACK_AB R88, RZ, R88 ;  /* 0x00000058ff58123e */ /* 0x000fe200000000ff */
[----:B------:R-:W-:Y:S01]  /*1db0*/  @P2 FADD.FTZ R91, R78, -R75 ;  /* 0x8000004b4e5b2221 */ /* 0x000fe20000010000 */
[----:B------:R-:W-:-:S02]  /*1dc0*/  MOV R75, R8 ;  /* 0x00000008004b7202 */ /* 0x000fc40000000f00 */
[----:B------:R-:W-:Y:S01]  /*1dd0*/  @P1 PRMT R60, R60, 0x5410, R88 ;  /* 0x000054103c3c1816 */ /* 0x000fe20000000058 */
[----:B------:R-:W-:Y:S01]  /*1de0*/  @P2 FFMA.FTZ R75, R0, R91, R8 ;  /* 0x0000005b004b2223 */ /* 0x000fe20000010008 */
[----:B------:R-:W-:Y:S01]  /*1df0*/  @P1 HADD2.F32 R91, -RZ, R57.H0_H0 ;  /* 0x20000039ff5b1230 */ /* 0x000fe20000004100 */
[----:B------:R-:W2:Y:S01]  /*1e00*/  @P1 LDC R88, c[0x0][0x40c] ;  /* 0x00010300ff581b82 */ /* 0x000ea20000000800 */
[----:B-1----:R-:W-:Y:S01]  /*1e10*/  @P1 FMUL.FTZ R89, R74, R89 ;  /* 0x000000594a591220 */ /* 0x002fe20000410000 */
[----:B------:R-:W-:-:S03]  /*1e20*/  @P1 HADD2.F32 R74, -RZ, R41.H0_H0 ;  /* 0x20000029ff4a1230 */ /* 0x000fc60000004100 */
[-C--:B------:R-:W-:Y:S02]  /*1e30*/  @P1 FFMA.FTZ R22, R91, R89.reuse, R22 ;  /* 0x000000595b161223 */ /* 0x080fe40000010016 */
[----:B------:R-:W-:Y:S01]  /*1e40*/  @P1 FMUL.FTZ R74, R74, R89 ;  /* 0x000000594a4a1220 */ /* 0x000fe20000410000 */
[----:B------:R-:W-:Y:S01]  /*1e50*/  @P2 FADD.FTZ R89, R79, -R86 ;  /* 0x800000564f592221 */ /* 0x000fe20000010000 */
[----:B------:R-:W-:-:S03]  /*1e60*/  MOV R86, R9 ;  /* 0x0000000900567202 */ /* 0x000fc60000000f00 */
[----:B------:R-:W-:Y:S01]  /*1e70*/  @P2 FFMA.FTZ R86, R0, R89, R9 ;  /* 0x0000005900562223 */ /* 0x000fe20000010009 */
[----:B------:R-:W-:Y:S01]  /*1e80*/  @P1 F2FP.F16.F32.PACK_AB R74, RZ, R74 ;  /* 0x0000004aff4a123e */ /* 0x000fe200000000ff */
[----:B------:R-:W1:Y:S01]  /*1e90*/  @P1 LDC R89, c[0x0][0x40c] ;  /* 0x00010300ff591b82 */ /* 0x000e620000000800 */
[----:B0-----:R-:W-:Y:S01]  /*1ea0*/  @P1 FMUL.FTZ R2, R2, R87 ;  /* 0x0000005702021220 */ /* 0x001fe20000410000 */
[----:B------:R-:W-:Y:S01]  /*1eb0*/  @P1 HADD2.F32 R87, -RZ, R41.H1_H1 ;  /* 0x30000029ff571230 */ /* 0x000fe20000004100 */
[----:B------:R-:W-:Y:S02]  /*1ec0*/  @P1 PRMT R61, R74, 0x7610, R61 ;  /* 0x000076104a3d1816 */ /* 0x000fe4000000003d */
[-C--:B------:R-:W-:Y:S02]  /*1ed0*/  @P1 FFMA.FTZ R23, R90, R2.reuse, R23 ;  /* 0x000000025a171223 */ /* 0x080fe40000010017 */
[----:B------:R-:W-:Y:S01]  /*1ee0*/  @P1 FMUL.FTZ R2, R87, R2 ;  /* 0x0000000257021220 */ /* 0x000fe20000410000 */
[----:B------:R-:W0:Y:S01]  /*1ef0*/  @P1 LDC R90, c[0x0][0x40c] ;  /* 0x00010300ff5a1b82 */ /* 0x000e220000000800 */
[----:B------:R-:W-:-:S02]  /*1f00*/  @P1 HADD2.F32 R87, -RZ, R58.H0_H0 ;  /* 0x2000003aff571230 */ /* 0x000fc40000004100 */
[----:B--2---:R-:W-:Y:S01]  /*1f10*/  @P1 FMUL.FTZ R75, R75, R88 ;  /* 0x000000584b4b1220 */ /* 0x004fe20000410000 */
[----:B------:R-:W-:Y:S01]  /*1f20*/  @P1 HADD2.F32 R88, -RZ, R42.H0_H0 ;  /* 0x2000002aff581230 */ /* 0x000fe20000004100 */
[----:B------:R-:W-:Y:S02]  /*1f30*/  @P1 F2FP.F16.F32.PACK_AB R2, RZ, R2 ;  /* 0x00000002ff02123e */ /* 0x000fe400000000ff */
[----:B------:R-:W-:Y:S01]  /*1f40*/  @P1 FFMA.FTZ R16, R87, R75, R16 ;  /* 0x0000004b57101223 */ /* 0x000fe20000010010 */
[----:B------:R-:W-:Y:S01]  /*1f50*/  @P2 FFMA.FTZ R87, R81, R7, R76 ;  /* 0x0000000751572223 */ /* 0x000fe2000001004c */
[----:B------:R-:W-:Y:S01]  /*1f60*/  @P1 FMUL.FTZ R75, R88, R75 ;  /* 0x0000004b584b1220 */ /* 0x000fe20000410000 */
[----:B------:R-:W-:Y:S01]  /*1f70*/  @P1 HADD2.F32 R88, -RZ, R58.H1_H1 ;  /* 0x3000003aff581230 */ /* 0x000fe20000004100 */
[----:B------:R-:W-:Y:S01]  /*1f80*/  @P1 PRMT R61, R61, 0x5410, R2 ;  /* 0x000054103d3d1816 */ /* 0x000fe20000000002 */
[----:B------:R-:W-:Y:S01]  /*1f90*/  @P2 FADD.FTZ R91, R82, -R87 ;  /* 0x80000057525b2221 */ /* 0x000fe20000010000 */
[----:B------:R-:W-:-:S02]  /*1fa0*/  MOV R87, R10 ;  /* 0x0000000a00577202 */ /* 0x000fc40000000f00 */
[----:B------:R-:W-:Y:S01]  /*1fb0*/  @P1 F2FP.F16.F32.PACK_AB R75, RZ, R75 ;  /* 0x0000004bff4b123e */ /* 0x000fe200000000ff */
[----:B------:R-:W-:Y:S01]  /*1fc0*/  @P2 FFMA.FTZ R87, R0, R91, R10 ;  /* 0x0000005b00572223 */ /* 0x000fe2000001000a */
[----:B-1----:R-:W-:Y:S01]  /*1fd0*/  @P1 FMUL.FTZ R86, R86, R89 ;  /* 0x0000005956561220 */ /* 0x002fe20000410000 */
[----:B------:R-:W-:Y:S01]  /*1fe0*/  @P1 HADD2.F32 R89, -RZ, R42.H1_H1 ;  /* 0x3000002aff591230 */ /* 0x000fe20000004100 */
[----:B------:R-:W-:Y:S02]  /*1ff0*/  @P1 PRMT R62, R75, 0x7610, R62 ;  /* 0x000076104b3e1816 */ /* 0x000fe4000000003e */
[-C--:B------:R-:W-:Y:S01]  /*2000*/  @P1 FFMA.FTZ R17, R88, R86.reuse, R17 ;  /* 0x0000005658111223 */ /* 0x080fe20000010011 */
[----:B------:R-:W-:Y:S02]  /*2010*/  @P1 HADD2.F32 R88, -RZ, R43.H0_H0 ;  /* 0x2000002bff581230 */ /* 0x000fe40000004100 */
[----:B------:R-:W-:Y:S01]  /*2020*/  @P1 FMUL.FTZ R86, R89, R86 ;  /* 0x0000005659561220 */ /* 0x000fe20000410000 */
[----:B------:R-:W-:-:S02]  /*2030*/  @P1 HADD2.F32 R89, -RZ, R59.H0_H0 ;  /* 0x2000003bff591230 */ /* 0x000fc40000004100 */
[----:B0-----:R-:W-:Y:S02]  /*2040*/  @P1 FMUL.FTZ R87, R87, R90 ;  /* 0x0000005a57571220 */ /* 0x001fe40000410000 */
[----:B------:R-:W-:Y:S02]  /*2050*/  @P1 F2FP.F16.F32.PACK_AB R86, RZ, R86 ;  /* 0x00000056ff56123e */ /* 0x000fe400000000ff */
[-C--:B------:R-:W-:Y:S01]  /*2060*/  @P1 FFMA.FTZ R18, R89, R87.reuse, R18 ;  /* 0x0000005759121223 */ /* 0x080fe20000010012 */
        /* <DEDUP_REMOVED lines=17> */
.L_x_3847:
        /* <DEDUP_REMOVED lines=8> */
[----:B------:R-:W-:Y:S01]  /*2200*/  MOV R35, R11 ;  /* 0x0000000b00237202 */ /* 0x000fe20000000f00 */
[----:B------:R-:W1:Y:S01]  /*2210*/  @P1 LDC R7, c[0x0][0x40c] ;  /* 0x00010300ff071b82 */ /* 0x000e620000000800 */
[----:B------:R-:W-:Y:S01]  /*2220*/  @P2 FADD.FTZ R87, R68, -R87 ;  /* 0x8000005744572221 */ /* 0x000fe20000010000 */
[----:B------:R-:W-:Y:S01]  /*2230*/  @P2 FADD.FTZ R76, R83, -R76 ;  /* 0x8000004c534c2221 */ /* 0x000fe20000010000 */
[----:B------:R-:W-:Y:S01]  /*2240*/  @P2 FADD.FTZ R39, R64, -R37 ;  /* 0x8000002540272221 */ /* 0x000fe20000010000 */
[----:B------:R-:W-:Y:S01]  /*2250*/  MOV R38, R14 ;  /* 0x0000000e00267202 */ /* 0x000fe20000000f00 */
[----:B------:R-:W-:Y:S01]  /*2260*/  @P2 FADD.FTZ R34, R71, -R34 ;  /* 0x8000002247222221 */ /* 0x000fe20000010000 */
[C---:B------:R-:W-:Y:S01]  /*2270*/  @P2 FFMA.FTZ R35, R0.reuse, R76, R11 ;  /* 0x0000004c00232223 */ /* 0x040fe2000001000b */
[C---:B------:R-:W-:Y:S01]  /*2280*/  @P2 FFMA.FTZ R38, R0.reuse, R87, R14 ;  /* 0x0000005700262223 */ /* 0x040fe2000001000e */
[----:B------:R-:W2:Y:S01]  /*2290*/  @P1 LDC R76, c[0x0][0x40c] ;  /* 0x00010300ff4c1b82 */ /* 0x000ea20000000800 */
[----:B------:R-:W-:Y:S01]  /*22a0*/  MOV R36, R12 ;  /* 0x0000000c00247202 */ /* 0x000fe20000000f00 */
[----:B------:R-:W-:Y:S01]  /*22b0*/  @P2 FADD.FTZ R32, R67, -R32 ;  /* 0x8000002043202221 */ /* 0x000fe20000010000 */
[----:B------:R-:W-:Y:S01]  /*22c0*/  @P2 FFMA.FTZ R36, R0, R39, R12 ;  /* 0x0000002700242223 */ /* 0x000fe2000001000c */
[----:B------:R-:W-:Y:S01]  /*22d0*/  MOV R39, R15 ;  /* 0x0000000f00277202 */ /* 0x000fe20000000f00 */
[----:B------:R-:W-:Y:S01]  /*22e0*/  @P2 FADD.FTZ R33, R78, -R33 ;  /* 0x800000214e212221 */ /* 0x000fe20000010000 */
[----:B------:R-:W-:Y:S01]  /*22f0*/  MOV R37, R13 ;  /* 0x0000000d00257202 */ /* 0x000fe20000000f00 */
[C---:B------:R-:W-:Y:S01]  /*2300*/  @P2 FFMA.FTZ R39, R0.reuse, R34, R15 ;  /* 0x0000002200272223 */ /* 0x040fe2000001000f */
[----:B------:R-:W3:Y:S01]  /*2310*/  @P1 LDC R87, c[0x0][0x40c] ;  /* 0x00010300ff571b82 */ /* 0x000ee20000000800 */
[C---:B------:R-:W-:Y:S01]  /*2320*/  @P2 FFMA.FTZ R37, R0.reuse, R32, R13 ;  /* 0x0000002000252223 */ /* 0x040fe2000001000d */
[----:B------:R-:W-:Y:S01]  /*2330*/  @P2 FADD.FTZ R34, R79, -R2 ;  /* 0x800000024f222221 */ /* 0x000fe20000010000 */
[----:B------:R-:W-:Y:S01]  /*2340*/  MOV R32, R8 ;  /* 0x0000000800207202 */ /* 0x000fe20000000f00 */
[----:B------:R-:W-:Y:S01]  /*2350*/  @P2 FFMA.FTZ R32, R0, R33, R8 ;  /* 0x0000002100202223 */ /* 0x000fe20000010008 */
[----:B------:R-:W-:Y:S01]  /*2360*/  @P2 FADD.FTZ R75, R82, -R75 ;  /* 0x8000004b524b2221 */ /* 0x000fe20000010000 */
[----:B------:R-:W-:Y:S01]  /*2370*/  MOV R33, R9 ;  /* 0x0000000900217202 */ /* 0x000fe20000000f00 */
[C---:B------:R-:W-:Y:S01]  /*2380*/  @P2 FFMA.FTZ R33, R0.reuse, R34, R9 ;  /* 0x0000002200212223 */ /* 0x040fe20000010009 */
[----:B------:R-:W4:Y:S01]  /*2390*/  @P1 LDC R74, c[0x0][0x40c] ;  /* 0x00010300ff4a1b82 */ /* 0x000f220000000800 */
[----:B------:R-:W-:Y:S01]  /*23a0*/  MOV R34, R10 ;  /* 0x0000000a00227202 */ /* 0x000fe20000000f00 */
[----:B------:R-:W-:Y:S01]  /*23b0*/  @P2 FFMA.FTZ R34, R0, R75, R10 ;  /* 0x0000004b00222223 */ /* 0x000fe2000001000a */
[----:B------:R-:W-:-:S02]  /*23c0*/  @P1 HADD2.F32 R2, -RZ, R40.H0_H0 ;  /* 0x20000028ff021230 */ /* 0x000fc40000004100 */
[----:B-1----:R-:W-:Y:S01]  /*23d0*/  @P1 FMUL.FTZ R7, R36, R7 ;  /* 0x0000000724071220 */ /* 0x002fe20000410000 */
[--C-:B-----5:R-:W-:Y:S02]  /*23e0*/  @P1 HADD2.F32 R75, -RZ, R56.reuse.H0_H0 ;  /* 0x20000038ff4b1230 */ /* 0x120fe40000004100 */
[----:B------:R-:W-:Y:S02]  /*23f0*/  @P1 HADD2.F32 R0, -RZ, R56.H1_H1 ;  /* 0x30000038ff001230 */ /* 0x000fe40000004100 */
[-C--:B------:R-:W-:Y:S01]  /*2400*/  @P1 FMUL.FTZ R2, R2, R7.reuse ;  /* 0x0000000702021220 */ /* 0x080fe20000410000 */
[----:B--2---:R-:W-:Y:S01]  /*2410*/  @P1 FMUL.FTZ R76, R37, R76 ;  /* 0x0000004c254c1220 */ /* 0x004fe20000410000 */
[----:B------:R-:W-:Y:S01]  /*2420*/  @P1 FFMA.FTZ R20, R75, R7, R20 ;  /* 0x000000074b141223 */ /* 0x000fe20000010014 */
[----:B------:R-:W-:Y:S01]  /*2430*/  @P1 HADD2.F32 R7, -RZ, R40.H1_H1 ;  /* 0x30000028ff071230 */ /* 0x000fe20000004100 */
[----:B------:R-:W1:Y:S01]  /*2440*/  @P1 LDC R75, c[0x0][0x40c] ;  /* 0x00010300ff4b1b82 */ /* 0x000e620000000800 */
[----:B------:R-:W-:Y:S01]  /*2450*/  @P1 F2FP.F16.F32.PACK_AB R2, RZ, R2 ;  /* 0x00000002ff02123e */ /* 0x000fe200000000ff */
[----:B------:R-:W-:Y:S01]  /*2460*/  @P1 FFMA.FTZ R21, R0, R76, R21 ;  /* 0x0000004c00151223 */ /* 0x000fe20000010015 */
[----:B0-----:R-:W-:-:S02]  /*2470*/  @P1 HADD2.F32 R86, -RZ, R57.H1_H1 ;  /* 0x30000039ff561230 */ /* 0x001fc40000004100 */
[----:B------:R-:W-:Y:S01]  /*2480*/  @P1 FMUL.FTZ R0, R7, R76 ;  /* 0x0000004c07001220 */ /* 0x000fe20000410000 */
[----:B---3--:R-:W-:Y:S01]  /*2490*/  @P1 FMUL.FTZ R7, R38, R87 ;  /* 0x0000005726071220 */ /* 0x008fe20000410000 */
[----:B------:R-:W-:Y:S01]  /*24a0*/  @P1 PRMT R60, R2, 0x7610, R60 ;  /* 0x00007610023c1816 */ /* 0x000fe2000000003c */
[----:B------:R-:W-:Y:S01]  /*24b0*/  @P1 HADD2.F32 R87, -RZ, R57.H0_H0 ;  /* 0x20000039ff571230 */ /* 0x000fe20000004100 */
[----:B------:R-:W0:Y:S01]  /*24c0*/  @P1 LDC R76, c[0x0][0x40c] ;  /* 0x00010300ff4c1b82 */ /* 0x000e220000000800 */
[--C-:B------:R-:W-:Y:S01]  /*24d0*/  @P1 HADD2.F32 R2, -RZ, R41.reuse.H0_H0 ;  /* 0x20000029ff021230 */ /* 0x100fe20000004100 */
[----:B------:R-:W-:Y:S01]  /*24e0*/  @P1 F2FP.F16.F32.PACK_AB R0, RZ, R0 ;  /* 0x00000000ff00123e */ /* 0x000fe200000000ff */
[----:B------:R-:W-:Y:S02]  /*24f0*/  @P1 HADD2.F32 R89, -RZ, R58.H0_H0 ;  /* 0x2000003aff591230 */ /* 0x000fe40000004100 */
[-C--:B------:R-:W-:Y:S01]  /*2500*/  @P1 FFMA.FTZ R22, R87, R7.reuse, R22 ;  /* 0x0000000757161223 */ /* 0x080fe20000010016 */
[----:B----4-:R-:W-:Y:S01]  /*2510*/  @P1 FMUL.FTZ R74, R39, R74 ;  /* 0x0000004a274a1220 */ /* 0x010fe20000410000 */
[----:B------:R-:W-:Y:S01]  /*2520*/  @P1 FMUL.FTZ R2, R2, R7 ;  /* 0x0000000702021220 */ /* 0x000fe20000410000 */
[----:B------:R-:W-:Y:S01]  /*2530*/  @P1 HADD2.F32 R7, -RZ, R41.H1_H1 ;  /* 0x30000029ff071230 */ /* 0x000fe20000004100 */
[----:B------:R-:W2:Y:S01]  /*2540*/  @P1 LDC R87, c[0x0][0x40c] ;  /* 0x00010300ff571b82 */ /* 0x000ea20000000800 */
[----:B------:R-:W-:Y:S01]  /*2550*/  @P1 FFMA.FTZ R23, R86, R74, R23 ;  /* 0x0000004a56171223 */ /* 0x000fe20000010017 */
[----:B------:R-:W-:Y:S01]  /*2560*/  @P1 HADD2.F32 R86, -RZ, R42.H0_H0 ;  /* 0x2000002aff561230 */ /* 0x000fe20000004100 */
[----:B------:R-:W-:Y:S01]  /*2570*/  @P1 F2FP.F16.F32.PACK_AB R2, RZ, R2 ;  /* 0x00000002ff02123e */ /* 0x000fe200000000ff */
[----:B------:R-:W-:Y:S01]  /*2580*/  @P1 FMUL.FTZ R7, R7, R74 ;  /* 0x0000004a07071220 */ /* 0x000fe20000410000 */
[----:B------:R-:W-:-:S02]  /*2590*/  @P1 PRMT R60, R60, 0x5410, R0 ;  /* 0x000054103c3c1816 */ /* 0x000fc40000000000 */
[----:B------:R-:W-:Y:S01]  /*25a0*/  @P1 PRMT R61, R2, 0x7610, R61 ;  /* 0x00007610023d1816 */ /* 0x000fe2000000003d */
[----:B------:R-:W3:Y:S01]  /*25b0*/  @P1 LDC R74, c[0x0][0x40c] ;  /* 0x00010300ff4a1b82 */ /* 0x000ee20000000800 */
[----:B-1----:R-:W-:Y:S01]  /*25c0*/  @P1 FMUL.FTZ R75, R32, R75 ;  /* 0x0000004b204b1220 */ /* 0x002fe20000410000 */
[----:B------:R-:W-:-:S03]  /*25d0*/  @P1 F2FP.F16.F32.PACK_AB R7, RZ, R7 ;  /* 0x00000007ff07123e */ /* 0x000fc600000000ff */
[-C--:B------:R-:W-:Y:S01]  /*25e0*/  @P1 FFMA.FTZ R16, R89, R75.reuse, R16 ;  /* 0x0000004b59101223 */ /* 0x080fe20000010010 */
[----:B------:R-:W-:Y:S01]  /*25f0*/  @P1 FMUL.FTZ R75, R86, R75 ;  /* 0x0000004b564b1220 */ /* 0x000fe20000410000 */
[----:B------:R-:W-:Y:S02]  /*2600*/  @P1 HADD2.F32 R86, -RZ, R58.H1_H1 ;  /* 0x3000003aff561230 */ /* 0x000fe40000004100 */
[----:B0-----:R-:W-:Y:S01]  /*2610*/  @P1 FMUL.FTZ R76, R33, R76 ;  /* 0x0000004c214c1220 */ /* 0x001fe20000410000 */
[----:B------:R-:W-:Y:S01]  /*2620*/  @P1 HADD2.F32 R89, -RZ, R42.H1_H1 ;  /* 0x3000002aff591230 */ /* 0x000fe20000004100 */
[----:B------:R-:W-:Y:S02]  /*2630*/  @P1 PRMT R61, R61, 0x5410, R7 ;  /* 0x000054103d3d1816 */ /* 0x000fe40000000007 */
[-C--:B------:R-:W-:Y:S01]  /*2640*/  @P1 FFMA.FTZ R17, R86, R76.reuse, R17 ;  /* 0x0000004c56111223 */ /* 0x080fe20000010011 */
[----:B------:R-:W-:Y:S02]  /*2650*/  @P1 HADD2.F32 R86, -RZ, R43.H0_H0 ;  /* 0x2000002bff561230 */ /* 0x000fe40000004100 */
[----:B------:R-:W-:Y:S01]  /*2660*/  @P1 FMUL.FTZ R76, R89, R76 ;  /* 0x0000004c594c1220 */ /* 0x000fe20000410000 */
[----:B------:R-:W-:-:S02]  /*2670*/  @P1 HADD2.F32 R89, -RZ, R59.H0_H0 ;  /* 0x2000003bff591230 */ /* 0x000fc40000004100 */
[----:B--2---:R-:W-:Y:S01]  /*2680*/  @P1 FMUL.FTZ R87, R34, R87 ;  /* 0x0000005722571220 */ /* 0x004fe20000410000 */
[----:B------:R-:W-:Y:S02]  /*2690*/  @P1 F2FP.F16.F32.PACK_AB R75, RZ, R75 ;  /* 0x0000004bff4b123e */ /* 0x000fe400000000ff */
[----:B------:R-:W-:Y:S01]  /*26a0*/  @P1 F2FP.F16.F32.PACK_AB R76, RZ, R76 ;  /* 0x0000004cff4c123e */ /* 0x000fe200000000ff */
[-C--:B------:R-:W-:Y:S01]  /*26b0*/  @P1 FFMA.FTZ R18, R89, R87.reuse, R18 ;  /* 0x0000005759121223 */ /* 0x080fe20000010012 */
[----:B------:R-:W-:Y:S01]  /*26c0*/  @P1 FMUL.FTZ R87, R86, R87 ;  /* 0x0000005756571220 */ /* 0x000fe20000410000 */
[----:B------:R-:W-:Y:S01]  /*26d0*/  @P1 HADD2.F32 R86, -RZ, R59.H1_H1 ;  /* 0x3000003bff561230 */ /* 0x000fe20000004100 */
[----:B------:R-:W-:Y:S01]  /*26e0*/  @P1 PRMT R62, R75, 0x7610, R62 ;  /* 0x000076104b3e1816 */ /* 0x000fe2000000003e */
[----:B---3--:R-:W-:Y:S01]  /*26f0*/  @P1 FMUL.FTZ R74, R35, R74 ;  /* 0x0000004a234a1220 */ /* 0x008fe20000410000 */
[----:B------:R-:W-:Y:S01]  /*2700*/  @P1 HADD2.F32 R89, -RZ, R43.H1_H1 ;  /* 0x3000002bff591230 */ /* 0x000fe20000004100 */
[----:B------:R-:W-:-:S02]  /*2710*/  @P1 F2FP.F16.F32.PACK_AB R87, RZ, R87 ;  /* 0x00000057ff57123e */ /* 0x000fc400000000ff */
[-C--:B------:R-:W-:Y:S01]  /*2720*/  @P1 FFMA.FTZ R19, R86, R74.reuse, R19 ;  /* 0x0000004a56131223 */ /* 0x080fe20000010013 */
[----:B------:R-:W-:Y:S01]  /*2730*/  @P1 PRMT R62, R62, 0x5410, R76 ;  /* 0x000054103e3e1816 */ /* 0x000fe2000000004c */
[----:B------:R-:W-:Y:S01]  /*2740*/  @P1 FMUL.FTZ R74, R89, R74 ;  /* 0x0000004a594a1220 */ /* 0x000fe20000410000 */
[----:B------:R-:W-:-:S04]  /*2750*/  @P1 PRMT R63, R87, 0x7610, R63 ;  /* 0x00007610573f1816 */ /* 0x000fc8000000003f */
[----:B------:R-:W-:-:S04]  /*2760*/  @P1 F2FP.F16.F32.PACK_AB R74, RZ, R74 ;  /* 0x0000004aff4a123e */ /* 0x000fc800000000ff */
[----:B------:R-:W-:-:S07]  /*2770*/  @P1 PRMT R63, R63, 0x5410, R74 ;  /* 0x000054103f3f1816 */ /* 0x000fce000000004a */
.L_x_3846:
[----:B------:R-:W-:Y:S05]  /*2780*/  BSYNC.RECONVERGENT B1 ;  /* 0x0000000000017941 */ /* 0x000fea0003800200 */
.L_x_3829:
[----:B------:R-:W-:Y:S01]  /*2790*/  ISETP.NE.U32.AND P0, PT, R77, RZ, PT ;  /* 0x000000ff4d00720c */ /* 0x000fe20003f05070 */
[----:B------:R-:W-:Y:S03]  /*27a0*/  BSSY.RECONVERGENT B1, `(.L_x_3848) ;  /* 0x000000c000017945 */ /* 0x000fe60003800200 */
[----:B------:R-:W-:-:S13]  /*27b0*/  ISETP.NE.AND.EX P0, PT, R85, RZ, PT, P0 ;  /* 0x000000ff5500720c */ /* 0x000fda0003f05300 */
[----:B------:R-:W-:Y:S05]  /*27c0*/  @!P0 BRA `(.L_x_3849) ;  /* 0x0000000000248947 */ /* 0x000fea0003800000 */
[----:B------:R-:W1:Y:S01]  /*27d0*/  LDC.64 R74, c[0x0][0x478] ;  /* 0x00011e00ff4a7b82 */ /* 0x000e620000000a00 */
[----:B------:R-:W-:Y:S01]  /*27e0*/  IMAD R0, R4, UR8, RZ ;  /* 0x0000000804007c24 */ /* 0x000fe2000f8e02ff */
[----:B------:R-:W-:-:S04]  /*27f0*/  LOP3.LUT R5, R6, 0x1f, RZ, 0xc0, !PT ;  /* 0x0000001f06057812 */ /* 0x000fc800078ec0ff */
[----:B------:R-:W-:-:S04]  /*2800*/  SHF.R.S32.HI R7, RZ, 0x1f, R0 ;  /* 0x0000001fff077819 */ /* 0x000fc80000011400 */
[----:B------:R-:W-:-:S04]  /*2810*/  LEA.HI R0, R7, R0, RZ, 0x3 ;  /* 0x0000000007007211 */ /* 0x000fc800078f18ff */
[----:B------:R-:W-:-:S05]  /*2820*/  LEA.HI.SX32 R7, R0, R5, 0x1d ;  /* 0x0000000500077211 */ /* 0x000fca00078feaff */
[----:B-1----:R-:W-:-:S05]  /*2830*/  IMAD.WIDE.U32 R74, R7, 0x20, R74 ;  /* 0x00000020074a7825 */ /* 0x002fca00078e004a */
[----:B------:R1:W-:Y:S04]  /*2840*/  STG.E.128 desc[UR6][R74.64], R36 ;  /* 0x000000244a007986 */ /* 0x0003e8000c101d06 */
[----:B------:R1:W-:Y:S02]  /*2850*/  STG.E.128 desc[UR6][R74.64+0x10], R32 ;  /* 0x000010204a007986 */ /* 0x0003e4000c101d06 */
.L_x_3849:
[----:B------:R-:W-:Y:S05]  /*2860*/  BSYNC.RECONVERGENT B1 ;  /* 0x0000000000017941 */ /* 0x000fea0003800200 */
.L_x_3848:
[----:B-1----:R-:W1:Y:S08]  /*2870*/  @P1 LDC.64 R74, c[0x0][0x468] ;  /* 0x00011a00ff4a1b82 */ /* 0x002e700000000a00 */
[----:B------:R-:W2:Y:S01]  /*2880*/  LDC.64 R76, c[0x0][0x380] ;  /* 0x0000e000ff4c7b82 */ /* 0x000ea20000000a00 */
[----:B-1----:R-:W-:-:S04]  /*2890*/  @P1 LEA R74, P0, R72, R74, 0x4 ;  /* 0x0000004a484a1211 */ /* 0x002fc800078020ff */
[----:B------:R-:W-:Y:S02]  /*28a0*/  @P1 LEA.HI.X R75, R72, R75, R73, 0x4, P0 ;  /* 0x0000004b484b1211 */ /* 0x000fe400000f2449 */
[----:B--2---:R-:W-:-:S03]  /*28b0*/  LEA R4, R76, R4, 0x2 ;  /* 0x000000044c047211 */ /* 0x004fc600078e10ff */
[----:B------:R1:W-:Y:S01]  /*28c0*/  @P1 STG.E.128 desc[UR6][R74.64], R60 ;  /* 0x0000003c4a001986 */ /* 0x0003e2000c101d06 */
[----:B------:R-:W-:-:S13]  /*28d0*/  ISETP.GE.AND P0, PT, R4, R77, PT ;  /* 0x0000004d0400720c */ /* 0x000fda0003f06270 */
[----:B------:R-:W-:Y:S05]  /*28e0*/  @!P0 BRA `(.L_x_3850) ;  /* 0xffffffd800588947 */ /* 0x000fea000383ffff */
.L_x_3824:
[----:B------:R-:W-:Y:S05]  /*28f0*/  BSYNC B0 ;  /* 0x0000000000007941 */ /* 0x000fea0003800000 */
.L_x_3823:
[----:B------:R-:W2:Y:S01]  /*2900*/  S2R R3, SR_CgaCtaId ;  /* 0x0000000000037919 */ /* 0x000ea20000008800 */
[----:B------:R-:W-:Y:S01]  /*2910*/  MOV R0, 0x400 ;  /* 0x0000040000007802 */ /* 0x000fe20000000f00 */
[----:B------:R-:W-:Y:S05]  /*2920*/  WARPSYNC.ALL ;  /* 0x0000000000007948 */ /* 0x000fea0003800000 */
[----:B------:R-:W3:Y:S01]  /*2930*/  S2UR UR16, SR_CTAID.X ;  /* 0x00000000001079c3 */ /* 0x000ee20000002500 */
[----:B------:R-:W4:Y:S01]  /*2940*/  LDCU.128 UR12, c[0x0][0x440] ;  /* 0x00008800ff0c77ac */ /* 0x000f220008000c00 */
[----:B------:R-:W0:Y:S01]  /*2950*/  LDCU.64 UR4, c[0x0][0x460] ;  /* 0x00008c00ff0477ac */ /* 0x000e220008000a00 */
[----:B--2---:R-:W-:-:S04]  /*2960*/  LEA R3, R3, R0, 0x18 ;  /* 0x0000000003037211 */ /* 0x004fc800078ec0ff */
[CC--:B------:R-:W-:Y:S02]  /*2970*/  LEA R0, R6.reuse, R3.reuse, 0x5 ;  /* 0x0000000306007211 */ /* 0x0c0fe400078e28ff */
[----:B------:R-:W-:-:S03]  /*2980*/  LEA R3, R6, R3, 0x2 ;  /* 0x0000000306037211 */ /* 0x000fc600078e10ff */
[----:B------:R-:W-:Y:S04]  /*2990*/  STS.128 [R0], R28 ;  /* 0x0000001c00007388 */ /* 0x000fe80000000c00 */
[----:B------:R2:W-:Y:S01]  /*29a0*/  STS.128 [R0+0x10], R24 ;  /* 0x0000101800007388 */ /* 0x0005e20000000c00 */
[----:B------:R-:W-:Y:S08]  /*29b0*/  BAR.SYNC.DEFER_BLOCKING 0x0 ;  /* 0x0000000000007b1d */ /* 0x000ff00000010000 */
[----:B--2---:R-:W3:Y:S01]  /*29c0*/  LDC R24, c[0x0][0x388] ;  /* 0x0000e200ff187b82 */ /* 0x004ee20000000800 */
[----:B------:R-:W2:Y:S04]  /*29d0*/  LDS R2, [R3] ;  /* 0x0000000003027984 */ /* 0x000ea80000000800 */
[----:B------:R-:W1:Y:S04]  /*29e0*/  LDS R5, [R3+0x400] ;  /* 0x0004000003057984 */ /* 0x000e680000000800 */
[----:B------:R-:W4:Y:S04]  /*29f0*/  LDS R4, [R3+0x200] ;  /* 0x0002000003047984 */ /* 0x000f280000000800 */
[----:B------:R-:W0:Y:S04]  /*2a00*/  LDS R7, [R3+0x600] ;  /* 0x0006000003077984 */ /* 0x000e280000000800 */
[----:B------:R-:W3:Y:S04]  /*2a10*/  LDS R9, [R3+0x800] ;  /* 0x0008000003097984 */ /* 0x000ee80000000800 */
[----:B------:R-:W3:Y:S04]  /*2a20*/  LDS R11, [R3+0xa00] ;  /* 0x000a0000030b7984 */ /* 0x000ee80000000800 */
[----:B------:R-:W3:Y:S04]  /*2a30*/  LDS R13, [R3+0xc00] ;  /* 0x000c0000030d7984 */ /* 0x000ee80000000800 */
[----:B------:R-:W3:Y:S01]  /*2a40*/  LDS R15, [R3+0xe00] ;  /* 0x000e0000030f7984 */ /* 0x000ee20000000800 */
[----:B------:R-:W-:Y:S01]  /*2a50*/  BAR.SYNC.DEFER_BLOCKING 0x0 ;  /* 0x0000000000007b1d */ /* 0x000fe20000010000 */
[----:B--2---:R-:W-:-:S04]  /*2a60*/  FADD.FTZ R2, RZ, R2 ;  /* 0x00000002ff027221 */ /* 0x004fc80000010000 */
[----:B-1----:R-:W-:Y:S01]  /*2a70*/  FADD.FTZ R2, R2, R5 ;  /* 0x0000000502027221 */ /* 0x002fe20000010000 */
[----:B----4-:R-:W-:-:S04]  /*2a80*/  FADD.FTZ R4, RZ, R4 ;  /* 0x00000004ff047221 */ /* 0x010fc80000010000 */
[----:B0-----:R-:W-:Y:S01]  /*2a90*/  FADD.FTZ R4, R4, R7 ;  /* 0x0000000704047221 */ /* 0x001fe20000010000 */
[----:B------:R-:W-:Y:S01]  /*2aa0*/  STS.128 [R0], R48 ;  /* 0x0000003000007388 */ /* 0x000fe20000000c00 */
[----:B---3--:R-:W-:-:S03]  /*2ab0*/  FADD.FTZ R2, R2, R9 ;  /* 0x0000000902027221 */ /* 0x008fc60000010000 */
        /* <DEDUP_REMOVED lines=59> */
.L_x_3828:
        /* <DEDUP_REMOVED lines=8> */
.L_x_3852:
[----:B------:R-:W-:Y:S05]  /*2ef0*/  BSYNC B1 ;  /* 0x0000000000017941 */ /* 0x000fea0003800000 */
.L_x_3851:
        /* <DEDUP_REMOVED lines=8> */
.L_x_3853:
        /* <DEDUP_REMOVED lines=8> */
.L_x_3854:
[----:B------:R-:W-:Y:S02]  /*3000*/  MOV R75, R89 ;  /* 0x00000059004b7202 */ /* 0x000fe40000000f00 */
[----:B------:R-:W-:Y:S01]  /*3010*/  MOV R86, R73 ;  /* 0x0000004900567202 */ /* 0x000fe20000000f00 */
[----:B------:R-:W-:-:S04]  /*3020*/  HFMA2 R73, -RZ, RZ, 0, 1.847743988037109375e-06 ;  /* 0x0000001fff497431 */ /* 0x000fc800000001ff */
[----:B------:R-:W-:-:S07]  /*3030*/  FADD.FTZ R91, R87, R86 ;  /* 0x00000056575b7221 */ /* 0x000fce0000010000 */
[----:B------:R-:W-:Y:S05]  /*3040*/  WARPSYNC.COLLECTIVE R72, `(.L_x_3855) ;  /* 0x0000000048087348 */ /* 0x000fea0003c00000 */
[----:B------:R0:W1:Y:S02]  /*3050*/  SHFL.BFLY P0, R73, R75, R74, R73 ;  /* 0x0c00004a4b497389 */ /* 0x0000640000000049 */
[----:B01----:R-:W-:Y:S05]  /*3060*/  ENDCOLLECTIVE ;  /* 0x000000000000791b */ /* 0x003fea0003800000 */
.L_x_3855:
        /* <DEDUP_REMOVED lines=8> */
.L_x_3856:
[----:B------:R-:W-:Y:S02]  /*30f0*/  MOV R75, R92 ;  /* 0x0000005c004b7202 */ /* 0x000fe40000000f00 */
[----:B------:R-:W-:Y:S01]  /*3100*/  MOV R86, R73 ;  /* 0x0000004900567202 */ /* 0x000fe20000000f00 */
[----:B------:R-:W-:-:S04]  /*3110*/  HFMA2 R73, -RZ, RZ, 0, 1.847743988037109375e-06 ;  /* 0x0000001fff497431 */ /* 0x000fc800000001ff */
[----:B------:R-:W-:-:S07]  /*3120*/  FADD.FTZ R86, R91, R86 ;  /* 0x000000565b567221 */ /* 0x000fce0000010000 */
[----:B------:R-:W-:Y:S05]  /*3130*/  WARPSYNC.COLLECTIVE R72, `(.L_x_3857) ;  /* 0x0000000048087348 */ /* 0x000fea0003c00000 */
[----:B------:R0:W1:Y:S02]  /*3140*/  SHFL.BFLY P0, R73, R75, R74, R73 ;  /* 0x0c00004a4b497389 */ /* 0x0000640000000049 */
[----:B01----:R-:W-:Y:S05]  /*3150*/  ENDCOLLECTIVE ;  /* 0x000000000000791b */ /* 0x003fea0003800000 */
.L_x_3857:
        /* <DEDUP_REMOVED lines=8> */
.L_x_3858:
[----:B------:R-:W-:Y:S02]  /*31e0*/  MOV R75, R93 ;  /* 0x0000005d004b7202 */ /* 0x000fe40000000f00 */
[----:B------:R-:W-:Y:S01]  /*31f0*/  MOV R85, R73 ;  /* 0x0000004900557202 */ /* 0x000fe20000000f00 */
[----:B------:R-:W-:-:S04]  /*3200*/  HFMA2 R73, -RZ, RZ, 0, 1.847743988037109375e-06 ;  /* 0x0000001fff497431 */ /* 0x000fc800000001ff */
[----:B------:R-:W-:-:S07]  /*3210*/  FADD.FTZ R88, R86, R85 ;  /* 0x0000005556587221 */ /* 0x000fce0000010000 */
[----:B------:R-:W-:Y:S05]  /*3220*/  WARPSYNC.COLLECTIVE R72, `(.L_x_3859) ;  /* 0x0000000048087348 */ /* 0x000fea0003c00000 */
[----:B------:R0:W1:Y:S02]  /*3230*/  SHFL.BFLY P0, R73, R75, R74, R73 ;  /* 0x0c00004a4b497389 */ /* 0x0000640000000049 */
[----:B01----:R-:W-:Y:S05]  /*3240*/  ENDCOLLECTIVE ;  /* 0x000000000000791b */ /* 0x003fea0003800000 */
.L_x_3859:
        /* <DEDUP_REMOVED lines=8> */
.L_x_3860:
[----:B------:R-:W-:Y:S02]  /*32d0*/  MOV R75, R86 ;  /* 0x00000056004b7202 */ /* 0x000fe40000000f00 */
[----:B------:R-:W-:Y:S01]  /*32e0*/  MOV R85, R73 ;  /* 0x0000004900557202 */ /* 0x000fe20000000f00 */
[----:B------:R-:W-:-:S07]  /*32f0*/  HFMA2 R73, -RZ, RZ, 0, 1.847743988037109375e-06 ;  /* 0x0000001fff497431 */ /* 0x000fce00000001ff */
[----:B------:R-:W-:Y:S05]  /*3300*/  WARPSYNC.COLLECTIVE R72, `(.L_x_3861) ;  /* 0x0000000048087348 */ /* 0x000fea0003c00000 */
[----:B------:R0:W1:Y:S02]  /*3310*/  SHFL.BFLY P0, R73, R75, R74, R73 ;  /* 0x0c00004a4b497389 */ /* 0x0000640000000049 */
[----:B01----:R-:W-:Y:S05]  /*3320*/  ENDCOLLECTIVE ;  /* 0x000000000000791b */ /* 0x003fea0003800000 */
.L_x_3861:
[----:B------:R-:W-:Y:S01]  /*3330*/  MOV R87, R73 ;  /* 0x0000004900577202 */ /* 0x000fe20000000f00 */
[----:B------:R-:W-:Y:S06]  /*3340*/  BRA `(.L_x_3862) ;  /* 0xffffffd8001c7947 */ /* 0x000fec000383ffff */
.L_x_3863:
        /* <DEDUP_REMOVED lines=11> */
.L_x_6463:


//--------------------- .text._ZN10layer_norm13ln_bwd_kernelINS_13Kernel_traitsI6__halfS2_fS2_fjLj256ELj1ELj4ELj1ELj16ENS_18Kernel_traits_baseILj256ES2_S2_fS2_fjLj128EEEEELb1ELb0ELb0ELb0EEEvNS_9BwdParamsE --------------------------
	.section	.text._ZN10layer_norm13ln_bwd_kernelINS_13Kernel_traitsI6__halfS2_fS2_fjLj256ELj1ELj4ELj1ELj16ENS_18Kernel_traits_baseILj256ES2_S2_fS2_fjLj128EEEEELb1ELb0ELb0ELb0EEEvNS_9BwdParamsE,"ax",@progbits
	.align	128
        .global         _ZN10layer_norm13ln_bwd_kernelINS_13Kernel_traitsI6__halfS2_fS2_fjLj256ELj1ELj4ELj1ELj16ENS_18Kernel_traits_baseILj256ES2_S2_fS2_fjLj128EEEEELb1ELb0ELb0ELb0EEEvNS_9BwdParamsE
        .type           _ZN10layer_norm13ln_bwd_kernelINS_13Kernel_traitsI6__halfS2_fS2_fjLj256ELj1ELj4ELj1ELj16ENS_18Kernel_traits_baseILj256ES2_S2_fS2_fjLj128EEEEELb1ELb0ELb0ELb0EEEvNS_9BwdParamsE,@function
        .size           _ZN10layer_norm13ln_bwd_kernelINS_13Kernel_traitsI6__halfS2_fS2_fjLj256ELj1ELj4ELj1ELj16ENS_18Kernel_traits_baseILj256ES2_S2_fS2_fjLj128EEEEELb1ELb0ELb0ELb0EEEvNS_9BwdParamsE,(.L_x_6464 - _ZN10layer_norm13ln_bwd_kernelINS_13Kernel_traitsI6__halfS2_fS2_fjLj256ELj1ELj4ELj1ELj16ENS_18Kernel_traits_baseILj256ES2_S2_fS2_fjLj128EEEEELb1ELb0ELb0ELb0EEEvNS_9BwdParamsE)
        .other          _ZN10layer_norm13ln_bwd_kernelINS_13Kernel_traitsI6__halfS2_fS2_fjLj256ELj1ELj4ELj1ELj16ENS_18Kernel_traits_baseILj256ES2_S2_fS2_fjLj128EEEEELb1ELb0ELb0ELb0EEEvNS_9BwdParamsE,@"STO_CUDA_ENTRY STV_DEFAULT"
_ZN10layer_norm13ln_bwd_kernelINS_13Kernel_traitsI6__halfS2_fS2_fjLj256ELj1ELj4ELj1ELj16ENS_18Kernel_traits_baseILj256ES2_S2_fS2_fjLj128EEEEELb1ELb0ELb0ELb0EEEvNS_9BwdParamsE:
.text._ZN10layer_norm13ln_bwd_kernelINS_13Kernel_traitsI6__halfS2_fS2_fjLj256ELj1ELj4ELj1ELj16ENS_18Kernel_traits_baseILj256ES2_S2_fS2_fjLj128EEEEELb1ELb0ELb0ELb0EEEvNS_9BwdParamsE:
        /* <DEDUP_REMOVED lines=40> */
.L_x_3875:
        /* <DEDUP_REMOVED lines=20> */
[----:B------:R-:W-:-:S05]  /*03c0*/  IMAD.WIDE R58, R0, 0x4, R44 ;  /* 0x00000004003a7825 */ /* 0x000fca00078e022c */
[----:B------:R-:W2:Y:S02]  /*03d0*/  LDG.E R66, desc[UR8][R58.64] ;  /* 0x000000083a427981 */ /* 0x000ea4000c1e1900 */
[----:B------:R-:W3:Y:S08]  /*03e0*/  LDC.64 R52, c[0x0][0x428] ;  /* 0x00010a00ff347b82 */ /* 0x000ef00000000a00 */
[----:B------:R-:W4:Y:S01]  /*03f0*/  LDC.64 R62, c[0x0][0x3b0] ;  /* 0x0000ec00ff3e7b82 */ /* 0x000f220000000a00 */
[----:B0-----:R-:W-:-:S05]  /*0400*/  IMAD.WIDE.U32 R60, R7, 0x20, R60 ;  /* 0x00000020073c7825 */ /* 0x001fca00078e003c */
[----:B------:R-:W2:Y:S01]  /*0410*/  LDG.E.128 R44, desc[UR8][R60.64] ;  /* 0x000000083c2c7981 */ /* 0x000ea2000c1e1d00 */
[----:B---3--:R-:W-:-:S03]  /*0420*/  IMAD.WIDE.U32 R52, R7, 0x10, R52 ;  /* 0x0000001007347825 */ /* 0x008fc600078e0034 */
[----:B------:R-:W3:Y:S04]  /*0430*/  LDG.E.128 R48, desc[UR8][R60.64+0x10] ;  /* 0x000010083c307981 */ /* 0x000ee8000c1e1d00 */
[----:B------:R-:W3:Y:S01]  /*0440*/  LDG.E.128 R52, desc[UR8][R52.64] ;  /* 0x0000000834347981 */ /* 0x000ee2000c1e1d00 */
        /* <DEDUP_REMOVED lines=8> */
[----:B------:R-:W-:Y:S01]  /*04d0*/  ISETP.NE.AND P1, PT, R6, RZ, PT ;  /* 0x000000ff0600720c */ /* 0x000fe20003f25270 */
[----:B------:R-:W-:-:S03]  /*04e0*/  HADD2.F32 R65, -RZ, R19.H1_H1 ;  /* 0x30000013ff417230 */ /* 0x000fc60000004100 */
[----:B--2---:R-:W-:-:S05]  /*04f0*/  FSEL R66, R66, RZ, !P1 ;  /* 0x000000ff42427208 */ /* 0x004fca0004800000 */
[--C-:B------:R-:W-:Y:S01]  /*0500*/  FADD.FTZ R72, R44, -R66.reuse ;  /* 0x800000422c487221 */ /* 0x100fe20000010000 */
[--C-:B------:R-:W-:Y:S01]  /*0510*/  FADD.FTZ R74, R45, -R66.reuse ;  /* 0x800000422d4a7221 */ /* 0x100fe20000010000 */
[--C-:B------:R-:W-:Y:S01]  /*0520*/  FADD.FTZ R68, R46, -R66.reuse ;  /* 0x800000422e447221 */ /* 0x100fe20000010000 */
[--C-:B------:R-:W-:Y:S01]  /*0530*/  FADD.FTZ R64, R47, -R66.reuse ;  /* 0x800000422f407221 */ /* 0x100fe20000010000 */
[--C-:B---3--:R-:W-:Y:S01]  /*0540*/  FADD.FTZ R60, R48, -R66.reuse ;  /* 0x80000042303c7221 */ /* 0x108fe20000010000 */
[--C-:B0-----:R-:W-:Y:S01]  /*0550*/  FADD.FTZ R62, R49, -R66.reuse ;  /* 0x80000042313e7221 */ /* 0x101fe20000010000 */
[--C-:B------:R-:W-:Y:S01]  /*0560*/  FADD.FTZ R44, R50, -R66.reuse ;  /* 0x80000042322c7221 */ /* 0x100fe20000010000 */
[----:B------:R-:W-:Y:S01]  /*0570*/  FADD.FTZ R66, R51, -R66 ;  /* 0x8000004233427221 */ /* 0x000fe20000010000 */
[----:B------:R-:W-:Y:S02]  /*0580*/  HADD2.F32 R48, -RZ, R16.H0_H0 ;  /* 0x20000010ff307230 */ /* 0x000fe40000004100 */
[----:B-----5:R-:W-:Y:S01]  /*0590*/  FMUL.FTZ R3, R57, R72 ;  /* 0x0000004839037220 */ /* 0x020fe20000410000 */
[----:B------:R-:W-:-:S02]  /*05a0*/  HADD2.F32 R49, -RZ, R52.H0_H0 ;  /* 0x20000034ff317230 */ /* 0x000fc40000004100 */
[----:B------:R-:W-:Y:S01]  /*05b0*/  FMUL.FTZ R50, R57, R74 ;  /* 0x0000004a39327220 */ /* 0x000fe20000410000 */
[----:B------:R-:W-:Y:S02]  /*05c0*/  HADD2.F32 R52, -RZ, R52.H1_H1 ;  /* 0x30000034ff347230 */ /* 0x000fe40000004100 */
[--C-:B------:R-:W-:Y:S02]  /*05d0*/  HADD2.F32 R61, -RZ, R53.reuse.H0_H0 ;  /* 0x20000035ff3d7230 */ /* 0x100fe40000004100 */
[----:B------:R-:W-:Y:S02]  /*05e0*/  HADD2.F32 R76, -RZ, R53.H1_H1 ;  /* 0x30000035ff4c7230 */ /* 0x000fe40000004100 */
[----:B------:R-:W-:Y:S02]  /*05f0*/  HADD2.F32 R51, -RZ, R16.H1_H1 ;  /* 0x30000010ff337230 */ /* 0x000fe40000004100 */
[--C-:B------:R-:W-:Y:S02]  /*0600*/  HADD2.F32 R45, -RZ, R55.reuse.H0_H0 ;  /* 0x20000037ff2d7230 */ /* 0x100fe40000004100 */
[----:B------:R-:W-:-:S02]  /*0610*/  HADD2.F32 R46, -RZ, R55.H1_H1 ;  /* 0x30000037ff2e7230 */ /* 0x000fc40000004100 */
[--C-:B------:R-:W-:Y:S02]  /*0620*/  HADD2.F32 R53, -RZ, R17.reuse.H0_H0 ;  /* 0x20000011ff357230 */ /* 0x100fe40000004100 */
[--C-:B------:R-:W-:Y:S02]  /*0630*/  HADD2.F32 R47, -RZ, R54.reuse.H0_H0 ;  /* 0x20000036ff2f7230 */ /* 0x100fe40000004100 */
[----:B-1----:R-:W-:Y:S02]  /*0640*/  HADD2.F32 R70, -RZ, R54.H1_H1 ;  /* 0x30000036ff467230 */ /* 0x002fe40000004100 */
[----:B------:R-:W-:Y:S01]  /*0650*/  FMUL.FTZ R54, R57, R64 ;  /* 0x0000004039367220 */ /* 0x000fe20000410000 */
[----:B------:R-:W-:Y:S02]  /*0660*/  HADD2.F32 R55, -RZ, R17.H1_H1 ;  /* 0x30000011ff377230 */ /* 0x000fe40000004100 */
[-C--:B------:R-:W-:Y:S01]  /*0670*/  FMUL.FTZ R48, R48, R49.reuse ;  /* 0x0000003130307220 */ /* 0x080fe20000410000 */
[----:B------:R-:W-:Y:S01]  /*0680*/  FADD.FTZ R32, R32, R49 ;  /* 0x0000003120207221 */ /* 0x000fe20000010000 */
[----:B------:R-:W-:Y:S01]  /*0690*/  FFMA.FTZ R24, R3, R49, R24 ;  /* 0x0000003103187223 */ /* 0x000fe20000010018 */
[----:B------:R-:W-:-:S02]  /*06a0*/  HADD2.F32 R64, -RZ, R18.H0_H0 ;  /* 0x20000012ff407230 */ /* 0x000fc40000004100 */
[-C--:B------:R-:W-:Y:S01]  /*06b0*/  FMUL.FTZ R49, R51, R52.reuse ;  /* 0x0000003433317220 */ /* 0x080fe20000410000 */
[----:B------:R-:W-:Y:S01]  /*06c0*/  FADD.FTZ R33, R33, R52 ;  /* 0x0000003421217221 */ /* 0x000fe20000010000 */
[----:B------:R-:W-:Y:S01]  /*06d0*/  FFMA.FTZ R25, R50, R52, R25 ;  /* 0x0000003432197223 */ /* 0x000fe20000010019 */
[----:B------:R-:W-:Y:S01]  /*06e0*/  FMUL.FTZ R52, R53, R61 ;  /* 0x0000003d35347220 */ /* 0x000fe20000410000 */
[----:B------:R-:W-:Y:S01]  /*06f0*/  FMUL.FTZ R53, R55, R76 ;  /* 0x0000004c37357220 */ /* 0x000fe20000410000 */
[C---:B------:R-:W-:Y:S01]  /*0700*/  FMUL.FTZ R55, R57.reuse, R60 ;  /* 0x0000003c39377220 */ /* 0x040fe20000410000 */
[----:B------:R-:W-:Y:S01]  /*0710*/  FMUL.FTZ R60, R64, R47 ;  /* 0x0000002f403c7220 */ /* 0x000fe20000410000 */
[----:B------:R-:W-:Y:S02]  /*0720*/  HADD2.F32 R64, -RZ, R19.H0_H0 ;  /* 0x20000013ff407230 */ /* 0x000fe40000004100 */
[----:B------:R-:W-:Y:S01]  /*0730*/  FMUL.FTZ R63, R57, R44 ;  /* 0x0000002c393f7220 */ /* 0x000fe20000410000 */
[----:B------:R-:W-:Y:S01]  /*0740*/  FADD.FTZ R42, R42, R45 ;  /* 0x0000002d2a2a7221 */ /* 0x000fe20000010000 */
[----:B------:R-:W-:Y:S01]  /*0750*/  FADD.FTZ R44, RZ, R48 ;  /* 0x00000030ff2c7221 */ /* 0x000fe20000010000 */
[-C--:B------:R-:W-:Y:S01]  /*0760*/  FMUL.FTZ R64, R64, R45.reuse ;  /* 0x0000002d40407220 */ /* 0x080fe20000410000 */
[----:B------:R-:W-:Y:S01]  /*0770*/  FFMA.FTZ R22, R63, R45, R22 ;  /* 0x0000002d3f167223 */ /* 0x000fe20000010016 */
[----:B------:R-:W-:Y:S01]  /*0780*/  FFMA.FTZ R45, R3, R48, RZ ;  /* 0x00000030032d7223 */ /* 0x000fe200000100ff */
[----:B------:R-:W-:Y:S01]  /*0790*/  FADD.FTZ R40, R40, R47 ;  /* 0x0000002f28287221 */ /* 0x000fe20000010000 */
[----:B------:R-:W-:Y:S01]  /*07a0*/  FFMA.FTZ R20, R55, R47, R20 ;  /* 0x0000002f37147223 */ /* 0x000fe20000010014 */
[C---:B------:R-:W-:Y:S01]  /*07b0*/  FMUL.FTZ R66, R57.reuse, R66 ;  /* 0x0000004239427220 */ /* 0x040fe20000410000 */
[----:B------:R-:W-:Y:S01]  /*07c0*/  FADD.FTZ R47, R44, R49 ;  /* 0x000000312c2f7221 */ /* 0x000fe20000010000 */
[----:B------:R-:W-:Y:S01]  /*07d0*/  FMUL.FTZ R51, R57, R68 ;  /* 0x0000004439337220 */ /* 0x000fe20000410000 */
[----:B------:R-:W-:Y:S01]  /*07e0*/  FFMA.FTZ R44, R50, R49, R45 ;  /* 0x00000031322c7223 */ /* 0x000fe2000001002d */
[-C--:B------:R-:W-:Y:S01]  /*07f0*/  FMUL.FTZ R65, R65, R46.reuse ;  /* 0x0000002e41417220 */ /* 0x080fe20000410000 */
[----:B------:R-:W-:Y:S01]  /*0800*/  FADD.FTZ R43, R43, R46 ;  /* 0x0000002e2b2b7221 */ /* 0x000fe20000010000 */
[----:B------:R-:W-:Y:S01]  /*0810*/  FFMA.FTZ R23, R66, R46, R23 ;  /* 0x0000002e42177223 */ /* 0x000fe20000010017 */
[----:B------:R-:W-:Y:S01]  /*0820*/  FADD.FTZ R46, R47, R52 ;  /* 0x000000342f2e7221 */ /* 0x000fe20000010000 */
[C---:B------:R-:W-:Y:S01]  /*0830*/  FFMA.FTZ R45, R51.reuse, R52, R44 ;  /* 0x00000034332d7223 */ /* 0x040fe2000001002c */
        /* <DEDUP_REMOVED lines=25> */
.L_x_3867:
[----:B------:R-:W-:Y:S05]  /*09d0*/  BSYNC.RECONVERGENT B1 ;  /* 0x0000000000017941 */ /* 0x000fea0003800200 */
.L_x_3866:
        /* <DEDUP_REMOVED lines=20> */
.L_x_3887:
        /* <DEDUP_REMOVED lines=43> */
[----:B------:R-:W-:Y:S01]  /*0dd0*/  FMUL.FTZ R75, R75, UR15 ;  /* 0x0000000f4b4b7c20 */ /* 0x000fe20008410000 */
[-C--:B------:R-:W-:Y:S01]  /*0de0*/  FMUL.FTZ R77, R77, R56.reuse ;  /* 0x000000384d4d7220 */ /* 0x080fe20000410000 */
        /* <DEDUP_REMOVED lines=11> */
[----:B------:R-:W-:Y:S01]  /*0ea0*/  F2FP.F16.F32.PACK_AB R47, R56, R47 ;  /* 0x0000002f382f723e */ /* 0x000fe200000000ff */
[----:B------:R-:W-:Y:S01]  /*0eb0*/  FMUL.FTZ R56, R46, UR15 ;  /* 0x0000000f2e387c20 */ /* 0x000fe20008410000 */
[----:B------:R-:W-:Y:S01]  /*0ec0*/  LOP3.LUT P2, RZ, R70, 0xff, RZ, 0xc0, !PT ;  /* 0x000000ff46ff7812 */ /* 0x000fe2000784c0ff */
[----:B------:R-:W-:Y:S01]  /*0ed0*/  FMUL.FTZ R44, R44, UR15 ;  /* 0x0000000f2c2c7c20 */ /* 0x000fe20008410000 */
[----:B------:R-:W-:Y:S01]  /*0ee0*/  FSEL R46, R73, RZ, P1 ;  /* 0x000000ff492e7208 */ /* 0x000fe20000800000 */
[----:B------:R-:W-:Y:S01]  /*0ef0*/  FMUL.FTZ R45, R45, UR15 ;  /* 0x0000000f2d2d7c20 */ /* 0x000fe20008410000 */
[----:B------:R-:W-:-:S02]  /*0f00*/  FSEL R57, R56, RZ, P2 ;  /* 0x000000ff38397208 */ /* 0x000fc40001000000 */
        /* <DEDUP_REMOVED lines=9> */
[----:B------:R-:W-:Y:S02]  /*0fa0*/  F2FP.F16.F32.PACK_AB R45, R74, R77 ;  /* 0x0000004d4a2d723e */ /* 0x000fe400000000ff */
[----:B------:R-:W-:Y:S01]  /*0fb0*/  F2FP.F16.F32.PACK_AB R44, R57, R44 ;  /* 0x0000002c392c723e */ /* 0x000fe200000000ff */
[----:B------:R-:W-:Y:S06]  /*0fc0*/  BRA `(.L_x_3873) ;  /* 0x0000000800e47947 */ /* 0x000fec0003800000 */
.L_x_3872:
        /* <DEDUP_REMOVED lines=12> */
[C---:B-----5:R-:W-:Y:S01]  /*1090*/  FMUL.FTZ R31, R57.reuse, R36 ;  /* 0x00000024391f7220 */ /* 0x060fe20000410000 */
[C---:B------:R-:W-:Y:S01]  /*10a0*/  FMUL.FTZ R30, R57.reuse, R30 ;  /* 0x0000001e391e7220 */ /* 0x040fe20000410000 */
[C---:B------:R-:W-:Y:S01]  /*10b0*/  FMUL.FTZ R36, R57.reuse, R44 ;  /* 0x0000002c39247220 */ /* 0x040fe20000410000 */
[----:B------:R-:W-:Y:S01]  /*10c0*/  FMUL.FTZ R37, R57, R46 ;  /* 0x0000002e39257220 */ /* 0x000fe20000410000 */
        /* <DEDUP_REMOVED lines=8> */
[----:B------:R-:W-:Y:S01]  /*1150*/  FADD.FTZ R38, R49, -R28 ;  /* 0x8000001c31267221 */ /* 0x000fe20000010000 */
[----:B------:R-:W-:Y:S01]  /*1160*/  LOP3.LUT P1, RZ, R68, 0xff, RZ, 0xc0, !PT ;  /* 0x000000ff44ff7812 */ /* 0x000fe2000782c0ff */
[----:B------:R-:W-:Y:S01]  /*1170*/  FADD.FTZ R74, R64, -R39 ;  /* 0x80000027404a7221 */ /* 0x000fe20000010000 */
[----:B------:R-:W-:Y:S01]  /*1180*/  LOP3.LUT P2, RZ, R69, 0xff, RZ, 0xc0, !PT ;  /* 0x000000ff45ff7812 */ /* 0x000fe2000784c0ff */
[----:B------:R-:W-:Y:S01]  /*1190*/  FADD.FTZ R28, R48, -R29 ;  /* 0x8000001d301c7221 */ /* 0x000fe20000010000 */
[----:B------:R-:W-:Y:S01]  /*11a0*/  LOP3.LUT P3, RZ, R59, 0xff, RZ, 0xc0, !PT ;  /* 0x000000ff3bff7812 */ /* 0x000fe2000786c0ff */
[----:B------:R-:W-:Y:S01]  /*11b0*/  FADD.FTZ R76, R65, -R76 ;  /* 0x8000004c414c7221 */ /* 0x000fe20000010000 */
[----:B------:R-:W-:Y:S01]  /*11c0*/  LOP3.LUT P4, RZ, R70, 0xff, RZ, 0xc0, !PT ;  /* 0x000000ff46ff7812 */ /* 0x000fe2000788c0ff */
[C---:B------:R-:W-:Y:S01]  /*11d0*/  FMUL.FTZ R29, R57.reuse, R38 ;  /* 0x00000026391d7220 */ /* 0x040fe20000410000 */
[----:B------:R-:W-:Y:S01]  /*11e0*/  FSEL R44, R44, RZ, P1 ;  /* 0x000000ff2c2c7208 */ /* 0x000fe20000800000 */
[----:B------:R-:W-:Y:S01]  /*11f0*/  FMUL.FTZ R38, R57, R74 ;  /* 0x0000004a39267220 */ /* 0x000fe20000410000 */
[----:B------:R-:W-:Y:S01]  /*1200*/  FSEL R45, R45, RZ, P2 ;  /* 0x000000ff2d2d7208 */ /* 0x000fe20001000000 */
[C---:B------:R-:W-:Y:S01]  /*1210*/  FMUL.FTZ R28, R57.reuse, R28 ;  /* 0x0000001c391c7220 */ /* 0x040fe20000410000 */
[----:B------:R-:W-:Y:S01]  /*1220*/  FSEL R46, R46, RZ, P3 ;  /* 0x000000ff2e2e7208 */ /* 0x000fe20001800000 */
[----:B------:R-:W-:Y:S01]  /*1230*/  FMUL.FTZ R39, R57, R76 ;  /* 0x0000004c39277220 */ /* 0x000fe20000410000 */
[----:B------:R-:W-:-:S02]  /*1240*/  FSEL R47, R47, RZ, P4 ;  /* 0x000000ff2f2f7208 */ /* 0x000fc40002000000 */
[----:B------:R-:W-:Y:S01]  /*1250*/  F2FP.F16.F32.PACK_AB R45, R45, R44 ;  /* 0x0000002c2d2d723e */ /* 0x000fe200000000ff */
[----:B------:R-:W-:Y:S01]  /*1260*/  FMUL.FTZ R57, R39, R56 ;  /* 0x0000003827397220 */ /* 0x000fe20000410000 */
[----:B------:R-:W-:Y:S01]  /*1270*/  F2FP.F16.F32.PACK_AB R46, R47, R46 ;  /* 0x0000002e2f2e723e */ /* 0x000fe200000000ff */
        /* <DEDUP_REMOVED lines=15> */
[----:B------:R-:W-:Y:S02]  /*1370*/  F2FP.F16.F32.PACK_AB R47, R74, R47 ;  /* 0x0000002f4a2f723e */ /* 0x000fe400000000ff */
[----:B------:R-:W-:Y:S01]  /*1380*/  F2FP.F16.F32.PACK_AB R44, R57, R44 ;  /* 0x0000002c392c723e */ /* 0x000fe200000000ff */
[----:B------:R-:W-:Y:S06]  /*1390*/  BRA `(.L_x_3873) ;  /* 0x0000000400f07947 */ /* 0x000fec0003800000 */
.L_x_3871:
        /* <DEDUP_REMOVED lines=64> */
.L_x_3874:
[-CC-:B------:R-:W-:Y:S01]  /*17a0*/  FFMA.FTZ R31, R51, R44.reuse, R45.reuse ;  /* 0x0000002c331f7223 */ /* 0x180fe2000001002d */
[-CC-:B------:R-:W-:Y:S01]  /*17b0*/  FFMA.FTZ R30, R54, R44.reuse, R45.reuse ;  /* 0x0000002c361e7223 */ /* 0x180fe2000001002d */
[-CC-:B------:R-:W-:Y:S01]  /*17c0*/  FFMA.FTZ R37, R55, R44.reuse, R45.reuse ;  /* 0x0000002c37257223 */ /* 0x180fe2000001002d */
[-CC-:B------:R-:W-:Y:S01]  /*17d0*/  FFMA.FTZ R38, R62, R44.reuse, R45.reuse ;  /* 0x0000002c3e267223 */ /* 0x180fe2000001002d */
[-CC-:B------:R-:W-:Y:S01]  /*17e0*/  FFMA.FTZ R28, R50, R44.reuse, R45.reuse ;  /* 0x0000002c321c7223 */ /* 0x180fe2000001002d */
[-C--:B------:R-:W-:Y:S01]  /*17f0*/  FFMA.FTZ R39, R63, R44.reuse, R45 ;  /* 0x0000002c3f277223 */ /* 0x080fe2000001002d */
[----:B------:R-:W-:Y:S01]  /*1800*/  FADD.FTZ R31, R52, -R31 ;  /* 0x8000001f341f7221 */ /* 0x000fe20000010000 */
[-CC-:B------:R-:W-:Y:S01]  /*1810*/  FFMA.FTZ R29, R3, R44.reuse, R45.reuse ;  /* 0x0000002c031d7223 */ /* 0x180fe2000001002d */
[----:B------:R-:W-:Y:S01]  /*1820*/  FADD.FTZ R36, R53, -R30 ;  /* 0x8000001e35247221 */ /* 0x000fe20000010000 */
[----:B------:R-:W-:Y:S01]  /*1830*/  FFMA.FTZ R44, R66, R44, R45 ;  /* 0x0000002c422c7223 */ /* 0x000fe2000001002d */
[----:B------:R-:W-:Y:S01]  /*1840*/  FADD.FTZ R37, R60, -R37 ;  /* 0x800000253c257221 */ /* 0x000fe20000010000 */
[----:B------:R-:W-:Y:S01]  /*1850*/  FADD.FTZ R38, R61, -R38 ;  /* 0x800000263d267221 */ /* 0x000fe20000010000 */
[----:B------:R-:W-:Y:S01]  /*1860*/  FADD.FTZ R28, R49, -R28 ;  /* 0x8000001c311c7221 */ /* 0x000fe20000010000 */
[----:B------:R-:W-:Y:S01]  /*1870*/  FADD.FTZ R45, R64, -R39 ;  /* 0x80000027402d7221 */ /* 0x000fe20000010000 */
[C---:B-----5:R-:W-:Y:S01]  /*1880*/  FFMA.FTZ R30, R57.reuse, R31, R14 ;  /* 0x0000001f391e7223 */ /* 0x060fe2000001000e */
[----:B------:R-:W-:Y:S01]  /*1890*/  FADD.FTZ R39, R48, -R29 ;  /* 0x8000001d30277221 */ /* 0x000fe20000010000 */
[----:B------:R-:W-:Y:S01]  /*18a0*/  FFMA.FTZ R31, R57, R36, R15 ;  /* 0x00000024391f7223 */ /* 0x000fe2000001000f */
        /* <DEDUP_REMOVED lines=9> */
[-C--:B0-----:R-:W-:Y:S01]  /*1940*/  FMUL.FTZ R46, R36, R56.reuse ;  /* 0x00000038242e7220 */ /* 0x081fe20000410000 */
[-C--:B------:R-:W-:Y:S01]  /*1950*/  FMUL.FTZ R47, R37, R56.reuse ;  /* 0x00000038252f7220 */ /* 0x080fe20000410000 */
[----:B------:R-:W-:Y:S01]  /*1960*/  FMUL.FTZ R44, R44, UR15 ;  /* 0x0000000f2c2c7c20 */ /* 0x000fe20008410000 */
[----:B------:R-:W-:Y:S01]  /*1970*/  FMUL.FTZ R45, R45, UR15 ;  /* 0x0000000f2d2d7c20 */ /* 0x000fe20008410000 */
[----:B------:R-:W-:Y:S01]  /*1980*/  FMUL.FTZ R46, R46, UR15 ;  /* 0x0000000f2e2e7c20 */ /* 0x000fe20008410000 */
[----:B------:R-:W-:Y:S01]  /*1990*/  FMUL.FTZ R47, R47, UR15 ;  /* 0x0000000f2f2f7c20 */ /* 0x000fe20008410000 */
[----:B------:R-:W-:Y:S01]  /*19a0*/  LOP3.LUT P1, RZ, R68, 0xff, RZ, 0xc0, !PT ;  /* 0x000000ff44ff7812 */ /* 0x000fe2000782c0ff */
[----:B------:R-:W-:Y:S01]  /*19b0*/  FMUL.FTZ R57, R39, R56 ;  /* 0x0000003827397220 */ /* 0x000fe20000410000 */
[----:B------:R-:W-:-:S02]  /*19c0*/  LOP3.LUT P2, RZ, R69, 0xff, RZ, 0xc0, !PT ;  /* 0x000000ff45ff7812 */ /* 0x000fc4000784c0ff */
[----:B------:R-:W-:Y:S01]  /*19d0*/  LOP3.LUT P3, RZ, R59, 0xff, RZ, 0xc0, !PT ;  /* 0x000000ff3bff7812 */ /* 0x000fe2000786c0ff */
[----:B------:R-:W-:Y:S01]  /*19e0*/  FMUL.FTZ R57, R57, UR15 ;  /* 0x0000000f39397c20 */ /* 0x000fe20008410000 */
[----:B------:R-:W-:Y:S02]  /*19f0*/  LOP3.LUT P4, RZ, R70, 0xff, RZ, 0xc0, !PT ;  /* 0x000000ff46ff7812 */ /* 0x000fe4000788c0ff */
[----:B------:R-:W-:Y:S02]  /*1a00*/  FSEL R44, R44, RZ, P1 ;  /* 0x000000ff2c2c7208 */ /* 0x000fe40000800000 */
[----:B------:R-:W-:Y:S02]  /*1a10*/  FSEL R45, R45, RZ, P2 ;  /* 0x000000ff2d2d7208 */ /* 0x000fe40001000000 */
[----:B------:R-:W-:Y:S02]  /*1a20*/  FSEL R46, R46, RZ, P3 ;  /* 0x000000ff2e2e7208 */ /* 0x000fe40001800000 */
[----:B------:R-:W-:-:S02]  /*1a30*/  FSEL R47, R47, RZ, P4 ;  /* 0x000000ff2f2f7208 */ /* 0x000fc40002000000 */
[----:B------:R-:W-:Y:S01]  /*1a40*/  F2FP.F16.F32.PACK_AB R45, R45, R44 ;  /* 0x0000002c2d2d723e */ /* 0x000fe200000000ff */
[----:B------:R-:W-:Y:S01]  /*1a50*/  FMUL.FTZ R44, R28, R56 ;  /* 0x000000381c2c7220 */ /* 0x000fe20000410000 */
[----:B------:R-:W-:Y:S01]  /*1a60*/  F2FP.F16.F32.PACK_AB R46, R47, R46 ;  /* 0x0000002e2f2e723e */ /* 0x000fe200000000ff */
[-C--:B------:R-:W-:Y:S01]  /*1a70*/  FMUL.FTZ R47, R38, R56.reuse ;  /* 0x00000038262f7220 */ /* 0x080fe20000410000 */
[----:B------:R-:W-:Y:S01]  /*1a80*/  FMUL.FTZ R56, R29, R56 ;  /* 0x000000381d387220 */ /* 0x000fe20000410000 */
[----:B------:R-:W-:Y:S01]  /*1a90*/  LOP3.LUT P4, RZ, R72, 0xff, RZ, 0xc0, !PT ;  /* 0x000000ff48ff7812 */ /* 0x000fe2000788c0ff */
[----:B------:R-:W-:Y:S01]  /*1aa0*/  FMUL.FTZ R44, R44, UR15 ;  /* 0x0000000f2c2c7c20 */ /* 0x000fe20008410000 */
[----:B------:R-:W-:Y:S01]  /*1ab0*/  FMUL.FTZ R47, R47, UR15 ;  /* 0x0000000f2f2f7c20 */ /* 0x000fe20008410000 */
[----:B------:R-:W-:Y:S01]  /*1ac0*/  FMUL.FTZ R56, R56, UR15 ;  /* 0x0000000f38387c20 */ /* 0x000fe20008410000 */
[----:B------:R-:W-:Y:S02]  /*1ad0*/  LOP3.LUT P3, RZ, R71, 0xff, RZ, 0xc0, !PT ;  /* 0x000000ff47ff7812 */ /* 0x000fe4000786c0ff */
[----:B------:R-:W-:-:S02]  /*1ae0*/  LOP3.LUT P1, RZ, R58, 0xff, RZ, 0xc0, !PT ;  /* 0x000000ff3aff7812 */ /* 0x000fc4000782c0ff */
[----:B------:R-:W-:Y:S02]  /*1af0*/  LOP3.LUT P2, RZ, R67, 0xff, RZ, 0xc0, !PT ;  /* 0x000000ff43ff7812 */ /* 0x000fe4000784c0ff */
[----:B------:R-:W-:Y:S02]  /*1b00*/  FSEL R74, R57, RZ, P4 ;  /* 0x000000ff394a7208 */ /* 0x000fe40002000000 */
[----:B------:R-:W-:Y:S02]  /*1b10*/  FSEL R47, R47, RZ, P3 ;  /* 0x000000ff2f2f7208 */ /* 0x000fe40001800000 */
[----:B------:R-:W-:Y:S02]  /*1b20*/  FSEL R44, R44, RZ, P1 ;  /* 0x000000ff2c2c7208 */ /* 0x000fe40000800000 */
[----:B------:R-:W-:Y:S02]  /*1b30*/  FSEL R57, R56, RZ, P2 ;  /* 0x000000ff38397208 */ /* 0x000fe40001000000 */
[----:B------:R-:W-:-:S02]  /*1b40*/  F2FP.F16.F32.PACK_AB R47, R74, R47 ;  /* 0x0000002f4a2f723e */ /* 0x000fc400000000ff */
[----:B------:R-:W-:-:S07]  /*1b50*/  F2FP.F16.F32.PACK_AB R44, R57, R44 ;  /* 0x0000002c392c723e */ /* 0x000fce00000000ff */
.L_x_3873:
        /* <DEDUP_REMOVED lines=9> */
.L_x_3870:
[----:B------:R-:W-:Y:S05]  /*1bf0*/  BSYNC.RECONVERGENT B1 ;  /* 0x0000000000017941 */ /* 0x000fea0003800200 */
.L_x_3869:
[----:B--2---:R-:W2:Y:S02]  /*1c00*/  LDC.64 R44, c[0x0][0x380] ;  /* 0x0000e000ff2c7b82 */ /* 0x004ea40000000a00 */
[----:B--2---:R-:W-:-:S04]  /*1c10*/  LEA R0, R44, R0, 0x2 ;  /* 0x000000002c007211 */ /* 0x004fc800078e10ff */
[----:B------:R-:W-:-:S13]  /*1c20*/  ISETP.GE.AND P1, PT, R0, R45, PT ;  /* 0x0000002d0000720c */ /* 0x000fda0003f26270 */
[----:B------:R-:W-:Y:S05]  /*1c30*/  @!P1 BRA `(.L_x_3875) ;  /* 0xffffffe400909947 */ /* 0x000fea000383ffff */
.L_x_3865:
[----:B------:R-:W-:Y:S05]  /*1c40*/  BSYNC B0 ;  /* 0x0000000000007941 */ /* 0x000fea0003800000 */
.L_x_3864:
        /* <DEDUP_REMOVED lines=33> */
[----:B0-----:R-:W-:Y:S01]  /*1e60*/  IMAD R25, R5, UR7, RZ ;  /* 0x0000000705197c24 */ /* 0x001fe2000f8e02ff */
[----:B--2---:R-:W-:-:S04]  /*1e70*/  LOP3.LUT R0, R12, 0x7f, RZ, 0x3c, !PT ;  /* 0x0000007f0c007812 */ /* 0x004fc800078e3cff */
        /* <DEDUP_REMOVED lines=13> */
[----:B------:R-:W-:Y:S01]  /*1f50*/  IADD3.X R7, PT, PT, R5, UR17, RZ, P3, !PT ;  /* 0x0000001105077c10 */ /* 0x000fe20009ffe4ff */
[----:B------:R-:W3:Y:S01]  /*1f60*/  LDS R10, [R3+0x200] ;  /* 0x00020000030a7984 */ /* 0x000ee20000000800 */
[----:B------:R-:W-:-:S02]  /*1f70*/  @P1 MOV R4, R0 ;  /* 0x0000000000041202 */ /* 0x000fc40000000f00 */
[----:B------:R-:W-:Y:S01]  /*1f80*/  @P1 IADD3 R0, P3, PT, R0, 0x200, RZ ;  /* 0x0000020000001810 */ /* 0x000fe20007f7e0ff */
        /* <DEDUP_REMOVED lines=11> */
[----:B---3--:R-:W-:Y:S01]  /*2040*/  FADD.FTZ R10, RZ, R10 ;  /* 0x0000000aff0a7221 */ /* 0x008fe20000010000 */
[----:B------:R-:W-:Y:S02]  /*2050*/  @P1 IADD3.X R7, PT, PT, RZ, R7, RZ, P3, !PT ;  /* 0x00000007ff071210 */ /* 0x000fe40001ffe4ff */
        /* <DEDUP_REMOVED lines=15> */
.L_x_3868:
[----:B------:R-:W-:Y:S01]  /*2150*/  HFMA2 R47, -RZ, RZ, 0, 5.9604644775390625e-08 ;  /* 0x00000001ff2f7431 */ /* 0x000fe200000001ff */
[----:B------:R-:W-:Y:S01]  /*2160*/  BSSY B1, `(.L_x_3876) ;  /* 0x0000006000017945 */ /* 0x000fe20003800000 */
[----:B------:R-:W-:Y:S02]  /*2170*/  MOV R45, 0x1f ;  /* 0x0000001f002d7802 */ /* 0x000fe40000000f00 */
[----:B------:R-:W-:-:S07]  /*2180*/  MOV R44, 0xffffffff ;  /* 0xffffffff002c7802 */ /* 0x000fce0000000f00 */
[----:B-1---5:R-:W-:Y:S05]  /*2190*/  WARPSYNC.COLLECTIVE R44, `(.L_x_3877) ;  /* 0x000000002c087348 */ /* 0x022fea0003c00000 */
[----:B------:R0:W2:Y:S02]  /*21a0*/  SHFL.BFLY P1, R73, R74, R47, R45 ;  /* 0x0c00002f4a497389 */ /* 0x0000a4000002002d */
[----:B012--5:R-:W-:Y:S05]  /*21b0*/  ENDCOLLECTIVE ;  /* 0x000000000000791b */ /* 0x027fea0003800000 */
.L_x_3877:
[----:B------:R-:W-:Y:S05]  /*21c0*/  BSYNC B1 ;  /* 0x0000000000017941 */ /* 0x000fea0003800000 */
.L_x_3876:
        /* <DEDUP_REMOVED lines=8> */
.L_x_3878:
[----:B------:R-:W-:Y:S01]  /*2250*/  HFMA2 R47, -RZ, RZ, 0, 1.1920928955078125e-07 ;  /* 0x00000002ff2f7431 */ /* 0x000fe200000001ff */
[----:B------:R-:W-:Y:S02]  /*2260*/  MOV R74, R75 ;  /* 0x0000004b004a7202 */ /* 0x000fe40000000f00 */
[----:B------:R-:W-:-:S07]  /*2270*/  MOV R77, R73 ;  /* 0x00000049004d7202 */ /* 0x000fce0000000f00 */
[----:B------:R-:W-:Y:S05]  /*2280*/  WARPSYNC.COLLECTIVE R44, `(.L_x_3879) ;  /* 0x000000002c087348 */ /* 0x000fea0003c00000 */
[----:B------:R0:W1:Y:S02]  /*2290*/  SHFL.BFLY P1, R73, R74, R47, R45 ;  /* 0x0c00002f4a497389 */ /* 0x000064000002002d */
[----:B01----:R-:W-:Y:S05]  /*22a0*/  ENDCOLLECTIVE ;  /* 0x000000000000791b */ /* 0x003fea0003800000 */
.L_x_3879:
[----:B------:R-:W-:-:S05]  /*22b0*/  FADD.FTZ R76, R77, R46 ;  /* 0x0000002e4d4c7221 */ /* 0x000fca0000010000 */
[----:B------:R-:W-:Y:S01]  /*22c0*/  MOV R74, R76 ;  /* 0x0000004c004a7202 */ /* 0x000fe20000000f00 */
[----:B------:R-:W-:-:S07]  /*22d0*/  FADD.FTZ R77, R75, R73 ;  /* 0x000000494b4d7221 */ /* 0x000fce0000010000 */
[----:B------:R-:W-:Y:S05]  /*22e0*/  WARPSYNC.COLLECTIVE R44, `(.L_x_3880) ;  /* 0x000000002c087348 */ /* 0x000fea0003c00000 */
[----:B------:R0:W1:Y:S02]  /*22f0*/  SHFL.BFLY P1, R73, R74, R47, R45 ;  /* 0x0c00002f4a497389 */ /* 0x000064000002002d */
[----:B01----:R-:W-:Y:S05]  /*2300*/  ENDCOLLECTIVE ;  /* 0x000000000000791b */ /* 0x003fea0003800000 */
.L_x_3880:
[----:B------:R-:W-:Y:S01]  /*2310*/  HFMA2 R47, -RZ, RZ, 0, 2.384185791015625e-07 ;  /* 0x00000004ff2f7431 */ /* 0x000fe200000001ff */
[----:B------:R-:W-:Y:S02]  /*2320*/  MOV R74, R77 ;  /* 0x0000004d004a7202 */ /* 0x000fe40000000f00 */
[----:B------:R-:W-:-:S07]  /*2330*/  MOV R46, R73 ;  /* 0x00000049002e7202 */ /* 0x000fce0000000f00 */
[----:B------:R-:W-:Y:S05]  /*2340*/  WARPSYNC.COLLECTIVE R44, `(.L_x_3881) ;  /* 0x000000002c087348 */ /* 0x000fea0003c00000 */
[----:B------:R0:W1:Y:S02]  /*2350*/  SHFL.BFLY P1, R73, R74, R47, R45 ;  /* 0x0c00002f4a497389 */ /* 0x000064000002002d */
[----:B01----:R-:W-:Y:S05]  /*2360*/  ENDCOLLECTIVE ;  /* 0x000000000000791b */ /* 0x003fea0003800000 */
.L_x_3881:
[----:B------:R-:W-:-:S05]  /*2370*/  FADD.FTZ R76, R76, R46 ;  /* 0x0000002e4c4c7221 */ /* 0x000fca0000010000 */
[----:B------:R-:W-:Y:S01]  /*2380*/  MOV R74, R76 ;  /* 0x0000004c004a7202 */ /* 0x000fe20000000f00 */
[----:B------:R-:W-:-:S07]  /*2390*/  FADD.FTZ R77, R77, R73 ;  /* 0x000000494d4d7221 */ /* 0x000fce0000010000 */
[----:B------:R-:W-:Y:S05]  /*23a0*/  WARPSYNC.COLLECTIVE R44, `(.L_x_3882) ;  /* 0x000000002c087348 */ /* 0x000fea0003c00000 */
[----:B------:R0:W1:Y:S02]  /*23b0*/  SHFL.BFLY P1, R73, R74, R47, R45 ;  /* 0x0c00002f4a497389 */ /* 0x000064000002002d */
[----:B01----:R-:W-:Y:S05]  /*23c0*/  ENDCOLLECTIVE ;  /* 0x000000000000791b */ /* 0x003fea0003800000 */
.L_x_3882:
[----:B------:R-:W-:Y:S01]  /*23d0*/  HFMA2 R47, -RZ, RZ, 0, 4.76837158203125e-07 ;  /* 0x00000008ff2f7431 */ /* 0x000fe200000001ff */
[----:B------:R-:W-:Y:S02]  /*23e0*/  MOV R74, R77 ;  /* 0x0000004d004a7202 */ /* 0x000fe40000000f00 */
[----:B------:R-:W-:-:S07]  /*23f0*/  MOV R75, R73 ;  /* 0x00000049004b7202 */ /* 0x000fce0000000f00 */
[----:B------:R-:W-:Y:S05]  /*2400*/  WARPSYNC.COLLECTIVE R44, `(.L_x_3883) ;  /* 0x000000002c087348 */ /* 0x000fea0003c00000 */
[----:B------:R0:W1:Y:S02]  /*2410*/  SHFL.BFLY P1, R73, R74, R47, R45 ;  /* 0x0c00002f4a497389 */ /* 0x000064000002002d */
[----:B01----:R-:W-:Y:S05]  /*2420*/  ENDCOLLECTIVE ;  /* 0x000000000000791b */ /* 0x003fea0003800000 */
.L_x_3883:
[----:B------:R-:W-:-:S05]  /*2430*/  FADD.FTZ R46, R76, R75 ;  /* 0x0000004b4c2e7221 */ /* 0x000fca0000010000 */
[----:B------:R-:W-:Y:S01]  /*2440*/  MOV R74, R46 ;  /* 0x0000002e004a7202 */ /* 0x000fe20000000f00 */
[----:B------:R-:W-:-:S07]  /*2450*/  FADD.FTZ R75, R77, R73 ;  /* 0x000000494d4b7221 */ /* 0x000fce0000010000 */
[----:B------:R-:W-:Y:S05]  /*2460*/  WARPSYNC.COLLECTIVE R44, `(.L_x_3884) ;  /* 0x000000002c087348 */ /* 0x000fea0003c00000 */
[----:B------:R0:W1:Y:S02]  /*2470*/  SHFL.BFLY P1, R73, R74, R47, R45 ;  /* 0x0c00002f4a497389 */ /* 0x000064000002002d */
[----:B01----:R-:W-:Y:S05]  /*2480*/  ENDCOLLECTIVE ;  /* 0x000000000000791b */ /* 0x003fea0003800000 */
.L_x_3884:
[----:B------:R-:W-:Y:S01]  /*2490*/  HFMA2 R47, -RZ, RZ, 0, 9.5367431640625e-07 ;  /* 0x00000010ff2f7431 */ /* 0x000fe200000001ff */
[----:B------:R-:W-:Y:S02]  /*24a0*/  MOV R74, R75 ;  /* 0x0000004b004a7202 */ /* 0x000fe40000000f00 */
[----:B------:R-:W-:-:S07]  /*24b0*/  MOV R76, R73 ;  /* 0x00000049004c7202 */ /* 0x000fce0000000f00 */
[----:B------:R-:W-:Y:S05]  /*24c0*/  WARPSYNC.COLLECTIVE R44, `(.L_x_3885) ;  /* 0x000000002c087348 */ /* 0x000fea0003c00000 */
[----:B------:R0:W1:Y:S02]  /*24d0*/  SHFL.BFLY P1, R73, R74, R47, R45 ;  /* 0x0c00002f4a497389 */ /* 0x000064000002002d */
[----:B01----:R-:W-:Y:S05]  /*24e0*/  ENDCOLLECTIVE ;  /* 0x000000000000791b */ /* 0x003fea0003800000 */
.L_x_3885:
[----:B------:R-:W-:-:S05]  /*24f0*/  FADD.FTZ R46, R46, R76 ;  /* 0x0000004c2e2e7221 */ /* 0x000fca0000010000 */
[----:B------:R-:W-:Y:S02]  /*2500*/  MOV R74, R46 ;  /* 0x0000002e004a7202 */ /* 0x000fe40000000f00 */
[----:B------:R-:W-:-:S07]  /*2510*/  MOV R76, R73 ;  /* 0x00000049004c7202 */ /* 0x000fce0000000f00 */
[----:B------:R-:W-:Y:S05]  /*2520*/  WARPSYNC.COLLECTIVE R44, `(.L_x_3886) ;  /* 0x000000002c087348 */ /* 0x000fea0003c00000 */
[----:B------:R0:W1:Y:S02]  /*2530*/  SHFL.BFLY P1, R73, R74, R47, R45 ;  /* 0x0c00002f4a497389 */ /* 0x000064000002002d */
[----:B01----:R-:W-:Y:S05]  /*2540*/  ENDCOLLECTIVE ;  /* 0x000000000000791b */ /* 0x003fea0003800000 */
.L_x_3886:
[----:B------:R-:W-:Y:S05]  /*2550*/  BRA `(.L_x_3887) ;  /* 0xffffffe400707947 */ /* 0x000fea000383ffff */
.L_x_3888:
        /* <DEDUP_REMOVED lines=10> */
.L_x_6464:


//--------------------- .text._ZN10layer_norm13ln_bwd_kernelINS_13Kernel_traitsI6__halfS2_fS2_fjLj256ELj1ELj4ELj1ELj16ENS_18Kernel_traits_baseILj256ES2_S2_fS2_fjLj128EEEEELb1ELb0ELb0ELb1EEEvNS_9BwdParamsE --------------------------
	.section	.text._ZN10layer_norm13ln_bwd_kernelINS_13Kernel_traitsI6__halfS2_fS2_fjLj256ELj1ELj4ELj1ELj16ENS_18Kernel_traits_baseILj256ES2_S2_fS2_fjLj128EEEEELb1ELb0ELb0ELb1EEEvNS_9BwdParamsE,"ax",@progbits
	.align	128
        .global         _ZN10layer_norm13ln_bwd_kernelINS_13Kernel_traitsI6__halfS2_fS2_fjLj256ELj1ELj4ELj1ELj16ENS_18Kernel_traits_baseILj256ES2_S2_fS2_fjLj128EEEEELb1ELb0ELb0ELb1EEEvNS_9BwdParamsE
        .type           _ZN10layer_norm13ln_bwd_kernelINS_13Kernel_traitsI6__halfS2_fS2_fjLj256ELj1ELj4ELj1ELj16ENS_18Kernel_traits_baseILj256ES2_S2_fS2_fjLj128EEEEELb1ELb0ELb0ELb1EEEvNS_9BwdParamsE,@function
        .size           _ZN10layer_norm13ln_bwd_kernelINS_13Kernel_traitsI6__halfS2_fS2_fjLj256ELj1ELj4ELj1ELj16ENS_18Kernel_traits_baseILj256ES2_S2_fS2_fjLj128EEEEELb1ELb0ELb0ELb1EEEvNS_9BwdParamsE,(.L_x_6465 - _ZN10layer_norm13ln_bwd_kernelINS_13Kernel_traitsI6__halfS2_fS2_fjLj256ELj1ELj4ELj1ELj16ENS_18Kernel_traits_baseILj256ES2_S2_fS2_fjLj128EEEEELb1ELb0ELb0ELb1EEEvNS_9BwdParamsE)
        .other          _ZN10layer_norm13ln_bwd_kernelINS_13Kernel_traitsI6__halfS2_fS2_fjLj256ELj1ELj4ELj1ELj16ENS_18Kernel_traits_baseILj256ES2_S2_fS2_fjLj128EEEEELb1ELb0ELb0ELb1EEEvNS_9BwdParamsE,@"STO_CUDA_ENTRY STV_DEFAULT"
_ZN10layer_norm13ln_bwd_kernelINS_13Kernel_traitsI6__halfS2_fS2_fjLj256ELj1ELj4ELj1ELj16ENS_18Kernel_traits_baseILj256ES2_S2_fS2_fjLj128EEEEELb1ELb0ELb0ELb1EEEvNS_9BwdParamsE:
.text._ZN10layer_norm13ln_bwd_kernelINS_13Kernel_traitsI6__halfS2_fS2_fjLj256ELj1ELj4ELj1ELj16ENS_18Kernel_traits_baseILj256ES2_S2_fS2_fjLj128EEEEELb1ELb0ELb0ELb1EEEvNS_9BwdParamsE:
        /* <DEDUP_REMOVED lines=49> */
.L_x_3897:
        /* <DEDUP_REMOVED lines=13> */
[----:B------:R-:W4:Y:S02]  /*03e0*/  @P0 LDG.E.U16 R52, desc[UR8][R32.64] ;  /* 0x0000000820340981 */ /* 0x000f24000c1e1500 */
        /* <DEDUP_REMOVED lines=25> */
[--C-:B------:R-:W-:Y:S01]  /*0580*/  FADD.FTZ R58, R34, -R53.reuse ;  /* 0x80000035223a7221 */ /* 0x100fe20000010000 */
[--C-:B------:R-:W-:Y:S01]  /*0590*/  FADD.FTZ R60, R35, -R53.reuse ;  /* 0x80000035233c7221 */ /* 0x100fe20000010000 */
[--C-:B------:R-:W-:Y:S01]  /*05a0*/  FADD.FTZ R56, R33, -R53.reuse ;  /* 0x8000003521387221 */ /* 0x100fe20000010000 */
[--C-:B------:R-:W-:Y:S02]  /*05b0*/  HADD2.F32 R34, -RZ, R40.reuse.H0_H0 ;  /* 0x20000028ff227230 */ /* 0x100fe40000004100 */
[--C-:B------:R-:W-:Y:S01]  /*05c0*/  FADD.FTZ R36, R36, -R53.reuse ;  /* 0x8000003524247221 */ /* 0x100fe20000010000 */
[----:B------:R-:W-:Y:S01]  /*05d0*/  FADD.FTZ R35, R39, -R53 ;  /* 0x8000003527237221 */ /* 0x000fe20000010000 */
[----:B------:R-:W-:Y:S02]  /*05e0*/  HADD2.F32 R33, -RZ, R40.H1_H1 ;  /* 0x30000028ff217230 */ /* 0x000fe40000004100 */
[----:B------:R-:W-:-:S02]  /*05f0*/  HADD2.F32 R55, -RZ, R42.H0_H0 ;  /* 0x2000002aff377230 */ /* 0x000fc40000004100 */
[C---:B------:R-:W-:Y:S01]  /*0600*/  FMUL.FTZ R0, R47.reuse, R0 ;  /* 0x000000002f007220 */ /* 0x040fe20000410000 */
[----:B0-----:R-:W-:Y:S02]  /*0610*/  HADD2.F32 R50, -RZ, R42.H1_H1 ;  /* 0x3000002aff327230 */ /* 0x001fe40000004100 */
[C---:B------:R-:W-:Y:S01]  /*0620*/  FMUL.FTZ R39, R47.reuse, R36 ;  /* 0x000000242f277220 */ /* 0x040fe20000410000 */
[--C-:B------:R-:W-:Y:S02]  /*0630*/  HADD2.F32 R32, -RZ, R41.reuse.H0_H0 ;  /* 0x20000029ff207230 */ /* 0x100fe40000004100 */
[C---:B------:R-:W-:Y:S01]  /*0640*/  FMUL.FTZ R42, R47.reuse, R56 ;  /* 0x000000382f2a7220 */ /* 0x040fe20000410000 */
[----:B------:R-:W-:Y:S02]  /*0650*/  HADD2.F32 R57, -RZ, R41.H1_H1 ;  /* 0x30000029ff397230 */ /* 0x000fe40000004100 */
[C---:B------:R-:W-:Y:S01]  /*0660*/  FMUL.FTZ R36, R47.reuse, R35 ;  /* 0x000000232f247220 */ /* 0x040fe20000410000 */
[----:B------:R-:W-:Y:S01]  /*0670*/  FMUL.FTZ R41, R47, R58 ;  /* 0x0000003a2f297220 */ /* 0x000fe20000410000 */
[----:B------:R-:W-:Y:S01]  /*0680*/  FMUL.FTZ R35, R73, R34 ;  /* 0x0000002249237220 */ /* 0x000fe20000410000 */
[----:B------:R-:W-:Y:S01]  /*0690*/  FMUL.FTZ R40, R47, R60 ;  /* 0x0000003c2f287220 */ /* 0x000fe20000410000 */
        /* <DEDUP_REMOVED lines=14> */
[----:B------:R-:W-:Y:S01]  /*0780*/  FADD.FTZ R12, R57, R12 ;  /* 0x0000000c390c7221 */ /* 0x000fe20000010000 */
[-C--:B------:R-:W-:Y:S01]  /*0790*/  FFMA.FTZ R6, R40, R57.reuse, R6 ;  /* 0x0000003928067223 */ /* 0x080fe20000010006 */
[----:B------:R-:W-:Y:S01]  /*07a0*/  FMUL.FTZ R32, R70, R57 ;  /* 0x0000003946207220 */ /* 0x000fe20000410000 */
[----:B------:R-:W-:Y:S01]  /*07b0*/  FFMA.FTZ R57, R0, R35, RZ ;  /* 0x0000002300397223 */ /* 0x000fe200000100ff */
[----:B------:R-:W-:Y:S01]  /*07c0*/  FADD.FTZ R56, R55, R34 ;  /* 0x0000002237387221 */ /* 0x000fe20000010000 */
[----:B------:R-:W-:-:S02]  /*07d0*/  FADD.FTZ R62, R37, -R53 ;  /* 0x80000035253e7221 */ /* 0x000fc40000010000 */
[----:B------:R-:W-:Y:S01]  /*07e0*/  FFMA.FTZ R58, R42, R34, R57 ;  /* 0x000000222a3a7223 */ /* 0x000fe20000010039 */
[----:B------:R-:W-:Y:S01]  /*07f0*/  FADD.FTZ R55, R56, R33 ;  /* 0x0000002138377221 */ /* 0x000fe20000010000 */
[----:B------:R-:W-:Y:S01]  /*0800*/  FADD.FTZ R76, R38, -R53 ;  /* 0x80000035264c7221 */ /* 0x000fe20000010000 */
[----:B------:R-:W-:Y:S01]  /*0810*/  FMUL.FTZ R38, R47, R62 ;  /* 0x0000003e2f267220 */ /* 0x000fe20000410000 */
[----:B------:R-:W-:Y:S01]  /*0820*/  FFMA.FTZ R57, R41, R33, R58 ;  /* 0x0000002129397223 */ /* 0x000fe2000001003a */
[----:B------:R-:W-:Y:S01]  /*0830*/  FADD.FTZ R56, R55, R32 ;  /* 0x0000002037387221 */ /* 0x000fe20000010000 */
[----:B------:R-:W-:Y:S01]  /*0840*/  SHF.R.U64 R59, R48, 0x10, R49 ;  /* 0x00000010303b7819 */ /* 0x000fe20000001231 */
[----:B------:R-:W-:Y:S01]  /*0850*/  FADD.FTZ R14, R50, R14 ;  /* 0x0000000e320e7221 */ /* 0x000fe20000010000 */
[----:B------:R-:W-:Y:S01]  /*0860*/  FFMA.FTZ R58, R40, R32, R57 ;  /* 0x00000020283a7223 */ /* 0x000fe20000010039 */
[-C--:B------:R-:W-:Y:S01]  /*0870*/  FFMA.FTZ R8, R38, R50.reuse, R8 ;  /* 0x0000003226087223 */ /* 0x080fe20000010008 */
[----:B------:R-:W-:Y:S01]  /*0880*/  FMUL.FTZ R50, R68, R50 ;  /* 0x0000003244327220 */ /* 0x000fe20000410000 */
[----:B------:R-:W-:Y:S01]  /*0890*/  FADD.FTZ R57, R56, R43 ;  /* 0x0000002b38397221 */ /* 0x000fe20000010000 */
[----:B------:R-:W-:Y:S01]  /*08a0*/  FMUL.FTZ R37, R47, R76 ;  /* 0x0000004c2f257220 */ /* 0x000fe20000410000 */
[----:B------:R-:W-:Y:S01]  /*08b0*/  PRMT R55, R59, 0x7610, R55 ;  /* 0x000076103b377816 */ /* 0x000fe20000000037 */
[----:B------:R-:W-:Y:S01]  /*08c0*/  FFMA.FTZ R59, R39, R43, R58 ;  /* 0x0000002b273b7223 */ /* 0x000fe2000001003a */
[----:B------:R-:W-:Y:S01]  /*08d0*/  MOV R60, R49 ;  /* 0x00000031003c7202 */ /* 0x000fe20000000f00 */
[----:B------:R-:W-:Y:S01]  /*08e0*/  FADD.FTZ R58, R57, R50 ;  /* 0x00000032393a7221 */ /* 0x000fe20000010000 */
[----:B------:R-:W-:Y:S01]  /*08f0*/  FADD.FTZ R15, R51, R15 ;  /* 0x0000000f330f7221 */ /* 0x000fe20000010000 */
[-C--:B------:R-:W-:Y:S01]  /*0900*/  FFMA.FTZ R64, R37, R51.reuse, R64 ;  /* 0x0000003325407223 */ /* 0x080fe20000010040 */
[----:B------:R-:W-:Y:S01]  /*0910*/  PRMT R57, R60, 0x7610, R57 ;  /* 0x000076103c397816 */ /* 0x000fe20000000039 */
[----:B------:R-:W-:Y:S01]  /*0920*/  FMUL.FTZ R51, R67, R51 ;  /* 0x0000003343337220 */ /* 0x000fe20000410000 */
[----:B------:R-:W-:Y:S01]  /*0930*/  FFMA.FTZ R60, R38, R50, R59 ;  /* 0x00000032263c7223 */ /* 0x000fe2000001003b */
[----:B------:R-:W-:Y:S01]  /*0940*/  FADD.FTZ R44, R52, R44 ;  /* 0x0000002c342c7221 */ /* 0x000fe20000010000 */
[-C--:B------:R-:W-:Y:S01]  /*0950*/  FFMA.FTZ R65, R36, R52.reuse, R65 ;  /* 0x0000003424417223 */ /* 0x080fe20000010041 */
[----:B------:R-:W-:Y:S01]  /*0960*/  FMUL.FTZ R52, R66, R52 ;  /* 0x0000003442347220 */ /* 0x000fe20000410000 */
[----:B------:R-:W-:Y:S01]  /*0970*/  FADD.FTZ R77, R58, R51 ;  /* 0x000000333a4d7221 */ /* 0x000fe20000010000 */
[----:B------:R-:W-:Y:S01]  /*0980*/  FFMA.FTZ R61, R37, R51, R60 ;  /* 0x00000033253d7223 */ /* 0x000fe2000001003c */
[----:B------:R-:W-:-:S02]  /*0990*/  MOV R53, R48 ;  /* 0x0000003000357202 */ /* 0x000fc40000000f00 */
[C-C-:B------:R-:W-:Y:S01]  /*09a0*/  SHF.R.U64 R54, R48.reuse, 0x8, R49.reuse ;  /* 0x0000000830367819 */ /* 0x140fe20000001231 */
        /* <DEDUP_REMOVED lines=24> */
.L_x_3909:
        /* <DEDUP_REMOVED lines=15> */
[----:B------:R-:W-:Y:S01]  /*0c20*/  FADD.FTZ R42, R33, -R42 ;  /* 0x8000002a212a7221 */ /* 0x000fe20000010000 */
[--C-:B------:R-:W-:Y:S01]  /*0c30*/  FFMA.FTZ R39, R38, R60, R61.reuse ;  /* 0x0000003c26277223 */ /* 0x100fe2000001003d */
[----:B------:R-:W-:Y:S01]  /*0c40*/  FMUL.FTZ R33, R47, R0 ;  /* 0x000000002f217220 */ /* 0x000fe20000410000 */
[--C-:B------:R-:W-:Y:S01]  /*0c50*/  FFMA.FTZ R38, R37, R60, R61.reuse ;  /* 0x0000003c25267223 */ /* 0x100fe2000001003d */
[----:B------:R-:W-:Y:S01]  /*0c60*/  FMUL.FTZ R35, R47, R42 ;  /* 0x0000002a2f237220 */ /* 0x000fe20000410000 */
[----:B------:R-:W-:Y:S01]  /*0c70*/  FFMA.FTZ R61, R36, R60, R61 ;  /* 0x0000003c243d7223 */ /* 0x000fe2000001003d */
[-C--:B------:R-:W-:Y:S01]  /*0c80*/  FMUL.FTZ R33, R33, R46.reuse ;  /* 0x0000002e21217220 */ /* 0x080fe20000410000 */
[----:B------:R-:W-:Y:S01]  /*0c90*/  FADD.FTZ R34, R34, -R63 ;  /* 0x8000003f22227221 */ /* 0x000fe20000010000 */
[----:B------:R-:W-:Y:S01]  /*0ca0*/  FMUL.FTZ R35, R35, R46 ;  /* 0x0000002e23237220 */ /* 0x000fe20000410000 */
        /* <DEDUP_REMOVED lines=14> */
[----:B------:R-:W-:Y:S01]  /*0d90*/  LOP3.LUT P4, RZ, R53, 0xff, RZ, 0xc0, !PT ;  /* 0x000000ff35ff7812 */ /* 0x000fe2000788c0ff */
[-C--:B------:R-:W-:Y:S01]  /*0da0*/  FMUL.FTZ R35, R35, R46.reuse ;  /* 0x0000002e23237220 */ /* 0x080fe20000410000 */
[----:B------:R-:W-:Y:S01]  /*0db0*/  LOP3.LUT P5, RZ, R55, 0xff, RZ, 0xc0, !PT ;  /* 0x000000ff37ff7812 */ /* 0x000fe200078ac0ff */
        /* <DEDUP_REMOVED lines=30> */
.L_x_3894:
        /* <DEDUP_REMOVED lines=8> */
[----:B------:R-:W-:Y:S01]  /*1020*/  FMUL.FTZ R30, R47, R24 ;  /* 0x000000182f1e7220 */ /* 0x000fe20000410000 */
[-CC-:B------:R-:W-:Y:S01]  /*1030*/  FFMA.FTZ R38, R37, R60.reuse, R61.reuse ;  /* 0x0000003c25267223 */ /* 0x180fe2000001003d */
        /* <DEDUP_REMOVED lines=10> */
[----:B------:R-:W-:Y:S01]  /*10e0*/  FADD.FTZ R52, R52, -R61 ;  /* 0x8000003d34347221 */ /* 0x000fe20000010000 */
[----:B------:R-:W-:Y:S01]  /*10f0*/  FSEL R33, R24, RZ, P5 ;  /* 0x000000ff18217208 */ /* 0x000fe20002800000 */
[----:B------:R-:W-:Y:S01]  /*1100*/  FMUL.FTZ R0, R28, R46 ;  /* 0x0000002e1c007220 */ /* 0x000fe20000410000 */
[C---:B------:R-:W-:Y:S01]  /*1110*/  FMUL.FTZ R24, R47.reuse, R26 ;  /* 0x0000001a2f187220 */ /* 0x040fe20000410000 */
[C---:B------:R-:W-:Y:S01]  /*1120*/  FMUL.FTZ R29, R47.reuse, R34 ;  /* 0x000000222f1d7220 */ /* 0x040fe20000410000 */
[C---:B------:R-:W-:Y:S01]  /*1130*/  FMUL.FTZ R31, R47.reuse, R32 ;  /* 0x000000202f1f7220 */ /* 0x040fe20000410000 */
[C---:B------:R-:W-:Y:S01]  /*1140*/  FMUL.FTZ R25, R47.reuse, R50 ;  /* 0x000000322f197220 */ /* 0x040fe20000410000 */
[C---:B------:R-:W-:Y:S01]  /*1150*/  FMUL.FTZ R26, R47.reuse, R38 ;  /* 0x000000262f1a7220 */ /* 0x040fe20000410000 */
[----:B------:R-:W-:Y:S01]  /*1160*/  FMUL.FTZ R27, R47, R52 ;  /* 0x000000342f1b7220 */ /* 0x000fe20000410000 */
[----:B------:R-:W-:Y:S01]  /*1170*/  FMUL.FTZ R0, R0, UR16 ;  /* 0x0000001000007c20 */ /* 0x000fe20008410000 */
[-C--:B------:R-:W-:Y:S01]  /*1180*/  FMUL.FTZ R35, R24, R46.reuse ;  /* 0x0000002e18237220 */ /* 0x080fe20000410000 */
[----:B------:R-:W-:Y:S01]  /*1190*/  LOP3.LUT P4, RZ, R53, 0xff, RZ, 0xc0, !PT ;  /* 0x000000ff35ff7812 */ /* 0x000fe2000788c0ff */
        /* <DEDUP_REMOVED lines=30> */
.L_x_3893:
        /* <DEDUP_REMOVED lines=11> */
[----:B-----5:R-:W-:Y:S01]  /*1430*/  FFMA.FTZ R33, R47, R0, R20 ;  /* 0x000000002f217223 */ /* 0x020fe20000010014 */
[-CC-:B------:R-:W-:Y:S01]  /*1440*/  FFMA.FTZ R38, R37, R60.reuse, R61.reuse ;  /* 0x0000003c25267223 */ /* 0x180fe2000001003d */
[----:B------:R-:W-:Y:S01]  /*1450*/  FFMA.FTZ R35, R47, R35, R22 ;  /* 0x000000232f237223 */ /* 0x000fe20000010016 */
        /* <DEDUP_REMOVED lines=11> */
[C---:B------:R-:W-:Y:S01]  /*1510*/  FFMA.FTZ R39, R47.reuse, R43, R16 ;  /* 0x0000002b2f277223 */ /* 0x040fe20000010010 */
[C---:B------:R-:W-:Y:S01]  /*1520*/  FFMA.FTZ R35, R47.reuse, R34, R21 ;  /* 0x000000222f237223 */ /* 0x040fe20000010015 */
[C---:B------:R-:W-:Y:S01]  /*1530*/  FFMA.FTZ R37, R47.reuse, R32, R23 ;  /* 0x000000202f257223 */ /* 0x040fe20000010017 */
[C---:B------:R-:W-:Y:S01]  /*1540*/  FFMA.FTZ R41, R47.reuse, R50, R17 ;  /* 0x000000322f297223 */ /* 0x040fe20000010011 */
[C---:B------:R-:W-:Y:S01]  /*1550*/  FFMA.FTZ R43, R47.reuse, R51, R18 ;  /* 0x000000332f2b7223 */ /* 0x040fe20000010012 */
[----:B------:R-:W-:Y:S01]  /*1560*/  FFMA.FTZ R47, R47, R52, R19 ;  /* 0x000000342f2f7223 */ /* 0x000fe20000010013 */
        /* <DEDUP_REMOVED lines=34> */
.L_x_3896:
        /* <DEDUP_REMOVED lines=8> */
[----:B-----5:R-:W-:Y:S01]  /*1810*/  FFMA.FTZ R30, R47, R33, R22 ;  /* 0x000000212f1e7223 */ /* 0x020fe20000010016 */
[-CC-:B------:R-:W-:Y:S01]  /*1820*/  FFMA.FTZ R38, R37, R60.reuse, R61.reuse ;  /* 0x0000003c25267223 */ /* 0x180fe2000001003d */
[----:B------:R-:W-:Y:S01]  /*1830*/  FFMA.FTZ R61, R36, R60, R61 ;  /* 0x0000003c243d7223 */ /* 0x000fe2000001003d */
[----:B------:R-:W-:Y:S01]  /*1840*/  LOP3.LUT P5, RZ, R55, 0xff, RZ, 0xc0, !PT ;  /* 0x000000ff37ff7812 */ /* 0x000fe200078ac0ff */
[----:B------:R-:W-:Y:S01]  /*1850*/  FMUL.FTZ R24, R30, R46 ;  /* 0x0000002e1e187220 */ /* 0x000fe20000410000 */
[----:B------:R-:W-:Y:S01]  /*1860*/  FFMA.FTZ R28, R47, R0, R20 ;  /* 0x000000002f1c7223 */ /* 0x000fe20000010014 */
        /* <DEDUP_REMOVED lines=9> */
[C---:B------:R-:W-:Y:S01]  /*1900*/  FFMA.FTZ R24, R47.reuse, R43, R16 ;  /* 0x0000002b2f187223 */ /* 0x040fe20000010010 */
[C---:B------:R-:W-:Y:S01]  /*1910*/  FFMA.FTZ R29, R47.reuse, R34, R21 ;  /* 0x000000222f1d7223 */ /* 0x040fe20000010015 */
[C---:B------:R-:W-:Y:S01]  /*1920*/  FFMA.FTZ R31, R47.reuse, R32, R23 ;  /* 0x000000202f1f7223 */ /* 0x040fe20000010017 */
[C---:B------:R-:W-:Y:S01]  /*1930*/  FFMA.FTZ R25, R47.reuse, R50, R17 ;  /* 0x000000322f197223 */ /* 0x040fe20000010011 */
[C---:B------:R-:W-:Y:S01]  /*1940*/  FFMA.FTZ R26, R47.reuse, R51, R18 ;  /* 0x000000332f1a7223 */ /* 0x040fe20000010012 */
[----:B------:R-:W-:Y:S01]  /*1950*/  FFMA.FTZ R27, R47, R52, R19 ;  /* 0x000000342f1b7223 */ /* 0x000fe20000010013 */
        /* <DEDUP_REMOVED lines=31> */
[----:B------:R-:W-:-:S07]  /*1b50*/  F2FP.F16.F32.PACK_AB R32, R37, R0 ;  /* 0x000000002520723e */ /* 0x000fce00000000ff */
.L_x_3895:
        /* <DEDUP_REMOVED lines=14> */
.L_x_3891:
        /* <DEDUP_REMOVED lines=16> */
.L_x_3890:
[----:B------:R-:W-:Y:S05]  /*1d40*/  BSYNC B0 ;  /* 0x0000000000007941 */ /* 0x000fea0003800000 */
.L_x_3889:
        /* <DEDUP_REMOVED lines=24> */
[----:B------:R-:W-:Y:S02]  /*1ed0*/  STS.128 [R0], R16 ;  /* 0x0000001000007388 */ /* 0x000fe40000000c00 */
[----:B0-----:R-:W-:Y:S02]  /*1ee0*/  FADD.FTZ R2, R2, R25 ;  /* 0x0000001902027221 */ /* 0x001fe40000010000 */
        /* <DEDUP_REMOVED lines=35> */
.L_x_3892:
[----:B------:R-:W-:Y:S01]  /*2120*/  HFMA2 R76, -RZ, RZ, 0, 5.9604644775390625e-08 ;  /* 0x00000001ff4c7431 */ /* 0x000fe200000001ff */
[----:B------:R-:W-:Y:S01]  /*2130*/  BSSY B2, `(.L_x_3898) ;  /* 0x0000006000027945 */ /* 0x000fe20003800000 */
[----:B------:R-:W-:Y:S02]  /*2140*/  MOV R75, 0x1f ;  /* 0x0000001f004b7802 */ /* 0x000fe40000000f00 */
[----:B------:R-:W-:-:S07]  /*2150*/  MOV R63, 0xffffffff ;  /* 0xffffffff003f7802 */ /* 0x000fce0000000f00 */
[----:B-----5:R-:W-:Y:S05]  /*2160*/  WARPSYNC.COLLECTIVE R63, `(.L_x_3899) ;  /* 0x000000003f087348 */ /* 0x020fea0003c00000 */
[----:B------:R0:W1:Y:S02]  /*2170*/  SHFL.BFLY P3, R63, R77, R76, R75 ;  /* 0x0c00004c4d3f7389 */ /* 0x000064000006004b */
[----:B01---5:R-:W-:Y:S05]  /*2180*/  ENDCOLLECTIVE ;  /* 0x000000000000791b */ /* 0x023fea0003800000 */
.L_x_3899:
[----:B------:R-:W-:Y:S05]  /*2190*/  BSYNC B2 ;  /* 0x0000000000027941 */ /* 0x000fea0003800000 */
.L_x_3898:
        /* <DEDUP_REMOVED lines=8> */
.L_x_3900:
        /* <DEDUP_REMOVED lines=8> */
.L_x_3901:
[----:B------:R-:W-:Y:S02]  /*22a0*/  MOV R77, R61 ;  /* 0x0000003d004d7202 */ /* 0x000fe40000000f00 */
[----:B------:R-:W-:Y:S02]  /*22b0*/  MOV R62, R63 ;  /* 0x0000003f003e7202 */ /* 0x000fe40000000f00 */
[----:B------:R-:W-:-:S03]  /*22c0*/  MOV R63, 0xffffffff ;  /* 0xffffffff003f7802 */ /* 0x000fc60000000f00 */
[----:B------:R-:W-:-:S07]  /*22d0*/  FADD.FTZ R60, R60, R62 ;  /* 0x0000003e3c3c7221 */ /* 0x000fce0000010000 */
[----:B------:R-:W-:Y:S05]  /*22e0*/  WARPSYNC.COLLECTIVE R63, `(.L_x_3902) ;  /* 0x000000003f087348 */ /* 0x000fea0003c00000 */
[----:B------:R0:W1:Y:S02]  /*22f0*/  SHFL.BFLY P3, R63, R77, R76, R75 ;  /* 0x0c00004c4d3f7389 */ /* 0x000064000006004b */
[----:B01----:R-:W-:Y:S05]  /*2300*/  ENDCOLLECTIVE ;  /* 0x000000000000791b */ /* 0x003fea0003800000 */
.L_x_3902:
        /* <DEDUP_REMOVED lines=8> */
.L_x_3903:
[----:B------:R-:W-:Y:S02]  /*2390*/  MOV R77, R61 ;  /* 0x0000003d004d7202 */ /* 0x000fe40000000f00 */
[----:B------:R-:W-:Y:S02]  /*23a0*/  MOV R62, R63 ;  /* 0x0000003f003e7202 */ /* 0x000fe40000000f00 */
[----:B------:R-:W-:-:S03]  /*23b0*/  MOV R63, 0xffffffff ;  /* 0xffffffff003f7802 */ /* 0x000fc60000000f00 */
[----:B------:R-:W-:-:S07]  /*23c0*/  FADD.FTZ R60, R60, R62 ;  /* 0x0000003e3c3c7221 */ /* 0x000fce0000010000 */
[----:B------:R-:W-:Y:S05]  /*23d0*/  WARPSYNC.COLLECTIVE R63, `(.L_x_3904) ;  /* 0x000000003f087348 */ /* 0x000fea0003c00000 */
[----:B------:R0:W1:Y:S02]  /*23e0*/  SHFL.BFLY P3, R63, R77, R76, R75 ;  /* 0x0c00004c4d3f7389 */ /* 0x000064000006004b */
[----:B01----:R-:W-:Y:S05]  /*23f0*/  ENDCOLLECTIVE ;  /* 0x000000000000791b */ /* 0x003fea0003800000 */
.L_x_3904:
        /* <DEDUP_REMOVED lines=8> */
.L_x_3905:
[----:B------:R-:W-:Y:S02]  /*2480*/  MOV R77, R61 ;  /* 0x0000003d004d7202 */ /* 0x000fe40000000f00 */
[----:B------:R-:W-:Y:S02]  /*2490*/  MOV R62, R63 ;  /* 0x0000003f003e7202 */ /* 0x000fe40000000f00 */
[----:B------:R-:W-:-:S03]  /*24a0*/  MOV R63, 0xffffffff ;  /* 0xffffffff003f7802 */ /* 0x000fc60000000f00 */
[----:B------:R-:W-:-:S07]  /*24b0*/  FADD.FTZ R60, R60, R62 ;  /* 0x0000003e3c3c7221 */ /* 0x000fce0000010000 */
[----:B------:R-:W-:Y:S05]  /*24c0*/  WARPSYNC.COLLECTIVE R63, `(.L_x_3906) ;  /* 0x000000003f087348 */ /* 0x000fea0003c00000 */
[----:B------:R0:W1:Y:S02]  /*24d0*/  SHFL.BFLY P3, R63, R77, R76, R75 ;  /* 0x0c00004c4d3f7389 */ /* 0x000064000006004b */
[----:B01----:R-:W-:Y:S05]  /*24e0*/  ENDCOLLECTIVE ;  /* 0x000000000000791b */ /* 0x003fea0003800000 */
.L_x_3906:
        /* <DEDUP_REMOVED lines=8> */
.L_x_3907:
[----:B------:R-:W-:Y:S02]  /*2570*/  MOV R77, R61 ;  /* 0x0000003d004d7202 */ /* 0x000fe40000000f00 */
[----:B------:R-:W-:Y:S02]  /*2580*/  MOV R62, R63 ;  /* 0x0000003f003e7202 */ /* 0x000fe40000000f00 */
[----:B------:R-:W-:-:S07]  /*2590*/  MOV R63, 0xffffffff ;  /* 0xffffffff003f7802 */ /* 0x000fce0000000f00 */
[----:B------:R-:W-:Y:S05]  /*25a0*/  WARPSYNC.COLLECTIVE R63, `(.L_x_3908) ;  /* 0x000000003f087348 */ /* 0x000fea0003c00000 */
[----:B------:R0:W1:Y:S02]  /*25b0*/  SHFL.BFLY P3, R63, R77, R76, R75 ;  /* 0x0c00004c4d3f7389 */ /* 0x000064000006004b */
[----:B01----:R-:W-:Y:S05]  /*25c0*/  ENDCOLLECTIVE ;  /* 0x000000000000791b */ /* 0x003fea0003800000 */
.L_x_3908:
[----:B------:R-:W-:Y:S05]  /*25d0*/  BRA `(.L_x_3909) ;  /* 0xffffffe400547947 */ /* 0x000fea000383ffff */
.L_x_3910:
        /* <DEDUP_REMOVED lines=10> */
.L_x_6465:


//--------------------- .text._ZN10layer_norm22ln_bwd_finalize_kernelINS_22Kernel_traits_finalizeILj256E6__halfS2_fS2_fjLb0ELj1024ELj4ENS_18Kernel_traits_baseILj256ES2_S2_fS2_fjLj1024EEEEELb0ELb0EEEvNS_9BwdParamsE --------------------------
	.section	.text._ZN10layer_norm22ln_bwd_finalize_kernelINS_22Kernel_traits_finalizeILj256E6__halfS2_fS2_fjLb0ELj1024ELj4ENS_18Kernel_traits_baseILj256ES2_S2_fS2_fjLj1024EEEEELb0ELb0EEEvNS_9BwdParamsE,"ax",@progbits
	.align	128
        .global         _ZN10layer_norm22ln_bwd_finalize_kernelINS_22Kernel_traits_finalizeILj256E6__halfS2_fS2_fjLb0ELj1024ELj4ENS_18Kernel_traits_baseILj256ES2_S2_fS2_fjLj1024EEEEELb0ELb0EEEvNS_9BwdParamsE
        .type           _ZN10layer_norm22ln_bwd_finalize_kernelINS_22Kernel_traits_finalizeILj256E6__halfS2_fS2_fjLb0ELj1024ELj4ENS_18Kernel_traits_baseILj256ES2_S2_fS2_fjLj1024EEEEELb0ELb0EEEvNS_9BwdParamsE,@function
        .size           _ZN10layer_norm22ln_bwd_finalize_kernelINS_22Kernel_traits_finalizeILj256E6__halfS2_fS2_fjLb0ELj1024ELj4ENS_18Kernel_traits_baseILj256ES2_S2_fS2_fjLj1024EEEEELb0ELb0EEEvNS_9BwdParamsE,(.L_x_6466 - _ZN10layer_norm22ln_bwd_finalize_kernelINS_22Kernel_traits_finalizeILj256E6__halfS2_fS2_fjLb0ELj1024ELj4ENS_18Kernel_traits_baseILj256ES2_S2_fS2_fjLj1024EEEEELb0ELb0EEEvNS_9BwdParamsE)
        .other          _ZN10layer_norm22ln_bwd_finalize_kernelINS_22Kernel_traits_finalizeILj256E6__halfS2_fS2_fjLb0ELj1024ELj4ENS_18Kernel_traits_baseILj256ES2_S2_fS2_fjLj1024EEEEELb0ELb0EEEvNS_9BwdParamsE,@"STO_CUDA_ENTRY STV_DEFAULT"
_ZN10layer_norm22ln_bwd_finalize_kernelINS_22Kernel_traits_finalizeILj256E6__halfS2_fS2_fjLb0ELj1024ELj4ENS_18Kernel_traits_baseILj256ES2_S2_fS2_fjLj1024EEEEELb0ELb0EEEvNS_9BwdParamsE:
.text._ZN10layer_norm22ln_bwd_finalize_kernelINS_22Kernel_traits_finalizeILj256E6__halfS2_fS2_fjLb0ELj1024ELj4ENS_18Kernel_traits_baseILj256ES2_S2_fS2_fjLj1024EEEEELb0ELb0EEEvNS_9BwdParamsE:
        /* <DEDUP_REMOVED lines=78> */
.L_x_3915:
        /* <DEDUP_REMOVED lines=118> */
.L_x_3914:
[----:B------:R-:W-:Y:S05]  /*0c40*/  BSYNC.RECONVERGENT B1 ;  /* 0x0000000000017941 */ /* 0x000fea0003800200 */
.L_x_3913:
        /* <DEDUP_REMOVED lines=68> */
.L_x_3917:
[----:B------:R-:W-:Y:S05]  /*1090*/  BSYNC.RECONVERGENT B1 ;  /* 0x0000000000017941 */ /* 0x000fea0003800200 */
.L_x_3916:
        /* <DEDUP_REMOVED lines=37> */
.L_x_3919:
[----:B------:R-:W-:Y:S05]  /*12f0*/  BSYNC.RECONVERGENT B1 ;  /* 0x0000000000017941 */ /* 0x000fea0003800200 */
.L_x_3918:
[----:B------:R-:W-:Y:S05]  /*1300*/  @!P1 BRA `(.L_x_3912) ;  /* 0x00000000003c9947 */ /* 0x000fea0003800000 */
[----:B------:R-:W0:Y:S01]  /*1310*/  LDC.64 R8, c[0x0][0x440] ;  /* 0x00011000ff087b82 */ /* 0x000e220000000a00 */
[----:B------:R-:W-:Y:S01]  /*1320*/  IMAD R2, R2, R54, R7 ;  /* 0x0000003602027224 */ /* 0x000fe200078e0207 */
[----:B------:R-:W-:-:S04]  /*1330*/  IADD3 R0, PT, PT, -R0, RZ, RZ ;  /* 0x000000ff00007210 */ /* 0x000fc80007ffe1ff */
[----:B------:R-:W-:Y:S02]  /*1340*/  IADD3 R13, PT, PT, R57, R2, RZ ;  /* 0x00000002390d7210 */ /* 0x000fe40007ffe0ff */
[----:B------:R-:W1:Y:S05]  /*1350*/  LDC.64 R10, c[0x0][0x448] ;  /* 0x00011200ff0a7b82 */ /* 0x000e6a0000000a00 */
.L_x_3920:
        /* <DEDUP_REMOVED lines=10> */
.L_x_3912:
[----:B------:R-:W-:Y:S05]  /*1400*/  BSYNC.RECONVERGENT B0 ;  /* 0x0000000000007941 */ /* 0x000fea0003800200 */
.L_x_3911:
        /* <DEDUP_REMOVED lines=62> */
.L_x_3921:
        /* <DEDUP_REMOVED lines=9> */
.L_x_6466:


//--------------------- .text._ZN10layer_norm13ln_bwd_kernelINS_13Kernel_traitsI6__halfS2_fS2_fjLj256ELj1ELj4ELj1ELj16ENS_18Kernel_traits_baseILj256ES2_S2_fS2_fjLj128EEEEELb1ELb0ELb1ELb0EEEvNS_9BwdParamsE --------------------------
	.section	.text._ZN10layer_norm13ln_bwd_kernelINS_13Kernel_traitsI6__halfS2_fS2_fjLj256ELj1ELj4ELj1ELj16ENS_18Kernel_traits_baseILj256ES2_S2_fS2_fjLj128EEEEELb1ELb0ELb1ELb0EEEvNS_9BwdParamsE,"ax",@progbits
	.align	128
        .global         _ZN10layer_norm13ln_bwd_kernelINS_13Kernel_traitsI6__halfS2_fS2_fjLj256ELj1ELj4ELj1ELj16ENS_18Kernel_traits_baseILj256ES2_S2_fS2_fjLj128EEEEELb1ELb0ELb1ELb0EEEvNS_9BwdParamsE
        .type           _ZN10layer_norm13ln_bwd_kernelINS_13Kernel_traitsI6__halfS2_fS2_fjLj256ELj1ELj4ELj1ELj16ENS_18Kernel_traits_baseILj256ES2_S2_fS2_fjLj128EEEEELb1ELb0ELb1ELb0EEEvNS_9BwdParamsE,@function
        .size           _ZN10layer_norm13ln_bwd_kernelINS_13Kernel_traitsI6__halfS2_fS2_fjLj256ELj1ELj4ELj1ELj16ENS_18Kernel_traits_baseILj256ES2_S2_fS2_fjLj128EEEEELb1ELb0ELb1ELb0EEEvNS_9BwdParamsE,(.L_x_6467 - _ZN10layer_norm13ln_bwd_kernelINS_13Kernel_traitsI6__halfS2_fS2_fjLj256ELj1ELj4ELj1ELj16ENS_18Kernel_traits_baseILj256ES2_S2_fS2_fjLj128EEEEELb1ELb0ELb1ELb0EEEvNS_9BwdParamsE)
        .other          _ZN10layer_norm13ln_bwd_kernelINS_13Kernel_traitsI6__halfS2_fS2_fjLj256ELj1ELj4ELj1ELj16ENS_18Kernel_traits_baseILj256ES2_S2_fS2_fjLj128EEEEELb1ELb0ELb1ELb0EEEvNS_9BwdParamsE,@"STO_CUDA_ENTRY STV_DEFAULT"
_ZN10layer_norm13ln_bwd_kernelINS_13Kernel_traitsI6__halfS2_fS2_fjLj256ELj1ELj4ELj1ELj16ENS_18Kernel_traits_baseILj256ES2_S2_fS2_fjLj128EEEEELb1ELb0ELb1ELb0EEEvNS_9BwdParamsE:
.text._ZN10layer_norm13ln_bwd_kernelINS_13Kernel_traitsI6__halfS2_fS2_fjLj256ELj1ELj4ELj1ELj16ENS_18Kernel_traits_baseILj256ES2_S2_fS2_fjLj128EEEEELb1ELb0ELb1ELb0EEEvNS_9BwdParamsE:
        /* <DEDUP_REMOVED lines=36> */
[----:B------:R-:W-:-:S07]  /*0240*/  HFMA2 R36, -RZ, RZ, 0, 0 ;  /* 0x00000000ff247431 */ /* 0x000fce00000001ff */
.L_x_3950:
[----:B-1-3--:R-:W1:Y:S08]  /*0250*/  LDC.64 R62, c[0x0][0x3f8] ;  /* 0x0000fe00ff3e7b82 */ /* 0x00ae700000000a00 */
[----:B------:R-:W2:Y:S08]  /*0260*/  LDC.64 R64, c[0x0][0x3c8] ;  /* 0x0000f200ff407b82 */ /* 0x000eb00000000a00 */
[----:B------:R-:W3:Y:S01]  /*0270*/  LDC.64 R60, c[0x0][0x3f0] ;  /* 0x0000fc00ff3c7b82 */ /* 0x000ee20000000a00 */
[----:B-1----:R-:W-:-:S06]  /*0280*/  IMAD.WIDE R66, R80, 0x4, R62 ;  /* 0x0000000450427825 */ /* 0x002fcc00078e023e */
        /* <DEDUP_REMOVED lines=11> */
[----:B------:R-:W-:Y:S02]  /*0340*/  ISETP.GE.U32.AND P3, PT, R81, 0x20, PT ;  /* 0x000000205100780c */ /* 0x000fe40003f66070 */
[----:B------:R-:W-:-:S09]  /*0350*/  MOV R67, RZ ;  /* 0x000000ff00437202 */ /* 0x000fd20000000f00 */
[----:B------:R-:W-:-:S04]  /*0360*/  @P1 VIADD R62, R68, 0xffffffff ;  /* 0xffffffff443e1836 */ /* 0x000fc80000000000 */
        /* <DEDUP_REMOVED lines=8> */
[----:B------:R-:W-:Y:S01]  /*03f0*/  HFMA2 R65, -RZ, RZ, 0, 0 ;  /* 0x00000000ff417431 */ /* 0x000fe200000001ff */
[----:B------:R-:W-:-:S02]  /*0400*/  LEA.HI.SX32 R64, R69, R82, 0x1d ;  /* 0x0000005245407211 */ /* 0x000fc400078feaff */
[----:B------:R-:W-:Y:S01]  /*0410*/  @P1 MOV R63, RZ ;  /* 0x000000ff003f1202 */ /* 0x000fe20000000f00 */
[----:B------:R-:W-:Y:S01]  /*0420*/  @P1 IMAD.MOV.U32 R62, RZ, RZ, R71 ;  /* 0x000000ffff3e1224 */ /* 0x000fe200078e0047 */
        /* <DEDUP_REMOVED lines=8> */
[----:B------:R-:W-:Y:S02]  /*04b0*/  LEA.HI R3, R3, R2, RZ, 0x3 ;  /* 0x0000000203037211 */ /* 0x000fe400078f18ff */
[----:B------:R-:W-:Y:S02]  /*04c0*/  LEA R2, P0, R62, UR10, 0x3 ;  /* 0x0000000a3e027c11 */ /* 0x000fe4000f8018ff */
[----:B------:R-:W-:Y:S01]  /*04d0*/  LEA.HI.SX32 R3, R3, R82, 0x1d ;  /* 0x0000005203037211 */ /* 0x000fe200078feaff */
[----:B-1----:R-:W-:-:S05]  /*04e0*/  IMAD.WIDE.U32 R56, R64, 0x20, R56 ;  /* 0x0000002040387825 */ /* 0x002fca00078e0038 */
[----:B------:R-:W4:Y:S01]  /*04f0*/  LDG.E.128 R4, desc[UR6][R56.64] ;  /* 0x0000000638047981 */ /* 0x000f22000c1e1d00 */
[----:B--2---:R-:W-:Y:S01]  /*0500*/  IMAD.WIDE.U32 R12, R3, 0x10, R12 ;  /* 0x00000010030c7825 */ /* 0x004fe200078e000c */
[----:B------:R-:W-:Y:S02]  /*0510*/  LEA.HI.X R3, R62, UR11, R63, 0x3, P0 ;  /* 0x0000000b3e037c11 */ /* 0x000fe400080f1c3f */
[----:B------:R3:W2:Y:S04]  /*0520*/  LDG.E.128 R8, desc[UR6][R56.64+0x10] ;  /* 0x0000100638087981 */ /* 0x0006a8000c1e1d00 */
[----:B------:R-:W2:Y:S04]  /*0530*/  LDG.E.128 R12, desc[UR6][R12.64] ;  /* 0x000000060c0c7981 */ /* 0x000ea8000c1e1d00 */
[----:B------:R-:W2:Y:S01]  /*0540*/  LDG.E.64 R2, desc[UR6][R2.64] ;  /* 0x0000000602027981 */ /* 0x000ea2000c1e1b00 */
[----:B------:R-:W-:-:S04]  /*0550*/  ISETP.NE.U32.AND P0, PT, RZ, UR8, PT ;  /* 0x00000008ff007c0c */ /* 0x000fc8000bf05070 */
[----:B------:R-:W-:-:S13]  /*0560*/  ISETP.NE.AND.EX P0, PT, RZ, UR9, PT, P0 ;  /* 0x00000009ff007c0c */ /* 0x000fda000bf05300 */
[----:B------:R-:W1:Y:S02]  /*0570*/  @P0 LDC.64 R58, c[0x0][0x438] ;  /* 0x00010e00ff3a0b82 */ /* 0x000e640000000a00 */
[----:B-1----:R-:W-:-:S05]  /*0580*/  @P0 IMAD.WIDE.U32 R58, R64, 0x20, R58 ;  /* 0x00000020403a0825 */ /* 0x002fca00078e003a */
[----:B------:R-:W5:Y:S04]  /*0590*/  @P0 LDG.E.128 R20, desc[UR6][R58.64] ;  /* 0x000000063a140981 */ /* 0x000f68000c1e1d00 */
[----:B------:R1:W5:Y:S01]  /*05a0*/  @P0 LDG.E.128 R16, desc[UR6][R58.64+0x10] ;  /* 0x000010063a100981 */ /* 0x000362000c1e1d00 */
[----:B0-----:R-:W-:-:S04]  /*05b0*/  ISETP.NE.AND P0, PT, R0, RZ, PT ;  /* 0x000000ff0000720c */ /* 0x001fc80003f05270 */
[----:B---3--:R-:W-:-:S05]  /*05c0*/  FSEL R57, R60, RZ, !P0 ;  /* 0x000000ff3c397208 */ /* 0x008fca0004000000 */
[--C-:B----4-:R-:W-:Y:S01]  /*05d0*/  FADD.FTZ R69, R4, -R57.reuse ;  /* 0x8000003904457221 */ /* 0x110fe20000010000 */
[--C-:B------:R-:W-:Y:S01]  /*05e0*/  FADD.FTZ R71, R5, -R57.reuse ;  /* 0x8000003905477221 */ /* 0x100fe20000010000 */
[--C-:B------:R-:W-:Y:S01]  /*05f0*/  FADD.FTZ R73, R6, -R57.reuse ;  /* 0x8000003906497221 */ /* 0x100fe20000010000 */
[----:B------:R-:W-:Y:S01]  /*0600*/  FADD.FTZ R83, R7, -R57 ;  /* 0x8000003907537221 */ /* 0x000fe20000010000 */
[--C-:B------:R-:W-:Y:S02]  /*0610*/  HADD2.F32 R6, -RZ, R40.reuse.H0_H0 ;  /* 0x20000028ff067230 */ /* 0x100fe40000004100 */
[----:B------:R-:W-:Y:S02]  /*0620*/  HADD2.F32 R7, -RZ, R40.H1_H1 ;  /* 0x30000028ff077230 */ /* 0x000fe40000004100 */
[--C-:B--2---:R-:W-:Y:S02]  /*0630*/  HADD2.F32 R5, -RZ, R12.reuse.H0_H0 ;  /* 0x2000000cff057230 */ /* 0x104fe40000004100 */
[----:B------:R-:W-:Y:S01]  /*0640*/  HADD2.F32 R12, -RZ, R12.H1_H1 ;  /* 0x3000000cff0c7230 */ /* 0x000fe20000004100 */
[----:B------:R-:W-:-:S02]  /*0650*/  SHF.R.U64 R78, R2, 0x8, R3 ;  /* 0x00000008024e7819 */ /* 0x000fc40000001203 */
[C-C-:B------:R-:W-:Y:S02]  /*0660*/  SHF.R.U64 R77, R2.reuse, 0x10, R3.reuse ;  /* 0x00000010024d7819 */ /* 0x140fe40000001203 */
[C---:B-1----:R-:W-:Y:S02]  /*0670*/  SHF.R.U64 R59, R2.reuse, 0x18, R3 ;  /* 0x00000018023b7819 */ /* 0x042fe40000001203 */
[----:B------:R-:W-:Y:S02]  /*0680*/  PRMT R79, R2, 0x7610, R79 ;  /* 0x00007610024f7816 */ /* 0x000fe4000000004f */
[--C-:B------:R-:W-:Y:S02]  /*0690*/  SHF.R.U32.HI R74, RZ, 0x8, R3.reuse ;  /* 0x00000008ff4a7819 */ /* 0x100fe40000011603 */
[--C-:B------:R-:W-:Y:S02]  /*06a0*/  SHF.R.U32.HI R75, RZ, 0x10, R3.reuse ;  /* 0x00000010ff4b7819 */ /* 0x100fe40000011603 */
[----:B------:R-:W-:-:S02]  /*06b0*/  SHF.R.U32.HI R76, RZ, 0x18, R3 ;  /* 0x00000018ff4c7819 */ /* 0x000fc40000011603 */
[----:B------:R-:W-:Y:S01]  /*06c0*/  PRMT R2, R3, 0x7610, R2 ;  /* 0x0000761003027816 */ /* 0x000fe20000000002 */
[----:B------:R-:W-:Y:S01]  /*06d0*/  FMUL.FTZ R3, R70, R69 ;  /* 0x0000004546037220 */ /* 0x000fe20000410000 */
[--C-:B------:R-:W-:Y:S01]  /*06e0*/  FADD.FTZ R67, R8, -R57.reuse ;  /* 0x8000003908437221 */ /* 0x100fe20000010000 */
[--C-:B------:R-:W-:Y:S01]  /*06f0*/  FADD.FTZ R65, R9, -R57.reuse ;  /* 0x8000003909417221 */ /* 0x100fe20000010000 */
[----:B------:R-:W-:Y:S01]  /*0700*/  FADD.FTZ R61, R10, -R57 ;  /* 0x800000390a3d7221 */ /* 0x000fe20000010000 */
[-C--:B------:R-:W-:Y:S01]  /*0710*/  FMUL.FTZ R6, R6, R5.reuse ;  /* 0x0000000506067220 */ /* 0x080fe20000410000 */
[----:B------:R-:W-:Y:S01]  /*0720*/  FFMA.FTZ R24, R3, R5, R24 ;  /* 0x0000000503187223 */ /* 0x000fe20000010018 */
[----:B------:R-:W-:Y:S01]  /*0730*/  FADD.FTZ R32, R32, R5 ;  /* 0x0000000520207221 */ /* 0x000fe20000010000 */
[----:B------:R-:W-:Y:S01]  /*0740*/  FADD.FTZ R57, R11, -R57 ;  /* 0x800000390b397221 */ /* 0x000fe20000010000 */
[----:B------:R-:W-:Y:S02]  /*0750*/  HADD2.F32 R9, -RZ, R13.H0_H0 ;  /* 0x2000000dff097230 */ /* 0x000fe40000004100 */
[----:B------:R-:W-:Y:S01]  /*0760*/  FMUL.FTZ R5, R7, R12 ;  /* 0x0000000c07057220 */ /* 0x000fe20000410000 */
[----:B------:R-:W-:-:S02]  /*0770*/  HADD2.F32 R10, -RZ, R41.H0_H0 ;  /* 0x20000029ff0a7230 */ /* 0x000fc40000004100 */
[C---:B------:R-:W-:Y:S01]  /*0780*/  FMUL.FTZ R7, R70.reuse, R73 ;  /* 0x0000004946077220 */ /* 0x040fe20000410000 */
[----:B------:R-:W-:Y:S02]  /*0790*/  HADD2.F32 R56, -RZ, R13.H1_H1 ;  /* 0x3000000dff387230 */ /* 0x000fe40000004100 */
[----:B------:R-:W-:Y:S02]  /*07a0*/  HADD2.F32 R11, -RZ, R41.H1_H1 ;  /* 0x30000029ff0b7230 */ /* 0x000fe40000004100 */
[----:B------:R-:W-:Y:S01]  /*07b0*/  FMUL.FTZ R4, R70, R71 ;  /* 0x0000004746047220 */ /* 0x000fe20000410000 */
[--C-:B------:R-:W-:Y:S02]  /*07c0*/  HADD2.F32 R13, -RZ, R14.reuse.H0_H0 ;  /* 0x2000000eff0d7230 */ /* 0x100fe40000004100 */
[-C--:B------:R-:W-:Y:S01]  /*07d0*/  FMUL.FTZ R10, R10, R9.reuse ;  /* 0x000000090a0a7220 */ /* 0x080fe20000410000 */
[----:B------:R-:W-:Y:S02]  /*07e0*/  HADD2.F32 R58, -RZ, R14.H1_H1 ;  /* 0x3000000eff3a7230 */ /* 0x000fe40000004100 */
[----:B------:R-:W-:Y:S01]  /*07f0*/  FFMA.FTZ R26, R7, R9, R26 ;  /* 0x00000009071a7223 */ /* 0x000fe2000001001a */
[----:B------:R-:W-:Y:S01]  /*0800*/  FADD.FTZ R34, R34, R9 ;  /* 0x0000000922227221 */ /* 0x000fe20000010000 */
[----:B------:R-:W-:-:S02]  /*0810*/  HADD2.F32 R63, -RZ, R15.H0_H0 ;  /* 0x2000000fff3f7230 */ /* 0x000fc40000004100 */
[----:B------:R-:W-:Y:S01]  /*0820*/  FMUL.FTZ R9, R11, R56 ;  /* 0x000000380b097220 */ /* 0x000fe20000410000 */
[----:B------:R-:W-:Y:S02]  /*0830*/  HADD2.F32 R60, -RZ, R15.H1_H1 ;  /* 0x3000000fff3c7230 */ /* 0x000fe40000004100 */
[----:B------:R-:W-:Y:S01]  /*0840*/  FFMA.FTZ R25, R4, R12, R25 ;  /* 0x0000000c04197223 */ /* 0x000fe20000010019 */
[--C-:B------:R-:W-:Y:S02]  /*0850*/  HADD2.F32 R14, -RZ, R42.reuse.H0_H0 ;  /* 0x2000002aff0e7230 */ /* 0x100fe40000004100 */
[----:B------:R-:W-:Y:S01]  /*0860*/  FADD.FTZ R33, R33, R12 ;  /* 0x0000000c21217221 */ /* 0x000fe20000010000 */
[C---:B------:R-:W-:Y:S01]  /*0870*/  FMUL.FTZ R11, R70.reuse, R67 ;  /* 0x00000043460b7220 */ /* 0x040fe20000410000 */
[----:B------:R-:W-:Y:S02]  /*0880*/  HADD2.F32 R15, -RZ, R42.H1_H1 ;  /* 0x3000002aff0f7230 */ /* 0x000fe40000004100 */
[----:B------:R-:W-:Y:S01]  /*0890*/  FMUL.FTZ R12, R70, R65 ;  /* 0x00000041460c7220 */ /* 0x000fe20000410000 */
[-C--:B------:R-:W-:Y:S01]  /*08a0*/  FMUL.FTZ R14, R14, R13.reuse ;  /* 0x0000000d0e0e7220 */ /* 0x080fe20000410000 */
[----:B------:R-:W-:Y:S01]  /*08b0*/  FFMA.FTZ R28, R11, R13, R28 ;  /* 0x0000000d0b1c7223 */ /* 0x000fe2000001001c */
[----:B------:R-:W-:Y:S01]  /*08c0*/  FADD.FTZ R36, R36, R13 ;  /* 0x0000000d24247221 */ /* 0x000fe20000010000 */
[-C--:B------:R-:W-:Y:S01]  /*08d0*/  FMUL.FTZ R13, R15, R58.reuse ;  /* 0x0000003a0f0d7220 */ /* 0x080fe20000410000 */
[----:B------:R-:W-:Y:S01]  /*08e0*/  FFMA.FTZ R29, R12, R58, R29 ;  /* 0x0000003a0c1d7223 */ /* 0x000fe2000001001d */
[----:B------:R-:W-:Y:S01]  /*08f0*/  FADD.FTZ R37, R37, R58 ;  /* 0x0000003a25257221 */ /* 0x000fe20000010000 */
[----:B------:R-:W-:Y:S01]  /*0900*/  FADD.FTZ R58, RZ, R6 ;  /* 0x00000006ff3a7221 */ /* 0x000fe20000010000 */
[C---:B------:R-:W-:Y:S01]  /*0910*/  FMUL.FTZ R8, R70.reuse, R83 ;  /* 0x0000005346087220 */ /* 0x040fe20000410000 */
[----:B------:R-:W-:Y:S01]  /*0920*/  FFMA.FTZ R65, R3, R6, RZ ;  /* 0x0000000603417223 */ /* 0x000fe200000100ff */
[----:B------:R-:W-:Y:S01]  /*0930*/  FMUL.FTZ R15, R70, R61 ;  /* 0x0000003d460f7220 */ /* 0x000fe20000410000 */
[----:B------:R-:W-:Y:S01]  /*0940*/  FADD.FTZ R61, R58, R5 ;  /* 0x000000053a3d7221 */ /* 0x000fe20000010000 */
[----:B------:R-:W-:Y:S01]  /*0950*/  FFMA.FTZ R27, R8, R56, R27 ;  /* 0x00000038081b7223 */ /* 0x000fe2000001001b */
[----:B------:R-:W-:Y:S01]  /*0960*/  FADD.FTZ R35, R35, R56 ;  /* 0x0000003823237221 */ /* 0x000fe20000010000 */
[----:B------:R-:W-:Y:S01]  /*0970*/  FFMA.FTZ R58, R4, R5, R65 ;  /* 0x00000005043a7223 */ /* 0x000fe20000010041 */
[----:B------:R-:W-:-:S02]  /*0980*/  HADD2.F32 R56, -RZ, R43.H0_H0 ;  /* 0x2000002bff387230 */ /* 0x000fc40000004100 */
[----:B------:R-:W-:Y:S01]  /*0990*/  FADD.FTZ R62, R61, R10 ;  /* 0x0000000a3d3e7221 */ /* 0x000fe20000010000 */
[----:B------:R-:W-:Y:S02]  /*09a0*/  HADD2.F32 R67, -RZ, R43.H1_H1 ;  /* 0x3000002bff437230 */ /* 0x000fe40000004100 */
[----:B------:R-:W-:Y:S01]  /*09b0*/  FFMA.FTZ R61, R7, R10, R58 ;  /* 0x0000000a073d7223 */ /* 0x000fe2000001003a */
[-C--:B------:R-:W-:Y:S01]  /*09c0*/  FFMA.FTZ R30, R15, R63.reuse, R30 ;  /* 0x0000003f0f1e7223 */ /* 0x080fe2000001001e */
[----:B------:R-:W-:Y:S01]  /*09d0*/  FMUL.FTZ R56, R56, R63 ;  /* 0x0000003f38387220 */ /* 0x000fe20000410000 */
        /* <DEDUP_REMOVED lines=15> */
[----:B------:R-:W-:Y:S06]  /*0ad0*/  BRA `(.L_x_3926) ;  /* 0x0000000000947947 */ /* 0x000fec0003800000 */
.L_x_3925:
[----:B-----5:R-:W-:Y:S01]  /*0ae0*/  ISETP.GE.AND P1, PT, R68, 0x1, PT ;  /* 0x000000014400780c */ /* 0x020fe20003f26270 */
[----:B------:R-:W-:Y:S01]  /*0af0*/  HFMA2 R67, -RZ, RZ, 0, 0 ;  /* 0x00000000ff437431 */ /* 0x000fe200000001ff */
[----:B------:R-:W-:Y:S02]  /*0b00*/  ISETP.GE.U32.AND P3, PT, R81, 0x20, PT ;  /* 0x000000205100780c */ /* 0x000fe40003f66070 */
[----:B------:R-:W-:-:S09]  /*0b10*/  MOV R65, RZ ;  /* 0x000000ff00417202 */ /* 0x000fd20000000f00 */
[----:B------:R-:W1:Y:S01]  /*0b20*/  @P1 LDC R61, c[0x0][0x388] ;  /* 0x0000e200ff3d1b82 */ /* 0x000e620000000800 */
[----:B------:R-:W-:-:S04]  /*0b30*/  @P1 VIADD R60, R68, 0xffffffff ;  /* 0xffffffff443c1836 */ /* 0x000fc80000000000 */
        /* <DEDUP_REMOVED lines=22> */
[C-C-:B--2---:R-:W-:Y:S02]  /*0ca0*/  SHF.R.U64 R78, R64.reuse, 0x8, R65.reuse ;  /* 0x00000008404e7819 */ /* 0x144fe40000001241 */
[C-C-:B------:R-:W-:Y:S02]  /*0cb0*/  SHF.R.U64 R77, R64.reuse, 0x10, R65.reuse ;  /* 0x00000010404d7819 */ /* 0x140fe40000001241 */
[--C-:B------:R-:W-:Y:S02]  /*0cc0*/  SHF.R.U64 R59, R64, 0x18, R65.reuse ;  /* 0x00000018403b7819 */ /* 0x100fe40000001241 */
[----:B------:R-:W-:-:S02]  /*0cd0*/  SHF.R.U32.HI R74, RZ, 0x8, R65 ;  /* 0x00000008ff4a7819 */ /* 0x000fc40000011641 */
[--C-:B------:R-:W-:Y:S02]  /*0ce0*/  SHF.R.U32.HI R75, RZ, 0x10, R65.reuse ;  /* 0x00000010ff4b7819 */ /* 0x100fe40000011641 */
[----:B------:R-:W-:Y:S02]  /*0cf0*/  SHF.R.U32.HI R76, RZ, 0x18, R65 ;  /* 0x00000018ff4c7819 */ /* 0x000fe40000011641 */
[----:B------:R-:W-:Y:S02]  /*0d00*/  PRMT R2, R65, 0x7610, R2 ;  /* 0x0000761041027816 */ /* 0x000fe40000000002 */
[----:B------:R-:W-:Y:S02]  /*0d10*/  PRMT R79, R64, 0x7610, R79 ;  /* 0x00007610404f7816 */ /* 0x000fe4000000004f */
[----:B-1----:R-:W-:-:S07]  /*0d20*/  MOV R65, RZ ;  /* 0x000000ff00417202 */ /* 0x002fce0000000f00 */
.L_x_3926:
[----:B------:R-:W-:Y:S05]  /*0d30*/  BSYNC.RECONVERGENT B1 ;  /* 0x0000000000017941 */ /* 0x000fea0003800200 */
.L_x_3924:
        /* <DEDUP_REMOVED lines=20> */
.L_x_3962:
[----:B------:R-:W-:Y:S05]  /*0e80*/  @!P3 BRA.U `(.L_x_3928) ;  /* 0x0000001900a8b947 */ /* 0x000fea0003800000 */
[----:B------:R-:W4:Y:S01]  /*0e90*/  @P1 LDC R61, c[0x0][0x388] ;  /* 0x0000e200ff3d1b82 */ /* 0x000f220000000800 */
[----:B------:R-:W-:Y:S01]  /*0ea0*/  @P1 VIADD R68, R68, 0xffffffff ;  /* 0xffffffff44441836 */ /* 0x000fe20000000000 */
        /* <DEDUP_REMOVED lines=37> */
.L_x_3934:
[----:B------:R-:W-:Y:S05]  /*1100*/  BSYNC.RECONVERGENT B3 ;  /* 0x0000000000037941 */ /* 0x000fea0003800200 */
.L_x_3933:
        /* <DEDUP_REMOVED lines=13> */
.L_x_3936:
[----:B------:R-:W-:Y:S05]  /*11e0*/  BSYNC.RECONVERGENT B3 ;  /* 0x0000000000037941 */ /* 0x000fea0003800200 */
.L_x_3935:
        /* <DEDUP_REMOVED lines=13> */
.L_x_3938:
[----:B------:R-:W-:Y:S05]  /*12c0*/  BSYNC.RECONVERGENT B3 ;  /* 0x0000000000037941 */ /* 0x000fea0003800200 */
.L_x_3937:
        /* <DEDUP_REMOVED lines=13> */
.L_x_3940:
[----:B------:R-:W-:Y:S05]  /*13a0*/  BSYNC.RECONVERGENT B3 ;  /* 0x0000000000037941 */ /* 0x000fea0003800200 */
.L_x_3939:
        /* <DEDUP_REMOVED lines=13> */
.L_x_3942:
[----:B------:R-:W-:Y:S05]  /*1480*/  BSYNC.RECONVERGENT B3 ;  /* 0x0000000000037941 */ /* 0x000fea0003800200 */
.L_x_3941:
        /* <DEDUP_REMOVED lines=13> */
.L_x_3944:
[----:B------:R-:W-:Y:S05]  /*1560*/  BSYNC.RECONVERGENT B3 ;  /* 0x0000000000037941 */ /* 0x000fea0003800200 */
.L_x_3943:
        /* <DEDUP_REMOVED lines=13> */
.L_x_3946:
[----:B------:R-:W-:Y:S05]  /*1640*/  BSYNC.RECONVERGENT B3 ;  /* 0x0000000000037941 */ /* 0x000fea0003800200 */
.L_x_3945:
        /* <DEDUP_REMOVED lines=13> */
.L_x_3932:
[----:B------:R-:W0:Y:S01]  /*1720*/  @P1 LDC.64 R50, c[0x0][0x408] ;  /* 0x00010200ff321b82 */ /* 0x000e220000000a00 */
        /* <DEDUP_REMOVED lines=10> */
[----:B------:R-:W-:Y:S01]  /*17d0*/  FADD.FTZ R63, R10, -R63 ;  /* 0x8000003f0a3f7221 */ /* 0x000fe20000010000 */
[----:B------:R-:W-:Y:S01]  /*17e0*/  @P1 LOP3.LUT P3, RZ, R78, 0xff, RZ, 0xc0, !PT ;  /* 0x000000ff4eff1812 */ /* 0x000fe2000786c0ff */
[----:B------:R-:W-:Y:S01]  /*17f0*/  FFMA.FTZ R88, R8, R72, R71 ;  /* 0x0000004808587223 */ /* 0x000fe20000010047 */
[----:B------:R-:W-:Y:S01]  /*1800*/  FSEL R48, R49, RZ, P0 ;  /* 0x000000ff31307208 */ /* 0x000fe20000000000 */
[----:B------:R-:W-:Y:S01]  /*1810*/  FMUL.FTZ R63, R70, R63 ;  /* 0x0000003f463f7220 */ /* 0x000fe20000410000 */
[----:B------:R-:W3:Y:S01]  /*1820*/  @P1 LDC.64 R52, c[0x0][0x408] ;  /* 0x00010200ff341b82 */ /* 0x000ee20000000a00 */
[----:B------:R-:W-:Y:S01]  /*1830*/  FSEL R49, R61, RZ, P0 ;  /* 0x000000ff3d317208 */ /* 0x000fe20000000000 */
[----:B------:R-:W-:Y:S01]  /*1840*/  FADD.FTZ R69, R9, -R88 ;  /* 0x8000005809457221 */ /* 0x000fe20000010000 */
[----:B------:R-:W-:-:S03]  /*1850*/  @P1 LOP3.LUT P4, RZ, R74, 0xff, RZ, 0xc0, !PT ;  /* 0x000000ff4aff1812 */ /* 0x000fc6000788c0ff */
[----:B------:R-:W-:Y:S01]  /*1860*/  FMUL.FTZ R69, R70, R69 ;  /* 0x0000004546457220 */ /* 0x000fe20000410000 */
[----:B0-----:R-:W-:Y:S01]  /*1870*/  @P1 FMUL.FTZ R51, R48, R51 ;  /* 0x0000003330331220 */ /* 0x001fe20000410000 */
[----:B-1----:R-:W0:Y:S03]  /*1880*/  @P1 LDC.64 R64, c[0x0][0x408] ;  /* 0x00010200ff401b82 */ /* 0x002e260000000a00 */
[----:B------:R-:W-:Y:S01]  /*1890*/  @P1 FMUL.FTZ R60, R51, R50 ;  /* 0x00000032333c1220 */ /* 0x000fe20000410000 */
[----:B------:R-:W-:Y:S01]  /*18a0*/  FSEL R50, R63, RZ, P0 ;  /* 0x000000ff3f327208 */ /* 0x000fe20000000000 */
[----:B------:R-:W-:Y:S01]  /*18b0*/  FFMA.FTZ R51, R15, R72, R71 ;  /* 0x000000480f337223 */ /* 0x000fe20000010047 */
[----:B--2---:R-:W-:Y:S02]  /*18c0*/  @P1 FMUL.FTZ R55, R49, R55 ;  /* 0x0000003731371220 */ /* 0x004fe40000410000 */
[----:B------:R-:W-:Y:S01]  /*18d0*/  @P1 FSEL R60, R60, RZ, P2 ;  /* 0x000000ff3c3c1208 */ /* 0x000fe20001000000 */
[----:B------:R-:W1:Y:S01]  /*18e0*/  @P1 LDC.64 R62, c[0x0][0x408] ;  /* 0x00010200ff3e1b82 */ /* 0x000e620000000a00 */
[----:B------:R-:W-:Y:S01]  /*18f0*/  FADD.FTZ R51, R56, -R51 ;  /* 0x8000003338337221 */ /* 0x000fe20000010000 */
[----:B------:R-:W-:Y:S01]  /*1900*/  @P1 FMUL.FTZ R61, R55, R54 ;  /* 0x00000036373d1220 */ /* 0x000fe20000410000 */
[-CC-:B------:R-:W-:Y:S01]  /*1910*/  FFMA.FTZ R55, R11, R72.reuse, R71.reuse ;  /* 0x000000480b377223 */ /* 0x180fe20000010047 */
[-CC-:B------:R-:W-:Y:S01]  /*1920*/  FFMA.FTZ R54, R12, R72.reuse, R71.reuse ;  /* 0x000000480c367223 */ /* 0x180fe20000010047 */
[----:B------:R-:W-:Y:S01]  /*1930*/  FFMA.FTZ R72, R58, R72, R71 ;  /* 0x000000483a487223 */ /* 0x000fe20000010047 */
[----:B---3--:R-:W-:Y:S01]  /*1940*/  @P1 FMUL.FTZ R53, R50, R53 ;  /* 0x0000003532351220 */ /* 0x008fe20000410000 */
[----:B------:R-:W-:Y:S01]  /*1950*/  @P1 FSEL R68, R61, RZ, P3 ;  /* 0x000000ff3d441208 */ /* 0x000fe20001800000 */
[----:B------:R-:W2:Y:S01]  /*1960*/  @P1 LDC.64 R66, c[0x0][0x408] ;  /* 0x00010200ff421b82 */ /* 0x000ea20000000a00 */
[----:B------:R-:W-:Y:S01]  /*1970*/  FADD.FTZ R55, R14, -R55 ;  /* 0x800000370e377221 */ /* 0x000fe20000010000 */
[----:B------:R-:W-:Y:S01]  /*1980*/  @P1 FMUL.FTZ R53, R53, R52 ;  /* 0x0000003435351220 */ /* 0x000fe20000410000 */
[----:B------:R-:W-:Y:S01]  /*1990*/  @P1 F2FP.F16.F32.PACK_AB R52, RZ, R60 ;  /* 0x0000003cff34123e */ /* 0x000fe200000000ff */
[----:B------:R-:W-:Y:S01]  /*19a0*/  FADD.FTZ R71, R13, -R54 ;  /* 0x800000360d477221 */ /* 0x000fe20000010000 */
[----:B------:R-:W-:Y:S01]  /*19b0*/  @P1 LOP3.LUT P2, RZ, R77, 0xff, RZ, 0xc0, !PT ;  /* 0x000000ff4dff1812 */ /* 0x000fe2000784c0ff */
[C---:B------:R-:W-:Y:S01]  /*19c0*/  FMUL.FTZ R54, R70.reuse, R55 ;  /* 0x0000003746367220 */ /* 0x040fe20000410000 */
[----:B------:R-:W-:Y:S01]  /*19d0*/  FADD.FTZ R73, R57, -R72 ;  /* 0x8000004839497221 */ /* 0x000fe20000010000 */
[----:B------:R-:W3:Y:S01]  /*19e0*/  @P1 LDC.64 R60, c[0x0][0x408] ;  /* 0x00010200ff3c1b82 */ /* 0x000ee20000000a00 */
[C---:B------:R-:W-:Y:S01]  /*19f0*/  FMUL.FTZ R72, R70.reuse, R51 ;  /* 0x0000003346487220 */ /* 0x040fe20000410000 */
[C---:B------:R-:W-:Y:S01]  /*1a00*/  FMUL.FTZ R71, R70.reuse, R71 ;  /* 0x0000004746477220 */ /* 0x040fe20000410000 */
[----:B------:R-:W-:Y:S01]  /*1a10*/  @P1 FSEL R53, R53, RZ, P2 ;  /* 0x000000ff35351208 */ /* 0x000fe20001000000 */
[----:B------:R-:W-:Y:S01]  /*1a20*/  FMUL.FTZ R70, R70, R73 ;  /* 0x0000004946467220 */ /* 0x000fe20000410000 */
[----:B------:R-:W-:-:S02]  /*1a30*/  @P1 PRMT R44, R52, 0x7610, R44 ;  /* 0x00007610342c1816 */ /* 0x000fc4000000002c */
[----:B------:R-:W-:Y:S02]  /*1a40*/  FSEL R51, R69, RZ, P0 ;  /* 0x000000ff45337208 */ /* 0x000fe40000000000 */
[----:B------:R-:W-:Y:S02]  /*1a50*/  FSEL R52, R54, RZ, P0 ;  /* 0x000000ff36347208 */ /* 0x000fe40000000000 */
[----:B------:R-:W-:Y:S02]  /*1a60*/  @P1 F2FP.F16.F32.PACK_AB R55, RZ, R53 ;  /* 0x00000035ff37123e */ /* 0x000fe400000000ff */
[----:B------:R-:W-:Y:S01]  /*1a70*/  FSEL R53, R71, RZ, P0 ;  /* 0x000000ff47357208 */ /* 0x000fe20000000000 */
[----:B-1----:R-:W-:Y:S01]  /*1a80*/  @P1 FMUL.FTZ R63, R52, R63 ;  /* 0x0000003f343f1220 */ /* 0x002fe20000410000 */
[----:B------:R-:W-:Y:S02]  /*1a90*/  FSEL R54, R72, RZ, P0 ;  /* 0x000000ff48367208 */ /* 0x000fe40000000000 */
[----:B------:R-:W-:Y:S01]  /*1aa0*/  @P1 LOP3.LUT P2, RZ, R59, 0xff, RZ, 0xc0, !PT ;  /* 0x000000ff3bff1812 */ /* 0x000fe2000784c0ff */
[----:B0-----:R-:W-:Y:S01]  /*1ab0*/  @P1 FMUL.FTZ R65, R53, R65 ;  /* 0x0000004135411220 */ /* 0x001fe20000410000 */
[----:B------:R-:W-:Y:S01]  /*1ac0*/  @P1 FMUL.FTZ R62, R63, R62 ;  /* 0x0000003e3f3e1220 */ /* 0x000fe20000410000 */
[----:B--2---:R-:W-:Y:S01]  /*1ad0*/  @P1 FMUL.FTZ R67, R54, R67 ;  /* 0x0000004336431220 */ /* 0x004fe20000410000 */
[----:B------:R-:W-:Y:S01]  /*1ae0*/  @P1 LOP3.LUT P3, RZ, R2, 0xff, RZ, 0xc0, !PT ;  /* 0x000000ff02ff1812 */ /* 0x000fe2000786c0ff */
[----:B------:R-:W-:Y:S01]  /*1af0*/  @P1 FMUL.FTZ R64, R65, R64 ;  /* 0x0000004041401220 */ /* 0x000fe20000410000 */
[----:B------:R-:W-:Y:S01]  /*1b00*/  @P1 F2FP.F16.F32.PACK_AB R68, RZ, R68 ;  /* 0x00000044ff44123e */ /* 0x000fe200000000ff */
[----:B---3--:R-:W-:Y:S01]  /*1b10*/  @P1 FMUL.FTZ R61, R51, R61 ;  /* 0x0000003d333d1220 */ /* 0x008fe20000410000 */
[----:B------:R-:W-:Y:S01]  /*1b20*/  @P1 FMUL.FTZ R66, R67, R66 ;  /* 0x0000004243421220 */ /* 0x000fe20000410000 */
[----:B------:R-:W-:-:S02]  /*1b30*/  @P1 FSEL R62, R62, RZ, P3 ;  /* 0x000000ff3e3e1208 */ /* 0x000fc40001800000 */
[----:B------:R-:W-:Y:S01]  /*1b40*/  @P1 FMUL.FTZ R60, R61, R60 ;  /* 0x0000003c3d3c1220 */ /* 0x000fe20000410000 */
[----:B------:R-:W-:Y:S02]  /*1b50*/  @P1 FSEL R64, R64, RZ, P4 ;  /* 0x000000ff40401208 */ /* 0x000fe40002000000 */
[----:B------:R-:W-:Y:S02]  /*1b60*/  @P1 F2FP.F16.F32.PACK_AB R62, RZ, R62 ;  /* 0x0000003eff3e123e */ /* 0x000fe400000000ff */
[----:B------:R-:W-:Y:S02]  /*1b70*/  @P1 FSEL R60, R60, RZ, P2 ;  /* 0x000000ff3c3c1208 */ /* 0x000fe40001000000 */
[----:B------:R-:W-:Y:S02]  /*1b80*/  @P1 LOP3.LUT P2, RZ, R75, 0xff, RZ, 0xc0, !PT ;  /* 0x000000ff4bff1812 */ /* 0x000fe4000784c0ff */
[----:B------:R-:W-:Y:S02]  /*1b90*/  @P1 PRMT R45, R55, 0x7610, R45 ;  /* 0x00007610372d1816 */ /* 0x000fe4000000002d */
[----:B------:R-:W-:-:S02]  /*1ba0*/  @P1 FSEL R66, R66, RZ, P2 ;  /* 0x000000ff42421208 */ /* 0x000fc40001000000 */
[----:B------:R-:W-:Y:S02]  /*1bb0*/  @P1 F2FP.F16.F32.PACK_AB R60, RZ, R60 ;  /* 0x0000003cff3c123e */ /* 0x000fe400000000ff */
[----:B------:R-:W-:Y:S02]  /*1bc0*/  @P1 F2FP.F16.F32.PACK_AB R64, RZ, R64 ;  /* 0x00000040ff40123e */ /* 0x000fe400000000ff */
[----:B------:R-:W-:Y:S02]  /*1bd0*/  @P1 F2FP.F16.F32.PACK_AB R66, RZ, R66 ;  /* 0x00000042ff42123e */ /* 0x000fe400000000ff */
[----:B------:R-:W-:Y:S02]  /*1be0*/  @P1 PRMT R46, R62, 0x7610, R46 ;  /* 0x000076103e2e1816 */ /* 0x000fe4000000002e */
[----:B------:R-:W-:Y:S02]  /*1bf0*/  @P1 PRMT R44, R44, 0x5410, R68 ;  /* 0x000054102c2c1816 */ /* 0x000fe40000000044 */
[----:B------:R-:W-:-:S02]  /*1c00*/  FSEL R55, R70, RZ, P0 ;  /* 0x000000ff46377208 */ /* 0x000fc40000000000 */
        /* <DEDUP_REMOVED lines=11> */
.L_x_3931:
[----:B------:R-:W-:Y:S01]  /*1cc0*/  MOV R84, UR20 ;  /* 0x0000001400547c02 */ /* 0x000fe20008000f00 */
[----:B------:R-:W-:-:S03]  /*1cd0*/  IMAD.U32 R83, RZ, RZ, UR21 ;  /* 0x00000015ff537e24 */ /* 0x000fc6000f8e00ff */
[----:B------:R-:W-:-:S04]  /*1ce0*/  ISETP.NE.U32.AND P0, PT, R84, RZ, PT ;  /* 0x000000ff5400720c */ /* 0x000fc80003f05070 */
[----:B------:R-:W-:-:S13]  /*1cf0*/  ISETP.NE.AND.EX P0, PT, R83, RZ, PT, P0 ;  /* 0x000000ff5300720c */ /* 0x000fda0003f05300 */
[----:B------:R-:W-:Y:S05]  /*1d00*/  @P0 BRA `(.L_x_3948) ;  /* 0x0000000400640947 */ /* 0x000fea0003800000 */
[-CC-:B------:R-:W-:Y:S01]  /*1d10*/  @P2 FFMA.FTZ R64, R4, R72.reuse, R71.reuse ;  /* 0x0000004804402223 */ /* 0x180fe20000010047 */
[-CC-:B------:R-:W-:Y:S01]  /*1d20*/  @P2 FFMA.FTZ R66, R8, R72.reuse, R71.reuse ;  /* 0x0000004808422223 */ /* 0x180fe20000010047 */
[----:B-----5:R-:W-:Y:S01]  /*1d30*/  MOV R60, R21 ;  /* 0x00000015003c7202 */ /* 0x020fe20000000f00 */
[----:B------:R-:W-:Y:S01]  /*1d40*/  @P2 FFMA.FTZ R61, R3, R72, R71 ;  /* 0x00000048033d2223 */ /* 0x000fe20000010047 */
[----:B------:R-:W-:Y:S01]  /*1d50*/  @P2 FADD.FTZ R64, R5, -R64 ;  /* 0x8000004005402221 */ /* 0x000fe20000010000 */
[----:B------:R-:W-:Y:S01]  /*1d60*/  @P2 FADD.FTZ R66, R9, -R66 ;  /* 0x8000004209422221 */ /* 0x000fe20000010000 */
[----:B------:R-:W-:Y:S01]  /*1d70*/  MOV R68, R23 ;  /* 0x0000001700447202 */ /* 0x000fe20000000f00 */
[----:B------:R-:W-:Y:S01]  /*1d80*/  @P2 FADD.FTZ R61, R6, -R61 ;  /* 0x8000003d063d2221 */ /* 0x000fe20000010000 */
[C---:B------:R-:W-:Y:S01]  /*1d90*/  @P2 FFMA.FTZ R60, R70.reuse, R64, R21 ;  /* 0x00000040463c2223 */ /* 0x040fe20000010015 */
[C---:B------:R-:W-:Y:S01]  /*1da0*/  @P2 FFMA.FTZ R68, R70.reuse, R66, R23 ;  /* 0x0000004246442223 */ /* 0x040fe20000010017 */
[----:B-1----:R-:W0:Y:S01]  /*1db0*/  @P1 LDC.64 R64, c[0x0][0x408] ;  /* 0x00010200ff401b82 */ /* 0x002e220000000a00 */
[----:B------:R-:W-:Y:S01]  /*1dc0*/  MOV R62, R20 ;  /* 0x00000014003e7202 */ /* 0x000fe20000000f00 */
[----:B------:R-:W-:Y:S01]  /*1dd0*/  @P2 FFMA.FTZ R62, R70, R61, R20 ;  /* 0x0000003d463e2223 */ /* 0x000fe20000010014 */
[-CC-:B------:R-:W-:Y:S01]  /*1de0*/  @P2 FFMA.FTZ R61, R11, R72.reuse, R71.reuse ;  /* 0x000000480b3d2223 */ /* 0x180fe20000010047 */
[-CC-:B------:R-:W-:Y:S01]  /*1df0*/  @P2 FFMA.FTZ R63, R7, R72.reuse, R71.reuse ;  /* 0x00000048073f2223 */ /* 0x180fe20000010047 */
[----:B------:R-:W-:Y:S01]  /*1e00*/  @P2 FFMA.FTZ R90, R12, R72, R71 ;  /* 0x000000480c5a2223 */ /* 0x000fe20000010047 */
[----:B------:R-:W-:Y:S01]  /*1e10*/  MOV R88, R16 ;  /* 0x0000001000587202 */ /* 0x000fe20000000f00 */
[----:B------:R-:W-:Y:S01]  /*1e20*/  @P2 FADD.FTZ R61, R14, -R61 ;  /* 0x8000003d0e3d2221 */ /* 0x000fe20000010000 */
[----:B------:R-:W1:Y:S01]  /*1e30*/  @P1 LDC.64 R66, c[0x0][0x408] ;  /* 0x00010200ff421b82 */ /* 0x000e620000000a00 */
[----:B------:R-:W-:Y:S01]  /*1e40*/  @P2 FADD.FTZ R63, R10, -R63 ;  /* 0x8000003f0a3f2221 */ /* 0x000fe20000010000 */
[----:B------:R-:W-:-:S02]  /*1e50*/  IMAD.MOV.U32 R69, RZ, RZ, R22 ;  /* 0x000000ffff457224 */ /* 0x000fc400078e0016 */
[C---:B------:R-:W-:Y:S01]  /*1e60*/  @P2 FFMA.FTZ R88, R70.reuse, R61, R16 ;  /* 0x0000003d46582223 */ /* 0x040fe20000010010 */
[----:B------:R-:W-:Y:S01]  /*1e70*/  @P2 FADD.FTZ R61, R13, -R90 ;  /* 0x8000005a0d3d2221 */ /* 0x000fe20000010000 */
[----:B------:R-:W-:Y:S01]  /*1e80*/  MOV R90, R17 ;  /* 0x00000011005a7202 */ /* 0x000fe20000000f00 */
[C---:B------:R-:W-:Y:S01]  /*1e90*/  @P2 FFMA.FTZ R69, R70.reuse, R63, R22 ;  /* 0x0000003f46452223 */ /* 0x040fe20000010016 */
[----:B------:R-:W-:Y:S01]  /*1ea0*/  @P2 FFMA.FTZ R73, R15, R72, R71 ;  /* 0x000000480f492223 */ /* 0x000fe20000010047 */
[----:B------:R-:W-:Y:S01]  /*1eb0*/  @P2 FFMA.FTZ R90, R70, R61, R17 ;  /* 0x0000003d465a2223 */ /* 0x000fe20000010011 */
[----:B------:R-:W-:Y:S01]  /*1ec0*/  @P1 LOP3.LUT P0, RZ, R79, 0xff, RZ, 0xc0, !PT ;  /* 0x000000ff4fff1812 */ /* 0x000fe2000780c0ff */
[----:B------:R-:W-:Y:S02]  /*1ed0*/  IMAD.MOV.U32 R92, RZ, RZ, R18 ;  /* 0x000000ffff5c7224 */ /* 0x000fe400078e0012 */
[----:B------:R-:W-:Y:S01]  /*1ee0*/  @P2 FADD.FTZ R73, R56, -R73 ;  /* 0x8000004938492221 */ /* 0x000fe20000010000 */
[----:B------:R-:W-:-:S02]  /*1ef0*/  @P1 LOP3.LUT P3, RZ, R78, 0xff, RZ, 0xc0, !PT ;  /* 0x000000ff4eff1812 */ /* 0x000fc4000786c0ff */
[----:B------:R-:W-:Y:S01]  /*1f00*/  @P1 LOP3.LUT P4, RZ, R74, 0xff, RZ, 0xc0, !PT ;  /* 0x000000ff4aff1812 */ /* 0x000fe2000788c0ff */
[----:B------:R-:W-:Y:S01]  /*1f10*/  @P2 FFMA.FTZ R92, R70, R73, R18 ;  /* 0x00000049465c2223 */ /* 0x000fe20000010012 */
[----:B0-----:R-:W-:Y:S01]  /*1f20*/  @P1 FMUL.FTZ R65, R62, R65 ;  /* 0x000000413e411220 */ /* 0x001fe20000410000 */
[----:B------:R-:W-:Y:S01]  /*1f30*/  @P1 LOP3.LUT P5, RZ, R75, 0xff, RZ, 0xc0, !PT ;  /* 0x000000ff4bff1812 */ /* 0x000fe200078ac0ff */
[----:B------:R-:W0:Y:S02]  /*1f40*/  @P1 LDC.64 R62, c[0x0][0x408] ;  /* 0x00010200ff3e1b82 */ /* 0x000e240000000a00 */
[----:B------:R-:W-:Y:S01]  /*1f50*/  @P1 FMUL.FTZ R64, R65, R64 ;  /* 0x0000004041401220 */ /* 0x000fe20000410000 */
[----:B-1----:R-:W-:-:S04]  /*1f60*/  @P1 FMUL.FTZ R67, R60, R67 ;  /* 0x000000433c431220 */ /* 0x002fc80000410000 */
[----:B------:R-:W-:Y:S01]  /*1f70*/  @P1 FSEL R73, R64, RZ, P0 ;  /* 0x000000ff40491208 */ /* 0x000fe20000000000 */
[----:B------:R-:W1:Y:S01]  /*1f80*/  @P1 LDC.64 R60, c[0x0][0x408] ;  /* 0x00010200ff3c1b82 */ /* 0x000e620000000a00 */
[----:B------:R-:W-:Y:S01]  /*1f90*/  @P1 LOP3.LUT P0, RZ, R77, 0xff, RZ, 0xc0, !PT ;  /* 0x000000ff4dff1812 */ /* 0x000fe2000780c0ff */
[----:B------:R-:W-:Y:S01]  /*1fa0*/  @P1 FMUL.FTZ R66, R67, R66 ;  /* 0x0000004243421220 */ /* 0x000fe20000410000 */
[----:B------:R-:W-:-:S04]  /*1fb0*/  @P1 F2FP.F16.F32.PACK_AB R73, RZ, R73 ;  /* 0x00000049ff49123e */ /* 0x000fc800000000ff */
[----:B------:R-:W-:Y:S01]  /*1fc0*/  @P1 FSEL R85, R66, RZ, P3 ;  /* 0x000000ff42551208 */ /* 0x000fe20001800000 */
[----:B------:R-:W2:Y:S01]  /*1fd0*/  @P1 LDC.64 R64, c[0x0][0x408] ;  /* 0x00010200ff401b82 */ /* 0x000ea20000000a00 */
[----:B------:R-:W-:Y:S02]  /*1fe0*/  @P1 LOP3.LUT P3, RZ, R2, 0xff, RZ, 0xc0, !PT ;  /* 0x000000ff02ff1812 */ /* 0x000fe4000786c0ff */
[----:B------:R-:W-:Y:S02]  /*1ff0*/  @P1 F2FP.F16.F32.PACK_AB R85, RZ, R85 ;  /* 0x00000055ff55123e */ /* 0x000fe400000000ff */
[----:B------:R-:W-:Y:S01]  /*2000*/  @P1 PRMT R44, R73, 0x7610, R44 ;  /* 0x00007610492c1816 */ /* 0x000fe2000000002c */
[----:B0-----:R-:W-:Y:S02]  /*2010*/  @P1 FMUL.FTZ R63, R68, R63 ;  /* 0x0000003f443f1220 */ /* 0x001fe40000410000 */
[----:B------:R-:W0:Y:S01]  /*2020*/  @P1 LDC.64 R66, c[0x0][0x408] ;  /* 0x00010200ff421b82 */ /* 0x000e220000000a00 */
[----:B------:R-:W-:Y:S01]  /*2030*/  @P1 PRMT R44, R44, 0x5410, R85 ;  /* 0x000054102c2c1816 */ /* 0x000fe20000000055 */
[----:B------:R-:W-:Y:S01]  /*2040*/  @P1 FMUL.FTZ R62, R63, R62 ;  /* 0x0000003e3f3e1220 */ /* 0x000fe20000410000 */
[----:B-1----:R-:W-:-:S05]  /*2050*/  @P1 FMUL.FTZ R61, R69, R61 ;  /* 0x0000003d453d1220 */ /* 0x002fca0000410000 */
[----:B------:R-:W1:Y:S01]  /*2060*/  @P1 LDC.64 R68, c[0x0][0x408] ;  /* 0x00010200ff441b82 */ /* 0x000e620000000a00 */
[----:B------:R-:W-:Y:S01]  /*2070*/  @P1 FMUL.FTZ R60, R61, R60 ;  /* 0x0000003c3d3c1220 */ /* 0x000fe20000410000 */
[----:B--2---:R-:W-:-:S04]  /*2080*/  @P1 FMUL.FTZ R65, R88, R65 ;  /* 0x0000004158411220 */ /* 0x004fc80000410000 */
[----:B------:R-:W-:Y:S02]  /*2090*/  @P1 FSEL R60, R60, RZ, P0 ;  /* 0x000000ff3c3c1208 */ /* 0x000fe40000000000 */
[----:B------:R-:W-:Y:S01]  /*20a0*/  @P1 LOP3.LUT P0, RZ, R59, 0xff, RZ, 0xc0, !PT ;  /* 0x000000ff3bff1812 */ /* 0x000fe2000780c0ff */
[----:B------:R-:W-:Y:S01]  /*20b0*/  @P1 FMUL.FTZ R64, R65, R64 ;  /* 0x0000004041401220 */ /* 0x000fe20000410000 */
[----:B------:R-:W-:Y:S02]  /*20c0*/  @P1 F2FP.F16.F32.PACK_AB R60, RZ, R60 ;  /* 0x0000003cff3c123e */ /* 0x000fe400000000ff */
[----:B------:R-:W-:Y:S01]  /*20d0*/  @P1 FSEL R62, R62, RZ, P0 ;  /* 0x000000ff3e3e1208 */ /* 0x000fe20000000000 */
[----:B0-----:R-:W-:Y:S01]  /*20e0*/  @P1 FMUL.FTZ R67, R90, R67 ;  /* 0x000000435a431220 */ /* 0x001fe20000410000 */
[----:B------:R-:W-:Y:S02]  /*20f0*/  @P1 FSEL R64, R64, RZ, P3 ;  /* 0x000000ff40401208 */ /* 0x000fe40001800000 */
[----:B------:R-:W-:Y:S01]  /*2100*/  @P1 F2FP.F16.F32.PACK_AB R62, RZ, R62 ;  /* 0x0000003eff3e123e */ /* 0x000fe200000000ff */
[----:B------:R-:W-:Y:S01]  /*2110*/  @P1 FMUL.FTZ R66, R67, R66 ;  /* 0x0000004243421220 */ /* 0x000fe20000410000 */
[----:B------:R-:W-:-:S02]  /*2120*/  @P1 F2FP.F16.F32.PACK_AB R64, RZ, R64 ;  /* 0x00000040ff40123e */ /* 0x000fc400000000ff */
[----:B------:R-:W-:Y:S01]  /*2130*/  @P1 PRMT R45, R60, 0x7610, R45 ;  /* 0x000076103c2d1816 */ /* 0x000fe2000000002d */
[----:B-1----:R-:W-:Y:S01]  /*2140*/  @P1 FMUL.FTZ R69, R92, R69 ;  /* 0x000000455c451220 */ /* 0x002fe20000410000 */
[----:B------:R-:W-:Y:S02]  /*2150*/  @P1 FSEL R66, R66, RZ, P4 ;  /* 0x000000ff42421208 */ /* 0x000fe40002000000 */
[----:B------:R-:W-:Y:S01]  /*2160*/  @P1 PRMT R46, R64, 0x7610, R46 ;  /* 0x00007610402e1816 */ /* 0x000fe2000000002e */
[----:B------:R-:W-:Y:S01]  /*2170*/  @P1 FMUL.FTZ R68, R69, R68 ;  /* 0x0000004445441220 */ /* 0x000fe20000410000 */
[----:B------:R-:W-:Y:S02]  /*2180*/  @P1 F2FP.F16.F32.PACK_AB R66, RZ, R66 ;  /* 0x00000042ff42123e */ /* 0x000fe400000000ff */
[----:B------:R-:W-:Y:S02]  /*2190*/  @P1 PRMT R45, R45, 0x5410, R62 ;  /* 0x000054102d2d1816 */ /* 0x000fe4000000003e */
[----:B------:R-:W-:-:S02]  /*21a0*/  @P1 FSEL R68, R68, RZ, P5 ;  /* 0x000000ff44441208 */ /* 0x000fc40002800000 */
[----:B------:R-:W-:Y:S02]  /*21b0*/  @P1 PRMT R46, R46, 0x5410, R66 ;  /* 0x000054102e2e1816 */ /* 0x000fe40000000042 */
[----:B------:R-:W-:-:S04]  /*21c0*/  @P1 F2FP.F16.F32.PACK_AB R68, RZ, R68 ;  /* 0x00000044ff44123e */ /* 0x000fc800000000ff */
[----:B------:R-:W-:Y:S01]  /*21d0*/  @P1 PRMT R47, R68, 0x7610, R47 ;  /* 0x00007610442f1816 */ /* 0x000fe2000000002f */
[----:B------:R-:W-:Y:S06]  /*21e0*/  @!P1 BRA `(.L_x_3947) ;  /* 0x00000004008c9947 */ /* 0x000fec0003800000 */
[----:B------:R-:W-:Y:S01]  /*21f0*/  @P2 FFMA.FTZ R72, R58, R72, R71 ;  /* 0x000000483a482223 */ /* 0x000fe20000010047 */
[----:B------:R-:W-:Y:S02]  /*2200*/  MOV R60, R19 ;  /* 0x00000013003c7202 */ /* 0x000fe40000000f00 */
[----:B------:R-:W-:Y:S01]  /*2210*/  LOP3.LUT P0, RZ, R76, 0xff, RZ, 0xc0, !PT ;  /* 0x000000ff4cff7812 */ /* 0x000fe2000780c0ff */
[----:B------:R-:W-:-:S04]  /*2220*/  @P2 FADD.FTZ R72, R57, -R72 ;  /* 0x8000004839482221 */ /* 0x000fc80000010000 */
[----:B------:R-:W-:-:S04]  /*2230*/  @P2 FFMA.FTZ R60, R70, R72, R19 ;  /* 0x00000048463c2223 */ /* 0x000fc80000010013 */
[----:B------:R-:W-:-:S04]  /*2240*/  FMUL.FTZ R60, R60, UR15 ;  /* 0x0000000f3c3c7c20 */ /* 0x000fc80008410000 */
[----:B------:R-:W-:-:S05]  /*2250*/  FMUL.FTZ R60, R60, UR14 ;  /* 0x0000000e3c3c7c20 */ /* 0x000fca0008410000 */
[----:B------:R-:W-:-:S04]  /*2260*/  FSEL R60, R60, RZ, P0 ;  /* 0x000000ff3c3c7208 */ /* 0x000fc80000000000 */
[----:B------:R-:W-:-:S04]  /*2270*/  F2FP.F16.F32.PACK_AB R60, RZ, R60 ;  /* 0x0000003cff3c723e */ /* 0x000fc800000000ff */
[----:B------:R-:W-:Y:S01]  /*2280*/  PRMT R47, R47, 0x5410, R60 ;  /* 0x000054102f2f7816 */ /* 0x000fe2000000003c */
[----:B------:R-:W-:Y:S06]  /*2290*/  BRA `(.L_x_3947) ;  /* 0x0000000400607947 */ /* 0x000fec0003800000 */
.L_x_3948:
[----:B------:R-:W0:Y:S01]  /*22a0*/  @P1 LDC.64 R52, c[0x0][0x408] ;  /* 0x00010200ff341b82 */ /* 0x000e220000000a00 */
[--C-:B------:R-:W-:Y:S01]  /*22b0*/  @P2 FFMA.FTZ R49, R3, R72, R71.reuse ;  /* 0x0000004803312223 */ /* 0x100fe20000010047 */
[----:B-----5:R-:W-:Y:S01]  /*22c0*/  MOV R48, R20 ;  /* 0x0000001400307202 */ /* 0x020fe20000000f00 */
[-CC-:B------:R-:W-:Y:S01]  /*22d0*/  @P2 FFMA.FTZ R50, R58, R72.reuse, R71.reuse ;  /* 0x000000483a322223 */ /* 0x180fe20000010047 */
[-C--:B------:R-:W-:Y:S01]  /*22e0*/  @P2 FFMA.FTZ R61, R7, R72.reuse, R71 ;  /* 0x00000048073d2223 */ /* 0x080fe20000010047 */
[----:B------:R-:W-:Y:S01]  /*22f0*/  @P2 FADD.FTZ R49, R6, -R49 ;  /* 0x8000003106312221 */ /* 0x000fe20000010000 */
[-CC-:B------:R-:W-:Y:S01]  /*2300*/  @P2 FFMA.FTZ R60, R8, R72.reuse, R71.reuse ;  /* 0x00000048083c2223 */ /* 0x180fe20000010047 */
[----:B------:R-:W-:Y:S01]  /*2310*/  @P2 FADD.FTZ R50, R57, -R50 ;  /* 0x8000003239322221 */ /* 0x000fe20000010000 */
[-CC-:B------:R-:W-:Y:S01]  /*2320*/  @P2 FFMA.FTZ R54, R4, R72.reuse, R71.reuse ;  /* 0x0000004804362223 */ /* 0x180fe20000010047 */
[----:B------:R-:W-:Y:S01]  /*2330*/  @P2 FFMA.FTZ R48, R70, R49, R20 ;  /* 0x0000003146302223 */ /* 0x000fe20000010014 */
[-CC-:B-1----:R-:W-:Y:S01]  /*2340*/  @P2 FFMA.FTZ R67, R11, R72.reuse, R71.reuse ;  /* 0x000000480b432223 */ /* 0x182fe20000010047 */
[-C--:B------:R-:W-:Y:S01]  /*2350*/  @P2 FFMA.FTZ R66, R12, R72.reuse, R71 ;  /* 0x000000480c422223 */ /* 0x080fe20000010047 */
[----:B------:R-:W-:Y:S01]  /*2360*/  @P2 FADD.FTZ R61, R10, -R61 ;  /* 0x8000003d0a3d2221 */ /* 0x000fe20000010000 */
[----:B------:R-:W-:Y:S01]  /*2370*/  @P2 FADD.FTZ R60, R9, -R60 ;  /* 0x8000003c093c2221 */ /* 0x000fe20000010000 */
[----:B------:R-:W-:Y:S01]  /*2380*/  @P2 FFMA.FTZ R71, R15, R72, R71 ;  /* 0x000000480f472223 */ /* 0x000fe20000010047 */
[----:B------:R-:W-:Y:S01]  /*2390*/  @P1 LOP3.LUT P0, RZ, R79, 0xff, RZ, 0xc0, !PT ;  /* 0x000000ff4fff1812 */ /* 0x000fe2000780c0ff */
[----:B------:R-:W-:Y:S01]  /*23a0*/  @P2 FADD.FTZ R54, R5, -R54 ;  /* 0x8000003605362221 */ /* 0x000fe20000010000 */
[----:B------:R-:W-:Y:S01]  /*23b0*/  MOV R55, R19 ;  /* 0x0000001300377202 */ /* 0x000fe20000000f00 */
[C---:B------:R-:W-:Y:S01]  /*23c0*/  @P2 FFMA.FTZ R55, R70.reuse, R50, R19 ;  /* 0x0000003246372223 */ /* 0x040fe20000010013 */
[----:B------:R-:W-:Y:S01]  /*23d0*/  MOV R50, R22 ;  /* 0x0000001600327202 */ /* 0x000fe20000000f00 */
[C---:B------:R-:W-:Y:S01]  /*23e0*/  @P2 FFMA.FTZ R50, R70.reuse, R61, R22 ;  /* 0x0000003d46322223 */ /* 0x040fe20000010016 */
[----:B------:R-:W-:Y:S01]  /*23f0*/  MOV R51, R23 ;  /* 0x0000001700337202 */ /* 0x000fe20000000f00 */
[----:B------:R-:W-:Y:S01]  /*2400*/  @P2 FFMA.FTZ R51, R70, R60, R23 ;  /* 0x0000003c46332223 */ /* 0x000fe20000010017 */
[----:B------:R-:W-:Y:S01]  /*2410*/  @P2 FADD.FTZ R67, R14, -R67 ;  /* 0x800000430e432221 */ /* 0x000fe20000010000 */
[----:B0-----:R-:W-:Y:S01]  /*2420*/  @P1 FMUL.FTZ R53, R48, R53 ;  /* 0x0000003530351220 */ /* 0x001fe20000410000 */
[----:B------:R-:W-:Y:S01]  /*2430*/  @P2 FADD.FTZ R66, R13, -R66 ;  /* 0x800000420d422221 */ /* 0x000fe20000010000 */
[----:B------:R-:W-:Y:S01]  /*2440*/  @P2 FADD.FTZ R71, R56, -R71 ;  /* 0x8000004738472221 */ /* 0x000fe20000010000 */
[----:B------:R-:W0:Y:S01]  /*2450*/  @P1 LDC.64 R60, c[0x0][0x408] ;  /* 0x00010200ff3c1b82 */ /* 0x000e220000000a00 */
[----:B------:R-:W-:Y:S01]  /*2460*/  @P1 FMUL.FTZ R68, R53, R52 ;  /* 0x0000003435441220 */ /* 0x000fe20000410000 */
[----:B------:R-:W-:-:S02]  /*2470*/  IMAD.MOV.U32 R49, RZ, RZ, R21 ;  /* 0x000000ffff317224 */ /* 0x000fc400078e0015 */
[----:B------:R-:W-:Y:S01]  /*2480*/  @P2 FFMA.FTZ R49, R70, R54, R21 ;  /* 0x0000003646312223 */ /* 0x000fe20000010015 */
[----:B------:R-:W-:Y:S01]  /*2490*/  MOV R52, R16 ;  /* 0x0000001000347202 */ /* 0x000fe20000000f00 */
[--C-:B------:R-:W-:Y:S01]  /*24a0*/  IMAD.MOV.U32 R53, RZ, RZ, R17.reuse ;  /* 0x000000ffff357224 */ /* 0x100fe200078e0011 */
[----:B------:R-:W-:Y:S01]  /*24b0*/  @P1 FSEL R68, R68, RZ, P0 ;  /* 0x000000ff44441208 */ /* 0x000fe20000000000 */
[C---:B------:R-:W-:Y:S01]  /*24c0*/  @P2 FFMA.FTZ R52, R70.reuse, R67, R16 ;  /* 0x0000004346342223 */ /* 0x040fe20000010010 */
[----:B------:R-:W1:Y:S01]  /*24d0*/  @P1 LDC.64 R64, c[0x0][0x408] ;  /* 0x00010200ff401b82 */ /* 0x000e620000000a00 */
[----:B------:R-:W-:Y:S01]  /*24e0*/  MOV R54, R18 ;  /* 0x0000001200367202 */ /* 0x000fe20000000f00 */
[C---:B------:R-:W-:Y:S01]  /*24f0*/  @P2 FFMA.FTZ R53, R70.reuse, R66, R17 ;  /* 0x0000004246352223 */ /* 0x040fe20000010011 */
[----:B------:R-:W-:Y:S01]  /*2500*/  @P1 F2FP.F16.F32.PACK_AB R72, RZ, R68 ;  /* 0x00000044ff48123e */ /* 0x000fe200000000ff */
[----:B------:R-:W-:Y:S01]  /*2510*/  @P2 FFMA.FTZ R54, R70, R71, R18 ;  /* 0x0000004746362223 */ /* 0x000fe20000010012 */
[----:B------:R-:W-:-:S02]  /*2520*/  @P1 LOP3.LUT P0, RZ, R78, 0xff, RZ, 0xc0, !PT ;  /* 0x000000ff4eff1812 */ /* 0x000fc4000780c0ff */
[----:B------:R-:W-:Y:S01]  /*2530*/  @P1 PRMT R44, R72, 0x7610, R44 ;  /* 0x00007610482c1816 */ /* 0x000fe2000000002c */
[----:B------:R-:W2:Y:S01]  /*2540*/  @P1 LDC.64 R62, c[0x0][0x408] ;  /* 0x00010200ff3e1b82 */ /* 0x000ea20000000a00 */
[----:B------:R-:W-:Y:S02]  /*2550*/  @P1 LOP3.LUT P3, RZ, R59, 0xff, RZ, 0xc0, !PT ;  /* 0x000000ff3bff1812 */ /* 0x000fe4000786c0ff */
[----:B------:R-:W-:Y:S02]  /*2560*/  @P1 LOP3.LUT P2, RZ, R77, 0xff, RZ, 0xc0, !PT ;  /* 0x000000ff4dff1812 */ /* 0x000fe4000784c0ff */
[----:B------:R-:W-:-:S03]  /*2570*/  @P1 LOP3.LUT P4, RZ, R76, 0xff, RZ, 0xc0, !PT ;  /* 0x000000ff4cff1812 */ /* 0x000fc6000788c0ff */
        /* <DEDUP_REMOVED lines=8> */
[----:B------:R-:W-:Y:S02]  /*2600*/  @P1 F2FP.F16.F32.PACK_AB R60, RZ, R60 ;  /* 0x0000003cff3c123e */ /* 0x000fe400000000ff */
[----:B------:R-:W1:Y:S01]  /*2610*/  @P1 LDC.64 R68, c[0x0][0x408] ;  /* 0x00010200ff441b82 */ /* 0x000e620000000a00 */
[----:B--2---:R-:W-:Y:S01]  /*2620*/  @P1 FMUL.FTZ R63, R50, R63 ;  /* 0x0000003f323f1220 */ /* 0x004fe20000410000 */
[----:B------:R-:W-:-:S02]  /*2630*/  @P1 FSEL R64, R64, RZ, P3 ;  /* 0x000000ff40401208 */ /* 0x000fc40001800000 */
[----:B------:R-:W-:Y:S01]  /*2640*/  @P1 LOP3.LUT P3, RZ, R75, 0xff, RZ, 0xc0, !PT ;  /* 0x000000ff4bff1812 */ /* 0x000fe2000786c0ff */
[----:B------:R-:W-:Y:S01]  /*2650*/  @P1 FMUL.FTZ R62, R63, R62 ;  /* 0x0000003e3f3e1220 */ /* 0x000fe20000410000 */
[----:B------:R-:W-:Y:S02]  /*2660*/  @P1 F2FP.F16.F32.PACK_AB R64, RZ, R64 ;  /* 0x00000040ff40123e */ /* 0x000fe400000000ff */
[----:B------:R-:W2:Y:S01]  /*2670*/  @P1 LDC.64 R72, c[0x0][0x408] ;  /* 0x00010200ff481b82 */ /* 0x000ea20000000a00 */
[----:B---3--:R-:W-:Y:S01]  /*2680*/  @P1 FMUL.FTZ R67, R52, R67 ;  /* 0x0000004334431220 */ /* 0x008fe20000410000 */
[----:B------:R-:W-:Y:S02]  /*2690*/  @P1 FSEL R62, R62, RZ, P2 ;  /* 0x000000ff3e3e1208 */ /* 0x000fe40001000000 */
[----:B------:R-:W-:Y:S01]  /*26a0*/  @P1 LOP3.LUT P2, RZ, R74, 0xff, RZ, 0xc0, !PT ;  /* 0x000000ff4aff1812 */ /* 0x000fe2000784c0ff */
[----:B------:R-:W-:Y:S01]  /*26b0*/  @P1 FMUL.FTZ R66, R67, R66 ;  /* 0x0000004243421220 */ /* 0x000fe20000410000 */
[----:B------:R-:W-:Y:S01]  /*26c0*/  @P1 F2FP.F16.F32.PACK_AB R62, RZ, R62 ;  /* 0x0000003eff3e123e */ /* 0x000fe200000000ff */
[----:B0-----:R-:W-:Y:S01]  /*26d0*/  @P1 FMUL.FTZ R71, R54, R71 ;  /* 0x0000004736471220 */ /* 0x001fe20000410000 */
[----:B------:R-:W-:-:S02]  /*26e0*/  @P1 PRMT R44, R44, 0x5410, R60 ;  /* 0x000054102c2c1816 */ /* 0x000fc4000000003c */
[----:B------:R-:W-:Y:S01]  /*26f0*/  @P1 FSEL R66, R66, RZ, P0 ;  /* 0x000000ff42421208 */ /* 0x000fe20000000000 */
[----:B------:R-:W-:Y:S01]  /*2700*/  @P1 FMUL.FTZ R70, R71, R70 ;  /* 0x0000004647461220 */ /* 0x000fe20000410000 */
[----:B------:R-:W-:Y:S02]  /*2710*/  @P1 PRMT R45, R62, 0x7610, R45 ;  /* 0x000076103e2d1816 */ /* 0x000fe4000000002d */
[----:B------:R-:W-:Y:S01]  /*2720*/  @P1 F2FP.F16.F32.PACK_AB R66, RZ, R66 ;  /* 0x00000042ff42123e */ /* 0x000fe200000000ff */
[----:B-1----:R-:W-:Y:S01]  /*2730*/  @P1 FMUL.FTZ R69, R53, R69 ;  /* 0x0000004535451220 */ /* 0x002fe20000410000 */
[----:B------:R-:W-:Y:S02]  /*2740*/  @P1 FSEL R70, R70, RZ, P3 ;  /* 0x000000ff46461208 */ /* 0x000fe40001800000 */
[----:B------:R-:W-:Y:S01]  /*2750*/  @P1 PRMT R46, R66, 0x7610, R46 ;  /* 0x00007610422e1816 */ /* 0x000fe2000000002e */
[----:B------:R-:W-:Y:S01]  /*2760*/  @P1 FMUL.FTZ R68, R69, R68 ;  /* 0x0000004445441220 */ /* 0x000fe20000410000 */
[----:B------:R-:W-:-:S02]  /*2770*/  @P1 F2FP.F16.F32.PACK_AB R70, RZ, R70 ;  /* 0x00000046ff46123e */ /* 0x000fc400000000ff */
[----:B------:R-:W-:Y:S01]  /*2780*/  @P1 PRMT R45, R45, 0x5410, R64 ;  /* 0x000054102d2d1816 */ /* 0x000fe20000000040 */
[----:B--2---:R-:W-:Y:S01]  /*2790*/  @P1 FMUL.FTZ R73, R55, R73 ;  /* 0x0000004937491220 */ /* 0x004fe20000410000 */
[----:B------:R-:W-:Y:S02]  /*27a0*/  @P1 FSEL R68, R68, RZ, P2 ;  /* 0x000000ff44441208 */ /* 0x000fe40001000000 */
[----:B------:R-:W-:Y:S01]  /*27b0*/  @P1 PRMT R47, R70, 0x7610, R47 ;  /* 0x00007610462f1816 */ /* 0x000fe2000000002f */
[----:B------:R-:W-:Y:S01]  /*27c0*/  @P1 FMUL.FTZ R72, R73, R72 ;  /* 0x0000004849481220 */ /* 0x000fe20000410000 */
[----:B------:R-:W-:-:S04]  /*27d0*/  @P1 F2FP.F16.F32.PACK_AB R68, RZ, R68 ;  /* 0x00000044ff44123e */ /* 0x000fc800000000ff */
[----:B------:R-:W-:Y:S02]  /*27e0*/  @P1 FSEL R72, R72, RZ, P4 ;  /* 0x000000ff48481208 */ /* 0x000fe40002000000 */
[----:B------:R-:W-:Y:S02]  /*27f0*/  @P1 PRMT R46, R46, 0x5410, R68 ;  /* 0x000054102e2e1816 */ /* 0x000fe40000000044 */
[----:B------:R-:W-:-:S04]  /*2800*/  @P1 F2FP.F16.F32.PACK_AB R72, RZ, R72 ;  /* 0x00000048ff48123e */ /* 0x000fc800000000ff */
[----:B------:R-:W-:-:S07]  /*2810*/  @P1 PRMT R47, R47, 0x5410, R72 ;  /* 0x000054102f2f1816 */ /* 0x000fce0000000048 */
.L_x_3947:
[----:B------:R-:W-:Y:S05]  /*2820*/  BSYNC.RECONVERGENT B1 ;  /* 0x0000000000017941 */ /* 0x000fea0003800200 */
.L_x_3930:
        /* <DEDUP_REMOVED lines=8> */
[----:B-1----:R-:W-:-:S04]  /*28b0*/  SHF.R.S32.HI R65, RZ, 0x1f, R64 ;  /* 0x0000001fff417819 */ /* 0x002fc80000011440 */
[----:B------:R-:W-:-:S04]  /*28c0*/  LEA.HI R65, R65, R64, RZ, 0x3 ;  /* 0x0000004041417211 */ /* 0x000fc800078f18ff */
[----:B------:R-:W-:-:S05]  /*28d0*/  LEA.HI.SX32 R65, R65, R82, 0x1d ;  /* 0x0000005241417211 */ /* 0x000fca00078feaff */
[----:B0-----:R-:W-:-:S05]  /*28e0*/  IMAD.WIDE.U32 R60, R65, 0x20, R60 ;  /* 0x00000020413c7825 */ /* 0x001fca00078e003c */
[----:B------:R0:W-:Y:S04]  /*28f0*/  STG.E.128 desc[UR6][R60.64], R48 ;  /* 0x000000303c007986 */ /* 0x0001e8000c101d06 */
[----:B------:R0:W-:Y:S02]  /*2900*/  STG.E.128 desc[UR6][R60.64+0x10], R52 ;  /* 0x000010343c007986 */ /* 0x0001e4000c101d06 */
.L_x_3949:
[----:B------:R2:W-:Y:S02]  /*2910*/  @P1 STG.E.128 desc[UR6][R62.64], R44 ;  /* 0x0000002c3e001986 */ /* 0x0005e4000c101d06 */
.L_x_3929:
[----:B------:R-:W-:Y:S05]  /*2920*/  BSYNC.RECONVERGENT B2 ;  /* 0x0000000000027941 */ /* 0x000fea0003800200 */
.L_x_3928:
[----:B0-2---:R-:W0:Y:S02]  /*2930*/  LDC.64 R60, c[0x0][0x380] ;  /* 0x0000e000ff3c7b82 */ /* 0x005e240000000a00 */
[----:B0-----:R-:W-:-:S04]  /*2940*/  LEA R80, R60, R80, 0x2 ;  /* 0x000000503c507211 */ /* 0x001fc800078e10ff */
[----:B------:R-:W-:-:S13]  /*2950*/  ISETP.GE.AND P0, PT, R80, R61, PT ;  /* 0x0000003d5000720c */ /* 0x000fda0003f06270 */
[----:B------:R-:W-:Y:S05]  /*2960*/  @!P0 BRA `(.L_x_3950) ;  /* 0xffffffd800388947 */ /* 0x000fea000383ffff */
.L_x_3923:
[----:B------:R-:W-:Y:S05]  /*2970*/  BSYNC B0 ;  /* 0x0000000000007941 */ /* 0x000fea0003800000 */
.L_x_3922:
[----:B-----5:R-:W0:Y:S01]  /*2980*/  S2R R16, SR_TID.X ;  /* 0x0000000000107919 */ /* 0x020e220000002100 */
[----:B------:R-:W-:Y:S01]  /*2990*/  MOV R2, 0x400 ;  /* 0x0000040000027802 */ /* 0x000fe20000000f00 */
[----:B------:R-:W-:Y:S05]  /*29a0*/  WARPSYNC.ALL ;  /* 0x0000000000007948 */ /* 0x000fea0003800000 */
[----:B------:R-:W2:Y:S01]  /*29b0*/  S2R R3, SR_CgaCtaId ;  /* 0x0000000000037919 */ /* 0x000ea20000008800 */
[----:B------:R-:W4:Y:S01]  /*29c0*/  LDCU UR4, c[0x0][0x388] ;  /* 0x00007100ff0477ac */ /* 0x000f220008000800 */
[----:B------:R-:W1:Y:S01]  /*29d0*/  S2R R14, SR_CTAID.X ;  /* 0x00000000000e7919 */ /* 0x000e620000002500 */
[----:B------:R-:W3:Y:S01]  /*29e0*/  LDCU.128 UR16, c[0x0][0x440] ;  /* 0x00008800ff1077ac */ /* 0x000ee20008000c00 */
[----:B0-----:R-:W-:-:S02]  /*29f0*/  LOP3.LUT R0, R16, 0x60, RZ, 0xc0, !PT ;  /* 0x0000006010007812 */ /* 0x001fc400078ec0ff */
[----:B------:R-:W-:Y:S02]  /*2a00*/  LOP3.LUT R12, R16, 0x7f, RZ, 0x3c, !PT ;  /* 0x0000007f100c7812 */ /* 0x000fe400078e3cff */
[----:B------:R-:W-:Y:S02]  /*2a10*/  LOP3.LUT R0, R0, 0x1f, R16, 0xf8, !PT ;  /* 0x0000001f00007812 */ /* 0x000fe400078ef810 */
[----:B----4-:R-:W-:Y:S02]  /*2a20*/  IADD3 R12, PT, PT, R12, UR4, RZ ;  /* 0x000000040c0c7c10 */ /* 0x010fe4000fffe0ff */
[----:B--2---:R-:W-:Y:S02]  /*2a30*/  LEA R3, R3, R2, 0x18 ;  /* 0x0000000203037211 */ /* 0x004fe400078ec0ff */
[----:B------:R-:W-:Y:S02]  /*2a40*/  ISETP.GE.U32.AND P0, PT, R12, 0x80, PT ;  /* 0x000000800c00780c */ /* 0x000fe40003f06070 */
[----:B------:R-:W-:Y:S01]  /*2a50*/  LEA R0, R0, R3, 0x5 ;  /* 0x0000000300007211 */ /* 0x000fe200078e28ff */
[----:B------:R-:W-:-:S04]  /*2a60*/  IMAD R3, R16, 0x4, R3 ;  /* 0x0000000410037824 */ /* 0x000fc800078e0203 */
[----:B------:R-:W-:Y:S04]  /*2a70*/  STS.128 [R0], R32 ;  /* 0x0000002000007388 */ /* 0x000fe80000000c00 */
[----:B------:R-:W-:Y:S01]  /*2a80*/  STS.128 [R0+0x10], R36 ;  /* 0x0000102400007388 */ /* 0x000fe20000000c00 */
[----:B------:R-:W-:Y:S06]  /*2a90*/  BAR.SYNC.DEFER_BLOCKING 0x0 ;  /* 0x0000000000007b1d */ /* 0x000fec0000010000 */
[----:B------:R-:W0:Y:S04]  /*2aa0*/  LDS R2, [R3] ;  /* 0x0000000003027984 */ /* 0x000e280000000800 */
[----:B------:R-:W2:Y:S04]  /*2ab0*/  LDS R5, [R3+0x400] ;  /* 0x0004000003057984 */ /* 0x000ea80000000800 */
[----:B------:R-:W4:Y:S04]  /*2ac0*/  LDS R4, [R3+0x200] ;  /* 0x0002000003047984 */ /* 0x000f280000000800 */
[----:B------:R-:W3:Y:S04]  /*2ad0*/  LDS R7, [R3+0x600] ;  /* 0x0006000003077984 */ /* 0x000ee80000000800 */
[----:B------:R-:W1:Y:S04]  /*2ae0*/  LDS R9, [R3+0x800] ;  /* 0x0008000003097984 */ /* 0x000e680000000800 */
[----:B------:R-:W1:Y:S04]  /*2af0*/  LDS R11, [R3+0xa00] ;  /* 0x000a0000030b7984 */ /* 0x000e680000000800 */
[----:B------:R-:W1:Y:S04]  /*2b00*/  LDS R13, [R3+0xc00] ;  /* 0x000c0000030d7984 */ /* 0x000e680000000800 */
[----:B------:R-:W1:Y:S01]  /*2b10*/  LDS R6, [R3+0xe00] ;  /* 0x000e000003067984 */ /* 0x000e620000000800 */
[----:B------:R-:W-:Y:S01]  /*2b20*/  BAR.SYNC.DEFER_BLOCKING 0x0 ;  /* 0x0000000000007b1d */ /* 0x000fe20000010000 */
[----:B0-----:R-:W-:-:S04]  /*2b30*/  FADD.FTZ R2, RZ, R2 ;  /* 0x00000002ff027221 */ /* 0x001fc80000010000 */
[----:B--2---:R-:W-:Y:S01]  /*2b40*/  FADD.FTZ R2, R2, R5 ;  /* 0x0000000502027221 */ /* 0x004fe20000010000 */
[----:B----4-:R-:W-:-:S04]  /*2b50*/  FADD.FTZ R4, RZ, R4 ;  /* 0x00000004ff047221 */ /* 0x010fc80000010000 */
[----:B---3--:R-:W-:Y:S01]  /*2b60*/  FADD.FTZ R4, R4, R7 ;  /* 0x0000000704047221 */ /* 0x008fe20000010000 */
[----:B------:R0:W-:Y:S01]  /*2b70*/  STS.128 [R0], R24 ;  /* 0x0000001800007388 */ /* 0x0001e20000000c00 */
        /* <DEDUP_REMOVED lines=9> */
[----:B-1----:R-:W-:Y:S02]  /*2c10*/  SHF.L.U32 R0, R14, 0x2, RZ ;  /* 0x000000020e007819 */ /* 0x002fe400000006ff */
[----:B------:R-:W-:Y:S02]  /*2c20*/  ISETP.GE.U32.AND P1, PT, R12, 0x100, PT ;  /* 0x000001000c00780c */ /* 0x000fe40003f26070 */
[----:B------:R-:W-:Y:S01]  /*2c30*/  SHF.L.U64.HI R14, R14, 0x2, R27 ;  /* 0x000000020e0e7819 */ /* 0x000fe2000001021b */
[----:B------:R-:W0:Y:S01]  /*2c40*/  LDS R8, [R3] ;  /* 0x0000000003087984 */ /* 0x000e220000000800 */
[C---:B------:R-:W-:Y:S02]  /*2c50*/  IADD3 R12, P2, PT, R0.reuse, UR18, RZ ;  /* 0x00000012000c7c10 */ /* 0x040fe4000ff5e0ff */
[----:B------:R-:W-:Y:S01]  /*2c60*/  IADD3 R0, P3, PT, R0, UR16, RZ ;  /* 0x0000001000007c10 */ /* 0x000fe2000ff7e0ff */
[----:B------:R-:W1:Y:S01]  /*2c70*/  LDS R15, [R3+0x400] ;  /* 0x00040000030f7984 */ /* 0x000e620000000800 */
[----:B------:R-:W-:Y:S01]  /*2c80*/  IADD3.X R27, PT, PT, R14, UR19, RZ, P2, !PT ;  /* 0x000000130e1b7c10 */ /* 0x000fe200097fe4ff */
[----:B------:R-:W-:Y:S01]  /*2c90*/  @P0 IMAD.MOV.U32 R2, RZ, RZ, R12 ;  /* 0x000000ffff020224 */ /* 0x000fe200078e000c */
[----:B------:R-:W-:Y:S01]  /*2ca0*/  @P0 IADD3 R12, P2, PT, R12, 0x200, RZ ;  /* 0x000002000c0c0810 */ /* 0x000fe20007f5e0ff */
[----:B------:R-:W2:Y:S01]  /*2cb0*/  LDS R19, [R3+0x800] ;  /* 0x0008000003137984 */ /* 0x000ea20000000800 */
[----:B------:R-:W-:-:S03]  /*2cc0*/  @P0 MOV R4, R0 ;  /* 0x0000000000040202 */ /* 0x000fc60000000f00 */
[----:B------:R-:W3:Y:S04]  /*2cd0*/  LDS R10, [R3+0x200] ;  /* 0x00020000030a7984 */ /* 0x000ee80000000800 */
[----:B------:R-:W4:Y:S04]  /*2ce0*/  LDS R23, [R3+0xc00] ;  /* 0x000c000003177984 */ /* 0x000f280000000800 */
[----:B------:R-:W4:Y:S04]  /*2cf0*/  LDS R17, [R3+0x600] ;  /* 0x0006000003117984 */ /* 0x000f280000000800 */
[----:B------:R-:W4:Y:S04]  /*2d00*/  LDS R21, [R3+0xa00] ;  /* 0x000a000003157984 */ /* 0x000f280000000800 */
[----:B------:R0:W4:Y:S02]  /*2d10*/  LDS R25, [R3+0xe00] ;  /* 0x000e000003197984 */ /* 0x0001240000000800 */
[----:B0-----:R-:W-:Y:S01]  /*2d20*/  @P0 MOV R3, R27 ;  /* 0x0000001b00030202 */ /* 0x001fe20000000f00 */
[----:B------:R-:W-:-:S02]  /*2d30*/  @P0 IMAD.X R27, RZ, RZ, R27, P2 ;  /* 0x000000ffff1b0224 */ /* 0x000fc400010e061b */
        /* <DEDUP_REMOVED lines=22> */
.L_x_3927:
        /* <DEDUP_REMOVED lines=8> */
.L_x_3952:
[----:B------:R-:W-:Y:S05]  /*2f20*/  BSYNC B1 ;  /* 0x0000000000017941 */ /* 0x000fea0003800000 */
.L_x_3951:
        /* <DEDUP_REMOVED lines=8> */
.L_x_3953:
[----:B------:R-:W-:Y:S01]  /*2fb0*/  FADD.FTZ R60, R60, R67 ;  /* 0x000000433c3c7221 */ /* 0x000fe20000010000 */
[----:B------:R-:W-:-:S03]  /*2fc0*/  HFMA2 R73, -RZ, RZ, 0, 1.1920928955078125e-07 ;  /* 0x00000002ff497431 */ /* 0x000fc600000001ff */
[----:B------:R-:W-:Y:S01]  /*2fd0*/  IMAD.MOV.U32 R84, RZ, RZ, R60 ;  /* 0x000000ffff547224 */ /* 0x000fe200078e003c */
[----:B------:R-:W-:-:S07]  /*2fe0*/  MOV R62, R71 ;  /* 0x00000047003e7202 */ /* 0x000fce0000000f00 */
[----:B------:R-:W-:Y:S05]  /*2ff0*/  WARPSYNC.COLLECTIVE R69, `(.L_x_3954) ;  /* 0x0000000045087348 */ /* 0x000fea0003c00000 */
[----:B------:R0:W1:Y:S02]  /*3000*/  SHFL.BFLY P0, R71, R84, R73, R86 ;  /* 0x0c00004954477389 */ /* 0x0000640000000056 */
[----:B01----:R-:W-:Y:S05]  /*3010*/  ENDCOLLECTIVE ;  /* 0x000000000000791b */ /* 0x003fea0003800000 */
.L_x_3954:
[----:B------:R-:W-:-:S05]  /*3020*/  FADD.FTZ R62, R62, R65 ;  /* 0x000000413e3e7221 */ /* 0x000fca0000010000 */
[----:B------:R-:W-:Y:S02]  /*3030*/  MOV R84, R62 ;  /* 0x0000003e00547202 */ /* 0x000fe40000000f00 */
[----:B------:R-:W-:-:S07]  /*3040*/  MOV R61, R71 ;  /* 0x00000047003d7202 */ /* 0x000fce0000000f00 */
[----:B------:R-:W-:Y:S05]  /*3050*/  WARPSYNC.COLLECTIVE R69, `(.L_x_3955) ;  /* 0x0000000045087348 */ /* 0x000fea0003c00000 */
[----:B------:R0:W1:Y:S02]  /*3060*/  SHFL.BFLY P0, R71, R84, R73, R86 ;  /* 0x0c00004954477389 */ /* 0x0000640000000056 */
[----:B01----:R-:W-:Y:S05]  /*3070*/  ENDCOLLECTIVE ;  /* 0x000000000000791b */ /* 0x003fea0003800000 */
.L_x_3955:
[----:B------:R-:W-:Y:S01]  /*3080*/  FADD.FTZ R61, R60, R61 ;  /* 0x0000003d3c3d7221 */ /* 0x000fe20000010000 */
[----:B------:R-:W-:-:S04]  /*3090*/  HFMA2 R73, -RZ, RZ, 0, 2.384185791015625e-07 ;  /* 0x00000004ff497431 */ /* 0x000fc800000001ff */
[----:B------:R-:W-:Y:S01]  /*30a0*/  MOV R84, R61 ;  /* 0x0000003d00547202 */ /* 0x000fe20000000f00 */
[----:B------:R-:W-:-:S07]  /*30b0*/  IMAD.MOV.U32 R63, RZ, RZ, R71 ;  /* 0x000000ffff3f7224 */ /* 0x000fce00078e0047 */
[----:B------:R-:W-:Y:S05]  /*30c0*/  WARPSYNC.COLLECTIVE R69, `(.L_x_3956) ;  /* 0x0000000045087348 */ /* 0x000fea0003c00000 */
[----:B------:R0:W1:Y:S02]  /*30d0*/  SHFL.BFLY P0, R71, R84, R73, R86 ;  /* 0x0c00004954477389 */ /* 0x0000640000000056 */
[----:B01----:R-:W-:Y:S05]  /*30e0*/  ENDCOLLECTIVE ;  /* 0x000000000000791b */ /* 0x003fea0003800000 */
.L_x_3956:
[----:B------:R-:W-:-:S04]  /*30f0*/  FADD.FTZ R63, R62, R63 ;  /* 0x0000003f3e3f7221 */ /* 0x000fc80000010000 */
[----:B------:R-:W-:Y:S01]  /*3100*/  IMAD.MOV.U32 R84, RZ, RZ, R63 ;  /* 0x000000ffff547224 */ /* 0x000fe200078e003f */
[----:B------:R-:W-:-:S07]  /*3110*/  MOV R64, R71 ;  /* 0x0000004700407202 */ /* 0x000fce0000000f00 */
[----:B------:R-:W-:Y:S05]  /*3120*/  WARPSYNC.COLLECTIVE R69, `(.L_x_3957) ;  /* 0x0000000045087348 */ /* 0x000fea0003c00000 */
[----:B------:R0:W1:Y:S02]  /*3130*/  SHFL.BFLY P0, R71, R84, R73, R86 ;  /* 0x0c00004954477389 */ /* 0x0000640000000056 */
[----:B01----:R-:W-:Y:S05]  /*3140*/  ENDCOLLECTIVE ;  /* 0x000000000000791b */ /* 0x003fea0003800000 */
.L_x_3957:
[----:B------:R-:W-:Y:S01]  /*3150*/  FADD.FTZ R64, R61, R64 ;  /* 0x000000403d407221 */ /* 0x000fe20000010000 */
[----:B------:R-:W-:-:S04]  /*3160*/  HFMA2 R73, -RZ, RZ, 0, 4.76837158203125e-07 ;  /* 0x00000008ff497431 */ /* 0x000fc800000001ff */
[----:B------:R-:W-:Y:S02]  /*3170*/  MOV R84, R64 ;  /* 0x0000004000547202 */ /* 0x000fe40000000f00 */
[----:B------:R-:W-:-:S07]  /*3180*/  MOV R72, R71 ;  /* 0x0000004700487202 */ /* 0x000fce0000000f00 */
[----:B------:R-:W-:Y:S05]  /*3190*/  WARPSYNC.COLLECTIVE R69, `(.L_x_3958) ;  /* 0x0000000045087348 */ /* 0x000fea0003c00000 */
[----:B------:R0:W1:Y:S02]  /*31a0*/  SHFL.BFLY P0, R71, R84, R73, R86 ;  /* 0x0c00004954477389 */ /* 0x0000640000000056 */
[----:B01----:R-:W-:Y:S05]  /*31b0*/  ENDCOLLECTIVE ;  /* 0x000000000000791b */ /* 0x003fea0003800000 */
.L_x_3958:
[----:B------:R-:W-:-:S05]  /*31c0*/  FADD.FTZ R72, R63, R72 ;  /* 0x000000483f487221 */ /* 0x000fca0000010000 */
[----:B------:R-:W-:Y:S01]  /*31d0*/  MOV R84, R72 ;  /* 0x0000004800547202 */ /* 0x000fe20000000f00 */
[----:B------:R-:W-:-:S07]  /*31e0*/  IMAD.MOV.U32 R65, RZ, RZ, R71 ;  /* 0x000000ffff417224 */ /* 0x000fce00078e0047 */
[----:B------:R-:W-:Y:S05]  /*31f0*/  WARPSYNC.COLLECTIVE R69, `(.L_x_3959) ;  /* 0x0000000045087348 */ /* 0x000fea0003c00000 */
[----:B------:R0:W1:Y:S02]  /*3200*/  SHFL.BFLY P0, R71, R84, R73, R86 ;  /* 0x0c00004954477389 */ /* 0x0000640000000056 */
[----:B01----:R-:W-:Y:S05]  /*3210*/  ENDCOLLECTIVE ;  /* 0x000000000000791b */ /* 0x003fea0003800000 */
.L_x_3959:
[----:B------:R-:W-:-:S05]  /*3220*/  FADD.FTZ R65, R64, R65 ;  /* 0x0000004140417221 */ /* 0x000fca0000010000 */
[----:B------:R-:W-:Y:S01]  /*3230*/  MOV R84, R65 ;  /* 0x0000004100547202 */ /* 0x000fe20000000f00 */
[----:B------:R-:W-:Y:S01]  /*3240*/  IMAD.MOV.U32 R73, RZ, RZ, 0x10 ;  /* 0x00000010ff497424 */ /* 0x000fe200078e00ff */
[----:B------:R-:W-:-:S07]  /*3250*/  MOV R67, R71 ;  /* 0x0000004700437202 */ /* 0x000fce0000000f00 */
[----:B------:R-:W-:Y:S05]  /*3260*/  WARPSYNC.COLLECTIVE R69, `(.L_x_3960) ;  /* 0x0000000045087348 */ /* 0x000fea0003c00000 */
[----:B------:R0:W1:Y:S02]  /*3270*/  SHFL.BFLY P0, R71, R84, R73, R86 ;  /* 0x0c00004954477389 */ /* 0x0000640000000056 */
[----:B01----:R-:W-:Y:S05]  /*3280*/  ENDCOLLECTIVE ;  /* 0x000000000000791b */ /* 0x003fea0003800000 */
.L_x_3960:
[----:B------:R-:W-:-:S05]  /*3290*/  FADD.FTZ R67, R72, R67 ;  /* 0x0000004348437221 */ /* 0x000fca0000010000 */
[----:B------:R-:W-:Y:S02]  /*32a0*/  MOV R84, R67 ;  /* 0x0000004300547202 */ /* 0x000fe40000000f00 */
[----:B------:R-:W-:-:S07]  /*32b0*/  MOV R60, R71 ;  /* 0x00000047003c7202 */ /* 0x000fce0000000f00 */
[----:B------:R-:W-:Y:S05]  /*32c0*/  WARPSYNC.COLLECTIVE R69, `(.L_x_3961) ;  /* 0x0000000045087348 */ /* 0x000fea0003c00000 */
[----:B------:R0:W1:Y:S02]  /*32d0*/  SHFL.BFLY P0, R71, R84, R73, R86 ;  /* 0x0c00004954477389 */ /* 0x0000640000000056 */
[----:B01----:R-:W-:Y:S05]  /*32e0*/  ENDCOLLECTIVE ;  /* 0x000000000000791b */ /* 0x003fea0003800000 */
.L_x_3961:
[----:B------:R-:W-:Y:S01]  /*32f0*/  MOV R62, R71 ;  /* 0x00000047003e7202 */ /* 0x000fe20000000f00 */
[----:B------:R-:W-:Y:S06]  /*3300*/  BRA `(.L_x_3962) ;  /* 0xffffffd800dc7947 */ /* 0x000fec000383ffff */
.L_x_3963:
        /* <DEDUP_REMOVED lines=15> */
.L_x_6467:


//--------------------- .text._ZN10layer_norm22ln_bwd_finalize_kernelINS_22Kernel_traits_finalizeILj256E6__halfS2_fS2_fjLb0ELj1024ELj4ENS_18Kernel_traits_baseILj256ES2_S2_fS2_fjLj1024EEEEELb0ELb1EEEvNS_9BwdParamsE --------------------------
	.section	.text._ZN10layer_norm22ln_bwd_finalize_kernelINS_22Kernel_traits_finalizeILj256E6__halfS2_fS2_fjLb0ELj1024ELj4ENS_18Kernel_traits_baseILj256ES2_S2_fS2_fjLj1024EEEEELb0ELb1EEEvNS_9BwdParamsE,"ax",@progbits
	.align	128
        .global         _ZN10layer_norm22ln_bwd_finalize_kernelINS_22Kernel_traits_finalizeILj256E6__halfS2_fS2_fjLb0ELj1024ELj4ENS_18Kernel_traits_baseILj256ES2_S2_fS2_fjLj1024EEEEELb0ELb1EEEvNS_9BwdParamsE
        .type           _ZN10layer_norm22ln_bwd_finalize_kernelINS_22Kernel_traits_finalizeILj256E6__halfS2_fS2_fjLb0ELj1024ELj4ENS_18Kernel_traits_baseILj256ES2_S2_fS2_fjLj1024EEEEELb0ELb1EEEvNS_9BwdParamsE,@function
        .size           _ZN10layer_norm22ln_bwd_finalize_kernelINS_22Kernel_traits_finalizeILj256E6__halfS2_fS2_fjLb0ELj1024ELj4ENS_18Kernel_traits_baseILj256ES2_S2_fS2_fjLj1024EEEEELb0ELb1EEEvNS_9BwdParamsE,(.L_x_6468 - _ZN10layer_norm22ln_bwd_finalize_kernelINS_22Kernel_traits_finalizeILj256E6__halfS2_fS2_fjLb0ELj1024ELj4ENS_18Kernel_traits_baseILj256ES2_S2_fS2_fjLj1024EEEEELb0ELb1EEEvNS_9BwdParamsE)
        .other          _ZN10layer_norm22ln_bwd_finalize_kernelINS_22Kernel_traits_finalizeILj256E6__halfS2_fS2_fjLb0ELj1024ELj4ENS_18Kernel_traits_baseILj256ES2_S2_fS2_fjLj1024EEEEELb0ELb1EEEvNS_9BwdParamsE,@"STO_CUDA_ENTRY STV_DEFAULT"
_ZN10layer_norm22ln_bwd_finalize_kernelINS_22Kernel_traits_finalizeILj256E6__halfS2_fS2_fjLb0ELj1024ELj4ENS_18Kernel_traits_baseILj256ES2_S2_fS2_fjLj1024EEEEELb0ELb1EEEvNS_9BwdParamsE:
.text._ZN10layer_norm22ln_bwd_finalize_kernelINS_22Kernel_traits_finalizeILj256E6__halfS2_fS2_fjLb0ELj1024ELj4ENS_18Kernel_traits_baseILj256ES2_S2_fS2_fjLj1024EEEEELb0ELb1EEEvNS_9BwdParamsE:
        /* <DEDUP_REMOVED lines=77> */
.L_x_3968:
        /* <DEDUP_REMOVED lines=118> */
.L_x_3967:
[----:B------:R-:W-:Y:S05]  /*0c30*/  BSYNC.RECONVERGENT B1 ;  /* 0x0000000000017941 */ /* 0x000fea0003800200 */
.L_x_3966:
        /* <DEDUP_REMOVED lines=69> */
.L_x_3970:
[----:B------:R-:W-:Y:S05]  /*1090*/  BSYNC.RECONVERGENT B1 ;  /* 0x0000000000017941 */ /* 0x000fea0003800200 */
.L_x_3969:
        /* <DEDUP_REMOVED lines=38> */
.L_x_3972:
[----:B------:R-:W-:Y:S05]  /*1300*/  BSYNC.RECONVERGENT B1 ;  /* 0x0000000000017941 */ /* 0x000fea0003800200 */
.L_x_3971:
[----:B------:R-:W-:Y:S05]  /*1310*/  @!P1 BRA `(.L_x_3965) ;  /* 0x0000000000409947 */ /* 0x000fea0003800000 */
[----:B------:R-:W0:Y:S01]  /*1320*/  LDC R12, c[0x0][0x388] ;  /* 0x0000e200ff0c7b82 */ /* 0x000e220000000800 */
[----:B------:R-:W-:-:S07]  /*1330*/  IADD3 R0, PT, PT, -R0, RZ, RZ ;  /* 0x000000ff00007210 */ /* 0x000fce0007ffe1ff */
[----:B------:R-:W1:Y:S08]  /*1340*/  LDC.64 R8, c[0x0][0x440] ;  /* 0x00011000ff087b82 */ /* 0x000e700000000a00 */
[----:B------:R-:W2:Y:S01]  /*1350*/  LDC.64 R10, c[0x0][0x448] ;  /* 0x00011200ff0a7b82 */ /* 0x000ea20000000a00 */
[----:B0-----:R-:W-:-:S05]  /*1360*/  IMAD R2, R2, R12, R5 ;  /* 0x0000000c02027224 */ /* 0x001fca00078e0205 */
[----:B------:R-:W-:-:S07]  /*1370*/  IADD3 R13, PT, PT, R57, R2, RZ ;  /* 0x00000002390d7210 */ /* 0x000fce0007ffe0ff */
.L_x_3973:
        /* <DEDUP_REMOVED lines=10> */
.L_x_3965:
[----:B------:R-:W-:Y:S05]  /*1420*/  BSYNC.RECONVERGENT B0 ;  /* 0x0000000000007941 */ /* 0x000fea0003800200 */
.L_x_3964:
        /* <DEDUP_REMOVED lines=59> */
.L_x_3974:
        /* <DEDUP_REMOVED lines=10> */
.L_x_6468:


//--------------------- .text._ZN10layer_norm13ln_bwd_kernelINS_13Kernel_traitsI6__halfS2_fS2_fjLj256ELj1ELj4ELj1ELj16ENS_18Kernel_traits_baseILj256ES2_S2_fS2_fjLj128EEEEELb1ELb0ELb1ELb1EEEvNS_9BwdParamsE --------------------------
	.section	.text._ZN10layer_norm13ln_bwd_kernelINS_13Kernel_traitsI6__halfS2_fS2_fjLj256ELj1ELj4ELj1ELj16ENS_18Kernel_traits_baseILj256ES2_S2_fS2_fjLj128EEEEELb1ELb0ELb1ELb1EEEvNS_9BwdParamsE,"ax",@progbits
	.align	128
        .global         _ZN10layer_norm13ln_bwd_kernelINS_13Kernel_traitsI6__halfS2_fS2_fjLj256ELj1ELj4ELj1ELj16ENS_18Kernel_traits_baseILj256ES2_S2_fS2_fjLj128EEEEELb1ELb0ELb1ELb1EEEvNS_9BwdParamsE
        .type           _ZN10layer_norm13ln_bwd_kernelINS_13Kernel_traitsI6__halfS2_fS2_fjLj256ELj1ELj4ELj1ELj16ENS_18Kernel_traits_baseILj256ES2_S2_fS2_fjLj128EEEEELb1ELb0ELb1ELb1EEEvNS_9BwdParamsE,@function
        .size           _ZN10layer_norm13ln_bwd_kernelINS_13Kernel_traitsI6__halfS2_fS2_fjLj256ELj1ELj4ELj1ELj16ENS_18Kernel_traits_baseILj256ES2_S2_fS2_fjLj128EEEEELb1ELb0ELb1ELb1EEEvNS_9BwdParamsE,(.L_x_6469 - _ZN10layer_norm13ln_bwd_kernelINS_13Kernel_traitsI6__halfS2_fS2_fjLj256ELj1ELj4ELj1ELj16ENS_18Kernel_traits_baseILj256ES2_S2_fS2_fjLj128EEEEELb1ELb0ELb1ELb1EEEvNS_9BwdParamsE)
        .other          _ZN10layer_norm13ln_bwd_kernelINS_13Kernel_traitsI6__halfS2_fS2_fjLj256ELj1ELj4ELj1ELj16ENS_18Kernel_traits_baseILj256ES2_S2_fS2_fjLj128EEEEELb1ELb0ELb1ELb1EEEvNS_9BwdParamsE,@"STO_CUDA_ENTRY STV_DEFAULT"
_ZN10layer_norm13ln_bwd_kernelINS_13Kernel_traitsI6__halfS2_fS2_fjLj256ELj1ELj4ELj1ELj16ENS_18Kernel_traits_baseILj256ES2_S2_fS2_fjLj128EEEEELb1ELb0ELb1ELb1EEEvNS_9BwdParamsE:
.text._ZN10layer_norm13ln_bwd_kernelINS_13Kernel_traitsI6__halfS2_fS2_fjLj256ELj1ELj4ELj1ELj16ENS_18Kernel_traits_baseILj256ES2_S2_fS2_fjLj128EEEEELb1ELb0ELb1ELb1EEEvNS_9BwdParamsE:
        /* <DEDUP_REMOVED lines=31> */
.L_x_4002:
        /* <DEDUP_REMOVED lines=11> */
[----:B----4-:R-:W-:-:S13]  /*02a0*/  ISETP.GE.AND P2, PT, R64, 0x1, PT ;  /* 0x000000014000780c */ /* 0x010fda0003f46270 */
[----:B0-2---:R-:W-:Y:S05]  /*02b0*/  @!P2 BRA `(.L_x_3978) ;  /* 0x0000000400c4a947 */ /* 0x005fea0003800000 */
[----:B------:R-:W0:Y:S01]  /*02c0*/  LDC.64 R2, c[0x0][0x3a8] ;  /* 0x0000ea00ff027b82 */ /* 0x000e220000000a00 */
        /* <DEDUP_REMOVED lines=12> */
[----:B0-----:R-:W-:Y:S01]  /*0390*/  IMAD.WIDE.U32 R2, R69, 0x20, R2 ;  /* 0x0000002045027825 */ /* 0x001fe200078e0002 */
[----:B-----5:R-:W-:-:S04]  /*03a0*/  ISETP.GE.AND P1, PT, R61, 0x1, PT ;  /* 0x000000013d00780c */ /* 0x020fc80003f26270 */
[----:B------:R-:W4:Y:S01]  /*03b0*/  LDG.E.128 R12, desc[UR6][R2.64] ;  /* 0x00000006020c7981 */ /* 0x000f22000c1e1d00 */
[----:B--2---:R-:W-:-:S03]  /*03c0*/  IMAD.WIDE.U32 R4, R9, 0x10, R4 ;  /* 0x0000001009047825 */ /* 0x004fc600078e0004 */
[----:B------:R0:W2:Y:S04]  /*03d0*/  LDG.E.128 R8, desc[UR6][R2.64+0x10] ;  /* 0x0000100602087981 */ /* 0x0000a8000c1e1d00 */
[----:B------:R-:W2:Y:S01]  /*03e0*/  LDG.E.128 R4, desc[UR6][R4.64] ;  /* 0x0000000604047981 */ /* 0x000ea2000c1e1d00 */
        /* <DEDUP_REMOVED lines=11> */
[----:B------:R-:W-:Y:S02]  /*04a0*/  MOV R65, UR20 ;  /* 0x0000001400417c02 */ /* 0x000fe40008000f00 */
[----:B------:R-:W-:Y:S02]  /*04b0*/  MOV R68, UR21 ;  /* 0x0000001500447c02 */ /* 0x000fe40008000f00 */
[----:B------:R-:W-:-:S04]  /*04c0*/  ISETP.NE.U32.AND P0, PT, R65, RZ, PT ;  /* 0x000000ff4100720c */ /* 0x000fc80003f05070 */
[----:B------:R-:W-:-:S13]  /*04d0*/  ISETP.NE.AND.EX P0, PT, R68, RZ, PT, P0 ;  /* 0x000000ff4400720c */ /* 0x000fda0003f05300 */
[----:B---3--:R-:W0:Y:S02]  /*04e0*/  @P0 LDC.64 R62, c[0x0][0x438] ;  /* 0x00010e00ff3e0b82 */ /* 0x008e240000000a00 */
[----:B0-----:R-:W-:-:S05]  /*04f0*/  @P0 IMAD.WIDE.U32 R2, R69, 0x20, R62 ;  /* 0x0000002045020825 */ /* 0x001fca00078e003e */
[----:B------:R-:W5:Y:S04]  /*0500*/  @P0 LDG.E.128 R20, desc[UR6][R2.64] ;  /* 0x0000000602140981 */ /* 0x000f68000c1e1d00 */
[----:B------:R0:W5:Y:S01]  /*0510*/  @P0 LDG.E.128 R16, desc[UR6][R2.64+0x10] ;  /* 0x0000100602100981 */ /* 0x000162000c1e1d00 */
[----:B-1----:R-:W-:Y:S01]  /*0520*/  ISETP.NE.AND P0, PT, R59, RZ, PT ;  /* 0x000000ff3b00720c */ /* 0x002fe20003f05270 */
[----:B------:R-:W-:-:S03]  /*0530*/  HADD2.F32 R71, -RZ, R27.H1_H1 ;  /* 0x3000001bff477230 */ /* 0x000fc60000004100 */
[----:B----4-:R-:W-:-:S05]  /*0540*/  FSEL R56, R56, RZ, !P0 ;  /* 0x000000ff38387208 */ /* 0x010fca0004000000 */
[--C-:B------:R-:W-:Y:S01]  /*0550*/  FADD.FTZ R12, R12, -R56.reuse ;  /* 0x800000380c0c7221 */ /* 0x100fe20000010000 */
[--C-:B------:R-:W-:Y:S01]  /*0560*/  FADD.FTZ R70, R14, -R56.reuse ;  /* 0x800000380e467221 */ /* 0x100fe20000010000 */
[--C-:B------:R-:W-:Y:S01]  /*0570*/  FADD.FTZ R66, R13, -R56.reuse ;  /* 0x800000380d427221 */ /* 0x100fe20000010000 */
[--C-:B------:R-:W-:Y:S01]  /*0580*/  FADD.FTZ R72, R15, -R56.reuse ;  /* 0x800000380f487221 */ /* 0x100fe20000010000 */
[----:B0-----:R-:W-:Y:S01]  /*0590*/  FMUL.FTZ R3, R57, R12 ;  /* 0x0000000c39037220 */ /* 0x001fe20000410000 */
[--C-:B--2---:R-:W-:Y:S01]  /*05a0*/  FADD.FTZ R2, R11, -R56.reuse ;  /* 0x800000380b027221 */ /* 0x104fe20000010000 */
[--C-:B------:R-:W-:Y:S01]  /*05b0*/  FADD.FTZ R74, R8, -R56.reuse ;  /* 0x80000038084a7221 */ /* 0x100fe20000010000 */
[--C-:B------:R-:W-:Y:S01]  /*05c0*/  FADD.FTZ R76, R9, -R56.reuse ;  /* 0x80000038094c7221 */ /* 0x100fe20000010000 */
[----:B------:R-:W-:Y:S01]  /*05d0*/  FADD.FTZ R0, R10, -R56 ;  /* 0x800000380a007221 */ /* 0x000fe20000010000 */
[----:B------:R-:W-:Y:S02]  /*05e0*/  HADD2.F32 R11, -RZ, R5.H0_H0 ;  /* 0x20000005ff0b7230 */ /* 0x000fe40000004100 */
[----:B------:R-:W-:Y:S01]  /*05f0*/  FMUL.FTZ R15, R57, R70 ;  /* 0x00000046390f7220 */ /* 0x000fe20000410000 */
[----:B------:R-:W-:-:S02]  /*0600*/  HADD2.F32 R12, -RZ, R25.H0_H0 ;  /* 0x20000019ff0c7230 */ /* 0x000fc40000004100 */
[----:B------:R-:W-:Y:S02]  /*0610*/  HADD2.F32 R56, -RZ, R24.H0_H0 ;  /* 0x20000018ff387230 */ /* 0x000fe40000004100 */
[--C-:B------:R-:W-:Y:S02]  /*0620*/  HADD2.F32 R9, -RZ, R4.reuse.H0_H0 ;  /* 0x20000004ff097230 */ /* 0x100fe40000004100 */
[----:B------:R-:W-:Y:S01]  /*0630*/  FMUL.FTZ R14, R57, R66 ;  /* 0x00000042390e7220 */ /* 0x000fe20000410000 */
[----:B------:R-:W-:Y:S02]  /*0640*/  HADD2.F32 R4, -RZ, R4.H1_H1 ;  /* 0x30000004ff047230 */ /* 0x000fe40000004100 */
[-C--:B------:R-:W-:Y:S01]  /*0650*/  FMUL.FTZ R12, R12, R11.reuse ;  /* 0x0000000b0c0c7220 */ /* 0x080fe20000410000 */
[----:B------:R-:W-:Y:S02]  /*0660*/  HADD2.F32 R8, -RZ, R5.H1_H1 ;  /* 0x30000005ff087230 */ /* 0x000fe40000004100 */
[----:B------:R-:W-:Y:S01]  /*0670*/  FFMA.FTZ R30, R15, R11, R30 ;  /* 0x0000000b0f1e7223 */ /* 0x000fe2000001001e */
[----:B------:R-:W-:-:S02]  /*0680*/  HADD2.F32 R63, -RZ, R7.H0_H0 ;  /* 0x20000007ff3f7230 */ /* 0x000fc40000004100 */
[----:B------:R-:W-:Y:S01]  /*0690*/  FADD.FTZ R38, R38, R11 ;  /* 0x0000000b26267221 */ /* 0x000fe20000010000 */
[----:B------:R-:W-:Y:S02]  /*06a0*/  HADD2.F32 R62, -RZ, R7.H1_H1 ;  /* 0x30000007ff3e7230 */ /* 0x000fe40000004100 */
[----:B------:R-:W-:Y:S02]  /*06b0*/  HADD2.F32 R13, -RZ, R24.H1_H1 ;  /* 0x30000018ff0d7230 */ /* 0x000fe40000004100 */
[----:B------:R-:W-:Y:S01]  /*06c0*/  FMUL.FTZ R56, R56, R9 ;  /* 0x0000000938387220 */ /* 0x000fe20000410000 */
[----:B------:R-:W-:Y:S02]  /*06d0*/  HADD2.F32 R5, -RZ, R6.H0_H0 ;  /* 0x20000006ff057230 */ /* 0x000fe40000004100 */
[----:B------:R-:W-:Y:S01]  /*06e0*/  FMUL.FTZ R11, R57, R74 ;  /* 0x0000004a390b7220 */ /* 0x000fe20000410000 */
[----:B------:R-:W-:Y:S02]  /*06f0*/  HADD2.F32 R7, -RZ, R26.H0_H0 ;  /* 0x2000001aff077230 */ /* 0x000fe40000004100 */
[-C--:B------:R-:W-:Y:S01]  /*0700*/  FMUL.FTZ R13, R13, R4.reuse ;  /* 0x000000040d0d7220 */ /* 0x080fe20000410000 */
[----:B------:R-:W-:Y:S01]  /*0710*/  FFMA.FTZ R29, R14, R4, R29 ;  /* 0x000000040e1d7223 */ /* 0x000fe2000001001d */
[----:B------:R-:W-:Y:S01]  /*0720*/  FADD.FTZ R37, R37, R4 ;  /* 0x0000000425257221 */ /* 0x000fe20000010000 */
[-C--:B------:R-:W-:Y:S01]  /*0730*/  FFMA.FTZ R32, R11, R5.reuse, R32 ;  /* 0x000000050b207223 */ /* 0x080fe20000010020 */
[----:B------:R-:W-:Y:S01]  /*0740*/  FMUL.FTZ R7, R7, R5 ;  /* 0x0000000507077220 */ /* 0x000fe20000410000 */
[----:B------:R-:W-:Y:S01]  /*0750*/  FADD.FTZ R40, R40, R5 ;  /* 0x0000000528287221 */ /* 0x000fe20000010000 */
[----:B------:R-:W-:Y:S01]  /*0760*/  FADD.FTZ R4, RZ, R56 ;  /* 0x00000038ff047221 */ /* 0x000fe20000010000 */
[C---:B------:R-:W-:Y:S01]  /*0770*/  FFMA.FTZ R5, R3.reuse, R56, RZ ;  /* 0x0000003803057223 */ /* 0x040fe200000100ff */
[----:B------:R-:W-:Y:S01]  /*0780*/  FFMA.FTZ R28, R3, R9, R28 ;  /* 0x00000009031c7223 */ /* 0x000fe2000001001c */
[----:B------:R-:W-:Y:S01]  /*0790*/  FADD.FTZ R36, R36, R9 ;  /* 0x0000000924247221 */ /* 0x000fe20000010000 */
[----:B------:R-:W-:-:S02]  /*07a0*/  HADD2.F32 R9, -RZ, R25.H1_H1 ;  /* 0x30000019ff097230 */ /* 0x000fc40000004100 */
[----:B------:R-:W-:Y:S01]  /*07b0*/  FADD.FTZ R67, R4, R13 ;  /* 0x0000000d04437221 */ /* 0x000fe20000010000 */
[----:B------:R-:W-:Y:S01]  /*07c0*/  FFMA.FTZ R4, R14, R13, R5 ;  /* 0x0000000d0e047223 */ /* 0x000fe20000010005 */
[----:B------:R-:W-:Y:S01]  /*07d0*/  FMUL.FTZ R10, R57, R72 ;  /* 0x00000048390a7220 */ /* 0x000fe20000410000 */
[----:B------:R-:W-:Y:S02]  /*07e0*/  HADD2.F32 R69, -RZ, R6.H1_H1 ;  /* 0x30000006ff457230 */ /* 0x000fe40000004100 */
[----:B------:R-:W-:Y:S01]  /*07f0*/  FMUL.FTZ R9, R9, R8 ;  /* 0x0000000809097220 */ /* 0x000fe20000410000 */
[----:B------:R-:W-:Y:S01]  /*0800*/  FADD.FTZ R66, R67, R12 ;  /* 0x0000000c43427221 */ /* 0x000fe20000010000 */
[----:B------:R-:W-:Y:S01]  /*0810*/  FFMA.FTZ R5, R15, R12, R4 ;  /* 0x0000000c0f057223 */ /* 0x000fe20000010004 */
[----:B------:R-:W-:Y:S01]  /*0820*/  FFMA.FTZ R31, R10, R8, R31 ;  /* 0x000000080a1f7223 */ /* 0x000fe2000001001f */
[----:B------:R-:W-:Y:S01]  /*0830*/  FADD.FTZ R39, R39, R8 ;  /* 0x0000000827277221 */ /* 0x000fe20000010000 */
[----:B------:R-:W-:-:S02]  /*0840*/  HADD2.F32 R6, -RZ, R26.H1_H1 ;  /* 0x3000001aff067230 */ /* 0x000fc40000004100 */
[----:B------:R-:W-:Y:S01]  /*0850*/  FMUL.FTZ R8, R57, R76 ;  /* 0x0000004c39087220 */ /* 0x000fe20000410000 */
[----:B------:R-:W-:Y:S01]  /*0860*/  FADD.FTZ R66, R66, R9 ;  /* 0x0000000942427221 */ /* 0x000fe20000010000 */
[----:B------:R-:W-:Y:S01]  /*0870*/  FFMA.FTZ R70, R10, R9, R5 ;  /* 0x000000090a467223 */ /* 0x000fe20000010005 */
[----:B------:R-:W-:Y:S01]  /*0880*/  FADD.FTZ R41, R41, R69 ;  /* 0x0000004529297221 */ /* 0x000fe20000010000 */
[-C--:B------:R-:W-:Y:S01]  /*0890*/  FMUL.FTZ R6, R6, R69.reuse ;  /* 0x0000004506067220 */ /* 0x080fe20000410000 */
[----:B------:R-:W-:Y:S01]  /*08a0*/  FFMA.FTZ R33, R8, R69, R33 ;  /* 0x0000004508217223 */ /* 0x000fe20000010021 */
[----:B------:R-:W-:Y:S02]  /*08b0*/  HADD2.F32 R4, -RZ, R27.H0_H0 ;  /* 0x2000001bff047230 */ /* 0x000fe40000004100 */
        /* <DEDUP_REMOVED lines=12> */
[C---:B------:R-:W-:Y:S01]  /*0980*/  FFMA.FTZ R35, R2.reuse, R62, R35 ;  /* 0x0000003e02237223 */ /* 0x040fe20000010023 */
[----:B------:R-:W-:Y:S01]  /*0990*/  FADD.FTZ R43, R43, R62 ;  /* 0x0000003e2b2b7221 */ /* 0x000fe20000010000 */
[----:B------:R-:W-:Y:S01]  /*09a0*/  FADD.FTZ R71, R67, R0 ;  /* 0x0000000043477221 */ /* 0x000fe20000010000 */
[----:B------:R-:W-:Y:S01]  /*09b0*/  FFMA.FTZ R72, R2, R0, R63 ;  /* 0x0000000002487223 */ /* 0x000fe2000001003f */
[----:B------:R-:W-:Y:S06]  /*09c0*/  BRA `(.L_x_3979) ;  /* 0x0000000000707947 */ /* 0x000fec0003800000 */
.L_x_3978:
        /* <DEDUP_REMOVED lines=24> */
[----:B------:R0:W5:Y:S04]  /*0b50*/  @P0 LDG.E.128 R16, desc[UR6][R62.64+0x10] ;  /* 0x000010063e100981 */ /* 0x000168000c1e1d00 */
[----:B------:R-:W5:Y:S01]  /*0b60*/  LDG.E.64 R78, desc[UR6][R78.64] ;  /* 0x000000064e4e7981 */ /* 0x000f62000c1e1b00 */
[----:B------:R-:W-:Y:S01]  /*0b70*/  HFMA2 R71, -RZ, RZ, 0, 0 ;  /* 0x00000000ff477431 */ /* 0x000fe200000001ff */
[----:B------:R-:W-:-:S07]  /*0b80*/  MOV R72, RZ ;  /* 0x000000ff00487202 */ /* 0x000fce0000000f00 */
.L_x_3979:
[----:B------:R-:W-:Y:S05]  /*0b90*/  BSYNC.RECONVERGENT B1 ;  /* 0x0000000000017941 */ /* 0x000fea0003800200 */
.L_x_3977:
[--C-:B0----5:R-:W-:Y:S01]  /*0ba0*/  IMAD.MOV.U32 R63, RZ, RZ, R79.reuse ;  /* 0x000000ffff3f7224 */ /* 0x121fe200078e004f */
        /* <DEDUP_REMOVED lines=28> */
.L_x_4014:
[----:B------:R-:W4:Y:S01]  /*0d70*/  @P1 LDC R74, c[0x0][0x388] ;  /* 0x0000e200ff4a1b82 */ /* 0x000f220000000800 */
[----:B------:R-:W-:Y:S01]  /*0d80*/  @P1 IADD3 R61, PT, PT, R61, -0x1, RZ ;  /* 0xffffffff3d3d1810 */ /* 0x000fe20007ffe0ff */
[----:B--2---:R-:W-:Y:S01]  /*0d90*/  FADD.FTZ R62, R71, R62 ;  /* 0x0000003e473e7221 */ /* 0x004fe20000010000 */
[----:B------:R-:W-:Y:S01]  /*0da0*/  ISETP.NE.U32.AND P0, PT, R65, RZ, PT ;  /* 0x000000ff4100720c */ /* 0x000fe20003f05070 */
[----:B0--3--:R-:W-:Y:S01]  /*0db0*/  FADD.FTZ R72, R72, R63 ;  /* 0x0000003f48487221 */ /* 0x009fe20000010000 */
        /* <DEDUP_REMOVED lines=32> */
.L_x_3985:
[----:B------:R-:W-:Y:S05]  /*0fc0*/  BSYNC.RECONVERGENT B2 ;  /* 0x0000000000027941 */ /* 0x000fea0003800200 */
.L_x_3984:
        /* <DEDUP_REMOVED lines=13> */
.L_x_3987:
[----:B------:R-:W-:Y:S05]  /*10a0*/  BSYNC.RECONVERGENT B2 ;  /* 0x0000000000027941 */ /* 0x000fea0003800200 */
.L_x_3986:
        /* <DEDUP_REMOVED lines=13> */
.L_x_3989:
[----:B------:R-:W-:Y:S05]  /*1180*/  BSYNC.RECONVERGENT B2 ;  /* 0x0000000000027941 */ /* 0x000fea0003800200 */
.L_x_3988:
        /* <DEDUP_REMOVED lines=13> */
.L_x_3991:
[----:B------:R-:W-:Y:S05]  /*1260*/  BSYNC.RECONVERGENT B2 ;  /* 0x0000000000027941 */ /* 0x000fea0003800200 */
.L_x_3990:
        /* <DEDUP_REMOVED lines=13> */
.L_x_3993:
[----:B------:R-:W-:Y:S05]  /*1340*/  BSYNC.RECONVERGENT B2 ;  /* 0x0000000000027941 */ /* 0x000fea0003800200 */
.L_x_3992:
        /* <DEDUP_REMOVED lines=13> */
.L_x_3995:
[----:B------:R-:W-:Y:S05]  /*1420*/  BSYNC.RECONVERGENT B2 ;  /* 0x0000000000027941 */ /* 0x000fea0003800200 */
.L_x_3994:
        /* <DEDUP_REMOVED lines=13> */
.L_x_3997:
[----:B------:R-:W-:Y:S05]  /*1500*/  BSYNC.RECONVERGENT B2 ;  /* 0x0000000000027941 */ /* 0x000fea0003800200 */
.L_x_3996:
        /* <DEDUP_REMOVED lines=14> */
.L_x_3983:
[----:B------:R-:W0:Y:S01]  /*15f0*/  @P1 LDC.64 R50, c[0x0][0x408] ;  /* 0x00010200ff321b82 */ /* 0x000e220000000a00 */
[-CC-:B------:R-:W-:Y:S01]  /*1600*/  FFMA.FTZ R49, R3, R72.reuse, R73.reuse ;  /* 0x0000004803317223 */ /* 0x180fe20000010049 */
[-CC-:B------:R-:W-:Y:S01]  /*1610*/  FFMA.FTZ R54, R14, R72.reuse, R73.reuse ;  /* 0x000000480e367223 */ /* 0x180fe20000010049 */
[----:B------:R-:W-:Y:S01]  /*1620*/  ISETP.GT.AND P0, PT, R64, RZ, PT ;  /* 0x000000ff4000720c */ /* 0x000fe20003f04270 */
[----:B------:R-:W-:Y:S01]  /*1630*/  FFMA.FTZ R71, R8, R72, R73 ;  /* 0x0000004808477223 */ /* 0x000fe20000010049 */
[----:B------:R-:W-:Y:S01]  /*1640*/  FADD.FTZ R48, R56, -R49 ;  /* 0x8000003138307221 */ /* 0x000fe20000010000 */
[----:B------:R-:W-:Y:S01]  /*1650*/  FADD.FTZ R54, R13, -R54 ;  /* 0x800000360d367221 */ /* 0x000fe20000010000 */
[----:B------:R-:W-:Y:S01]  /*1660*/  @P1 LOP3.LUT P6, RZ, R81, 0xff, RZ, 0xc0, !PT ;  /* 0x000000ff51ff1812 */ /* 0x000fe200078cc0ff */
[----:B------:R-:W1:Y:S01]  /*1670*/  @P1 LDC.64 R52, c[0x0][0x408] ;  /* 0x00010200ff341b82 */ /* 0x000e620000000a00 */
[C---:B------:R-:W-:Y:S01]  /*1680*/  FMUL.FTZ R48, R57.reuse, R48 ;  /* 0x0000003039307220 */ /* 0x040fe20000410000 */
[----:B------:R-:W-:Y:S01]  /*1690*/  FMUL.FTZ R54, R57, R54 ;  /* 0x0000003639367220 */ /* 0x000fe20000410000 */
[----:B------:R-:W-:Y:S01]  /*16a0*/  @P1 LOP3.LUT P2, RZ, R70, 0xff, RZ, 0xc0, !PT ;  /* 0x000000ff46ff1812 */ /* 0x000fe2000784c0ff */
[----:B------:R-:W-:Y:S01]  /*16b0*/  FFMA.FTZ R70, R10, R72, R73 ;  /* 0x000000480a467223 */ /* 0x000fe20000010049 */
[----:B------:R-:W-:-:S02]  /*16c0*/  @P1 LOP3.LUT P3, RZ, R69, 0xff, RZ, 0xc0, !PT ;  /* 0x000000ff45ff1812 */ /* 0x000fc4000786c0ff */
[----:B------:R-:W-:Y:S01]  /*16d0*/  FSEL R48, R48, RZ, P0 ;  /* 0x000000ff30307208 */ /* 0x000fe20000000000 */
[----:B------:R-:W2:Y:S01]  /*16e0*/  @P1 LDC.64 R64, c[0x0][0x408] ;  /* 0x00010200ff401b82 */ /* 0x000ea20000000a00 */
[----:B------:R-:W-:Y:S01]  /*16f0*/  FSEL R49, R54, RZ, P0 ;  /* 0x000000ff36317208 */ /* 0x000fe20000000000 */
[----:B------:R-:W-:Y:S01]  /*1700*/  FADD.FTZ R70, R9, -R70 ;  /* 0x8000004609467221 */ /* 0x000fe20000010000 */
[----:B------:R-:W-:Y:S02]  /*1710*/  @P1 LOP3.LUT P4, RZ, R67, 0xff, RZ, 0xc0, !PT ;  /* 0x000000ff43ff1812 */ /* 0x000fe4000788c0ff */
[----:B------:R-:W-:Y:S01]  /*1720*/  @P1 LOP3.LUT P5, RZ, R80, 0xff, RZ, 0xc0, !PT ;  /* 0x000000ff50ff1812 */ /* 0x000fe200078ac0ff */
[----:B------:R-:W-:Y:S01]  /*1730*/  FFMA.FTZ R80, R11, R72, R73 ;  /* 0x000000480b507223 */ /* 0x000fe20000010049 */
[----:B------:R-:W-:Y:S01]  /*1740*/  FMUL.FTZ R70, R57, R70 ;  /* 0x0000004639467220 */ /* 0x000fe20000410000 */
[----:B0-----:R-:W-:Y:S01]  /*1750*/  @P1 FMUL.FTZ R51, R48, R51 ;  /* 0x0000003330331220 */ /* 0x001fe20000410000 */
[----:B------:R-:W0:Y:S01]  /*1760*/  @P1 LDC.64 R62, c[0x0][0x408] ;  /* 0x00010200ff3e1b82 */ /* 0x000e220000000a00 */
[----:B------:R-:W-:-:S02]  /*1770*/  FADD.FTZ R80, R7, -R80 ;  /* 0x8000005007507221 */ /* 0x000fc40000010000 */
[----:B------:R-:W-:Y:S01]  /*1780*/  @P1 FMUL.FTZ R50, R51, R50 ;  /* 0x0000003233321220 */ /* 0x000fe20000410000 */
[----:B------:R-:W-:Y:S01]  /*1790*/  FFMA.FTZ R51, R15, R72, R73 ;  /* 0x000000480f337223 */ /* 0x000fe20000010049 */
[----:B------:R-:W-:Y:S01]  /*17a0*/  FMUL.FTZ R80, R57, R80 ;  /* 0x0000005039507220 */ /* 0x000fe20000410000 */
[----:B-1----:R-:W-:Y:S02]  /*17b0*/  @P1 FMUL.FTZ R53, R49, R53 ;  /* 0x0000003531351220 */ /* 0x002fe40000410000 */
[----:B------:R-:W-:Y:S01]  /*17c0*/  @P1 FSEL R54, R50, RZ, P6 ;  /* 0x000000ff32361208 */ /* 0x000fe20003000000 */
[----:B------:R-:W1:Y:S01]  /*17d0*/  @P1 LDC.64 R68, c[0x0][0x408] ;  /* 0x00010200ff441b82 */ /* 0x000e620000000a00 */
[----:B------:R-:W-:Y:S01]  /*17e0*/  @P1 LOP3.LUT P6, RZ, R66, 0xff, RZ, 0xc0, !PT ;  /* 0x000000ff42ff1812 */ /* 0x000fe200078cc0ff */
[----:B------:R-:W-:Y:S01]  /*17f0*/  @P1 FMUL.FTZ R52, R53, R52 ;  /* 0x0000003435341220 */ /* 0x000fe20000410000 */
[----:B------:R-:W-:-:S04]  /*1800*/  @P1 F2FP.F16.F32.PACK_AB R54, RZ, R54 ;  /* 0x00000036ff36123e */ /* 0x000fc800000000ff */
[----:B------:R-:W-:Y:S01]  /*1810*/  @P1 FSEL R50, R52, RZ, P2 ;  /* 0x000000ff34321208 */ /* 0x000fe20001000000 */
[----:B------:R-:W3:Y:S01]  /*1820*/  @P1 LDC.64 R66, c[0x0][0x408] ;  /* 0x00010200ff421b82 */ /* 0x000ee20000000a00 */
[----:B------:R-:W-:Y:S01]  /*1830*/  @P1 LOP3.LUT P2, RZ, R75, 0xff, RZ, 0xc0, !PT ;  /* 0x000000ff4bff1812 */ /* 0x000fe2000784c0ff */
[----:B------:R-:W-:Y:S01]  /*1840*/  FFMA.FTZ R75, R5, R72, R73 ;  /* 0x00000048054b7223 */ /* 0x000fe20000010049 */
[----:B------:R-:W-:Y:S01]  /*1850*/  @P1 F2FP.F16.F32.PACK_AB R55, RZ, R50 ;  /* 0x00000032ff37123e */ /* 0x000fe200000000ff */
[----:B------:R-:W-:Y:S01]  /*1860*/  FADD.FTZ R50, R12, -R51 ;  /* 0x800000330c327221 */ /* 0x000fe20000010000 */
[----:B------:R-:W-:Y:S01]  /*1870*/  FFMA.FTZ R73, R2, R72, R73 ;  /* 0x0000004802497223 */ /* 0x000fe20000010049 */
[----:B------:R-:W-:Y:S01]  /*1880*/  @P1 PRMT R44, R54, 0x7610, R44 ;  /* 0x00007610362c1816 */ /* 0x000fe2000000002c */
[----:B------:R-:W-:Y:S01]  /*1890*/  FADD.FTZ R72, R6, -R71 ;  /* 0x8000004706487221 */ /* 0x000fe20000010000 */
[----:B------:R-:W4:Y:S01]  /*18a0*/  @P1 LDC.64 R52, c[0x0][0x408] ;  /* 0x00010200ff341b82 */ /* 0x000f220000000a00 */
[C---:B------:R-:W-:Y:S01]  /*18b0*/  FMUL.FTZ R50, R57.reuse, R50 ;  /* 0x0000003239327220 */ /* 0x040fe20000410000 */
[----:B------:R-:W-:Y:S01]  /*18c0*/  FADD.FTZ R82, R4, -R75 ;  /* 0x8000004b04527221 */ /* 0x000fe20000010000 */
[----:B------:R-:W-:Y:S01]  /*18d0*/  @P1 PRMT R44, R44, 0x5410, R55 ;  /* 0x000054102c2c1816 */ /* 0x000fe20000000037 */
[C---:B------:R-:W-:Y:S01]  /*18e0*/  FMUL.FTZ R72, R57.reuse, R72 ;  /* 0x0000004839487220 */ /* 0x040fe20000410000 */
[----:B------:R-:W-:Y:S01]  /*18f0*/  FSEL R51, R70, RZ, P0 ;  /* 0x000000ff46337208 */ /* 0x000fe20000000000 */
[----:B------:R-:W-:Y:S01]  /*1900*/  FMUL.FTZ R82, R57, R82 ;  /* 0x0000005239527220 */ /* 0x000fe20000410000 */
[----:B------:R-:W-:Y:S01]  /*1910*/  FSEL R50, R50, RZ, P0 ;  /* 0x000000ff32327208 */ /* 0x000fe20000000000 */
[----:B------:R-:W-:-:S02]  /*1920*/  FADD.FTZ R84, R0, -R73 ;  /* 0x8000004900547221 */ /* 0x000fc40000010000 */
[----:B0-----:R-:W-:Y:S01]  /*1930*/  @P1 FMUL.FTZ R63, R51, R63 ;  /* 0x0000003f333f1220 */ /* 0x001fe20000410000 */
[----:B------:R-:W-:Y:S01]  /*1940*/  FSEL R54, R82, RZ, P0 ;  /* 0x000000ff52367208 */ /* 0x000fe20000000000 */
[----:B------:R-:W-:Y:S02]  /*1950*/  FMUL.FTZ R57, R57, R84 ;  /* 0x0000005439397220 */ /* 0x000fe40000410000 */
[----:B------:R-:W-:Y:S02]  /*1960*/  @P1 FMUL.FTZ R62, R63, R62 ;  /* 0x0000003e3f3e1220 */ /* 0x000fe40000410000 */
[----:B-1----:R-:W-:-:S03]  /*1970*/  @P1 FMUL.FTZ R69, R54, R69 ;  /* 0x0000004536451220 */ /* 0x002fc60000410000 */
[----:B------:R-:W-:Y:S01]  /*1980*/  @P1 FSEL R62, R62, RZ, P4 ;  /* 0x000000ff3e3e1208 */ /* 0x000fe20002000000 */
[----:B------:R-:W-:-:S03]  /*1990*/  @P1 FMUL.FTZ R68, R69, R68 ;  /* 0x0000004445441220 */ /* 0x000fc60000410000 */
[----:B------:R-:W-:Y:S01]  /*19a0*/  @P1 F2FP.F16.F32.PACK_AB R62, RZ, R62 ;  /* 0x0000003eff3e123e */ /* 0x000fe200000000ff */
[----:B----4-:R-:W-:Y:S01]  /*19b0*/  @P1 FMUL.FTZ R53, R50, R53 ;  /* 0x0000003532351220 */ /* 0x010fe20000410000 */
[----:B------:R-:W-:-:S03]  /*19c0*/  @P1 FSEL R68, R68, RZ, P2 ;  /* 0x000000ff44441208 */ /* 0x000fc60001000000 */
[----:B------:R-:W-:Y:S01]  /*19d0*/  @P1 FMUL.FTZ R55, R53, R52 ;  /* 0x0000003435371220 */ /* 0x000fe20000410000 */
[----:B------:R-:W-:Y:S02]  /*19e0*/  FSEL R52, R80, RZ, P0 ;  /* 0x000000ff50347208 */ /* 0x000fe40000000000 */
[----:B------:R-:W-:Y:S02]  /*19f0*/  FSEL R53, R72, RZ, P0 ;  /* 0x000000ff48357208 */ /* 0x000fe40000000000 */
[----:B------:R-:W-:Y:S01]  /*1a00*/  @P1 FSEL R55, R55, RZ, P3 ;  /* 0x000000ff37371208 */ /* 0x000fe20001800000 */
[----:B--2---:R-:W-:Y:S01]  /*1a10*/  @P1 FMUL.FTZ R65, R52, R65 ;  /* 0x0000004134411220 */ /* 0x004fe20000410000 */
[----:B------:R-:W-:Y:S01]  /*1a20*/  @P1 F2FP.F16.F32.PACK_AB R68, RZ, R68 ;  /* 0x00000044ff44123e */ /* 0x000fe200000000ff */
[----:B---3--:R-:W-:Y:S01]  /*1a30*/  @P1 FMUL.FTZ R67, R53, R67 ;  /* 0x0000004335431220 */ /* 0x008fe20000410000 */
[----:B------:R-:W-:Y:S01]  /*1a40*/  @P1 F2FP.F16.F32.PACK_AB R55, RZ, R55 ;  /* 0x00000037ff37123e */ /* 0x000fe200000000ff */
[----:B------:R-:W-:Y:S01]  /*1a50*/  @P1 FMUL.FTZ R64, R65, R64 ;  /* 0x0000004041401220 */ /* 0x000fe20000410000 */
[----:B------:R-:W-:Y:S01]  /*1a60*/  @P1 PRMT R47, R68, 0x7610, R47 ;  /* 0x00007610442f1816 */ /* 0x000fe2000000002f */
[----:B------:R-:W-:Y:S01]  /*1a70*/  @P1 FMUL.FTZ R66, R67, R66 ;  /* 0x0000004243421220 */ /* 0x000fe20000410000 */
[----:B------:R-:W-:-:S02]  /*1a80*/  @P1 PRMT R45, R55, 0x7610, R45 ;  /* 0x00007610372d1816 */ /* 0x000fc4000000002d */
[----:B------:R-:W-:Y:S02]  /*1a90*/  @P1 FSEL R64, R64, RZ, P5 ;  /* 0x000000ff40401208 */ /* 0x000fe40002800000 */
[----:B------:R-:W-:Y:S02]  /*1aa0*/  @P1 FSEL R66, R66, RZ, P6 ;  /* 0x000000ff42421208 */ /* 0x000fe40003000000 */
[----:B------:R-:W-:Y:S02]  /*1ab0*/  @P1 F2FP.F16.F32.PACK_AB R64, RZ, R64 ;  /* 0x00000040ff40123e */ /* 0x000fe400000000ff */
[----:B------:R-:W-:Y:S02]  /*1ac0*/  @P1 F2FP.F16.F32.PACK_AB R66, RZ, R66 ;  /* 0x00000042ff42123e */ /* 0x000fe400000000ff */
[----:B------:R-:W-:Y:S02]  /*1ad0*/  @P1 PRMT R46, R64, 0x7610, R46 ;  /* 0x00007610402e1816 */ /* 0x000fe4000000002e */
[----:B------:R-:W-:-:S02]  /*1ae0*/  FSEL R55, R57, RZ, P0 ;  /* 0x000000ff39377208 */ /* 0x000fc40000000000 */
        /* <DEDUP_REMOVED lines=11> */
.L_x_3982:
[----:B------:R-:W-:Y:S02]  /*1ba0*/  MOV R61, UR22 ;  /* 0x00000016003d7c02 */ /* 0x000fe40008000f00 */
[----:B------:R-:W-:Y:S02]  /*1bb0*/  MOV R74, UR23 ;  /* 0x00000017004a7c02 */ /* 0x000fe40008000f00 */
[----:B------:R-:W-:-:S04]  /*1bc0*/  ISETP.NE.U32.AND P0, PT, R61, RZ, PT ;  /* 0x000000ff3d00720c */ /* 0x000fc80003f05070 */
[----:B------:R-:W-:-:S13]  /*1bd0*/  ISETP.NE.AND.EX P0, PT, R74, RZ, PT, P0 ;  /* 0x000000ff4a00720c */ /* 0x000fda0003f05300 */
[----:B------:R-:W-:Y:S05]  /*1be0*/  @P0 BRA `(.L_x_3999) ;  /* 0x0000000400680947 */ /* 0x000fea0003800000 */
[----:B------:R-:W0:Y:S01]  /*1bf0*/  @P1 LDC.64 R62, c[0x0][0x408] ;  /* 0x00010200ff3e1b82 */ /* 0x000e220000000a00 */
[--C-:B------:R-:W-:Y:S01]  /*1c00*/  @P2 FFMA.FTZ R71, R3, R72, R73.reuse ;  /* 0x0000004803472223 */ /* 0x100fe20000010049 */
[----:B------:R-:W-:Y:S01]  /*1c10*/  MOV R68, R20 ;  /* 0x0000001400447202 */ /* 0x000fe20000000f00 */
[----:B------:R-:W-:Y:S01]  /*1c20*/  @P2 FFMA.FTZ R84, R14, R72, R73 ;  /* 0x000000480e542223 */ /* 0x000fe20000010049 */
[----:B------:R-:W-:Y:S01]  /*1c30*/  @P1 LOP3.LUT P6, RZ, R81, 0xff, RZ, 0xc0, !PT ;  /* 0x000000ff51ff1812 */ /* 0x000fe200078cc0ff */
[----:B------:R-:W-:Y:S01]  /*1c40*/  @P2 FADD.FTZ R71, R56, -R71 ;  /* 0x8000004738472221 */ /* 0x000fe20000010000 */
[----:B------:R-:W-:Y:S01]  /*1c50*/  MOV R82, R21 ;  /* 0x0000001500527202 */ /* 0x000fe20000000f00 */
[----:B------:R-:W-:Y:S01]  /*1c60*/  @P2 FADD.FTZ R84, R13, -R84 ;  /* 0x800000540d542221 */ /* 0x000fe20000010000 */
[----:B------:R-:W1:Y:S01]  /*1c70*/  @P1 LDC.64 R64, c[0x0][0x408] ;  /* 0x00010200ff401b82 */ /* 0x000e620000000a00 */
[----:B------:R-:W-:Y:S01]  /*1c80*/  @P2 FFMA.FTZ R68, R57, R71, R20 ;  /* 0x0000004739442223 */ /* 0x000fe20000010014 */
[----:B------:R-:W-:Y:S01]  /*1c90*/  @P1 LOP3.LUT P4, RZ, R67, 0xff, RZ, 0xc0, !PT ;  /* 0x000000ff43ff1812 */ /* 0x000fe2000788c0ff */
[----:B------:R-:W-:Y:S01]  /*1ca0*/  @P2 FFMA.FTZ R82, R57, R84, R21 ;  /* 0x0000005439522223 */ /* 0x000fe20000010015 */
[-CC-:B------:R-:W-:Y:S01]  /*1cb0*/  @P2 FFMA.FTZ R67, R15, R72.reuse, R73.reuse ;  /* 0x000000480f432223 */ /* 0x180fe20000010049 */
[----:B------:R-:W-:Y:S01]  /*1cc0*/  @P2 FFMA.FTZ R71, R8, R72, R73 ;  /* 0x0000004808472223 */ /* 0x000fe20000010049 */
[----:B------:R-:W-:Y:S01]  /*1cd0*/  @P1 LOP3.LUT P3, RZ, R69, 0xff, RZ, 0xc0, !PT ;  /* 0x000000ff45ff1812 */ /* 0x000fe2000786c0ff */
[----:B------:R-:W-:-:S02]  /*1ce0*/  IMAD.MOV.U32 R84, RZ, RZ, R23 ;  /* 0x000000ffff547224 */ /* 0x000fc400078e0017 */
[----:B------:R-:W-:Y:S01]  /*1cf0*/  @P2 FADD.FTZ R67, R12, -R67 ;  /* 0x800000430c432221 */ /* 0x000fe20000010000 */
[----:B------:R-:W-:Y:S02]  /*1d00*/  MOV R86, R22 ;  /* 0x0000001600567202 */ /* 0x000fe40000000f00 */
[----:B------:R-:W-:Y:S01]  /*1d10*/  @P1 LOP3.LUT P0, RZ, R70, 0xff, RZ, 0xc0, !PT ;  /* 0x000000ff46ff1812 */ /* 0x000fe2000780c0ff */
[----:B------:R-:W-:Y:S01]  /*1d20*/  @P2 FFMA.FTZ R86, R57, R67, R22 ;  /* 0x0000004339562223 */ /* 0x000fe20000010016 */
[----:B------:R-:W-:Y:S02]  /*1d30*/  @P1 LOP3.LUT P5, RZ, R80, 0xff, RZ, 0xc0, !PT ;  /* 0x000000ff50ff1812 */ /* 0x000fe400078ac0ff */
[----:B------:R-:W-:Y:S01]  /*1d40*/  MOV R80, R17 ;  /* 0x0000001100507202 */ /* 0x000fe20000000f00 */
[----:B0-----:R-:W-:Y:S01]  /*1d50*/  @P1 FMUL.FTZ R63, R68, R63 ;  /* 0x0000003f443f1220 */ /* 0x001fe20000410000 */
[----:B------:R-:W-:Y:S01]  /*1d60*/  @P2 FFMA.FTZ R68, R11, R72, R73 ;  /* 0x000000480b442223 */ /* 0x000fe20000010049 */
[----:B------:R-:W-:-:S02]  /*1d70*/  MOV R88, R18 ;  /* 0x0000001200587202 */ /* 0x000fc40000000f00 */
[----:B------:R-:W-:Y:S01]  /*1d80*/  @P1 FMUL.FTZ R62, R63, R62 ;  /* 0x0000003e3f3e1220 */ /* 0x000fe20000410000 */
[----:B------:R-:W-:Y:S01]  /*1d90*/  @P2 FADD.FTZ R69, R7, -R68 ;  /* 0x8000004407452221 */ /* 0x000fe20000010000 */
[----:B------:R-:W-:Y:S01]  /*1da0*/  @P2 FADD.FTZ R68, R6, -R71 ;  /* 0x8000004706442221 */ /* 0x000fe20000010000 */
[----:B-1----:R-:W-:Y:S02]  /*1db0*/  @P1 FMUL.FTZ R65, R82, R65 ;  /* 0x0000004152411220 */ /* 0x002fe40000410000 */
[----:B------:R-:W-:Y:S01]  /*1dc0*/  @P1 FSEL R81, R62, RZ, P6 ;  /* 0x000000ff3e511208 */ /* 0x000fe20003000000 */
[----:B------:R-:W-:Y:S01]  /*1dd0*/  @P2 FFMA.FTZ R80, R57, R68, R17 ;  /* 0x0000004439502223 */ /* 0x000fe20000010011 */
[----:B------:R-:W-:Y:S01]  /*1de0*/  @P1 LOP3.LUT P6, RZ, R66, 0xff, RZ, 0xc0, !PT ;  /* 0x000000ff42ff1812 */ /* 0x000fe200078cc0ff */
[----:B------:R-:W-:Y:S01]  /*1df0*/  @P2 FFMA.FTZ R66, R10, R72, R73 ;  /* 0x000000480a422223 */ /* 0x000fe20000010049 */
[----:B------:R-:W-:Y:S01]  /*1e00*/  @P1 FMUL.FTZ R64, R65, R64 ;  /* 0x0000004041401220 */ /* 0x000fe20000410000 */
[----:B------:R-:W0:Y:S01]  /*1e10*/  @P1 LDC.64 R62, c[0x0][0x408] ;  /* 0x00010200ff3e1b82 */ /* 0x000e220000000a00 */
[----:B------:R-:W-:Y:S01]  /*1e20*/  MOV R82, R16 ;  /* 0x0000001000527202 */ /* 0x000fe20000000f00 */
[----:B------:R-:W-:Y:S01]  /*1e30*/  @P2 FADD.FTZ R66, R9, -R66 ;  /* 0x8000004209422221 */ /* 0x000fe20000010000 */
[----:B------:R-:W-:Y:S01]  /*1e40*/  @P2 FFMA.FTZ R82, R57, R69, R16 ;  /* 0x0000004539522223 */ /* 0x000fe20000010010 */
[----:B------:R-:W-:-:S02]  /*1e50*/  @P1 FSEL R83, R64, RZ, P0 ;  /* 0x000000ff40531208 */ /* 0x000fc40000000000 */
[----:B------:R-:W-:Y:S01]  /*1e60*/  @P2 FFMA.FTZ R84, R57, R66, R23 ;  /* 0x0000004239542223 */ /* 0x000fe20000010017 */
[----:B------:R-:W-:Y:S01]  /*1e70*/  @P1 LOP3.LUT P0, RZ, R75, 0xff, RZ, 0xc0, !PT ;  /* 0x000000ff4bff1812 */ /* 0x000fe2000780c0ff */
[----:B------:R-:W1:Y:S01]  /*1e80*/  @P1 LDC.64 R66, c[0x0][0x408] ;  /* 0x00010200ff421b82 */ /* 0x000e620000000a00 */
[----:B------:R-:W-:Y:S01]  /*1e90*/  @P2 FFMA.FTZ R75, R5, R72, R73 ;  /* 0x00000048054b2223 */ /* 0x000fe20000010049 */
[----:B------:R-:W-:Y:S02]  /*1ea0*/  @P1 F2FP.F16.F32.PACK_AB R81, RZ, R81 ;  /* 0x00000051ff51123e */ /* 0x000fe400000000ff */
[----:B------:R-:W-:Y:S01]  /*1eb0*/  @P1 F2FP.F16.F32.PACK_AB R83, RZ, R83 ;  /* 0x00000053ff53123e */ /* 0x000fe200000000ff */
[----:B------:R-:W-:Y:S01]  /*1ec0*/  @P2 FADD.FTZ R75, R4, -R75 ;  /* 0x8000004b044b2221 */ /* 0x000fe20000010000 */
[----:B------:R-:W-:Y:S02]  /*1ed0*/  @P1 PRMT R44, R81, 0x7610, R44 ;  /* 0x00007610512c1816 */ /* 0x000fe4000000002c */
[----:B------:R-:W2:Y:S01]  /*1ee0*/  @P1 LDC.64 R64, c[0x0][0x408] ;  /* 0x00010200ff401b82 */ /* 0x000ea20000000a00 */
[----:B------:R-:W-:Y:S01]  /*1ef0*/  @P2 FFMA.FTZ R88, R57, R75, R18 ;  /* 0x0000004b39582223 */ /* 0x000fe20000010012 */
[----:B------:R-:W-:-:S06]  /*1f00*/  @P1 PRMT R44, R44, 0x5410, R83 ;  /* 0x000054102c2c1816 */ /* 0x000fcc0000000053 */
[----:B------:R-:W3:Y:S01]  /*1f10*/  @P1 LDC.64 R68, c[0x0][0x408] ;  /* 0x00010200ff441b82 */ /* 0x000ee20000000a00 */
[----:B0-----:R-:W-:-:S04]  /*1f20*/  @P1 FMUL.FTZ R63, R86, R63 ;  /* 0x0000003f563f1220 */ /* 0x001fc80000410000 */
[----:B------:R-:W-:-:S03]  /*1f30*/  @P1 FMUL.FTZ R62, R63, R62 ;  /* 0x0000003e3f3e1220 */ /* 0x000fc60000410000 */
[----:B------:R-:W0:Y:S01]  /*1f40*/  @P1 LDC.64 R70, c[0x0][0x408] ;  /* 0x00010200ff461b82 */ /* 0x000e220000000a00 */
[----:B-1----:R-:W-:Y:S01]  /*1f50*/  @P1 FMUL.FTZ R67, R82, R67 ;  /* 0x0000004352431220 */ /* 0x002fe20000410000 */
[----:B------:R-:W-:-:S03]  /*1f60*/  @P1 FSEL R62, R62, RZ, P3 ;  /* 0x000000ff3e3e1208 */ /* 0x000fc60001800000 */
[----:B------:R-:W-:Y:S01]  /*1f70*/  @P1 FMUL.FTZ R66, R67, R66 ;  /* 0x0000004243421220 */ /* 0x000fe20000410000 */
[----:B------:R-:W-:Y:S01]  /*1f80*/  @P1 F2FP.F16.F32.PACK_AB R62, RZ, R62 ;  /* 0x0000003eff3e123e */ /* 0x000fe200000000ff */
[----:B--2---:R-:W-:-:S03]  /*1f90*/  @P1 FMUL.FTZ R65, R84, R65 ;  /* 0x0000004154411220 */ /* 0x004fc60000410000 */
[----:B------:R-:W-:Y:S01]  /*1fa0*/  @P1 FSEL R66, R66, RZ, P5 ;  /* 0x000000ff42421208 */ /* 0x000fe20002800000 */
[----:B------:R-:W-:Y:S01]  /*1fb0*/  @P1 FMUL.FTZ R64, R65, R64 ;  /* 0x0000004041401220 */ /* 0x000fe20000410000 */
[----:B------:R-:W-:Y:S02]  /*1fc0*/  @P1 PRMT R45, R62, 0x7610, R45 ;  /* 0x000076103e2d1816 */ /* 0x000fe4000000002d */
[----:B------:R-:W-:Y:S01]  /*1fd0*/  @P1 F2FP.F16.F32.PACK_AB R66, RZ, R66 ;  /* 0x00000042ff42123e */ /* 0x000fe200000000ff */
[----:B---3--:R-:W-:Y:S01]  /*1fe0*/  @P1 FMUL.FTZ R69, R80, R69 ;  /* 0x0000004550451220 */ /* 0x008fe20000410000 */
[----:B------:R-:W-:Y:S02]  /*1ff0*/  @P1 FSEL R64, R64, RZ, P4 ;  /* 0x000000ff40401208 */ /* 0x000fe40002000000 */
[----:B------:R-:W-:Y:S01]  /*2000*/  @P1 PRMT R46, R66, 0x7610, R46 ;  /* 0x00007610422e1816 */ /* 0x000fe2000000002e */
[----:B------:R-:W-:Y:S01]  /*2010*/  @P1 FMUL.FTZ R68, R69, R68 ;  /* 0x0000004445441220 */ /* 0x000fe20000410000 */
[----:B------:R-:W-:Y:S01]  /*2020*/  @P1 F2FP.F16.F32.PACK_AB R64, RZ, R64 ;  /* 0x00000040ff40123e */ /* 0x000fe200000000ff */
[----:B0-----:R-:W-:-:S03]  /*2030*/  @P1 FMUL.FTZ R71, R88, R71 ;  /* 0x0000004758471220 */ /* 0x001fc60000410000 */
[----:B------:R-:W-:Y:S02]  /*2040*/  @P1 FSEL R68, R68, RZ, P6 ;  /* 0x000000ff44441208 */ /* 0x000fe40003000000 */
[----:B------:R-:W-:Y:S01]  /*2050*/  @P1 PRMT R45, R45, 0x5410, R64 ;  /* 0x000054102d2d1816 */ /* 0x000fe20000000040 */
[----:B------:R-:W-:Y:S01]  /*2060*/  @P1 FMUL.FTZ R70, R71, R70 ;  /* 0x0000004647461220 */ /* 0x000fe20000410000 */
[----:B------:R-:W-:-:S04]  /*2070*/  @P1 F2FP.F16.F32.PACK_AB R68, RZ, R68 ;  /* 0x00000044ff44123e */ /* 0x000fc800000000ff */
[----:B------:R-:W-:Y:S02]  /*2080*/  @P1 FSEL R70, R70, RZ, P0 ;  /* 0x000000ff46461208 */ /* 0x000fe40000000000 */
[----:B------:R-:W-:Y:S02]  /*2090*/  @P1 PRMT R46, R46, 0x5410, R68 ;  /* 0x000054102e2e1816 */ /* 0x000fe40000000044 */
[----:B------:R-:W-:-:S04]  /*20a0*/  @P1 F2FP.F16.F32.PACK_AB R70, RZ, R70 ;  /* 0x00000046ff46123e */ /* 0x000fc800000000ff */
        /* <DEDUP_REMOVED lines=11> */
[----:B------:R-:W-:-:S04]  /*2160*/  F2FP.F16.F32.PACK_AB R57, RZ, R57 ;  /* 0x00000039ff39723e */ /* 0x000fc800000000ff */
[----:B------:R-:W-:Y:S01]  /*2170*/  PRMT R47, R47, 0x5410, R57 ;  /* 0x000054102f2f7816 */ /* 0x000fe20000000039 */
[----:B------:R-:W-:Y:S06]  /*2180*/  BRA `(.L_x_3998) ;  /* 0x0000000400647947 */ /* 0x000fec0003800000 */
.L_x_3999:
[----:B------:R-:W0:Y:S01]  /*2190*/  @P1 LDC.64 R50, c[0x0][0x408] ;  /* 0x00010200ff321b82 */ /* 0x000e220000000a00 */
[--C-:B------:R-:W-:Y:S01]  /*21a0*/  @P2 FFMA.FTZ R49, R3, R72, R73.reuse ;  /* 0x0000004803312223 */ /* 0x100fe20000010049 */
[----:B------:R-:W-:Y:S01]  /*21b0*/  MOV R48, R20 ;  /* 0x0000001400307202 */ /* 0x000fe20000000f00 */
[-C--:B------:R-:W-:Y:S01]  /*21c0*/  @P2 FFMA.FTZ R54, R14, R72.reuse, R73 ;  /* 0x000000480e362223 */ /* 0x080fe20000010049 */
[----:B------:R-:W-:Y:S01]  /*21d0*/  @P1 LOP3.LUT P4, RZ, R81, 0xff, RZ, 0xc0, !PT ;  /* 0x000000ff51ff1812 */ /* 0x000fe2000788c0ff */
[----:B------:R-:W-:Y:S01]  /*21e0*/  @P2 FADD.FTZ R49, R56, -R49 ;  /* 0x8000003138312221 */ /* 0x000fe20000010000 */
[----:B------:R-:W-:Y:S01]  /*21f0*/  @P2 FFMA.FTZ R64, R10, R72, R73 ;  /* 0x000000480a402223 */ /* 0x000fe20000010049 */
[----:B------:R-:W-:Y:S01]  /*2200*/  @P2 FADD.FTZ R62, R13, -R54 ;  /* 0x800000360d3e2221 */ /* 0x000fe20000010000 */
[----:B------:R-:W1:Y:S01]  /*2210*/  @P1 LDC.64 R52, c[0x0][0x408] ;  /* 0x00010200ff341b82 */ /* 0x000e620000000a00 */
[----:B------:R-:W-:Y:S01]  /*2220*/  @P2 FFMA.FTZ R48, R57, R49, R20 ;  /* 0x0000003139302223 */ /* 0x000fe20000010014 */
[----:B------:R-:W-:-:S02]  /*2230*/  IMAD.MOV.U32 R49, RZ, RZ, R21 ;  /* 0x000000ffff317224 */ /* 0x000fc400078e0015 */
[----:B------:R-:W-:Y:S01]  /*2240*/  @P2 FFMA.FTZ R49, R57, R62, R21 ;  /* 0x0000003e39312223 */ /* 0x000fe20000010015 */
[----:B------:R-:W-:Y:S01]  /*2250*/  @P1 LOP3.LUT P5, RZ, R80, 0xff, RZ, 0xc0, !PT ;  /* 0x000000ff50ff1812 */ /* 0x000fe200078ac0ff */
[-CC-:B------:R-:W-:Y:S01]  /*2260*/  @P2 FFMA.FTZ R84, R11, R72.reuse, R73.reuse ;  /* 0x000000480b542223 */ /* 0x180fe20000010049 */
[----:B------:R-:W-:Y:S01]  /*2270*/  @P1 LOP3.LUT P0, RZ, R70, 0xff, RZ, 0xc0, !PT ;  /* 0x000000ff46ff1812 */ /* 0x000fe2000780c0ff */
[-CC-:B------:R-:W-:Y:S01]  /*2280*/  @P2 FFMA.FTZ R83, R8, R72.reuse, R73.reuse ;  /* 0x0000004808532223 */ /* 0x180fe20000010049 */
[----:B------:R-:W-:Y:S01]  /*2290*/  @P1 LOP3.LUT P6, RZ, R67, 0xff, RZ, 0xc0, !PT ;  /* 0x000000ff43ff1812 */ /* 0x000fe200078cc0ff */
[----:B------:R-:W2:Y:S01]  /*22a0*/  @P1 LDC.64 R62, c[0x0][0x408] ;  /* 0x00010200ff3e1b82 */ /* 0x000ea20000000a00 */
[----:B------:R-:W-:Y:S01]  /*22b0*/  @P1 LOP3.LUT P3, RZ, R69, 0xff, RZ, 0xc0, !PT ;  /* 0x000000ff45ff1812 */ /* 0x000fe2000786c0ff */
[-CC-:B------:R-:W-:Y:S01]  /*22c0*/  @P2 FFMA.FTZ R55, R5, R72.reuse, R73.reuse ;  /* 0x0000004805372223 */ /* 0x180fe20000010049 */
[----:B------:R-:W-:Y:S01]  /*22d0*/  @P2 FFMA.FTZ R81, R2, R72, R73 ;  /* 0x0000004802512223 */ /* 0x000fe20000010049 */
[----:B------:R-:W-:Y:S01]  /*22e0*/  @P2 FADD.FTZ R84, R7, -R84 ;  /* 0x8000005407542221 */ /* 0x000fe20000010000 */
[----:B------:R-:W-:Y:S01]  /*22f0*/  @P2 FADD.FTZ R86, R6, -R83 ;  /* 0x8000005306562221 */ /* 0x000fe20000010000 */
[----:B------:R-:W-:Y:S01]  /*2300*/  @P2 FADD.FTZ R83, R4, -R55 ;  /* 0x8000003704532221 */ /* 0x000fe20000010000 */
[----:B0-----:R-:W-:Y:S01]  /*2310*/  @P1 FMUL.FTZ R51, R48, R51 ;  /* 0x0000003330331220 */ /* 0x001fe20000410000 */
[----:B------:R-:W0:Y:S01]  /*2320*/  @P1 LDC.64 R70, c[0x0][0x408] ;  /* 0x00010200ff461b82 */ /* 0x000e220000000a00 */
[----:B------:R-:W-:-:S02]  /*2330*/  IMAD.MOV.U32 R55, RZ, RZ, R19 ;  /* 0x000000ffff377224 */ /* 0x000fc400078e0013 */
[----:B------:R-:W-:Y:S01]  /*2340*/  @P1 FMUL.FTZ R50, R51, R50 ;  /* 0x0000003233321220 */ /* 0x000fe20000410000 */
[----:B------:R-:W-:Y:S01]  /*2350*/  @P2 FFMA.FTZ R51, R15, R72, R73 ;  /* 0x000000480f332223 */ /* 0x000fe20000010049 */
[----:B-1----:R-:W-:-:S03]  /*2360*/  @P1 FMUL.FTZ R53, R49, R53 ;  /* 0x0000003531351220 */ /* 0x002fc60000410000 */
[----:B------:R-:W-:Y:S01]  /*2370*/  @P1 FSEL R54, R50, RZ, P4 ;  /* 0x000000ff32361208 */ /* 0x000fe20002000000 */
[----:B------:R-:W1:Y:S01]  /*2380*/  @P1 LDC.64 R68, c[0x0][0x408] ;  /* 0x00010200ff441b82 */ /* 0x000e620000000a00 */
[----:B------:R-:W-:Y:S01]  /*2390*/  @P1 LOP3.LUT P4, RZ, R66, 0xff, RZ, 0xc0, !PT ;  /* 0x000000ff42ff1812 */ /* 0x000fe2000788c0ff */
[----:B------:R-:W-:Y:S01]  /*23a0*/  @P2 FADD.FTZ R66, R9, -R64 ;  /* 0x8000004009422221 */ /* 0x000fe20000010000 */
[----:B------:R-:W-:Y:S01]  /*23b0*/  @P1 FMUL.FTZ R80, R53, R52 ;  /* 0x0000003435501220 */ /* 0x000fe20000410000 */
[----:B------:R-:W-:Y:S01]  /*23c0*/  @P2 FADD.FTZ R52, R12, -R51 ;  /* 0x800000330c342221 */ /* 0x000fe20000010000 */
[----:B------:R-:W-:Y:S01]  /*23d0*/  MOV R51, R23 ;  /* 0x0000001700337202 */ /* 0x000fe20000000f00 */
[C---:B------:R-:W-:Y:S01]  /*23e0*/  @P2 FFMA.FTZ R51, R57.reuse, R66, R23 ;  /* 0x0000004239332223 */ /* 0x040fe20000010017 */
[----:B------:R-:W-:Y:S01]  /*23f0*/  MOV R50, R22 ;  /* 0x0000001600327202 */ /* 0x000fe20000000f00 */
[----:B------:R-:W3:Y:S01]  /*2400*/  @P1 LDC.64 R66, c[0x0][0x408] ;  /* 0x00010200ff421b82 */ /* 0x000ee20000000a00 */
[----:B------:R-:W-:Y:S01]  /*2410*/  @P2 FFMA.FTZ R50, R57, R52, R22 ;  /* 0x0000003439322223 */ /* 0x000fe20000010016 */
[----:B------:R-:W-:-:S02]  /*2420*/  @P1 F2FP.F16.F32.PACK_AB R82, RZ, R54 ;  /* 0x00000036ff52123e */ /* 0x000fc400000000ff */
[----:B------:R-:W-:Y:S01]  /*2430*/  MOV R52, R16 ;  /* 0x0000001000347202 */ /* 0x000fe20000000f00 */
[C---:B------:R-:W-:Y:S01]  /*2440*/  @P2 FFMA.FTZ R52, R57.reuse, R84, R16 ;  /* 0x0000005439342223 */ /* 0x040fe20000010010 */
[----:B------:R-:W-:Y:S01]  /*2450*/  MOV R54, R18 ;  /* 0x0000001200367202 */ /* 0x000fe20000000f00 */
[----:B------:R-:W-:Y:S01]  /*2460*/  @P2 FADD.FTZ R84, R0, -R81 ;  /* 0x8000005100542221 */ /* 0x000fe20000010000 */
[----:B------:R-:W4:Y:S01]  /*2470*/  @P1 LDC.64 R64, c[0x0][0x408] ;  /* 0x00010200ff401b82 */ /* 0x000f220000000a00 */
[C---:B------:R-:W-:Y:S01]  /*2480*/  @P2 FFMA.FTZ R54, R57.reuse, R83, R18 ;  /* 0x0000005339362223 */ /* 0x040fe20000010012 */
[----:B------:R-:W-:Y:S01]  /*2490*/  MOV R53, R17 ;  /* 0x0000001100357202 */ /* 0x000fe20000000f00 */
[C---:B------:R-:W-:Y:S01]  /*24a0*/  @P2 FFMA.FTZ R53, R57.reuse, R86, R17 ;  /* 0x0000005639352223 */ /* 0x040fe20000010011 */
[----:B------:R-:W-:Y:S01]  /*24b0*/  @P2 FFMA.FTZ R55, R57, R84, R19 ;  /* 0x0000005439372223 */ /* 0x000fe20000010013 */
[----:B--2---:R-:W-:Y:S01]  /*24c0*/  @P1 FMUL.FTZ R63, R50, R63 ;  /* 0x0000003f323f1220 */ /* 0x004fe20000410000 */
[----:B0-----:R-:W-:Y:S01]  /*24d0*/  @P1 FMUL.FTZ R71, R54, R71 ;  /* 0x0000004736471220 */ /* 0x001fe20000410000 */
[----:B------:R-:W-:Y:S01]  /*24e0*/  @P1 FSEL R80, R80, RZ, P0 ;  /* 0x000000ff50501208 */ /* 0x000fe20000000000 */
[----:B------:R-:W0:Y:S01]  /*24f0*/  @P1 LDC.64 R72, c[0x0][0x408] ;  /* 0x00010200ff481b82 */ /* 0x000e220000000a00 */
[----:B------:R-:W-:Y:S01]  /*2500*/  @P1 FMUL.FTZ R62, R63, R62 ;  /* 0x0000003e3f3e1220 */ /* 0x000fe20000410000 */
[----:B-1----:R-:W-:Y:S01]  /*2510*/  @P1 FMUL.FTZ R69, R53, R69 ;  /* 0x0000004535451220 */ /* 0x002fe20000410000 */
[----:B------:R-:W-:Y:S01]  /*2520*/  @P1 FMUL.FTZ R70, R71, R70 ;  /* 0x0000004647461220 */ /* 0x000fe20000410000 */
[----:B------:R-:W-:-:S02]  /*2530*/  @P1 ISETP.GE.U32.AND P0, PT, R78, RZ, PT ;  /* 0x000000ff4e00120c */ /* 0x000fc40003f06070 */
[----:B------:R-:W-:Y:S01]  /*2540*/  @P1 LOP3.LUT P2, RZ, R75, 0xff, RZ, 0xc0, !PT ;  /* 0x000000ff4bff1812 */ /* 0x000fe2000784c0ff */
[----:B------:R-:W-:Y:S01]  /*2550*/  @P1 FMUL.FTZ R68, R69, R68 ;  /* 0x0000004445441220 */ /* 0x000fe20000410000 */
[----:B---3--:R-:W-:Y:S01]  /*2560*/  @P1 FMUL.FTZ R67, R52, R67 ;  /* 0x0000004334431220 */ /* 0x008fe20000410000 */
[----:B------:R-:W-:Y:S02]  /*2570*/  @P1 ISETP.GE.U32.AND.EX P0, PT, R79, 0x1000000, PT, P0 ;  /* 0x010000004f00180c */ /* 0x000fe40003f06100 */
[----:B------:R-:W-:Y:S01]  /*2580*/  @P1 FSEL R62, R62, RZ, P3 ;  /* 0x000000ff3e3e1208 */ /* 0x000fe20001800000 */
[----:B------:R-:W-:Y:S01]  /*2590*/  @P1 FMUL.FTZ R66, R67, R66 ;  /* 0x0000004243421220 */ /* 0x000fe20000410000 */
[----:B------:R-:W-:Y:S02]  /*25a0*/  @P1 FSEL R70, R70, RZ, P2 ;  /* 0x000000ff46461208 */ /* 0x000fe40001000000 */
[----:B------:R-:W-:Y:S01]  /*25b0*/  @P1 F2FP.F16.F32.PACK_AB R62, RZ, R62 ;  /* 0x0000003eff3e123e */ /* 0x000fe200000000ff */
[----:B----4-:R-:W-:Y:S01]  /*25c0*/  @P1 FMUL.FTZ R65, R51, R65 ;  /* 0x0000004133411220 */ /* 0x010fe20000410000 */
[----:B------:R-:W-:-:S02]  /*25d0*/  @P1 FSEL R66, R66, RZ, P5 ;  /* 0x000000ff42421208 */ /* 0x000fc40002800000 */
[----:B------:R-:W-:Y:S01]  /*25e0*/  @P1 FSEL R68, R68, RZ, P4 ;  /* 0x000000ff44441208 */ /* 0x000fe20002000000 */
[----:B------:R-:W-:Y:S01]  /*25f0*/  @P1 FMUL.FTZ R64, R65, R64 ;  /* 0x0000004041401220 */ /* 0x000fe20000410000 */
[----:B------:R-:W-:Y:S02]  /*2600*/  @P1 F2FP.F16.F32.PACK_AB R66, RZ, R66 ;  /* 0x00000042ff42123e */ /* 0x000fe400000000ff */
[----:B------:R-:W-:Y:S01]  /*2610*/  @P1 F2FP.F16.F32.PACK_AB R70, RZ, R70 ;  /* 0x00000046ff46123e */ /* 0x000fe200000000ff */
[----:B0-----:R-:W-:Y:S01]  /*2620*/  @P1 FMUL.FTZ R73, R55, R73 ;  /* 0x0000004937491220 */ /* 0x001fe20000410000 */
[----:B------:R-:W-:Y:S02]  /*2630*/  @P1 FSEL R64, R64, RZ, P6 ;  /* 0x000000ff40401208 */ /* 0x000fe40003000000 */
[----:B------:R-:W-:Y:S01]  /*2640*/  @P1 PRMT R44, R82, 0x7610, R44 ;  /* 0x00007610522c1816 */ /* 0x000fe2000000002c */
[----:B------:R-:W-:Y:S01]  /*2650*/  @P1 FMUL.FTZ R72, R73, R72 ;  /* 0x0000004849481220 */ /* 0x000fe20000410000 */
[----:B------:R-:W-:-:S02]  /*2660*/  @P1 F2FP.F16.F32.PACK_AB R80, RZ, R80 ;  /* 0x00000050ff50123e */ /* 0x000fc400000000ff */
[----:B------:R-:W-:Y:S02]  /*2670*/  @P1 F2FP.F16.F32.PACK_AB R64, RZ, R64 ;  /* 0x00000040ff40123e */ /* 0x000fe400000000ff */
[----:B------:R-:W-:Y:S02]  /*2680*/  @P1 FSEL R72, R72, RZ, P0 ;  /* 0x000000ff48481208 */ /* 0x000fe40000000000 */
[----:B------:R-:W-:Y:S02]  /*2690*/  @P1 F2FP.F16.F32.PACK_AB R68, RZ, R68 ;  /* 0x00000044ff44123e */ /* 0x000fe400000000ff */
[----:B------:R-:W-:Y:S02]  /*26a0*/  @P1 F2FP.F16.F32.PACK_AB R72, RZ, R72 ;  /* 0x00000048ff48123e */ /* 0x000fe400000000ff */
[----:B------:R-:W-:Y:S02]  /*26b0*/  @P1 PRMT R45, R62, 0x7610, R45 ;  /* 0x000076103e2d1816 */ /* 0x000fe4000000002d */
[----:B------:R-:W-:-:S02]  /*26c0*/  @P1 PRMT R46, R66, 0x7610, R46 ;  /* 0x00007610422e1816 */ /* 0x000fc4000000002e */
[----:B------:R-:W-:Y:S02]  /*26d0*/  @P1 PRMT R47, R70, 0x7610, R47 ;  /* 0x00007610462f1816 */ /* 0x000fe4000000002f */
[----:B------:R-:W-:Y:S02]  /*26e0*/  @P1 PRMT R44, R44, 0x5410, R80 ;  /* 0x000054102c2c1816 */ /* 0x000fe40000000050 */
[----:B------:R-:W-:Y:S02]  /*26f0*/  @P1 PRMT R45, R45, 0x5410, R64 ;  /* 0x000054102d2d1816 */ /* 0x000fe40000000040 */
[----:B------:R-:W-:Y:S02]  /*2700*/  @P1 PRMT R46, R46, 0x5410, R68 ;  /* 0x000054102e2e1816 */ /* 0x000fe40000000044 */
[----:B------:R-:W-:-:S07]  /*2710*/  @P1 PRMT R47, R47, 0x5410, R72 ;  /* 0x000054102f2f1816 */ /* 0x000fce0000000048 */
.L_x_3998:
[----:B------:R-:W-:Y:S05]  /*2720*/  BSYNC.RECONVERGENT B1 ;  /* 0x0000000000017941 */ /* 0x000fea0003800200 */
.L_x_3981:
        /* <DEDUP_REMOVED lines=12> */
.L_x_4001:
[----:B------:R-:W-:Y:S05]  /*27f0*/  BSYNC.RECONVERGENT B1 ;  /* 0x0000000000017941 */ /* 0x000fea0003800200 */
.L_x_4000:
        /* <DEDUP_REMOVED lines=8> */
.L_x_3976:
[----:B------:R-:W-:Y:S05]  /*2880*/  BSYNC B0 ;  /* 0x0000000000007941 */ /* 0x000fea0003800000 */
.L_x_3975:
        /* <DEDUP_REMOVED lines=17> */
[----:B------:R-:W0:Y:S04]  /*29a0*/  LDS R7, [R3+0x600] ;  /* 0x0006000003077984 */ /* 0x000e280000000800 */
        /* <DEDUP_REMOVED lines=46> */
.L_x_3980:
        /* <DEDUP_REMOVED lines=8> */
.L_x_4004:
[----:B------:R-:W-:Y:S05]  /*2d10*/  BSYNC B1 ;  /* 0x0000000000017941 */ /* 0x000fea0003800000 */
.L_x_4003:
        /* <DEDUP_REMOVED lines=8> */
.L_x_4005:
[----:B------:R-:W-:Y:S01]  /*2da0*/  FADD.FTZ R62, R62, R71 ;  /* 0x000000473e3e7221 */ /* 0x000fe20000010000 */
[----:B------:R-:W-:-:S04]  /*2db0*/  HFMA2 R84, -RZ, RZ, 0, 1.1920928955078125e-07 ;  /* 0x00000002ff547431 */ /* 0x000fc800000001ff */
[----:B------:R-:W-:Y:S02]  /*2dc0*/  MOV R85, R62 ;  /* 0x0000003e00557202 */ /* 0x000fe40000000f00 */
[----:B------:R-:W-:-:S07]  /*2dd0*/  MOV R63, R83 ;  /* 0x00000053003f7202 */ /* 0x000fce0000000f00 */
[----:B------:R-:W-:Y:S05]  /*2de0*/  WARPSYNC.COLLECTIVE R82, `(.L_x_4006) ;  /* 0x0000000052087348 */ /* 0x000fea0003c00000 */
[----:B------:R0:W1:Y:S02]  /*2df0*/  SHFL.BFLY P0, R83, R85, R84, R87 ;  /* 0x0c00005455537389 */ /* 0x0000640000000057 */
[----:B01----:R-:W-:Y:S05]  /*2e00*/  ENDCOLLECTIVE ;  /* 0x000000000000791b */ /* 0x003fea0003800000 */
.L_x_4006:
[----:B------:R-:W-:-:S05]  /*2e10*/  FADD.FTZ R63, R63, R72 ;  /* 0x000000483f3f7221 */ /* 0x000fca0000010000 */
[----:B------:R-:W-:Y:S01]  /*2e20*/  MOV R85, R63 ;  /* 0x0000003f00557202 */ /* 0x000fe20000000f00 */
[----:B------:R-:W-:-:S07]  /*2e30*/  IMAD.MOV.U32 R73, RZ, RZ, R83 ;  /* 0x000000ffff497224 */ /* 0x000fce00078e0053 */
[----:B------:R-:W-:Y:S05]  /*2e40*/  WARPSYNC.COLLECTIVE R82, `(.L_x_4007) ;  /* 0x0000000052087348 */ /* 0x000fea0003c00000 */
[----:B------:R0:W1:Y:S02]  /*2e50*/  SHFL.BFLY P0, R83, R85, R84, R87 ;  /* 0x0c00005455537389 */ /* 0x0000640000000057 */
[----:B01----:R-:W-:Y:S05]  /*2e60*/  ENDCOLLECTIVE ;  /* 0x000000000000791b */ /* 0x003fea0003800000 */
.L_x_4007:
[----:B------:R-:W-:Y:S01]  /*2e70*/  FADD.FTZ R73, R62, R73 ;  /* 0x000000493e497221 */ /* 0x000fe20000010000 */
[----:B------:R-:W-:-:S04]  /*2e80*/  HFMA2 R84, -RZ, RZ, 0, 2.384185791015625e-07 ;  /* 0x00000004ff547431 */ /* 0x000fc800000001ff */
[----:B------:R-:W-:Y:S02]  /*2e90*/  MOV R85, R73 ;  /* 0x0000004900557202 */ /* 0x000fe40000000f00 */
[----:B------:R-:W-:-:S07]  /*2ea0*/  MOV R74, R83 ;  /* 0x00000053004a7202 */ /* 0x000fce0000000f00 */
[----:B------:R-:W-:Y:S05]  /*2eb0*/  WARPSYNC.COLLECTIVE R82, `(.L_x_4008) ;  /* 0x0000000052087348 */ /* 0x000fea0003c00000 */
[----:B------:R0:W1:Y:S02]  /*2ec0*/  SHFL.BFLY P0, R83, R85, R84, R87 ;  /* 0x0c00005455537389 */ /* 0x0000640000000057 */
[----:B01----:R-:W-:Y:S05]  /*2ed0*/  ENDCOLLECTIVE ;  /* 0x000000000000791b */ /* 0x003fea0003800000 */
.L_x_4008:
[----:B------:R-:W-:-:S04]  /*2ee0*/  FADD.FTZ R74, R63, R74 ;  /* 0x0000004a3f4a7221 */ /* 0x000fc80000010000 */
[----:B------:R-:W-:Y:S01]  /*2ef0*/  IMAD.MOV.U32 R85, RZ, RZ, R74 ;  /* 0x000000ffff557224 */ /* 0x000fe200078e004a */
[----:B------:R-:W-:-:S07]  /*2f00*/  MOV R76, R83 ;  /* 0x00000053004c7202 */ /* 0x000fce0000000f00 */
[----:B------:R-:W-:Y:S05]  /*2f10*/  WARPSYNC.COLLECTIVE R82, `(.L_x_4009) ;  /* 0x0000000052087348 */ /* 0x000fea0003c00000 */
[----:B------:R0:W1:Y:S02]  /*2f20*/  SHFL.BFLY P0, R83, R85, R84, R87 ;  /* 0x0c00005455537389 */ /* 0x0000640000000057 */
[----:B01----:R-:W-:Y:S05]  /*2f30*/  ENDCOLLECTIVE ;  /* 0x000000000000791b */ /* 0x003fea0003800000 */
.L_x_4009:
[----:B------:R-:W-:Y:S01]  /*2f40*/  FADD.FTZ R76, R73, R76 ;  /* 0x0000004c494c7221 */ /* 0x000fe20000010000 */
[----:B------:R-:W-:-:S04]  /*2f50*/  HFMA2 R84, -RZ, RZ, 0, 4.76837158203125e-07 ;  /* 0x00000008ff547431 */ /* 0x000fc800000001ff */
[----:B------:R-:W-:Y:S02]  /*2f60*/  MOV R85, R76 ;  /* 0x0000004c00557202 */ /* 0x000fe40000000f00 */
[----:B------:R-:W-:-:S07]  /*2f70*/  MOV R77, R83 ;  /* 0x00000053004d7202 */ /* 0x000fce0000000f00 */
[----:B------:R-:W-:Y:S05]  /*2f80*/  WARPSYNC.COLLECTIVE R82, `(.L_x_4010) ;  /* 0x0000000052087348 */ /* 0x000fea0003c00000 */
[----:B------:R0:W1:Y:S02]  /*2f90*/  SHFL.BFLY P0, R83, R85, R84, R87 ;  /* 0x0c00005455537389 */ /* 0x0000640000000057 */
[----:B01----:R-:W-:Y:S05]  /*2fa0*/  ENDCOLLECTIVE ;  /* 0x000000000000791b */ /* 0x003fea0003800000 */
.L_x_4010:
[----:B------:R-:W-:-:S05]  /*2fb0*/  FADD.FTZ R77, R74, R77 ;  /* 0x0000004d4a4d7221 */ /* 0x000fca0000010000 */
[----:B------:R-:W-:Y:S02]  /*2fc0*/  MOV R85, R77 ;  /* 0x0000004d00557202 */ /* 0x000fe40000000f00 */
[----:B------:R-:W-:-:S07]  /*2fd0*/  MOV R71, R83 ;  /* 0x0000005300477202 */ /* 0x000fce0000000f00 */
[----:B------:R-:W-:Y:S05]  /*2fe0*/  WARPSYNC.COLLECTIVE R82, `(.L_x_4011) ;  /* 0x0000000052087348 */ /* 0x000fea0003c00000 */
[----:B------:R0:W1:Y:S02]  /*2ff0*/  SHFL.BFLY P0, R83, R85, R84, R87 ;  /* 0x0c00005455537389 */ /* 0x0000640000000057 */
[----:B01----:R-:W-:Y:S05]  /*3000*/  ENDCOLLECTIVE ;  /* 0x000000000000791b */ /* 0x003fea0003800000 */
.L_x_4011:
[----:B------:R-:W-:Y:S01]  /*3010*/  FADD.FTZ R71, R76, R71 ;  /* 0x000000474c477221 */ /* 0x000fe20000010000 */
[----:B------:R-:W-:-:S04]  /*3020*/  HFMA2 R84, -RZ, RZ, 0, 9.5367431640625e-07 ;  /* 0x00000010ff547431 */ /* 0x000fc800000001ff */
[----:B------:R-:W-:Y:S01]  /*3030*/  MOV R85, R71 ;  /* 0x0000004700557202 */ /* 0x000fe20000000f00 */
[----:B------:R-:W-:-:S07]  /*3040*/  IMAD.MOV.U32 R72, RZ, RZ, R83 ;  /* 0x000000ffff487224 */ /* 0x000fce00078e0053 */
[----:B------:R-:W-:Y:S05]  /*3050*/  WARPSYNC.COLLECTIVE R82, `(.L_x_4012) ;  /* 0x0000000052087348 */ /* 0x000fea0003c00000 */
[----:B------:R0:W1:Y:S02]  /*3060*/  SHFL.BFLY P0, R83, R85, R84, R87 ;  /* 0x0c00005455537389 */ /* 0x0000640000000057 */
[----:B01----:R-:W-:Y:S05]  /*3070*/  ENDCOLLECTIVE ;  /* 0x000000000000791b */ /* 0x003fea0003800000 */
.L_x_4012:
[----:B------:R-:W-:-:S05]  /*3080*/  FADD.FTZ R72, R77, R72 ;  /* 0x000000484d487221 */ /* 0x000fca0000010000 */
[----:B------:R-:W-:Y:S02]  /*3090*/  MOV R85, R72 ;  /* 0x0000004800557202 */ /* 0x000fe40000000f00 */
[----:B------:R-:W-:-:S07]  /*30a0*/  MOV R62, R83 ;  /* 0x00000053003e7202 */ /* 0x000fce0000000f00 */
[----:B------:R-:W-:Y:S05]  /*30b0*/  WARPSYNC.COLLECTIVE R82, `(.L_x_4013) ;  /* 0x0000000052087348 */ /* 0x000fea0003c00000 */
[----:B------:R0:W1:Y:S02]  /*30c0*/  SHFL.BFLY P0, R83, R85, R84, R87 ;  /* 0x0c00005455537389 */ /* 0x0000640000000057 */
[----:B01----:R-:W-:Y:S05]  /*30d0*/  ENDCOLLECTIVE ;  /* 0x000000000000791b */ /* 0x003fea0003800000 */
.L_x_4013:
[----:B------:R-:W-:Y:S01]  /*30e0*/  MOV R63, R83 ;  /* 0x00000053003f7202 */ /* 0x000fe20000000f00 */
[----:B------:R-:W-:Y:S06]  /*30f0*/  BRA `(.L_x_4014) ;  /* 0xffffffdc001c7947 */ /* 0x000fec000383ffff */
.L_x_4015:
        /* <DEDUP_REMOVED lines=16> */
.L_x_6469:


//--------------------- .text._ZN10layer_norm13ln_bwd_kernelINS_13Kernel_traitsI6__halfS2_fS2_fjLj256ELj1ELj4ELj1ELj16ENS_18Kernel_traits_baseILj256ES2_S2_fS2_fjLj128EEEEELb1ELb1ELb0ELb0EEEvNS_9BwdParamsE --------------------------
	.section	.text._ZN10layer_norm13ln_bwd_kernelINS_13Kernel_traitsI6__halfS2_fS2_fjLj256ELj1ELj4ELj1ELj16ENS_18Kernel_traits_baseILj256ES2_S2_fS2_fjLj128EEEEELb1ELb1ELb0ELb0EEEvNS_9BwdParamsE,"ax",@progbits
	.align	128
        .global         _ZN10layer_norm13ln_bwd_kernelINS_13Kernel_traitsI6__halfS2_fS2_fjLj256ELj1ELj4ELj1ELj16ENS_18Kernel_traits_baseILj256ES2_S2_fS2_fjLj128EEEEELb1ELb1ELb0ELb0EEEvNS_9BwdParamsE
        .type           _ZN10layer_norm13ln_bwd_kernelINS_13Kernel_traitsI6__halfS2_fS2_fjLj256ELj1ELj4ELj1ELj16ENS_18Kernel_traits_baseILj256ES2_S2_fS2_fjLj128EEEEELb1ELb1ELb0ELb0EEEvNS_9BwdParamsE,@function
        .size           _ZN10layer_norm13ln_bwd_kernelINS_13Kernel_traitsI6__halfS2_fS2_fjLj256ELj1ELj4ELj1ELj16ENS_18Kernel_traits_baseILj256ES2_S2_fS2_fjLj128EEEEELb1ELb1ELb0ELb0EEEvNS_9BwdParamsE,(.L_x_6470 - _ZN10layer_norm13ln_bwd_kernelINS_13Kernel_traitsI6__halfS2_fS2_fjLj256ELj1ELj4ELj1ELj16ENS_18Kernel_traits_baseILj256ES2_S2_fS2_fjLj128EEEEELb1ELb1ELb0ELb0EEEvNS_9BwdParamsE)
        .other          _ZN10layer_norm13ln_bwd_kernelINS_13Kernel_traitsI6__halfS2_fS2_fjLj256ELj1ELj4ELj1ELj16ENS_18Kernel_traits_baseILj256ES2_S2_fS2_fjLj128EEEEELb1ELb1ELb0ELb0EEEvNS_9BwdParamsE,@"STO_CUDA_ENTRY STV_DEFAULT"
_ZN10layer_norm13ln_bwd_kernelINS_13Kernel_traitsI6__halfS2_fS2_fjLj256ELj1ELj4ELj1ELj16ENS_18Kernel_traits_baseILj256ES2_S2_fS2_fjLj128EEEEELb1ELb1ELb0ELb0EEEvNS_9BwdParamsE:
.text._ZN10layer_norm13ln_bwd_kernelINS_13Kernel_traitsI6__halfS2_fS2_fjLj256ELj1ELj4ELj1ELj16ENS_18Kernel_traits_baseILj256ES2_S2_fS2_fjLj128EEEEELb1ELb1ELb0ELb0EEEvNS_9BwdParamsE:
        /* <DEDUP_REMOVED lines=45> */
[----:B0-----:R-:W-:-:S04]  /*02d0*/  ISETP.NE.U32.AND P0, PT, RZ, UR10, PT ;  /* 0x0000000aff007c0c */ /* 0x001fc8000bf05070 */
[----:B------:R-:W-:-:S13]  /*02e0*/  ISETP.NE.AND.EX P0, PT, RZ, UR11, PT, P0 ;  /* 0x0000000bff007c0c */ /* 0x000fda000bf05300 */
.L_x_4027:
[----:B0-----:R-:W0:Y:S08]  /*02f0*/  @P0 LDC.64 R8, c[0x0][0x3e0] ;  /* 0x0000f800ff080b82 */ /* 0x001e300000000a00 */
[----:B------:R-:W2:Y:S01]  /*0300*/  LDC.64 R60, c[0x0][0x3c8] ;  /* 0x0000f200ff3c7b82 */ /* 0x000ea20000000a00 */
[----:B0-----:R-:W-:-:S06]  /*0310*/  @P0 IMAD.WIDE R62, R0, 0x2, R8 ;  /* 0x00000002003e0825 */ /* 0x001fcc00078e0208 */
[----:B------:R0:W3:Y:S01]  /*0320*/  @P0 LDG.E.U16 R62, desc[UR8][R62.64] ;  /* 0x000000083e3e0981 */ /* 0x0000e2000c1e1500 */
[----:B--2---:R-:W-:Y:S02]  /*0330*/  IMAD.WIDE R88, R0, 0x4, R60 ;  /* 0x0000000400587825 */ /* 0x004fe400078e023c */
[----:B------:R-:W2:Y:S03]  /*0340*/  LDC.64 R60, c[0x0][0x3c0] ;  /* 0x0000f000ff3c7b82 */ /* 0x000ea60000000a00 */
        /* <DEDUP_REMOVED lines=11> */
[----:B---3--:R-:W-:Y:S01]  /*0400*/  @P0 HADD2.F32 R8, -RZ, R62.H0_H0 ;  /* 0x2000003eff080230 */ /* 0x008fe20000004100 */
[----:B--2-4-:R-:W-:Y:S06]  /*0410*/  @!P2 BRA `(.L_x_4019) ;  /* 0x000000040090a947 */ /* 0x014fec0003800000 */
        /* <DEDUP_REMOVED lines=8> */
[----:B------:R0:W4:Y:S04]  /*04a0*/  LDG.E.128 R64, desc[UR8][R74.64+0x10] ;  /* 0x000010084a407981 */ /* 0x000128000c1e1d00 */
[----:B------:R-:W4:Y:S01]  /*04b0*/  LDG.E.128 R68, desc[UR8][R68.64] ;  /* 0x0000000844447981 */ /* 0x000f22000c1e1d00 */
[----:B-1----:R-:W-:-:S06]  /*04c0*/  IMAD.WIDE.U32 R72, R7, 0x8, R72 ;  /* 0x0000000807487825 */ /* 0x002fcc00078e0048 */
[----:B------:R-:W4:Y:S01]  /*04d0*/  LDG.E.64 R72, desc[UR8][R72.64] ;  /* 0x0000000848487981 */ /* 0x000f22000c1e1b00 */
[----:B------:R-:W-:-:S04]  /*04e0*/  ISETP.NE.U32.AND P1, PT, RZ, UR12, PT ;  /* 0x0000000cff007c0c */ /* 0x000fc8000bf25070 */
[----:B------:R-:W-:-:S13]  /*04f0*/  ISETP.NE.AND.EX P1, PT, RZ, UR13, PT, P1 ;  /* 0x0000000dff007c0c */ /* 0x000fda000bf25310 */
[----:B------:R-:W2:Y:S01]  /*0500*/  @P1 LDC.64 R76, c[0x0][0x438] ;  /* 0x00010e00ff4c1b82 */ /* 0x000ea20000000a00 */
[----:B------:R-:W-:Y:S02]  /*0510*/  HADD2.F32 R86, -RZ, R20.H0_H0 ;  /* 0x20000014ff567230 */ /* 0x000fe40000004100 */
[----:B--2---:R-:W-:-:S05]  /*0520*/  @P1 IMAD.WIDE.U32 R10, R7, 0x20, R76 ;  /* 0x00000020070a1825 */ /* 0x004fca00078e004c */
[----:B------:R-:W5:Y:S04]  /*0530*/  @P1 LDG.E.128 R16, desc[UR8][R10.64] ;  /* 0x000000080a101981 */ /* 0x000f68000c1e1d00 */
[----:B------:R1:W5:Y:S01]  /*0540*/  @P1 LDG.E.128 R12, desc[UR8][R10.64+0x10] ;  /* 0x000010080a0c1981 */ /* 0x000362000c1e1d00 */
[----:B------:R-:W-:Y:S01]  /*0550*/  ISETP.NE.AND P1, PT, R6, RZ, PT ;  /* 0x000000ff0600720c */ /* 0x000fe20003f25270 */
[----:B------:R-:W-:Y:S02]  /*0560*/  HADD2.F32 R82, -RZ, R20.H1_H1 ;  /* 0x30000014ff527230 */ /* 0x000fe40000004100 */
[--C-:B------:R-:W-:Y:S02]  /*0570*/  HADD2.F32 R78, -RZ, R21.reuse.H1_H1 ;  /* 0x30000015ff4e7230 */ /* 0x100fe40000004100 */
[----:B------:R-:W-:-:S02]  /*0580*/  HADD2.F32 R79, -RZ, R21.H0_H0 ;  /* 0x20000015ff4f7230 */ /* 0x000fc40000004100 */
[----:B0-----:R-:W-:Y:S01]  /*0590*/  HADD2.F32 R75, -RZ, R22.H0_H0 ;  /* 0x20000016ff4b7230 */ /* 0x001fe20000004100 */
[----:B---3--:R-:W-:-:S05]  /*05a0*/  FSEL R3, R3, RZ, !P1 ;  /* 0x000000ff03037208 */ /* 0x008fca0004800000 */
[--C-:B------:R-:W-:Y:S01]  /*05b0*/  FADD.FTZ R74, R60, -R3.reuse ;  /* 0x800000033c4a7221 */ /* 0x100fe20000010000 */
[--C-:B------:R-:W-:Y:S01]  /*05c0*/  FADD.FTZ R84, R61, -R3.reuse ;  /* 0x800000033d547221 */ /* 0x100fe20000010000 */
[--C-:B------:R-:W-:Y:S01]  /*05d0*/  FADD.FTZ R62, R62, -R3.reuse ;  /* 0x800000033e3e7221 */ /* 0x100fe20000010000 */
[--C-:B------:R-:W-:Y:S01]  /*05e0*/  FADD.FTZ R80, R63, -R3.reuse ;  /* 0x800000033f507221 */ /* 0x100fe20000010000 */
[--C-:B----4-:R-:W-:Y:S01]  /*05f0*/  FADD.FTZ R64, R64, -R3.reuse ;  /* 0x8000000340407221 */ /* 0x110fe20000010000 */
[--C-:B------:R-:W-:Y:S01]  /*0600*/  FADD.FTZ R76, R65, -R3.reuse ;  /* 0x80000003414c7221 */ /* 0x100fe20000010000 */
[--C-:B------:R-:W-:Y:S01]  /*0610*/  FADD.FTZ R66, R66, -R3.reuse ;  /* 0x8000000342427221 */ /* 0x100fe20000010000 */
[----:B------:R-:W-:Y:S01]  /*0620*/  FADD.FTZ R60, R67, -R3 ;  /* 0x80000003433c7221 */ /* 0x000fe20000010000 */
[----:B-----5:R-:W-:Y:S01]  /*0630*/  FMUL.FTZ R3, R9, R74 ;  /* 0x0000004a09037220 */ /* 0x020fe20000410000 */
[----:B------:R-:W-:Y:S02]  /*0640*/  HADD2.F32 R61, -RZ, R68.H0_H0 ;  /* 0x20000044ff3d7230 */ /* 0x000fe40000004100 */
[----:B------:R-:W-:-:S02]  /*0650*/  HADD2.F32 R65, -RZ, R70.H0_H0 ;  /* 0x20000046ff417230 */ /* 0x000fc40000004100 */
[----:B------:R-:W-:Y:S02]  /*0660*/  HADD2.F32 R70, -RZ, R70.H1_H1 ;  /* 0x30000046ff467230 */ /* 0x000fe40000004100 */
[-C--:B------:R-:W-:Y:S01]  /*0670*/  FMUL.FTZ R86, R86, R61.reuse ;  /* 0x0000003d56567220 */ /* 0x080fe20000410000 */
[----:B------:R-:W-:Y:S01]  /*0680*/  FADD.FTZ R44, R44, R61 ;  /* 0x0000003d2c2c7221 */ /* 0x000fe20000010000 */
[----:B------:R-:W-:Y:S01]  /*0690*/  FFMA.FTZ R40, R3, R61, R40 ;  /* 0x0000003d03287223 */ /* 0x000fe20000010028 */
[----:B------:R-:W-:Y:S02]  /*06a0*/  HADD2.F32 R61, -RZ, R22.H1_H1 ;  /* 0x30000016ff3d7230 */ /* 0x000fe40000004100 */
[C---:B------:R-:W-:Y:S01]  /*06b0*/  FMUL.FTZ R81, R9.reuse, R62 ;  /* 0x0000003e09517220 */ /* 0x040fe20000410000 */
[----:B------:R-:W-:Y:S02]  /*06c0*/  HADD2.F32 R63, -RZ, R69.H0_H0 ;  /* 0x20000045ff3f7230 */ /* 0x000fe40000004100 */
[----:B------:R-:W-:Y:S01]  /*06d0*/  FMUL.FTZ R84, R9, R84 ;  /* 0x0000005409547220 */ /* 0x000fe20000410000 */
[----:B------:R-:W-:-:S02]  /*06e0*/  HADD2.F32 R68, -RZ, R68.H1_H1 ;  /* 0x30000044ff447230 */ /* 0x000fc40000004100 */
[----:B------:R-:W-:Y:S01]  /*06f0*/  FMUL.FTZ R74, R61, R70 ;  /* 0x000000463d4a7220 */ /* 0x000fe20000410000 */
[----:B------:R-:W-:Y:S02]  /*0700*/  HADD2.F32 R69, -RZ, R69.H1_H1 ;  /* 0x30000045ff457230 */ /* 0x000fe40000004100 */
[C---:B------:R-:W-:Y:S01]  /*0710*/  FMUL.FTZ R80, R9.reuse, R80 ;  /* 0x0000005009507220 */ /* 0x040fe20000410000 */
[--C-:B-1----:R-:W-:Y:S02]  /*0720*/  HADD2.F32 R11, -RZ, R71.reuse.H0_H0 ;  /* 0x20000047ff0b7230 */ /* 0x102fe40000004100 */
[C---:B------:R-:W-:Y:S01]  /*0730*/  FMUL.FTZ R76, R9.reuse, R76 ;  /* 0x0000004c094c7220 */ /* 0x040fe20000410000 */
[----:B------:R-:W-:Y:S02]  /*0740*/  HADD2.F32 R10, -RZ, R71.H1_H1 ;  /* 0x30000047ff0a7230 */ /* 0x000fe40000004100 */
[----:B------:R-:W-:Y:S01]  /*0750*/  FMUL.FTZ R71, R9, R66 ;  /* 0x0000004209477220 */ /* 0x000fe20000410000 */
[----:B------:R-:W-:-:S02]  /*0760*/  HADD2.F32 R62, -RZ, R23.H0_H0 ;  /* 0x20000017ff3e7230 */ /* 0x000fc40000004100 */
[----:B------:R-:W-:Y:S02]  /*0770*/  HADD2.F32 R61, -RZ, R23.H1_H1 ;  /* 0x30000017ff3d7230 */ /* 0x000fe40000004100 */
[-C--:B------:R-:W-:Y:S01]  /*0780*/  FMUL.FTZ R82, R82, R68.reuse ;  /* 0x0000004452527220 */ /* 0x080fe20000410000 */
[----:B------:R-:W-:Y:S01]  /*0790*/  FADD.FTZ R45, R45, R68 ;  /* 0x000000442d2d7221 */ /* 0x000fe20000010000 */
[----:B------:R-:W-:Y:S01]  /*07a0*/  FFMA.FTZ R41, R84, R68, R41 ;  /* 0x0000004454297223 */ /* 0x000fe20000010029 */
[-C--:B------:R-:W-:Y:S01]  /*07b0*/  FMUL.FTZ R78, R78, R69.reuse ;  /* 0x000000454e4e7220 */ /* 0x080fe20000410000 */
[----:B------:R-:W-:Y:S01]  /*07c0*/  FADD.FTZ R47, R47, R69 ;  /* 0x000000452f2f7221 */ /* 0x000fe20000010000 */
[----:B------:R-:W-:Y:S01]  /*07d0*/  FFMA.FTZ R43, R80, R69, R43 ;  /* 0x00000045502b7223 */ /* 0x000fe2000001002b */
[----:B------:R-:W-:Y:S01]  /*07e0*/  FADD.FTZ R49, R49, R70 ;  /* 0x0000004631317221 */ /* 0x000fe20000010000 */
[----:B------:R-:W-:Y:S01]  /*07f0*/  FFMA.FTZ R37, R76, R70, R37 ;  /* 0x000000464c257223 */ /* 0x000fe20000010025 */
[-C--:B------:R-:W-:Y:S01]  /*0800*/  FMUL.FTZ R69, R62, R11.reuse ;  /* 0x0000000b3e457220 */ /* 0x080fe20000410000 */
[----:B------:R-:W-:Y:S01]  /*0810*/  FADD.FTZ R50, R50, R11 ;  /* 0x0000000b32327221 */ /* 0x000fe20000010000 */
[----:B------:R-:W-:Y:S01]  /*0820*/  FFMA.FTZ R38, R71, R11, R38 ;  /* 0x0000000b47267223 */ /* 0x000fe20000010026 */
[----:B------:R-:W-:Y:S01]  /*0830*/  FMUL.FTZ R70, R9, R60 ;  /* 0x0000003c09467220 */ /* 0x000fe20000410000 */
[----:B------:R-:W-:Y:S01]  /*0840*/  FMUL.FTZ R68, R61, R10 ;  /* 0x0000000a3d447220 */ /* 0x000fe20000410000 */
[----:B------:R-:W-:Y:S01]  /*0850*/  FADD.FTZ R11, RZ, R86 ;  /* 0x00000056ff0b7221 */ /* 0x000fe20000010000 */
[----:B------:R-:W-:Y:S01]  /*0860*/  FFMA.FTZ R61, R3, R86, RZ ;  /* 0x00000056033d7223 */ /* 0x000fe200000100ff */
[----:B------:R-:W-:Y:S01]  /*0870*/  FADD.FTZ R51, R51, R10 ;  /* 0x0000000a33337221 */ /* 0x000fe20000010000 */
[----:B------:R-:W-:Y:S01]  /*0880*/  FFMA.FTZ R39, R70, R10, R39 ;  /* 0x0000000a46277223 */ /* 0x000fe20000010027 */
        /* <DEDUP_REMOVED lines=15> */
[----:B------:R-:W-:Y:S01]  /*0980*/  SHF.R.U32.HI R62, RZ, 0x10, R73 ;  /* 0x00000010ff3e7819 */ /* 0x000fe20000011649 */
[----:B------:R-:W-:Y:S01]  /*0990*/  FADD.FTZ R63, R10, R69 ;  /* 0x000000450a3f7221 */ /* 0x000fe20000010000 */
[----:B------:R-:W-:Y:S01]  /*09a0*/  SHF.R.U32.HI R85, RZ, 0x18, R73 ;  /* 0x00000018ff557819 */ /* 0x000fe20000011649 */
[----:B------:R-:W-:Y:S01]  /*09b0*/  FFMA.FTZ R83, R71, R69, R60 ;  /* 0x0000004547537223 */ /* 0x000fe2000001003c */
[----:B------:R-:W-:Y:S01]  /*09c0*/  FADD.FTZ R48, R48, R65 ;  /* 0x0000004130307221 */ /* 0x000fe20000010000 */
[----:B------:R-:W-:Y:S01]  /*09d0*/  FFMA.FTZ R36, R77, R65, R36 ;  /* 0x000000414d247223 */ /* 0x000fe20000010024 */
[C-C-:B------:R-:W-:Y:S01]  /*09e0*/  SHF.R.U64 R67, R72.reuse, 0x8, R73.reuse ;  /* 0x0000000848437819 */ /* 0x140fe20000001249 */
[----:B------:R-:W-:Y:S01]  /*09f0*/  FADD.FTZ R63, R63, R68 ;  /* 0x000000443f3f7221 */ /* 0x000fe20000010000 */
[----:B------:R-:W-:Y:S01]  /*0a00*/  SHF.R.U64 R66, R72, 0x10, R73 ;  /* 0x0000001048427819 */ /* 0x000fe20000001249 */
[----:B------:R-:W-:Y:S01]  /*0a10*/  FFMA.FTZ R83, R70, R68, R83 ;  /* 0x0000004446537223 */ /* 0x000fe20000010053 */
[----:B------:R-:W-:-:S02]  /*0a20*/  SHF.R.U64 R65, R72, 0x18, R73 ;  /* 0x0000001848417819 */ /* 0x000fc40000001249 */
[----:B------:R-:W-:Y:S02]  /*0a30*/  SHF.R.U32.HI R64, RZ, 0x8, R73 ;  /* 0x00000008ff407819 */ /* 0x000fe40000011649 */
[----:B------:R-:W-:Y:S02]  /*0a40*/  PRMT R11, R62, 0x7610, R11 ;  /* 0x000076103e0b7816 */ /* 0x000fe4000000000b */
[----:B------:R-:W-:-:S07]  /*0a50*/  PRMT R10, R85, 0x7610, R10 ;  /* 0x00007610550a7816 */ /* 0x000fce000000000a */
.L_x_4019:
[----:B------:R-:W-:Y:S05]  /*0a60*/  BSYNC.RECONVERGENT B1 ;  /* 0x0000000000017941 */ /* 0x000fea0003800200 */
.L_x_4018:
        /* <DEDUP_REMOVED lines=20> */
.L_x_4041:
        /* <DEDUP_REMOVED lines=18> */
[----:B------:R-:W-:-:S03]  /*0cd0*/  LOP3.LUT P1, RZ, R72, 0xff, RZ, 0xc0, !PT ;  /* 0x000000ff48ff7812 */ /* 0x000fc6000782c0ff */
[----:B------:R-:W-:-:S04]  /*0ce0*/  FADD.FTZ R90, R86, -R83 ;  /* 0x80000053565a7221 */ /* 0x000fc80000010000 */
[----:B-----5:R-:W-:-:S04]  /*0cf0*/  FMUL.FTZ R83, R9, R90 ;  /* 0x0000005a09537220 */ /* 0x020fc80000410000 */
[----:B------:R-:W-:Y:S02]  /*0d00*/  FMUL.FTZ R83, R83, R8 ;  /* 0x0000000853537220 */ /* 0x000fe40000410000 */
[----:B------:R-:W-:Y:S02]  /*0d10*/  @P1 HADD2.F32 R85, -RZ, R60.H0_H0 ;  /* 0x2000003cff551230 */ /* 0x000fe40000004100 */
[----:B------:R-:W-:Y:S01]  /*0d20*/  FMUL.FTZ R90, R83, UR15 ;  /* 0x0000000f535a7c20 */ /* 0x000fe20008410000 */
[----:B------:R-:W-:-:S03]  /*0d30*/  HFMA2 R83, -RZ, RZ, 0, 0 ;  /* 0x00000000ff537431 */ /* 0x000fc600000001ff */
[----:B------:R-:W-:Y:S01]  /*0d40*/  @P1 FMUL.FTZ R83, R90, R85 ;  /* 0x000000555a531220 */ /* 0x000fe20000410000 */
[----:B------:R-:W-:-:S03]  /*0d50*/  @P1 HADD2.F32 R85, -RZ, R24.H0_H0 ;  /* 0x20000018ff551230 */ /* 0x000fc60000004100 */
[----:B------:R-:W-:Y:S01]  /*0d60*/  FADD.FTZ R28, R28, R83 ;  /* 0x000000531c1c7221 */ /* 0x000fe20000010000 */
[----:B------:R-:W-:Y:S01]  /*0d70*/  MOV R83, RZ ;  /* 0x000000ff00537202 */ /* 0x000fe20000000f00 */
        /* <DEDUP_REMOVED lines=9> */
[----:B------:R-:W-:-:S03]  /*0e10*/  @P1 HADD2.F32 R85, -RZ, R24.H1_H1 ;  /* 0x30000018ff551230 */ /* 0x000fc60000004100 */
[----:B------:R-:W-:-:S04]  /*0e20*/  @P1 FMUL.FTZ R60, R90, R89 ;  /* 0x000000595a3c1220 */ /* 0x000fc80000410000 */
[----:B------:R-:W-:Y:S01]  /*0e30*/  FADD.FTZ R29, R29, R60 ;  /* 0x0000003c1d1d7221 */ /* 0x000fe20000010000 */
[----:B------:R-:W-:Y:S01]  /*0e40*/  MOV R60, RZ ;  /* 0x000000ff003c7202 */ /* 0x000fe20000000f00 */
[----:B------:R-:W-:Y:S01]  /*0e50*/  @P1 FMUL.FTZ R60, R90, R85 ;  /* 0x000000555a3c1220 */ /* 0x000fe20000410000 */
[----:B------:R-:W-:Y:S01]  /*0e60*/  FFMA.FTZ R90, R81, R88, R87 ;  /* 0x00000058515a7223 */ /* 0x000fe20000010057 */
[----:B------:R-:W-:-:S03]  /*0e70*/  LOP3.LUT P1, RZ, R66, 0xff, RZ, 0xc0, !PT ;  /* 0x000000ff42ff7812 */ /* 0x000fc6000782c0ff */
[----:B------:R-:W-:Y:S01]  /*0e80*/  FADD.FTZ R90, R79, -R90 ;  /* 0x8000005a4f5a7221 */ /* 0x000fe20000010000 */
[----:B------:R-:W-:-:S03]  /*0e90*/  F2FP.F16.F32.PACK_AB R60, R60, R83 ;  /* 0x000000533c3c723e */ /* 0x000fc600000000ff */
[----:B------:R-:W-:-:S04]  /*0ea0*/  FMUL.FTZ R85, R9, R90 ;  /* 0x0000005a09557220 */ /* 0x000fc80000410000 */
        /* <DEDUP_REMOVED lines=12> */
[----:B------:R-:W-:Y:S01]  /*0f70*/  FMUL.FTZ R89, R9, R90 ;  /* 0x0000005a09597220 */ /* 0x000fe20000410000 */
[----:B------:R-:W-:-:S03]  /*0f80*/  HFMA2 R90, -RZ, RZ, 0, 0 ;  /* 0x00000000ff5a7431 */ /* 0x000fc600000001ff */
[----:B------:R-:W-:Y:S02]  /*0f90*/  FMUL.FTZ R89, R89, R8 ;  /* 0x0000000859597220 */ /* 0x000fe40000410000 */
[----:B------:R-:W-:Y:S02]  /*0fa0*/  @P1 HADD2.F32 R61, -RZ, R61.H1_H1 ;  /* 0x3000003dff3d1230 */ /* 0x000fe40000004100 */
[----:B------:R-:W-:-:S04]  /*0fb0*/  FMUL.FTZ R92, R89, UR15 ;  /* 0x0000000f595c7c20 */ /* 0x000fc80008410000 */
[----:B------:R-:W-:Y:S01]  /*0fc0*/  @P1 FMUL.FTZ R90, R92, R61 ;  /* 0x0000003d5c5a1220 */ /* 0x000fe20000410000 */
[----:B------:R-:W-:-:S03]  /*0fd0*/  @P1 HADD2.F32 R61, -RZ, R25.H1_H1 ;  /* 0x30000019ff3d1230 */ /* 0x000fc60000004100 */
[----:B------:R-:W-:Y:S01]  /*0fe0*/  FADD.FTZ R31, R31, R90 ;  /* 0x0000005a1f1f7221 */ /* 0x000fe20000010000 */
[----:B------:R-:W-:Y:S02]  /*0ff0*/  CS2R R90, SRZ ;  /* 0x00000000005a7805 */ /* 0x000fe4000001ff00 */
[----:B------:R-:W-:Y:S01]  /*1000*/  @P1 FMUL.FTZ R90, R92, R61 ;  /* 0x0000003d5c5a1220 */ /* 0x000fe20000410000 */
[----:B------:R-:W-:Y:S01]  /*1010*/  FFMA.FTZ R92, R77, R88, R87 ;  /* 0x000000584d5c7223 */ /* 0x000fe20000010057 */
[----:B------:R-:W-:-:S03]  /*1020*/  LOP3.LUT P1, RZ, R73, 0xff, RZ, 0xc0, !PT ;  /* 0x000000ff49ff7812 */ /* 0x000fc6000782c0ff */
[----:B------:R-:W-:-:S04]  /*1030*/  FADD.FTZ R92, R75, -R92 ;  /* 0x8000005c4b5c7221 */ /* 0x000fc80000010000 */
[----:B------:R-:W-:-:S04]  /*1040*/  FMUL.FTZ R61, R9, R92 ;  /* 0x0000005c093d7220 */ /* 0x000fc80000410000 */
[----:B------:R-:W-:Y:S02]  /*1050*/  FMUL.FTZ R61, R61, R8 ;  /* 0x000000083d3d7220 */ /* 0x000fe40000410000 */
[----:B------:R-:W-:Y:S02]  /*1060*/  @P1 HADD2.F32 R92, -RZ, R62.H0_H0 ;  /* 0x2000003eff5c1230 */ /* 0x000fe40000004100 */
[----:B------:R-:W-:Y:S01]  /*1070*/  FMUL.FTZ R89, R61, UR15 ;  /* 0x0000000f3d597c20 */ /* 0x000fe20008410000 */
[----:B------:R-:W-:-:S03]  /*1080*/  MOV R61, RZ ;  /* 0x000000ff003d7202 */ /* 0x000fc60000000f00 */
[----:B------:R-:W-:Y:S01]  /*1090*/  @P1 FMUL.FTZ R61, R89, R92 ;  /* 0x0000005c593d1220 */ /* 0x000fe20000410000 */
[----:B------:R-:W-:-:S03]  /*10a0*/  @P1 HADD2.F32 R92, -RZ, R26.H0_H0 ;  /* 0x2000001aff5c1230 */ /* 0x000fc60000004100 */
[----:B------:R-:W-:Y:S01]  /*10b0*/  FADD.FTZ R32, R32, R61 ;  /* 0x0000003d20207221 */ /* 0x000fe20000010000 */
[----:B------:R-:W-:Y:S02]  /*10c0*/  HFMA2 R61, -RZ, RZ, 0, 0 ;  /* 0x00000000ff3d7431 */ /* 0x000fe400000001ff */
[----:B------:R-:W-:Y:S01]  /*10d0*/  @P1 FMUL.FTZ R61, R89, R92 ;  /* 0x0000005c593d1220 */ /* 0x000fe20000410000 */
[----:B------:R-:W-:Y:S01]  /*10e0*/  FFMA.FTZ R89, R76, R88, R87 ;  /* 0x000000584c597223 */ /* 0x000fe20000010057 */
[----:B------:R-:W-:-:S03]  /*10f0*/  LOP3.LUT P1, RZ, R64, 0xff, RZ, 0xc0, !PT ;  /* 0x000000ff40ff7812 */ /* 0x000fc6000782c0ff */
[----:B------:R-:W-:-:S04]  /*1100*/  FADD.FTZ R92, R74, -R89 ;  /* 0x800000594a5c7221 */ /* 0x000fc80000010000 */
[----:B------:R-:W-:-:S04]  /*1110*/  FMUL.FTZ R89, R9, R92 ;  /* 0x0000005c09597220 */ /* 0x000fc80000410000 */
[----:B------:R-:W-:Y:S02]  /*1120*/  FMUL.FTZ R89, R89, R8 ;  /* 0x0000000859597220 */ /* 0x000fe40000410000 */
[----:B------:R-:W-:Y:S01]  /*1130*/  @P1 HADD2.F32 R92, -RZ, R62.H1_H1 ;  /* 0x3000003eff5c1230 */ /* 0x000fe20000004100 */
[----:B------:R-:W-:Y:S01]  /*1140*/  MOV R62, RZ ;  /* 0x000000ff003e7202 */ /* 0x000fe20000000f00 */
[----:B------:R-:W-:-:S04]  /*1150*/  FMUL.FTZ R89, R89, UR15 ;  /* 0x0000000f59597c20 */ /* 0x000fc80008410000 */
[----:B------:R-:W-:Y:S01]  /*1160*/  @P1 FMUL.FTZ R62, R89, R92 ;  /* 0x0000005c593e1220 */ /* 0x000fe20000410000 */
[----:B------:R-:W-:-:S03]  /*1170*/  @P1 HADD2.F32 R92, -RZ, R26.H1_H1 ;  /* 0x3000001aff5c1230 */ /* 0x000fc60000004100 */
[----:B------:R-:W-:Y:S01]  /*1180*/  FADD.FTZ R33, R33, R62 ;  /* 0x0000003e21217221 */ /* 0x000fe20000010000 */
[----:B------:R-:W-:Y:S02]  /*1190*/  HFMA2 R62, -RZ, RZ, 0, 0 ;  /* 0x00000000ff3e7431 */ /* 0x000fe400000001ff */
[----:B------:R-:W-:Y:S01]  /*11a0*/  @P1 FMUL.FTZ R62, R89, R92 ;  /* 0x0000005c593e1220 */ /* 0x000fe20000410000 */
[-CC-:B------:R-:W-:Y:S01]  /*11b0*/  FFMA.FTZ R92, R71, R88.reuse, R87.reuse ;  /* 0x00000058475c7223 */ /* 0x180fe20000010057 */
[----:B------:R-:W-:Y:S01]  /*11c0*/  LOP3.LUT P1, RZ, R11, 0xff, RZ, 0xc0, !PT ;  /* 0x000000ff0bff7812 */ /* 0x000fe2000782c0ff */
[----:B------:R-:W-:Y:S02]  /*11d0*/  FFMA.FTZ R87, R70, R88, R87 ;  /* 0x0000005846577223 */ /* 0x000fe40000010057 */
[----:B------:R-:W-:Y:S01]  /*11e0*/  FADD.FTZ R92, R69, -R92 ;  /* 0x8000005c455c7221 */ /* 0x000fe20000010000 */
[----:B------:R-:W-:Y:S01]  /*11f0*/  F2FP.F16.F32.PACK_AB R62, R62, R61 ;  /* 0x0000003d3e3e723e */ /* 0x000fe200000000ff */
[----:B------:R-:W-:Y:S01]  /*1200*/  FADD.FTZ R88, R68, -R87 ;  /* 0x8000005744587221 */ /* 0x000fe20000010000 */
[----:B------:R-:W-:Y:S01]  /*1210*/  F2FP.F16.F32.PACK_AB R61, R90, R85 ;  /* 0x000000555a3d723e */ /* 0x000fe200000000ff */
[----:B------:R-:W-:-:S02]  /*1220*/  FMUL.FTZ R89, R9, R92 ;  /* 0x0000005c09597220 */ /* 0x000fc40000410000 */
[----:B------:R-:W-:Y:S01]  /*1230*/  FMUL.FTZ R9, R9, R88 ;  /* 0x0000005809097220 */ /* 0x000fe20000410000 */
[----:B------:R-:W-:Y:S01]  /*1240*/  MOV R88, RZ ;  /* 0x000000ff00587202 */ /* 0x000fe20000000f00 */
[-C--:B------:R-:W-:Y:S02]  /*1250*/  FMUL.FTZ R89, R89, R8.reuse ;  /* 0x0000000859597220 */ /* 0x080fe40000410000 */
[----:B------:R-:W-:Y:S02]  /*1260*/  @P1 HADD2.F32 R92, -RZ, R63.H0_H0 ;  /* 0x2000003fff5c1230 */ /* 0x000fe40000004100 */
[----:B------:R-:W-:Y:S01]  /*1270*/  FMUL.FTZ R9, R9, R8 ;  /* 0x0000000809097220 */ /* 0x000fe20000410000 */
[----:B------:R-:W-:Y:S01]  /*1280*/  FMUL.FTZ R89, R89, UR15 ;  /* 0x0000000f59597c20 */ /* 0x000fe20008410000 */
[----:B------:R-:W-:-:S03]  /*1290*/  HFMA2 R8, -RZ, RZ, 0, 0 ;  /* 0x00000000ff087431 */ /* 0x000fc600000001ff */
[----:B------:R-:W-:Y:S01]  /*12a0*/  @P1 FMUL.FTZ R91, R89, R92 ;  /* 0x0000005c595b1220 */ /* 0x000fe20000410000 */
[----:B------:R-:W-:-:S03]  /*12b0*/  @P1 HADD2.F32 R92, -RZ, R27.H0_H0 ;  /* 0x2000001bff5c1230 */ /* 0x000fc60000004100 */
[----:B------:R-:W-:Y:S01]  /*12c0*/  FADD.FTZ R34, R34, R91 ;  /* 0x0000005b22227221 */ /* 0x000fe20000010000 */
[----:B------:R-:W-:Y:S01]  /*12d0*/  MOV R91, RZ ;  /* 0x000000ff005b7202 */ /* 0x000fe20000000f00 */
[----:B------:R-:W-:Y:S01]  /*12e0*/  @P1 FMUL.FTZ R91, R89, R92 ;  /* 0x0000005c595b1220 */ /* 0x000fe20000410000 */
[----:B------:R-:W-:Y:S01]  /*12f0*/  LOP3.LUT P1, RZ, R10, 0xff, RZ, 0xc0, !PT ;  /* 0x000000ff0aff7812 */ /* 0x000fe2000782c0ff */
[----:B------:R-:W-:-:S12]  /*1300*/  FMUL.FTZ R92, R9, UR15 ;  /* 0x0000000f095c7c20 */ /* 0x000fd80008410000 */
[----:B------:R-:W-:Y:S02]  /*1310*/  @P1 HADD2.F32 R9, -RZ, R27.H1_H1 ;  /* 0x3000001bff091230 */ /* 0x000fe40000004100 */
[----:B------:R-:W-:-:S03]  /*1320*/  @P1 HADD2.F32 R63, -RZ, R63.H1_H1 ;  /* 0x3000003fff3f1230 */ /* 0x000fc60000004100 */
[C---:B------:R-:W-:Y:S02]  /*1330*/  @P1 FMUL.FTZ R88, R92.reuse, R9 ;  /* 0x000000095c581220 */ /* 0x040fe40000410000 */
[----:B------:R-:W-:-:S03]  /*1340*/  @P1 FMUL.FTZ R8, R92, R63 ;  /* 0x0000003f5c081220 */ /* 0x000fc60000410000 */
[----:B------:R-:W-:Y:S01]  /*1350*/  F2FP.F16.F32.PACK_AB R63, R88, R91 ;  /* 0x0000005b583f723e */ /* 0x000fe200000000ff */
[----:B------:R-:W-:Y:S01]  /*1360*/  FADD.FTZ R35, R35, R8 ;  /* 0x0000000823237221 */ /* 0x000fe20000010000 */
[----:B------:R-:W-:Y:S06]  /*1370*/  BRA `(.L_x_4025) ;  /* 0x0000001400247947 */ /* 0x000fec0003800000 */
.L_x_4024:
[-CC-:B------:R-:W-:Y:S01]  /*1380*/  FFMA.FTZ R53, R3, R88.reuse, R87.reuse ;  /* 0x0000005803357223 */ /* 0x180fe20000010057 */
[----:B------:R-:W-:Y:S01]  /*1390*/  LOP3.LUT P1, RZ, R72, 0xff, RZ, 0xc0, !PT ;  /* 0x000000ff48ff7812 */ /* 0x000fe2000782c0ff */
[----:B------:R-:W-:Y:S01]  /*13a0*/  FFMA.FTZ R55, R84, R88, R87 ;  /* 0x0000005854377223 */ /* 0x000fe20000010057 */
[----:B------:R-:W-:Y:S01]  /*13b0*/  LOP3.LUT P2, RZ, R67, 0xff, RZ, 0xc0, !PT ;  /* 0x000000ff43ff7812 */ /* 0x000fe2000784c0ff */
[----:B------:R-:W-:Y:S01]  /*13c0*/  FADD.FTZ R56, R86, -R53 ;  /* 0x8000003556387221 */ /* 0x000fe20000010000 */
[----:B------:R-:W-:Y:S02]  /*13d0*/  HFMA2 R53, -RZ, RZ, 0, 0 ;  /* 0x00000000ff357431 */ /* 0x000fe400000001ff */
[----:B------:R-:W-:Y:S01]  /*13e0*/  FADD.FTZ R54, R82, -R55 ;  /* 0x8000003752367221 */ /* 0x000fe20000010000 */
[----:B0-----:R-:W-:Y:S01]  /*13f0*/  MOV R83, RZ ;  /* 0x000000ff00537202 */ /* 0x001fe20000000f00 */
[C---:B-----5:R-:W-:Y:S01]  /*1400*/  FMUL.FTZ R56, R9.reuse, R56 ;  /* 0x0000003809387220 */ /* 0x060fe20000410000 */
[----:B------:R-:W-:Y:S01]  /*1410*/  MOV R85, RZ ;  /* 0x000000ff00557202 */ /* 0x000fe20000000f00 */
[----:B------:R-:W-:-:S02]  /*1420*/  FMUL.FTZ R57, R9, R54 ;  /* 0x0000003609397220 */ /* 0x000fc40000410000 */
[-C--:B------:R-:W-:Y:S01]  /*1430*/  FMUL.FTZ R52, R56, R8.reuse ;  /* 0x0000000838347220 */ /* 0x080fe20000410000 */
[----:B------:R-:W-:Y:S02]  /*1440*/  @P1 HADD2.F32 R55, -RZ, R60.H0_H0 ;  /* 0x2000003cff371230 */ /* 0x000fe40000004100 */
[----:B------:R-:W-:Y:S01]  /*1450*/  FMUL.FTZ R54, R57, R8 ;  /* 0x0000000839367220 */ /* 0x000fe20000410000 */
[----:B------:R-:W-:Y:S02]  /*1460*/  @P1 HADD2.F32 R59, -RZ, R24.H0_H0 ;  /* 0x20000018ff3b1230 */ /* 0x000fe40000004100 */
[----:B------:R-:W-:Y:S01]  /*1470*/  FMUL.FTZ R52, R52, UR15 ;  /* 0x0000000f34347c20 */ /* 0x000fe20008410000 */
[----:B------:R-:W-:-:S03]  /*1480*/  FMUL.FTZ R54, R54, UR15 ;  /* 0x0000000f36367c20 */ /* 0x000fc60008410000 */
[-C--:B------:R-:W-:Y:S01]  /*1490*/  @P1 FMUL.FTZ R53, R55, R52.reuse ;  /* 0x0000003437351220 */ /* 0x080fe20000410000 */
[----:B------:R-:W-:Y:S01]  /*14a0*/  @P1 FMUL.FTZ R83, R59, R52 ;  /* 0x000000343b531220 */ /* 0x000fe20000410000 */
[----:B------:R-:W-:Y:S02]  /*14b0*/  HFMA2 R52, -RZ, RZ, 0, 0 ;  /* 0x00000000ff347431 */ /* 0x000fe400000001ff */
[----:B------:R-:W-:Y:S01]  /*14c0*/  @P2 HADD2.F32 R55, -RZ, R60.H1_H1 ;  /* 0x3000003cff372230 */ /* 0x000fe20000004100 */
[----:B------:R-:W-:Y:S01]  /*14d0*/  MOV R60, RZ ;  /* 0x000000ff003c7202 */ /* 0x000fe20000000f00 */
[----:B------:R-:W-:Y:S01]  /*14e0*/  FADD.FTZ R28, R28, R53 ;  /* 0x000000351c1c7221 */ /* 0x000fe20000010000 */
[----:B------:R-:W-:Y:S02]  /*14f0*/  LOP3.LUT P1, RZ, R66, 0xff, RZ, 0xc0, !PT ;  /* 0x000000ff42ff7812 */ /* 0x000fe4000782c0ff */
[----:B------:R-:W-:Y:S01]  /*1500*/  @P2 FMUL.FTZ R52, R55, R54 ;  /* 0x0000003637342220 */ /* 0x000fe20000410000 */
[----:B------:R-:W-:-:S03]  /*1510*/  @P2 HADD2.F32 R55, -RZ, R24.H1_H1 ;  /* 0x30000018ff372230 */ /* 0x000fc60000004100 */
[----:B------:R-:W-:Y:S01]  /*1520*/  FADD.FTZ R29, R29, R52 ;  /* 0x000000341d1d7221 */ /* 0x000fe20000010000 */
[--C-:B------:R-:W-:Y:S01]  /*1530*/  FFMA.FTZ R52, R77, R88, R87.reuse ;  /* 0x000000584d347223 */ /* 0x100fe20000010057 */
[----:B------:R-:W-:Y:S01]  /*1540*/  @P2 FMUL.FTZ R60, R55, R54 ;  /* 0x00000036373c2220 */ /* 0x000fe20000410000 */
[----:B------:R-:W-:Y:S01]  /*1550*/  FFMA.FTZ R54, R81, R88, R87 ;  /* 0x0000005851367223 */ /* 0x000fe20000010057 */
[----:B------:R-:W-:Y:S02]  /*1560*/  HFMA2 R55, -RZ, RZ, 0, 0 ;  /* 0x00000000ff377431 */ /* 0x000fe400000001ff */
[----:B------:R-:W-:Y:S01]  /*1570*/  FADD.FTZ R52, R75, -R52 ;  /* 0x800000344b347221 */ /* 0x000fe20000010000 */
[----:B------:R-:W-:Y:S01]  /*1580*/  FADD.FTZ R54, R79, -R54 ;  /* 0x800000364f367221 */ /* 0x000fe20000010000 */
[----:B------:R-:W-:Y:S02]  /*1590*/  @P1 HADD2.F32 R59, -RZ, R61.H0_H0 ;  /* 0x2000003dff3b1230 */ /* 0x000fe40000004100 */
[----:B------:R-:W-:Y:S01]  /*15a0*/  FMUL.FTZ R52, R9, R52 ;  /* 0x0000003409347220 */ /* 0x000fe20000410000 */
[----:B------:R-:W-:-:S02]  /*15b0*/  @P1 HADD2.F32 R89, -RZ, R25.H0_H0 ;  /* 0x20000019ff591230 */ /* 0x000fc40000004100 */
[----:B------:R-:W-:Y:S01]  /*15c0*/  FMUL.FTZ R58, R9, R54 ;  /* 0x00000036093a7220 */ /* 0x000fe20000410000 */
[----:B------:R-:W-:Y:S01]  /*15d0*/  F2FP.F16.F32.PACK_AB R60, R60, R83 ;  /* 0x000000533c3c723e */ /* 0x000fe200000000ff */
[-C--:B------:R-:W-:Y:S02]  /*15e0*/  FMUL.FTZ R53, R52, R8.reuse ;  /* 0x0000000834357220 */ /* 0x080fe40000410000 */
[----:B------:R-:W-:Y:S02]  /*15f0*/  FMUL.FTZ R54, R58, R8 ;  /* 0x000000083a367220 */ /* 0x000fe40000410000 */
[----:B------:R-:W-:Y:S02]  /*1600*/  FMUL.FTZ R53, R53, UR15 ;  /* 0x0000000f35357c20 */ /* 0x000fe40008410000 */
[----:B------:R-:W-:-:S04]  /*1610*/  FMUL.FTZ R54, R54, UR15 ;  /* 0x0000000f36367c20 */ /* 0x000fc80008410000 */
[----:B------:R-:W-:Y:S01]  /*1620*/  @P1 FMUL.FTZ R55, R59, R54 ;  /* 0x000000363b371220 */ /* 0x000fe20000410000 */
[----:B------:R-:W-:Y:S01]  /*1630*/  FFMA.FTZ R59, R80, R88, R87 ;  /* 0x00000058503b7223 */ /* 0x000fe20000010057 */
[----:B------:R-:W-:Y:S01]  /*1640*/  @P1 FMUL.FTZ R85, R89, R54 ;  /* 0x0000003659551220 */ /* 0x000fe20000410000 */
[----:B------:R-:W-:Y:S01]  /*1650*/  LOP3.LUT P1, RZ, R65, 0xff, RZ, 0xc0, !PT ;  /* 0x000000ff41ff7812 */ /* 0x000fe2000782c0ff */
[----:B------:R-:W-:Y:S01]  /*1660*/  FADD.FTZ R30, R30, R55 ;  /* 0x000000371e1e7221 */ /* 0x000fe20000010000 */
[----:B------:R-:W-:Y:S01]  /*1670*/  FADD.FTZ R54, R78, -R59 ;  /* 0x8000003b4e367221 */ /* 0x000fe20000010000 */
[----:B------:R-:W-:Y:S02]  /*1680*/  HFMA2 R55, -RZ, RZ, 0, 0 ;  /* 0x00000000ff377431 */ /* 0x000fe400000001ff */
[----:B------:R-:W-:Y:S02]  /*1690*/  HFMA2 R89, -RZ, RZ, 0, 0 ;  /* 0x00000000ff597431 */ /* 0x000fe400000001ff */
[----:B------:R-:W-:-:S04]  /*16a0*/  FMUL.FTZ R59, R9, R54 ;  /* 0x00000036093b7220 */ /* 0x000fc80000410000 */
[----:B------:R-:W-:Y:S02]  /*16b0*/  FMUL.FTZ R54, R59, R8 ;  /* 0x000000083b367220 */ /* 0x000fe40000410000 */
[----:B------:R-:W-:Y:S02]  /*16c0*/  @P1 HADD2.F32 R90, -RZ, R61.H1_H1 ;  /* 0x3000003dff5a1230 */ /* 0x000fe40000004100 */
[----:B------:R-:W-:Y:S01]  /*16d0*/  FMUL.FTZ R61, R54, UR15 ;  /* 0x0000000f363d7c20 */ /* 0x000fe20008410000 */
[----:B------:R-:W-:Y:S02]  /*16e0*/  HFMA2 R54, -RZ, RZ, 0, 0 ;  /* 0x00000000ff367431 */ /* 0x000fe400000001ff */
[----:B------:R-:W-:Y:S02]  /*16f0*/  @P1 HADD2.F32 R92, -RZ, R25.H1_H1 ;  /* 0x30000019ff5c1230 */ /* 0x000fe40000004100 */
[----:B------:R-:W-:Y:S01]  /*1700*/  @P1 FMUL.FTZ R54, R90, R61 ;  /* 0x0000003d5a361220 */ /* 0x000fe20000410000 */
[----:B------:R-:W-:-:S02]  /*1710*/  MOV R90, RZ ;  /* 0x000000ff005a7202 */ /* 0x000fc40000000f00 */
[----:B------:R-:W-:Y:S01]  /*1720*/  @P1 FMUL.FTZ R90, R92, R61 ;  /* 0x0000003d5c5a1220 */ /* 0x000fe20000410000 */
[----:B------:R-:W-:Y:S01]  /*1730*/  LOP3.LUT P1, RZ, R73, 0xff, RZ, 0xc0, !PT ;  /* 0x000000ff49ff7812 */ /* 0x000fe2000782c0ff */
[----:B------:R-:W-:Y:S01]  /*1740*/  FADD.FTZ R31, R31, R54 ;  /* 0x000000361f1f7221 */ /* 0x000fe20000010000 */
[----:B------:R-:W-:-:S11]  /*1750*/  MOV R61, RZ ;  /* 0x000000ff003d7202 */ /* 0x000fd60000000f00 */
[----:B------:R-:W-:-:S05]  /*1760*/  @P1 HADD2.F32 R54, -RZ, R62.H0_H0 ;  /* 0x2000003eff361230 */ /* 0x000fca0000004100 */
[----:B------:R-:W-:Y:S01]  /*1770*/  @P1 FMUL.FTZ R55, R54, R53 ;  /* 0x0000003536371220 */ /* 0x000fe20000410000 */
[----:B------:R-:W-:-:S03]  /*1780*/  @P1 HADD2.F32 R54, -RZ, R26.H0_H0 ;  /* 0x2000001aff361230 */ /* 0x000fc60000004100 */
[----:B------:R-:W-:Y:S02]  /*1790*/  FADD.FTZ R32, R32, R55 ;  /* 0x0000003720207221 */ /* 0x000fe40000010000 */
[----:B------:R-:W-:Y:S01]  /*17a0*/  @P1 FMUL.FTZ R61, R54, R53 ;  /* 0x00000035363d1220 */ /* 0x000fe20000410000 */
[----:B------:R-:W-:Y:S01]  /*17b0*/  FFMA.FTZ R53, R76, R88, R87 ;  /* 0x000000584c357223 */ /* 0x000fe20000010057 */
[----:B------:R-:W-:-:S03]  /*17c0*/  LOP3.LUT P1, RZ, R64, 0xff, RZ, 0xc0, !PT ;  /* 0x000000ff40ff7812 */ /* 0x000fc6000782c0ff */
[----:B------:R-:W-:-:S04]  /*17d0*/  FADD.FTZ R54, R74, -R53 ;  /* 0x800000354a367221 */ /* 0x000fc80000010000 */
[----:B------:R-:W-:-:S04]  /*17e0*/  FMUL.FTZ R53, R9, R54 ;  /* 0x0000003609357220 */ /* 0x000fc80000410000 */
[----:B------:R-:W-:Y:S02]  /*17f0*/  FMUL.FTZ R54, R53, R8 ;  /* 0x0000000835367220 */ /* 0x000fe40000410000 */
[----:B------:R-:W-:Y:S02]  /*1800*/  @P1 HADD2.F32 R62, -RZ, R62.H1_H1 ;  /* 0x3000003eff3e1230 */ /* 0x000fe40000004100 */
[----:B------:R-:W-:Y:S01]  /*1810*/  FMUL.FTZ R55, R54, UR15 ;  /* 0x0000000f36377c20 */ /* 0x000fe20008410000 */
[----:B------:R-:W-:-:S03]  /*1820*/  HFMA2 R54, -RZ, RZ, 0, 0 ;  /* 0x00000000ff367431 */ /* 0x000fc600000001ff */
[----:B------:R-:W-:Y:S01]  /*1830*/  @P1 FMUL.FTZ R54, R62, R55 ;  /* 0x000000373e361220 */ /* 0x000fe20000410000 */
[----:B------:R-:W-:-:S03]  /*1840*/  MOV R62, RZ ;  /* 0x000000ff003e7202 */ /* 0x000fc60000000f00 */
[----:B------:R-:W-:Y:S01]  /*1850*/  FADD.FTZ R33, R33, R54 ;  /* 0x0000003621217221 */ /* 0x000fe20000010000 */
[----:B------:R-:W-:-:S05]  /*1860*/  @P1 HADD2.F32 R54, -RZ, R26.H1_H1 ;  /* 0x3000001aff361230 */ /* 0x000fca0000004100 */
        /* <DEDUP_REMOVED lines=8> */
[----:B------:R-:W-:-:S04]  /*18f0*/  FMUL.FTZ R54, R9, R54 ;  /* 0x0000003609367220 */ /* 0x000fc80000410000 */
[----:B------:R-:W-:Y:S02]  /*1900*/  FMUL.FTZ R55, R54, R8 ;  /* 0x0000000836377220 */ /* 0x000fe40000410000 */
[----:B------:R-:W-:Y:S02]  /*1910*/  @P1 HADD2.F32 R92, -RZ, R63.H0_H0 ;  /* 0x2000003fff5c1230 */ /* 0x000fe40000004100 */
[----:B------:R-:W-:-:S04]  /*1920*/  FMUL.FTZ R55, R55, UR15 ;  /* 0x0000000f37377c20 */ /* 0x000fc80008410000 */
[----:B------:R-:W-:Y:S01]  /*1930*/  @P1 FMUL.FTZ R89, R92, R55 ;  /* 0x000000375c591220 */ /* 0x000fe20000410000 */
[----:B------:R-:W-:-:S03]  /*1940*/  @P1 HADD2.F32 R92, -RZ, R27.H0_H0 ;  /* 0x2000001bff5c1230 */ /* 0x000fc60000004100 */
[----:B------:R-:W-:Y:S01]  /*1950*/  FADD.FTZ R34, R34, R89 ;  /* 0x0000005922227221 */ /* 0x000fe20000010000 */
[----:B------:R-:W-:Y:S01]  /*1960*/  MOV R89, RZ ;  /* 0x000000ff00597202 */ /* 0x000fe20000000f00 */
[----:B------:R-:W-:Y:S01]  /*1970*/  @P1 FMUL.FTZ R89, R92, R55 ;  /* 0x000000375c591220 */ /* 0x000fe20000410000 */
[----:B------:R-:W-:Y:S01]  /*1980*/  LOP3.LUT P1, RZ, R10, 0xff, RZ, 0xc0, !PT ;  /* 0x000000ff0aff7812 */ /* 0x000fe2000782c0ff */
[----:B------:R-:W-:-:S04]  /*1990*/  FMUL.FTZ R55, R9, R88 ;  /* 0x0000005809377220 */ /* 0x000fc80000410000 */
[----:B------:R-:W-:-:S04]  /*19a0*/  FMUL.FTZ R8, R55, R8 ;  /* 0x0000000837087220 */ /* 0x000fc80000410000 */
[----:B------:R-:W-:Y:S01]  /*19b0*/  FMUL.FTZ R9, R8, UR15 ;  /* 0x0000000f08097c20 */ /* 0x000fe20008410000 */
[----:B------:R-:W-:-:S03]  /*19c0*/  HFMA2 R8, -RZ, RZ, 0, 0 ;  /* 0x00000000ff087431 */ /* 0x000fc600000001ff */
[----:B------:R-:W-:Y:S02]  /*19d0*/  @P1 HADD2.F32 R88, -RZ, R63.H1_H1 ;  /* 0x3000003fff581230 */ /* 0x000fe40000004100 */
[----:B------:R-:W-:-:S03]  /*19e0*/  @P1 HADD2.F32 R92, -RZ, R27.H1_H1 ;  /* 0x3000001bff5c1230 */ /* 0x000fc60000004100 */
[-C--:B------:R-:W-:Y:S01]  /*19f0*/  @P1 FMUL.FTZ R8, R88, R9.reuse ;  /* 0x0000000958081220 */ /* 0x080fe20000410000 */
[----:B------:R-:W-:Y:S01]  /*1a00*/  MOV R88, RZ ;  /* 0x000000ff00587202 */ /* 0x000fe20000000f00 */
[----:B------:R-:W-:Y:S02]  /*1a10*/  @P1 FMUL.FTZ R88, R92, R9 ;  /* 0x000000095c581220 */ /* 0x000fe40000410000 */
[----:B------:R-:W-:-:S03]  /*1a20*/  FADD.FTZ R35, R35, R8 ;  /* 0x0000000823237221 */ /* 0x000fc60000010000 */
[----:B------:R-:W-:Y:S01]  /*1a30*/  F2FP.F16.F32.PACK_AB R63, R88, R89 ;  /* 0x00000059583f723e */ /* 0x000fe200000000ff */
[----:B------:R-:W-:Y:S06]  /*1a40*/  BRA `(.L_x_4025) ;  /* 0x0000000c00707947 */ /* 0x000fec0003800000 */
.L_x_4023:
[----:B------:R-:W-:-:S04]  /*1a50*/  UISETP.NE.U32.AND UP0, UPT, UR4, URZ, UPT ;  /* 0x000000ff0400728c */ /* 0x000fc8000bf05070 */
[----:B------:R-:W-:-:S09]  /*1a60*/  UISETP.NE.AND.EX UP0, UPT, UR5, URZ, UPT, UP0 ;  /* 0x000000ff0500728c */ /* 0x000fd2000bf05300 */
[----:B------:R-:W-:Y:S05]  /*1a70*/  BRA.U UP0, `(.L_x_4026) ;  /* 0x0000000500b47547 */ /* 0x000fea000b800000 */
[----:B0-----:R-:W-:Y:S01]  /*1a80*/  FFMA.FTZ R83, R3, R88, R87 ;  /* 0x0000005803537223 */ /* 0x001fe20000010057 */
[----:B------:R-:W-:-:S03]  /*1a90*/  LOP3.LUT P1, RZ, R72, 0xff, RZ, 0xc0, !PT ;  /* 0x000000ff48ff7812 */ /* 0x000fc6000782c0ff */
[----:B------:R-:W-:-:S04]  /*1aa0*/  FADD.FTZ R83, R86, -R83 ;  /* 0x8000005356537221 */ /* 0x000fc80000010000 */
[----:B-----5:R-:W-:-:S04]  /*1ab0*/  FFMA.FTZ R83, R9, R83, R16 ;  /* 0x0000005309537223 */ /* 0x020fc80000010010 */
        /* <DEDUP_REMOVED lines=12> */
[----:B------:R-:W-:-:S04]  /*1b80*/  FFMA.FTZ R85, R9, R90, R17 ;  /* 0x0000005a09557223 */ /* 0x000fc80000010011 */
[----:B------:R-:W-:Y:S02]  /*1b90*/  FMUL.FTZ R85, R85, R8 ;  /* 0x0000000855557220 */ /* 0x000fe40000410000 */
[----:B------:R-:W-:Y:S02]  /*1ba0*/  @P1 HADD2.F32 R90, -RZ, R60.H1_H1 ;  /* 0x3000003cff5a1230 */ /* 0x000fe40000004100 */
[----:B------:R-:W-:Y:S02]  /*1bb0*/  HFMA2 R60, -RZ, RZ, 0, 0 ;  /* 0x00000000ff3c7431 */ /* 0x000fe400000001ff */
[----:B------:R-:W-:-:S04]  /*1bc0*/  FMUL.FTZ R85, R85, UR15 ;  /* 0x0000000f55557c20 */ /* 0x000fc80008410000 */
[----:B------:R-:W-:Y:S01]  /*1bd0*/  @P1 FMUL.FTZ R60, R90, R85 ;  /* 0x000000555a3c1220 */ /* 0x000fe20000410000 */
[----:B------:R-:W-:-:S03]  /*1be0*/  @P1 HADD2.F32 R90, -RZ, R24.H1_H1 ;  /* 0x30000018ff5a1230 */ /* 0x000fc60000004100 */
[----:B------:R-:W-:Y:S01]  /*1bf0*/  FADD.FTZ R29, R29, R60 ;  /* 0x0000003c1d1d7221 */ /* 0x000fe20000010000 */
[----:B------:R-:W-:Y:S01]  /*1c00*/  MOV R60, RZ ;  /* 0x000000ff003c7202 */ /* 0x000fe20000000f00 */
[----:B------:R-:W-:Y:S01]  /*1c10*/  @P1 FMUL.FTZ R60, R90, R85 ;  /* 0x000000555a3c1220 */ /* 0x000fe20000410000 */
[----:B------:R-:W-:Y:S01]  /*1c20*/  FFMA.FTZ R90, R81, R88, R87 ;  /* 0x00000058515a7223 */ /* 0x000fe20000010057 */
[----:B------:R-:W-:-:S03]  /*1c30*/  LOP3.LUT P1, RZ, R66, 0xff, RZ, 0xc0, !PT ;  /* 0x000000ff42ff7812 */ /* 0x000fc6000782c0ff */
[----:B------:R-:W-:Y:S01]  /*1c40*/  FADD.FTZ R85, R79, -R90 ;  /* 0x8000005a4f557221 */ /* 0x000fe20000010000 */
[----:B------:R-:W-:-:S03]  /*1c50*/  F2FP.F16.F32.PACK_AB R60, R60, R83 ;  /* 0x000000533c3c723e */ /* 0x000fc600000000ff */
[----:B------:R-:W-:-:S04]  /*1c60*/  FFMA.FTZ R85, R9, R85, R18 ;  /* 0x0000005509557223 */ /* 0x000fc80000010012 */
        /* <DEDUP_REMOVED lines=12> */
[----:B------:R-:W-:Y:S01]  /*1d30*/  FFMA.FTZ R89, R9, R90, R19 ;  /* 0x0000005a09597223 */ /* 0x000fe20000010013 */
[----:B------:R-:W-:-:S03]  /*1d40*/  HFMA2 R90, -RZ, RZ, 0, 0 ;  /* 0x00000000ff5a7431 */ /* 0x000fc600000001ff */
[----:B------:R-:W-:Y:S02]  /*1d50*/  FMUL.FTZ R89, R89, R8 ;  /* 0x0000000859597220 */ /* 0x000fe40000410000 */
[----:B------:R-:W-:Y:S02]  /*1d60*/  @P1 HADD2.F32 R92, -RZ, R61.H1_H1 ;  /* 0x3000003dff5c1230 */ /* 0x000fe40000004100 */
        /* <DEDUP_REMOVED lines=39> */
[----:B------:R-:W-:-:S02]  /*1fe0*/  FFMA.FTZ R89, R9, R89, R14 ;  /* 0x0000005909597223 */ /* 0x000fc4000001000e */
[----:B------:R-:W-:Y:S02]  /*1ff0*/  FFMA.FTZ R9, R9, R88, R15 ;  /* 0x0000005809097223 */ /* 0x000fe4000001000f */
[-C--:B------:R-:W-:Y:S02]  /*2000*/  FMUL.FTZ R89, R89, R8.reuse ;  /* 0x0000000859597220 */ /* 0x080fe40000410000 */
[----:B------:R-:W-:Y:S02]  /*2010*/  @P1 HADD2.F32 R92, -RZ, R63.H0_H0 ;  /* 0x2000003fff5c1230 */ /* 0x000fe40000004100 */
[----:B------:R-:W-:Y:S01]  /*2020*/  FMUL.FTZ R9, R9, R8 ;  /* 0x0000000809097220 */ /* 0x000fe20000410000 */
[----:B------:R-:W-:Y:S01]  /*2030*/  FMUL.FTZ R91, R89, UR15 ;  /* 0x0000000f595b7c20 */ /* 0x000fe20008410000 */
[----:B------:R-:W-:Y:S02]  /*2040*/  HFMA2 R89, -RZ, RZ, 0, 0 ;  /* 0x00000000ff597431 */ /* 0x000fe400000001ff */
[----:B------:R-:W-:-:S02]  /*2050*/  HFMA2 R8, -RZ, RZ, 0, 0 ;  /* 0x00000000ff087431 */ /* 0x000fc400000001ff */
[----:B------:R-:W-:Y:S01]  /*2060*/  FMUL.FTZ R9, R9, UR15 ;  /* 0x0000000f09097c20 */ /* 0x000fe20008410000 */
[----:B------:R-:W-:Y:S01]  /*2070*/  @P1 FMUL.FTZ R89, R92, R91 ;  /* 0x0000005b5c591220 */ /* 0x000fe20000410000 */
[----:B------:R-:W-:-:S03]  /*2080*/  @P1 HADD2.F32 R92, -RZ, R27.H0_H0 ;  /* 0x2000001bff5c1230 */ /* 0x000fc60000004100 */
[----:B------:R-:W-:Y:S01]  /*2090*/  FADD.FTZ R34, R34, R89 ;  /* 0x0000005922227221 */ /* 0x000fe20000010000 */
[----:B------:R-:W-:Y:S01]  /*20a0*/  MOV R89, RZ ;  /* 0x000000ff00597202 */ /* 0x000fe20000000f00 */
[----:B------:R-:W-:Y:S01]  /*20b0*/  @P1 FMUL.FTZ R89, R92, R91 ;  /* 0x0000005b5c591220 */ /* 0x000fe20000410000 */
[----:B------:R-:W-:-:S13]  /*20c0*/  LOP3.LUT P1, RZ, R10, 0xff, RZ, 0xc0, !PT ;  /* 0x000000ff0aff7812 */ /* 0x000fda000782c0ff */
        /* <DEDUP_REMOVED lines=8> */
.L_x_4026:
[-CC-:B------:R-:W-:Y:S01]  /*2150*/  FFMA.FTZ R53, R3, R88.reuse, R87.reuse ;  /* 0x0000005803357223 */ /* 0x180fe20000010057 */
[----:B------:R-:W-:Y:S01]  /*2160*/  LOP3.LUT P1, RZ, R72, 0xff, RZ, 0xc0, !PT ;  /* 0x000000ff48ff7812 */ /* 0x000fe2000782c0ff */
[----:B------:R-:W-:Y:S01]  /*2170*/  FFMA.FTZ R55, R84, R88, R87 ;  /* 0x0000005854377223 */ /* 0x000fe20000010057 */
[----:B------:R-:W-:Y:S01]  /*2180*/  LOP3.LUT P2, RZ, R67, 0xff, RZ, 0xc0, !PT ;  /* 0x000000ff43ff7812 */ /* 0x000fe2000784c0ff */
[----:B------:R-:W-:Y:S01]  /*2190*/  FADD.FTZ R53, R86, -R53 ;  /* 0x8000003556357221 */ /* 0x000fe20000010000 */
[----:B0-----:R-:W-:Y:S01]  /*21a0*/  MOV R83, RZ ;  /* 0x000000ff00537202 */ /* 0x001fe20000000f00 */
[----:B------:R-:W-:Y:S01]  /*21b0*/  FADD.FTZ R54, R82, -R55 ;  /* 0x8000003752367221 */ /* 0x000fe20000010000 */
[----:B------:R-:W-:Y:S01]  /*21c0*/  MOV R85, RZ ;  /* 0x000000ff00557202 */ /* 0x000fe20000000f00 */
[C---:B-----5:R-:W-:Y:S01]  /*21d0*/  FFMA.FTZ R56, R9.reuse, R53, R16 ;  /* 0x0000003509387223 */ /* 0x060fe20000010010 */
[----:B------:R-:W-:Y:S02]  /*21e0*/  HFMA2 R53, -RZ, RZ, 0, 0 ;  /* 0x00000000ff357431 */ /* 0x000fe400000001ff */
[----:B------:R-:W-:Y:S01]  /*21f0*/  FFMA.FTZ R57, R9, R54, R17 ;  /* 0x0000003609397223 */ /* 0x000fe20000010011 */
[----:B------:R-:W-:-:S02]  /*2200*/  FMUL.FTZ R52, R56, R8 ;  /* 0x0000000838347220 */ /* 0x000fc40000410000 */
        /* <DEDUP_REMOVED lines=22> */
[----:B------:R-:W-:Y:S01]  /*2370*/  FFMA.FTZ R52, R9, R52, R12 ;  /* 0x0000003409347223 */ /* 0x000fe2000001000c */
[----:B------:R-:W-:-:S02]  /*2380*/  @P1 HADD2.F32 R89, -RZ, R25.H0_H0 ;  /* 0x20000019ff591230 */ /* 0x000fc40000004100 */
[----:B------:R-:W-:Y:S01]  /*2390*/  FFMA.FTZ R58, R9, R54, R18 ;  /* 0x00000036093a7223 */ /* 0x000fe20000010012 */
        /* <DEDUP_REMOVED lines=13> */
[----:B------:R-:W-:-:S04]  /*2470*/  FFMA.FTZ R59, R9, R54, R19 ;  /* 0x00000036093b7223 */ /* 0x000fc80000010013 */
        /* <DEDUP_REMOVED lines=19> */
[----:B------:R-:W-:-:S04]  /*25b0*/  FFMA.FTZ R53, R9, R54, R13 ;  /* 0x0000003609357223 */ /* 0x000fc8000001000d */
        /* <DEDUP_REMOVED lines=16> */
[----:B------:R-:W-:-:S04]  /*26c0*/  FFMA.FTZ R54, R9, R54, R14 ;  /* 0x0000003609367223 */ /* 0x000fc8000001000e */
        /* <DEDUP_REMOVED lines=9> */
[----:B------:R-:W-:-:S04]  /*2760*/  FFMA.FTZ R55, R9, R88, R15 ;  /* 0x0000005809377223 */ /* 0x000fc8000001000f */
        /* <DEDUP_REMOVED lines=9> */
[----:B------:R-:W-:-:S07]  /*2800*/  F2FP.F16.F32.PACK_AB R63, R88, R89 ;  /* 0x00000059583f723e */ /* 0x000fce00000000ff */
.L_x_4025:
        /* <DEDUP_REMOVED lines=9> */
.L_x_4022:
[----:B------:R-:W-:Y:S05]  /*28a0*/  BSYNC.RECONVERGENT B1 ;  /* 0x0000000000017941 */ /* 0x000fea0003800200 */
.L_x_4021:
[----:B--2--5:R-:W2:Y:S02]  /*28b0*/  LDC.64 R8, c[0x0][0x380] ;  /* 0x0000e000ff087b82 */ /* 0x024ea40000000a00 */
[----:B--2---:R-:W-:-:S04]  /*28c0*/  LEA R0, R8, R0, 0x2 ;  /* 0x0000000008007211 */ /* 0x004fc800078e10ff */
[----:B------:R-:W-:-:S13]  /*28d0*/  ISETP.GE.AND P1, PT, R0, R9, PT ;  /* 0x000000090000720c */ /* 0x000fda0003f26270 */
[----:B------:R-:W-:Y:S05]  /*28e0*/  @!P1 BRA `(.L_x_4027) ;  /* 0xffffffd800809947 */ /* 0x000fea000383ffff */
.L_x_4017:
[----:B------:R-:W-:Y:S05]  /*28f0*/  BSYNC B0 ;  /* 0x0000000000007941 */ /* 0x000fea0003800000 */
.L_x_4016:
        /* <DEDUP_REMOVED lines=35> */
[----:B-1----:R-:W-:-:S05]  /*2b30*/  IMAD R43, R5, UR7, RZ ;  /* 0x00000007052b7c24 */ /* 0x002fca000f8e02ff */
[----:B------:R-:W-:Y:S01]  /*2b40*/  IADD3 R14, P0, PT, R43, R16, RZ ;  /* 0x000000102b0e7210 */ /* 0x000fe20007f1e0ff */
[----:B------:R-:W0:Y:S04]  /*2b50*/  LDS R6, [R3] ;  /* 0x0000000003067984 */ /* 0x000e280000000800 */
[----:B------:R-:W1:Y:S04]  /*2b60*/  LDS R19, [R3+0x400] ;  /* 0x0004000003137984 */ /* 0x000e680000000800 */
[----:B------:R-:W2:Y:S04]  /*2b70*/  LDS R8, [R3+0x200] ;  /* 0x0002000003087984 */ /* 0x000ea80000000800 */
[----:B-----5:R-:W3:Y:S04]  /*2b80*/  LDS R21, [R3+0x600] ;  /* 0x0006000003157984 */ /* 0x020ee80000000800 */
        /* <DEDUP_REMOVED lines=59> */
.L_x_4029:
[----:B------:R-:W-:Y:S05]  /*2f40*/  BSYNC.RECONVERGENT B0 ;  /* 0x0000000000007941 */ /* 0x000fea0003800200 */
.L_x_4028:
        /* <DEDUP_REMOVED lines=11> */
.L_x_4020:
[----:B------:R-:W-:Y:S01]  /*3000*/  HFMA2 R62, -RZ, RZ, 0, 5.9604644775390625e-08 ;  /* 0x00000001ff3e7431 */ /* 0x000fe200000001ff */
[----:B------:R-:W-:Y:S01]  /*3010*/  BSSY B1, `(.L_x_4030) ;  /* 0x0000006000017945 */ /* 0x000fe20003800000 */
[----:B------:R-:W-:Y:S02]  /*3020*/  MOV R61, 0x1f ;  /* 0x0000001f003d7802 */ /* 0x000fe40000000f00 */
[----:B------:R-:W-:-:S07]  /*3030*/  MOV R60, 0xffffffff ;  /* 0xffffffff003c7802 */ /* 0x000fce0000000f00 */
[----:B-1---5:R-:W-:Y:S05]  /*3040*/  WARPSYNC.COLLECTIVE R60, `(.L_x_4031) ;  /* 0x000000003c087348 */ /* 0x022fea0003c00000 */
[----:B------:R0:W2:Y:S02]  /*3050*/  SHFL.BFLY P1, R93, R63, R62, R61 ;  /* 0x0c00003e3f5d7389 */ /* 0x0000a4000002003d */
[----:B012--5:R-:W-:Y:S05]  /*3060*/  ENDCOLLECTIVE ;  /* 0x000000000000791b */ /* 0x027fea0003800000 */
.L_x_4031:
[----:B------:R-:W-:Y:S05]  /*3070*/  BSYNC B1 ;  /* 0x0000000000017941 */ /* 0x000fea0003800000 */
.L_x_4030:
        /* <DEDUP_REMOVED lines=9> */
.L_x_4032:
[----:B------:R-:W-:Y:S01]  /*3110*/  HFMA2 R62, -RZ, RZ, 0, 1.1920928955078125e-07 ;  /* 0x00000002ff3e7431 */ /* 0x000fe200000001ff */
[----:B------:R-:W-:Y:S02]  /*3120*/  MOV R63, R85 ;  /* 0x00000055003f7202 */ /* 0x000fe40000000f00 */
[----:B------:R-:W-:-:S07]  /*3130*/  MOV R88, R93 ;  /* 0x0000005d00587202 */ /* 0x000fce0000000f00 */
[----:B------:R-:W-:Y:S05]  /*3140*/  WARPSYNC.COLLECTIVE R60, `(.L_x_4033) ;  /* 0x000000003c087348 */ /* 0x000fea0003c00000 */
[----:B------:R0:W1:Y:S02]  /*3150*/  SHFL.BFLY P1, R93, R63, R62, R61 ;  /* 0x0c00003e3f5d7389 */ /* 0x000064000002003d */
[----:B01----:R-:W-:Y:S05]  /*3160*/  ENDCOLLECTIVE ;  /* 0x000000000000791b */ /* 0x003fea0003800000 */
.L_x_4033:
[----:B------:R-:W-:-:S05]  /*3170*/  FADD.FTZ R88, R88, R83 ;  /* 0x0000005358587221 */ /* 0x000fca0000010000 */
[----:B------:R-:W-:Y:S02]  /*3180*/  MOV R63, R88 ;  /* 0x00000058003f7202 */ /* 0x000fe40000000f00 */
[----:B------:R-:W-:-:S07]  /*3190*/  MOV R90, R93 ;  /* 0x0000005d005a7202 */ /* 0x000fce0000000f00 */
[----:B------:R-:W-:Y:S05]  /*31a0*/  WARPSYNC.COLLECTIVE R60, `(.L_x_4034) ;  /* 0x000000003c087348 */ /* 0x000fea0003c00000 */
[----:B------:R0:W1:Y:S02]  /*31b0*/  SHFL.BFLY P1, R93, R63, R62, R61 ;  /* 0x0c00003e3f5d7389 */ /* 0x000064000002003d */
[----:B01----:R-:W-:Y:S05]  /*31c0*/  ENDCOLLECTIVE ;  /* 0x000000000000791b */ /* 0x003fea0003800000 */
.L_x_4034:
[----:B------:R-:W-:Y:S01]  /*31d0*/  FADD.FTZ R90, R85, R90 ;  /* 0x0000005a555a7221 */ /* 0x000fe20000010000 */
[----:B------:R-:W-:-:S04]  /*31e0*/  HFMA2 R62, -RZ, RZ, 0, 2.384185791015625e-07 ;  /* 0x00000004ff3e7431 */ /* 0x000fc800000001ff */
[----:B------:R-:W-:Y:S02]  /*31f0*/  MOV R63, R90 ;  /* 0x0000005a003f7202 */ /* 0x000fe40000000f00 */
[----:B------:R-:W-:-:S07]  /*3200*/  MOV R87, R93 ;  /* 0x0000005d00577202 */ /* 0x000fce0000000f00 */
[----:B------:R-:W-:Y:S05]  /*3210*/  WARPSYNC.COLLECTIVE R60, `(.L_x_4035) ;  /* 0x000000003c087348 */ /* 0x000fea0003c00000 */
[----:B------:R0:W1:Y:S02]  /*3220*/  SHFL.BFLY P1, R93, R63, R62, R61 ;  /* 0x0c00003e3f5d7389 */ /* 0x000064000002003d */
[----:B01----:R-:W-:Y:S05]  /*3230*/  ENDCOLLECTIVE ;  /* 0x000000000000791b */ /* 0x003fea0003800000 */
.L_x_4035:
[----:B------:R-:W-:-:S05]  /*3240*/  FADD.FTZ R87, R88, R87 ;  /* 0x0000005758577221 */ /* 0x000fca0000010000 */
[----:B------:R-:W-:Y:S02]  /*3250*/  MOV R63, R87 ;  /* 0x00000057003f7202 */ /* 0x000fe40000000f00 */
[----:B------:R-:W-:-:S07]  /*3260*/  MOV R89, R93 ;  /* 0x0000005d00597202 */ /* 0x000fce0000000f00 */
[----:B------:R-:W-:Y:S05]  /*3270*/  WARPSYNC.COLLECTIVE R60, `(.L_x_4036) ;  /* 0x000000003c087348 */ /* 0x000fea0003c00000 */
[----:B------:R0:W1:Y:S02]  /*3280*/  SHFL.BFLY P1, R93, R63, R62, R61 ;  /* 0x0c00003e3f5d7389 */ /* 0x000064000002003d */
[----:B01----:R-:W-:Y:S05]  /*3290*/  ENDCOLLECTIVE ;  /* 0x000000000000791b */ /* 0x003fea0003800000 */
.L_x_4036:
[----:B------:R-:W-:Y:S01]  /*32a0*/  FADD.FTZ R89, R90, R89 ;  /* 0x000000595a597221 */ /* 0x000fe20000010000 */
[----:B------:R-:W-:-:S04]  /*32b0*/  HFMA2 R62, -RZ, RZ, 0, 4.76837158203125e-07 ;  /* 0x00000008ff3e7431 */ /* 0x000fc800000001ff */
[----:B------:R-:W-:Y:S02]  /*32c0*/  MOV R63, R89 ;  /* 0x00000059003f7202 */ /* 0x000fe40000000f00 */
[----:B------:R-:W-:-:S07]  /*32d0*/  MOV R92, R93 ;  /* 0x0000005d005c7202 */ /* 0x000fce0000000f00 */
[----:B------:R-:W-:Y:S05]  /*32e0*/  WARPSYNC.COLLECTIVE R60, `(.L_x_4037) ;  /* 0x000000003c087348 */ /* 0x000fea0003c00000 */
[----:B------:R0:W1:Y:S02]  /*32f0*/  SHFL.BFLY P1, R93, R63, R62, R61 ;  /* 0x0c00003e3f5d7389 */ /* 0x000064000002003d */
[----:B01----:R-:W-:Y:S05]  /*3300*/  ENDCOLLECTIVE ;  /* 0x000000000000791b */ /* 0x003fea0003800000 */
.L_x_4037:
[----:B------:R-:W-:-:S05]  /*3310*/  FADD.FTZ R92, R87, R92 ;  /* 0x0000005c575c7221 */ /* 0x000fca0000010000 */
[----:B------:R-:W-:Y:S02]  /*3320*/  MOV R63, R92 ;  /* 0x0000005c003f7202 */ /* 0x000fe40000000f00 */
[----:B------:R-:W-:-:S07]  /*3330*/  MOV R83, R93 ;  /* 0x0000005d00537202 */ /* 0x000fce0000000f00 */
[----:B------:R-:W-:Y:S05]  /*3340*/  WARPSYNC.COLLECTIVE R60, `(.L_x_4038) ;  /* 0x000000003c087348 */ /* 0x000fea0003c00000 */
[----:B------:R0:W1:Y:S02]  /*3350*/  SHFL.BFLY P1, R93, R63, R62, R61 ;  /* 0x0c00003e3f5d7389 */ /* 0x000064000002003d */
[----:B01----:R-:W-:Y:S05]  /*3360*/  ENDCOLLECTIVE ;  /* 0x000000000000791b */ /* 0x003fea0003800000 */
.L_x_4038:
[----:B------:R-:W-:Y:S01]  /*3370*/  FADD.FTZ R83, R89, R83 ;  /* 0x0000005359537221 */ /* 0x000fe20000010000 */
[----:B------:R-:W-:-:S04]  /*3380*/  HFMA2 R62, -RZ, RZ, 0, 9.5367431640625e-07 ;  /* 0x00000010ff3e7431 */ /* 0x000fc800000001ff */
[----:B------:R-:W-:Y:S02]  /*3390*/  MOV R63, R83 ;  /* 0x00000053003f7202 */ /* 0x000fe40000000f00 */
[----:B------:R-:W-:-:S07]  /*33a0*/  MOV R91, R93 ;  /* 0x0000005d005b7202 */ /* 0x000fce0000000f00 */
[----:B------:R-:W-:Y:S05]  /*33b0*/  WARPSYNC.COLLECTIVE R60, `(.L_x_4039) ;  /* 0x000000003c087348 */ /* 0x000fea0003c00000 */
[----:B------:R0:W1:Y:S02]  /*33c0*/  SHFL.BFLY P1, R93, R63, R62, R61 ;  /* 0x0c00003e3f5d7389 */ /* 0x000064000002003d */
[----:B01----:R-:W-:Y:S05]  /*33d0*/  ENDCOLLECTIVE ;  /* 0x000000000000791b */ /* 0x003fea0003800000 */
.L_x_4039:
[----:B------:R-:W-:-:S05]  /*33e0*/  FADD.FTZ R91, R92, R91 ;  /* 0x0000005b5c5b7221 */ /* 0x000fca0000010000 */
[----:B------:R-:W-:Y:S02]  /*33f0*/  MOV R63, R91 ;  /* 0x0000005b003f7202 */ /* 0x000fe40000000f00 */
[----:B------:R-:W-:-:S07]  /*3400*/  MOV R88, R93 ;  /* 0x0000005d00587202 */ /* 0x000fce0000000f00 */
[----:B------:R-:W-:Y:S05]  /*3410*/  WARPSYNC.COLLECTIVE R60, `(.L_x_4040) ;  /* 0x000000003c087348 */ /* 0x000fea0003c00000 */
[----:B------:R0:W1:Y:S02]  /*3420*/  SHFL.BFLY P1, R93, R63, R62, R61 ;  /* 0x0c00003e3f5d7389 */ /* 0x000064000002003d */
[----:B01----:R-:W-:Y:S05]  /*3430*/  ENDCOLLECTIVE ;  /* 0x000000000000791b */ /* 0x003fea0003800000 */
.L_x_4040:
[----:B------:R-:W-:Y:S01]  /*3440*/  MOV R85, R93 ;  /* 0x0000005d00557202 */ /* 0x000fe20000000f00 */
[----:B------:R-:W-:Y:S06]  /*3450*/  BRA `(.L_x_4041) ;  /* 0xffffffd400d47947 */ /* 0x000fec000383ffff */
.L_x_4042:
        /* <DEDUP_REMOVED lines=10> */
.L_x_6470:


//--------------------- .text._ZN10layer_norm13ln_bwd_kernelINS_13Kernel_traitsI6__halfS2_fS2_fjLj256ELj1ELj4ELj1ELj16ENS_18Kernel_traits_baseILj256ES2_S2_fS2_fjLj128EEEEELb1ELb1ELb0ELb1EEEvNS_9BwdParamsE --------------------------
	.section	.text._ZN10layer_norm13ln_bwd_kernelINS_13Kernel_traitsI6__halfS2_fS2_fjLj256ELj1ELj4ELj1ELj16ENS_18Kernel_traits_baseILj256ES2_S2_fS2_fjLj128EEEEELb1ELb1ELb0ELb1EEEvNS_9BwdParamsE,"ax",@progbits
	.align	128
        .global         _ZN10layer_norm13ln_bwd_kernelINS_13Kernel_traitsI6__halfS2_fS2_fjLj256ELj1ELj4ELj1ELj16ENS_18Kernel_traits_baseILj256ES2_S2_fS2_fjLj128EEEEELb1ELb1ELb0ELb1EEEvNS_9BwdParamsE
        .type           _ZN10layer_norm13ln_bwd_kernelINS_13Kernel_traitsI6__halfS2_fS2_fjLj256ELj1ELj4ELj1ELj16ENS_18Kernel_traits_baseILj256ES2_S2_fS2_fjLj128EEEEELb1ELb1ELb0ELb1EEEvNS_9BwdParamsE,@function
        .size           _ZN10layer_norm13ln_bwd_kernelINS_13Kernel_traitsI6__halfS2_fS2_fjLj256ELj1ELj4ELj1ELj16ENS_18Kernel_traits_baseILj256ES2_S2_fS2_fjLj128EEEEELb1ELb1ELb0ELb1EEEvNS_9BwdParamsE,(.L_x_6471 - _ZN10layer_norm13ln_bwd_kernelINS_13Kernel_traitsI6__halfS2_fS2_fjLj256ELj1ELj4ELj1ELj16ENS_18Kernel_traits_baseILj256ES2_S2_fS2_fjLj128EEEEELb1ELb1ELb0ELb1EEEvNS_9BwdParamsE)
        .other          _ZN10layer_norm13ln_bwd_kernelINS_13Kernel_traitsI6__halfS2_fS2_fjLj256ELj1ELj4ELj1ELj16ENS_18Kernel_traits_baseILj256ES2_S2_fS2_fjLj128EEEEELb1ELb1ELb0ELb1EEEvNS_9BwdParamsE,@"STO_CUDA_ENTRY STV_DEFAULT"
_ZN10layer_norm13ln_bwd_kernelINS_13Kernel_traitsI6__halfS2_fS2_fjLj256ELj1ELj4ELj1ELj16ENS_18Kernel_traits_baseILj256ES2_S2_fS2_fjLj128EEEEELb1ELb1ELb0ELb1EEEvNS_9BwdParamsE:
.text._ZN10layer_norm13ln_bwd_kernelINS_13Kernel_traitsI6__halfS2_fS2_fjLj256ELj1ELj4ELj1ELj16ENS_18Kernel_traits_baseILj256ES2_S2_fS2_fjLj128EEEEELb1ELb1ELb0ELb1EEEvNS_9BwdParamsE:
        /* <DEDUP_REMOVED lines=61> */
.L_x_4051:
[----:B0-----:R-:W0:Y:S01]  /*03d0*/  S2R R50, SR_TID.X ;  /* 0x0000000000327919 */ /* 0x001e220000002100 */
[----:B------:R-:W1:Y:S01]  /*03e0*/  LDC.64 R74, c[0x0][0x3c0] ;  /* 0x0000f000ff4a7b82 */ /* 0x000e620000000a00 */
[----:B------:R-:W-:-:S05]  /*03f0*/  IMAD R0, R60, UR12, RZ ;  /* 0x0000000c3c007c24 */ /* 0x000fca000f8e02ff */
[----:B------:R-:W-:Y:S02]  /*0400*/  SHF.R.S32.HI R37, RZ, 0x1f, R0 ;  /* 0x0000001fff257819 */ /* 0x000fe40000011400 */
[----:B------:R-:W2:Y:S02]  /*0410*/  LDC.64 R76, c[0x0][0x3a8] ;  /* 0x0000ea00ff4c7b82 */ /* 0x000ea40000000a00 */
[----:B------:R-:W-:-:S06]  /*0420*/  LEA.HI R37, R37, R0, RZ, 0x3 ;  /* 0x0000000025257211 */ /* 0x000fcc00078f18ff */
[----:B------:R-:W3:Y:S08]  /*0430*/  LDC.64 R44, c[0x0][0x428] ;  /* 0x00010a00ff2c7b82 */ /* 0x000ef00000000a00 */
[----:B------:R-:W4:Y:S01]  /*0440*/  LDC.64 R70, c[0x0][0x3c8] ;  /* 0x0000f200ff467b82 */ /* 0x000f220000000a00 */
[----:B-1----:R-:W-:-:S05]  /*0450*/  IMAD.WIDE R74, R60, 0x4, R74 ;  /* 0x000000043c4a7825 */ /* 0x002fca00078e024a */
[----:B------:R4:W4:Y:S01]  /*0460*/  LDG.E R0, desc[UR8][R74.64] ;  /* 0x000000084a007981 */ /* 0x000922000c1e1900 */
[----:B0-----:R-:W-:Y:S01]  /*0470*/  LOP3.LUT R58, R50, 0x1f, RZ, 0xc0, !PT ;  /* 0x0000001f323a7812 */ /* 0x001fe200078ec0ff */
[----:B------:R-:W0:Y:S03]  /*0480*/  LDC.64 R72, c[0x0][0x3b0] ;  /* 0x0000ec00ff487b82 */ /* 0x000e260000000a00 */
[----:B------:R-:W-:-:S05]  /*0490*/  LEA.HI.SX32 R58, R37, R58, 0x1d ;  /* 0x0000003a253a7211 */ /* 0x000fca00078feaff */
[C---:B--2---:R-:W-:Y:S01]  /*04a0*/  IMAD.WIDE.U32 R76, R58.reuse, 0x20, R76 ;  /* 0x000000203a4c7825 */ /* 0x044fe200078e004c */
[----:B------:R-:W1:Y:S03]  /*04b0*/  @P0 LDC.64 R78, c[0x0][0x3e0] ;  /* 0x0000f800ff4e0b82 */ /* 0x000e660000000a00 */
[----:B---3--:R-:W-:Y:S01]  /*04c0*/  IMAD.WIDE.U32 R44, R58, 0x10, R44 ;  /* 0x000000103a2c7825 */ /* 0x008fe200078e002c */
[----:B------:R-:W2:Y:S03]  /*04d0*/  LDG.E.128 R36, desc[UR8][R76.64] ;  /* 0x000000084c247981 */ /* 0x000ea6000c1e1d00 */
[----:B----4-:R-:W-:Y:S01]  /*04e0*/  IMAD.WIDE R74, R60, 0x4, R70 ;  /* 0x000000043c4a7825 */ /* 0x010fe200078e0246 */
[----:B------:R2:W3:Y:S04]  /*04f0*/  LDG.E.128 R40, desc[UR8][R76.64+0x10] ;  /* 0x000010084c287981 */ /* 0x0004e8000c1e1d00 */
[----:B------:R-:W4:Y:S04]  /*0500*/  LDG.E.128 R44, desc[UR8][R44.64] ;  /* 0x000000082c2c7981 */ /* 0x000f28000c1e1d00 */
[----:B------:R-:W4:Y:S01]  /*0510*/  LDG.E R69, desc[UR8][R74.64] ;  /* 0x000000084a457981 */ /* 0x000f22000c1e1900 */
[----:B0-----:R-:W-:-:S06]  /*0520*/  IMAD.WIDE.U32 R88, R58, 0x8, R72 ;  /* 0x000000083a587825 */ /* 0x001fcc00078e0048 */
[----:B------:R-:W4:Y:S01]  /*0530*/  LDG.E.64 R88, desc[UR8][R88.64] ;  /* 0x0000000858587981 */ /* 0x000f22000c1e1b00 */
[----:B-1----:R-:W-:-:S06]  /*0540*/  @P0 IMAD.WIDE R78, R60, 0x2, R78 ;  /* 0x000000023c4e0825 */ /* 0x002fcc00078e024e */
[----:B------:R0:W4:Y:S01]  /*0550*/  @P0 LDG.E.U16 R78, desc[UR8][R78.64] ;  /* 0x000000084e4e0981 */ /* 0x000122000c1e1500 */
[----:B------:R-:W-:-:S04]  /*0560*/  ISETP.NE.U32.AND P1, PT, RZ, UR10, PT ;  /* 0x0000000aff007c0c */ /* 0x000fc8000bf25070 */
[----:B------:R-:W-:-:S13]  /*0570*/  ISETP.NE.AND.EX P1, PT, RZ, UR11, PT, P1 ;  /* 0x0000000bff007c0c */ /* 0x000fda000bf25310 */
[----:B------:R-:W1:Y:S01]  /*0580*/  @P1 LDC.64 R70, c[0x0][0x438] ;  /* 0x00010e00ff461b82 */ /* 0x000e620000000a00 */
[----:B------:R-:W-:Y:S01]  /*0590*/  ISETP.NE.AND P2, PT, RZ, UR13, PT ;  /* 0x0000000dff007c0c */ /* 0x000fe2000bf45270 */
[----:B-1----:R-:W-:-:S05]  /*05a0*/  @P1 IMAD.WIDE.U32 R72, R58, 0x20, R70 ;  /* 0x000000203a481825 */ /* 0x002fca00078e0046 */
[----:B-----5:R-:W5:Y:S04]  /*05b0*/  @P1 LDG.E.128 R20, desc[UR8][R72.64] ;  /* 0x0000000848141981 */ /* 0x020f68000c1e1d00 */
[----:B------:R1:W5:Y:S01]  /*05c0*/  @P1 LDG.E.128 R16, desc[UR8][R72.64+0x10] ;  /* 0x0000100848101981 */ /* 0x000362000c1e1d00 */
[----:B------:R-:W-:Y:S01]  /*05d0*/  UMOV UR4, 0xffffffff ;  /* 0xffffffff00047882 */ /* 0x000fe20000000000 */
[----:B------:R-:W-:Y:S02]  /*05e0*/  ISETP.NE.U32.AND P1, PT, RZ, UR10, PT ;  /* 0x0000000aff007c0c */ /* 0x000fe4000bf25070 */
[----:B------:R-:W-:Y:S02]  /*05f0*/  MOV R71, 0x3f800000 ;  /* 0x3f80000000477802 */ /* 0x000fe40000000f00 */
[----:B------:R-:W-:-:S02]  /*0600*/  ISETP.NE.AND.EX P1, PT, RZ, UR11, PT, P1 ;  /* 0x0000000bff007c0c */ /* 0x000fc4000bf25310 */
[----:B------:R-:W-:-:S05]  /*0610*/  FSEL R0, R0, RZ, !P2 ;  /* 0x000000ff00007208 */ /* 0x000fca0005000000 */
[--C-:B--2---:R-:W-:Y:S01]  /*0620*/  FADD.FTZ R76, R36, -R0.reuse ;  /* 0x80000000244c7221 */ /* 0x104fe20000010000 */
[--C-:B------:R-:W-:Y:S01]  /*0630*/  FADD.FTZ R84, R38, -R0.reuse ;  /* 0x8000000026547221 */ /* 0x100fe20000010000 */
[--C-:B------:R-:W-:Y:S01]  /*0640*/  FADD.FTZ R82, R37, -R0.reuse ;  /* 0x8000000025527221 */ /* 0x100fe20000010000 */
[--C-:B------:R-:W-:Y:S01]  /*0650*/  FADD.FTZ R86, R39, -R0.reuse ;  /* 0x8000000027567221 */ /* 0x100fe20000010000 */
[--C-:B---3--:R-:W-:Y:S01]  /*0660*/  FADD.FTZ R92, R41, -R0.reuse ;  /* 0x80000000295c7221 */ /* 0x108fe20000010000 */
[--C-:B------:R-:W-:Y:S01]  /*0670*/  FADD.FTZ R90, R40, -R0.reuse ;  /* 0x80000000285a7221 */ /* 0x100fe20000010000 */
[--C-:B------:R-:W-:Y:S01]  /*0680*/  FADD.FTZ R42, R42, -R0.reuse ;  /* 0x800000002a2a7221 */ /* 0x100fe20000010000 */
[----:B0-----:R-:W-:Y:S01]  /*0690*/  FADD.FTZ R79, R43, -R0 ;  /* 0x800000002b4f7221 */ /* 0x001fe20000010000 */
[----:B----4-:R-:W-:Y:S02]  /*06a0*/  HADD2.F32 R41, -RZ, R44.H0_H0 ;  /* 0x2000002cff297230 */ /* 0x010fe40000004100 */
[----:B-1----:R-:W-:-:S02]  /*06b0*/  HADD2.F32 R72, -RZ, R45.H0_H0 ;  /* 0x2000002dff487230 */ /* 0x002fc40000004100 */
[C---:B------:R-:W-:Y:S01]  /*06c0*/  FMUL.FTZ R0, R69.reuse, R76 ;  /* 0x0000004c45007220 */ /* 0x040fe20000410000 */
[----:B------:R-:W-:Y:S02]  /*06d0*/  HADD2.F32 R70, -RZ, R45.H1_H1 ;  /* 0x3000002dff467230 */ /* 0x000fe40000004100 */
[C---:B------:R-:W-:Y:S01]  /*06e0*/  FMUL.FTZ R73, R69.reuse, R84 ;  /* 0x0000005445497220 */ /* 0x040fe20000410000 */
[----:B------:R-:W-:Y:S02]  /*06f0*/  HADD2.F32 R77, -RZ, R46.H0_H0 ;  /* 0x2000002eff4d7230 */ /* 0x000fe40000004100 */
[C---:B------:R-:W-:Y:S01]  /*0700*/  FMUL.FTZ R45, R69.reuse, R90 ;  /* 0x0000005a452d7220 */ /* 0x040fe20000410000 */
[----:B------:R-:W-:Y:S02]  /*0710*/  HADD2.F32 R40, -RZ, R44.H1_H1 ;  /* 0x3000002cff287230 */ /* 0x000fe40000004100 */
[----:B------:R-:W-:Y:S01]  /*0720*/  FMUL.FTZ R75, R69, R82 ;  /* 0x00000052454b7220 */ /* 0x000fe20000410000 */
[----:B------:R-:W-:-:S02]  /*0730*/  HADD2.F32 R74, -RZ, R46.H1_H1 ;  /* 0x3000002eff4a7230 */ /* 0x000fc40000004100 */
        /* <DEDUP_REMOVED lines=18> */
[----:B------:R-:W-:Y:S01]  /*0860*/  FADD.FTZ R79, RZ, R41 ;  /* 0x00000029ff4f7221 */ /* 0x000fe20000010000 */
[----:B------:R-:W-:Y:S01]  /*0870*/  FFMA.FTZ R74, R0, R41, RZ ;  /* 0x00000029004a7223 */ /* 0x000fe200000100ff */
[----:B------:R-:W-:-:S02]  /*0880*/  HADD2.F32 R39, -RZ, R47.H0_H0 ;  /* 0x2000002fff277230 */ /* 0x000fc40000004100 */
[----:B------:R-:W-:Y:S02]  /*0890*/  HADD2.F32 R38, -RZ, R47.H1_H1 ;  /* 0x3000002fff267230 */ /* 0x000fe40000004100 */
[----:B------:R-:W-:Y:S01]  /*08a0*/  FMUL.FTZ R47, R69, R86 ;  /* 0x00000056452f7220 */ /* 0x000fe20000410000 */
[----:B------:R-:W-:Y:S01]  /*08b0*/  FADD.FTZ R79, R79, R40 ;  /* 0x000000284f4f7221 */ /* 0x000fe20000010000 */
[----:B------:R-:W-:Y:S01]  /*08c0*/  FFMA.FTZ R76, R75, R40, R74 ;  /* 0x000000284b4c7223 */ /* 0x000fe2000001004a */
[----:B------:R-:W-:Y:S01]  /*08d0*/  FADD.FTZ R51, R70, R51 ;  /* 0x0000003346337221 */ /* 0x000fe20000010000 */
[-C--:B------:R-:W-:Y:S01]  /*08e0*/  FFMA.FTZ R52, R47, R70.reuse, R52 ;  /* 0x000000462f347223 */ /* 0x080fe20000010034 */
[----:B------:R-:W-:Y:S01]  /*08f0*/  FADD.FTZ R8, R39, R8 ;  /* 0x0000000827087221 */ /* 0x000fe20000010000 */
[-C--:B------:R-:W-:Y:S01]  /*0900*/  FFMA.FTZ R4, R43, R39.reuse, R4 ;  /* 0x000000272b047223 */ /* 0x080fe20000010004 */
[----:B------:R-:W-:Y:S01]  /*0910*/  FMUL.FTZ R74, R62, R39 ;  /* 0x000000273e4a7220 */ /* 0x000fe20000410000 */
        /* <DEDUP_REMOVED lines=9> */
[----:B------:R-:W-:-:S02]  /*09b0*/  PRMT R76, R37, 0x7610, R76 ;  /* 0x00007610254c7816 */ /* 0x000fc4000000004c */
[----:B------:R-:W-:Y:S01]  /*09c0*/  FADD.FTZ R82, R39, R72 ;  /* 0x0000004827527221 */ /* 0x000fe20000010000 */
[----:B------:R-:W-:Y:S01]  /*09d0*/  FFMA.FTZ R37, R45, R72, R38 ;  /* 0x000000482d257223 */ /* 0x000fe20000010026 */
[----:B------:R-:W-:Y:S02]  /*09e0*/  MOV R36, R89 ;  /* 0x0000005900247202 */ /* 0x000fe40000000f00 */
[----:B------:R-:W-:Y:S01]  /*09f0*/  FADD.FTZ R39, R82, R77 ;  /* 0x0000004d52277221 */ /* 0x000fe20000010000 */
[----:B------:R-:W-:Y:S01]  /*0a00*/  FFMA.FTZ R38, R44, R77, R37 ;  /* 0x0000004d2c267223 */ /* 0x000fe20000010025 */
[----:B------:R-:W-:Y:S02]  /*0a10*/  PRMT R82, R36, 0x7610, R82 ;  /* 0x0000761024527816 */ /* 0x000fe40000000052 */
[----:B------:R-:W-:Y:S01]  /*0a20*/  FADD.FTZ R36, R39, R74 ;  /* 0x0000004a27247221 */ /* 0x000fe20000010000 */
[----:B------:R-:W-:Y:S01]  /*0a30*/  FFMA.FTZ R37, R43, R74, R38 ;  /* 0x0000004a2b257223 */ /* 0x000fe20000010026 */
[----:B------:R-:W-:Y:S01]  /*0a40*/  @P0 HADD2.F32 R71, -RZ, R78.H0_H0 ;  /* 0x2000004eff470230 */ /* 0x000fe20000004100 */
[----:B------:R-:W-:Y:S01]  /*0a50*/  SHF.R.U64 R78, R88, 0x8, R89 ;  /* 0x00000008584e7819 */ /* 0x000fe20000001259 */
        /* <DEDUP_REMOVED lines=25> */
.L_x_4063:
[----:B------:R-:W3:Y:S01]  /*0bf0*/  LDC.64 R38, c[0x0][0x390] ;  /* 0x0000e400ff267b82 */ /* 0x000ee20000000a00 */
[----:B-1----:R-:W-:Y:S01]  /*0c00*/  FADD.FTZ R87, R36, R37 ;  /* 0x0000002524577221 */ /* 0x002fe20000010000 */
[----:B---3--:R-:W-:-:S06]  /*0c10*/  IMAD.WIDE.U32 R38, R58, 0x10, R38 ;  /* 0x000000103a267825 */ /* 0x008fcc00078e0026 */
[----:B0-----:R-:W5:Y:S01]  /*0c20*/  LDG.E.128 R36, desc[UR8][R38.64] ;  /* 0x0000000826247981 */ /* 0x001f62000c1e1d00 */
[----:B--2---:R-:W-:Y:S01]  /*0c30*/  FADD.FTZ R85, R85, R86 ;  /* 0x0000005655557221 */ /* 0x004fe20000010000 */
[----:B------:R-:W-:-:S03]  /*0c40*/  FMUL.FTZ R86, R87, UR14 ;  /* 0x0000000e57567c20 */ /* 0x000fc60008410000 */
[----:B------:R-:W-:Y:S02]  /*0c50*/  FMUL.FTZ R85, R85, UR14 ;  /* 0x0000000e55557c20 */ /* 0x000fe40008410000 */
        /* <DEDUP_REMOVED lines=12> */
[-CC-:B------:R-:W-:Y:S01]  /*0d20*/  FFMA.FTZ R41, R75, R85.reuse, R86.reuse ;  /* 0x000000554b297223 */ /* 0x180fe20000010056 */
[-CC-:B------:R-:W-:Y:S01]  /*0d30*/  FFMA.FTZ R75, R47, R85.reuse, R86.reuse ;  /* 0x000000552f4b7223 */ /* 0x180fe20000010056 */
[----:B------:R-:W-:Y:S02]  /*0d40*/  HFMA2 R47, -RZ, RZ, 0, 0 ;  /* 0x00000000ff2f7431 */ /* 0x000fe400000001ff */
[----:B------:R-:W-:Y:S01]  /*0d50*/  FMUL.FTZ R0, R69, R0 ;  /* 0x0000000045007220 */ /* 0x000fe20000410000 */
[----:B------:R-:W-:Y:S01]  /*0d60*/  FADD.FTZ R78, R40, -R41 ;  /* 0x80000029284e7221 */ /* 0x000fe20000010000 */
[-CC-:B------:R-:W-:Y:S01]  /*0d70*/  FFMA.FTZ R45, R45, R85.reuse, R86.reuse ;  /* 0x000000552d2d7223 */ /* 0x180fe20000010056 */
[--C-:B------:R-:W-:Y:S01]  /*0d80*/  FFMA.FTZ R44, R44, R85, R86.reuse ;  /* 0x000000552c2c7223 */ /* 0x100fe20000010056 */
[----:B------:R-:W-:Y:S01]  /*0d90*/  FMUL.FTZ R0, R0, R71 ;  /* 0x0000004700007220 */ /* 0x000fe20000410000 */
[----:B------:R-:W-:Y:S01]  /*0da0*/  FMUL.FTZ R78, R69, R78 ;  /* 0x0000004e454e7220 */ /* 0x000fe20000410000 */
[-CC-:B------:R-:W-:Y:S01]  /*0db0*/  FFMA.FTZ R43, R43, R85.reuse, R86.reuse ;  /* 0x000000552b2b7223 */ /* 0x180fe20000010056 */
[----:B------:R-:W-:Y:S01]  /*0dc0*/  FFMA.FTZ R42, R42, R85, R86 ;  /* 0x000000552a2a7223 */ /* 0x000fe20000010056 */
[----:B-----5:R-:W-:-:S02]  /*0dd0*/  @P1 HADD2.F32 R76, -RZ, R36.H0_H0 ;  /* 0x20000024ff4c1230 */ /* 0x020fc40000004100 */
[----:B------:R-:W-:Y:S01]  /*0de0*/  FMUL.FTZ R85, R0, UR15 ;  /* 0x0000000f00557c20 */ /* 0x000fe20008410000 */
[----:B------:R-:W-:Y:S01]  /*0df0*/  FMUL.FTZ R78, R78, R71 ;  /* 0x000000474e4e7220 */ /* 0x000fe20000410000 */
[----:B------:R-:W-:Y:S01]  /*0e00*/  @P1 HADD2.F32 R0, -RZ, R24.H0_H0 ;  /* 0x20000018ff001230 */ /* 0x000fe20000004100 */
[----:B------:R-:W-:Y:S01]  /*0e10*/  LOP3.LUT P6, RZ, R80, 0xff, RZ, 0xc0, !PT ;  /* 0x000000ff50ff7812 */ /* 0x000fe200078cc0ff */
[----:B------:R-:W-:Y:S01]  /*0e20*/  @P2 HADD2.F32 R36, -RZ, R36.H1_H1 ;  /* 0x30000024ff242230 */ /* 0x000fe20000004100 */
[----:B------:R-:W-:Y:S01]  /*0e30*/  LOP3.LUT P5, RZ, R81, 0xff, RZ, 0xc0, !PT ;  /* 0x000000ff51ff7812 */ /* 0x000fe200078ac0ff */
[----:B------:R-:W-:Y:S01]  /*0e40*/  @P1 FMUL.FTZ R47, R85, R76 ;  /* 0x0000004c552f1220 */ /* 0x000fe20000410000 */
[----:B------:R-:W-:Y:S01]  /*0e50*/  CS2R R40, SRZ ;  /* 0x0000000000287805 */ /* 0x000fe2000001ff00 */
[----:B------:R-:W-:Y:S01]  /*0e60*/  FMUL.FTZ R81, R78, UR15 ;  /* 0x0000000f4e517c20 */ /* 0x000fe20008410000 */
[----:B------:R-:W-:Y:S01]  /*0e70*/  FADD.FTZ R46, R46, -R73 ;  /* 0x800000492e2e7221 */ /* 0x000fe20000010000 */
[----:B------:R-:W-:-:S02]  /*0e80*/  @P2 HADD2.F32 R76, -RZ, R24.H1_H1 ;  /* 0x30000018ff4c2230 */ /* 0x000fc40000004100 */
[----:B------:R-:W-:Y:S01]  /*0e90*/  @P1 FMUL.FTZ R40, R85, R0 ;  /* 0x0000000055281220 */ /* 0x000fe20000410000 */
[----:B------:R-:W-:Y:S01]  /*0ea0*/  LOP3.LUT P4, RZ, R82, 0xff, RZ, 0xc0, !PT ;  /* 0x000000ff52ff7812 */ /* 0x000fe2000788c0ff */
[----:B------:R-:W-:Y:S01]  /*0eb0*/  FADD.FTZ R70, R70, -R75 ;  /* 0x8000004b46467221 */ /* 0x000fe20000010000 */
[----:B------:R-:W-:Y:S01]  /*0ec0*/  MOV R0, RZ ;  /* 0x000000ff00007202 */ /* 0x000fe20000000f00 */
[----:B------:R-:W-:Y:S01]  /*0ed0*/  @P2 FMUL.FTZ R0, R81, R36 ;  /* 0x0000002451002220 */ /* 0x000fe20000410000 */
[----:B------:R-:W-:Y:S01]  /*0ee0*/  FMUL.FTZ R46, R69, R46 ;  /* 0x0000002e452e7220 */ /* 0x000fe20000410000 */
[----:B------:R-:W-:Y:S01]  /*0ef0*/  FADD.FTZ R36, R72, -R45 ;  /* 0x8000002d48247221 */ /* 0x000fe20000010000 */
[----:B------:R-:W-:Y:S01]  /*0f00*/  ISETP.GE.U32.AND P1, PT, R88, RZ, PT ;  /* 0x000000ff5800720c */ /* 0x000fe20003f26070 */
[----:B------:R-:W-:Y:S01]  /*0f10*/  @P2 FMUL.FTZ R41, R81, R76 ;  /* 0x0000004c51292220 */ /* 0x000fe20000410000 */
[----:B------:R-:W-:Y:S01]  /*0f20*/  LOP3.LUT P2, RZ, R84, 0xff, RZ, 0xc0, !PT ;  /* 0x000000ff54ff7812 */ /* 0x000fe2000784c0ff */
[----:B------:R-:W-:Y:S01]  /*0f30*/  FMUL.FTZ R72, R69, R70 ;  /* 0x0000004645487220 */ /* 0x000fe20000410000 */
[----:B------:R-:W-:Y:S01]  /*0f40*/  FADD.FTZ R78, R74, -R43 ;  /* 0x8000002b4a4e7221 */ /* 0x000fe20000010000 */
[-C--:B------:R-:W-:Y:S01]  /*0f50*/  FMUL.FTZ R46, R46, R71.reuse ;  /* 0x000000472e2e7220 */ /* 0x080fe20000410000 */
[----:B------:R-:W-:Y:S01]  /*0f60*/  FADD.FTZ R44, R77, -R44 ;  /* 0x8000002c4d2c7221 */ /* 0x000fe20000010000 */
[----:B------:R-:W-:Y:S01]  /*0f70*/  FADD.FTZ R42, R79, -R42 ;  /* 0x8000002a4f2a7221 */ /* 0x000fe20000010000 */
[----:B------:R-:W-:Y:S01]  /*0f80*/  FMUL.FTZ R74, R69, R36 ;  /* 0x00000024454a7220 */ /* 0x000fe20000410000 */
[----:B------:R-:W-:Y:S01]  /*0f90*/  LOP3.LUT P3, RZ, R83, 0xff, RZ, 0xc0, !PT ;  /* 0x000000ff53ff7812 */ /* 0x000fe2000786c0ff */
[----:B------:R-:W-:Y:S01]  /*0fa0*/  @P6 HADD2.F32 R45, -RZ, R25.H0_H0 ;  /* 0x20000019ff2d6230 */ /* 0x000fe20000004100 */
[----:B------:R-:W-:Y:S01]  /*0fb0*/  ISETP.GE.U32.AND.EX P1, PT, R89, 0x1000000, PT, P1 ;  /* 0x010000005900780c */ /* 0x000fe20003f26110 */
[----:B------:R-:W-:Y:S01]  /*0fc0*/  FMUL.FTZ R72, R72, R71 ;  /* 0x0000004748487220 */ /* 0x000fe20000410000 */
[----:B------:R-:W-:Y:S01]  /*0fd0*/  FMUL.FTZ R46, R46, UR15 ;  /* 0x0000000f2e2e7c20 */ /* 0x000fe20008410000 */
[C---:B------:R-:W-:Y:S01]  /*0fe0*/  FMUL.FTZ R76, R69.reuse, R44 ;  /* 0x0000002c454c7220 */ /* 0x040fe20000410000 */
[C---:B------:R-:W-:Y:S01]  /*0ff0*/  FMUL.FTZ R78, R69.reuse, R78 ;  /* 0x0000004e454e7220 */ /* 0x040fe20000410000 */
[----:B------:R-:W-:Y:S01]  /*1000*/  FMUL.FTZ R80, R69, R42 ;  /* 0x0000002a45507220 */ /* 0x000fe20000410000 */
[----:B------:R-:W-:-:S02]  /*1010*/  HFMA2 R70, -RZ, RZ, 0, 0 ;  /* 0x00000000ff467431 */ /* 0x000fc400000001ff */
[----:B------:R-:W-:Y:S01]  /*1020*/  FMUL.FTZ R74, R74, R71 ;  /* 0x000000474a4a7220 */ /* 0x000fe20000410000 */
[--C-:B------:R-:W-:Y:S02]  /*1030*/  @P6 HADD2.F32 R44, -RZ, R37.reuse.H0_H0 ;  /* 0x20000025ff2c6230 */ /* 0x100fe40000004100 */
[----:B------:R-:W-:Y:S02]  /*1040*/  HFMA2 R75, -RZ, RZ, 0, 0 ;  /* 0x00000000ff4b7431 */ /* 0x000fe400000001ff */
[----:B------:R-:W-:Y:S01]  /*1050*/  @P5 HADD2.F32 R69, -RZ, R37.H1_H1 ;  /* 0x30000025ff455230 */ /* 0x000fe20000004100 */
[----:B------:R-:W-:Y:S01]  /*1060*/  MOV R37, RZ ;  /* 0x000000ff00257202 */ /* 0x000fe20000000f00 */
[----:B------:R-:W-:Y:S01]  /*1070*/  FMUL.FTZ R72, R72, UR15 ;  /* 0x0000000f48487c20 */ /* 0x000fe20008410000 */
[----:B------:R-:W-:Y:S02]  /*1080*/  HFMA2 R73, -RZ, RZ, 0, 0 ;  /* 0x00000000ff497431 */ /* 0x000fe400000001ff */
[----:B------:R-:W-:-:S02]  /*1090*/  @P4 HADD2.F32 R42, -RZ, R38.H0_H0 ;  /* 0x20000026ff2a4230 */ /* 0x000fc40000004100 */
[----:B------:R-:W-:Y:S01]  /*10a0*/  @P6 FMUL.FTZ R37, R46, R45 ;  /* 0x0000002d2e256220 */ /* 0x000fe20000410000 */
[-C--:B------:R-:W-:Y:S01]  /*10b0*/  FMUL.FTZ R78, R78, R71.reuse ;  /* 0x000000474e4e7220 */ /* 0x080fe20000410000 */
[----:B------:R-:W-:Y:S02]  /*10c0*/  @P5 HADD2.F32 R45, -RZ, R25.H1_H1 ;  /* 0x30000019ff2d5230 */ /* 0x000fe40000004100 */
[----:B------:R-:W-:Y:S01]  /*10d0*/  FMUL.FTZ R77, R74, UR15 ;  /* 0x0000000f4a4d7c20 */ /* 0x000fe20008410000 */
[----:B------:R-:W-:Y:S01]  /*10e0*/  FMUL.FTZ R43, R76, R71 ;  /* 0x000000474c2b7220 */ /* 0x000fe20000410000 */
[----:B------:R-:W-:Y:S01]  /*10f0*/  @P5 FMUL.FTZ R70, R72, R69 ;  /* 0x0000004548465220 */ /* 0x000fe20000410000 */
[----:B------:R-:W-:Y:S02]  /*1100*/  HFMA2 R76, -RZ, RZ, 0, 0 ;  /* 0x00000000ff4c7431 */ /* 0x000fe400000001ff */
[----:B------:R-:W-:Y:S01]  /*1110*/  FMUL.FTZ R80, R80, R71 ;  /* 0x0000004750507220 */ /* 0x000fe20000410000 */
[----:B------:R-:W-:Y:S01]  /*1120*/  @P6 FMUL.FTZ R75, R46, R44 ;  /* 0x0000002c2e4b6220 */ /* 0x000fe20000410000 */
[----:B------:R-:W-:Y:S01]  /*1130*/  @P2 HADD2.F32 R69, -RZ, R27.H0_H0 ;  /* 0x2000001bff452230 */ /* 0x000fe20000004100 */
[----:B------:R-:W-:Y:S01]  /*1140*/  MOV R44, RZ ;  /* 0x000000ff002c7202 */ /* 0x000fe20000000f00 */
[----:B------:R-:W-:-:S02]  /*1150*/  @P4 HADD2.F32 R46, -RZ, R26.H0_H0 ;  /* 0x2000001aff2e4230 */ /* 0x000fc40000004100 */
[----:B------:R-:W-:Y:S01]  /*1160*/  FMUL.FTZ R78, R78, UR15 ;  /* 0x0000000f4e4e7c20 */ /* 0x000fe20008410000 */
[----:B------:R-:W-:Y:S01]  /*1170*/  @P4 FMUL.FTZ R73, R77, R42 ;  /* 0x0000002a4d494220 */ /* 0x000fe20000410000 */
[----:B------:R-:W-:Y:S01]  /*1180*/  @P5 FMUL.FTZ R44, R72, R45 ;  /* 0x0000002d482c5220 */ /* 0x000fe20000410000 */
[----:B------:R-:W-:Y:S02]  /*1190*/  HFMA2 R42, -RZ, RZ, 0, 0 ;  /* 0x00000000ff2a7431 */ /* 0x000fe400000001ff */
[----:B------:R-:W-:Y:S02]  /*11a0*/  @P3 HADD2.F32 R45, -RZ, R26.H1_H1 ;  /* 0x3000001aff2d3230 */ /* 0x000fe40000004100 */
[----:B------:R-:W-:Y:S01]  /*11b0*/  FMUL.FTZ R80, R80, UR15 ;  /* 0x0000000f50507c20 */ /* 0x000fe20008410000 */
[----:B------:R-:W-:Y:S02]  /*11c0*/  @P1 HADD2.F32 R74, -RZ, R27.H1_H1 ;  /* 0x3000001bff4a1230 */ /* 0x000fe40000004100 */
[----:B------:R-:W-:Y:S01]  /*11d0*/  FMUL.FTZ R43, R43, UR15 ;  /* 0x0000000f2b2b7c20 */ /* 0x000fe20008410000 */
[----:B------:R-:W-:Y:S01]  /*11e0*/  MOV R71, RZ ;  /* 0x000000ff00477202 */ /* 0x000fe20000000f00 */
[----:B------:R-:W-:Y:S01]  /*11f0*/  @P2 FMUL.FTZ R76, R78, R69 ;  /* 0x000000454e4c2220 */ /* 0x000fe20000410000 */
[----:B------:R-:W-:-:S02]  /*1200*/  @P2 HADD2.F32 R36, -RZ, R39.H0_H0 ;  /* 0x20000027ff242230 */ /* 0x000fc40000004100 */
[----:B------:R-:W-:Y:S01]  /*1210*/  @P4 FMUL.FTZ R71, R77, R46 ;  /* 0x0000002e4d474220 */ /* 0x000fe20000410000 */
[----:B------:R-:W-:Y:S02]  /*1220*/  HFMA2 R69, -RZ, RZ, 0, 0 ;  /* 0x00000000ff457431 */ /* 0x000fe400000001ff */
[----:B------:R-:W-:Y:S01]  /*1230*/  @P3 HADD2.F32 R38, -RZ, R38.H1_H1 ;  /* 0x30000026ff263230 */ /* 0x000fe20000004100 */
[----:B------:R-:W-:Y:S01]  /*1240*/  MOV R77, RZ ;  /* 0x000000ff004d7202 */ /* 0x000fe20000000f00 */
[----:B------:R-:W-:Y:S02]  /*1250*/  @P1 HADD2.F32 R39, -RZ, R39.H1_H1 ;  /* 0x30000027ff271230 */ /* 0x000fe40000004100 */
[----:B------:R-:W-:Y:S01]  /*1260*/  @P1 FMUL.FTZ R77, R80, R74 ;  /* 0x0000004a504d1220 */ /* 0x000fe20000410000 */
[C---:B------:R-:W-:Y:S01]  /*1270*/  @P3 FMUL.FTZ R42, R43.reuse, R45 ;  /* 0x0000002d2b2a3220 */ /* 0x040fe20000410000 */
[----:B------:R-:W-:Y:S01]  /*1280*/  MOV R72, RZ ;  /* 0x000000ff00487202 */ /* 0x000fe20000000f00 */
[----:B------:R-:W-:Y:S01]  /*1290*/  @P3 FMUL.FTZ R72, R43, R38 ;  /* 0x000000262b483220 */ /* 0x000fe20000410000 */
[----:B------:R-:W-:Y:S01]  /*12a0*/  MOV R46, RZ ;  /* 0x000000ff002e7202 */ /* 0x000fe20000000f00 */
[----:B------:R-:W-:Y:S01]  /*12b0*/  @P2 FMUL.FTZ R69, R78, R36 ;  /* 0x000000244e452220 */ /* 0x000fe20000410000 */
[----:B------:R-:W-:Y:S01]  /*12c0*/  @P1 FMUL.FTZ R46, R80, R39 ;  /* 0x00000027502e1220 */ /* 0x000fe20000410000 */
[----:B------:R-:W-:-:S02]  /*12d0*/  F2FP.F16.F32.PACK_AB R39, R77, R76 ;  /* 0x0000004c4d27723e */ /* 0x000fc400000000ff */
[----:B------:R-:W-:Y:S02]  /*12e0*/  F2FP.F16.F32.PACK_AB R38, R42, R71 ;  /* 0x000000472a26723e */ /* 0x000fe400000000ff */
[----:B------:R-:W-:Y:S02]  /*12f0*/  F2FP.F16.F32.PACK_AB R37, R44, R37 ;  /* 0x000000252c25723e */ /* 0x000fe400000000ff */
[----:B------:R-:W-:Y:S01]  /*1300*/  F2FP.F16.F32.PACK_AB R36, R41, R40 ;  /* 0x000000282924723e */ /* 0x000fe200000000ff */
[----:B------:R-:W-:Y:S06]  /*1310*/  BRA `(.L_x_4049) ;  /* 0x0000001400a47947 */ /* 0x000fec0003800000 */
.L_x_4048:
[----:B------:R-:W-:Y:S01]  /*1320*/  LOP3.LUT P2, RZ, R78, 0xff, RZ, 0xc0, !PT ;  /* 0x000000ff4eff7812 */ /* 0x000fe2000784c0ff */
[-CC-:B------:R-:W-:Y:S01]  /*1330*/  FFMA.FTZ R0, R0, R85.reuse, R86.reuse ;  /* 0x0000005500007223 */ /* 0x180fe20000010056 */
[----:B------:R-:W-:Y:S01]  /*1340*/  LOP3.LUT P1, RZ, R76, 0xff, RZ, 0xc0, !PT ;  /* 0x000000ff4cff7812 */ /* 0x000fe2000782c0ff */
[-C--:B------:R-:W-:Y:S01]  /*1350*/  FFMA.FTZ R75, R75, R85.reuse, R86 ;  /* 0x000000554b4b7223 */ /* 0x080fe20000010056 */
[----:B------:R-:W-:Y:S01]  /*1360*/  LOP3.LUT P6, RZ, R80, 0xff, RZ, 0xc0, !PT ;  /* 0x000000ff50ff7812 */ /* 0x000fe200078cc0ff */
[----:B------:R-:W-:Y:S01]  /*1370*/  FADD.FTZ R32, R41, -R0 ;  /* 0x8000000029207221 */ /* 0x000fe20000010000 */
[-CC-:B------:R-:W-:Y:S01]  /*1380*/  FFMA.FTZ R29, R47, R85.reuse, R86.reuse ;  /* 0x000000552f1d7223 */ /* 0x180fe20000010056 */
[----:B------:R-:W-:Y:S01]  /*1390*/  FADD.FTZ R40, R40, -R75 ;  /* 0x8000004b28287221 */ /* 0x000fe20000010000 */
[----:B------:R-:W-:Y:S02]  /*13a0*/  HFMA2 R47, -RZ, RZ, 0, 0 ;  /* 0x00000000ff2f7431 */ /* 0x000fe400000001ff */
[C---:B------:R-:W-:Y:S01]  /*13b0*/  FMUL.FTZ R32, R69.reuse, R32 ;  /* 0x0000002045207220 */ /* 0x040fe20000410000 */
[-CC-:B------:R-:W-:Y:S01]  /*13c0*/  FFMA.FTZ R30, R44, R85.reuse, R86.reuse ;  /* 0x000000552c1e7223 */ /* 0x180fe20000010056 */
[----:B------:R-:W-:Y:S01]  /*13d0*/  FMUL.FTZ R33, R69, R40 ;  /* 0x0000002845217220 */ /* 0x000fe20000410000 */
[----:B------:R-:W-:Y:S01]  /*13e0*/  FFMA.FTZ R42, R42, R85, R86 ;  /* 0x000000552a2a7223 */ /* 0x000fe20000010056 */
[----:B------:R-:W0:Y:S01]  /*13f0*/  @P2 LDC R0, c[0x0][0x408] ;  /* 0x00010200ff002b82 */ /* 0x000e220000000800 */
[----:B------:R-:W-:Y:S01]  /*1400*/  LOP3.LUT P5, RZ, R81, 0xff, RZ, 0xc0, !PT ;  /* 0x000000ff51ff7812 */ /* 0x000fe200078ac0ff */
[-C--:B------:R-:W-:Y:S01]  /*1410*/  @P1 FMUL.FTZ R34, R32, R71.reuse ;  /* 0x0000004720221220 */ /* 0x080fe20000410000 */
[----:B------:R-:W-:Y:S01]  /*1420*/  @P2 FMUL.FTZ R35, R33, R71 ;  /* 0x0000004721232220 */ /* 0x000fe20000410000 */
[----:B-----5:R-:W-:-:S02]  /*1430*/  @P1 HADD2.F32 R41, -RZ, R36.H0_H0 ;  /* 0x20000024ff291230 */ /* 0x020fc40000004100 */
[-C--:B------:R-:W-:Y:S01]  /*1440*/  @P1 FMUL.FTZ R75, R32, R71.reuse ;  /* 0x00000047204b1220 */ /* 0x080fe20000410000 */
[----:B------:R-:W-:Y:S01]  /*1450*/  @P1 FMUL.FTZ R34, R34, UR15 ;  /* 0x0000000f22221c20 */ /* 0x000fe20008410000 */
[----:B------:R-:W-:Y:S01]  /*1460*/  @P2 HADD2.F32 R36, -RZ, R36.H1_H1 ;  /* 0x30000024ff242230 */ /* 0x000fe20000004100 */
[----:B------:R-:W1:Y:S01]  /*1470*/  @P1 LDC R28, c[0x0][0x408] ;  /* 0x00010200ff1c1b82 */ /* 0x000e620000000800 */
[----:B------:R-:W-:Y:S01]  /*1480*/  @P2 FMUL.FTZ R44, R33, R71 ;  /* 0x00000047212c2220 */ /* 0x000fe20000410000 */
[----:B------:R-:W-:Y:S01]  /*1490*/  LOP3.LUT P4, RZ, R82, 0xff, RZ, 0xc0, !PT ;  /* 0x000000ff52ff7812 */ /* 0x000fe2000788c0ff */
[----:B------:R-:W-:Y:S01]  /*14a0*/  @P1 FMUL.FTZ R47, R41, R34 ;  /* 0x00000022292f1220 */ /* 0x000fe20000410000 */
[----:B------:R-:W-:Y:S01]  /*14b0*/  FADD.FTZ R30, R77, -R30 ;  /* 0x8000001e4d1e7221 */ /* 0x000fe20000010000 */
[----:B------:R-:W-:Y:S01]  /*14c0*/  @P2 HADD2.F32 R34, -RZ, R24.H1_H1 ;  /* 0x30000018ff222230 */ /* 0x000fe20000004100 */
[----:B------:R-:W-:Y:S01]  /*14d0*/  CS2R R40, SRZ ;  /* 0x0000000000287805 */ /* 0x000fe2000001ff00 */
[-CC-:B------:R-:W-:Y:S01]  /*14e0*/  FFMA.FTZ R73, R73, R85.reuse, R86.reuse ;  /* 0x0000005549497223 */ /* 0x180fe20000010056 */
[----:B------:R-:W2:Y:S01]  /*14f0*/  @P2 LDC R31, c[0x0][0x408] ;  /* 0x00010200ff1f2b82 */ /* 0x000ea20000000800 */
[-CC-:B------:R-:W-:Y:S01]  /*1500*/  FFMA.FTZ R43, R43, R85.reuse, R86.reuse ;  /* 0x000000552b2b7223 */ /* 0x180fe20000010056 */
[----:B------:R-:W-:Y:S01]  /*1510*/  FFMA.FTZ R45, R45, R85, R86 ;  /* 0x000000552d2d7223 */ /* 0x000fe20000010056 */
[----:B------:R-:W-:Y:S01]  /*1520*/  FADD.FTZ R70, R70, -R29 ;  /* 0x8000001d46467221 */ /* 0x000fe20000010000 */
[----:B------:R-:W-:-:S02]  /*1530*/  @P5 HADD2.F32 R29, -RZ, R37.H1_H1 ;  /* 0x30000025ff1d5230 */ /* 0x000fc40000004100 */
[----:B------:R-:W-:Y:S01]  /*1540*/  FADD.FTZ R74, R74, -R43 ;  /* 0x8000002b4a4a7221 */ /* 0x000fe20000010000 */
[----:B------:R-:W-:Y:S01]  /*1550*/  LOP3.LUT P3, RZ, R83, 0xff, RZ, 0xc0, !PT ;  /* 0x000000ff53ff7812 */ /* 0x000fe2000786c0ff */
[----:B------:R-:W-:Y:S01]  /*1560*/  @P5 HADD2.F32 R81, -RZ, R25.H1_H1 ;  /* 0x30000019ff515230 */ /* 0x000fe20000004100 */
[----:B------:R-:W3:Y:S01]  /*1570*/  @P6 LDC R76, c[0x0][0x408] ;  /* 0x00010200ff4c6b82 */ /* 0x000ee20000000800 */
[----:B0-----:R-:W-:Y:S01]  /*1580*/  @P2 FMUL.FTZ R35, R35, R0 ;  /* 0x0000000023232220 */ /* 0x001fe20000410000 */
[----:B------:R-:W-:-:S03]  /*1590*/  MOV R0, RZ ;  /* 0x000000ff00007202 */ /* 0x000fc60000000f00 */
[----:B------:R-:W-:Y:S01]  /*15a0*/  @P2 FMUL.FTZ R0, R36, R35 ;  /* 0x0000002324002220 */ /* 0x000fe20000410000 */
[----:B------:R-:W-:Y:S01]  /*15b0*/  FADD.FTZ R36, R79, -R42 ;  /* 0x8000002a4f247221 */ /* 0x000fe20000010000 */
[----:B------:R-:W-:Y:S01]  /*15c0*/  MOV R42, RZ ;  /* 0x000000ff002a7202 */ /* 0x000fe20000000f00 */
[----:B-1----:R-:W-:Y:S01]  /*15d0*/  @P1 FMUL.FTZ R75, R75, R28 ;  /* 0x0000001c4b4b1220 */ /* 0x002fe20000410000 */
[----:B------:R-:W-:Y:S01]  /*15e0*/  @P1 HADD2.F32 R28, -RZ, R24.H0_H0 ;  /* 0x20000018ff1c1230 */ /* 0x000fe20000004100 */
[----:B------:R-:W0:Y:S04]  /*15f0*/  @P6 LDC R77, c[0x0][0x408] ;  /* 0x00010200ff4d6b82 */ /* 0x000e280000000800 */
[----:B------:R-:W-:Y:S01]  /*1600*/  @P1 FMUL.FTZ R40, R28, R75 ;  /* 0x0000004b1c281220 */ /* 0x000fe20000410000 */
[----:B------:R-:W-:Y:S01]  /*1610*/  ISETP.GE.U32.AND P1, PT, R88, RZ, PT ;  /* 0x000000ff5800720c */ /* 0x000fe20003f26070 */
[----:B--2---:R-:W-:Y:S01]  /*1620*/  @P2 FMUL.FTZ R31, R44, R31 ;  /* 0x0000001f2c1f2220 */ /* 0x004fe20000410000 */
[----:B------:R-:W-:Y:S01]  /*1630*/  FADD.FTZ R28, R72, -R45 ;  /* 0x8000002d481c7221 */ /* 0x000fe20000010000 */
[----:B------:R-:W1:Y:S01]  /*1640*/  @P5 LDC R79, c[0x0][0x408] ;  /* 0x00010200ff4f5b82 */ /* 0x000e620000000800 */
[----:B------:R-:W-:Y:S01]  /*1650*/  ISETP.GE.U32.AND.EX P1, PT, R89, 0x1000000, PT, P1 ;  /* 0x010000005900780c */ /* 0x000fe20003f26110 */
[----:B------:R-:W-:Y:S01]  /*1660*/  @P2 FMUL.FTZ R41, R34, R31 ;  /* 0x0000001f22292220 */ /* 0x000fe20000410000 */
[----:B------:R-:W-:Y:S01]  /*1670*/  FMUL.FTZ R31, R69, R36 ;  /* 0x00000024451f7220 */ /* 0x000fe20000410000 */
[----:B------:R-:W-:Y:S01]  /*1680*/  FADD.FTZ R34, R46, -R73 ;  /* 0x800000492e227221 */ /* 0x000fe20000010000 */
[----:B------:R-:W-:Y:S01]  /*1690*/  @P6 HADD2.F32 R72, -RZ, R37.H0_H0 ;  /* 0x20000025ff486230 */ /* 0x000fe20000004100 */
[----:B------:R-:W-:Y:S01]  /*16a0*/  LOP3.LUT P2, RZ, R84, 0xff, RZ, 0xc0, !PT ;  /* 0x000000ff54ff7812 */ /* 0x000fe2000784c0ff */
[----:B------:R-:W-:Y:S01]  /*16b0*/  FMUL.FTZ R35, R31, R71 ;  /* 0x000000471f237220 */ /* 0x000fe20000410000 */
[----:B------:R-:W-:Y:S01]  /*16c0*/  FMUL.FTZ R34, R69, R34 ;  /* 0x0000002245227220 */ /* 0x000fe20000410000 */
[----:B------:R-:W2:Y:S01]  /*16d0*/  @P4 LDC R43, c[0x0][0x408] ;  /* 0x00010200ff2b4b82 */ /* 0x000ea20000000800 */
[----:B------:R-:W-:-:S02]  /*16e0*/  HFMA2 R75, -RZ, RZ, 0, 0 ;  /* 0x00000000ff4b7431 */ /* 0x000fc400000001ff */
[----:B------:R-:W-:Y:S01]  /*16f0*/  FMUL.FTZ R37, R35, UR15 ;  /* 0x0000000f23257c20 */ /* 0x000fe20008410000 */
[CC--:B------:R-:W-:Y:S01]  /*1700*/  @P6 FMUL.FTZ R35, R34.reuse, R71.reuse ;  /* 0x0000004722236220 */ /* 0x0c0fe20000410000 */
[----:B------:R-:W-:Y:S02]  /*1710*/  HFMA2 R46, -RZ, RZ, 0, 0 ;  /* 0x00000000ff2e7431 */ /* 0x000fe400000001ff */
[----:B------:R-:W-:Y:S02]  /*1720*/  @P1 HADD2.F32 R78, -RZ, R39.H1_H1 ;  /* 0x30000027ff4e1230 */ /* 0x000fe40000004100 */
[----:B------:R-:W-:Y:S01]  /*1730*/  FMUL.FTZ R28, R69, R28 ;  /* 0x0000001c451c7220 */ /* 0x000fe20000410000 */
[----:B---3--:R-:W-:Y:S01]  /*1740*/  @P6 FMUL.FTZ R45, R35, R76 ;  /* 0x0000004c232d6220 */ /* 0x008fe20000410000 */
[----:B------:R-:W3:Y:S01]  /*1750*/  @P5 LDC R44, c[0x0][0x408] ;  /* 0x00010200ff2c5b82 */ /* 0x000ee20000000800 */
[----:B------:R-:W-:Y:S01]  /*1760*/  @P6 FMUL.FTZ R76, R34, R71 ;  /* 0x00000047224c6220 */ /* 0x000fe20000410000 */
[----:B------:R-:W-:-:S02]  /*1770*/  @P1 HADD2.F32 R80, -RZ, R27.H1_H1 ;  /* 0x3000001bff501230 */ /* 0x000fc40000004100 */
[----:B------:R-:W-:Y:S01]  /*1780*/  @P6 FMUL.FTZ R75, R72, R45 ;  /* 0x0000002d484b6220 */ /* 0x000fe20000410000 */
[----:B------:R-:W-:Y:S02]  /*1790*/  @P6 HADD2.F32 R73, -RZ, R25.H0_H0 ;  /* 0x20000019ff496230 */ /* 0x000fe40000004100 */
[----:B0-----:R-:W-:Y:S01]  /*17a0*/  @P6 FMUL.FTZ R76, R76, R77 ;  /* 0x0000004d4c4c6220 */ /* 0x001fe20000410000 */
[-C--:B------:R-:W-:Y:S01]  /*17b0*/  @P1 FMUL.FTZ R46, R78, R37.reuse ;  /* 0x000000254e2e1220 */ /* 0x080fe20000410000 */
[----:B------:R-:W-:Y:S01]  /*17c0*/  @P1 FMUL.FTZ R42, R80, R37 ;  /* 0x00000025502a1220 */ /* 0x000fe20000410000 */
[----:B------:R-:W0:Y:S01]  /*17d0*/  @P4 LDC R45, c[0x0][0x408] ;  /* 0x00010200ff2d4b82 */ /* 0x000e220000000800 */
[----:B------:R-:W-:Y:S01]  /*17e0*/  FMUL.FTZ R35, R69, R70 ;  /* 0x0000004645237220 */ /* 0x000fe20000410000 */
[----:B------:R-:W-:Y:S01]  /*17f0*/  MOV R37, RZ ;  /* 0x000000ff00257202 */ /* 0x000fe20000000f00 */
[----:B------:R-:W-:Y:S01]  /*1800*/  @P6 FMUL.FTZ R37, R73, R76 ;  /* 0x0000004c49256220 */ /* 0x000fe20000410000 */
[-C--:B------:R-:W-:Y:S01]  /*1810*/  @P4 FMUL.FTZ R80, R28, R71.reuse ;  /* 0x000000471c504220 */ /* 0x080fe20000410000 */
[CC--:B------:R-:W-:Y:S01]  /*1820*/  @P5 FMUL.FTZ R70, R35.reuse, R71.reuse ;  /* 0x0000004723465220 */ /* 0x0c0fe20000410000 */
[----:B------:R-:W-:Y:S01]  /*1830*/  @P5 FMUL.FTZ R73, R35, R71 ;  /* 0x0000004723495220 */ /* 0x000fe20000410000 */
[----:B------:R-:W-:Y:S01]  /*1840*/  @P4 HADD2.F32 R36, -RZ, R38.H0_H0 ;  /* 0x20000026ff244230 */ /* 0x000fe20000004100 */
[----:B------:R-:W4:Y:S01]  /*1850*/  @P3 LDC R77, c[0x0][0x408] ;  /* 0x00010200ff4d3b82 */ /* 0x000f220000000800 */
[----:B-1----:R-:W-:Y:S01]  /*1860*/  @P5 FMUL.FTZ R78, R70, R79 ;  /* 0x0000004f464e5220 */ /* 0x002fe20000410000 */
[----:B--2---:R-:W-:Y:S01]  /*1870*/  @P4 FMUL.FTZ R79, R80, R43 ;  /* 0x0000002b504f4220 */ /* 0x004fe20000410000 */
[----:B------:R-:W-:-:S02]  /*1880*/  HFMA2 R70, -RZ, RZ, 0, 0 ;  /* 0x00000000ff467431 */ /* 0x000fc400000001ff */
[----:B------:R-:W-:Y:S02]  /*1890*/  @P3 HADD2.F32 R38, -RZ, R38.H1_H1 ;  /* 0x30000026ff263230 */ /* 0x000fe40000004100 */
[----:B------:R-:W-:Y:S01]  /*18a0*/  @P2 HADD2.F32 R39, -RZ, R39.H0_H0 ;  /* 0x20000027ff272230 */ /* 0x000fe20000004100 */
[----:B------:R-:W1:Y:S01]  /*18b0*/  @P2 LDC R76, c[0x0][0x408] ;  /* 0x00010200ff4c2b82 */ /* 0x000e620000000800 */
[----:B---3--:R-:W-:Y:S01]  /*18c0*/  @P5 FMUL.FTZ R82, R73, R44 ;  /* 0x0000002c49525220 */ /* 0x008fe20000410000 */
[----:B------:R-:W-:Y:S02]  /*18d0*/  HFMA2 R73, -RZ, RZ, 0, 0 ;  /* 0x00000000ff497431 */ /* 0x000fe400000001ff */
[----:B------:R-:W-:Y:S01]  /*18e0*/  @P5 FMUL.FTZ R70, R29, R78 ;  /* 0x0000004e1d465220 */ /* 0x000fe20000410000 */
[C---:B------:R-:W-:Y:S01]  /*18f0*/  FMUL.FTZ R29, R69.reuse, R30 ;  /* 0x0000001e451d7220 */ /* 0x040fe20000410000 */
[----:B------:R-:W-:Y:S01]  /*1900*/  FMUL.FTZ R30, R69, R74 ;  /* 0x0000004a451e7220 */ /* 0x000fe20000410000 */
[--C-:B------:R-:W-:Y:S01]  /*1910*/  @P4 HADD2.F32 R69, -RZ, R26.reuse.H0_H0 ;  /* 0x2000001aff454230 */ /* 0x100fe20000004100 */
[----:B------:R-:W-:Y:S01]  /*1920*/  MOV R44, RZ ;  /* 0x000000ff002c7202 */ /* 0x000fe20000000f00 */
[----:B------:R-:W2:Y:S01]  /*1930*/  @P3 LDC R72, c[0x0][0x408] ;  /* 0x00010200ff483b82 */ /* 0x000ea20000000800 */
[----:B------:R-:W-:Y:S01]  /*1940*/  @P4 FMUL.FTZ R73, R36, R79 ;  /* 0x0000004f24494220 */ /* 0x000fe20000410000 */
[-C--:B------:R-:W-:Y:S01]  /*1950*/  @P4 FMUL.FTZ R36, R28, R71.reuse ;  /* 0x000000471c244220 */ /* 0x080fe20000410000 */
[----:B------:R-:W-:Y:S01]  /*1960*/  @P2 FMUL.FTZ R79, R30, R71 ;  /* 0x000000471e4f2220 */ /* 0x000fe20000410000 */
[----:B------:R-:W-:Y:S01]  /*1970*/  @P5 FMUL.FTZ R44, R81, R82 ;  /* 0x00000052512c5220 */ /* 0x000fe20000410000 */
[----:B------:R-:W-:Y:S01]  /*1980*/  MOV R74, RZ ;  /* 0x000000ff004a7202 */ /* 0x000fe20000000f00 */
[----:B0-----:R-:W-:Y:S01]  /*1990*/  @P4 FMUL.FTZ R78, R36, R45 ;  /* 0x0000002d244e4220 */ /* 0x001fe20000410000 */
[CC--:B------:R-:W-:Y:S01]  /*19a0*/  @P3 FMUL.FTZ R36, R29.reuse, R71.reuse ;  /* 0x000000471d243220 */ /* 0x0c0fe20000410000 */
[----:B------:R-:W0:Y:S01]  /*19b0*/  @P2 LDC R43, c[0x0][0x408] ;  /* 0x00010200ff2b2b82 */ /* 0x000e220000000800 */
[----:B------:R-:W-:Y:S01]  /*19c0*/  @P3 FMUL.FTZ R45, R29, R71 ;  /* 0x000000471d2d3220 */ /* 0x000fe20000410000 */
[----:B------:R-:W-:Y:S01]  /*19d0*/  @P4 FMUL.FTZ R74, R69, R78 ;  /* 0x0000004e454a4220 */ /* 0x000fe20000410000 */
[----:B----4-:R-:W-:Y:S01]  /*19e0*/  @P3 FMUL.FTZ R77, R36, R77 ;  /* 0x0000004d244d3220 */ /* 0x010fe20000410000 */
[----:B------:R-:W-:Y:S01]  /*19f0*/  @P2 FMUL.FTZ R36, R30, R71 ;  /* 0x000000471e242220 */ /* 0x000fe20000410000 */
[----:B------:R-:W-:Y:S01]  /*1a00*/  @P3 HADD2.F32 R71, -RZ, R26.H1_H1 ;  /* 0x3000001aff473230 */ /* 0x000fe20000004100 */
[----:B------:R-:W-:Y:S01]  /*1a10*/  MOV R69, RZ ;  /* 0x000000ff00457202 */ /* 0x000fe20000000f00 */
[----:B-1----:R-:W-:Y:S01]  /*1a20*/  @P2 FMUL.FTZ R81, R79, R76 ;  /* 0x0000004c4f512220 */ /* 0x002fe20000410000 */
[----:B------:R-:W-:-:S02]  /*1a30*/  HFMA2 R79, -RZ, RZ, 0, 0 ;  /* 0x00000000ff4f7431 */ /* 0x000fc400000001ff */
[----:B------:R-:W-:Y:S01]  /*1a40*/  @P2 HADD2.F32 R76, -RZ, R27.H0_H0 ;  /* 0x2000001bff4c2230 */ /* 0x000fe20000004100 */
[----:B------:R-:W-:-:S04]  /*1a50*/  F2FP.F16.F32.PACK_AB R37, R44, R37 ;  /* 0x000000252c25723e */ /* 0x000fc800000000ff */
[----:B------:R-:W-:Y:S01]  /*1a60*/  @P2 FMUL.FTZ R79, R76, R81 ;  /* 0x000000514c4f2220 */ /* 0x000fe20000410000 */
[----:B--2---:R-:W-:Y:S01]  /*1a70*/  @P3 FMUL.FTZ R78, R45, R72 ;  /* 0x000000482d4e3220 */ /* 0x004fe20000410000 */
[----:B------:R-:W-:Y:S01]  /*1a80*/  HFMA2 R72, -RZ, RZ, 0, 0 ;  /* 0x00000000ff487431 */ /* 0x000fe200000001ff */
[----:B------:R-:W-:Y:S02]  /*1a90*/  MOV R45, RZ ;  /* 0x000000ff002d7202 */ /* 0x000fe40000000f00 */
[----:B------:R-:W-:Y:S01]  /*1aa0*/  @P3 FMUL.FTZ R45, R71, R78 ;  /* 0x0000004e472d3220 */ /* 0x000fe20000410000 */
[----:B------:R-:W-:Y:S01]  /*1ab0*/  @P3 FMUL.FTZ R72, R38, R77 ;  /* 0x0000004d26483220 */ /* 0x000fe20000410000 */
[----:B0-----:R-:W-:-:S03]  /*1ac0*/  @P2 FMUL.FTZ R36, R36, R43 ;  /* 0x0000002b24242220 */ /* 0x001fc60000410000 */
[----:B------:R-:W-:Y:S01]  /*1ad0*/  F2FP.F16.F32.PACK_AB R38, R45, R74 ;  /* 0x0000004a2d26723e */ /* 0x000fe200000000ff */
[----:B------:R-:W-:Y:S01]  /*1ae0*/  @P2 FMUL.FTZ R69, R39, R36 ;  /* 0x0000002427452220 */ /* 0x000fe20000410000 */
[----:B------:R-:W-:Y:S02]  /*1af0*/  F2FP.F16.F32.PACK_AB R36, R41, R40 ;  /* 0x000000282924723e */ /* 0x000fe400000000ff */
[----:B------:R-:W-:Y:S01]  /*1b00*/  F2FP.F16.F32.PACK_AB R39, R42, R79 ;  /* 0x0000004f2a27723e */ /* 0x000fe200000000ff */
[----:B------:R-:W-:Y:S06]  /*1b10*/  BRA `(.L_x_4049) ;  /* 0x0000000c00a47947 */ /* 0x000fec0003800000 */
.L_x_4047:
        /* <DEDUP_REMOVED lines=12> */
[-C--:B------:R-:W-:Y:S01]  /*1be0*/  FFMA.FTZ R45, R45, R85.reuse, R86 ;  /* 0x000000552d2d7223 */ /* 0x080fe20000010056 */
[----:B-----5:R-:W-:Y:S01]  /*1bf0*/  FFMA.FTZ R0, R69, R0, R20 ;  /* 0x0000000045007223 */ /* 0x020fe20000010014 */
[----:B------:R-:W-:Y:S01]  /*1c00*/  FADD.FTZ R76, R40, -R41 ;  /* 0x80000029284c7221 */ /* 0x000fe20000010000 */
[-CC-:B------:R-:W-:Y:S01]  /*1c10*/  FFMA.FTZ R44, R44, R85.reuse, R86.reuse ;  /* 0x000000552c2c7223 */ /* 0x180fe20000010056 */
[--C-:B------:R-:W-:Y:S01]  /*1c20*/  FFMA.FTZ R43, R43, R85, R86.reuse ;  /* 0x000000552b2b7223 */ /* 0x100fe20000010056 */
[----:B------:R-:W-:Y:S01]  /*1c30*/  FMUL.FTZ R0, R0, R71 ;  /* 0x0000004700007220 */ /* 0x000fe20000410000 */
[----:B------:R-:W-:Y:S01]  /*1c40*/  FFMA.FTZ R42, R42, R85, R86 ;  /* 0x000000552a2a7223 */ /* 0x000fe20000010056 */
[----:B------:R-:W-:-:S02]  /*1c50*/  HFMA2 R47, -RZ, RZ, 0, 0 ;  /* 0x00000000ff2f7431 */ /* 0x000fc400000001ff */
[----:B------:R-:W-:Y:S02]  /*1c60*/  @P1 HADD2.F32 R85, -RZ, R36.H0_H0 ;  /* 0x20000024ff551230 */ /* 0x000fe40000004100 */
[----:B------:R-:W-:Y:S01]  /*1c70*/  FFMA.FTZ R76, R69, R76, R21 ;  /* 0x0000004c454c7223 */ /* 0x000fe20000010015 */
[----:B------:R-:W-:Y:S01]  /*1c80*/  @P1 HADD2.F32 R41, -RZ, R24.H0_H0 ;  /* 0x20000018ff291230 */ /* 0x000fe20000004100 */
[----:B------:R-:W-:Y:S01]  /*1c90*/  LOP3.LUT P6, RZ, R80, 0xff, RZ, 0xc0, !PT ;  /* 0x000000ff50ff7812 */ /* 0x000fe200078cc0ff */
[----:B------:R-:W-:Y:S01]  /*1ca0*/  FMUL.FTZ R0, R0, UR15 ;  /* 0x0000000f00007c20 */ /* 0x000fe20008410000 */
[----:B------:R-:W-:Y:S01]  /*1cb0*/  FADD.FTZ R73, R46, -R73 ;  /* 0x800000492e497221 */ /* 0x000fe20000010000 */
[----:B------:R-:W-:Y:S01]  /*1cc0*/  MOV R40, RZ ;  /* 0x000000ff00287202 */ /* 0x000fe20000000f00 */
[----:B------:R-:W-:Y:S01]  /*1cd0*/  FMUL.FTZ R76, R76, R71 ;  /* 0x000000474c4c7220 */ /* 0x000fe20000410000 */
[----:B------:R-:W-:Y:S01]  /*1ce0*/  LOP3.LUT P5, RZ, R81, 0xff, RZ, 0xc0, !PT ;  /* 0x000000ff51ff7812 */ /* 0x000fe200078ac0ff */
[-C--:B------:R-:W-:Y:S01]  /*1cf0*/  @P1 FMUL.FTZ R47, R85, R0.reuse ;  /* 0x00000000552f1220 */ /* 0x080fe20000410000 */
[----:B------:R-:W-:Y:S01]  /*1d00*/  @P1 FMUL.FTZ R40, R41, R0 ;  /* 0x0000000029281220 */ /* 0x000fe20000410000 */
[----:B------:R-:W-:Y:S01]  /*1d10*/  @P2 HADD2.F32 R81, -RZ, R36.H1_H1 ;  /* 0x30000024ff512230 */ /* 0x000fe20000004100 */
[----:B------:R-:W-:Y:S01]  /*1d20*/  LOP3.LUT P4, RZ, R82, 0xff, RZ, 0xc0, !PT ;  /* 0x000000ff52ff7812 */ /* 0x000fe2000788c0ff */
[----:B------:R-:W-:-:S02]  /*1d30*/  HFMA2 R0, -RZ, RZ, 0, 0 ;  /* 0x00000000ff007431 */ /* 0x000fc400000001ff */
[----:B------:R-:W-:Y:S01]  /*1d40*/  FADD.FTZ R46, R70, -R75 ;  /* 0x8000004b462e7221 */ /* 0x000fe20000010000 */
[----:B------:R-:W-:Y:S01]  /*1d50*/  FADD.FTZ R36, R77, -R44 ;  /* 0x8000002c4d247221 */ /* 0x000fe20000010000 */
[----:B------:R-:W-:Y:S02]  /*1d60*/  @P2 HADD2.F32 R85, -RZ, R24.H1_H1 ;  /* 0x30000018ff552230 */ /* 0x000fe40000004100 */
[----:B------:R-:W-:Y:S01]  /*1d70*/  FFMA.FTZ R44, R69, R73, R22 ;  /* 0x00000049452c7223 */ /* 0x000fe20000010016 */
[----:B------:R-:W-:Y:S01]  /*1d80*/  FMUL.FTZ R76, R76, UR15 ;  /* 0x0000000f4c4c7c20 */ /* 0x000fe20008410000 */
[----:B------:R-:W-:Y:S01]  /*1d90*/  FADD.FTZ R45, R72, -R45 ;  /* 0x8000002d482d7221 */ /* 0x000fe20000010000 */
[----:B------:R-:W-:Y:S01]  /*1da0*/  ISETP.GE.U32.AND P1, PT, R88, RZ, PT ;  /* 0x000000ff5800720c */ /* 0x000fe20003f26070 */
[----:B------:R-:W-:Y:S01]  /*1db0*/  FADD.FTZ R43, R74, -R43 ;  /* 0x8000002b4a2b7221 */ /* 0x000fe20000010000 */
[----:B------:R-:W-:Y:S01]  /*1dc0*/  FADD.FTZ R42, R79, -R42 ;  /* 0x8000002a4f2a7221 */ /* 0x000fe20000010000 */
[----:B------:R-:W-:Y:S01]  /*1dd0*/  FFMA.FTZ R46, R69, R46, R23 ;  /* 0x0000002e452e7223 */ /* 0x000fe20000010017 */
[----:B------:R-:W-:Y:S01]  /*1de0*/  MOV R41, RZ ;  /* 0x000000ff00297202 */ /* 0x000fe20000000f00 */
[----:B------:R-:W-:Y:S01]  /*1df0*/  FMUL.FTZ R44, R44, R71 ;  /* 0x000000472c2c7220 */ /* 0x000fe20000410000 */
[-C--:B------:R-:W-:Y:S01]  /*1e00*/  @P2 FMUL.FTZ R0, R81, R76.reuse ;  /* 0x0000004c51002220 */ /* 0x080fe20000410000 */
[----:B------:R-:W-:Y:S01]  /*1e10*/  @P2 FMUL.FTZ R41, R85, R76 ;  /* 0x0000004c55292220 */ /* 0x000fe20000410000 */
[----:B------:R-:W-:Y:S01]  /*1e20*/  FFMA.FTZ R72, R69, R45, R16 ;  /* 0x0000002d45487223 */ /* 0x000fe20000010010 */
[----:B------:R-:W-:Y:S01]  /*1e30*/  LOP3.LUT P3, RZ, R83, 0xff, RZ, 0xc0, !PT ;  /* 0x000000ff53ff7812 */ /* 0x000fe2000786c0ff */
[C---:B------:R-:W-:Y:S01]  /*1e40*/  FFMA.FTZ R74, R69.reuse, R36, R17 ;  /* 0x00000024454a7223 */ /* 0x040fe20000010011 */
[----:B------:R-:W-:Y:S01]  /*1e50*/  LOP3.LUT P2, RZ, R84, 0xff, RZ, 0xc0, !PT ;  /* 0x000000ff54ff7812 */ /* 0x000fe2000784c0ff */
[----:B------:R-:W-:Y:S01]  /*1e60*/  FFMA.FTZ R76, R69, R43, R18 ;  /* 0x0000002b454c7223 */ /* 0x000fe20000010012 */
[----:B------:R-:W-:Y:S01]  /*1e70*/  ISETP.GE.U32.AND.EX P1, PT, R89, 0x1000000, PT, P1 ;  /* 0x010000005900780c */ /* 0x000fe20003f26110 */
[----:B------:R-:W-:Y:S01]  /*1e80*/  FFMA.FTZ R78, R69, R42, R19 ;  /* 0x0000002a454e7223 */ /* 0x000fe20000010013 */
[----:B------:R-:W-:-:S02]  /*1e90*/  @P6 HADD2.F32 R69, -RZ, R25.H0_H0 ;  /* 0x20000019ff456230 */ /* 0x000fc40000004100 */
[-C--:B------:R-:W-:Y:S01]  /*1ea0*/  FMUL.FTZ R46, R46, R71.reuse ;  /* 0x000000472e2e7220 */ /* 0x080fe20000410000 */
[----:B------:R-:W-:Y:S01]  /*1eb0*/  FMUL.FTZ R44, R44, UR15 ;  /* 0x0000000f2c2c7c20 */ /* 0x000fe20008410000 */
[----:B------:R-:W-:Y:S02]  /*1ec0*/  HFMA2 R75, -RZ, RZ, 0, 0 ;  /* 0x00000000ff4b7431 */ /* 0x000fe400000001ff */
[----:B------:R-:W-:Y:S01]  /*1ed0*/  FMUL.FTZ R72, R72, R71 ;  /* 0x0000004748487220 */ /* 0x000fe20000410000 */
[----:B------:R-:W-:Y:S02]  /*1ee0*/  HFMA2 R70, -RZ, RZ, 0, 0 ;  /* 0x00000000ff467431 */ /* 0x000fe400000001ff */
[--C-:B------:R-:W-:Y:S02]  /*1ef0*/  @P6 HADD2.F32 R45, -RZ, R37.reuse.H0_H0 ;  /* 0x20000025ff2d6230 */ /* 0x100fe40000004100 */
[----:B------:R-:W-:Y:S01]  /*1f00*/  FMUL.FTZ R46, R46, UR15 ;  /* 0x0000000f2e2e7c20 */ /* 0x000fe20008410000 */
[----:B------:R-:W-:Y:S01]  /*1f10*/  @P5 HADD2.F32 R73, -RZ, R37.H1_H1 ;  /* 0x30000025ff495230 */ /* 0x000fe20000004100 */
[----:B------:R-:W-:Y:S01]  /*1f20*/  MOV R37, RZ ;  /* 0x000000ff00257202 */ /* 0x000fe20000000f00 */
[----:B------:R-:W-:-:S02]  /*1f30*/  @P4 HADD2.F32 R42, -RZ, R38.H0_H0 ;  /* 0x20000026ff2a4230 */ /* 0x000fc40000004100 */
[-C--:B------:R-:W-:Y:S01]  /*1f40*/  @P6 FMUL.FTZ R37, R69, R44.reuse ;  /* 0x0000002c45256220 */ /* 0x080fe20000410000 */
[----:B------:R-:W-:Y:S02]  /*1f50*/  @P5 HADD2.F32 R79, -RZ, R25.H1_H1 ;  /* 0x30000019ff4f5230 */ /* 0x000fe40000004100 */
[----:B------:R-:W-:Y:S01]  /*1f60*/  FMUL.FTZ R69, R72, UR15 ;  /* 0x0000000f48457c20 */ /* 0x000fe20008410000 */
[-C--:B------:R-:W-:Y:S01]  /*1f70*/  FMUL.FTZ R76, R76, R71.reuse ;  /* 0x000000474c4c7220 */ /* 0x080fe20000410000 */
[-C--:B------:R-:W-:Y:S01]  /*1f80*/  FMUL.FTZ R43, R74, R71.reuse ;  /* 0x000000474a2b7220 */ /* 0x080fe20000410000 */
[----:B------:R-:W-:Y:S01]  /*1f90*/  @P6 FMUL.FTZ R75, R45, R44 ;  /* 0x0000002c2d4b6220 */ /* 0x000fe20000410000 */
[----:B------:R-:W-:Y:S01]  /*1fa0*/  @P5 FMUL.FTZ R70, R73, R46 ;  /* 0x0000002e49465220 */ /* 0x000fe20000410000 */
[----:B------:R-:W-:Y:S01]  /*1fb0*/  FMUL.FTZ R78, R78, R71 ;  /* 0x000000474e4e7220 */ /* 0x000fe20000410000 */
[----:B------:R-:W-:Y:S02]  /*1fc0*/  CS2R R44, SRZ ;  /* 0x00000000002c7805 */ /* 0x000fe4000001ff00 */
[----:B------:R-:W-:Y:S01]  /*1fd0*/  MOV R73, RZ ;  /* 0x000000ff00497202 */ /* 0x000fe20000000f00 */
[----:B------:R-:W-:-:S02]  /*1fe0*/  @P4 HADD2.F32 R74, -RZ, R26.H0_H0 ;  /* 0x2000001aff4a4230 */ /* 0x000fc40000004100 */
[----:B------:R-:W-:Y:S01]  /*1ff0*/  @P4 FMUL.FTZ R73, R42, R69 ;  /* 0x000000452a494220 */ /* 0x000fe20000410000 */
[----:B------:R-:W-:Y:S02]  /*2000*/  HFMA2 R71, -RZ, RZ, 0, 0 ;  /* 0x00000000ff477431 */ /* 0x000fe400000001ff */
[----:B------:R-:W-:Y:S01]  /*2010*/  FMUL.FTZ R77, R76, UR15 ;  /* 0x0000000f4c4d7c20 */ /* 0x000fe20008410000 */
[----:B------:R-:W-:Y:S01]  /*2020*/  @P5 FMUL.FTZ R44, R79, R46 ;  /* 0x0000002e4f2c5220 */ /* 0x000fe20000410000 */
[----:B------:R-:W-:Y:S02]  /*2030*/  HFMA2 R42, -RZ, RZ, 0, 0 ;  /* 0x00000000ff2a7431 */ /* 0x000fe400000001ff */
[----:B------:R-:W-:Y:S02]  /*2040*/  @P2 HADD2.F32 R72, -RZ, R27.H0_H0 ;  /* 0x2000001bff482230 */ /* 0x000fe40000004100 */
[----:B------:R-:W-:Y:S01]  /*2050*/  FMUL.FTZ R78, R78, UR15 ;  /* 0x0000000f4e4e7c20 */ /* 0x000fe20008410000 */
[----:B------:R-:W-:-:S02]  /*2060*/  @P3 HADD2.F32 R76, -RZ, R26.H1_H1 ;  /* 0x3000001aff4c3230 */ /* 0x000fc40000004100 */
[----:B------:R-:W-:Y:S01]  /*2070*/  FMUL.FTZ R43, R43, UR15 ;  /* 0x0000000f2b2b7c20 */ /* 0x000fe20008410000 */
[----:B------:R-:W-:Y:S02]  /*2080*/  @P1 HADD2.F32 R79, -RZ, R27.H1_H1 ;  /* 0x3000001bff4f1230 */ /* 0x000fe40000004100 */
[----:B------:R-:W-:Y:S01]  /*2090*/  @P4 FMUL.FTZ R45, R74, R69 ;  /* 0x000000454a2d4220 */ /* 0x000fe20000410000 */
[--C-:B------:R-:W-:Y:S02]  /*20a0*/  @P2 HADD2.F32 R36, -RZ, R39.reuse.H0_H0 ;  /* 0x20000027ff242230 */ /* 0x100fe40000004100 */
[----:B------:R-:W-:Y:S02]  /*20b0*/  HFMA2 R69, -RZ, RZ, 0, 0 ;  /* 0x00000000ff457431 */ /* 0x000fe400000001ff */
[----:B------:R-:W-:Y:S01]  /*20c0*/  @P3 HADD2.F32 R38, -RZ, R38.H1_H1 ;  /* 0x30000026ff263230 */ /* 0x000fe20000004100 */
[----:B------:R-:W-:Y:S01]  /*20d0*/  MOV R74, RZ ;  /* 0x000000ff004a7202 */ /* 0x000fe20000000f00 */
[----:B------:R-:W-:-:S02]  /*20e0*/  @P1 HADD2.F32 R39, -RZ, R39.H1_H1 ;  /* 0x30000027ff271230 */ /* 0x000fc40000004100 */
[----:B------:R-:W-:Y:S01]  /*20f0*/  @P2 FMUL.FTZ R71, R72, R77 ;  /* 0x0000004d48472220 */ /* 0x000fe20000410000 */
[-C--:B------:R-:W-:Y:S01]  /*2100*/  @P1 FMUL.FTZ R74, R79, R78.reuse ;  /* 0x0000004e4f4a1220 */ /* 0x080fe20000410000 */
[-C--:B------:R-:W-:Y:S01]  /*2110*/  @P3 FMUL.FTZ R42, R76, R43.reuse ;  /* 0x0000002b4c2a3220 */ /* 0x080fe20000410000 */
[----:B------:R-:W-:Y:S01]  /*2120*/  MOV R72, RZ ;  /* 0x000000ff00487202 */ /* 0x000fe20000000f00 */
[----:B------:R-:W-:Y:S01]  /*2130*/  @P3 FMUL.FTZ R72, R38, R43 ;  /* 0x0000002b26483220 */ /* 0x000fe20000410000 */
[----:B------:R-:W-:Y:S01]  /*2140*/  MOV R46, RZ ;  /* 0x000000ff002e7202 */ /* 0x000fe20000000f00 */
[----:B------:R-:W-:Y:S01]  /*2150*/  @P2 FMUL.FTZ R69, R36, R77 ;  /* 0x0000004d24452220 */ /* 0x000fe20000410000 */
[----:B------:R-:W-:Y:S01]  /*2160*/  @P1 FMUL.FTZ R46, R39, R78 ;  /* 0x0000004e272e1220 */ /* 0x000fe20000410000 */
[----:B------:R-:W-:Y:S02]  /*2170*/  F2FP.F16.F32.PACK_AB R39, R74, R71 ;  /* 0x000000474a27723e */ /* 0x000fe400000000ff */
[----:B------:R-:W-:-:S02]  /*2180*/  F2FP.F16.F32.PACK_AB R38, R42, R45 ;  /* 0x0000002d2a26723e */ /* 0x000fc400000000ff */
[----:B------:R-:W-:Y:S02]  /*2190*/  F2FP.F16.F32.PACK_AB R37, R44, R37 ;  /* 0x000000252c25723e */ /* 0x000fe400000000ff */
[----:B------:R-:W-:Y:S01]  /*21a0*/  F2FP.F16.F32.PACK_AB R36, R41, R40 ;  /* 0x000000282924723e */ /* 0x000fe200000000ff */
[----:B------:R-:W-:Y:S06]  /*21b0*/  BRA `(.L_x_4049) ;  /* 0x0000000400fc7947 */ /* 0x000fec0003800000 */
.L_x_4050:
[----:B------:R-:W-:Y:S01]  /*21c0*/  LOP3.LUT P1, RZ, R76, 0xff, RZ, 0xc0, !PT ;  /* 0x000000ff4cff7812 */ /* 0x000fe2000782c0ff */
[-CC-:B------:R-:W-:Y:S01]  /*21d0*/  FFMA.FTZ R0, R0, R85.reuse, R86.reuse ;  /* 0x0000005500007223 */ /* 0x180fe20000010056 */
[----:B------:R-:W-:Y:S01]  /*21e0*/  LOP3.LUT P2, RZ, R78, 0xff, RZ, 0xc0, !PT ;  /* 0x000000ff4eff7812 */ /* 0x000fe2000784c0ff */
[-CC-:B------:R-:W-:Y:S01]  /*21f0*/  FFMA.FTZ R75, R75, R85.reuse, R86.reuse ;  /* 0x000000554b4b7223 */ /* 0x180fe20000010056 */
[-C--:B------:R-:W-:Y:S01]  /*2200*/  FFMA.FTZ R29, R47, R85.reuse, R86 ;  /* 0x000000552f1d7223 */ /* 0x080fe20000010056 */
[----:B------:R-:W-:Y:S01]  /*2210*/  FADD.FTZ R32, R41, -R0 ;  /* 0x8000000029207221 */ /* 0x000fe20000010000 */
[----:B------:R-:W-:Y:S02]  /*2220*/  HFMA2 R47, -RZ, RZ, 0, 0 ;  /* 0x00000000ff2f7431 */ /* 0x000fe400000001ff */
[----:B------:R-:W-:Y:S01]  /*2230*/  FADD.FTZ R40, R40, -R75 ;  /* 0x8000004b28287221 */ /* 0x000fe20000010000 */
[----:B------:R-:W-:Y:S01]  /*2240*/  LOP3.LUT P6, RZ, R80, 0xff, RZ, 0xc0, !PT ;  /* 0x000000ff50ff7812 */ /* 0x000fe200078cc0ff */
[C---:B-----5:R-:W-:Y:S01]  /*2250*/  FFMA.FTZ R32, R69.reuse, R32, R20 ;  /* 0x0000002045207223 */ /* 0x060fe20000010014 */
[-CC-:B------:R-:W-:Y:S01]  /*2260*/  FFMA.FTZ R30, R44, R85.reuse, R86.reuse ;  /* 0x000000552c1e7223 */ /* 0x180fe20000010056 */
[----:B------:R-:W-:Y:S01]  /*2270*/  FFMA.FTZ R33, R69, R40, R21 ;  /* 0x0000002845217223 */ /* 0x000fe20000010015 */
[----:B------:R-:W-:Y:S01]  /*2280*/  FFMA.FTZ R42, R42, R85, R86 ;  /* 0x000000552a2a7223 */ /* 0x000fe20000010056 */
[----:B------:R-:W0:Y:S01]  /*2290*/  @P1 LDC R28, c[0x0][0x408] ;  /* 0x00010200ff1c1b82 */ /* 0x000e220000000800 */
[CC--:B------:R-:W-:Y:S01]  /*22a0*/  @P1 FMUL.FTZ R34, R32.reuse, R71.reuse ;  /* 0x0000004720221220 */ /* 0x0c0fe20000410000 */
[----:B------:R-:W-:Y:S01]  /*22b0*/  @P1 FMUL.FTZ R75, R32, R71 ;  /* 0x00000047204b1220 */ /* 0x000fe20000410000 */
[----:B------:R-:W-:-:S02]  /*22c0*/  @P1 HADD2.F32 R41, -RZ, R36.H0_H0 ;  /* 0x20000024ff291230 */ /* 0x000fc40000004100 */
[CC--:B------:R-:W-:Y:S01]  /*22d0*/  @P2 FMUL.FTZ R44, R33.reuse, R71.reuse ;  /* 0x00000047212c2220 */ /* 0x0c0fe20000410000 */
[----:B------:R-:W-:Y:S01]  /*22e0*/  @P1 FMUL.FTZ R34, R34, UR15 ;  /* 0x0000000f22221c20 */ /* 0x000fe20008410000 */
[----:B------:R-:W-:Y:S01]  /*22f0*/  @P2 FMUL.FTZ R35, R33, R71 ;  /* 0x0000004721232220 */ /* 0x000fe20000410000 */
[----:B------:R-:W-:Y:S01]  /*2300*/  LOP3.LUT P4, RZ, R82, 0xff, RZ, 0xc0, !PT ;  /* 0x000000ff52ff7812 */ /* 0x000fe2000788c0ff */
[----:B------:R-:W1:Y:S01]  /*2310*/  @P2 LDC R31, c[0x0][0x408] ;  /* 0x00010200ff1f2b82 */ /* 0x000e620000000800 */
[----:B------:R-:W-:Y:S01]  /*2320*/  @P1 FMUL.FTZ R47, R41, R34 ;  /* 0x00000022292f1220 */ /* 0x000fe20000410000 */
[----:B------:R-:W-:Y:S01]  /*2330*/  CS2R R40, SRZ ;  /* 0x0000000000287805 */ /* 0x000fe2000001ff00 */
[----:B------:R-:W-:Y:S02]  /*2340*/  @P2 HADD2.F32 R34, -RZ, R24.H1_H1 ;  /* 0x30000018ff222230 */ /* 0x000fe40000004100 */
[-CC-:B------:R-:W-:Y:S01]  /*2350*/  FFMA.FTZ R73, R73, R85.reuse, R86.reuse ;  /* 0x0000005549497223 */ /* 0x180fe20000010056 */
[----:B------:R-:W-:Y:S01]  /*2360*/  LOP3.LUT P5, RZ, R81, 0xff, RZ, 0xc0, !PT ;  /* 0x000000ff51ff7812 */ /* 0x000fe200078ac0ff */
[----:B------:R-:W-:Y:S01]  /*2370*/  FFMA.FTZ R45, R45, R85, R86 ;  /* 0x000000552d2d7223 */ /* 0x000fe20000010056 */
[----:B------:R-:W-:Y:S01]  /*2380*/  @P2 HADD2.F32 R36, -RZ, R36.H1_H1 ;  /* 0x30000024ff242230 */ /* 0x000fe20000004100 */
[----:B------:R-:W2:Y:S01]  /*2390*/  @P2 LDC R0, c[0x0][0x408] ;  /* 0x00010200ff002b82 */ /* 0x000ea20000000800 */
[----:B------:R-:W-:Y:S01]  /*23a0*/  FADD.FTZ R73, R46, -R73 ;  /* 0x800000492e497221 */ /* 0x000fe20000010000 */
[----:B------:R-:W-:Y:S01]  /*23b0*/  FADD.FTZ R45, R72, -R45 ;  /* 0x8000002d482d7221 */ /* 0x000fe20000010000 */
[----:B------:R-:W-:-:S02]  /*23c0*/  HFMA2 R46, -RZ, RZ, 0, 0 ;  /* 0x00000000ff2e7431 */ /* 0x000fc400000001ff */
[----:B------:R-:W-:Y:S01]  /*23d0*/  FFMA.FTZ R43, R43, R85, R86 ;  /* 0x000000552b2b7223 */ /* 0x000fe20000010056 */
[----:B------:R-:W-:Y:S01]  /*23e0*/  LOP3.LUT P3, RZ, R83, 0xff, RZ, 0xc0, !PT ;  /* 0x000000ff53ff7812 */ /* 0x000fe2000786c0ff */
[----:B------:R-:W-:Y:S01]  /*23f0*/  FADD.FTZ R30, R77, -R30 ;  /* 0x8000001e4d1e7221 */ /* 0x000fe20000010000 */
[--C-:B------:R-:W-:Y:S02]  /*2400*/  @P6 HADD2.F32 R77, -RZ, R37.reuse.H0_H0 ;  /* 0x20000025ff4d6230 */ /* 0x100fe40000004100 */
[----:B0-----:R-:W-:Y:S01]  /*2410*/  @P1 FMUL.FTZ R75, R75, R28 ;  /* 0x0000001c4b4b1220 */ /* 0x001fe20000410000 */
[----:B------:R-:W-:Y:S02]  /*2420*/  @P1 HADD2.F32 R28, -RZ, R24.H0_H0 ;  /* 0x20000018ff1c1230 */ /* 0x000fe40000004100 */
[----:B------:R-:W-:Y:S01]  /*2430*/  FADD.FTZ R43, R74, -R43 ;  /* 0x8000002b4a2b7221 */ /* 0x000fe20000010000 */
[----:B------:R-:W0:Y:S01]  /*2440*/  @P5 LDC R81, c[0x0][0x408] ;  /* 0x00010200ff515b82 */ /* 0x000e220000000800 */
[----:B------:R-:W-:Y:S01]  /*2450*/  FADD.FTZ R70, R70, -R29 ;  /* 0x8000001d46467221 */ /* 0x000fe20000010000 */
[----:B------:R-:W-:-:S02]  /*2460*/  @P5 HADD2.F32 R29, -RZ, R37.H1_H1 ;  /* 0x30000025ff1d5230 */ /* 0x000fc40000004100 */
[----:B------:R-:W-:Y:S01]  /*2470*/  @P1 FMUL.FTZ R40, R28, R75 ;  /* 0x0000004b1c281220 */ /* 0x000fe20000410000 */
[----:B------:R-:W-:Y:S01]  /*2480*/  ISETP.GE.U32.AND P1, PT, R88, RZ, PT ;  /* 0x000000ff5800720c */ /* 0x000fe20003f26070 */
[----:B-1----:R-:W-:Y:S01]  /*2490*/  @P2 FMUL.FTZ R31, R44, R31 ;  /* 0x0000001f2c1f2220 */ /* 0x002fe20000410000 */
[----:B------:R-:W-:Y:S01]  /*24a0*/  FADD.FTZ R28, R79, -R42 ;  /* 0x8000002a4f1c7221 */ /* 0x000fe20000010000 */
[----:B------:R-:W-:Y:S01]  /*24b0*/  MOV R42, RZ ;  /* 0x000000ff002a7202 */ /* 0x000fe20000000f00 */
[----:B------:R-:W1:Y:S01]  /*24c0*/  @P6 LDC R75, c[0x0][0x408] ;  /* 0x00010200ff4b6b82 */ /* 0x000e620000000800 */
[----:B------:R-:W-:Y:S01]  /*24d0*/  ISETP.GE.U32.AND.EX P1, PT, R89, 0x1000000, PT, P1 ;  /* 0x010000005900780c */ /* 0x000fe20003f26110 */
[----:B------:R-:W-:Y:S01]  /*24e0*/  @P2 FMUL.FTZ R41, R34, R31 ;  /* 0x0000001f22292220 */ /* 0x000fe20000410000 */
[C---:B------:R-:W-:Y:S01]  /*24f0*/  FFMA.FTZ R31, R69.reuse, R28, R19 ;  /* 0x0000001c451f7223 */ /* 0x040fe20000010013 */
[----:B------:R-:W-:Y:S01]  /*2500*/  FFMA.FTZ R34, R69, R73, R22 ;  /* 0x0000004945227223 */ /* 0x000fe20000010016 */
[----:B--2---:R-:W-:Y:S01]  /*2510*/  @P2 FMUL.FTZ R35, R35, R0 ;  /* 0x0000000023232220 */ /* 0x004fe20000410000 */
[----:B------:R-:W-:Y:S01]  /*2520*/  MOV R0, RZ ;  /* 0x000000ff00007202 */ /* 0x000fe20000000f00 */
[----:B------:R-:W-:Y:S01]  /*2530*/  FMUL.FTZ R28, R31, R71 ;  /* 0x000000471f1c7220 */ /* 0x000fe20000410000 */
[----:B------:R-:W2:Y:S01]  /*2540*/  @P6 LDC R79, c[0x0][0x408] ;  /* 0x00010200ff4f6b82 */ /* 0x000ea20000000800 */
[----:B------:R-:W-:Y:S01]  /*2550*/  @P2 FMUL.FTZ R0, R36, R35 ;  /* 0x0000002324002220 */ /* 0x000fe20000410000 */
[----:B------:R-:W-:Y:S01]  /*2560*/  LOP3.LUT P2, RZ, R84, 0xff, RZ, 0xc0, !PT ;  /* 0x000000ff54ff7812 */ /* 0x000fe2000784c0ff */
[----:B------:R-:W-:Y:S01]  /*2570*/  FMUL.FTZ R35, R28, UR15 ;  /* 0x0000000f1c237c20 */ /* 0x000fe20008410000 */
[----:B------:R-:W-:Y:S01]  /*2580*/  @P6 FMUL.FTZ R28, R34, R71 ;  /* 0x00000047221c6220 */ /* 0x000fe20000410000 */
[----:B------:R-:W-:Y:S01]  /*2590*/  @P6 HADD2.F32 R73, -RZ, R25.H0_H0 ;  /* 0x20000019ff496230 */ /* 0x000fe20000004100 */
[----:B------:R-:W-:Y:S01]  /*25a0*/  MOV R37, RZ ;  /* 0x000000ff00257202 */ /* 0x000fe20000000f00 */
[----:B------:R-:W-:Y:S01]  /*25b0*/  @P1 HADD2.F32 R72, -RZ, R39.H1_H1 ;  /* 0x30000027ff481230 */ /* 0x000fe20000004100 */
[----:B------:R-:W3:Y:S01]  /*25c0*/  @P5 LDC R44, c[0x0][0x408] ;  /* 0x00010200ff2c5b82 */ /* 0x000ee20000000800 */
[----:B------:R-:W-:-:S02]  /*25d0*/  @P1 HADD2.F32 R74, -RZ, R27.H1_H1 ;  /* 0x3000001bff4a1230 */ /* 0x000fc40000004100 */
[--C-:B------:R-:W-:Y:S02]  /*25e0*/  @P4 HADD2.F32 R36, -RZ, R38.reuse.H0_H0 ;  /* 0x20000026ff244230 */ /* 0x100fe40000004100 */
[-C--:B------:R-:W-:Y:S01]  /*25f0*/  @P1 FMUL.FTZ R46, R72, R35.reuse ;  /* 0x00000023482e1220 */ /* 0x080fe20000410000 */
[----:B------:R-:W-:Y:S02]  /*2600*/  @P3 HADD2.F32 R38, -RZ, R38.H1_H1 ;  /* 0x30000026ff263230 */ /* 0x000fe40000004100 */
[----:B------:R-:W-:Y:S01]  /*2610*/  @P1 FMUL.FTZ R42, R74, R35 ;  /* 0x000000234a2a1220 */ /* 0x000fe20000410000 */
[----:B------:R-:W-:Y:S01]  /*2620*/  @P6 FMUL.FTZ R74, R34, R71 ;  /* 0x00000047224a6220 */ /* 0x000fe20000410000 */
[----:B------:R-:W4:Y:S01]  /*2630*/  @P4 LDC R72, c[0x0][0x408] ;  /* 0x00010200ff484b82 */ /* 0x000f220000000800 */
[----:B-1----:R-:W-:Y:S01]  /*2640*/  @P6 FMUL.FTZ R28, R28, R75 ;  /* 0x0000004b1c1c6220 */ /* 0x002fe20000410000 */
[----:B------:R-:W-:Y:S02]  /*2650*/  HFMA2 R75, -RZ, RZ, 0, 0 ;  /* 0x00000000ff4b7431 */ /* 0x000fe400000001ff */
[----:B------:R-:W-:Y:S01]  /*2660*/  FFMA.FTZ R35, R69, R70, R23 ;  /* 0x0000004645237223 */ /* 0x000fe20000010017 */
[----:B------:R-:W-:-:S03]  /*2670*/  @P2 HADD2.F32 R39, -RZ, R39.H0_H0 ;  /* 0x20000027ff272230 */ /* 0x000fc60000004100 */
[----:B------:R-:W-:Y:S01]  /*2680*/  @P5 FMUL.FTZ R70, R35, R71 ;  /* 0x0000004723465220 */ /* 0x000fe20000410000 */
[----:B--2---:R-:W-:Y:S01]  /*2690*/  @P6 FMUL.FTZ R76, R74, R79 ;  /* 0x0000004f4a4c6220 */ /* 0x004fe20000410000 */
[----:B------:R-:W-:Y:S01]  /*26a0*/  @P6 FMUL.FTZ R75, R77, R28 ;  /* 0x0000001c4d4b6220 */ /* 0x000fe20000410000 */
[----:B------:R-:W1:Y:S01]  /*26b0*/  @P4 LDC R74, c[0x0][0x408] ;  /* 0x00010200ff4a4b82 */ /* 0x000e620000000800 */
[----:B------:R-:W-:Y:S01]  /*26c0*/  FFMA.FTZ R28, R69, R45, R16 ;  /* 0x0000002d451c7223 */ /* 0x000fe20000010010 */
[----:B------:R-:W-:Y:S01]  /*26d0*/  @P6 FMUL.FTZ R37, R73, R76 ;  /* 0x0000004c49256220 */ /* 0x000fe20000410000 */
[----:B------:R-:W-:Y:S01]  /*26e0*/  @P5 FMUL.FTZ R73, R35, R71 ;  /* 0x0000004723495220 */ /* 0x000fe20000410000 */
[----:B0-----:R-:W-:Y:S01]  /*26f0*/  @P5 FMUL.FTZ R80, R70, R81 ;  /* 0x0000005146505220 */ /* 0x001fe20000410000 */
[----:B------:R-:W-:Y:S01]  /*2700*/  @P4 FMUL.FTZ R45, R28, R71 ;  /* 0x000000471c2d4220 */ /* 0x000fe20000410000 */
[----:B------:R-:W-:Y:S02]  /*2710*/  HFMA2 R70, -RZ, RZ, 0, 0 ;  /* 0x00000000ff467431 */ /* 0x000fe400000001ff */
[----:B---3--:R-:W-:Y:S01]  /*2720*/  @P5 FMUL.FTZ R82, R73, R44 ;  /* 0x0000002c49525220 */ /* 0x008fe20000410000 */
[----:B------:R-:W0:Y:S01]  /*2730*/  @P3 LDC R76, c[0x0][0x408] ;  /* 0x00010200ff4c3b82 */ /* 0x000e220000000800 */
[----:B------:R-:W-:-:S02]  /*2740*/  HFMA2 R73, -RZ, RZ, 0, 0 ;  /* 0x00000000ff497431 */ /* 0x000fc400000001ff */
[----:B------:R-:W-:Y:S01]  /*2750*/  @P5 HADD2.F32 R81, -RZ, R25.H1_H1 ;  /* 0x30000019ff515230 */ /* 0x000fe20000004100 */
[----:B------:R-:W-:Y:S01]  /*2760*/  MOV R44, RZ ;  /* 0x000000ff002c7202 */ /* 0x000fe20000000f00 */
[----:B------:R-:W-:Y:S01]  /*2770*/  @P5 FMUL.FTZ R70, R29, R80 ;  /* 0x000000501d465220 */ /* 0x000fe20000410000 */
[----:B------:R-:W-:Y:S01]  /*2780*/  FFMA.FTZ R29, R69, R30, R17 ;  /* 0x0000001e451d7223 */ /* 0x000fe20000010011 */
[----:B----4-:R-:W-:Y:S01]  /*2790*/  @P4 FMUL.FTZ R79, R45, R72 ;  /* 0x000000482d4f4220 */ /* 0x010fe20000410000 */
[----:B------:R-:W-:Y:S01]  /*27a0*/  FFMA.FTZ R30, R69, R43, R18 ;  /* 0x0000002b451e7223 */ /* 0x000fe20000010012 */
[----:B------:R-:W2:Y:S01]  /*27b0*/  @P2 LDC R77, c[0x0][0x408] ;  /* 0x00010200ff4d2b82 */ /* 0x000ea20000000800 */
[----:B------:R-:W-:Y:S01]  /*27c0*/  @P5 FMUL.FTZ R44, R81, R82 ;  /* 0x00000052512c5220 */ /* 0x000fe20000410000 */
[----:B------:R-:W-:Y:S01]  /*27d0*/  @P4 FMUL.FTZ R73, R36, R79 ;  /* 0x0000004f24494220 */ /* 0x000fe20000410000 */
[----:B------:R-:W-:Y:S01]  /*27e0*/  @P4 FMUL.FTZ R79, R28, R71 ;  /* 0x000000471c4f4220 */ /* 0x000fe20000410000 */
[----:B------:R-:W-:-:S02]  /*27f0*/  @P4 HADD2.F32 R36, -RZ, R26.H0_H0 ;  /* 0x2000001aff244230 */ /* 0x000fc40000004100 */
[CC--:B------:R-:W-:Y:S01]  /*2800*/  @P3 FMUL.FTZ R81, R29.reuse, R71.reuse ;  /* 0x000000471d513220 */ /* 0x0c0fe20000410000 */
[-C--:B------:R-:W-:Y:S01]  /*2810*/  @P2 FMUL.FTZ R72, R30, R71.reuse ;  /* 0x000000471e482220 */ /* 0x080fe20000410000 */
[----:B------:R-:W-:Y:S01]  /*2820*/  @P3 FMUL.FTZ R69, R29, R71 ;  /* 0x000000471d453220 */ /* 0x000fe20000410000 */
[----:B------:R-:W3:Y:S01]  /*2830*/  @P3 LDC R78, c[0x0][0x408] ;  /* 0x00010200ff4e3b82 */ /* 0x000ee20000000800 */
[----:B-1----:R-:W-:Y:S01]  /*2840*/  @P4 FMUL.FTZ R79, R79, R74 ;  /* 0x0000004a4f4f4220 */ /* 0x002fe20000410000 */
[----:B------:R-:W-:Y:S02]  /*2850*/  MOV R43, RZ ;  /* 0x000000ff002b7202 */ /* 0x000fe40000000f00 */
[----:B------:R-:W-:Y:S01]  /*2860*/  MOV R74, RZ ;  /* 0x000000ff004a7202 */ /* 0x000fe20000000f00 */
[----:B------:R-:W-:Y:S01]  /*2870*/  @P4 FMUL.FTZ R43, R36, R79 ;  /* 0x0000004f242b4220 */ /* 0x000fe20000410000 */
[----:B------:R-:W-:Y:S01]  /*2880*/  @P2 FMUL.FTZ R36, R30, R71 ;  /* 0x000000471e242220 */ /* 0x000fe20000410000 */
[----:B------:R-:W-:Y:S01]  /*2890*/  @P3 HADD2.F32 R71, -RZ, R26.H1_H1 ;  /* 0x3000001aff473230 */ /* 0x000fe20000004100 */
[----:B------:R-:W1:Y:S01]  /*28a0*/  @P2 LDC R45, c[0x0][0x408] ;  /* 0x00010200ff2d2b82 */ /* 0x000e620000000800 */
[----:B0-----:R-:W-:Y:S01]  /*28b0*/  @P3 FMUL.FTZ R76, R81, R76 ;  /* 0x0000004c514c3220 */ /* 0x001fe20000410000 */
[----:B------:R-:W-:-:S03]  /*28c0*/  F2FP.F16.F32.PACK_AB R37, R44, R37 ;  /* 0x000000252c25723e */ /* 0x000fc600000000ff */
[----:B------:R-:W-:Y:S01]  /*28d0*/  @P3 FMUL.FTZ R74, R71, R76 ;  /* 0x0000004c474a3220 */ /* 0x000fe20000410000 */
[----:B--2---:R-:W-:Y:S01]  /*28e0*/  @P2 FMUL.FTZ R81, R72, R77 ;  /* 0x0000004d48512220 */ /* 0x004fe20000410000 */
[----:B------:R-:W-:Y:S02]  /*28f0*/  HFMA2 R77, -RZ, RZ, 0, 0 ;  /* 0x00000000ff4d7431 */ /* 0x000fe400000001ff */
[----:B------:R-:W-:Y:S02]  /*2900*/  HFMA2 R72, -RZ, RZ, 0, 0 ;  /* 0x00000000ff487431 */ /* 0x000fe400000001ff */
[----:B---3--:R-:W-:Y:S01]  /*2910*/  @P3 FMUL.FTZ R79, R69, R78 ;  /* 0x0000004e454f3220 */ /* 0x008fe20000410000 */
[----:B------:R-:W-:Y:S01]  /*2920*/  @P2 HADD2.F32 R78, -RZ, R27.H0_H0 ;  /* 0x2000001bff4e2230 */ /* 0x000fe20000004100 */
[----:B------:R-:W-:Y:S02]  /*2930*/  MOV R69, RZ ;  /* 0x000000ff00457202 */ /* 0x000fe40000000f00 */
[----:B------:R-:W-:Y:S01]  /*2940*/  @P3 FMUL.FTZ R72, R38, R79 ;  /* 0x0000004f26483220 */ /* 0x000fe20000410000 */
[----:B------:R-:W-:Y:S01]  /*2950*/  F2FP.F16.F32.PACK_AB R38, R74, R43 ;  /* 0x0000002b4a26723e */ /* 0x000fe200000000ff */
[----:B------:R-:W-:Y:S01]  /*2960*/  @P2 FMUL.FTZ R77, R78, R81 ;  /* 0x000000514e4d2220 */ /* 0x000fe20000410000 */
[----:B-1----:R-:W-:-:S04]  /*2970*/  @P2 FMUL.FTZ R36, R36, R45 ;  /* 0x0000002d24242220 */ /* 0x002fc80000410000 */
[----:B------:R-:W-:Y:S01]  /*2980*/  @P2 FMUL.FTZ R69, R39, R36 ;  /* 0x0000002427452220 */ /* 0x000fe20000410000 */
[----:B------:R-:W-:Y:S02]  /*2990*/  F2FP.F16.F32.PACK_AB R36, R41, R40 ;  /* 0x000000282924723e */ /* 0x000fe400000000ff */
[----:B------:R-:W-:-:S07]  /*29a0*/  F2FP.F16.F32.PACK_AB R39, R42, R77 ;  /* 0x0000004d2a27723e */ /* 0x000fce00000000ff */
.L_x_4049:
        /* <DEDUP_REMOVED lines=22> */
.L_x_4045:
        /* <DEDUP_REMOVED lines=24> */
.L_x_4044:
[----:B------:R-:W-:Y:S05]  /*2c90*/  BSYNC B0 ;  /* 0x0000000000007941 */ /* 0x000fea0003800000 */
.L_x_4043:
        /* <DEDUP_REMOVED lines=87> */
.L_x_4046:
[----:B------:R-:W-:Y:S01]  /*3210*/  HFMA2 R87, -RZ, RZ, 0, 5.9604644775390625e-08 ;  /* 0x00000001ff577431 */ /* 0x000fe200000001ff */
[----:B------:R-:W-:Y:S01]  /*3220*/  BSSY B2, `(.L_x_4052) ;  /* 0x0000006000027945 */ /* 0x000fe20003800000 */
[----:B------:R-:W-:Y:S02]  /*3230*/  MOV R39, 0x1f ;  /* 0x0000001f00277802 */ /* 0x000fe40000000f00 */
[----:B------:R-:W-:-:S07]  /*3240*/  MOV R38, 0xffffffff ;  /* 0xffffffff00267802 */ /* 0x000fce0000000f00 */
[----:B-----5:R-:W-:Y:S05]  /*3250*/  WARPSYNC.COLLECTIVE R38, `(.L_x_4053) ;  /* 0x0000000026087348 */ /* 0x020fea0003c00000 */
[----:B------:R0:W1:Y:S02]  /*3260*/  SHFL.BFLY P3, R86, R90, R87, R39 ;  /* 0x0c0000575a567389 */ /* 0x0000640000060027 */
[----:B01---5:R-:W-:Y:S05]  /*3270*/  ENDCOLLECTIVE ;  /* 0x000000000000791b */ /* 0x023fea0003800000 */
.L_x_4053:
[----:B------:R-:W-:Y:S05]  /*3280*/  BSYNC B2 ;  /* 0x0000000000027941 */ /* 0x000fea0003800000 */
.L_x_4052:
        /* <DEDUP_REMOVED lines=8> */
.L_x_4054:
[----:B------:R-:W-:Y:S01]  /*3310*/  HFMA2 R87, -RZ, RZ, 0, 1.1920928955078125e-07 ;  /* 0x00000002ff577431 */ /* 0x000fe200000001ff */
[----:B------:R-:W-:Y:S02]  /*3320*/  MOV R90, R85 ;  /* 0x00000055005a7202 */ /* 0x000fe40000000f00 */
[----:B------:R-:W-:-:S07]  /*3330*/  MOV R36, R86 ;  /* 0x0000005600247202 */ /* 0x000fce0000000f00 */
[----:B------:R-:W-:Y:S05]  /*3340*/  WARPSYNC.COLLECTIVE R38, `(.L_x_4055) ;  /* 0x0000000026087348 */ /* 0x000fea0003c00000 */
[----:B------:R0:W1:Y:S02]  /*3350*/  SHFL.BFLY P3, R86, R90, R87, R39 ;  /* 0x0c0000575a567389 */ /* 0x0000640000060027 */
[----:B01----:R-:W-:Y:S05]  /*3360*/  ENDCOLLECTIVE ;  /* 0x000000000000791b */ /* 0x003fea0003800000 */
.L_x_4055:
[----:B------:R-:W-:-:S05]  /*3370*/  FADD.FTZ R91, R37, R36 ;  /* 0x00000024255b7221 */ /* 0x000fca0000010000 */
[----:B------:R-:W-:Y:S01]  /*3380*/  MOV R90, R91 ;  /* 0x0000005b005a7202 */ /* 0x000fe20000000f00 */
[----:B------:R-:W-:-:S07]  /*3390*/  FADD.FTZ R92, R85, R86 ;  /* 0x00000056555c7221 */ /* 0x000fce0000010000 */
[----:B------:R-:W-:Y:S05]  /*33a0*/  WARPSYNC.COLLECTIVE R38, `(.L_x_4056) ;  /* 0x0000000026087348 */ /* 0x000fea0003c00000 */
[----:B------:R0:W1:Y:S02]  /*33b0*/  SHFL.BFLY P3, R86, R90, R87, R39 ;  /* 0x0c0000575a567389 */ /* 0x0000640000060027 */
[----:B01----:R-:W-:Y:S05]  /*33c0*/  ENDCOLLECTIVE ;  /* 0x000000000000791b */ /* 0x003fea0003800000 */
.L_x_4056:
[----:B------:R-:W-:Y:S01]  /*33d0*/  HFMA2 R87, -RZ, RZ, 0, 2.384185791015625e-07 ;  /* 0x00000004ff577431 */ /* 0x000fe200000001ff */
[----:B------:R-:W-:Y:S02]  /*33e0*/  MOV R90, R92 ;  /* 0x0000005c005a7202 */ /* 0x000fe40000000f00 */
[----:B------:R-:W-:-:S07]  /*33f0*/  MOV R36, R86 ;  /* 0x0000005600247202 */ /* 0x000fce0000000f00 */
[----:B------:R-:W-:Y:S05]  /*3400*/  WARPSYNC.COLLECTIVE R38, `(.L_x_4057) ;  /* 0x0000000026087348 */ /* 0x000fea0003c00000 */
[----:B------:R0:W1:Y:S02]  /*3410*/  SHFL.BFLY P3, R86, R90, R87, R39 ;  /* 0x0c0000575a567389 */ /* 0x0000640000060027 */
[----:B01----:R-:W-:Y:S05]  /*3420*/  ENDCOLLECTIVE ;  /* 0x000000000000791b */ /* 0x003fea0003800000 */
.L_x_4057:
[----:B------:R-:W-:-:S05]  /*3430*/  FADD.FTZ R93, R91, R36 ;  /* 0x000000245b5d7221 */ /* 0x000fca0000010000 */
[----:B------:R-:W-:Y:S01]  /*3440*/  MOV R90, R93 ;  /* 0x0000005d005a7202 */ /* 0x000fe20000000f00 */
[----:B------:R-:W-:-:S07]  /*3450*/  FADD.FTZ R92, R92, R86 ;  /* 0x000000565c5c7221 */ /* 0x000fce0000010000 */
[----:B------:R-:W-:Y:S05]  /*3460*/  WARPSYNC.COLLECTIVE R38, `(.L_x_4058) ;  /* 0x0000000026087348 */ /* 0x000fea0003c00000 */
[----:B------:R0:W1:Y:S02]  /*3470*/  SHFL.BFLY P3, R86, R90, R87, R39 ;  /* 0x0c0000575a567389 */ /* 0x0000640000060027 */
[----:B01----:R-:W-:Y:S05]  /*3480*/  ENDCOLLECTIVE ;  /* 0x000000000000791b */ /* 0x003fea0003800000 */
.L_x_4058:
[----:B------:R-:W-:Y:S01]  /*3490*/  HFMA2 R87, -RZ, RZ, 0, 4.76837158203125e-07 ;  /* 0x00000008ff577431 */ /* 0x000fe200000001ff */
[----:B------:R-:W-:Y:S02]  /*34a0*/  MOV R90, R92 ;  /* 0x0000005c005a7202 */ /* 0x000fe40000000f00 */
[----:B------:R-:W-:-:S07]  /*34b0*/  MOV R36, R86 ;  /* 0x0000005600247202 */ /* 0x000fce0000000f00 */
[----:B------:R-:W-:Y:S05]  /*34c0*/  WARPSYNC.COLLECTIVE R38, `(.L_x_4059) ;  /* 0x0000000026087348 */ /* 0x000fea0003c00000 */
[----:B------:R0:W1:Y:S02]  /*34d0*/  SHFL.BFLY P3, R86, R90, R87, R39 ;  /* 0x0c0000575a567389 */ /* 0x0000640000060027 */
[----:B01----:R-:W-:Y:S05]  /*34e0*/  ENDCOLLECTIVE ;  /* 0x000000000000791b */ /* 0x003fea0003800000 */
.L_x_4059:
[----:B------:R-:W-:-:S05]  /*34f0*/  FADD.FTZ R93, R93, R36 ;  /* 0x000000245d5d7221 */ /* 0x000fca0000010000 */
[----:B------:R-:W-:Y:S01]  /*3500*/  MOV R90, R93 ;  /* 0x0000005d005a7202 */ /* 0x000fe20000000f00 */
[----:B------:R-:W-:-:S07]  /*3510*/  FADD.FTZ R36, R92, R86 ;  /* 0x000000565c247221 */ /* 0x000fce0000010000 */
[----:B------:R-:W-:Y:S05]  /*3520*/  WARPSYNC.COLLECTIVE R38, `(.L_x_4060) ;  /* 0x0000000026087348 */ /* 0x000fea0003c00000 */
[----:B------:R0:W1:Y:S02]  /*3530*/  SHFL.BFLY P3, R86, R90, R87, R39 ;  /* 0x0c0000575a567389 */ /* 0x0000640000060027 */
[----:B01----:R-:W-:Y:S05]  /*3540*/  ENDCOLLECTIVE ;  /* 0x000000000000791b */ /* 0x003fea0003800000 */
.L_x_4060:
[----:B------:R-:W-:Y:S01]  /*3550*/  HFMA2 R87, -RZ, RZ, 0, 9.5367431640625e-07 ;  /* 0x00000010ff577431 */ /* 0x000fe200000001ff */
[----:B------:R-:W-:Y:S02]  /*3560*/  MOV R90, R36 ;  /* 0x00000024005a7202 */ /* 0x000fe40000000f00 */
[----:B------:R-:W-:-:S07]  /*3570*/  MOV R37, R86 ;  /* 0x0000005600257202 */ /* 0x000fce0000000f00 */
[----:B------:R-:W-:Y:S05]  /*3580*/  WARPSYNC.COLLECTIVE R38, `(.L_x_4061) ;  /* 0x0000000026087348 */ /* 0x000fea0003c00000 */
[----:B------:R0:W1:Y:S02]  /*3590*/  SHFL.BFLY P3, R86, R90, R87, R39 ;  /* 0x0c0000575a567389 */ /* 0x0000640000060027 */
[----:B01----:R-:W-:Y:S05]  /*35a0*/  ENDCOLLECTIVE ;  /* 0x000000000000791b */ /* 0x003fea0003800000 */
.L_x_4061:
[----:B------:R-:W-:-:S05]  /*35b0*/  FADD.FTZ R85, R93, R37 ;  /* 0x000000255d557221 */ /* 0x000fca0000010000 */
[----:B------:R-:W-:Y:S02]  /*35c0*/  MOV R90, R85 ;  /* 0x00000055005a7202 */ /* 0x000fe40000000f00 */
[----:B------:R-:W-:-:S07]  /*35d0*/  MOV R37, R86 ;  /* 0x0000005600257202 */ /* 0x000fce0000000f00 */
[----:B------:R-:W-:Y:S05]  /*35e0*/  WARPSYNC.COLLECTIVE R38, `(.L_x_4062) ;  /* 0x0000000026087348 */ /* 0x000fea0003c00000 */
[----:B------:R0:W1:Y:S02]  /*35f0*/  SHFL.BFLY P3, R86, R90, R87, R39 ;  /* 0x0c0000575a567389 */ /* 0x0000640000060027 */
[----:B01----:R-:W-:Y:S05]  /*3600*/  ENDCOLLECTIVE ;  /* 0x000000000000791b */ /* 0x003fea0003800000 */
.L_x_4062:
[----:B------:R-:W-:Y:S05]  /*3610*/  BRA `(.L_x_4063) ;  /* 0xffffffd400747947 */ /* 0x000fea000383ffff */
.L_x_4064:
        /* <DEDUP_REMOVED lines=14> */
.L_x_6471:


//--------------------- .text._ZN10layer_norm22ln_bwd_finalize_kernelINS_22Kernel_traits_finalizeILj256E6__halfS2_fS2_fjLb1ELj1024ELj4ENS_18Kernel_traits_baseILj256ES2_S2_fS2_fjLj1024EEEEELb1ELb0EEEvNS_9BwdParamsE --------------------------
	.section	.text._ZN10layer_norm22ln_bwd_finalize_kernelINS_22Kernel_traits_finalizeILj256E6__halfS2_fS2_fjLb1ELj1024ELj4ENS_18Kernel_traits_baseILj256ES2_S2_fS2_fjLj1024EEEEELb1ELb0EEEvNS_9BwdParamsE,"ax",@progbits
	.align	128
        .global         _ZN10layer_norm22ln_bwd_finalize_kernelINS_22Kernel_traits_finalizeILj256E6__halfS2_fS2_fjLb1ELj1024ELj4ENS_18Kernel_traits_baseILj256ES2_S2_fS2_fjLj1024EEEEELb1ELb0EEEvNS_9BwdParamsE
        .type           _ZN10layer_norm22ln_bwd_finalize_kernelINS_22Kernel_traits_finalizeILj256E6__halfS2_fS2_fjLb1ELj1024ELj4ENS_18Kernel_traits_baseILj256ES2_S2_fS2_fjLj1024EEEEELb1ELb0EEEvNS_9BwdParamsE,@function
        .size           _ZN10layer_norm22ln_bwd_finalize_kernelINS_22Kernel_traits_finalizeILj256E6__halfS2_fS2_fjLb1ELj1024ELj4ENS_18Kernel_traits_baseILj256ES2_S2_fS2_fjLj1024EEEEELb1ELb0EEEvNS_9BwdParamsE,(.L_x_6472 - _ZN10layer_norm22ln_bwd_finalize_kernelINS_22Kernel_traits_finalizeILj256E6__halfS2_fS2_fjLb1ELj1024ELj4ENS_18Kernel_traits_baseILj256ES2_S2_fS2_fjLj1024EEEEELb1ELb0EEEvNS_9BwdParamsE)
        .other          _ZN10layer_norm22ln_bwd_finalize_kernelINS_22Kernel_traits_finalizeILj256E6__halfS2_fS2_fjLb1ELj1024ELj4ENS_18Kernel_traits_baseILj256ES2_S2_fS2_fjLj1024EEEEELb1ELb0EEEvNS_9BwdParamsE,@"STO_CUDA_ENTRY STV_DEFAULT"
_ZN10layer_norm22ln_bwd_finalize_kernelINS_22Kernel_traits_finalizeILj256E6__halfS2_fS2_fjLb1ELj1024ELj4ENS_18Kernel_traits_baseILj256ES2_S2_fS2_fjLj1024EEEEELb1ELb0EEEvNS_9BwdParamsE:
.text._ZN10layer_norm22ln_bwd_finalize_kernelINS_22Kernel_traits_finalizeILj256E6__halfS2_fS2_fjLb1ELj1024ELj4ENS_18Kernel_traits_baseILj256ES2_S2_fS2_fjLj1024EEEEELb1ELb0EEEvNS_9BwdParamsE:
        /* <DEDUP_REMOVED lines=57> */
.L_x_4069:
        /* <DEDUP_REMOVED lines=87> */
.L_x_4068:
[----:B------:R-:W-:Y:S05]  /*0900*/  BSYNC.RECONVERGENT B1 ;  /* 0x0000000000017941 */ /* 0x000fea0003800200 */
.L_x_4067:
        /* <DEDUP_REMOVED lines=50> */
.L_x_4071:
[----:B------:R-:W-:Y:S05]  /*0c30*/  BSYNC.RECONVERGENT B1 ;  /* 0x0000000000017941 */ /* 0x000fea0003800200 */
.L_x_4070:
        /* <DEDUP_REMOVED lines=29> */
.L_x_4073:
[----:B------:R-:W-:Y:S05]  /*0e10*/  BSYNC.RECONVERGENT B1 ;  /* 0x0000000000017941 */ /* 0x000fea0003800200 */
.L_x_4072:
        /* <DEDUP_REMOVED lines=14> */
.L_x_4066:
[----:B------:R-:W-:Y:S05]  /*0f00*/  BSYNC.RECONVERGENT B0 ;  /* 0x0000000000007941 */ /* 0x000fea0003800200 */
.L_x_4065:
        /* <DEDUP_REMOVED lines=78> */
.L_x_4074:
        /* <DEDUP_REMOVED lines=9> */
.L_x_6472:


//--------------------- .text._ZN10layer_norm13ln_bwd_kernelINS_13Kernel_traitsI6__halfS2_fS2_fjLj256ELj1ELj4ELj1ELj16ENS_18Kernel_traits_baseILj256ES2_S2_fS2_fjLj128EEEEELb1ELb1ELb1ELb0EEEvNS_9BwdParamsE --------------------------
	.section	.text._ZN10layer_norm13ln_bwd_kernelINS_13Kernel_traitsI6__halfS2_fS2_fjLj256ELj1ELj4ELj1ELj16ENS_18Kernel_traits_baseILj256ES2_S2_fS2_fjLj128EEEEELb1ELb1ELb1ELb0EEEvNS_9BwdParamsE,"ax",@progbits
	.align	128
        .global         _ZN10layer_norm13ln_bwd_kernelINS_13Kernel_traitsI6__halfS2_fS2_fjLj256ELj1ELj4ELj1ELj16ENS_18Kernel_traits_baseILj256ES2_S2_fS2_fjLj128EEEEELb1ELb1ELb1ELb0EEEvNS_9BwdParamsE
        .type           _ZN10layer_norm13ln_bwd_kernelINS_13Kernel_traitsI6__halfS2_fS2_fjLj256ELj1ELj4ELj1ELj16ENS_18Kernel_traits_baseILj256ES2_S2_fS2_fjLj128EEEEELb1ELb1ELb1ELb0EEEvNS_9BwdParamsE,@function
        .size           _ZN10layer_norm13ln_bwd_kernelINS_13Kernel_traitsI6__halfS2_fS2_fjLj256ELj1ELj4ELj1ELj16ENS_18Kernel_traits_baseILj256ES2_S2_fS2_fjLj128EEEEELb1ELb1ELb1ELb0EEEvNS_9BwdParamsE,(.L_x_6473 - _ZN10layer_norm13ln_bwd_kernelINS_13Kernel_traitsI6__halfS2_fS2_fjLj256ELj1ELj4ELj1ELj16ENS_18Kernel_traits_baseILj256ES2_S2_fS2_fjLj128EEEEELb1ELb1ELb1ELb0EEEvNS_9BwdParamsE)
        .other          _ZN10layer_norm13ln_bwd_kernelINS_13Kernel_traitsI6__halfS2_fS2_fjLj256ELj1ELj4ELj1ELj16ENS_18Kernel_traits_baseILj256ES2_S2_fS2_fjLj128EEEEELb1ELb1ELb1ELb0EEEvNS_9BwdParamsE,@"STO_CUDA_ENTRY STV_DEFAULT"
_ZN10layer_norm13ln_bwd_kernelINS_13Kernel_traitsI6__halfS2_fS2_fjLj256ELj1ELj4ELj1ELj16ENS_18Kernel_traits_baseILj256ES2_S2_fS2_fjLj128EEEEELb1ELb1ELb1ELb0EEEvNS_9BwdParamsE:
.text._ZN10layer_norm13ln_bwd_kernelINS_13Kernel_traitsI6__halfS2_fS2_fjLj256ELj1ELj4ELj1ELj16ENS_18Kernel_traits_baseILj256ES2_S2_fS2_fjLj128EEEEELb1ELb1ELb1ELb0EEEvNS_9BwdParamsE:
        /* <DEDUP_REMOVED lines=14> */
[C---:B------:R-:W-:Y:S01]  /*00e0*/  IADD3 R93, PT, PT, R0.reuse, -UR4, RZ ;  /* 0x80000004005d7c10 */ /* 0x040fe2000fffe0ff */
[----:B------:R-:W0:Y:S03]  /*00f0*/  LDCU.64 UR12, c[0x0][0x3b0] ;  /* 0x00007600ff0c77ac */ /* 0x000e260008000a00 */
[----:B------:R-:W-:Y:S01]  /*0100*/  ISETP.GE.U32.AND P0, PT, R93, 0x20, PT ;  /* 0x000000205d00780c */ /* 0x000fe20003f06070 */
[----:B------:R-:W2:Y:S01]  /*0110*/  S2UR UR4, SR_CTAID.X ;  /* 0x00000000000479c3 */ /* 0x000ea20000002500 */
[----:B------:R-:W0:Y:S11]  /*0120*/  LDCU.64 UR22, c[0x0][0x478] ;  /* 0x00008f00ff1677ac */ /* 0x000e360008000a00 */
        /* <DEDUP_REMOVED lines=24> */
[----:B------:R-:W-:-:S07]  /*02b0*/  HFMA2 R32, -RZ, RZ, 0, 0 ;  /* 0x00000000ff207431 */ /* 0x000fce00000001ff */
.L_x_4130:
[----:B--2---:R-:W0:Y:S08]  /*02c0*/  LDC.64 R94, c[0x0][0x3f8] ;  /* 0x0000fe00ff5e7b82 */ /* 0x004e300000000a00 */
        /* <DEDUP_REMOVED lines=16> */
[----:B------:R-:W-:-:S05]  /*03d0*/  @P1 IADD3 R53, PT, PT, R52, -0x1, RZ ;  /* 0xffffffff34351810 */ /* 0x000fca0007ffe0ff */
        /* <DEDUP_REMOVED lines=22> */
[----:B0-----:R-:W-:-:S05]  /*0540*/  IMAD.WIDE.U32 R80, R53, 0x20, R80 ;  /* 0x0000002035507825 */ /* 0x001fca00078e0050 */
[----:B------:R-:W3:Y:S01]  /*0550*/  LDG.E.128 R56, desc[UR6][R80.64] ;  /* 0x0000000650387981 */ /* 0x000ee2000c1e1d00 */
[----:B-1----:R-:W-:-:S03]  /*0560*/  IMAD.WIDE.U32 R64, R3, 0x10, R64 ;  /* 0x0000001003407825 */ /* 0x002fc600078e0040 */
[----:B------:R0:W4:Y:S04]  /*0570*/  LDG.E.128 R60, desc[UR6][R80.64+0x10] ;  /* 0x00001006503c7981 */ /* 0x000128000c1e1d00 */
[----:B------:R-:W4:Y:S01]  /*0580*/  LDG.E.128 R64, desc[UR6][R64.64] ;  /* 0x0000000640407981 */ /* 0x000f22000c1e1d00 */
[----:B------:R-:W-:-:S04]  /*0590*/  LEA R76, P0, R90, UR12, 0x3 ;  /* 0x0000000c5a4c7c11 */ /* 0x000fc8000f8018ff */
[----:B------:R-:W-:-:S06]  /*05a0*/  LEA.HI.X R77, R90, UR13, R91, 0x3, P0 ;  /* 0x0000000d5a4d7c11 */ /* 0x000fcc00080f1c5b */
[----:B------:R-:W4:Y:S01]  /*05b0*/  LDG.E.64 R76, desc[UR6][R76.64] ;  /* 0x000000064c4c7981 */ /* 0x000f22000c1e1b00 */
[----:B------:R-:W-:-:S04]  /*05c0*/  ISETP.NE.U32.AND P0, PT, RZ, UR8, PT ;  /* 0x00000008ff007c0c */ /* 0x000fc8000bf05070 */
[----:B------:R-:W-:-:S13]  /*05d0*/  ISETP.NE.AND.EX P0, PT, RZ, UR9, PT, P0 ;  /* 0x00000009ff007c0c */ /* 0x000fda000bf05300 */
[----:B------:R-:W1:Y:S02]  /*05e0*/  @P0 LDC.64 R78, c[0x0][0x438] ;  /* 0x00010e00ff4e0b82 */ /* 0x000e640000000a00 */
[----:B-1----:R-:W-:-:S05]  /*05f0*/  @P0 IMAD.WIDE.U32 R78, R53, 0x20, R78 ;  /* 0x00000020354e0825 */ /* 0x002fca00078e004e */
[----:B------:R-:W5:Y:S04]  /*0600*/  @P0 LDG.E.128 R8, desc[UR6][R78.64] ;  /* 0x000000064e080981 */ /* 0x000f68000c1e1d00 */
[----:B------:R1:W5:Y:S01]  /*0610*/  @P0 LDG.E.128 R4, desc[UR6][R78.64+0x10] ;  /* 0x000010064e040981 */ /* 0x000362000c1e1d00 */
[----:B------:R-:W-:-:S04]  /*0620*/  ISETP.NE.AND P0, PT, RZ, UR10, PT ;  /* 0x0000000aff007c0c */ /* 0x000fc8000bf05270 */
[----:B--2---:R-:W-:-:S05]  /*0630*/  FSEL R3, R88, RZ, !P0 ;  /* 0x000000ff58037208 */ /* 0x004fca0004000000 */
[--C-:B---3--:R-:W-:Y:S01]  /*0640*/  FADD.FTZ R53, R56, -R3.reuse ;  /* 0x8000000338357221 */ /* 0x108fe20000010000 */
[--C-:B0-----:R-:W-:Y:S01]  /*0650*/  FADD.FTZ R81, R57, -R3.reuse ;  /* 0x8000000339517221 */ /* 0x101fe20000010000 */
[--C-:B------:R-:W-:Y:S01]  /*0660*/  FADD.FTZ R87, R58, -R3.reuse ;  /* 0x800000033a577221 */ /* 0x100fe20000010000 */
[--C-:B------:R-:W-:Y:S01]  /*0670*/  FADD.FTZ R89, R59, -R3.reuse ;  /* 0x800000033b597221 */ /* 0x100fe20000010000 */
[--C-:B----4-:R-:W-:Y:S01]  /*0680*/  FADD.FTZ R91, R60, -R3.reuse ;  /* 0x800000033c5b7221 */ /* 0x110fe20000010000 */
[--C-:B------:R-:W-:Y:S01]  /*0690*/  FADD.FTZ R95, R61, -R3.reuse ;  /* 0x800000033d5f7221 */ /* 0x100fe20000010000 */
[--C-:B------:R-:W-:Y:S01]  /*06a0*/  FADD.FTZ R97, R62, -R3.reuse ;  /* 0x800000033e617221 */ /* 0x100fe20000010000 */
[----:B------:R-:W-:Y:S01]  /*06b0*/  FADD.FTZ R101, R63, -R3 ;  /* 0x800000033f657221 */ /* 0x000fe20000010000 */
[----:B------:R-:W-:Y:S02]  /*06c0*/  HADD2.F32 R58, -RZ, R68.H0_H0 ;  /* 0x20000044ff3a7230 */ /* 0x000fe40000004100 */
[----:B------:R-:W-:Y:S01]  /*06d0*/  FMUL.FTZ R3, R54, R53 ;  /* 0x0000003536037220 */ /* 0x000fe20000410000 */
[----:B------:R-:W-:-:S02]  /*06e0*/  HADD2.F32 R57, -RZ, R64.H0_H0 ;  /* 0x20000040ff397230 */ /* 0x000fc40000004100 */
[----:B------:R-:W-:Y:S02]  /*06f0*/  HADD2.F32 R64, -RZ, R64.H1_H1 ;  /* 0x30000040ff407230 */ /* 0x000fe40000004100 */
[----:B------:R-:W-:Y:S02]  /*0700*/  HADD2.F32 R53, -RZ, R68.H1_H1 ;  /* 0x30000044ff357230 */ /* 0x000fe40000004100 */
[-C--:B------:R-:W-:Y:S01]  /*0710*/  FMUL.FTZ R58, R58, R57.reuse ;  /* 0x000000393a3a7220 */ /* 0x080fe20000410000 */
[----:B------:R-:W-:Y:S01]  /*0720*/  FFMA.FTZ R12, R3, R57, R12 ;  /* 0x00000039030c7223 */ /* 0x000fe2000001000c */
[----:B------:R-:W-:Y:S01]  /*0730*/  FADD.FTZ R20, R20, R57 ;  /* 0x0000003914147221 */ /* 0x000fe20000010000 */
[----:B------:R-:W-:Y:S02]  /*0740*/  HADD2.F32 R61, -RZ, R65.H0_H0 ;  /* 0x20000041ff3d7230 */ /* 0x000fe40000004100 */
[----:B------:R-:W-:Y:S01]  /*0750*/  FMUL.FTZ R57, R53, R64 ;  /* 0x0000004035397220 */ /* 0x000fe20000410000 */
[----:B------:R-:W-:-:S02]  /*0760*/  HADD2.F32 R62, -RZ, R69.H0_H0 ;  /* 0x20000045ff3e7230 */ /* 0x000fc40000004100 */
[----:B------:R-:W-:Y:S01]  /*0770*/  FMUL.FTZ R59, R54, R87 ;  /* 0x00000057363b7220 */ /* 0x000fe20000410000 */
[----:B-1----:R-:W-:Y:S02]  /*0780*/  HADD2.F32 R78, -RZ, R65.H1_H1 ;  /* 0x30000041ff4e7230 */ /* 0x002fe40000004100 */
[----:B------:R-:W-:Y:S02]  /*0790*/  HADD2.F32 R53, -RZ, R69.H1_H1 ;  /* 0x30000045ff357230 */ /* 0x000fe40000004100 */
[-C--:B------:R-:W-:Y:S01]  /*07a0*/  FMUL.FTZ R62, R62, R61.reuse ;  /* 0x0000003d3e3e7220 */ /* 0x080fe20000410000 */
[--C-:B------:R-:W-:Y:S02]  /*07b0*/  HADD2.F32 R65, -RZ, R66.reuse.H0_H0 ;  /* 0x20000042ff417230 */ /* 0x100fe40000004100 */
[----:B------:R-:W-:Y:S01]  /*07c0*/  FFMA.FTZ R14, R59, R61, R14 ;  /* 0x0000003d3b0e7223 */ /* 0x000fe2000001000e */
[----:B------:R-:W-:Y:S02]  /*07d0*/  HADD2.F32 R82, -RZ, R66.H1_H1 ;  /* 0x30000042ff527230 */ /* 0x000fe40000004100 */
[----:B------:R-:W-:Y:S01]  /*07e0*/  FADD.FTZ R22, R22, R61 ;  /* 0x0000003d16167221 */ /* 0x000fe20000010000 */
[----:B------:R-:W-:-:S02]  /*07f0*/  HADD2.F32 R66, -RZ, R70.H0_H0 ;  /* 0x20000046ff427230 */ /* 0x000fc40000004100 */
[-C--:B------:R-:W-:Y:S01]  /*0800*/  FMUL.FTZ R61, R53, R78.reuse ;  /* 0x0000004e353d7220 */ /* 0x080fe20000410000 */
[C---:B------:R-:W-:Y:S01]  /*0810*/  FMUL.FTZ R60, R54.reuse, R89 ;  /* 0x00000059363c7220 */ /* 0x040fe20000410000 */
[C---:B------:R-:W-:Y:S01]  /*0820*/  FMUL.FTZ R63, R54.reuse, R91 ;  /* 0x0000005b363f7220 */ /* 0x040fe20000410000 */
[----:B------:R-:W-:Y:S02]  /*0830*/  HADD2.F32 R53, -RZ, R70.H1_H1 ;  /* 0x30000046ff357230 */ /* 0x000fe40000004100 */
[----:B------:R-:W-:Y:S01]  /*0840*/  FMUL.FTZ R56, R54, R81 ;  /* 0x0000005136387220 */ /* 0x000fe20000410000 */
[----:B------:R-:W-:Y:S01]  /*0850*/  FFMA.FTZ R15, R60, R78, R15 ;  /* 0x0000004e3c0f7223 */ /* 0x000fe2000001000f */
[----:B------:R-:W-:Y:S01]  /*0860*/  FADD.FTZ R23, R23, R78 ;  /* 0x0000004e17177221 */ /* 0x000fe20000010000 */
[-C--:B------:R-:W-:Y:S01]  /*0870*/  FMUL.FTZ R66, R66, R65.reuse ;  /* 0x0000004142427220 */ /* 0x080fe20000410000 */
[----:B------:R-:W-:Y:S01]  /*0880*/  FFMA.FTZ R16, R63, R65, R16 ;  /* 0x000000413f107223 */ /* 0x000fe20000010010 */
[----:B------:R-:W-:Y:S01]  /*0890*/  FADD.FTZ R32, R32, R65 ;  /* 0x0000004120207221 */ /* 0x000fe20000010000 */
[----:B------:R-:W-:Y:S01]  /*08a0*/  FMUL.FTZ R65, R53, R82 ;  /* 0x0000005235417220 */ /* 0x000fe20000410000 */
[----:B------:R-:W-:Y:S01]  /*08b0*/  FADD.FTZ R78, RZ, R58 ;  /* 0x0000003aff4e7221 */ /* 0x000fe20000010000 */
[----:B------:R-:W-:Y:S01]  /*08c0*/  FFMA.FTZ R53, R3, R58, RZ ;  /* 0x0000003a03357223 */ /* 0x000fe200000100ff */
[----:B------:R-:W-:Y:S01]  /*08d0*/  FFMA.FTZ R13, R56, R64, R13 ;  /* 0x00000040380d7223 */ /* 0x000fe2000001000d */
[----:B------:R-:W-:Y:S01]  /*08e0*/  FADD.FTZ R21, R21, R64 ;  /* 0x0000004015157221 */ /* 0x000fe20000010000 */
[--C-:B------:R-:W-:Y:S01]  /*08f0*/  SHF.R.U64 R92, R76, 0x8, R77.reuse ;  /* 0x000000084c5c7819 */ /* 0x100fe2000000124d */
[----:B------:R-:W-:Y:S01]  /*0900*/  FMUL.FTZ R64, R54, R95 ;  /* 0x0000005f36407220 */ /* 0x000fe20000410000 */
[----:B------:R-:W-:-:S02]  /*0910*/  SHF.R.U64 R90, R76, 0x10, R77 ;  /* 0x000000104c5a7819 */ /* 0x000fc4000000124d */
[--C-:B------:R-:W-:Y:S02]  /*0920*/  SHF.R.U64 R84, R76, 0x18, R77.reuse ;  /* 0x000000184c547819 */ /* 0x100fe4000000124d */
[--C-:B------:R-:W-:Y:S02]  /*0930*/  SHF.R.U32.HI R83, RZ, 0x8, R77.reuse ;  /* 0x00000008ff537819 */ /* 0x100fe4000001164d */
[--C-:B------:R-:W-:Y:S02]  /*0940*/  SHF.R.U32.HI R85, RZ, 0x10, R77.reuse ;  /* 0x00000010ff557819 */ /* 0x100fe4000001164d */
[----:B------:R-:W-:Y:S02]  /*0950*/  SHF.R.U32.HI R86, RZ, 0x18, R77 ;  /* 0x00000018ff567819 */ /* 0x000fe4000001164d */
[----:B------:R-:W-:Y:S01]  /*0960*/  PRMT R80, R77, 0x7610, R80 ;  /* 0x000076104d507816 */ /* 0x000fe20000000050 */
[----:B------:R-:W-:Y:S01]  /*0970*/  FADD.FTZ R77, R78, R57 ;  /* 0x000000394e4d7221 */ /* 0x000fe20000010000 */
[----:B------:R-:W-:Y:S01]  /*0980*/  FFMA.FTZ R78, R56, R57, R53 ;  /* 0x00000039384e7223 */ /* 0x000fe20000010035 */
[----:B------:R-:W-:-:S02]  /*0990*/  HADD2.F32 R88, -RZ, R67.H1_H1 ;  /* 0x30000043ff587230 */ /* 0x000fc40000004100 */
[----:B------:R-:W-:Y:S01]  /*09a0*/  FFMA.FTZ R17, R64, R82, R17 ;  /* 0x0000005240117223 */ /* 0x000fe20000010011 */
[----:B------:R-:W-:Y:S02]  /*09b0*/  HADD2.F32 R81, -RZ, R71.H1_H1 ;  /* 0x30000047ff517230 */ /* 0x000fe40000004100 */
[----:B------:R-:W-:Y:S01]  /*09c0*/  FADD.FTZ R33, R33, R82 ;  /* 0x0000005221217221 */ /* 0x000fe20000010000 */
[----:B------:R-:W-:Y:S01]  /*09d0*/  FADD.FTZ R82, R77, R62 ;  /* 0x0000003e4d527221 */ /* 0x000fe20000010000 */
[----:B------:R-:W-:Y:S01]  /*09e0*/  FFMA.FTZ R53, R59, R62, R78 ;  /* 0x0000003e3b357223 */ /* 0x000fe2000001004e */
[----:B------:R-:W-:Y:S01]  /*09f0*/  FMUL.FTZ R78, R54, R101 ;  /* 0x00000065364e7220 */ /* 0x000fe20000410000 */
[-C--:B------:R-:W-:Y:S01]  /*0a00*/  FMUL.FTZ R77, R81, R88.reuse ;  /* 0x00000058514d7220 */ /* 0x080fe20000410000 */
[----:B------:R-:W-:Y:S01]  /*0a10*/  FADD.FTZ R81, R82, R61 ;  /* 0x0000003d52517221 */ /* 0x000fe20000010000 */
[----:B------:R-:W-:Y:S01]  /*0a20*/  FFMA.FTZ R82, R60, R61, R53 ;  /* 0x0000003d3c527223 */ /* 0x000fe20000010035 */
[----:B------:R-:W-:Y:S01]  /*0a30*/  PRMT R79, R76, 0x7610, R79 ;  /* 0x000076104c4f7816 */ /* 0x000fe2000000004f */
[----:B------:R-:W-:Y:S01]  /*0a40*/  FFMA.FTZ R19, R78, R88, R19 ;  /* 0x000000584e137223 */ /* 0x000fe20000010013 */
[----:B------:R-:W-:Y:S01]  /*0a50*/  FADD.FTZ R35, R35, R88 ;  /* 0x0000005823237221 */ /* 0x000fe20000010000 */
[----:B------:R-:W-:-:S02]  /*0a60*/  HADD2.F32 R99, -RZ, R67.H0_H0 ;  /* 0x20000043ff637230 */ /* 0x000fc40000004100 */
[----:B------:R-:W-:Y:S01]  /*0a70*/  FADD.FTZ R88, R81, R66 ;  /* 0x0000004251587221 */ /* 0x000fe20000010000 */
[----:B------:R-:W-:Y:S02]  /*0a80*/  HADD2.F32 R76, -RZ, R71.H0_H0 ;  /* 0x20000047ff4c7230 */ /* 0x000fe40000004100 */
[--C-:B------:R-:W-:Y:S01]  /*0a90*/  FFMA.FTZ R53, R63, R66, R82.reuse ;  /* 0x000000423f357223 */ /* 0x100fe20000010052 */
[----:B------:R-:W-:Y:S01]  /*0aa0*/  FMUL.FTZ R67, R54, R97 ;  /* 0x0000006136437220 */ /* 0x000fe20000410000 */
[----:B------:R-:W-:Y:S01]  /*0ab0*/  FADD.FTZ R87, R88, R65 ;  /* 0x0000004158577221 */ /* 0x000fe20000010000 */
[----:B------:R-:W-:Y:S01]  /*0ac0*/  FMUL.FTZ R76, R76, R99 ;  /* 0x000000634c4c7220 */ /* 0x000fe20000410000 */
[----:B------:R-:W-:Y:S01]  /*0ad0*/  FFMA.FTZ R88, R64, R65, R53 ;  /* 0x0000004140587223 */ /* 0x000fe20000010035 */
[----:B------:R-:W-:Y:S02]  /*0ae0*/  PRMT R82, R90, 0x7610, R82 ;  /* 0x000076105a527816 */ /* 0x000fe40000000052 */
[----:B------:R-:W-:Y:S01]  /*0af0*/  FADD.FTZ R90, R87, R76 ;  /* 0x0000004c575a7221 */ /* 0x000fe20000010000 */
[C---:B------:R-:W-:Y:S01]  /*0b00*/  FFMA.FTZ R53, R67.reuse, R76, R88 ;  /* 0x0000004c43357223 */ /* 0x040fe20000010058 */
[----:B------:R-:W-:Y:S01]  /*0b10*/  FFMA.FTZ R18, R67, R99, R18 ;  /* 0x0000006343127223 */ /* 0x000fe20000010012 */
[----:B------:R-:W-:Y:S01]  /*0b20*/  FADD.FTZ R34, R34, R99 ;  /* 0x0000006322227221 */ /* 0x000fe20000010000 */
[----:B------:R-:W-:Y:S01]  /*0b30*/  PRMT R81, R92, 0x7610, R81 ;  /* 0x000076105c517816 */ /* 0x000fe20000000051 */
[----:B------:R-:W-:Y:S01]  /*0b40*/  FADD.FTZ R87, R90, R77 ;  /* 0x0000004d5a577221 */ /* 0x000fe20000010000 */
[----:B------:R-:W-:Y:S01]  /*0b50*/  FFMA.FTZ R94, R78, R77, R53 ;  /* 0x0000004d4e5e7223 */ /* 0x000fe20000010035 */
[----:B------:R-:W-:Y:S06]  /*0b60*/  BRA `(.L_x_4079) ;  /* 0x0000000000a07947 */ /* 0x000fec0003800000 */
.L_x_4078:
        /* <DEDUP_REMOVED lines=27> */
[----:B------:R-:W5:Y:S04]  /*0d20*/  @P0 LDG.E.128 R8, desc[UR6][R82.64] ;  /* 0x0000000652080981 */ /* 0x000f68000c1e1d00 */
[----:B------:R0:W5:Y:S01]  /*0d30*/  @P0 LDG.E.128 R4, desc[UR6][R82.64+0x10] ;  /* 0x0000100652040981 */ /* 0x000162000c1e1d00 */
[C-C-:B--2---:R-:W-:Y:S02]  /*0d40*/  SHF.R.U64 R89, R80.reuse, 0x8, R81.reuse ;  /* 0x0000000850597819 */ /* 0x144fe40000001251 */
[C-C-:B------:R-:W-:Y:S02]  /*0d50*/  SHF.R.U64 R88, R80.reuse, 0x10, R81.reuse ;  /* 0x0000001050587819 */ /* 0x140fe40000001251 */
[--C-:B------:R-:W-:Y:S02]  /*0d60*/  SHF.R.U32.HI R53, RZ, 0x8, R81.reuse ;  /* 0x00000008ff357819 */ /* 0x100fe40000011651 */
[----:B------:R-:W-:-:S02]  /*0d70*/  SHF.R.U64 R84, R80, 0x18, R81 ;  /* 0x0000001850547819 */ /* 0x000fc40000001251 */
[----:B------:R-:W-:Y:S02]  /*0d80*/  PRMT R79, R80, 0x7610, R79 ;  /* 0x00007610504f7816 */ /* 0x000fe4000000004f */
[--C-:B------:R-:W-:Y:S02]  /*0d90*/  SHF.R.U32.HI R85, RZ, 0x10, R81.reuse ;  /* 0x00000010ff557819 */ /* 0x100fe40000011651 */
[--C-:B------:R-:W-:Y:S02]  /*0da0*/  SHF.R.U32.HI R86, RZ, 0x18, R81.reuse ;  /* 0x00000018ff567819 */ /* 0x100fe40000011651 */
[----:B------:R-:W-:Y:S02]  /*0db0*/  PRMT R80, R81, 0x7610, R80 ;  /* 0x0000761051507816 */ /* 0x000fe40000000050 */
[----:B------:R-:W-:Y:S02]  /*0dc0*/  PRMT R81, R89, 0x7610, R81 ;  /* 0x0000761059517816 */ /* 0x000fe40000000051 */
[----:B0-----:R-:W-:-:S02]  /*0dd0*/  PRMT R82, R88, 0x7610, R82 ;  /* 0x0000761058527816 */ /* 0x001fc40000000052 */
[----:B------:R-:W-:-:S07]  /*0de0*/  PRMT R83, R53, 0x7610, R83 ;  /* 0x0000761035537816 */ /* 0x000fce0000000053 */
.L_x_4079:
[----:B------:R-:W-:Y:S05]  /*0df0*/  BSYNC.RECONVERGENT B1 ;  /* 0x0000000000017941 */ /* 0x000fea0003800200 */
.L_x_4077:
        /* <DEDUP_REMOVED lines=20> */
.L_x_4144:
[----:B------:R-:W-:Y:S05]  /*0f40*/  @!P3 BRA.U `(.L_x_4081) ;  /* 0x000000210000b947 */ /* 0x000fea0003800000 */
[----:B------:R-:W3:Y:S01]  /*0f50*/  @P1 LDC R53, c[0x0][0x388] ;  /* 0x0000e200ff351b82 */ /* 0x000ee20000000800 */
[----:B------:R-:W-:Y:S01]  /*0f60*/  @P1 IADD3 R52, PT, PT, R52, -0x1, RZ ;  /* 0xffffffff34341810 */ /* 0x000fe20007ffe0ff */
[----:B------:R-:W-:Y:S01]  /*0f70*/  BSSY.RECONVERGENT B2, `(.L_x_4081) ;  /* 0x00001fd000027945 */ /* 0x000fe20003800200 */
[----:B-1----:R-:W-:Y:S01]  /*0f80*/  FADD.FTZ R88, R87, R88 ;  /* 0x0000005857587221 */ /* 0x002fe20000010000 */
[----:B0-2---:R-:W-:Y:S02]  /*0f90*/  FADD.FTZ R87, R94, R95 ;  /* 0x0000005f5e577221 */ /* 0x005fe40000010000 */
[----:B---3--:R-:W-:-:S05]  /*0fa0*/  @P1 IMAD R52, R52, R53, RZ ;  /* 0x0000003534341224 */ /* 0x008fca00078e02ff */
[----:B------:R-:W-:-:S04]  /*0fb0*/  @P1 SHF.R.S32.HI R53, RZ, 0x1f, R52 ;  /* 0x0000001fff351819 */ /* 0x000fc80000011434 */
[----:B------:R-:W-:Y:S02]  /*0fc0*/  @P1 LEA.HI R89, R53, R52, RZ, 0x3 ;  /* 0x0000003435591211 */ /* 0x000fe400078f18ff */
[----:B------:R-:W-:Y:S02]  /*0fd0*/  CS2R R52, SRZ ;  /* 0x0000000000347805 */ /* 0x000fe4000001ff00 */
[----:B------:R-:W-:Y:S02]  /*0fe0*/  @P1 MOV R53, RZ ;  /* 0x000000ff00351202 */ /* 0x000fe40000000f00 */
        /* <DEDUP_REMOVED lines=38> */
.L_x_4087:
[----:B------:R-:W-:Y:S05]  /*1250*/  BSYNC.RECONVERGENT B3 ;  /* 0x0000000000037941 */ /* 0x000fea0003800200 */
.L_x_4086:
[----:B------:R-:W-:Y:S04]  /*1260*/  BSSY.RECONVERGENT B3, `(.L_x_4088) ;  /* 0x0000012000037945 */ /* 0x000fe80003800200 */
[----:B------:R-:W-:Y:S05]  /*1270*/  @!P1 BRA `(.L_x_4089) ;  /* 0x0000000000409947 */ /* 0x000fea0003800000 */
[----:B------:R-:W-:Y:S01]  /*1280*/  FFMA.FTZ R90, R56, R87, R88 ;  /* 0x00000057385a7223 */ /* 0x000fe20000010058 */
[----:B------:R-:W-:Y:S02]  /*1290*/  LOP3.LUT P0, RZ, R81, 0xff, RZ, 0xc0, !PT ;  /* 0x000000ff51ff7812 */ /* 0x000fe4000780c0ff */
[----:B------:R-:W-:Y:S01]  /*12a0*/  ISETP.GT.AND P2, PT, R55, RZ, PT ;  /* 0x000000ff3700720c */ /* 0x000fe20003f44270 */
[----:B------:R-:W-:Y:S01]  /*12b0*/  FADD.FTZ R89, R57, -R90 ;  /* 0x8000005a39597221 */ /* 0x000fe20000010000 */
[----:B------:R-:W-:-:S03]  /*12c0*/  CS2R R90, SRZ ;  /* 0x00000000005a7805 */ /* 0x000fc6000001ff00 */
        /* <DEDUP_REMOVED lines=11> */
.L_x_4089:
[----:B------:R-:W-:Y:S05]  /*1380*/  BSYNC.RECONVERGENT B3 ;  /* 0x0000000000037941 */ /* 0x000fea0003800200 */
.L_x_4088:
        /* <DEDUP_REMOVED lines=18> */
.L_x_4091:
[----:B------:R-:W-:Y:S05]  /*14b0*/  BSYNC.RECONVERGENT B3 ;  /* 0x0000000000037941 */ /* 0x000fea0003800200 */
.L_x_4090:
        /* <DEDUP_REMOVED lines=18> */
.L_x_4093:
[----:B------:R-:W-:Y:S05]  /*15e0*/  BSYNC.RECONVERGENT B3 ;  /* 0x0000000000037941 */ /* 0x000fea0003800200 */
.L_x_4092:
        /* <DEDUP_REMOVED lines=18> */
.L_x_4095:
[----:B------:R-:W-:Y:S05]  /*1710*/  BSYNC.RECONVERGENT B3 ;  /* 0x0000000000037941 */ /* 0x000fea0003800200 */
.L_x_4094:
        /* <DEDUP_REMOVED lines=18> */
.L_x_4097:
[----:B------:R-:W-:Y:S05]  /*1840*/  BSYNC.RECONVERGENT B3 ;  /* 0x0000000000037941 */ /* 0x000fea0003800200 */
.L_x_4096:
        /* <DEDUP_REMOVED lines=18> */
.L_x_4099:
[----:B------:R-:W-:Y:S05]  /*1970*/  BSYNC.RECONVERGENT B3 ;  /* 0x0000000000037941 */ /* 0x000fea0003800200 */
.L_x_4098:
[----:B------:R-:W-:Y:S05]  /*1980*/  @!P1 BRA `(.L_x_4100) ;  /* 0x00000014002c9947 */ /* 0x000fea0003800000 */
[----:B------:R-:W-:Y:S01]  /*1990*/  FFMA.FTZ R88, R78, R87, R88 ;  /* 0x000000574e587223 */ /* 0x000fe20000010058 */
[----:B------:R-:W-:Y:S02]  /*19a0*/  LOP3.LUT P0, RZ, R86, 0xff, RZ, 0xc0, !PT ;  /* 0x000000ff56ff7812 */ /* 0x000fe4000780c0ff */
[----:B------:R-:W-:Y:S01]  /*19b0*/  ISETP.GT.AND P2, PT, R55, RZ, PT ;  /* 0x000000ff3700720c */ /* 0x000fe20003f44270 */
[----:B------:R-:W-:-:S04]  /*19c0*/  FADD.FTZ R87, R77, -R88 ;  /* 0x800000584d577221 */ /* 0x000fc80000010000 */
[----:B------:R-:W-:-:S05]  /*19d0*/  FMUL.FTZ R87, R54, R87 ;  /* 0x0000005736577220 */ /* 0x000fca0000410000 */
[----:B------:R-:W-:Y:S01]  /*19e0*/  FSEL R54, R87, RZ, P2 ;  /* 0x000000ff57367208 */ /* 0x000fe20001000000 */
[----:B------:R-:W-:Y:S02]  /*19f0*/  HFMA2 R87, -RZ, RZ, 0, 0 ;  /* 0x00000000ff577431 */ /* 0x000fe400000001ff */
        /* <DEDUP_REMOVED lines=11> */
.L_x_4085:
        /* <DEDUP_REMOVED lines=47> */
.L_x_4102:
[----:B------:R-:W-:Y:S05]  /*1da0*/  BSYNC.RECONVERGENT B3 ;  /* 0x0000000000037941 */ /* 0x000fea0003800200 */
.L_x_4101:
        /* <DEDUP_REMOVED lines=14> */
.L_x_4104:
[----:B------:R-:W-:Y:S05]  /*1e90*/  BSYNC.RECONVERGENT B3 ;  /* 0x0000000000037941 */ /* 0x000fea0003800200 */
.L_x_4103:
        /* <DEDUP_REMOVED lines=14> */
.L_x_4106:
[----:B------:R-:W-:Y:S05]  /*1f80*/  BSYNC.RECONVERGENT B3 ;  /* 0x0000000000037941 */ /* 0x000fea0003800200 */
.L_x_4105:
        /* <DEDUP_REMOVED lines=14> */
.L_x_4108:
[----:B------:R-:W-:Y:S05]  /*2070*/  BSYNC.RECONVERGENT B3 ;  /* 0x0000000000037941 */ /* 0x000fea0003800200 */
.L_x_4107:
        /* <DEDUP_REMOVED lines=14> */
.L_x_4110:
[----:B------:R-:W-:Y:S05]  /*2160*/  BSYNC.RECONVERGENT B3 ;  /* 0x0000000000037941 */ /* 0x000fea0003800200 */
.L_x_4109:
        /* <DEDUP_REMOVED lines=14> */
.L_x_4112:
[----:B------:R-:W-:Y:S05]  /*2250*/  BSYNC.RECONVERGENT B3 ;  /* 0x0000000000037941 */ /* 0x000fea0003800200 */
.L_x_4111:
        /* <DEDUP_REMOVED lines=14> */
.L_x_4114:
[----:B------:R-:W-:Y:S05]  /*2340*/  BSYNC.RECONVERGENT B3 ;  /* 0x0000000000037941 */ /* 0x000fea0003800200 */
.L_x_4113:
[----:B------:R-:W-:Y:S05]  /*2350*/  @!P1 BRA `(.L_x_4100) ;  /* 0x0000000800b89947 */ /* 0x000fea0003800000 */
[----:B------:R-:W-:Y:S01]  /*2360*/  LOP3.LUT P0, RZ, R86, 0xff, RZ, 0xc0, !PT ;  /* 0x000000ff56ff7812 */ /* 0x000fe2000780c0ff */
[----:B------:R-:W-:-:S04]  /*2370*/  FMUL.FTZ R54, R51, UR15 ;  /* 0x0000000f33367c20 */ /* 0x000fc80008410000 */
[----:B------:R-:W-:Y:S01]  /*2380*/  FMUL.FTZ R87, R54, UR14 ;  /* 0x0000000e36577c20 */ /* 0x000fe20008410000 */
[----:B------:R-:W-:-:S07]  /*2390*/  CS2R R54, SRZ ;  /* 0x0000000000367805 */ /* 0x000fce000001ff00 */
        /* <DEDUP_REMOVED lines=8> */
.L_x_4084:
        /* <DEDUP_REMOVED lines=9> */
[----:B-----5:R-:W-:Y:S01]  /*24b0*/  MOV R87, R4 ;  /* 0x0000000400577202 */ /* 0x020fe20000000f00 */
        /* <DEDUP_REMOVED lines=9> */
[C---:B------:R-:W-:Y:S01]  /*2550*/  @P2 FFMA.FTZ R91, R54.reuse, R99, R6 ;  /* 0x00000063365b2223 */ /* 0x040fe20000010006 */
[----:B------:R-:W-:Y:S01]  /*2560*/  MOV R90, R9 ;  /* 0x00000009005a7202 */ /* 0x000fe20000000f00 */
        /* <DEDUP_REMOVED lines=23> */
[----:B------:R-:W-:Y:S02]  /*26e0*/  @P2 HADD2.F32 R101, -RZ, R36.H0_H0 ;  /* 0x20000024ff652230 */ /* 0x000fe40000004100 */
[----:B------:R-:W-:-:S03]  /*26f0*/  @P2 HADD2.F32 R99, -RZ, R72.H0_H0 ;  /* 0x20000048ff632230 */ /* 0x000fc60000004100 */
[-C--:B------:R-:W-:Y:S02]  /*2700*/  @P2 FMUL.FTZ R98, R101, R54.reuse ;  /* 0x0000003665622220 */ /* 0x080fe40000410000 */
[----:B------:R-:W-:-:S03]  /*2710*/  @P2 FMUL.FTZ R97, R99, R54 ;  /* 0x0000003663612220 */ /* 0x000fc60000410000 */
[----:B------:R-:W-:Y:S01]  /*2720*/  F2FP.F16.F32.PACK_AB R98, RZ, R98 ;  /* 0x00000062ff62723e */ /* 0x000fe200000000ff */
[----:B------:R-:W-:-:S03]  /*2730*/  FADD.FTZ R28, R28, R97 ;  /* 0x000000611c1c7221 */ /* 0x000fc60000010000 */
[----:B------:R-:W-:-:S07]  /*2740*/  PRMT R40, R98, 0x7610, R40 ;  /* 0x0000761062287816 */ /* 0x000fce0000000028 */
.L_x_4116:
[----:B------:R-:W-:Y:S05]  /*2750*/  BSYNC.RECONVERGENT B3 ;  /* 0x0000000000037941 */ /* 0x000fea0003800200 */
.L_x_4115:
        /* <DEDUP_REMOVED lines=14> */
.L_x_4118:
[----:B------:R-:W-:Y:S05]  /*2840*/  BSYNC.RECONVERGENT B3 ;  /* 0x0000000000037941 */ /* 0x000fea0003800200 */
.L_x_4117:
        /* <DEDUP_REMOVED lines=14> */
.L_x_4120:
[----:B------:R-:W-:Y:S05]  /*2930*/  BSYNC.RECONVERGENT B3 ;  /* 0x0000000000037941 */ /* 0x000fea0003800200 */
.L_x_4119:
        /* <DEDUP_REMOVED lines=14> */
.L_x_4122:
[----:B------:R-:W-:Y:S05]  /*2a20*/  BSYNC.RECONVERGENT B3 ;  /* 0x0000000000037941 */ /* 0x000fea0003800200 */
.L_x_4121:
        /* <DEDUP_REMOVED lines=14> */
.L_x_4124:
[----:B------:R-:W-:Y:S05]  /*2b10*/  BSYNC.RECONVERGENT B3 ;  /* 0x0000000000037941 */ /* 0x000fea0003800200 */
.L_x_4123:
        /* <DEDUP_REMOVED lines=14> */
.L_x_4126:
[----:B------:R-:W-:Y:S05]  /*2c00*/  BSYNC.RECONVERGENT B3 ;  /* 0x0000000000037941 */ /* 0x000fea0003800200 */
.L_x_4125:
        /* <DEDUP_REMOVED lines=14> */
.L_x_4128:
[----:B------:R-:W-:Y:S05]  /*2cf0*/  BSYNC.RECONVERGENT B3 ;  /* 0x0000000000037941 */ /* 0x000fea0003800200 */
.L_x_4127:
        /* <DEDUP_REMOVED lines=20> */
.L_x_4100:
[----:B------:R-:W-:Y:S05]  /*2e40*/  BSYNC.RECONVERGENT B1 ;  /* 0x0000000000017941 */ /* 0x000fea0003800200 */
.L_x_4083:
        /* <DEDUP_REMOVED lines=14> */
.L_x_4129:
[----:B------:R1:W-:Y:S02]  /*2f30*/  @P1 STG.E.128 desc[UR6][R54.64], R40 ;  /* 0x0000002836001986 */ /* 0x0003e4000c101d06 */
.L_x_4082:
[----:B------:R-:W-:Y:S05]  /*2f40*/  BSYNC.RECONVERGENT B2 ;  /* 0x0000000000027941 */ /* 0x000fea0003800200 */
.L_x_4081:
[----:B0-----:R-:W0:Y:S02]  /*2f50*/  LDC.64 R52, c[0x0][0x380] ;  /* 0x0000e000ff347b82 */ /* 0x001e240000000a00 */
[----:B0-----:R-:W-:-:S04]  /*2f60*/  LEA R2, R52, R2, 0x2 ;  /* 0x0000000234027211 */ /* 0x001fc800078e10ff */
[----:B------:R-:W-:-:S13]  /*2f70*/  ISETP.GE.AND P0, PT, R2, R53, PT ;  /* 0x000000350200720c */ /* 0x000fda0003f06270 */
[----:B------:R-:W-:Y:S05]  /*2f80*/  @!P0 BRA `(.L_x_4130) ;  /* 0xffffffd000cc8947 */ /* 0x000fea000383ffff */
.L_x_4076:
[----:B------:R-:W-:Y:S05]  /*2f90*/  BSYNC B0 ;  /* 0x0000000000007941 */ /* 0x000fea0003800000 */
.L_x_4075:
[----:B-----5:R-:W0:Y:S01]  /*2fa0*/  S2R R36, SR_TID.X ;  /* 0x0000000000247919 */ /* 0x020e220000002100 */
[----:B------:R-:W-:Y:S01]  /*2fb0*/  MOV R2, 0x400 ;  /* 0x0000040000027802 */ /* 0x000fe20000000f00 */
[----:B------:R-:W-:Y:S05]  /*2fc0*/  WARPSYNC.ALL ;  /* 0x0000000000007948 */ /* 0x000fea0003800000 */
[----:B------:R-:W3:Y:S01]  /*2fd0*/  S2R R3, SR_CgaCtaId ;  /* 0x0000000000037919 */ /* 0x000ee20000008800 */
[----:B------:R-:W1:Y:S01]  /*2fe0*/  LDCU UR4, c[0x0][0x388] ;  /* 0x00007100ff0477ac */ /* 0x000e620008000800 */
[----:B------:R-:W-:Y:S01]  /*2ff0*/  BSSY.RECONVERGENT B0, `(.L_x_4131) ;  /* 0x0000062000007945 */ /* 0x000fe20003800200 */
[----:B------:R-:W4:Y:S01]  /*3000*/  S2R R5, SR_TID.X ;  /* 0x0000000000057919 */ /* 0x000f220000002100 */
[----:B------:R-:W2:Y:S01]  /*3010*/  LDCU.128 UR16, c[0x0][0x440] ;  /* 0x00008800ff1077ac */ /* 0x000ea20008000c00 */
[----:B------:R-:W1:Y:S01]  /*3020*/  S2R R38, SR_CTAID.X ;  /* 0x0000000000267919 */ /* 0x000e620000002500 */
[----:B0-----:R-:W-:-:S02]  /*3030*/  LOP3.LUT R0, R36, 0x60, RZ, 0xc0, !PT ;  /* 0x0000006024007812 */ /* 0x001fc400078ec0ff */
[----:B---3--:R-:W-:Y:S02]  /*3040*/  LEA R3, R3, R2, 0x18 ;  /* 0x0000000203037211 */ /* 0x008fe400078ec0ff */
[----:B----4-:R-:W-:-:S04]  /*3050*/  LOP3.LUT R0, R0, 0x1f, R5, 0xf8, !PT ;  /* 0x0000001f00007812 */ /* 0x010fc800078ef805 */
[-C--:B------:R-:W-:Y:S01]  /*3060*/  LEA R0, R0, R3.reuse, 0x5 ;  /* 0x0000000300007211 */ /* 0x080fe200078e28ff */
[----:B-1----:R-:W-:Y:S01]  /*3070*/  IMAD R43, R38, UR4, RZ ;  /* 0x00000004262b7c24 */ /* 0x002fe2000f8e02ff */
        /* <DEDUP_REMOVED lines=50> */
[----:B-1----:R-:W-:Y:S02]  /*33a0*/  IADD3.X R31, PT, PT, RZ, RZ, RZ, P2, !PT ;  /* 0x000000ffff1f7210 */ /* 0x002fe400017fe4ff */
[C---:B0-----:R-:W-:Y:S02]  /*33b0*/  SHF.L.U32 R0, R18.reuse, 0x2, RZ ;  /* 0x0000000212007819 */ /* 0x041fe400000006ff */
        /* <DEDUP_REMOVED lines=37> */
.L_x_4132:
[----:B------:R-:W-:Y:S05]  /*3610*/  BSYNC.RECONVERGENT B0 ;  /* 0x0000000000007941 */ /* 0x000fea0003800200 */
.L_x_4131:
        /* <DEDUP_REMOVED lines=11> */
.L_x_4080:
        /* <DEDUP_REMOVED lines=8> */
.L_x_4134:
[----:B------:R-:W-:Y:S05]  /*3750*/  BSYNC B1 ;  /* 0x0000000000017941 */ /* 0x000fea0003800000 */
.L_x_4133:
        /* <DEDUP_REMOVED lines=8> */
.L_x_4135:
[----:B------:R-:W-:Y:S01]  /*37e0*/  FADD.FTZ R88, R88, R87 ;  /* 0x0000005758587221 */ /* 0x000fe20000010000 */
[----:B------:R-:W-:-:S04]  /*37f0*/  HFMA2 R98, -RZ, RZ, 0, 1.1920928955078125e-07 ;  /* 0x00000002ff627431 */ /* 0x000fc800000001ff */
[----:B------:R-:W-:Y:S02]  /*3800*/  MOV R97, R88 ;  /* 0x0000005800617202 */ /* 0x000fe40000000f00 */
[----:B------:R-:W-:-:S07]  /*3810*/  MOV R53, R95 ;  /* 0x0000005f00357202 */ /* 0x000fce0000000f00 */
[----:B------:R-:W-:Y:S05]  /*3820*/  WARPSYNC.COLLECTIVE R96, `(.L_x_4136) ;  /* 0x0000000060087348 */ /* 0x000fea0003c00000 */
[----:B------:R0:W1:Y:S02]  /*3830*/  SHFL.BFLY P0, R95, R97, R98, R99 ;  /* 0x0c000062615f7389 */ /* 0x0000640000000063 */
[----:B01----:R-:W-:Y:S05]  /*3840*/  ENDCOLLECTIVE ;  /* 0x000000000000791b */ /* 0x003fea0003800000 */
.L_x_4136:
[----:B------:R-:W-:-:S05]  /*3850*/  FADD.FTZ R53, R53, R94 ;  /* 0x0000005e35357221 */ /* 0x000fca0000010000 */
[----:B------:R-:W-:Y:S02]  /*3860*/  MOV R97, R53 ;  /* 0x0000003500617202 */ /* 0x000fe40000000f00 */
[----:B------:R-:W-:-:S07]  /*3870*/  MOV R89, R95 ;  /* 0x0000005f00597202 */ /* 0x000fce0000000f00 */
[----:B------:R-:W-:Y:S05]  /*3880*/  WARPSYNC.COLLECTIVE R96, `(.L_x_4137) ;  /* 0x0000000060087348 */ /* 0x000fea0003c00000 */
[----:B------:R0:W1:Y:S02]  /*3890*/  SHFL.BFLY P0, R95, R97, R98, R99 ;  /* 0x0c000062615f7389 */ /* 0x0000640000000063 */
[----:B01----:R-:W-:Y:S05]  /*38a0*/  ENDCOLLECTIVE ;  /* 0x000000000000791b */ /* 0x003fea0003800000 */
.L_x_4137:
[----:B------:R-:W-:Y:S01]  /*38b0*/  FADD.FTZ R89, R88, R89 ;  /* 0x0000005958597221 */ /* 0x000fe20000010000 */
[----:B------:R-:W-:-:S04]  /*38c0*/  HFMA2 R98, -RZ, RZ, 0, 2.384185791015625e-07 ;  /* 0x00000004ff627431 */ /* 0x000fc800000001ff */
[----:B------:R-:W-:Y:S02]  /*38d0*/  MOV R97, R89 ;  /* 0x0000005900617202 */ /* 0x000fe40000000f00 */
[----:B------:R-:W-:-:S07]  /*38e0*/  MOV R90, R95 ;  /* 0x0000005f005a7202 */ /* 0x000fce0000000f00 */
[----:B------:R-:W-:Y:S05]  /*38f0*/  WARPSYNC.COLLECTIVE R96, `(.L_x_4138) ;  /* 0x0000000060087348 */ /* 0x000fea0003c00000 */
[----:B------:R0:W1:Y:S02]  /*3900*/  SHFL.BFLY P0, R95, R97, R98, R99 ;  /* 0x0c000062615f7389 */ /* 0x0000640000000063 */
[----:B01----:R-:W-:Y:S05]  /*3910*/  ENDCOLLECTIVE ;  /* 0x000000000000791b */ /* 0x003fea0003800000 */
.L_x_4138:
[----:B------:R-:W-:-:S05]  /*3920*/  FADD.FTZ R90, R53, R90 ;  /* 0x0000005a355a7221 */ /* 0x000fca0000010000 */
[----:B------:R-:W-:Y:S02]  /*3930*/  MOV R97, R90 ;  /* 0x0000005a00617202 */ /* 0x000fe40000000f00 */
[----:B------:R-:W-:-:S07]  /*3940*/  MOV R92, R95 ;  /* 0x0000005f005c7202 */ /* 0x000fce0000000f00 */
[----:B------:R-:W-:Y:S05]  /*3950*/  WARPSYNC.COLLECTIVE R96, `(.L_x_4139) ;  /* 0x0000000060087348 */ /* 0x000fea0003c00000 */
[----:B------:R0:W1:Y:S02]  /*3960*/  SHFL.BFLY P0, R95, R97, R98, R99 ;  /* 0x0c000062615f7389 */ /* 0x0000640000000063 */
[----:B01----:R-:W-:Y:S05]  /*3970*/  ENDCOLLECTIVE ;  /* 0x000000000000791b */ /* 0x003fea0003800000 */
.L_x_4139:
[----:B------:R-:W-:Y:S01]  /*3980*/  FADD.FTZ R92, R89, R92 ;  /* 0x0000005c595c7221 */ /* 0x000fe20000010000 */
[----:B------:R-:W-:-:S04]  /*3990*/  HFMA2 R98, -RZ, RZ, 0, 4.76837158203125e-07 ;  /* 0x00000008ff627431 */ /* 0x000fc800000001ff */
[----:B------:R-:W-:Y:S02]  /*39a0*/  MOV R97, R92 ;  /* 0x0000005c00617202 */ /* 0x000fe40000000f00 */
[----:B------:R-:W-:-:S07]  /*39b0*/  MOV R91, R95 ;  /* 0x0000005f005b7202 */ /* 0x000fce0000000f00 */
[----:B------:R-:W-:Y:S05]  /*39c0*/  WARPSYNC.COLLECTIVE R96, `(.L_x_4140) ;  /* 0x0000000060087348 */ /* 0x000fea0003c00000 */
[----:B------:R0:W1:Y:S02]  /*39d0*/  SHFL.BFLY P0, R95, R97, R98, R99 ;  /* 0x0c000062615f7389 */ /* 0x0000640000000063 */
[----:B01----:R-:W-:Y:S05]  /*39e0*/  ENDCOLLECTIVE ;  /* 0x000000000000791b */ /* 0x003fea0003800000 */
.L_x_4140:
[----:B------:R-:W-:-:S05]  /*39f0*/  FADD.FTZ R91, R90, R91 ;  /* 0x0000005b5a5b7221 */ /* 0x000fca0000010000 */
[----:B------:R-:W-:Y:S02]  /*3a00*/  MOV R97, R91 ;  /* 0x0000005b00617202 */ /* 0x000fe40000000f00 */
[----:B------:R-:W-:-:S07]  /*3a10*/  MOV R87, R95 ;  /* 0x0000005f00577202 */ /* 0x000fce0000000f00 */
[----:B------:R-:W-:Y:S05]  /*3a20*/  WARPSYNC.COLLECTIVE R96, `(.L_x_4141) ;  /* 0x0000000060087348 */ /* 0x000fea0003c00000 */
[----:B------:R0:W1:Y:S02]  /*3a30*/  SHFL.BFLY P0, R95, R97, R98, R99 ;  /* 0x0c000062615f7389 */ /* 0x0000640000000063 */
[----:B01----:R-:W-:Y:S05]  /*3a40*/  ENDCOLLECTIVE ;  /* 0x000000000000791b */ /* 0x003fea0003800000 */
.L_x_4141:
[----:B------:R-:W-:Y:S01]  /*3a50*/  FADD.FTZ R87, R92, R87 ;  /* 0x000000575c577221 */ /* 0x000fe20000010000 */
[----:B------:R-:W-:-:S04]  /*3a60*/  HFMA2 R98, -RZ, RZ, 0, 9.5367431640625e-07 ;  /* 0x00000010ff627431 */ /* 0x000fc800000001ff */
[----:B------:R-:W-:Y:S02]  /*3a70*/  MOV R97, R87 ;  /* 0x0000005700617202 */ /* 0x000fe40000000f00 */
[----:B------:R-:W-:-:S07]  /*3a80*/  MOV R94, R95 ;  /* 0x0000005f005e7202 */ /* 0x000fce0000000f00 */
[----:B------:R-:W-:Y:S05]  /*3a90*/  WARPSYNC.COLLECTIVE R96, `(.L_x_4142) ;  /* 0x0000000060087348 */ /* 0x000fea0003c00000 */
[----:B------:R0:W1:Y:S02]  /*3aa0*/  SHFL.BFLY P0, R95, R97, R98, R99 ;  /* 0x0c000062615f7389 */ /* 0x0000640000000063 */
[----:B01----:R-:W-:Y:S05]  /*3ab0*/  ENDCOLLECTIVE ;  /* 0x000000000000791b */ /* 0x003fea0003800000 */
.L_x_4142:
[----:B------:R-:W-:-:S05]  /*3ac0*/  FADD.FTZ R94, R91, R94 ;  /* 0x0000005e5b5e7221 */ /* 0x000fca0000010000 */
[----:B------:R-:W-:Y:S02]  /*3ad0*/  MOV R97, R94 ;  /* 0x0000005e00617202 */ /* 0x000fe40000000f00 */
[----:B------:R-:W-:-:S07]  /*3ae0*/  MOV R88, R95 ;  /* 0x0000005f00587202 */ /* 0x000fce0000000f00 */
[----:B------:R-:W-:Y:S05]  /*3af0*/  WARPSYNC.COLLECTIVE R96, `(.L_x_4143) ;  /* 0x0000000060087348 */ /* 0x000fea0003c00000 */
[----:B------:R0:W1:Y:S02]  /*3b00*/  SHFL.BFLY P0, R95, R97, R98, R99 ;  /* 0x0c000062615f7389 */ /* 0x0000640000000063 */
[----:B01----:R-:W-:Y:S05]  /*3b10*/  ENDCOLLECTIVE ;  /* 0x000000000000791b */ /* 0x003fea0003800000 */
.L_x_4143:
[----:B------:R-:W-:Y:S05]  /*3b20*/  BRA `(.L_x_4144) ;  /* 0xffffffd400047947 */ /* 0x000fea000383ffff */
.L_x_4145:
        /* <DEDUP_REMOVED lines=13> */
.L_x_6473:


//--------------------- .text._ZN10layer_norm22ln_bwd_finalize_kernelINS_22Kernel_traits_finalizeILj256E6__halfS2_fS2_fjLb1ELj1024ELj4ENS_18Kernel_traits_baseILj256ES2_S2_fS2_fjLj1024EEEEELb1ELb1EEEvNS_9BwdParamsE --------------------------
	.section	.text._ZN10layer_norm22ln_bwd_finalize_kernelINS_22Kernel_traits_finalizeILj256E6__halfS2_fS2_fjLb1ELj1024ELj4ENS_18Kernel_traits_baseILj256ES2_S2_fS2_fjLj1024EEEEELb1ELb1EEEvNS_9BwdParamsE,"ax",@progbits
	.align	128
        .global         _ZN10layer_norm22ln_bwd_finalize_kernelINS_22Kernel_traits_finalizeILj256E6__halfS2_fS2_fjLb1ELj1024ELj4ENS_18Kernel_traits_baseILj256ES2_S2_fS2_fjLj1024EEEEELb1ELb1EEEvNS_9BwdParamsE
        .type           _ZN10layer_norm22ln_bwd_finalize_kernelINS_22Kernel_traits_finalizeILj256E6__halfS2_fS2_fjLb1ELj1024ELj4ENS_18Kernel_traits_baseILj256ES2_S2_fS2_fjLj1024EEEEELb1ELb1EEEvNS_9BwdParamsE,@function
        .size           _ZN10layer_norm22ln_bwd_finalize_kernelINS_22Kernel_traits_finalizeILj256E6__halfS2_fS2_fjLb1ELj1024ELj4ENS_18Kernel_traits_baseILj256ES2_S2_fS2_fjLj1024EEEEELb1ELb1EEEvNS_9BwdParamsE,(.L_x_6474 - _ZN10layer_norm22ln_bwd_finalize_kernelINS_22Kernel_traits_finalizeILj256E6__halfS2_fS2_fjLb1ELj1024ELj4ENS_18Kernel_traits_baseILj256ES2_S2_fS2_fjLj1024EEEEELb1ELb1EEEvNS_9BwdParamsE)
        .other          _ZN10layer_norm22ln_bwd_finalize_kernelINS_22Kernel_traits_finalizeILj256E6__halfS2_fS2_fjLb1ELj1024ELj4ENS_18Kernel_traits_baseILj256ES2_S2_fS2_fjLj1024EEEEELb1ELb1EEEvNS_9BwdParamsE,@"STO_CUDA_ENTRY STV_DEFAULT"
_ZN10layer_norm22ln_bwd_finalize_kernelINS_22Kernel_traits_finalizeILj256E6__halfS2_fS2_fjLb1ELj1024ELj4ENS_18Kernel_traits_baseILj256ES2_S2_fS2_fjLj1024EEEEELb1ELb1EEEvNS_9BwdParamsE:
.text._ZN10layer_norm22ln_bwd_finalize_kernelINS_22Kernel_traits_finalizeILj256E6__halfS2_fS2_fjLb1ELj1024ELj4ENS_18Kernel_traits_baseILj256ES2_S2_fS2_fjLj1024EEEEELb1ELb1EEEvNS_9BwdParamsE:
        /* <DEDUP_REMOVED lines=56> */
.L_x_4150:
        /* <DEDUP_REMOVED lines=87> */
.L_x_4149:
[----:B------:R-:W-:Y:S05]  /*08f0*/  BSYNC.RECONVERGENT B1 ;  /* 0x0000000000017941 */ /* 0x000fea0003800200 */
.L_x_4148:
        /* <DEDUP_REMOVED lines=51> */
.L_x_4152:
[----:B------:R-:W-:Y:S05]  /*0c30*/  BSYNC.RECONVERGENT B1 ;  /* 0x0000000000017941 */ /* 0x000fea0003800200 */
.L_x_4151:
        /* <DEDUP_REMOVED lines=30> */
.L_x_4154:
[----:B------:R-:W-:Y:S05]  /*0e20*/  BSYNC.RECONVERGENT B1 ;  /* 0x0000000000017941 */ /* 0x000fea0003800200 */
.L_x_4153:
        /* <DEDUP_REMOVED lines=15> */
.L_x_4147:
[----:B------:R-:W-:Y:S05]  /*0f20*/  BSYNC.RECONVERGENT B0 ;  /* 0x0000000000007941 */ /* 0x000fea0003800200 */
.L_x_4146:
        /* <DEDUP_REMOVED lines=75> */
.L_x_4155:
        /* <DEDUP_REMOVED lines=10> */
.L_x_6474:


//--------------------- .text._ZN10layer_norm13ln_bwd_kernelINS_13Kernel_traitsI6__halfS2_fS2_fjLj256ELj1ELj4ELj1ELj16ENS_18Kernel_traits_baseILj256ES2_S2_fS2_fjLj128EEEEELb1ELb1ELb1ELb1EEEvNS_9BwdParamsE --------------------------
	.section	.text._ZN10layer_norm13ln_bwd_kernelINS_13Kernel_traitsI6__halfS2_fS2_fjLj256ELj1ELj4ELj1ELj16ENS_18Kernel_traits_baseILj256ES2_S2_fS2_fjLj128EEEEELb1ELb1ELb1ELb1EEEvNS_9BwdParamsE,"ax",@progbits
	.align	128
        .global         _ZN10layer_norm13ln_bwd_kernelINS_13Kernel_traitsI6__halfS2_fS2_fjLj256ELj1ELj4ELj1ELj16ENS_18Kernel_traits_baseILj256ES2_S2_fS2_fjLj128EEEEELb1ELb1ELb1ELb1EEEvNS_9BwdParamsE
        .type           _ZN10layer_norm13ln_bwd_kernelINS_13Kernel_traitsI6__halfS2_fS2_fjLj256ELj1ELj4ELj1ELj16ENS_18Kernel_traits_baseILj256ES2_S2_fS2_fjLj128EEEEELb1ELb1ELb1ELb1EEEvNS_9BwdParamsE,@function
        .size           _ZN10layer_norm13ln_bwd_kernelINS_13Kernel_traitsI6__halfS2_fS2_fjLj256ELj1ELj4ELj1ELj16ENS_18Kernel_traits_baseILj256ES2_S2_fS2_fjLj128EEEEELb1ELb1ELb1ELb1EEEvNS_9BwdParamsE,(.L_x_6475 - _ZN10layer_norm13ln_bwd_kernelINS_13Kernel_traitsI6__halfS2_fS2_fjLj256ELj1ELj4ELj1ELj16ENS_18Kernel_traits_baseILj256ES2_S2_fS2_fjLj128EEEEELb1ELb1ELb1ELb1EEEvNS_9BwdParamsE)
        .other          _ZN10layer_norm13ln_bwd_kernelINS_13Kernel_traitsI6__halfS2_fS2_fjLj256ELj1ELj4ELj1ELj16ENS_18Kernel_traits_baseILj256ES2_S2_fS2_fjLj128EEEEELb1ELb1ELb1ELb1EEEvNS_9BwdParamsE,@"STO_CUDA_ENTRY STV_DEFAULT"
_ZN10layer_norm13ln_bwd_kernelINS_13Kernel_traitsI6__halfS2_fS2_fjLj256ELj1ELj4ELj1ELj16ENS_18Kernel_traits_baseILj256ES2_S2_fS2_fjLj128EEEEELb1ELb1ELb1ELb1EEEvNS_9BwdParamsE:
.text._ZN10layer_norm13ln_bwd_kernelINS_13Kernel_traitsI6__halfS2_fS2_fjLj256ELj1ELj4ELj1ELj16ENS_18Kernel_traits_baseILj256ES2_S2_fS2_fjLj128EEEEELb1ELb1ELb1ELb1EEEvNS_9BwdParamsE:
        /* <DEDUP_REMOVED lines=34> */
[----:B------:R-:W5:Y:S01]  /*0220*/  LDG.E.128 R16, desc[UR6][R16.64] ;  /* 0x0000000610107981 */ /* 0x000f62000c1e1d00 */
[----:B--2---:R-:W-:-:S06]  /*0230*/  IMAD.WIDE.U32 R12, R0, 0x10, R12 ;  /* 0x00000010000c7825 */ /* 0x004fcc00078e000c */
[----:B------:R-:W5:Y:S01]  /*0240*/  LDG.E.128 R12, desc[UR6][R12.64] ;  /* 0x000000060c0c7981 */ /* 0x000f62000c1e1d00 */
[----:B------:R-:W-:-:S07]  /*0250*/  HFMA2 R43, -RZ, RZ, 0, 0 ;  /* 0x00000000ff2b7431 */ /* 0x000fce00000001ff */
.L_x_4210:
[----:B-1----:R-:W1:Y:S08]  /*0260*/  LDC.64 R60, c[0x0][0x3f8] ;  /* 0x0000fe00ff3c7b82 */ /* 0x002e700000000a00 */
[----:B------:R-:W2:Y:S08]  /*0270*/  LDC.64 R56, c[0x0][0x3c8] ;  /* 0x0000f200ff387b82 */ /* 0x000eb00000000a00 */
[----:B------:R-:W3:Y:S01]  /*0280*/  LDC.64 R82, c[0x0][0x3f0] ;  /* 0x0000fc00ff527b82 */ /* 0x000ee20000000a00 */
        /* <DEDUP_REMOVED lines=9> */
[----:B012---:R-:W-:Y:S05]  /*0320*/  @!P2 BRA `(.L_x_4159) ;  /* 0x0000000400c4a947 */ /* 0x007fea0003800000 */
[----:B------:R-:W1:Y:S01]  /*0330*/  LDC.64 R76, c[0x0][0x3a8] ;  /* 0x0000ea00ff4c7b82 */ /* 0x000e620000000a00 */
[----:B------:R-:W-:Y:S01]  /*0340*/  IMAD R3, R2, UR8, RZ ;  /* 0x0000000802037c24 */ /* 0x000fe2000f8e02ff */
[----:B------:R-:W-:Y:S01]  /*0350*/  IADD3 R59, PT, PT, R62, -0x1, RZ ;  /* 0xffffffff3e3b7810 */ /* 0x000fe20007ffe0ff */
[----:B------:R-:W-:-:S03]  /*0360*/  IMAD.WIDE R60, R2, 0x4, R84 ;  /* 0x00000004023c7825 */ /* 0x000fc600078e0254 */
[----:B------:R-:W-:Y:S01]  /*0370*/  SHF.R.S32.HI R58, RZ, 0x1f, R3 ;  /* 0x0000001fff3a7819 */ /* 0x000fe20000011403 */
[----:B------:R-:W-:Y:S01]  /*0380*/  IMAD R59, R59, UR8, RZ ;  /* 0x000000083b3b7c24 */ /* 0x000fe2000f8e02ff */
[----:B------:R-:W2:Y:S01]  /*0390*/  LDC.64 R56, c[0x0][0x428] ;  /* 0x00010a00ff387b82 */ /* 0x000ea20000000a00 */
[----:B------:R3:W4:Y:S01]  /*03a0*/  LDG.E R80, desc[UR6][R60.64] ;  /* 0x000000063c507981 */ /* 0x000722000c1e1900 */
[----:B------:R-:W-:Y:S02]  /*03b0*/  LEA.HI R3, R58, R3, RZ, 0x3 ;  /* 0x000000033a037211 */ /* 0x000fe400078f18ff */
[----:B------:R-:W-:Y:S02]  /*03c0*/  SHF.R.S32.HI R58, RZ, 0x1f, R59 ;  /* 0x0000001fff3a7819 */ /* 0x000fe4000001143b */
[----:B------:R-:W-:Y:S02]  /*03d0*/  LEA.HI.SX32 R85, R3, R0, 0x1d ;  /* 0x0000000003557211 */ /* 0x000fe400078feaff */
[----:B------:R-:W-:-:S04]  /*03e0*/  LEA.HI R59, R58, R59, RZ, 0x3 ;  /* 0x0000003b3a3b7211 */ /* 0x000fc800078f18ff */
[----:B------:R-:W-:Y:S01]  /*03f0*/  LEA.HI.SX32 R59, R59, R0, 0x1d ;  /* 0x000000003b3b7211 */ /* 0x000fe200078feaff */
[----:B-1----:R-:W-:-:S05]  /*0400*/  IMAD.WIDE.U32 R76, R85, 0x20, R76 ;  /* 0x00000020554c7825 */ /* 0x002fca00078e004c */
[----:B------:R-:W4:Y:S01]  /*0410*/  LDG.E.128 R64, desc[UR6][R76.64] ;  /* 0x000000064c407981 */ /* 0x000f22000c1e1d00 */
[----:B--2---:R-:W-:-:S03]  /*0420*/  IMAD.WIDE.U32 R56, R59, 0x10, R56 ;  /* 0x000000103b387825 */ /* 0x004fc600078e0038 */
[----:B------:R1:W2:Y:S04]  /*0430*/  LDG.E.128 R68, desc[UR6][R76.64+0x10] ;  /* 0x000010064c447981 */ /* 0x0002a8000c1e1d00 */
[----:B------:R-:W2:Y:S01]  /*0440*/  LDG.E.128 R56, desc[UR6][R56.64] ;  /* 0x0000000638387981 */ /* 0x000ea2000c1e1d00 */
[----:B-----5:R-:W-:-:S13]  /*0450*/  ISETP.GE.AND P1, PT, R81, 0x1, PT ;  /* 0x000000015100780c */ /* 0x020fda0003f26270 */
        /* <DEDUP_REMOVED lines=20> */
[----:B0-----:R-:W-:-:S03]  /*05a0*/  HADD2.F32 R76, -RZ, R14.H0_H0 ;  /* 0x2000000eff4c7230 */ /* 0x001fc60000004100 */
[----:B----4-:R-:W-:-:S05]  /*05b0*/  FSEL R3, R80, RZ, !P0 ;  /* 0x000000ff50037208 */ /* 0x010fca0004000000 */
[--C-:B------:R-:W-:Y:S01]  /*05c0*/  FADD.FTZ R64, R64, -R3.reuse ;  /* 0x8000000340407221 */ /* 0x100fe20000010000 */
[--C-:B------:R-:W-:Y:S01]  /*05d0*/  FADD.FTZ R78, R65, -R3.reuse ;  /* 0x80000003414e7221 */ /* 0x100fe20000010000 */
[--C-:B------:R-:W-:Y:S01]  /*05e0*/  FADD.FTZ R80, R66, -R3.reuse ;  /* 0x8000000342507221 */ /* 0x100fe20000010000 */
[--C-:B------:R-:W-:Y:S01]  /*05f0*/  FADD.FTZ R84, R67, -R3.reuse ;  /* 0x8000000343547221 */ /* 0x100fe20000010000 */
[----:B------:R-:W-:Y:S02]  /*0600*/  HADD2.F32 R65, -RZ, R12.H0_H0 ;  /* 0x2000000cff417230 */ /* 0x000fe40000004100 */
[--C-:B--2---:R-:W-:Y:S01]  /*0610*/  FADD.FTZ R86, R68, -R3.reuse ;  /* 0x8000000344567221 */ /* 0x104fe20000010000 */
[--C-:B------:R-:W-:Y:S01]  /*0620*/  FADD.FTZ R88, R69, -R3.reuse ;  /* 0x8000000345587221 */ /* 0x100fe20000010000 */
[--C-:B------:R-:W-:Y:S01]  /*0630*/  FADD.FTZ R90, R70, -R3.reuse ;  /* 0x80000003465a7221 */ /* 0x100fe20000010000 */
[----:B------:R-:W-:Y:S01]  /*0640*/  FADD.FTZ R92, R71, -R3 ;  /* 0x80000003475c7221 */ /* 0x000fe20000010000 */
[----:B------:R-:W-:-:S02]  /*0650*/  HADD2.F32 R66, -RZ, R56.H0_H0 ;  /* 0x20000038ff427230 */ /* 0x000fc40000004100 */
[----:B------:R-:W-:Y:S01]  /*0660*/  FMUL.FTZ R3, R63, R64 ;  /* 0x000000403f037220 */ /* 0x000fe20000410000 */
[----:B------:R-:W-:Y:S02]  /*0670*/  HADD2.F32 R67, -RZ, R12.H1_H1 ;  /* 0x3000000cff437230 */ /* 0x000fe40000004100 */
[----:B------:R-:W-:Y:S02]  /*0680*/  HADD2.F32 R56, -RZ, R56.H1_H1 ;  /* 0x30000038ff387230 */ /* 0x000fe40000004100 */
[-C--:B------:R-:W-:Y:S01]  /*0690*/  FMUL.FTZ R64, R65, R66.reuse ;  /* 0x0000004241407220 */ /* 0x080fe20000410000 */
[----:B------:R-:W-:Y:S01]  /*06a0*/  FFMA.FTZ R20, R3, R66, R20 ;  /* 0x0000004203147223 */ /* 0x000fe20000010014 */
[----:B------:R-:W-:Y:S01]  /*06b0*/  FADD.FTZ R28, R28, R66 ;  /* 0x000000421c1c7221 */ /* 0x000fe20000010000 */
[----:B------:R-:W-:Y:S01]  /*06c0*/  FMUL.FTZ R66, R63, R78 ;  /* 0x0000004e3f427220 */ /* 0x000fe20000410000 */
[----:B------:R-:W-:Y:S02]  /*06d0*/  HADD2.F32 R68, -RZ, R13.H0_H0 ;  /* 0x2000000dff447230 */ /* 0x000fe40000004100 */
[----:B------:R-:W-:Y:S01]  /*06e0*/  FMUL.FTZ R65, R67, R56 ;  /* 0x0000003843417220 */ /* 0x000fe20000410000 */
[----:B------:R-:W-:-:S02]  /*06f0*/  HADD2.F32 R69, -RZ, R57.H0_H0 ;  /* 0x20000039ff457230 */ /* 0x000fc40000004100 */
[----:B------:R-:W-:Y:S01]  /*0700*/  FFMA.FTZ R21, R66, R56, R21 ;  /* 0x0000003842157223 */ /* 0x000fe20000010015 */
[----:B------:R-:W-:Y:S01]  /*0710*/  FADD.FTZ R29, R29, R56 ;  /* 0x000000381d1d7221 */ /* 0x000fe20000010000 */
[----:B------:R-:W-:Y:S01]  /*0720*/  FMUL.FTZ R67, R63, R80 ;  /* 0x000000503f437220 */ /* 0x000fe20000410000 */
[----:B------:R-:W-:Y:S02]  /*0730*/  HADD2.F32 R56, -RZ, R13.H1_H1 ;  /* 0x3000000dff387230 */ /* 0x000fe40000004100 */
[----:B------:R-:W-:Y:S02]  /*0740*/  HADD2.F32 R57, -RZ, R57.H1_H1 ;  /* 0x30000039ff397230 */ /* 0x000fe40000004100 */
[-C--:B------:R-:W-:Y:S01]  /*0750*/  FMUL.FTZ R68, R68, R69.reuse ;  /* 0x0000004544447220 */ /* 0x080fe20000410000 */
[----:B------:R-:W-:Y:S01]  /*0760*/  FFMA.FTZ R22, R67, R69, R22 ;  /* 0x0000004543167223 */ /* 0x000fe20000010016 */
[----:B------:R-:W-:Y:S01]  /*0770*/  FADD.FTZ R30, R30, R69 ;  /* 0x000000451e1e7221 */ /* 0x000fe20000010000 */
[----:B------:R-:W-:-:S02]  /*0780*/  HADD2.F32 R77, -RZ, R58.H0_H0 ;  /* 0x2000003aff4d7230 */ /* 0x000fc40000004100 */
[----:B------:R-:W-:Y:S01]  /*0790*/  FMUL.FTZ R69, R56, R57 ;  /* 0x0000003938457220 */ /* 0x000fe20000410000 */
[C---:B------:R-:W-:Y:S01]  /*07a0*/  FMUL.FTZ R71, R63.reuse, R86 ;  /* 0x000000563f477220 */ /* 0x040fe20000410000 */
[----:B------:R-:W-:Y:S02]  /*07b0*/  HADD2.F32 R56, -RZ, R14.H1_H1 ;  /* 0x3000000eff387230 */ /* 0x000fe40000004100 */
[----:B------:R-:W-:Y:S02]  /*07c0*/  HADD2.F32 R78, -RZ, R58.H1_H1 ;  /* 0x3000003aff4e7230 */ /* 0x000fe40000004100 */
[----:B------:R-:W-:Y:S01]  /*07d0*/  FMUL.FTZ R70, R63, R84 ;  /* 0x000000543f467220 */ /* 0x000fe20000410000 */
[-C--:B------:R-:W-:Y:S01]  /*07e0*/  FMUL.FTZ R58, R76, R77.reuse ;  /* 0x0000004d4c3a7220 */ /* 0x080fe20000410000 */
[----:B------:R-:W-:Y:S01]  /*07f0*/  FFMA.FTZ R24, R71, R77, R24 ;  /* 0x0000004d47187223 */ /* 0x000fe20000010018 */
[----:B------:R-:W-:Y:S01]  /*0800*/  FADD.FTZ R32, R32, R77 ;  /* 0x0000004d20207221 */ /* 0x000fe20000010000 */
[----:B------:R-:W-:Y:S01]  /*0810*/  FMUL.FTZ R77, R56, R78 ;  /* 0x0000004e384d7220 */ /* 0x000fe20000410000 */
[----:B------:R-:W-:Y:S01]  /*0820*/  FFMA.FTZ R23, R70, R57, R23 ;  /* 0x0000003946177223 */ /* 0x000fe20000010017 */
[----:B------:R-:W-:Y:S01]  /*0830*/  FADD.FTZ R31, R31, R57 ;  /* 0x000000391f1f7221 */ /* 0x000fe20000010000 */
[----:B------:R-:W-:Y:S01]  /*0840*/  FADD.FTZ R56, RZ, R64 ;  /* 0x00000040ff387221 */ /* 0x000fe20000010000 */
[----:B------:R-:W-:Y:S01]  /*0850*/  FFMA.FTZ R57, R3, R64, RZ ;  /* 0x0000004003397223 */ /* 0x000fe200000100ff */
[----:B------:R-:W-:-:S02]  /*0860*/  FMUL.FTZ R76, R63, R88 ;  /* 0x000000583f4c7220 */ /* 0x000fc40000410000 */
[----:B------:R-:W-:Y:S01]  /*0870*/  FADD.FTZ R85, R56, R65 ;  /* 0x0000004138557221 */ /* 0x000fe20000010000 */
[----:B------:R-:W-:Y:S01]  /*0880*/  FFMA.FTZ R56, R66, R65, R57 ;  /* 0x0000004142387223 */ /* 0x000fe20000010039 */
[----:B------:R-:W-:Y:S01]  /*0890*/  FFMA.FTZ R25, R76, R78, R25 ;  /* 0x0000004e4c197223 */ /* 0x000fe20000010019 */
[----:B------:R-:W-:Y:S01]  /*08a0*/  FADD.FTZ R33, R33, R78 ;  /* 0x0000004e21217221 */ /* 0x000fe20000010000 */
[----:B------:R-:W-:Y:S01]  /*08b0*/  FADD.FTZ R78, R85, R68 ;  /* 0x00000044554e7221 */ /* 0x000fe20000010000 */
[----:B------:R-:W-:Y:S01]  /*08c0*/  FFMA.FTZ R57, R67, R68, R56 ;  /* 0x0000004443397223 */ /* 0x000fe20000010038 */
[----:B------:R-:W-:Y:S02]  /*08d0*/  HADD2.F32 R87, -RZ, R59.H0_H0 ;  /* 0x2000003bff577230 */ /* 0x000fe40000004100 */
[----:B------:R-:W-:Y:S02]  /*08e0*/  HADD2.F32 R80, -RZ, R15.H0_H0 ;  /* 0x2000000fff507230 */ /* 0x000fe40000004100 */
[----:B------:R-:W-:Y:S01]  /*08f0*/  FADD.FTZ R85, R78, R69 ;  /* 0x000000454e557221 */ /* 0x000fe20000010000 */
[----:B------:R-:W-:-:S02]  /*0900*/  FFMA.FTZ R56, R70, R69, R57 ;  /* 0x0000004546387223 */ /* 0x000fc40000010039 */
[----:B------:R-:W-:Y:S01]  /*0910*/  FMUL.FTZ R78, R80, R87 ;  /* 0x00000057504e7220 */ /* 0x000fe20000410000 */
[----:B------:R-:W-:Y:S01]  /*0920*/  FADD.FTZ R80, R85, R58 ;  /* 0x0000003a55507221 */ /* 0x000fe20000010000 */
[----:B------:R-:W-:Y:S01]  /*0930*/  FFMA.FTZ R57, R71, R58, R56 ;  /* 0x0000003a47397223 */ /* 0x000fe20000010038 */
[----:B------:R-:W-:Y:S02]  /*0940*/  HADD2.F32 R86, -RZ, R59.H1_H1 ;  /* 0x3000003bff567230 */ /* 0x000fe40000004100 */
[C---:B------:R-:W-:Y:S01]  /*0950*/  FMUL.FTZ R79, R63.reuse, R90 ;  /* 0x0000005a3f4f7220 */ /* 0x040fe20000410000 */
[----:B------:R-:W-:Y:S02]  /*0960*/  HADD2.F32 R59, -RZ, R15.H1_H1 ;  /* 0x3000000fff3b7230 */ /* 0x000fe40000004100 */
        /* <DEDUP_REMOVED lines=13> */
.L_x_4159:
        /* <DEDUP_REMOVED lines=20> */
[----:B0-----:R-:W-:-:S03]  /*0b80*/  LEA R60, P3, R86, UR10, 0x3 ;  /* 0x0000000a563c7c11 */ /* 0x001fc6000f8618ff */
[----:B---3--:R-:W-:Y:S01]  /*0b90*/  @P0 IMAD.WIDE.U32 R56, R85, 0x20, R56 ;  /* 0x0000002055380825 */ /* 0x008fe200078e0038 */
[----:B------:R-:W-:-:S04]  /*0ba0*/  LEA.HI.X R61, R86, UR11, R87, 0x3, P3 ;  /* 0x0000000b563d7c11 */ /* 0x000fc800098f1c57 */
[----:B------:R0:W5:Y:S04]  /*0bb0*/  @P0 LDG.E.128 R8, desc[UR6][R56.64] ;  /* 0x0000000638080981 */ /* 0x000168000c1e1d00 */
[----:B------:R0:W5:Y:S04]  /*0bc0*/  @P0 LDG.E.128 R4, desc[UR6][R56.64+0x10] ;  /* 0x0000100638040981 */ /* 0x000168000c1e1d00 */
[----:B------:R-:W5:Y:S01]  /*0bd0*/  LDG.E.64 R60, desc[UR6][R60.64] ;  /* 0x000000063c3c7981 */ /* 0x000f62000c1e1b00 */
[----:B------:R-:W-:-:S07]  /*0be0*/  CS2R R88, SRZ ;  /* 0x0000000000587805 */ /* 0x000fce000001ff00 */
.L_x_4160:
[----:B------:R-:W-:Y:S05]  /*0bf0*/  BSYNC.RECONVERGENT B1 ;  /* 0x0000000000017941 */ /* 0x000fea0003800200 */
.L_x_4158:
[----:B------:R-:W-:Y:S01]  /*0c00*/  UMOV UR4, 0xffffffff ;  /* 0xffffffff00047882 */ /* 0x000fe20000000000 */
[----:B0----5:R-:W-:Y:S02]  /*0c10*/  MOV R56, R60 ;  /* 0x0000003c00387202 */ /* 0x021fe40000000f00 */
[----:B------:R-:W-:Y:S02]  /*0c20*/  MOV R57, R61 ;  /* 0x0000003d00397202 */ /* 0x000fe40000000f00 */
[----:B------:R-:W-:Y:S02]  /*0c30*/  SHF.R.U64 R87, R60, 0x8, R61 ;  /* 0x000000083c577819 */ /* 0x000fe4000000123d */
[----:B------:R-:W-:Y:S02]  /*0c40*/  PRMT R95, R56, 0x7610, R95 ;  /* 0x00007610385f7816 */ /* 0x000fe4000000005f */
[----:B------:R-:W-:Y:S02]  /*0c50*/  PRMT R94, R57, 0x7610, R94 ;  /* 0x00007610395e7816 */ /* 0x000fe4000000005e */
[----:B------:R-:W-:-:S02]  /*0c60*/  SHF.R.U64 R86, R60, 0x10, R61 ;  /* 0x000000103c567819 */ /* 0x000fc4000000123d */
[--C-:B------:R-:W-:Y:S02]  /*0c70*/  SHF.R.U64 R84, R60, 0x18, R61.reuse ;  /* 0x000000183c547819 */ /* 0x100fe4000000123d */
        /* <DEDUP_REMOVED lines=20> */
.L_x_4222:
[----:B--2---:R-:W-:Y:S01]  /*0dc0*/  FADD.FTZ R90, R89, R56 ;  /* 0x00000038595a7221 */ /* 0x004fe20000010000 */
[----:B------:R-:W-:Y:S01]  /*0dd0*/  @P1 IADD3 R81, PT, PT, R81, -0x1, RZ ;  /* 0xffffffff51511810 */ /* 0x000fe20007ffe0ff */
[----:B------:R-:W2:Y:S01]  /*0de0*/  @P1 LDC R56, c[0x0][0x388] ;  /* 0x0000e200ff381b82 */ /* 0x000ea20000000800 */
[----:B-1----:R-:W-:Y:S01]  /*0df0*/  FADD.FTZ R91, R88, R57 ;  /* 0x00000039585b7221 */ /* 0x002fe20000010000 */
[----:B------:R-:W-:-:S04]  /*0e00*/  ISETP.NE.U32.AND P0, PT, R82, RZ, PT ;  /* 0x000000ff5200720c */ /* 0x000fc80003f05070 */
[----:B------:R-:W-:Y:S02]  /*0e10*/  ISETP.NE.AND.EX P0, PT, R83, RZ, PT, P0 ;  /* 0x000000ff5300720c */ /* 0x000fe40003f05300 */
[----:B0-----:R-:W0:Y:S01]  /*0e20*/  @P1 LDC.64 R88, c[0x0][0x390] ;  /* 0x0000e400ff581b82 */ /* 0x001e220000000a00 */
[----:B--2---:R-:W-:-:S05]  /*0e30*/  @P1 IMAD R56, R81, R56, RZ ;  /* 0x0000003851381224 */ /* 0x004fca00078e02ff */
[----:B------:R-:W-:-:S04]  /*0e40*/  @P1 SHF.R.S32.HI R57, RZ, 0x1f, R56 ;  /* 0x0000001fff391819 */ /* 0x000fc80000011438 */
[----:B------:R-:W-:-:S04]  /*0e50*/  @P1 LEA.HI R57, R57, R56, RZ, 0x3 ;  /* 0x0000003839391211 */ /* 0x000fc800078f18ff */
[----:B------:R-:W-:Y:S02]  /*0e60*/  @P1 LEA.HI.SX32 R81, R57, R0, 0x1d ;  /* 0x0000000039511211 */ /* 0x000fe400078feaff */
[----:B------:R-:W-:Y:S02]  /*0e70*/  CS2R R56, SRZ ;  /* 0x0000000000387805 */ /* 0x000fe4000001ff00 */
[----:B------:R-:W-:Y:S02]  /*0e80*/  @P1 MOV R57, RZ ;  /* 0x000000ff00391202 */ /* 0x000fe40000000f00 */
[----:B------:R-:W-:-:S04]  /*0e90*/  @P1 MOV R56, R81 ;  /* 0x0000005100381202 */ /* 0x000fc80000000f00 */
[----:B0-----:R-:W-:-:S04]  /*0ea0*/  @P1 LEA R88, P3, R56, R88, 0x4 ;  /* 0x0000005838581211 */ /* 0x001fc800078620ff */
[----:B------:R-:W-:-:S05]  /*0eb0*/  @P1 LEA.HI.X R89, R56, R89, R57, 0x4, P3 ;  /* 0x0000005938591211 */ /* 0x000fca00018f2439 */
[----:B------:R0:W5:Y:S01]  /*0ec0*/  @P1 LDG.E.128 R72, desc[UR6][R88.64] ;  /* 0x0000000658481981 */ /* 0x000162000c1e1d00 */
[----:B------:R-:W-:Y:S01]  /*0ed0*/  FMUL.FTZ R83, R91, UR12 ;  /* 0x0000000c5b537c20 */ /* 0x000fe20008410000 */
[----:B------:R-:W-:Y:S01]  /*0ee0*/  ISETP.NE.AND P3, PT, RZ, UR9, PT ;  /* 0x00000009ff007c0c */ /* 0x000fe2000bf65270 */
[----:B------:R-:W-:Y:S01]  /*0ef0*/  BSSY.RECONVERGENT B1, `(.L_x_4162) ;  /* 0x00001e8000017945 */ /* 0x000fe20003800200 */
[----:B------:R-:W-:Y:S01]  /*0f00*/  SHF.R.U32.HI R81, RZ, 0x10, R61 ;  /* 0x00000010ff517819 */ /* 0x000fe2000001163d */
[----:B------:R-:W-:Y:S01]  /*0f10*/  FMUL.FTZ R82, R90, UR12 ;  /* 0x0000000c5a527c20 */ /* 0x000fe20008410000 */
[----:B------:R-:W-:Y:S01]  /*0f20*/  FSEL R83, R83, RZ, !P3 ;  /* 0x000000ff53537208 */ /* 0x000fe20005800000 */
[----:B------:R-:W-:Y:S08]  /*0f30*/  @P0 BRA `(.L_x_4163) ;  /* 0x0000001400000947 */ /* 0x000ff00003800000 */
[----:B------:R-:W-:Y:S02]  /*0f40*/  MOV R90, UR22 ;  /* 0x00000016005a7c02 */ /* 0x000fe40008000f00 */
[----:B------:R-:W-:Y:S02]  /*0f50*/  MOV R91, UR23 ;  /* 0x00000017005b7c02 */ /* 0x000fe40008000f00 */
[----:B------:R-:W-:-:S04]  /*0f60*/  ISETP.NE.U32.AND P0, PT, R90, RZ, PT ;  /* 0x000000ff5a00720c */ /* 0x000fc80003f05070 */
[----:B------:R-:W-:-:S13]  /*0f70*/  ISETP.NE.AND.EX P0, PT, R91, RZ, PT, P0 ;  /* 0x000000ff5b00720c */ /* 0x000fda0003f05300 */
[----:B------:R-:W-:Y:S05]  /*0f80*/  @P0 BRA `(.L_x_4164) ;  /* 0x0000000800800947 */ /* 0x000fea0003800000 */
[----:B------:R-:W-:Y:S04]  /*0f90*/  BSSY.RECONVERGENT B2, `(.L_x_4165) ;  /* 0x0000013000027945 */ /* 0x000fe80003800200 */
[----:B------:R-:W-:Y:S05]  /*0fa0*/  @!P1 BRA `(.L_x_4166) ;  /* 0x0000000000449947 */ /* 0x000fea0003800000 */
[----:B0-----:R-:W-:Y:S01]  /*0fb0*/  FFMA.FTZ R89, R3, R82, R83 ;  /* 0x0000005203597223 */ /* 0x001fe20000010053 */
        /* <DEDUP_REMOVED lines=8> */
[----:B-----5:R-:W-:-:S05]  /*1040*/  @P2 HADD2.F32 R88, -RZ, R72.H0_H0 ;  /* 0x20000048ff582230 */ /* 0x020fca0000004100 */
[----:B------:R-:W-:Y:S01]  /*1050*/  @P2 FMUL.FTZ R89, R92, R88 ;  /* 0x000000585c592220 */ /* 0x000fe20000410000 */
[----:B------:R-:W-:-:S03]  /*1060*/  MOV R88, RZ ;  /* 0x000000ff00587202 */ /* 0x000fc60000000f00 */
[----:B------:R-:W-:Y:S01]  /*1070*/  FADD.FTZ R36, R36, R89 ;  /* 0x0000005924247221 */ /* 0x000fe20000010000 */
[----:B------:R-:W-:-:S05]  /*1080*/  @P2 HADD2.F32 R89, -RZ, R16.H0_H0 ;  /* 0x20000010ff592230 */ /* 0x000fca0000004100 */
[----:B------:R-:W-:-:S05]  /*1090*/  @P2 FMUL.FTZ R88, R92, R89 ;  /* 0x000000595c582220 */ /* 0x000fca0000410000 */
[----:B------:R-:W-:-:S04]  /*10a0*/  F2FP.F16.F32.PACK_AB R88, RZ, R88 ;  /* 0x00000058ff58723e */ /* 0x000fc800000000ff */
[----:B------:R-:W-:-:S07]  /*10b0*/  PRMT R44, R88, 0x7610, R44 ;  /* 0x00007610582c7816 */ /* 0x000fce000000002c */
.L_x_4166:
[----:B------:R-:W-:Y:S05]  /*10c0*/  BSYNC.RECONVERGENT B2 ;  /* 0x0000000000027941 */ /* 0x000fea0003800200 */
.L_x_4165:
[----:B------:R-:W-:Y:S04]  /*10d0*/  BSSY.RECONVERGENT B2, `(.L_x_4167) ;  /* 0x0000013000027945 */ /* 0x000fe80003800200 */
[----:B------:R-:W-:Y:S05]  /*10e0*/  @!P1 BRA `(.L_x_4168) ;  /* 0x0000000000449947 */ /* 0x000fea0003800000 */
[----:B0-----:R-:W-:Y:S01]  /*10f0*/  FFMA.FTZ R88, R66, R82, R83 ;  /* 0x0000005242587223 */ /* 0x001fe20000010053 */
        /* <DEDUP_REMOVED lines=8> */
[----:B------:R-:W-:-:S03]  /*1180*/  HFMA2 R88, -RZ, RZ, 0, 0 ;  /* 0x00000000ff587431 */ /* 0x000fc600000001ff */
[----:B------:R-:W-:Y:S01]  /*1190*/  @P0 FMUL.FTZ R88, R89, R87 ;  /* 0x0000005759580220 */ /* 0x000fe20000410000 */
[----:B------:R-:W-:-:S03]  /*11a0*/  MOV R87, RZ ;  /* 0x000000ff00577202 */ /* 0x000fc60000000f00 */
[----:B------:R-:W-:Y:S01]  /*11b0*/  FADD.FTZ R37, R37, R88 ;  /* 0x0000005825257221 */ /* 0x000fe20000010000 */
[----:B------:R-:W-:-:S05]  /*11c0*/  @P0 HADD2.F32 R88, -RZ, R16.H1_H1 ;  /* 0x30000010ff580230 */ /* 0x000fca0000004100 */
[----:B------:R-:W-:-:S05]  /*11d0*/  @P0 FMUL.FTZ R87, R89, R88 ;  /* 0x0000005859570220 */ /* 0x000fca0000410000 */
[----:B------:R-:W-:-:S04]  /*11e0*/  F2FP.F16.F32.PACK_AB R87, RZ, R87 ;  /* 0x00000057ff57723e */ /* 0x000fc800000000ff */
[----:B------:R-:W-:-:S07]  /*11f0*/  PRMT R44, R44, 0x5410, R87 ;  /* 0x000054102c2c7816 */ /* 0x000fce0000000057 */
.L_x_4168:
[----:B------:R-:W-:Y:S05]  /*1200*/  BSYNC.RECONVERGENT B2 ;  /* 0x0000000000027941 */ /* 0x000fea0003800200 */
.L_x_4167:
[----:B------:R-:W-:Y:S04]  /*1210*/  BSSY.RECONVERGENT B2, `(.L_x_4169) ;  /* 0x0000013000027945 */ /* 0x000fe80003800200 */
[----:B------:R-:W-:Y:S05]  /*1220*/  @!P1 BRA `(.L_x_4170) ;  /* 0x0000000000449947 */ /* 0x000fea0003800000 */
[----:B------:R-:W-:Y:S01]  /*1230*/  FFMA.FTZ R87, R67, R82, R83 ;  /* 0x0000005243577223 */ /* 0x000fe20000010053 */
[----:B------:R-:W-:Y:S02]  /*1240*/  LOP3.LUT P0, RZ, R86, 0xff, RZ, 0xc0, !PT ;  /* 0x000000ff56ff7812 */ /* 0x000fe4000780c0ff */
[----:B------:R-:W-:Y:S01]  /*1250*/  ISETP.GT.AND P2, PT, R62, RZ, PT ;  /* 0x000000ff3e00720c */ /* 0x000fe20003f44270 */
[----:B------:R-:W-:Y:S01]  /*1260*/  FADD.FTZ R86, R68, -R87 ;  /* 0x8000005744567221 */ /* 0x000fe20000010000 */
[----:B------:R-:W-:-:S03]  /*1270*/  HFMA2 R87, -RZ, RZ, 0, 0 ;  /* 0x00000000ff577431 */ /* 0x000fc600000001ff */
[----:B------:R-:W-:-:S05]  /*1280*/  FMUL.FTZ R86, R63, R86 ;  /* 0x000000563f567220 */ /* 0x000fca0000410000 */
[----:B------:R-:W-:-:S05]  /*1290*/  FSEL R86, R86, RZ, P2 ;  /* 0x000000ff56567208 */ /* 0x000fca0001000000 */
[----:B------:R-:W-:-:S04]  /*12a0*/  FMUL.FTZ R86, R86, UR15 ;  /* 0x0000000f56567c20 */ /* 0x000fc80008410000 */
[----:B0-----:R-:W-:Y:S01]  /*12b0*/  FMUL.FTZ R88, R86, UR14 ;  /* 0x0000000e56587c20 */ /* 0x001fe20008410000 */
        /* <DEDUP_REMOVED lines=8> */
.L_x_4170:
[----:B------:R-:W-:Y:S05]  /*1340*/  BSYNC.RECONVERGENT B2 ;  /* 0x0000000000027941 */ /* 0x000fea0003800200 */
.L_x_4169:
        /* <DEDUP_REMOVED lines=11> */
[----:B-----5:R-:W-:-:S05]  /*1400*/  @P0 HADD2.F32 R86, -RZ, R73.H1_H1 ;  /* 0x30000049ff560230 */ /* 0x020fca0000004100 */
[----:B------:R-:W-:Y:S01]  /*1410*/  @P0 FMUL.FTZ R84, R87, R86 ;  /* 0x0000005657540220 */ /* 0x000fe20000410000 */
[----:B------:R-:W-:-:S03]  /*1420*/  @P0 HADD2.F32 R86, -RZ, R17.H1_H1 ;  /* 0x30000011ff560230 */ /* 0x000fc60000004100 */
[----:B------:R-:W-:Y:S01]  /*1430*/  FADD.FTZ R39, R39, R84 ;  /* 0x0000005427277221 */ /* 0x000fe20000010000 */
[----:B------:R-:W-:Y:S01]  /*1440*/  MOV R84, RZ ;  /* 0x000000ff00547202 */ /* 0x000fe20000000f00 */
[----:B------:R-:W-:-:S05]  /*1450*/  @P0 FMUL.FTZ R84, R87, R86 ;  /* 0x0000005657540220 */ /* 0x000fca0000410000 */
[----:B------:R-:W-:-:S04]  /*1460*/  F2FP.F16.F32.PACK_AB R84, RZ, R84 ;  /* 0x00000054ff54723e */ /* 0x000fc800000000ff */
[----:B------:R-:W-:-:S07]  /*1470*/  PRMT R45, R45, 0x5410, R84 ;  /* 0x000054102d2d7816 */ /* 0x000fce0000000054 */
.L_x_4172:
[----:B------:R-:W-:Y:S05]  /*1480*/  BSYNC.RECONVERGENT B2 ;  /* 0x0000000000027941 */ /* 0x000fea0003800200 */
.L_x_4171:
        /* <DEDUP_REMOVED lines=9> */
[----:B------:R-:W-:Y:S02]  /*1520*/  @P0 HADD2.F32 R86, -RZ, R18.H0_H0 ;  /* 0x20000012ff560230 */ /* 0x000fe40000004100 */
[----:B------:R-:W-:-:S04]  /*1530*/  FMUL.FTZ R84, R84, UR15 ;  /* 0x0000000f54547c20 */ /* 0x000fc80008410000 */
[----:B0-----:R-:W-:Y:S01]  /*1540*/  FMUL.FTZ R89, R84, UR14 ;  /* 0x0000000e54597c20 */ /* 0x001fe20008410000 */
[----:B-----5:R-:W-:-:S05]  /*1550*/  @P0 HADD2.F32 R84, -RZ, R74.H0_H0 ;  /* 0x2000004aff540230 */ /* 0x020fca0000004100 */
[C---:B------:R-:W-:Y:S01]  /*1560*/  @P0 FMUL.FTZ R87, R89.reuse, R84 ;  /* 0x0000005459570220 */ /* 0x040fe20000410000 */
[----:B------:R-:W-:Y:S01]  /*1570*/  MOV R84, RZ ;  /* 0x000000ff00547202 */ /* 0x000fe20000000f00 */
[----:B------:R-:W-:Y:S02]  /*1580*/  @P0 FMUL.FTZ R84, R89, R86 ;  /* 0x0000005659540220 */ /* 0x000fe40000410000 */
[----:B------:R-:W-:-:S03]  /*1590*/  FADD.FTZ R40, R40, R87 ;  /* 0x0000005728287221 */ /* 0x000fc60000010000 */
[----:B------:R-:W-:-:S04]  /*15a0*/  F2FP.F16.F32.PACK_AB R84, RZ, R84 ;  /* 0x00000054ff54723e */ /* 0x000fc800000000ff */
[----:B------:R-:W-:-:S07]  /*15b0*/  PRMT R46, R84, 0x7610, R46 ;  /* 0x00007610542e7816 */ /* 0x000fce000000002e */
.L_x_4174:
[----:B------:R-:W-:Y:S05]  /*15c0*/  BSYNC.RECONVERGENT B2 ;  /* 0x0000000000027941 */ /* 0x000fea0003800200 */
.L_x_4173:
        /* <DEDUP_REMOVED lines=9> */
[----:B------:R-:W-:Y:S01]  /*1660*/  FMUL.FTZ R84, R84, UR15 ;  /* 0x0000000f54547c20 */ /* 0x000fe20008410000 */
[----:B------:R-:W-:-:S03]  /*1670*/  @P0 HADD2.F32 R86, -RZ, R18.H1_H1 ;  /* 0x30000012ff560230 */ /* 0x000fc60000004100 */
[----:B------:R-:W-:Y:S01]  /*1680*/  FMUL.FTZ R87, R84, UR14 ;  /* 0x0000000e54577c20 */ /* 0x000fe20008410000 */
[----:B------:R-:W-:-:S03]  /*1690*/  HFMA2 R84, -RZ, RZ, 0, 0 ;  /* 0x00000000ff547431 */ /* 0x000fc600000001ff */
[C---:B------:R-:W-:Y:S01]  /*16a0*/  @P0 FMUL.FTZ R84, R87.reuse, R85 ;  /* 0x0000005557540220 */ /* 0x040fe20000410000 */
[----:B------:R-:W-:Y:S01]  /*16b0*/  MOV R85, RZ ;  /* 0x000000ff00557202 */ /* 0x000fe20000000f00 */
[----:B------:R-:W-:Y:S02]  /*16c0*/  @P0 FMUL.FTZ R85, R87, R86 ;  /* 0x0000005657550220 */ /* 0x000fe40000410000 */
[----:B------:R-:W-:-:S03]  /*16d0*/  FADD.FTZ R41, R41, R84 ;  /* 0x0000005429297221 */ /* 0x000fc60000010000 */
[----:B------:R-:W-:-:S04]  /*16e0*/  F2FP.F16.F32.PACK_AB R85, RZ, R85 ;  /* 0x00000055ff55723e */ /* 0x000fc800000000ff */
[----:B------:R-:W-:-:S07]  /*16f0*/  PRMT R46, R46, 0x5410, R85 ;  /* 0x000054102e2e7816 */ /* 0x000fce0000000055 */
.L_x_4176:
[----:B------:R-:W-:Y:S05]  /*1700*/  BSYNC.RECONVERGENT B2 ;  /* 0x0000000000027941 */ /* 0x000fea0003800200 */
.L_x_4175:
        /* <DEDUP_REMOVED lines=19> */
.L_x_4178:
[----:B------:R-:W-:Y:S05]  /*1840*/  BSYNC.RECONVERGENT B2 ;  /* 0x0000000000027941 */ /* 0x000fea0003800200 */
.L_x_4177:
[----:B------:R-:W-:Y:S05]  /*1850*/  @!P1 BRA `(.L_x_4179) ;  /* 0x0000001400449947 */ /* 0x000fea0003800000 */
[----:B------:R-:W-:Y:S01]  /*1860*/  FFMA.FTZ R82, R80, R82, R83 ;  /* 0x0000005250527223 */ /* 0x000fe20000010053 */
[----:B------:R-:W-:Y:S02]  /*1870*/  ISETP.GE.U32.AND P0, PT, R60, RZ, PT ;  /* 0x000000ff3c00720c */ /* 0x000fe40003f06070 */
[----:B------:R-:W-:Y:S01]  /*1880*/  ISETP.GT.AND P2, PT, R62, RZ, PT ;  /* 0x000000ff3e00720c */ /* 0x000fe20003f44270 */
[----:B------:R-:W-:Y:S01]  /*1890*/  FADD.FTZ R82, R59, -R82 ;  /* 0x800000523b527221 */ /* 0x000fe20000010000 */
[----:B------:R-:W-:Y:S01]  /*18a0*/  ISETP.GE.U32.AND.EX P0, PT, R61, 0x1000000, PT, P0 ;  /* 0x010000003d00780c */ /* 0x000fe20003f06100 */
[----:B------:R-:W-:Y:S02]  /*18b0*/  HFMA2 R62, -RZ, RZ, 0, 0 ;  /* 0x00000000ff3e7431 */ /* 0x000fe400000001ff */
        /* <DEDUP_REMOVED lines=13> */
.L_x_4164:
[-CC-:B------:R-:W-:Y:S01]  /*1990*/  FFMA.FTZ R49, R3, R82.reuse, R83.reuse ;  /* 0x0000005203317223 */ /* 0x180fe20000010053 */
[-CC-:B------:R-:W-:Y:S01]  /*19a0*/  FFMA.FTZ R50, R66, R82.reuse, R83.reuse ;  /* 0x0000005242327223 */ /* 0x180fe20000010053 */
[-CC-:B0-----:R-:W-:Y:S01]  /*19b0*/  FFMA.FTZ R88, R76, R82.reuse, R83.reuse ;  /* 0x000000524c587223 */ /* 0x181fe20000010053 */
        /* <DEDUP_REMOVED lines=37> */
.L_x_4181:
[----:B------:R-:W-:Y:S05]  /*1c10*/  BSYNC.RECONVERGENT B2 ;  /* 0x0000000000027941 */ /* 0x000fea0003800200 */
.L_x_4180:
        /* <DEDUP_REMOVED lines=8> */
[----:B-----5:R-:W-:-:S05]  /*1ca0*/  @P2 HADD2.F32 R82, -RZ, R72.H1_H1 ;  /* 0x30000048ff522230 */ /* 0x020fca0000004100 */
[----:B------:R-:W-:Y:S01]  /*1cb0*/  @P2 FMUL.FTZ R52, R82, R53 ;  /* 0x0000003552342220 */ /* 0x000fe20000410000 */
[----:B------:R-:W-:-:S03]  /*1cc0*/  @P2 HADD2.F32 R82, -RZ, R16.H1_H1 ;  /* 0x30000010ff522230 */ /* 0x000fc60000004100 */
[----:B------:R-:W-:Y:S02]  /*1cd0*/  FADD.FTZ R37, R37, R52 ;  /* 0x0000003425257221 */ /* 0x000fe40000010000 */
[----:B------:R-:W-:-:S05]  /*1ce0*/  @P2 FMUL.FTZ R51, R82, R53 ;  /* 0x0000003552332220 */ /* 0x000fca0000410000 */
[----:B------:R-:W-:-:S04]  /*1cf0*/  F2FP.F16.F32.PACK_AB R51, RZ, R51 ;  /* 0x00000033ff33723e */ /* 0x000fc800000000ff */
[----:B------:R-:W-:-:S07]  /*1d00*/  PRMT R44, R44, 0x5410, R51 ;  /* 0x000054102c2c7816 */ /* 0x000fce0000000033 */
.L_x_4183:
[----:B------:R-:W-:Y:S05]  /*1d10*/  BSYNC.RECONVERGENT B2 ;  /* 0x0000000000027941 */ /* 0x000fea0003800200 */
.L_x_4182:
[----:B------:R-:W-:Y:S01]  /*1d20*/  BSSY.RECONVERGENT B2, `(.L_x_4184) ;  /* 0x000000f000027945 */ /* 0x000fe20003800200 */
[----:B------:R-:W-:-:S03]  /*1d30*/  FSEL R55, R55, RZ, P0 ;  /* 0x000000ff37377208 */ /* 0x000fc60000000000 */
        /* <DEDUP_REMOVED lines=13> */
.L_x_4185:
[----:B------:R-:W-:Y:S05]  /*1e10*/  BSYNC.RECONVERGENT B2 ;  /* 0x0000000000027941 */ /* 0x000fea0003800200 */
.L_x_4184:
        /* <DEDUP_REMOVED lines=15> */
.L_x_4187:
[----:B------:R-:W-:Y:S05]  /*1f10*/  BSYNC.RECONVERGENT B2 ;  /* 0x0000000000027941 */ /* 0x000fea0003800200 */
.L_x_4186:
[----:B------:R-:W-:Y:S01]  /*1f20*/  BSSY.RECONVERGENT B2, `(.L_x_4188) ;  /* 0x0000010000027945 */ /* 0x000fe20003800200 */
[----:B------:R-:W-:Y:S02]  /*1f30*/  FSEL R54, R88, RZ, P0 ;  /* 0x000000ff58367208 */ /* 0x000fe40000000000 */
        /* <DEDUP_REMOVED lines=14> */
.L_x_4189:
[----:B------:R-:W-:Y:S05]  /*2020*/  BSYNC.RECONVERGENT B2 ;  /* 0x0000000000027941 */ /* 0x000fea0003800200 */
.L_x_4188:
[----:B------:R-:W-:Y:S01]  /*2030*/  BSSY.RECONVERGENT B2, `(.L_x_4190) ;  /* 0x000000f000027945 */ /* 0x000fe20003800200 */
[----:B------:R-:W-:Y:S02]  /*2040*/  FSEL R63, R63, RZ, P0 ;  /* 0x000000ff3f3f7208 */ /* 0x000fe40000000000 */
[----:B------:R-:W-:Y:S01]  /*2050*/  FSEL R53, R50, RZ, P0 ;  /* 0x000000ff32357208 */ /* 0x000fe20000000000 */
[----:B------:R-:W-:Y:S06]  /*2060*/  @!P1 BRA `(.L_x_4191) ;  /* 0x00000000002c9947 */ /* 0x000fec0003800000 */
        /* <DEDUP_REMOVED lines=10> */
[----:B------:R-:W-:-:S07]  /*2110*/  PRMT R46, R46, 0x5410, R51 ;  /* 0x000054102e2e7816 */ /* 0x000fce0000000033 */
.L_x_4191:
[----:B------:R-:W-:Y:S05]  /*2120*/  BSYNC.RECONVERGENT B2 ;  /* 0x0000000000027941 */ /* 0x000fea0003800200 */
.L_x_4190:
        /* <DEDUP_REMOVED lines=14> */
.L_x_4193:
[----:B------:R-:W-:Y:S05]  /*2210*/  BSYNC.RECONVERGENT B2 ;  /* 0x0000000000027941 */ /* 0x000fea0003800200 */
.L_x_4192:
[----:B------:R-:W-:Y:S02]  /*2220*/  MOV R50, R55 ;  /* 0x0000003700327202 */ /* 0x000fe40000000f00 */
        /* <DEDUP_REMOVED lines=17> */
.L_x_4163:
[----:B0-----:R-:W-:Y:S01]  /*2340*/  @P2 FFMA.FTZ R89, R3, R82, R83 ;  /* 0x0000005203592223 */ /* 0x001fe20000010053 */
[----:B------:R-:W-:Y:S03]  /*2350*/  BSSY.RECONVERGENT B2, `(.L_x_4194) ;  /* 0x0000011000027945 */ /* 0x000fe60003800200 */
[----:B------:R-:W-:Y:S01]  /*2360*/  @P2 FADD.FTZ R62, R64, -R89 ;  /* 0x80000059403e2221 */ /* 0x000fe20000010000 */
[----:B------:R-:W-:-:S03]  /*2370*/  MOV R89, R8 ;  /* 0x0000000800597202 */ /* 0x000fc60000000f00 */
[----:B------:R-:W-:Y:S01]  /*2380*/  @P2 FFMA.FTZ R89, R63, R62, R8 ;  /* 0x0000003e3f592223 */ /* 0x000fe20000010008 */
[----:B------:R-:W-:Y:S06]  /*2390*/  @!P1 BRA `(.L_x_4195) ;  /* 0x0000000000309947 */ /* 0x000fec0003800000 */
[----:B------:R-:W-:Y:S01]  /*23a0*/  LOP3.LUT P0, RZ, R95, 0xff, RZ, 0xc0, !PT ;  /* 0x000000ff5fff7812 */ /* 0x000fe2000780c0ff */
[----:B------:R-:W-:Y:S01]  /*23b0*/  FMUL.FTZ R62, R89, UR15 ;  /* 0x0000000f593e7c20 */ /* 0x000fe20008410000 */
[----:B------:R-:W-:-:S03]  /*23c0*/  HFMA2 R91, -RZ, RZ, 0, 0 ;  /* 0x00000000ff5b7431 */ /* 0x000fc600000001ff */
[----:B------:R-:W-:Y:S01]  /*23d0*/  FMUL.FTZ R88, R62, UR14 ;  /* 0x0000000e3e587c20 */ /* 0x000fe20008410000 */
[----:B------:R-:W-:-:S07]  /*23e0*/  MOV R62, RZ ;  /* 0x000000ff003e7202 */ /* 0x000fce0000000f00 */
[----:B-----5:R-:W-:-:S05]  /*23f0*/  @P0 HADD2.F32 R93, -RZ, R72.H0_H0 ;  /* 0x20000048ff5d0230 */ /* 0x020fca0000004100 */
[----:B------:R-:W-:-:S04]  /*2400*/  @P0 FMUL.FTZ R91, R93, R88 ;  /* 0x000000585d5b0220 */ /* 0x000fc80000410000 */
[----:B------:R-:W-:Y:S01]  /*2410*/  FADD.FTZ R36, R36, R91 ;  /* 0x0000005b24247221 */ /* 0x000fe20000010000 */
[----:B------:R-:W-:-:S05]  /*2420*/  @P0 HADD2.F32 R91, -RZ, R16.H0_H0 ;  /* 0x20000010ff5b0230 */ /* 0x000fca0000004100 */
[----:B------:R-:W-:-:S05]  /*2430*/  @P0 FMUL.FTZ R62, R91, R88 ;  /* 0x000000585b3e0220 */ /* 0x000fca0000410000 */
[----:B------:R-:W-:-:S04]  /*2440*/  F2FP.F16.F32.PACK_AB R62, RZ, R62 ;  /* 0x0000003eff3e723e */ /* 0x000fc800000000ff */
[----:B------:R-:W-:-:S07]  /*2450*/  PRMT R44, R62, 0x7610, R44 ;  /* 0x000076103e2c7816 */ /* 0x000fce000000002c */
.L_x_4195:
[----:B------:R-:W-:Y:S05]  /*2460*/  BSYNC.RECONVERGENT B2 ;  /* 0x0000000000027941 */ /* 0x000fea0003800200 */
.L_x_4194:
[----:B------:R-:W-:Y:S01]  /*2470*/  @P2 FFMA.FTZ R62, R66, R82, R83 ;  /* 0x00000052423e2223 */ /* 0x000fe20000010053 */
        /* <DEDUP_REMOVED lines=8> */
[----:B------:R-:W-:-:S08]  /*2500*/  FMUL.FTZ R90, R87, UR14 ;  /* 0x0000000e575a7c20 */ /* 0x000fd00008410000 */
        /* <DEDUP_REMOVED lines=8> */
.L_x_4197:
[----:B------:R-:W-:Y:S05]  /*2590*/  BSYNC.RECONVERGENT B2 ;  /* 0x0000000000027941 */ /* 0x000fea0003800200 */
.L_x_4196:
        /* <DEDUP_REMOVED lines=18> */
.L_x_4199:
[----:B------:R-:W-:Y:S05]  /*26c0*/  BSYNC.RECONVERGENT B2 ;  /* 0x0000000000027941 */ /* 0x000fea0003800200 */
.L_x_4198:
[----:B------:R-:W-:Y:S01]  /*26d0*/  @P2 FFMA.FTZ R86, R70, R82, R83 ;  /* 0x0000005246562223 */ /* 0x000fe20000010053 */
[----:B------:R-:W-:Y:S03]  /*26e0*/  BSSY.RECONVERGENT B2, `(.L_x_4200) ;  /* 0x0000011000027945 */ /* 0x000fe60003800200 */
[----:B------:R-:W-:Y:S01]  /*26f0*/  @P2 FADD.FTZ R88, R69, -R86 ;  /* 0x8000005645582221 */ /* 0x000fe20000010000 */
[----:B------:R-:W-:-:S03]  /*2700*/  MOV R86, R11 ;  /* 0x0000000b00567202 */ /* 0x000fc60000000f00 */
[----:B------:R-:W-:Y:S01]  /*2710*/  @P2 FFMA.FTZ R86, R63, R88, R11 ;  /* 0x000000583f562223 */ /* 0x000fe2000001000b */
[----:B------:R-:W-:Y:S06]  /*2720*/  @!P1 BRA `(.L_x_4201) ;  /* 0x0000000000309947 */ /* 0x000fec0003800000 */
[----:B------:R-:W-:Y:S01]  /*2730*/  LOP3.LUT P0, RZ, R84, 0xff, RZ, 0xc0, !PT ;  /* 0x000000ff54ff7812 */ /* 0x000fe2000780c0ff */
[----:B------:R-:W-:-:S04]  /*2740*/  FMUL.FTZ R84, R86, UR15 ;  /* 0x0000000f56547c20 */ /* 0x000fc80008410000 */
[----:B------:R-:W-:Y:S01]  /*2750*/  FMUL.FTZ R88, R84, UR14 ;  /* 0x0000000e54587c20 */ /* 0x000fe20008410000 */
[----:B------:R-:W-:-:S07]  /*2760*/  HFMA2 R84, -RZ, RZ, 0, 0 ;  /* 0x00000000ff547431 */ /* 0x000fce00000001ff */
        /* <DEDUP_REMOVED lines=8> */
.L_x_4201:
[----:B------:R-:W-:Y:S05]  /*27f0*/  BSYNC.RECONVERGENT B2 ;  /* 0x0000000000027941 */ /* 0x000fea0003800200 */
.L_x_4200:
[----:B------:R-:W-:Y:S01]  /*2800*/  @P2 FFMA.FTZ R91, R71, R82, R83 ;  /* 0x00000052475b2223 */ /* 0x000fe20000010053 */
[----:B------:R-:W-:Y:S01]  /*2810*/  BSSY.RECONVERGENT B2, `(.L_x_4202) ;  /* 0x0000011000027945 */ /* 0x000fe20003800200 */
[----:B------:R-:W-:Y:S02]  /*2820*/  MOV R93, R4 ;  /* 0x00000004005d7202 */ /* 0x000fe40000000f00 */
[----:B------:R-:W-:-:S04]  /*2830*/  @P2 FADD.FTZ R91, R58, -R91 ;  /* 0x8000005b3a5b2221 */ /* 0x000fc80000010000 */
        /* <DEDUP_REMOVED lines=14> */
.L_x_4203:
[----:B------:R-:W-:Y:S05]  /*2920*/  BSYNC.RECONVERGENT B2 ;  /* 0x0000000000027941 */ /* 0x000fea0003800200 */
.L_x_4202:
        /* <DEDUP_REMOVED lines=18> */
.L_x_4205:
[----:B------:R-:W-:Y:S05]  /*2a50*/  BSYNC.RECONVERGENT B2 ;  /* 0x0000000000027941 */ /* 0x000fea0003800200 */
.L_x_4204:
[-CC-:B------:R-:W-:Y:S01]  /*2a60*/  @P2 FFMA.FTZ R85, R79, R82.reuse, R83.reuse ;  /* 0x000000524f552223 */ /* 0x180fe20000010053 */
[----:B------:R-:W-:Y:S01]  /*2a70*/  @P2 FFMA.FTZ R82, R80, R82, R83 ;  /* 0x0000005250522223 */ /* 0x000fe20000010053 */
[----:B------:R-:W-:Y:S01]  /*2a80*/  MOV R90, UR22 ;  /* 0x00000016005a7c02 */ /* 0x000fe20008000f00 */
[----:B------:R-:W-:Y:S01]  /*2a90*/  BSSY.RECONVERGENT B2, `(.L_x_4206) ;  /* 0x0000017000027945 */ /* 0x000fe20003800200 */
[----:B------:R-:W-:Y:S01]  /*2aa0*/  @P2 FADD.FTZ R85, R78, -R85 ;  /* 0x800000554e552221 */ /* 0x000fe20000010000 */
[----:B------:R-:W-:Y:S01]  /*2ab0*/  @P2 FADD.FTZ R88, R59, -R82 ;  /* 0x800000523b582221 */ /* 0x000fe20000010000 */
[----:B------:R-:W-:Y:S02]  /*2ac0*/  ISETP.NE.U32.AND P0, PT, R90, RZ, PT ;  /* 0x000000ff5a00720c */ /* 0x000fe40003f05070 */
[----:B------:R-:W-:Y:S02]  /*2ad0*/  MOV R91, UR23 ;  /* 0x00000017005b7c02 */ /* 0x000fe40008000f00 */
[----:B------:R-:W-:Y:S01]  /*2ae0*/  MOV R83, R6 ;  /* 0x0000000600537202 */ /* 0x000fe20000000f00 */
[C---:B------:R-:W-:Y:S01]  /*2af0*/  @P2 FFMA.FTZ R83, R63.reuse, R85, R6 ;  /* 0x000000553f532223 */ /* 0x040fe20000010006 */
[----:B------:R-:W-:Y:S01]  /*2b00*/  MOV R82, R7 ;  /* 0x0000000700527202 */ /* 0x000fe20000000f00 */
[----:B------:R-:W-:Y:S01]  /*2b10*/  @P2 FFMA.FTZ R82, R63, R88, R7 ;  /* 0x000000583f522223 */ /* 0x000fe20000010007 */
[----:B------:R-:W-:Y:S01]  /*2b20*/  ISETP.NE.AND.EX P0, PT, R91, RZ, PT, P0 ;  /* 0x000000ff5b00720c */ /* 0x000fe20003f05300 */
[----:B------:R-:W-:-:S12]  /*2b30*/  @!P1 BRA `(.L_x_4207) ;  /* 0x0000000000309947 */ /* 0x000fd80003800000 */
        /* <DEDUP_REMOVED lines=12> */
.L_x_4207:
[----:B------:R-:W-:Y:S05]  /*2c00*/  BSYNC.RECONVERGENT B2 ;  /* 0x0000000000027941 */ /* 0x000fea0003800200 */
.L_x_4206:
[----:B------:R-:W-:Y:S02]  /*2c10*/  SEL R54, R54, R83, !P0 ;  /* 0x0000005336367207 */ /* 0x000fe40004000000 */
[----:B------:R-:W-:Y:S02]  /*2c20*/  SEL R53, R53, R84, !P0 ;  /* 0x0000005435357207 */ /* 0x000fe40004000000 */
[----:B------:R-:W-:Y:S02]  /*2c30*/  SEL R52, R52, R93, !P0 ;  /* 0x0000005d34347207 */ /* 0x000fe40004000000 */
[----:B------:R-:W-:Y:S02]  /*2c40*/  SEL R51, R51, R86, !P0 ;  /* 0x0000005633337207 */ /* 0x000fe40004000000 */
[----:B------:R-:W-:Y:S02]  /*2c50*/  SEL R50, R50, R87, !P0 ;  /* 0x0000005732327207 */ /* 0x000fe40004000000 */
[----:B------:R-:W-:-:S02]  /*2c60*/  SEL R49, R49, R62, !P0 ;  /* 0x0000003e31317207 */ /* 0x000fc40004000000 */
[----:B------:R-:W-:Y:S02]  /*2c70*/  SEL R48, R48, R89, !P0 ;  /* 0x0000005930307207 */ /* 0x000fe40004000000 */
        /* <DEDUP_REMOVED lines=8> */
[----:B------:R-:W-:Y:S02]  /*2d00*/  @P0 HADD2.F32 R81, -RZ, R19.H1_H1 ;  /* 0x30000013ff510230 */ /* 0x000fe40000004100 */
[----:B-----5:R-:W-:-:S03]  /*2d10*/  @P0 HADD2.F32 R63, -RZ, R75.H1_H1 ;  /* 0x3000004bff3f0230 */ /* 0x020fc60000004100 */
[-C--:B------:R-:W-:Y:S02]  /*2d20*/  @P0 FMUL.FTZ R61, R81, R60.reuse ;  /* 0x0000003c513d0220 */ /* 0x080fe40000410000 */
[----:B------:R-:W-:-:S03]  /*2d30*/  @P0 FMUL.FTZ R62, R63, R60 ;  /* 0x0000003c3f3e0220 */ /* 0x000fc60000410000 */
[----:B------:R-:W-:Y:S01]  /*2d40*/  F2FP.F16.F32.PACK_AB R61, RZ, R61 ;  /* 0x0000003dff3d723e */ /* 0x000fe200000000ff */
[----:B------:R-:W-:-:S03]  /*2d50*/  FADD.FTZ R43, R43, R62 ;  /* 0x0000003e2b2b7221 */ /* 0x000fc60000010000 */
[----:B------:R-:W-:-:S07]  /*2d60*/  PRMT R47, R47, 0x5410, R61 ;  /* 0x000054102f2f7816 */ /* 0x000fce000000003d */
.L_x_4179:
[----:B------:R-:W-:Y:S05]  /*2d70*/  BSYNC.RECONVERGENT B1 ;  /* 0x0000000000017941 */ /* 0x000fea0003800200 */
.L_x_4162:
[----:B------:R-:W-:Y:S01]  /*2d80*/  ISETP.NE.U32.AND P0, PT, R90, RZ, PT ;  /* 0x000000ff5a00720c */ /* 0x000fe20003f05070 */
[----:B------:R-:W-:Y:S03]  /*2d90*/  BSSY.RECONVERGENT B1, `(.L_x_4208) ;  /* 0x000000d000017945 */ /* 0x000fe60003800200 */
[----:B------:R-:W-:-:S13]  /*2da0*/  ISETP.NE.AND.EX P0, PT, R91, RZ, PT, P0 ;  /* 0x000000ff5b00720c */ /* 0x000fda0003f05300 */
[----:B------:R-:W-:Y:S05]  /*2db0*/  @!P0 BRA `(.L_x_4209) ;  /* 0x0000000000288947 */ /* 0x000fea0003800000 */
[----:B------:R-:W1:Y:S01]  /*2dc0*/  S2R R0, SR_TID.X ;  /* 0x0000000000007919 */ /* 0x000e620000002100 */
[----:B------:R-:W2:Y:S01]  /*2dd0*/  LDC.64 R60, c[0x0][0x478] ;  /* 0x00011e00ff3c7b82 */ /* 0x000ea20000000a00 */
[----:B------:R-:W-:-:S05]  /*2de0*/  IMAD R62, R2, UR8, RZ ;  /* 0x00000008023e7c24 */ /* 0x000fca000f8e02ff */
[----:B------:R-:W-:-:S04]  /*2df0*/  SHF.R.S32.HI R63, RZ, 0x1f, R62 ;  /* 0x0000001fff3f7819 */ /* 0x000fc8000001143e */
[----:B------:R-:W-:Y:S02]  /*2e00*/  LEA.HI R63, R63, R62, RZ, 0x3 ;  /* 0x0000003e3f3f7211 */ /* 0x000fe400078f18ff */
[----:B-1----:R-:W-:-:S04]  /*2e10*/  LOP3.LUT R0, R0, 0x1f, RZ, 0xc0, !PT ;  /* 0x0000001f00007812 */ /* 0x002fc800078ec0ff */
[----:B------:R-:W-:-:S05]  /*2e20*/  LEA.HI.SX32 R63, R63, R0, 0x1d ;  /* 0x000000003f3f7211 */ /* 0x000fca00078feaff */
[----:B--2---:R-:W-:-:S05]  /*2e30*/  IMAD.WIDE.U32 R60, R63, 0x20, R60 ;  /* 0x000000203f3c7825 */ /* 0x004fca00078e003c */
[----:B------:R1:W-:Y:S04]  /*2e40*/  STG.E.128 desc[UR6][R60.64], R48 ;  /* 0x000000303c007986 */ /* 0x0003e8000c101d06 */
[----:B------:R1:W-:Y:S02]  /*2e50*/  STG.E.128 desc[UR6][R60.64+0x10], R52 ;  /* 0x000010343c007986 */ /* 0x0003e4000c101d06 */
.L_x_4209:
[----:B------:R-:W-:Y:S05]  /*2e60*/  BSYNC.RECONVERGENT B1 ;  /* 0x0000000000017941 */ /* 0x000fea0003800200 */
.L_x_4208:
[----:B-1----:R-:W1:Y:S08]  /*2e70*/  @P1 LDC.64 R60, c[0x0][0x468] ;  /* 0x00011a00ff3c1b82 */ /* 0x002e700000000a00 */
[----:B------:R-:W2:Y:S01]  /*2e80*/  LDC.64 R62, c[0x0][0x380] ;  /* 0x0000e000ff3e7b82 */ /* 0x000ea20000000a00 */
[----:B-1----:R-:W-:-:S04]  /*2e90*/  @P1 LEA R60, P0, R56, R60, 0x4 ;  /* 0x0000003c383c1211 */ /* 0x002fc800078020ff */
[----:B------:R-:W-:Y:S02]  /*2ea0*/  @P1 LEA.HI.X R57, R56, R61, R57, 0x4, P0 ;  /* 0x0000003d38391211 */ /* 0x000fe400000f2439 */
[----:B------:R-:W-:Y:S02]  /*2eb0*/  @P1 MOV R56, R60 ;  /* 0x0000003c00381202 */ /* 0x000fe40000000f00 */
[----:B--2---:R-:W-:-:S03]  /*2ec0*/  LEA R2, R62, R2, 0x2 ;  /* 0x000000023e027211 */ /* 0x004fc600078e10ff */
[----:B------:R1:W-:Y:S01]  /*2ed0*/  @P1 STG.E.128 desc[UR6][R56.64], R44 ;  /* 0x0000002c38001986 */ /* 0x0003e2000c101d06 */
[----:B------:R-:W-:-:S13]  /*2ee0*/  ISETP.GE.AND P0, PT, R2, R63, PT ;  /* 0x0000003f0200720c */ /* 0x000fda0003f06270 */
[----:B------:R-:W-:Y:S05]  /*2ef0*/  @!P0 BRA `(.L_x_4210) ;  /* 0xffffffd000d88947 */ /* 0x000fea000383ffff */
.L_x_4157:
[----:B0-----:R-:W-:Y:S05]  /*2f00*/  BSYNC B0 ;  /* 0x0000000000007941 */ /* 0x001fea0003800000 */
.L_x_4156:
[----:B------:R-:W0:Y:S01]  /*2f10*/  S2R R3, SR_CgaCtaId ;  /* 0x0000000000037919 */ /* 0x000e220000008800 */
[----:B------:R-:W-:Y:S01]  /*2f20*/  MOV R0, 0x400 ;  /* 0x0000040000007802 */ /* 0x000fe20000000f00 */
[----:B------:R-:W-:Y:S05]  /*2f30*/  WARPSYNC.ALL ;  /* 0x0000000000007948 */ /* 0x000fea0003800000 */
[----:B-1----:R-:W1:Y:S01]  /*2f40*/  S2R R45, SR_TID.X ;  /* 0x00000000002d7919 */ /* 0x002e620000002100 */
        /* <DEDUP_REMOVED lines=84> */
.L_x_4161:
        /* <DEDUP_REMOVED lines=8> */
.L_x_4212:
[----:B------:R-:W-:Y:S05]  /*3510*/  BSYNC B1 ;  /* 0x0000000000017941 */ /* 0x000fea0003800000 */
.L_x_4211:
        /* <DEDUP_REMOVED lines=8> */
.L_x_4213:
[----:B------:R-:W-:Y:S01]  /*35a0*/  FADD.FTZ R57, R57, R88 ;  /* 0x0000005839397221 */ /* 0x000fe20000010000 */
[----:B------:R-:W-:-:S04]  /*35b0*/  HFMA2 R98, -RZ, RZ, 0, 1.1920928955078125e-07 ;  /* 0x00000002ff627431 */ /* 0x000fc800000001ff */
[----:B------:R-:W-:Y:S02]  /*35c0*/  MOV R99, R57 ;  /* 0x0000003900637202 */ /* 0x000fe40000000f00 */
[----:B------:R-:W-:-:S07]  /*35d0*/  MOV R56, R97 ;  /* 0x0000006100387202 */ /* 0x000fce0000000f00 */
[----:B------:R-:W-:Y:S05]  /*35e0*/  WARPSYNC.COLLECTIVE R96, `(.L_x_4214) ;  /* 0x0000000060087348 */ /* 0x000fea0003c00000 */
[----:B------:R0:W1:Y:S02]  /*35f0*/  SHFL.BFLY P0, R97, R99, R98, R101 ;  /* 0x0c00006263617389 */ /* 0x0000640000000065 */
[----:B01----:R-:W-:Y:S05]  /*3600*/  ENDCOLLECTIVE ;  /* 0x000000000000791b */ /* 0x003fea0003800000 */
.L_x_4214:
[----:B------:R-:W-:-:S05]  /*3610*/  FADD.FTZ R56, R56, R89 ;  /* 0x0000005938387221 */ /* 0x000fca0000010000 */
[----:B------:R-:W-:Y:S02]  /*3620*/  MOV R99, R56 ;  /* 0x0000003800637202 */ /* 0x000fe40000000f00 */
[----:B------:R-:W-:-:S07]  /*3630*/  MOV R90, R97 ;  /* 0x00000061005a7202 */ /* 0x000fce0000000f00 */
[----:B------:R-:W-:Y:S05]  /*3640*/  WARPSYNC.COLLECTIVE R96, `(.L_x_4215) ;  /* 0x0000000060087348 */ /* 0x000fea0003c00000 */
[----:B------:R0:W1:Y:S02]  /*3650*/  SHFL.BFLY P0, R97, R99, R98, R101 ;  /* 0x0c00006263617389 */ /* 0x0000640000000065 */
[----:B01----:R-:W-:Y:S05]  /*3660*/  ENDCOLLECTIVE ;  /* 0x000000000000791b */ /* 0x003fea0003800000 */
.L_x_4215:
[----:B------:R-:W-:Y:S01]  /*3670*/  FADD.FTZ R90, R57, R90 ;  /* 0x0000005a395a7221 */ /* 0x000fe20000010000 */
[----:B------:R-:W-:-:S04]  /*3680*/  HFMA2 R98, -RZ, RZ, 0, 2.384185791015625e-07 ;  /* 0x00000004ff627431 */ /* 0x000fc800000001ff */
[----:B------:R-:W-:Y:S02]  /*3690*/  MOV R99, R90 ;  /* 0x0000005a00637202 */ /* 0x000fe40000000f00 */
[----:B------:R-:W-:-:S07]  /*36a0*/  MOV R91, R97 ;  /* 0x00000061005b7202 */ /* 0x000fce0000000f00 */
[----:B------:R-:W-:Y:S05]  /*36b0*/  WARPSYNC.COLLECTIVE R96, `(.L_x_4216) ;  /* 0x0000000060087348 */ /* 0x000fea0003c00000 */
[----:B------:R0:W1:Y:S02]  /*36c0*/  SHFL.BFLY P0, R97, R99, R98, R101 ;  /* 0x0c00006263617389 */ /* 0x0000640000000065 */
[----:B01----:R-:W-:Y:S05]  /*36d0*/  ENDCOLLECTIVE ;  /* 0x000000000000791b */ /* 0x003fea0003800000 */
.L_x_4216:
[----:B------:R-:W-:-:S05]  /*36e0*/  FADD.FTZ R91, R56, R91 ;  /* 0x0000005b385b7221 */ /* 0x000fca0000010000 */
[----:B------:R-:W-:Y:S02]  /*36f0*/  MOV R99, R91 ;  /* 0x0000005b00637202 */ /* 0x000fe40000000f00 */
[----:B------:R-:W-:-:S07]  /*3700*/  MOV R93, R97 ;  /* 0x00000061005d7202 */ /* 0x000fce0000000f00 */
[----:B------:R-:W-:Y:S05]  /*3710*/  WARPSYNC.COLLECTIVE R96, `(.L_x_4217) ;  /* 0x0000000060087348 */ /* 0x000fea0003c00000 */
[----:B------:R0:W1:Y:S02]  /*3720*/  SHFL.BFLY P0, R97, R99, R98, R101 ;  /* 0x0c00006263617389 */ /* 0x0000640000000065 */
[----:B01----:R-:W-:Y:S05]  /*3730*/  ENDCOLLECTIVE ;  /* 0x000000000000791b */ /* 0x003fea0003800000 */
.L_x_4217:
[----:B------:R-:W-:Y:S01]  /*3740*/  FADD.FTZ R93, R90, R93 ;  /* 0x0000005d5a5d7221 */ /* 0x000fe20000010000 */
[----:B------:R-:W-:-:S04]  /*3750*/  HFMA2 R98, -RZ, RZ, 0, 4.76837158203125e-07 ;  /* 0x00000008ff627431 */ /* 0x000fc800000001ff */
[----:B------:R-:W-:Y:S02]  /*3760*/  MOV R99, R93 ;  /* 0x0000005d00637202 */ /* 0x000fe40000000f00 */
[----:B------:R-:W-:-:S07]  /*3770*/  MOV R92, R97 ;  /* 0x00000061005c7202 */ /* 0x000fce0000000f00 */
[----:B------:R-:W-:Y:S05]  /*3780*/  WARPSYNC.COLLECTIVE R96, `(.L_x_4218) ;  /* 0x0000000060087348 */ /* 0x000fea0003c00000 */
[----:B------:R0:W1:Y:S02]  /*3790*/  SHFL.BFLY P0, R97, R99, R98, R101 ;  /* 0x0c00006263617389 */ /* 0x0000640000000065 */
[----:B01----:R-:W-:Y:S05]  /*37a0*/  ENDCOLLECTIVE ;  /* 0x000000000000791b */ /* 0x003fea0003800000 */
.L_x_4218:
[----:B------:R-:W-:-:S05]  /*37b0*/  FADD.FTZ R92, R91, R92 ;  /* 0x0000005c5b5c7221 */ /* 0x000fca0000010000 */
[----:B------:R-:W-:Y:S02]  /*37c0*/  MOV R99, R92 ;  /* 0x0000005c00637202 */ /* 0x000fe40000000f00 */
[----:B------:R-:W-:-:S07]  /*37d0*/  MOV R88, R97 ;  /* 0x0000006100587202 */ /* 0x000fce0000000f00 */
[----:B------:R-:W-:Y:S05]  /*37e0*/  WARPSYNC.COLLECTIVE R96, `(.L_x_4219) ;  /* 0x0000000060087348 */ /* 0x000fea0003c00000 */
[----:B------:R0:W1:Y:S02]  /*37f0*/  SHFL.BFLY P0, R97, R99, R98, R101 ;  /* 0x0c00006263617389 */ /* 0x0000640000000065 */
[----:B01----:R-:W-:Y:S05]  /*3800*/  ENDCOLLECTIVE ;  /* 0x000000000000791b */ /* 0x003fea0003800000 */
.L_x_4219:
[----:B------:R-:W-:Y:S01]  /*3810*/  FADD.FTZ R88, R93, R88 ;  /* 0x000000585d587221 */ /* 0x000fe20000010000 */
[----:B------:R-:W-:-:S04]  /*3820*/  HFMA2 R98, -RZ, RZ, 0, 9.5367431640625e-07 ;  /* 0x00000010ff627431 */ /* 0x000fc800000001ff */
[----:B------:R-:W-:Y:S02]  /*3830*/  MOV R99, R88 ;  /* 0x0000005800637202 */ /* 0x000fe40000000f00 */
[----:B------:R-:W-:-:S07]  /*3840*/  MOV R89, R97 ;  /* 0x0000006100597202 */ /* 0x000fce0000000f00 */
[----:B------:R-:W-:Y:S05]  /*3850*/  WARPSYNC.COLLECTIVE R96, `(.L_x_4220) ;  /* 0x0000000060087348 */ /* 0x000fea0003c00000 */
[----:B------:R0:W1:Y:S02]  /*3860*/  SHFL.BFLY P0, R97, R99, R98, R101 ;  /* 0x0c00006263617389 */ /* 0x0000640000000065 */
[----:B01----:R-:W-:Y:S05]  /*3870*/  ENDCOLLECTIVE ;  /* 0x000000000000791b */ /* 0x003fea0003800000 */
.L_x_4220:
[----:B------:R-:W-:-:S05]  /*3880*/  FADD.FTZ R89, R92, R89 ;  /* 0x000000595c597221 */ /* 0x000fca0000010000 */
[----:B------:R-:W-:Y:S02]  /*3890*/  MOV R99, R89 ;  /* 0x0000005900637202 */ /* 0x000fe40000000f00 */
[----:B------:R-:W-:-:S07]  /*38a0*/  MOV R57, R97 ;  /* 0x0000006100397202 */ /* 0x000fce0000000f00 */
[----:B------:R-:W-:Y:S05]  /*38b0*/  WARPSYNC.COLLECTIVE R96, `(.L_x_4221) ;  /* 0x0000000060087348 */ /* 0x000fea0003c00000 */
[----:B------:R0:W1:Y:S02]  /*38c0*/  SHFL.BFLY P0, R97, R99, R98, R101 ;  /* 0x0c00006263617389 */ /* 0x0000640000000065 */
[----:B01----:R-:W-:Y:S05]  /*38d0*/  ENDCOLLECTIVE ;  /* 0x000000000000791b */ /* 0x003fea0003800000 */
.L_x_4221:
[----:B------:R-:W-:Y:S01]  /*38e0*/  MOV R56, R97 ;  /* 0x0000006100387202 */ /* 0x000fe20000000f00 */
[----:B------:R-:W-:Y:S06]  /*38f0*/  BRA `(.L_x_4222) ;  /* 0xffffffd400307947 */ /* 0x000fec000383ffff */
.L_x_4223:
        /* <DEDUP_REMOVED lines=16> */
.L_x_6475:


//--------------------- .text._ZN10layer_norm13ln_bwd_kernelINS_13Kernel_traitsIf6__halffS2_fjLj256ELj1ELj4ELj1ELj16ENS_18Kernel_traits_baseILj256EfS2_fS2_fjLj128EEEEELb0ELb0ELb0ELb0EEEvNS_9BwdParamsE --------------------------
	.section	.text._ZN10layer_norm13ln_bwd_kernelINS_13Kernel_traitsIf6__halffS2_fjLj256ELj1ELj4ELj1ELj16ENS_18Kernel_traits_baseILj256EfS2_fS2_fjLj128EEEEELb0ELb0ELb0ELb0EEEvNS_9BwdParamsE,"ax",@progbits
	.align	128
        .global         _ZN10layer_norm13ln_bwd_kernelINS_13Kernel_traitsIf6__halffS2_fjLj256ELj1ELj4ELj1ELj16ENS_18Kernel_traits_baseILj256EfS2_fS2_fjLj128EEEEELb0ELb0ELb0ELb0EEEvNS_9BwdParamsE
        .type           _ZN10layer_norm13ln_bwd_kernelINS_13Kernel_traitsIf6__halffS2_fjLj256ELj1ELj4ELj1ELj16ENS_18Kernel_traits_baseILj256EfS2_fS2_fjLj128EEEEELb0ELb0ELb0ELb0EEEvNS_9BwdParamsE,@function
        .size           _ZN10layer_norm13ln_bwd_kernelINS_13Kernel_traitsIf6__halffS2_fjLj256ELj1ELj4ELj1ELj16ENS_18Kernel_traits_baseILj256EfS2_fS2_fjLj128EEEEELb0ELb0ELb0ELb0EEEvNS_9BwdParamsE,(.L_x_6476 - _ZN10layer_norm13ln_bwd_kernelINS_13Kernel_traitsIf6__halffS2_fjLj256ELj1ELj4ELj1ELj16ENS_18Kernel_traits_baseILj256EfS2_fS2_fjLj128EEEEELb0ELb0ELb0ELb0EEEvNS_9BwdParamsE)
        .other          _ZN10layer_norm13ln_bwd_kernelINS_13Kernel_traitsIf6__halffS2_fjLj256ELj1ELj4ELj1ELj16ENS_18Kernel_traits_baseILj256EfS2_fS2_fjLj128EEEEELb0ELb0ELb0ELb0EEEvNS_9BwdParamsE,@"STO_CUDA_ENTRY STV_DEFAULT"
_ZN10layer_norm13ln_bwd_kernelINS_13Kernel_traitsIf6__halffS2_fjLj256ELj1ELj4ELj1ELj16ENS_18Kernel_traits_baseILj256EfS2_fS2_fjLj128EEEEELb0ELb0ELb0ELb0EEEvNS_9BwdParamsE:
.text._ZN10layer_norm13ln_bwd_kernelINS_13Kernel_traitsIf6__halffS2_fjLj256ELj1ELj4ELj1ELj16ENS_18Kernel_traits_baseILj256EfS2_fS2_fjLj128EEEEELb0ELb0ELb0ELb0EEEvNS_9BwdParamsE:
        /* <DEDUP_REMOVED lines=40> */
.L_x_4235:
        /* <DEDUP_REMOVED lines=15> */
[----:B------:R-:W-:Y:S01]  /*0370*/  LEA.HI.SX32 R7, R7, R2, 0x1d ;  /* 0x0000000207077211 */ /* 0x000fe200078feaff */
[----:B---3--:R-:W-:Y:S01]  /*0380*/  @P0 HADD2.F32 R60, -RZ, R62.H0_H0 ;  /* 0x2000003eff3c0230 */ /* 0x008fe20000004100 */
[----:B------:R-:W-:Y:S01]  /*0390*/  MOV R62, RZ ;  /* 0x000000ff003e7202 */ /* 0x000fe20000000f00 */
[----:B0-----:R-:W-:Y:S06]  /*03a0*/  @!P2 BRA `(.L_x_4227) ;  /* 0x000000040044a947 */ /* 0x001fec0003800000 */
[----:B------:R-:W0:Y:S01]  /*03b0*/  LDC.64 R56, c[0x0][0x428] ;  /* 0x00010a00ff387b82 */ /* 0x000e220000000a00 */
[----:B------:R-:W-:-:S06]  /*03c0*/  IMAD.WIDE R62, R5, 0x4, R48 ;  /* 0x00000004053e7825 */ /* 0x000fcc00078e0230 */
[----:B------:R-:W2:Y:S01]  /*03d0*/  LDG.E R62, desc[UR8][R62.64] ;  /* 0x000000083e3e7981 */ /* 0x000ea2000c1e1900 */
[----:B------:R-:W3:Y:S01]  /*03e0*/  LDC.64 R66, c[0x0][0x3a8] ;  /* 0x0000ea00ff427b82 */ /* 0x000ee20000000a00 */
[----:B0-----:R-:W-:-:S06]  /*03f0*/  IMAD.WIDE.U32 R56, R7, 0x10, R56 ;  /* 0x0000001007387825 */ /* 0x001fcc00078e0038 */
[----:B------:R-:W4:Y:S01]  /*0400*/  LDG.E.128 R56, desc[UR8][R56.64] ;  /* 0x0000000838387981 */ /* 0x000f22000c1e1d00 */
[----:B---3--:R-:W-:-:S05]  /*0410*/  IMAD.WIDE.U32 R66, R7, 0x20, R66 ;  /* 0x0000002007427825 */ /* 0x008fca00078e0042 */
        /* <DEDUP_REMOVED lines=9> */
[----:B--2---:R-:W-:Y:S01]  /*04b0*/  FSEL R70, R62, RZ, !P1 ;  /* 0x000000ff3e467208 */ /* 0x004fe20004800000 */
[--C-:B----4-:R-:W-:Y:S02]  /*04c0*/  HADD2.F32 R63, -RZ, R56.reuse.H0_H0 ;  /* 0x20000038ff3f7230 */ /* 0x110fe40000004100 */
[----:B0-----:R-:W-:Y:S02]  /*04d0*/  HADD2.F32 R64, -RZ, R56.H1_H1 ;  /* 0x30000038ff407230 */ /* 0x001fe40000004100 */
[--C-:B---3--:R-:W-:Y:S01]  /*04e0*/  FADD.FTZ R68, R48, -R70.reuse ;  /* 0x8000004630447221 */ /* 0x108fe20000010000 */
[--C-:B------:R-:W-:Y:S01]  /*04f0*/  FADD.FTZ R66, R49, -R70.reuse ;  /* 0x8000004631427221 */ /* 0x100fe20000010000 */
[--C-:B------:R-:W-:Y:S01]  /*0500*/  FADD.FTZ R72, R50, -R70.reuse ;  /* 0x8000004632487221 */ /* 0x100fe20000010000 */
[----:B------:R-:W-:Y:S01]  /*0510*/  FADD.FTZ R74, R51, -R70 ;  /* 0x80000046334a7221 */ /* 0x000fe20000010000 */
[--C-:B------:R-:W-:Y:S02]  /*0520*/  HADD2.F32 R51, -RZ, R58.reuse.H0_H0 ;  /* 0x2000003aff337230 */ /* 0x100fe40000004100 */
[----:B-----5:R-:W-:Y:S01]  /*0530*/  FMUL.FTZ R3, R61, R68 ;  /* 0x000000443d037220 */ /* 0x020fe20000410000 */
[----:B------:R-:W-:-:S02]  /*0540*/  HADD2.F32 R50, -RZ, R58.H1_H1 ;  /* 0x3000003aff327230 */ /* 0x000fc40000004100 */
[----:B------:R-:W-:Y:S01]  /*0550*/  FMUL.FTZ R58, R16, R63 ;  /* 0x0000003f103a7220 */ /* 0x000fe20000410000 */
[--C-:B------:R-:W-:Y:S01]  /*0560*/  FADD.FTZ R76, R52, -R70.reuse ;  /* 0x80000046344c7221 */ /* 0x100fe20000010000 */
[--C-:B------:R-:W-:Y:S01]  /*0570*/  FADD.FTZ R67, R53, -R70.reuse ;  /* 0x8000004635437221 */ /* 0x100fe20000010000 */
[--C-:B------:R-:W-:Y:S02]  /*0580*/  HADD2.F32 R65, -RZ, R57.reuse.H0_H0 ;  /* 0x20000039ff417230 */ /* 0x100fe40000004100 */
[C---:B------:R-:W-:Y:S01]  /*0590*/  FMUL.FTZ R52, R61.reuse, R66 ;  /* 0x000000423d347220 */ /* 0x040fe20000410000 */
[----:B------:R-:W-:Y:S01]  /*05a0*/  FADD.FTZ R69, R54, -R70 ;  /* 0x8000004636457221 */ /* 0x000fe20000010000 */
[----:B------:R-:W-:Y:S02]  /*05b0*/  HADD2.F32 R62, -RZ, R57.H1_H1 ;  /* 0x30000039ff3e7230 */ /* 0x000fe40000004100 */
[----:B------:R-:W-:Y:S01]  /*05c0*/  FMUL.FTZ R53, R61, R72 ;  /* 0x000000483d357220 */ /* 0x000fe20000410000 */
[----:B------:R-:W-:-:S02]  /*05d0*/  HADD2.F32 R49, -RZ, R59.H0_H0 ;  /* 0x2000003bff317230 */ /* 0x000fc40000004100 */
[----:B------:R-:W-:Y:S01]  /*05e0*/  FMUL.FTZ R54, R61, R74 ;  /* 0x0000004a3d367220 */ /* 0x000fe20000410000 */
[----:B------:R-:W-:Y:S02]  /*05f0*/  HADD2.F32 R48, -RZ, R59.H1_H1 ;  /* 0x3000003bff307230 */ /* 0x000fe40000004100 */
[----:B------:R-:W-:Y:S01]  /*0600*/  FADD.FTZ R32, R32, R63 ;  /* 0x0000003f20207221 */ /* 0x000fe20000010000 */
[----:B------:R-:W-:Y:S01]  /*0610*/  FFMA.FTZ R24, R3, R63, R24 ;  /* 0x0000003f03187223 */ /* 0x000fe20000010018 */
[----:B------:R-:W-:Y:S01]  /*0620*/  FMUL.FTZ R59, R17, R64 ;  /* 0x00000040113b7220 */ /* 0x000fe20000410000 */
[----:B------:R-:W-:Y:S01]  /*0630*/  FADD.FTZ R66, RZ, R58 ;  /* 0x0000003aff427221 */ /* 0x000fe20000010000 */
[----:B------:R-:W-:Y:S01]  /*0640*/  FFMA.FTZ R63, R3, R58, RZ ;  /* 0x0000003a033f7223 */ /* 0x000fe200000100ff */
[----:B------:R-:W-:Y:S01]  /*0650*/  FADD.FTZ R33, R33, R64 ;  /* 0x0000004021217221 */ /* 0x000fe20000010000 */
[----:B------:R-:W-:Y:S01]  /*0660*/  FFMA.FTZ R25, R52, R64, R25 ;  /* 0x0000004034197223 */ /* 0x000fe20000010019 */
[----:B------:R-:W-:Y:S01]  /*0670*/  FADD.FTZ R70, R55, -R70 ;  /* 0x8000004637467221 */ /* 0x000fe20000010000 */
        /* <DEDUP_REMOVED lines=36> */
.L_x_4227:
[----:B------:R-:W-:Y:S05]  /*08c0*/  BSYNC.RECONVERGENT B1 ;  /* 0x0000000000017941 */ /* 0x000fea0003800200 */
.L_x_4226:
        /* <DEDUP_REMOVED lines=20> */
.L_x_4247:
        /* <DEDUP_REMOVED lines=51> */
.L_x_4232:
        /* <DEDUP_REMOVED lines=37> */
.L_x_4231:
        /* <DEDUP_REMOVED lines=40> */
.L_x_4234:
        /* <DEDUP_REMOVED lines=36> */
.L_x_4233:
        /* <DEDUP_REMOVED lines=9> */
.L_x_4230:
[----:B------:R-:W-:Y:S05]  /*14e0*/  BSYNC.RECONVERGENT B1 ;  /* 0x0000000000017941 */ /* 0x000fea0003800200 */
.L_x_4229:
[----:B0-----:R-:W0:Y:S02]  /*14f0*/  LDC.64 R48, c[0x0][0x380] ;  /* 0x0000e000ff307b82 */ /* 0x001e240000000a00 */
[----:B0-----:R-:W-:-:S04]  /*1500*/  LEA R5, R48, R5, 0x2 ;  /* 0x0000000530057211 */ /* 0x001fc800078e10ff */
[----:B------:R-:W-:-:S13]  /*1510*/  ISETP.GE.AND P1, PT, R5, R49, PT ;  /* 0x000000310500720c */ /* 0x000fda0003f26270 */
[----:B------:R-:W-:Y:S05]  /*1520*/  @!P1 BRA `(.L_x_4235) ;  /* 0xffffffec00549947 */ /* 0x000fea000383ffff */
.L_x_4225:
[----:B------:R-:W-:Y:S05]  /*1530*/  BSYNC B0 ;  /* 0x0000000000007941 */ /* 0x000fea0003800000 */
.L_x_4224:
        /* <DEDUP_REMOVED lines=10> */
[----:B------:R0:W-:Y:S04]  /*15e0*/  STS.128 [R2], R32 ;  /* 0x0000002002007388 */ /* 0x0001e80000000c00 */
[----:B------:R-:W-:Y:S01]  /*15f0*/  STS.128 [R2+0x10], R36 ;  /* 0x0000102402007388 */ /* 0x000fe20000000c00 */
        /* <DEDUP_REMOVED lines=15> */
[----:B------:R0:W-:Y:S01]  /*16f0*/  STS.128 [R2], R24 ;  /* 0x0000001802007388 */ /* 0x0001e20000000c00 */
[----:B---3--:R-:W-:-:S03]  /*1700*/  FADD.FTZ R4, R4, R9 ;  /* 0x0000000904047221 */ /* 0x008fc60000010000 */
        /* <DEDUP_REMOVED lines=18> */
[----:B-----5:R-:W2:Y:S01]  /*1830*/  LDS R19, [R3+0x800] ;  /* 0x0008000003137984 */ /* 0x020ea20000000800 */
        /* <DEDUP_REMOVED lines=32> */
.L_x_4228:
[----:B------:R-:W-:Y:S01]  /*1a40*/  HFMA2 R50, -RZ, RZ, 0, 5.9604644775390625e-08 ;  /* 0x00000001ff327431 */ /* 0x000fe200000001ff */
[----:B------:R-:W-:Y:S01]  /*1a50*/  BSSY B1, `(.L_x_4236) ;  /* 0x0000006000017945 */ /* 0x000fe20003800000 */
[----:B------:R-:W-:Y:S02]  /*1a60*/  MOV R49, 0x1f ;  /* 0x0000001f00317802 */ /* 0x000fe40000000f00 */
[----:B------:R-:W-:-:S07]  /*1a70*/  MOV R48, 0xffffffff ;  /* 0xffffffff00307802 */ /* 0x000fce0000000f00 */
[----:B-1---5:R-:W-:Y:S05]  /*1a80*/  WARPSYNC.COLLECTIVE R48, `(.L_x_4237) ;  /* 0x0000000030087348 */ /* 0x022fea0003c00000 */
[----:B------:R0:W2:Y:S02]  /*1a90*/  SHFL.BFLY P1, R77, R51, R50, R49 ;  /* 0x0c000032334d7389 */ /* 0x0000a40000020031 */
[----:B012--5:R-:W-:Y:S05]  /*1aa0*/  ENDCOLLECTIVE ;  /* 0x000000000000791b */ /* 0x027fea0003800000 */
.L_x_4237:
[----:B------:R-:W-:Y:S05]  /*1ab0*/  BSYNC B1 ;  /* 0x0000000000017941 */ /* 0x000fea0003800000 */
.L_x_4236:
        /* <DEDUP_REMOVED lines=9> */
.L_x_4238:
[----:B------:R-:W-:Y:S01]  /*1b50*/  HFMA2 R50, -RZ, RZ, 0, 1.1920928955078125e-07 ;  /* 0x00000002ff327431 */ /* 0x000fe200000001ff */
[----:B------:R-:W-:Y:S02]  /*1b60*/  MOV R51, R71 ;  /* 0x0000004700337202 */ /* 0x000fe40000000f00 */
[----:B------:R-:W-:-:S07]  /*1b70*/  MOV R63, R77 ;  /* 0x0000004d003f7202 */ /* 0x000fce0000000f00 */
[----:B------:R-:W-:Y:S05]  /*1b80*/  WARPSYNC.COLLECTIVE R48, `(.L_x_4239) ;  /* 0x0000000030087348 */ /* 0x000fea0003c00000 */
[----:B------:R0:W1:Y:S02]  /*1b90*/  SHFL.BFLY P1, R77, R51, R50, R49 ;  /* 0x0c000032334d7389 */ /* 0x0000640000020031 */
[----:B01----:R-:W-:Y:S05]  /*1ba0*/  ENDCOLLECTIVE ;  /* 0x000000000000791b */ /* 0x003fea0003800000 */
.L_x_4239:
[----:B------:R-:W-:-:S05]  /*1bb0*/  FADD.FTZ R63, R63, R62 ;  /* 0x0000003e3f3f7221 */ /* 0x000fca0000010000 */
[----:B------:R-:W-:Y:S02]  /*1bc0*/  MOV R51, R63 ;  /* 0x0000003f00337202 */ /* 0x000fe40000000f00 */
[----:B------:R-:W-:-:S07]  /*1bd0*/  MOV R72, R77 ;  /* 0x0000004d00487202 */ /* 0x000fce0000000f00 */
[----:B------:R-:W-:Y:S05]  /*1be0*/  WARPSYNC.COLLECTIVE R48, `(.L_x_4240) ;  /* 0x0000000030087348 */ /* 0x000fea0003c00000 */
[----:B------:R0:W1:Y:S02]  /*1bf0*/  SHFL.BFLY P1, R77, R51, R50, R49 ;  /* 0x0c000032334d7389 */ /* 0x0000640000020031 */
[----:B01----:R-:W-:Y:S05]  /*1c00*/  ENDCOLLECTIVE ;  /* 0x000000000000791b */ /* 0x003fea0003800000 */
.L_x_4240:
[----:B------:R-:W-:Y:S01]  /*1c10*/  FADD.FTZ R72, R71, R72 ;  /* 0x0000004847487221 */ /* 0x000fe20000010000 */
[----:B------:R-:W-:-:S04]  /*1c20*/  HFMA2 R50, -RZ, RZ, 0, 2.384185791015625e-07 ;  /* 0x00000004ff327431 */ /* 0x000fc800000001ff */
[----:B------:R-:W-:Y:S02]  /*1c30*/  MOV R51, R72 ;  /* 0x0000004800337202 */ /* 0x000fe40000000f00 */
[----:B------:R-:W-:-:S07]  /*1c40*/  MOV R74, R77 ;  /* 0x0000004d004a7202 */ /* 0x000fce0000000f00 */
[----:B------:R-:W-:Y:S05]  /*1c50*/  WARPSYNC.COLLECTIVE R48, `(.L_x_4241) ;  /* 0x0000000030087348 */ /* 0x000fea0003c00000 */
[----:B------:R0:W1:Y:S02]  /*1c60*/  SHFL.BFLY P1, R77, R51, R50, R49 ;  /* 0x0c000032334d7389 */ /* 0x0000640000020031 */
[----:B01----:R-:W-:Y:S05]  /*1c70*/  ENDCOLLECTIVE ;  /* 0x000000000000791b */ /* 0x003fea0003800000 */
.L_x_4241:
[----:B------:R-:W-:-:S05]  /*1c80*/  FADD.FTZ R74, R63, R74 ;  /* 0x0000004a3f4a7221 */ /* 0x000fca0000010000 */
[----:B------:R-:W-:Y:S02]  /*1c90*/  MOV R51, R74 ;  /* 0x0000004a00337202 */ /* 0x000fe40000000f00 */
[----:B------:R-:W-:-:S07]  /*1ca0*/  MOV R73, R77 ;  /* 0x0000004d00497202 */ /* 0x000fce0000000f00 */
[----:B------:R-:W-:Y:S05]  /*1cb0*/  WARPSYNC.COLLECTIVE R48, `(.L_x_4242) ;  /* 0x0000000030087348 */ /* 0x000fea0003c00000 */
[----:B------:R0:W1:Y:S02]  /*1cc0*/  SHFL.BFLY P1, R77, R51, R50, R49 ;  /* 0x0c000032334d7389 */ /* 0x0000640000020031 */
[----:B01----:R-:W-:Y:S05]  /*1cd0*/  ENDCOLLECTIVE ;  /* 0x000000000000791b */ /* 0x003fea0003800000 */
.L_x_4242:
[----:B------:R-:W-:Y:S01]  /*1ce0*/  FADD.FTZ R73, R72, R73 ;  /* 0x0000004948497221 */ /* 0x000fe20000010000 */
[----:B------:R-:W-:-:S04]  /*1cf0*/  HFMA2 R50, -RZ, RZ, 0, 4.76837158203125e-07 ;  /* 0x00000008ff327431 */ /* 0x000fc800000001ff */
[----:B------:R-:W-:Y:S02]  /*1d00*/  MOV R51, R73 ;  /* 0x0000004900337202 */ /* 0x000fe40000000f00 */
[----:B------:R-:W-:-:S07]  /*1d10*/  MOV R75, R77 ;  /* 0x0000004d004b7202 */ /* 0x000fce0000000f00 */
[----:B------:R-:W-:Y:S05]  /*1d20*/  WARPSYNC.COLLECTIVE R48, `(.L_x_4243) ;  /* 0x0000000030087348 */ /* 0x000fea0003c00000 */
[----:B------:R0:W1:Y:S02]  /*1d30*/  SHFL.BFLY P1, R77, R51, R50, R49 ;  /* 0x0c000032334d7389 */ /* 0x0000640000020031 */
[----:B01----:R-:W-:Y:S05]  /*1d40*/  ENDCOLLECTIVE ;  /* 0x000000000000791b */ /* 0x003fea0003800000 */
.L_x_4243:
[----:B------:R-:W-:-:S05]  /*1d50*/  FADD.FTZ R75, R74, R75 ;  /* 0x0000004b4a4b7221 */ /* 0x000fca0000010000 */
[----:B------:R-:W-:Y:S02]  /*1d60*/  MOV R51, R75 ;  /* 0x0000004b00337202 */ /* 0x000fe40000000f00 */
[----:B------:R-:W-:-:S07]  /*1d70*/  MOV R62, R77 ;  /* 0x0000004d003e7202 */ /* 0x000fce0000000f00 */
[----:B------:R-:W-:Y:S05]  /*1d80*/  WARPSYNC.COLLECTIVE R48, `(.L_x_4244) ;  /* 0x0000000030087348 */ /* 0x000fea0003c00000 */
[----:B------:R0:W1:Y:S02]  /*1d90*/  SHFL.BFLY P1, R77, R51, R50, R49 ;  /* 0x0c000032334d7389 */ /* 0x0000640000020031 */
[----:B01----:R-:W-:Y:S05]  /*1da0*/  ENDCOLLECTIVE ;  /* 0x000000000000791b */ /* 0x003fea0003800000 */
.L_x_4244:
[----:B------:R-:W-:Y:S01]  /*1db0*/  FADD.FTZ R62, R73, R62 ;  /* 0x0000003e493e7221 */ /* 0x000fe20000010000 */
[----:B------:R-:W-:-:S04]  /*1dc0*/  HFMA2 R50, -RZ, RZ, 0, 9.5367431640625e-07 ;  /* 0x00000010ff327431 */ /* 0x000fc800000001ff */
[----:B------:R-:W-:Y:S02]  /*1dd0*/  MOV R51, R62 ;  /* 0x0000003e00337202 */ /* 0x000fe40000000f00 */
[----:B------:R-:W-:-:S07]  /*1de0*/  MOV R76, R77 ;  /* 0x0000004d004c7202 */ /* 0x000fce0000000f00 */
[----:B------:R-:W-:Y:S05]  /*1df0*/  WARPSYNC.COLLECTIVE R48, `(.L_x_4245) ;  /* 0x0000000030087348 */ /* 0x000fea0003c00000 */
[----:B------:R0:W1:Y:S02]  /*1e00*/  SHFL.BFLY P1, R77, R51, R50, R49 ;  /* 0x0c000032334d7389 */ /* 0x0000640000020031 */
[----:B01----:R-:W-:Y:S05]  /*1e10*/  ENDCOLLECTIVE ;  /* 0x000000000000791b */ /* 0x003fea0003800000 */
.L_x_4245:
[----:B------:R-:W-:-:S05]  /*1e20*/  FADD.FTZ R76, R75, R76 ;  /* 0x0000004c4b4c7221 */ /* 0x000fca0000010000 */
[----:B------:R-:W-:Y:S02]  /*1e30*/  MOV R51, R76 ;  /* 0x0000004c00337202 */ /* 0x000fe40000000f00 */
[----:B------:R-:W-:-:S07]  /*1e40*/  MOV R63, R77 ;  /* 0x0000004d003f7202 */ /* 0x000fce0000000f00 */
[----:B------:R-:W-:Y:S05]  /*1e50*/  WARPSYNC.COLLECTIVE R48, `(.L_x_4246) ;  /* 0x0000000030087348 */ /* 0x000fea0003c00000 */
[----:B------:R0:W1:Y:S02]  /*1e60*/  SHFL.BFLY P1, R77, R51, R50, R49 ;  /* 0x0c000032334d7389 */ /* 0x0000640000020031 */
[----:B01----:R-:W-:Y:S05]  /*1e70*/  ENDCOLLECTIVE ;  /* 0x000000000000791b */ /* 0x003fea0003800000 */
.L_x_4246:
[----:B------:R-:W-:Y:S01]  /*1e80*/  MOV R71, R77 ;  /* 0x0000004d00477202 */ /* 0x000fe20000000f00 */
[----:B------:R-:W-:Y:S06]  /*1e90*/  BRA `(.L_x_4247) ;  /* 0xffffffe800dc7947 */ /* 0x000fec000383ffff */
.L_x_4248:
        /* <DEDUP_REMOVED lines=14> */
.L_x_6476:


//--------------------- .text._ZN10layer_norm13ln_bwd_kernelINS_13Kernel_traitsIf6__halffS2_fjLj256ELj1ELj4ELj1ELj16ENS_18Kernel_traits_baseILj256EfS2_fS2_fjLj128EEEEELb0ELb0ELb0ELb1EEEvNS_9BwdParamsE --------------------------
	.section	.text._ZN10layer_norm13ln_bwd_kernelINS_13Kernel_traitsIf6__halffS2_fjLj256ELj1ELj4ELj1ELj16ENS_18Kernel_traits_baseILj256EfS2_fS2_fjLj128EEEEELb0ELb0ELb0ELb1EEEvNS_9BwdParamsE,"ax",@progbits
	.align	128
        .global         _ZN10layer_norm13ln_bwd_kernelINS_13Kernel_traitsIf6__halffS2_fjLj256ELj1ELj4ELj1ELj16ENS_18Kernel_traits_baseILj256EfS2_fS2_fjLj128EEEEELb0ELb0ELb0ELb1EEEvNS_9BwdParamsE
        .type           _ZN10layer_norm13ln_bwd_kernelINS_13Kernel_traitsIf6__halffS2_fjLj256ELj1ELj4ELj1ELj16ENS_18Kernel_traits_baseILj256EfS2_fS2_fjLj128EEEEELb0ELb0ELb0ELb1EEEvNS_9BwdParamsE,@function
        .size           _ZN10layer_norm13ln_bwd_kernelINS_13Kernel_traitsIf6__halffS2_fjLj256ELj1ELj4ELj1ELj16ENS_18Kernel_traits_baseILj256EfS2_fS2_fjLj128EEEEELb0ELb0ELb0ELb1EEEvNS_9BwdParamsE,(.L_x_6477 - _ZN10layer_norm13ln_bwd_kernelINS_13Kernel_traitsIf6__halffS2_fjLj256ELj1ELj4ELj1ELj16ENS_18Kernel_traits_baseILj256EfS2_fS2_fjLj128EEEEELb0ELb0ELb0ELb1EEEvNS_9BwdParamsE)
        .other          _ZN10layer_norm13ln_bwd_kernelINS_13Kernel_traitsIf6__halffS2_fjLj256ELj1ELj4ELj1ELj16ENS_18Kernel_traits_baseILj256EfS2_fS2_fjLj128EEEEELb0ELb0ELb0ELb1EEEvNS_9BwdParamsE,@"STO_CUDA_ENTRY STV_DEFAULT"
_ZN10layer_norm13ln_bwd_kernelINS_13Kernel_traitsIf6__halffS2_fjLj256ELj1ELj4ELj1ELj16ENS_18Kernel_traits_baseILj256EfS2_fS2_fjLj128EEEEELb0ELb0ELb0ELb1EEEvNS_9BwdParamsE:
.text._ZN10layer_norm13ln_bwd_kernelINS_13Kernel_traitsIf6__halffS2_fjLj256ELj1ELj4ELj1ELj16ENS_18Kernel_traits_baseILj256EfS2_fS2_fjLj128EEEEELb0ELb0ELb0ELb1EEEvNS_9BwdParamsE:
        /* <DEDUP_REMOVED lines=42> */
.L_x_4257:
        /* <DEDUP_REMOVED lines=36> */
[--C-:B0-----:R-:W-:Y:S01]  /*04e0*/  FADD.FTZ R63, R38, -R66.reuse ;  /* 0x80000042263f7221 */ /* 0x101fe20000010000 */
[--C-:B------:R-:W-:Y:S01]  /*04f0*/  FADD.FTZ R68, R39, -R66.reuse ;  /* 0x8000004227447221 */ /* 0x100fe20000010000 */
[--C-:B---3--:R-:W-:Y:S01]  /*0500*/  FADD.FTZ R62, R40, -R66.reuse ;  /* 0x80000042283e7221 */ /* 0x108fe20000010000 */
[--C-:B------:R-:W-:Y:S01]  /*0510*/  FADD.FTZ R64, R41, -R66.reuse ;  /* 0x8000004229407221 */ /* 0x100fe20000010000 */
[--C-:B------:R-:W-:Y:S01]  /*0520*/  FADD.FTZ R42, R42, -R66.reuse ;  /* 0x800000422a2a7221 */ /* 0x100fe20000010000 */
[----:B------:R-:W-:Y:S01]  /*0530*/  FADD.FTZ R66, R43, -R66 ;  /* 0x800000422b427221 */ /* 0x000fe20000010000 */
[----:B------:R-:W-:Y:S02]  /*0540*/  HADD2.F32 R43, -RZ, R44.H0_H0 ;  /* 0x2000002cff2b7230 */ /* 0x000fe40000004100 */
[----:B------:R-:W-:-:S02]  /*0550*/  HADD2.F32 R38, -RZ, R45.H1_H1 ;  /* 0x3000002dff267230 */ /* 0x000fc40000004100 */
[C---:B------:R-:W-:Y:S01]  /*0560*/  FMUL.FTZ R0, R59.reuse, R0 ;  /* 0x000000003b007220 */ /* 0x040fe20000410000 */
[----:B-1----:R-:W-:Y:S02]  /*0570*/  HADD2.F32 R60, -RZ, R44.H1_H1 ;  /* 0x3000002cff3c7230 */ /* 0x002fe40000004100 */
[----:B------:R-:W-:Y:S01]  /*0580*/  FMUL.FTZ R61, R59, R68 ;  /* 0x000000443b3d7220 */ /* 0x000fe20000410000 */
[----:B------:R-:W-:Y:S01]  /*0590*/  FADD.FTZ R53, R43, R53 ;  /* 0x000000352b357221 */ /* 0x000fe20000010000 */
[----:B------:R-:W-:Y:S01]  /*05a0*/  FFMA.FTZ R55, R0, R43, R55 ;  /* 0x0000002b00377223 */ /* 0x000fe20000010037 */
[C---:B------:R-:W-:Y:S01]  /*05b0*/  FMUL.FTZ R65, R59.reuse, R65 ;  /* 0x000000413b417220 */ /* 0x040fe20000410000 */
[----:B------:R-:W-:Y:S01]  /*05c0*/  FMUL.FTZ R43, R20, R43 ;  /* 0x0000002b142b7220 */ /* 0x000fe20000410000 */
[----:B------:R-:W-:Y:S02]  /*05d0*/  HADD2.F32 R40, -RZ, R45.H0_H0 ;  /* 0x2000002dff287230 */ /* 0x000fe40000004100 */
        /* <DEDUP_REMOVED lines=9> */
[----:B------:R-:W-:Y:S01]  /*0670*/  FADD.FTZ R49, R40, R49 ;  /* 0x0000003128317221 */ /* 0x000fe20000010000 */
[-C--:B------:R-:W-:Y:S01]  /*0680*/  FFMA.FTZ R50, R63, R40.reuse, R50 ;  /* 0x000000283f327223 */ /* 0x080fe20000010032 */
[----:B------:R-:W-:Y:S01]  /*0690*/  FMUL.FTZ R40, R22, R40 ;  /* 0x0000002816287220 */ /* 0x000fe20000410000 */
[----:B------:R-:W-:Y:S01]  /*06a0*/  FADD.FTZ R69, R38, R41 ;  /* 0x0000002926457221 */ /* 0x000fe20000010000 */
[----:B------:R-:W-:-:S02]  /*06b0*/  HADD2.F32 R37, -RZ, R46.H0_H0 ;  /* 0x2000002eff257230 */ /* 0x000fc40000004100 */
[----:B------:R-:W-:Y:S01]  /*06c0*/  FFMA.FTZ R60, R65, R41, R60 ;  /* 0x00000029413c7223 */ /* 0x000fe2000001003c */
[----:B------:R-:W-:Y:S02]  /*06d0*/  HADD2.F32 R36, -RZ, R46.H1_H1 ;  /* 0x3000002eff247230 */ /* 0x000fe40000004100 */
[--C-:B------:R-:W-:Y:S02]  /*06e0*/  HADD2.F32 R67, -RZ, R47.reuse.H0_H0 ;  /* 0x2000002fff437230 */ /* 0x100fe40000004100 */
[----:B------:R-:W-:Y:S02]  /*06f0*/  HADD2.F32 R46, -RZ, R47.H1_H1 ;  /* 0x3000002fff2e7230 */ /* 0x000fe40000004100 */
[----:B------:R-:W-:Y:S01]  /*0700*/  FMUL.FTZ R47, R59, R62 ;  /* 0x0000003e3b2f7220 */ /* 0x000fe20000410000 */
[----:B------:R-:W-:Y:S01]  /*0710*/  FADD.FTZ R62, R69, R40 ;  /* 0x00000028453e7221 */ /* 0x000fe20000010000 */
[----:B------:R-:W-:Y:S01]  /*0720*/  FFMA.FTZ R60, R63, R40, R60 ;  /* 0x000000283f3c7223 */ /* 0x000fe2000001003c */
[----:B------:R-:W-:-:S02]  /*0730*/  FMUL.FTZ R38, R24, R37 ;  /* 0x0000002518267220 */ /* 0x000fc40000410000 */
[----:B------:R-:W-:Y:S01]  /*0740*/  FADD.FTZ R69, R62, R39 ;  /* 0x000000273e457221 */ /* 0x000fe20000010000 */
[----:B------:R-:W-:Y:S01]  /*0750*/  FFMA.FTZ R60, R61, R39, R60 ;  /* 0x000000273d3c7223 */ /* 0x000fe2000001003c */
[----:B------:R-:W-:Y:S01]  /*0760*/  FMUL.FTZ R44, R59, R64 ;  /* 0x000000403b2c7220 */ /* 0x000fe20000410000 */
[----:B------:R-:W-:Y:S01]  /*0770*/  FADD.FTZ R6, R37, R6 ;  /* 0x0000000625067221 */ /* 0x000fe20000010000 */
[----:B------:R-:W-:Y:S01]  /*0780*/  FFMA.FTZ R10, R47, R37, R10 ;  /* 0x000000252f0a7223 */ /* 0x000fe2000001000a */
[----:B------:R-:W-:Y:S01]  /*0790*/  FADD.FTZ R62, R69, R38 ;  /* 0x00000026453e7221 */ /* 0x000fe20000010000 */
[----:B------:R-:W-:Y:S01]  /*07a0*/  FMUL.FTZ R37, R25, R36 ;  /* 0x0000002419257220 */ /* 0x000fe20000410000 */
[----:B------:R-:W-:Y:S01]  /*07b0*/  FFMA.FTZ R69, R47, R38, R60 ;  /* 0x000000262f457223 */ /* 0x000fe2000001003c */
[----:B------:R-:W-:Y:S01]  /*07c0*/  FMUL.FTZ R45, R59, R42 ;  /* 0x0000002a3b2d7220 */ /* 0x000fe20000410000 */
[----:B------:R-:W-:Y:S01]  /*07d0*/  FADD.FTZ R5, R36, R5 ;  /* 0x0000000524057221 */ /* 0x000fe20000010000 */
[----:B------:R-:W-:Y:S01]  /*07e0*/  FFMA.FTZ R9, R44, R36, R9 ;  /* 0x000000242c097223 */ /* 0x000fe20000010009 */
        /* <DEDUP_REMOVED lines=32> */
.L_x_4269:
        /* <DEDUP_REMOVED lines=46> */
.L_x_4254:
        /* <DEDUP_REMOVED lines=37> */
.L_x_4253:
        /* <DEDUP_REMOVED lines=40> */
.L_x_4256:
        /* <DEDUP_REMOVED lines=36> */
.L_x_4255:
        /* <DEDUP_REMOVED lines=14> */
.L_x_4251:
        /* <DEDUP_REMOVED lines=16> */
.L_x_4250:
[----:B------:R-:W-:Y:S05]  /*15c0*/  BSYNC B0 ;  /* 0x0000000000007941 */ /* 0x000fea0003800000 */
.L_x_4249:
        /* <DEDUP_REMOVED lines=61> */
.L_x_4252:
        /* <DEDUP_REMOVED lines=8> */
.L_x_4259:
[----:B------:R-:W-:Y:S05]  /*1a20*/  BSYNC B2 ;  /* 0x0000000000027941 */ /* 0x000fea0003800000 */
.L_x_4258:
        /* <DEDUP_REMOVED lines=8> */
.L_x_4260:
[----:B------:R-:W-:Y:S01]  /*1ab0*/  HFMA2 R68, -RZ, RZ, 0, 1.1920928955078125e-07 ;  /* 0x00000002ff447431 */ /* 0x000fe200000001ff */
[----:B------:R-:W-:Y:S02]  /*1ac0*/  MOV R46, R62 ;  /* 0x0000003e002e7202 */ /* 0x000fe40000000f00 */
[----:B------:R-:W-:-:S03]  /*1ad0*/  MOV R62, R60 ;  /* 0x0000003c003e7202 */ /* 0x000fc60000000f00 */
[----:B------:R-:W-:-:S07]  /*1ae0*/  FADD.FTZ R69, R69, R46 ;  /* 0x0000002e45457221 */ /* 0x000fce0000010000 */
[----:B------:R-:W-:Y:S05]  /*1af0*/  WARPSYNC.COLLECTIVE R64, `(.L_x_4261) ;  /* 0x0000000040087348 */ /* 0x000fea0003c00000 */
[----:B------:R0:W1:Y:S02]  /*1b00*/  SHFL.BFLY P3, R62, R62, R68, R66 ;  /* 0x0c0000443e3e7389 */ /* 0x0000640000060042 */
[----:B01----:R-:W-:Y:S05]  /*1b10*/  ENDCOLLECTIVE ;  /* 0x000000000000791b */ /* 0x003fea0003800000 */
.L_x_4261:
[----:B------:R-:W-:Y:S02]  /*1b20*/  MOV R46, R62 ;  /* 0x0000003e002e7202 */ /* 0x000fe40000000f00 */
[----:B------:R-:W-:-:S03]  /*1b30*/  MOV R62, R69 ;  /* 0x00000045003e7202 */ /* 0x000fc60000000f00 */
[----:B------:R-:W-:-:S07]  /*1b40*/  FADD.FTZ R46, R60, R46 ;  /* 0x0000002e3c2e7221 */ /* 0x000fce0000010000 */
[----:B------:R-:W-:Y:S05]  /*1b50*/  WARPSYNC.COLLECTIVE R64, `(.L_x_4262) ;  /* 0x0000000040087348 */ /* 0x000fea0003c00000 */
[----:B------:R0:W1:Y:S02]  /*1b60*/  SHFL.BFLY P3, R62, R62, R68, R66 ;  /* 0x0c0000443e3e7389 */ /* 0x0000640000060042 */
[----:B01----:R-:W-:Y:S05]  /*1b70*/  ENDCOLLECTIVE ;  /* 0x000000000000791b */ /* 0x003fea0003800000 */
.L_x_4262:
[----:B------:R-:W-:Y:S02]  /*1b80*/  HFMA2 R68, -RZ, RZ, 0, 2.384185791015625e-07 ;  /* 0x00000004ff447431 */ /* 0x000fe400000001ff */
[----:B------:R-:W-:Y:S01]  /*1b90*/  FADD.FTZ R69, R69, R62 ;  /* 0x0000003e45457221 */ /* 0x000fe20000010000 */
[----:B------:R-:W-:-:S07]  /*1ba0*/  MOV R62, R46 ;  /* 0x0000002e003e7202 */ /* 0x000fce0000000f00 */
[----:B------:R-:W-:Y:S05]  /*1bb0*/  WARPSYNC.COLLECTIVE R64, `(.L_x_4263) ;  /* 0x0000000040087348 */ /* 0x000fea0003c00000 */
[----:B------:R0:W1:Y:S02]  /*1bc0*/  SHFL.BFLY P3, R62, R62, R68, R66 ;  /* 0x0c0000443e3e7389 */ /* 0x0000640000060042 */
[----:B01----:R-:W-:Y:S05]  /*1bd0*/  ENDCOLLECTIVE ;  /* 0x000000000000791b */ /* 0x003fea0003800000 */
.L_x_4263:
[----:B------:R-:W-:Y:S01]  /*1be0*/  FADD.FTZ R46, R46, R62 ;  /* 0x0000003e2e2e7221 */ /* 0x000fe20000010000 */
[----:B------:R-:W-:-:S07]  /*1bf0*/  MOV R62, R69 ;  /* 0x00000045003e7202 */ /* 0x000fce0000000f00 */
[----:B------:R-:W-:Y:S05]  /*1c00*/  WARPSYNC.COLLECTIVE R64, `(.L_x_4264) ;  /* 0x0000000040087348 */ /* 0x000fea0003c00000 */
[----:B------:R0:W1:Y:S02]  /*1c10*/  SHFL.BFLY P3, R62, R62, R68, R66 ;  /* 0x0c0000443e3e7389 */ /* 0x0000640000060042 */
[----:B01----:R-:W-:Y:S05]  /*1c20*/  ENDCOLLECTIVE ;  /* 0x000000000000791b */ /* 0x003fea0003800000 */
.L_x_4264:
[----:B------:R-:W-:Y:S02]  /*1c30*/  HFMA2 R68, -RZ, RZ, 0, 4.76837158203125e-07 ;  /* 0x00000008ff447431 */ /* 0x000fe400000001ff */
[----:B------:R-:W-:Y:S01]  /*1c40*/  FADD.FTZ R60, R69, R62 ;  /* 0x0000003e453c7221 */ /* 0x000fe20000010000 */
[----:B------:R-:W-:-:S07]  /*1c50*/  MOV R62, R46 ;  /* 0x0000002e003e7202 */ /* 0x000fce0000000f00 */
[----:B------:R-:W-:Y:S05]  /*1c60*/  WARPSYNC.COLLECTIVE R64, `(.L_x_4265) ;  /* 0x0000000040087348 */ /* 0x000fea0003c00000 */
[----:B------:R0:W1:Y:S02]  /*1c70*/  SHFL.BFLY P3, R62, R62, R68, R66 ;  /* 0x0c0000443e3e7389 */ /* 0x0000640000060042 */
[----:B01----:R-:W-:Y:S05]  /*1c80*/  ENDCOLLECTIVE ;  /* 0x000000000000791b */ /* 0x003fea0003800000 */
.L_x_4265:
[----:B------:R-:W-:Y:S01]  /*1c90*/  FADD.FTZ R46, R46, R62 ;  /* 0x0000003e2e2e7221 */ /* 0x000fe20000010000 */
[----:B------:R-:W-:-:S07]  /*1ca0*/  MOV R62, R60 ;  /* 0x0000003c003e7202 */ /* 0x000fce0000000f00 */
[----:B------:R-:W-:Y:S05]  /*1cb0*/  WARPSYNC.COLLECTIVE R64, `(.L_x_4266) ;  /* 0x0000000040087348 */ /* 0x000fea0003c00000 */
[----:B------:R0:W1:Y:S02]  /*1cc0*/  SHFL.BFLY P3, R62, R62, R68, R66 ;  /* 0x0c0000443e3e7389 */ /* 0x0000640000060042 */
[----:B01----:R-:W-:Y:S05]  /*1cd0*/  ENDCOLLECTIVE ;  /* 0x000000000000791b */ /* 0x003fea0003800000 */
.L_x_4266:
[----:B------:R-:W-:Y:S01]  /*1ce0*/  HFMA2 R68, -RZ, RZ, 0, 9.5367431640625e-07 ;  /* 0x00000010ff447431 */ /* 0x000fe200000001ff */
[----:B------:R-:W-:Y:S02]  /*1cf0*/  MOV R69, R62 ;  /* 0x0000003e00457202 */ /* 0x000fe40000000f00 */
[----:B------:R-:W-:-:S03]  /*1d00*/  MOV R62, R46 ;  /* 0x0000002e003e7202 */ /* 0x000fc60000000f00 */
[----:B------:R-:W-:-:S07]  /*1d10*/  FADD.FTZ R60, R60, R69 ;  /* 0x000000453c3c7221 */ /* 0x000fce0000010000 */
[----:B------:R-:W-:Y:S05]  /*1d20*/  WARPSYNC.COLLECTIVE R64, `(.L_x_4267) ;  /* 0x0000000040087348 */ /* 0x000fea0003c00000 */
[----:B------:R0:W1:Y:S02]  /*1d30*/  SHFL.BFLY P3, R62, R62, R68, R66 ;  /* 0x0c0000443e3e7389 */ /* 0x0000640000060042 */
[----:B01----:R-:W-:Y:S05]  /*1d40*/  ENDCOLLECTIVE ;  /* 0x000000000000791b */ /* 0x003fea0003800000 */
.L_x_4267:
[----:B------:R-:W-:Y:S02]  /*1d50*/  MOV R69, R62 ;  /* 0x0000003e00457202 */ /* 0x000fe40000000f00 */
[----:B------:R-:W-:-:S07]  /*1d60*/  MOV R62, R60 ;  /* 0x0000003c003e7202 */ /* 0x000fce0000000f00 */
[----:B------:R-:W-:Y:S05]  /*1d70*/  WARPSYNC.COLLECTIVE R64, `(.L_x_4268) ;  /* 0x0000000040087348 */ /* 0x000fea0003c00000 */
[----:B------:R0:W1:Y:S02]  /*1d80*/  SHFL.BFLY P3, R62, R62, R68, R66 ;  /* 0x0c0000443e3e7389 */ /* 0x0000640000060042 */
[----:B01----:R-:W-:Y:S05]  /*1d90*/  ENDCOLLECTIVE ;  /* 0x000000000000791b */ /* 0x003fea0003800000 */
.L_x_4268:
[----:B------:R-:W-:Y:S05]  /*1da0*/  BRA `(.L_x_4269) ;  /* 0xffffffec00107947 */ /* 0x000fea000383ffff */
.L_x_4270:
        /* <DEDUP_REMOVED lines=13> */
.L_x_6477:


//--------------------- .text._ZN10layer_norm13ln_bwd_kernelINS_13Kernel_traitsIf6__halffS2_fjLj256ELj1ELj4ELj1ELj16ENS_18Kernel_traits_baseILj256EfS2_fS2_fjLj128EEEEELb0ELb0ELb1ELb0EEEvNS_9BwdParamsE --------------------------
	.section	.text._ZN10layer_norm13ln_bwd_kernelINS_13Kernel_traitsIf6__halffS2_fjLj256ELj1ELj4ELj1ELj16ENS_18Kernel_traits_baseILj256EfS2_fS2_fjLj128EEEEELb0ELb0ELb1ELb0EEEvNS_9BwdParamsE,"ax",@progbits
	.align	128
        .global         _ZN10layer_norm13ln_bwd_kernelINS_13Kernel_traitsIf6__halffS2_fjLj256ELj1ELj4ELj1ELj16ENS_18Kernel_traits_baseILj256EfS2_fS2_fjLj128EEEEELb0ELb0ELb1ELb0EEEvNS_9BwdParamsE
        .type           _ZN10layer_norm13ln_bwd_kernelINS_13Kernel_traitsIf6__halffS2_fjLj256ELj1ELj4ELj1ELj16ENS_18Kernel_traits_baseILj256EfS2_fS2_fjLj128EEEEELb0ELb0ELb1ELb0EEEvNS_9BwdParamsE,@function
        .size           _ZN10layer_norm13ln_bwd_kernelINS_13Kernel_traitsIf6__halffS2_fjLj256ELj1ELj4ELj1ELj16ENS_18Kernel_traits_baseILj256EfS2_fS2_fjLj128EEEEELb0ELb0ELb1ELb0EEEvNS_9BwdParamsE,(.L_x_6478 - _ZN10layer_norm13ln_bwd_kernelINS_13Kernel_traitsIf6__halffS2_fjLj256ELj1ELj4ELj1ELj16ENS_18Kernel_traits_baseILj256EfS2_fS2_fjLj128EEEEELb0ELb0ELb1ELb0EEEvNS_9BwdParamsE)
        .other          _ZN10layer_norm13ln_bwd_kernelINS_13Kernel_traitsIf6__halffS2_fjLj256ELj1ELj4ELj1ELj16ENS_18Kernel_traits_baseILj256EfS2_fS2_fjLj128EEEEELb0ELb0ELb1ELb0EEEvNS_9BwdParamsE,@"STO_CUDA_ENTRY STV_DEFAULT"
_ZN10layer_norm13ln_bwd_kernelINS_13Kernel_traitsIf6__halffS2_fjLj256ELj1ELj4ELj1ELj16ENS_18Kernel_traits_baseILj256EfS2_fS2_fjLj128EEEEELb0ELb0ELb1ELb0EEEvNS_9BwdParamsE:
.text._ZN10layer_norm13ln_bwd_kernelINS_13Kernel_traitsIf6__halffS2_fjLj256ELj1ELj4ELj1ELj16ENS_18Kernel_traits_baseILj256EfS2_fS2_fjLj128EEEEELb0ELb0ELb1ELb0EEEvNS_9BwdParamsE:
        /* <DEDUP_REMOVED lines=41> */
.L_x_4299:
        /* <DEDUP_REMOVED lines=35> */
[----:B------:R-:W2:Y:S04]  /*04c0*/  LDG.E.128 R56, desc[UR6][R68.64+0x10] ;  /* 0x0000100644387981 */ /* 0x000ea8000c1e1d00 */
[----:B------:R-:W2:Y:S01]  /*04d0*/  LDG.E.128 R60, desc[UR6][R60.64] ;  /* 0x000000063c3c7981 */ /* 0x000ea2000c1e1d00 */
[----:B------:R-:W-:-:S04]  /*04e0*/  ISETP.NE.U32.AND P1, PT, RZ, UR18, PT ;  /* 0x00000012ff007c0c */ /* 0x000fc8000bf25070 */
[----:B------:R-:W-:-:S13]  /*04f0*/  ISETP.NE.AND.EX P1, PT, RZ, UR19, PT, P1 ;  /* 0x00000013ff007c0c */ /* 0x000fda000bf25310 */
[----:B------:R-:W0:Y:S02]  /*0500*/  @P1 LDC.64 R74, c[0x0][0x438] ;  /* 0x00010e00ff4a1b82 */ /* 0x000e240000000a00 */
[----:B0-----:R-:W-:-:S05]  /*0510*/  @P1 IMAD.WIDE.U32 R74, R3, 0x20, R74 ;  /* 0x00000020034a1825 */ /* 0x001fca00078e004a */
[----:B------:R-:W5:Y:S04]  /*0520*/  @P1 LDG.E.128 R12, desc[UR6][R74.64] ;  /* 0x000000064a0c1981 */ /* 0x000f68000c1e1d00 */
[----:B------:R0:W5:Y:S01]  /*0530*/  @P1 LDG.E.128 R8, desc[UR6][R74.64+0x10] ;  /* 0x000010064a081981 */ /* 0x000162000c1e1d00 */
[----:B-1----:R-:W-:-:S04]  /*0540*/  ISETP.NE.AND P1, PT, R4, RZ, PT ;  /* 0x000000ff0400720c */ /* 0x002fc80003f25270 */
[----:B---3--:R-:W-:-:S05]  /*0550*/  FSEL R65, R65, RZ, !P1 ;  /* 0x000000ff41417208 */ /* 0x008fca0004800000 */
[--C-:B----4-:R-:W-:Y:S01]  /*0560*/  FADD.FTZ R66, R52, -R65.reuse ;  /* 0x8000004134427221 */ /* 0x110fe20000010000 */
[--C-:B------:R-:W-:Y:S01]  /*0570*/  FADD.FTZ R52, R53, -R65.reuse ;  /* 0x8000004135347221 */ /* 0x100fe20000010000 */
[--C-:B------:R-:W-:Y:S01]  /*0580*/  FADD.FTZ R54, R54, -R65.reuse ;  /* 0x8000004136367221 */ /* 0x100fe20000010000 */
[--C-:B--2---:R-:W-:Y:S01]  /*0590*/  FADD.FTZ R56, R56, -R65.reuse ;  /* 0x8000004138387221 */ /* 0x104fe20000010000 */
[--C-:B------:R-:W-:Y:S01]  /*05a0*/  FADD.FTZ R72, R59, -R65.reuse ;  /* 0x800000413b487221 */ /* 0x100fe20000010000 */
[--C-:B------:R-:W-:Y:S02]  /*05b0*/  HADD2.F32 R53, -RZ, R60.reuse.H0_H0 ;  /* 0x2000003cff357230 */ /* 0x100fe40000004100 */
[----:B------:R-:W-:Y:S01]  /*05c0*/  FADD.FTZ R68, R55, -R65 ;  /* 0x8000004137447221 */ /* 0x000fe20000010000 */
[----:B------:R-:W-:Y:S02]  /*05d0*/  HADD2.F32 R60, -RZ, R60.H1_H1 ;  /* 0x3000003cff3c7230 */ /* 0x000fe40000004100 */
[----:B-----5:R-:W-:Y:S01]  /*05e0*/  FMUL.FTZ R3, R7, R66 ;  /* 0x0000004207037220 */ /* 0x020fe20000410000 */
[----:B------:R-:W-:-:S02]  /*05f0*/  HADD2.F32 R59, -RZ, R63.H0_H0 ;  /* 0x2000003fff3b7230 */ /* 0x000fc40000004100 */
[C---:B------:R-:W-:Y:S01]  /*0600*/  FMUL.FTZ R52, R7.reuse, R52 ;  /* 0x0000003407347220 */ /* 0x040fe20000410000 */
[----:B------:R-:W-:Y:S02]  /*0610*/  HADD2.F32 R76, -RZ, R63.H1_H1 ;  /* 0x3000003fff4c7230 */ /* 0x000fe40000004100 */
[C---:B------:R-:W-:Y:S01]  /*0620*/  FMUL.FTZ R63, R7.reuse, R56 ;  /* 0x00000038073f7220 */ /* 0x040fe20000410000 */
[--C-:B------:R-:W-:Y:S02]  /*0630*/  HADD2.F32 R55, -RZ, R61.reuse.H0_H0 ;  /* 0x2000003dff377230 */ /* 0x100fe40000004100 */
[-C--:B------:R-:W-:Y:S01]  /*0640*/  FMUL.FTZ R56, R16, R53.reuse ;  /* 0x0000003510387220 */ /* 0x080fe20000410000 */
[----:B0-----:R-:W-:Y:S02]  /*0650*/  HADD2.F32 R74, -RZ, R61.H1_H1 ;  /* 0x3000003dff4a7230 */ /* 0x001fe40000004100 */
[----:B------:R-:W-:Y:S01]  /*0660*/  FMUL.FTZ R61, R7, R54 ;  /* 0x00000036073d7220 */ /* 0x000fe20000410000 */
[----:B------:R-:W-:Y:S01]  /*0670*/  FFMA.FTZ R40, R3, R53, R40 ;  /* 0x0000003503287223 */ /* 0x000fe20000010028 */
[----:B------:R-:W-:Y:S01]  /*0680*/  FADD.FTZ R36, R36, R53 ;  /* 0x0000003524247221 */ /* 0x000fe20000010000 */
        /* <DEDUP_REMOVED lines=8> */
[----:B------:R-:W-:-:S02]  /*0710*/  FADD.FTZ R58, R58, -R65 ;  /* 0x800000413a3a7221 */ /* 0x000fc40000010000 */
[----:B------:R-:W-:Y:S01]  /*0720*/  FADD.FTZ R69, R54, R53 ;  /* 0x0000003536457221 */ /* 0x000fe20000010000 */
[----:B------:R-:W-:Y:S01]  /*0730*/  FFMA.FTZ R54, R52, R53, R55 ;  /* 0x0000003534367223 */ /* 0x000fe20000010037 */
[----:B------:R-:W-:Y:S01]  /*0740*/  FADD.FTZ R70, R57, -R65 ;  /* 0x8000004139467221 */ /* 0x000fe20000010000 */
[--C-:B------:R-:W-:Y:S02]  /*0750*/  HADD2.F32 R57, -RZ, R62.reuse.H0_H0 ;  /* 0x2000003eff397230 */ /* 0x100fe40000004100 */
[C---:B------:R-:W-:Y:S01]  /*0760*/  FMUL.FTZ R65, R7.reuse, R58 ;  /* 0x0000003a07417220 */ /* 0x040fe20000410000 */
[----:B------:R-:W-:Y:S01]  /*0770*/  FMUL.FTZ R68, R7, R68 ;  /* 0x0000004407447220 */ /* 0x000fe20000410000 */
[----:B------:R-:W-:Y:S01]  /*0780*/  FMUL.FTZ R67, R19, R74 ;  /* 0x0000004a13437220 */ /* 0x000fe20000410000 */
[----:B------:R-:W-:Y:S01]  /*0790*/  FADD.FTZ R58, R69, R60 ;  /* 0x0000003c453a7221 */ /* 0x000fe20000010000 */
[----:B------:R-:W-:Y:S01]  /*07a0*/  FFMA.FTZ R55, R61, R60, R54 ;  /* 0x0000003c3d377223 */ /* 0x000fe20000010036 */
[----:B------:R-:W-:-:S02]  /*07b0*/  HADD2.F32 R62, -RZ, R62.H1_H1 ;  /* 0x3000003eff3e7230 */ /* 0x000fc40000004100 */
        /* <DEDUP_REMOVED lines=27> */
.L_x_4274:
        /* <DEDUP_REMOVED lines=9> */
.L_x_4275:
[----:B------:R-:W-:Y:S05]  /*0a00*/  BSYNC.RECONVERGENT B1 ;  /* 0x0000000000017941 */ /* 0x000fea0003800200 */
.L_x_4273:
        /* <DEDUP_REMOVED lines=21> */
.L_x_4311:
        /* <DEDUP_REMOVED lines=37> */
.L_x_4283:
[----:B------:R-:W-:Y:S05]  /*0db0*/  BSYNC.RECONVERGENT B3 ;  /* 0x0000000000037941 */ /* 0x000fea0003800200 */
.L_x_4282:
        /* <DEDUP_REMOVED lines=10> */
.L_x_4285:
[----:B------:R-:W-:Y:S05]  /*0e60*/  BSYNC.RECONVERGENT B3 ;  /* 0x0000000000037941 */ /* 0x000fea0003800200 */
.L_x_4284:
        /* <DEDUP_REMOVED lines=10> */
.L_x_4287:
[----:B------:R-:W-:Y:S05]  /*0f10*/  BSYNC.RECONVERGENT B3 ;  /* 0x0000000000037941 */ /* 0x000fea0003800200 */
.L_x_4286:
        /* <DEDUP_REMOVED lines=10> */
.L_x_4289:
[----:B------:R-:W-:Y:S05]  /*0fc0*/  BSYNC.RECONVERGENT B3 ;  /* 0x0000000000037941 */ /* 0x000fea0003800200 */
.L_x_4288:
        /* <DEDUP_REMOVED lines=10> */
.L_x_4291:
[----:B------:R-:W-:Y:S05]  /*1070*/  BSYNC.RECONVERGENT B3 ;  /* 0x0000000000037941 */ /* 0x000fea0003800200 */
.L_x_4290:
        /* <DEDUP_REMOVED lines=10> */
.L_x_4293:
[----:B------:R-:W-:Y:S05]  /*1120*/  BSYNC.RECONVERGENT B3 ;  /* 0x0000000000037941 */ /* 0x000fea0003800200 */
.L_x_4292:
        /* <DEDUP_REMOVED lines=10> */
.L_x_4295:
[----:B------:R-:W-:Y:S05]  /*11d0*/  BSYNC.RECONVERGENT B3 ;  /* 0x0000000000037941 */ /* 0x000fea0003800200 */
.L_x_4294:
        /* <DEDUP_REMOVED lines=10> */
.L_x_4281:
        /* <DEDUP_REMOVED lines=29> */
[----:B------:R-:W-:Y:S01]  /*1450*/  @P2 F2FP.F16.F32.PACK_AB R49, RZ, R49 ;  /* 0x00000031ff31223e */ /* 0x000fe200000000ff */
        /* <DEDUP_REMOVED lines=11> */
[----:B------:R-:W-:Y:S01]  /*1510*/  @P2 F2FP.F16.F32.PACK_AB R5, RZ, R5 ;  /* 0x00000005ff05223e */ /* 0x000fe200000000ff */
[----:B------:R-:W1:Y:S01]  /*1520*/  @P2 LDC R74, c[0x0][0x40c] ;  /* 0x00010300ff4a2b82 */ /* 0x000e620000000800 */
[----:B0-----:R-:W-:Y:S02]  /*1530*/  @P2 FMUL.FTZ R27, R50, R27 ;  /* 0x0000001b321b2220 */ /* 0x001fe40000410000 */
[----:B------:R-:W-:-:S03]  /*1540*/  @P2 PRMT R46, R5, 0x7610, R46 ;  /* 0x00007610052e2816 */ /* 0x000fc6000000002e */
[----:B------:R-:W-:Y:S02]  /*1550*/  @P2 F2FP.F16.F32.PACK_AB R27, RZ, R27 ;  /* 0x0000001bff1b223e */ /* 0x000fe400000000ff */
[----:B------:R-:W0:Y:S01]  /*1560*/  @P2 LDC R71, c[0x0][0x40c] ;  /* 0x00010300ff472b82 */ /* 0x000e220000000800 */
[----:B--2---:R-:W-:Y:S01]  /*1570*/  @P2 FMUL.FTZ R64, R49, R64 ;  /* 0x0000004031402220 */ /* 0x004fe20000410000 */
[----:B------:R-:W-:Y:S02]  /*1580*/  @P2 PRMT R45, R27, 0x7610, R45 ;  /* 0x000076101b2d2816 */ /* 0x000fe4000000002d */
[----:B------:R-:W-:Y:S02]  /*1590*/  FSEL R27, R7, RZ, P1 ;  /* 0x000000ff071b7208 */ /* 0x000fe40000800000 */
[----:B------:R-:W-:Y:S01]  /*15a0*/  @P2 F2FP.F16.F32.PACK_AB R64, RZ, R64 ;  /* 0x00000040ff40223e */ /* 0x000fe200000000ff */
[----:B---3--:R-:W-:-:S03]  /*15b0*/  @P2 FMUL.FTZ R6, R51, R6 ;  /* 0x0000000633062220 */ /* 0x008fc60000410000 */
[----:B------:R-:W-:Y:S02]  /*15c0*/  @P2 PRMT R44, R44, 0x5410, R64 ;  /* 0x000054102c2c2816 */ /* 0x000fe40000000040 */
[----:B------:R-:W-:Y:S01]  /*15d0*/  @P2 F2FP.F16.F32.PACK_AB R6, RZ, R6 ;  /* 0x00000006ff06223e */ /* 0x000fe200000000ff */
[----:B-1----:R-:W-:-:S03]  /*15e0*/  @P2 FMUL.FTZ R74, R25, R74 ;  /* 0x0000004a194a2220 */ /* 0x002fc60000410000 */
[----:B------:R-:W-:Y:S02]  /*15f0*/  @P2 PRMT R45, R45, 0x5410, R6 ;  /* 0x000054102d2d2816 */ /* 0x000fe40000000006 */
[----:B------:R-:W-:Y:S01]  /*1600*/  @P2 F2FP.F16.F32.PACK_AB R74, RZ, R74 ;  /* 0x0000004aff4a223e */ /* 0x000fe200000000ff */
[----:B0-----:R-:W-:-:S03]  /*1610*/  @P2 FMUL.FTZ R71, R26, R71 ;  /* 0x000000471a472220 */ /* 0x001fc60000410000 */
        /* <DEDUP_REMOVED lines=8> */
.L_x_4280:
        /* <DEDUP_REMOVED lines=16> */
[----:B------:R-:W-:-:S03]  /*17a0*/  @P2 F2FP.F16.F32.PACK_AB R64, RZ, R64 ;  /* 0x00000040ff40223e */ /* 0x000fc600000000ff */
        /* <DEDUP_REMOVED lines=8> */
[----:B------:R-:W-:Y:S01]  /*1830*/  @P2 F2FP.F16.F32.PACK_AB R5, RZ, R5 ;  /* 0x00000005ff05223e */ /* 0x000fe200000000ff */
        /* <DEDUP_REMOVED lines=9> */
[----:B------:R-:W-:Y:S01]  /*18d0*/  @P2 F2FP.F16.F32.PACK_AB R73, RZ, R73 ;  /* 0x00000049ff49223e */ /* 0x000fe200000000ff */
[----:B------:R-:W-:Y:S01]  /*18e0*/  @P3 FFMA.FTZ R5, R7, R74, R8 ;  /* 0x0000004a07053223 */ /* 0x000fe20000010008 */
[----:B-1----:R-:W-:Y:S01]  /*18f0*/  @P2 FMUL.FTZ R64, R64, R75 ;  /* 0x0000004b40402220 */ /* 0x002fe20000410000 */
[----:B------:R-:W0:Y:S01]  /*1900*/  @P2 LDC R74, c[0x0][0x40c] ;  /* 0x00010300ff4a2b82 */ /* 0x000e220000000800 */
[----:B------:R-:W-:-:S03]  /*1910*/  @P2 PRMT R45, R73, 0x7610, R45 ;  /* 0x00007610492d2816 */ /* 0x000fc6000000002d */
[----:B------:R-:W-:-:S04]  /*1920*/  @P2 F2FP.F16.F32.PACK_AB R64, RZ, R64 ;  /* 0x00000040ff40223e */ /* 0x000fc800000000ff */
[----:B------:R-:W1:Y:S01]  /*1930*/  @P2 LDC R73, c[0x0][0x40c] ;  /* 0x00010300ff492b82 */ /* 0x000e620000000800 */
[----:B------:R-:W-:Y:S01]  /*1940*/  @P2 PRMT R45, R45, 0x5410, R64 ;  /* 0x000054102d2d2816 */ /* 0x000fe20000000040 */
[----:B------:R-:W-:Y:S01]  /*1950*/  @P3 FFMA.FTZ R64, R70, R6, R71 ;  /* 0x0000000646403223 */ /* 0x000fe20000010047 */
[----:B0-----:R-:W-:-:S03]  /*1960*/  @P2 FMUL.FTZ R5, R5, R74 ;  /* 0x0000004a05052220 */ /* 0x001fc60000410000 */
[----:B------:R-:W-:Y:S01]  /*1970*/  @P3 FADD.FTZ R74, R57, -R64 ;  /* 0x80000040394a3221 */ /* 0x000fe20000010000 */
[----:B------:R-:W-:-:S03]  /*1980*/  MOV R64, R9 ;  /* 0x0000000900407202 */ /* 0x000fc60000000f00 */
[----:B------:R-:W-:Y:S01]  /*1990*/  @P3 FFMA.FTZ R64, R7, R74, R9 ;  /* 0x0000004a07403223 */ /* 0x000fe20000010009 */
[----:B------:R-:W-:-:S03]  /*19a0*/  @P2 F2FP.F16.F32.PACK_AB R5, RZ, R5 ;  /* 0x00000005ff05223e */ /* 0x000fc600000000ff */
[----:B-1----:R-:W-:Y:S01]  /*19b0*/  @P2 FMUL.FTZ R64, R64, R73 ;  /* 0x0000004940402220 */ /* 0x002fe20000410000 */
[----:B------:R-:W-:Y:S01]  /*19c0*/  @P3 FFMA.FTZ R73, R65, R6, R71 ;  /* 0x0000000641493223 */ /* 0x000fe20000010047 */
[----:B------:R-:W-:-:S03]  /*19d0*/  @P2 PRMT R46, R5, 0x7610, R46 ;  /* 0x00007610052e2816 */ /* 0x000fc6000000002e */
[----:B------:R-:W-:Y:S01]  /*19e0*/  @P3 FADD.FTZ R74, R62, -R73 ;  /* 0x800000493e4a3221 */ /* 0x000fe20000010000 */
[----:B------:R-:W-:Y:S02]  /*19f0*/  MOV R73, R10 ;  /* 0x0000000a00497202 */ /* 0x000fe40000000f00 */
[----:B------:R-:W-:Y:S01]  /*1a00*/  @P2 F2FP.F16.F32.PACK_AB R64, RZ, R64 ;  /* 0x00000040ff40223e */ /* 0x000fe200000000ff */
[----:B------:R-:W-:Y:S02]  /*1a10*/  @P3 FFMA.FTZ R73, R7, R74, R10 ;  /* 0x0000004a07493223 */ /* 0x000fe4000001000a */
        /* <DEDUP_REMOVED lines=14> */
.L_x_4297:
        /* <DEDUP_REMOVED lines=36> */
[----:B------:R-:W-:-:S04]  /*1d40*/  @P2 F2FP.F16.F32.PACK_AB R5, RZ, R5 ;  /* 0x00000005ff05223e */ /* 0x000fc800000000ff */
[----:B------:R-:W2:Y:S01]  /*1d50*/  @P2 LDC R73, c[0x0][0x40c] ;  /* 0x00010300ff492b82 */ /* 0x000ea20000000800 */
[----:B-1----:R-:W-:Y:S01]  /*1d60*/  @P2 FMUL.FTZ R6, R27, R6 ;  /* 0x000000061b062220 */ /* 0x002fe20000410000 */
[----:B------:R-:W-:-:S04]  /*1d70*/  @P2 PRMT R47, R5, 0x7610, R47 ;  /* 0x00007610052f2816 */ /* 0x000fc8000000002f */
[----:B------:R-:W-:Y:S02]  /*1d80*/  @P2 F2FP.F16.F32.PACK_AB R6, RZ, R6 ;  /* 0x00000006ff06223e */ /* 0x000fe400000000ff */
[----:B------:R-:W1:Y:S02]  /*1d90*/  @P2 LDC R7, c[0x0][0x40c] ;  /* 0x00010300ff072b82 */ /* 0x000e640000000800 */
[----:B------:R-:W-:-:S06]  /*1da0*/  @P2 PRMT R47, R47, 0x5410, R6 ;  /* 0x000054102f2f2816 */ /* 0x000fcc0000000006 */
[----:B------:R-:W3:Y:S01]  /*1db0*/  @P2 LDC R76, c[0x0][0x40c] ;  /* 0x00010300ff4c2b82 */ /* 0x000ee20000000800 */
[----:B0-----:R-:W-:-:S05]  /*1dc0*/  @P2 FMUL.FTZ R5, R48, R71 ;  /* 0x0000004730052220 */ /* 0x001fca0000410000 */
[----:B------:R-:W-:Y:S02]  /*1dd0*/  @P2 F2FP.F16.F32.PACK_AB R5, RZ, R5 ;  /* 0x00000005ff05223e */ /* 0x000fe400000000ff */
[----:B------:R-:W0:Y:S01]  /*1de0*/  @P2 LDC R74, c[0x0][0x40c] ;  /* 0x00010300ff4a2b82 */ /* 0x000e220000000800 */
[----:B--2---:R-:W-:Y:S01]  /*1df0*/  @P2 FMUL.FTZ R71, R50, R73 ;  /* 0x0000004932472220 */ /* 0x004fe20000410000 */
[----:B------:R-:W-:-:S04]  /*1e00*/  @P2 PRMT R44, R5, 0x7610, R44 ;  /* 0x00007610052c2816 */ /* 0x000fc8000000002c */
[----:B------:R-:W-:Y:S02]  /*1e10*/  @P2 F2FP.F16.F32.PACK_AB R71, RZ, R71 ;  /* 0x00000047ff47223e */ /* 0x000fe400000000ff */
[----:B------:R-:W2:Y:S01]  /*1e20*/  @P2 LDC R64, c[0x0][0x40c] ;  /* 0x00010300ff402b82 */ /* 0x000ea20000000800 */
[----:B-1----:R-:W-:Y:S01]  /*1e30*/  @P2 FMUL.FTZ R7, R24, R7 ;  /* 0x0000000718072220 */ /* 0x002fe20000410000 */
[----:B------:R-:W-:-:S04]  /*1e40*/  @P2 PRMT R45, R71, 0x7610, R45 ;  /* 0x00007610472d2816 */ /* 0x000fc8000000002d */
[----:B------:R-:W-:Y:S01]  /*1e50*/  @P2 F2FP.F16.F32.PACK_AB R7, RZ, R7 ;  /* 0x00000007ff07223e */ /* 0x000fe200000000ff */
[----:B---3--:R-:W-:-:S03]  /*1e60*/  @P2 FMUL.FTZ R6, R49, R76 ;  /* 0x0000004c31062220 */ /* 0x008fc60000410000 */
[----:B------:R-:W-:Y:S02]  /*1e70*/  @P2 PRMT R46, R7, 0x7610, R46 ;  /* 0x00007610072e2816 */ /* 0x000fe4000000002e */
[----:B------:R-:W-:Y:S01]  /*1e80*/  @P2 F2FP.F16.F32.PACK_AB R6, RZ, R6 ;  /* 0x00000006ff06223e */ /* 0x000fe200000000ff */
[----:B0-----:R-:W-:-:S03]  /*1e90*/  @P2 FMUL.FTZ R74, R51, R74 ;  /* 0x0000004a334a2220 */ /* 0x001fc60000410000 */
[----:B------:R-:W-:Y:S02]  /*1ea0*/  @P2 PRMT R44, R44, 0x5410, R6 ;  /* 0x000054102c2c2816 */ /* 0x000fe40000000006 */
[----:B------:R-:W-:Y:S01]  /*1eb0*/  @P2 F2FP.F16.F32.PACK_AB R74, RZ, R74 ;  /* 0x0000004aff4a223e */ /* 0x000fe200000000ff */
[----:B--2---:R-:W-:-:S03]  /*1ec0*/  @P2 FMUL.FTZ R64, R25, R64 ;  /* 0x0000004019402220 */ /* 0x004fc60000410000 */
[----:B------:R-:W-:Y:S02]  /*1ed0*/  @P2 PRMT R45, R45, 0x5410, R74 ;  /* 0x000054102d2d2816 */ /* 0x000fe4000000004a */
[----:B------:R-:W-:-:S04]  /*1ee0*/  @P2 F2FP.F16.F32.PACK_AB R64, RZ, R64 ;  /* 0x00000040ff40223e */ /* 0x000fc800000000ff */
[----:B------:R-:W-:-:S07]  /*1ef0*/  @P2 PRMT R46, R46, 0x5410, R64 ;  /* 0x000054102e2e2816 */ /* 0x000fce0000000040 */
.L_x_4296:
[----:B------:R-:W-:Y:S05]  /*1f00*/  BSYNC.RECONVERGENT B1 ;  /* 0x0000000000017941 */ /* 0x000fea0003800200 */
.L_x_4279:
        /* <DEDUP_REMOVED lines=16> */
.L_x_4298:
[----:B------:R2:W-:Y:S02]  /*2010*/  @P2 STG.E.128 desc[UR6][R6.64], R44 ;  /* 0x0000002c06002986 */ /* 0x0005e4000c101d06 */
.L_x_4278:
[----:B------:R-:W-:Y:S05]  /*2020*/  BSYNC.RECONVERGENT B2 ;  /* 0x0000000000027941 */ /* 0x000fea0003800200 */
.L_x_4277:
[----:B--2---:R-:W2:Y:S02]  /*2030*/  LDC.64 R6, c[0x0][0x380] ;  /* 0x0000e000ff067b82 */ /* 0x004ea40000000a00 */
[----:B--2---:R-:W-:-:S04]  /*2040*/  LEA R2, R6, R2, 0x2 ;  /* 0x0000000206027211 */ /* 0x004fc800078e10ff */
[----:B------:R-:W-:-:S13]  /*2050*/  ISETP.GE.AND P1, PT, R2, R7, PT ;  /* 0x000000070200720c */ /* 0x000fda0003f26270 */
[----:B------:R-:W-:Y:S05]  /*2060*/  @!P1 BRA `(.L_x_4299) ;  /* 0xffffffe000889947 */ /* 0x000fea000383ffff */
.L_x_4272:
[----:B------:R-:W-:Y:S05]  /*2070*/  BSYNC B0 ;  /* 0x0000000000007941 */ /* 0x000fea0003800000 */
.L_x_4271:
        /* <DEDUP_REMOVED lines=81> */
.L_x_4276:
[----:B------:R-:W-:Y:S01]  /*2590*/  HFMA2 R58, -RZ, RZ, 0, 5.9604644775390625e-08 ;  /* 0x00000001ff3a7431 */ /* 0x000fe200000001ff */
[----:B------:R-:W-:Y:S01]  /*25a0*/  BSSY B1, `(.L_x_4300) ;  /* 0x0000006000017945 */ /* 0x000fe20003800000 */
[----:B0-----:R-:W-:Y:S02]  /*25b0*/  MOV R55, 0x1f ;  /* 0x0000001f00377802 */ /* 0x001fe40000000f00 */
[----:B------:R-:W-:-:S07]  /*25c0*/  MOV R54, 0xffffffff ;  /* 0xffffffff00367802 */ /* 0x000fce0000000f00 */
[----:B-1----:R-:W-:Y:S05]  /*25d0*/  WARPSYNC.COLLECTIVE R54, `(.L_x_4301) ;  /* 0x0000000036087348 */ /* 0x002fea0003c00000 */
[----:B------:R0:W2:Y:S02]  /*25e0*/  SHFL.BFLY P1, R74, R73, R58, R55 ;  /* 0x0c00003a494a7389 */ /* 0x0000a40000020037 */
[----:B012---:R-:W-:Y:S05]  /*25f0*/  ENDCOLLECTIVE ;  /* 0x000000000000791b */ /* 0x007fea0003800000 */
.L_x_4301:
[----:B------:R-:W-:Y:S05]  /*2600*/  BSYNC B1 ;  /* 0x0000000000017941 */ /* 0x000fea0003800000 */
.L_x_4300:
        /* <DEDUP_REMOVED lines=8> */
.L_x_4302:
[----:B------:R-:W-:Y:S01]  /*2690*/  HFMA2 R58, -RZ, RZ, 0, 1.1920928955078125e-07 ;  /* 0x00000002ff3a7431 */ /* 0x000fe200000001ff */
[----:B------:R-:W-:Y:S02]  /*26a0*/  MOV R73, R59 ;  /* 0x0000003b00497202 */ /* 0x000fe40000000f00 */
[----:B------:R-:W-:-:S07]  /*26b0*/  MOV R76, R74 ;  /* 0x0000004a004c7202 */ /* 0x000fce0000000f00 */
[----:B------:R-:W-:Y:S05]  /*26c0*/  WARPSYNC.COLLECTIVE R54, `(.L_x_4303) ;  /* 0x0000000036087348 */ /* 0x000fea0003c00000 */
[----:B------:R0:W1:Y:S02]  /*26d0*/  SHFL.BFLY P1, R74, R73, R58, R55 ;  /* 0x0c00003a494a7389 */ /* 0x0000640000020037 */
[----:B01----:R-:W-:Y:S05]  /*26e0*/  ENDCOLLECTIVE ;  /* 0x000000000000791b */ /* 0x003fea0003800000 */
.L_x_4303:
[----:B------:R-:W-:-:S05]  /*26f0*/  FADD.FTZ R77, R76, R71 ;  /* 0x000000474c4d7221 */ /* 0x000fca0000010000 */
[----:B------:R-:W-:Y:S01]  /*2700*/  MOV R73, R77 ;  /* 0x0000004d00497202 */ /* 0x000fe20000000f00 */
[----:B------:R-:W-:-:S07]  /*2710*/  FADD.FTZ R75, R59, R74 ;  /* 0x0000004a3b4b7221 */ /* 0x000fce0000010000 */
[----:B------:R-:W-:Y:S05]  /*2720*/  WARPSYNC.COLLECTIVE R54, `(.L_x_4304) ;  /* 0x0000000036087348 */ /* 0x000fea0003c00000 */
[----:B------:R0:W1:Y:S02]  /*2730*/  SHFL.BFLY P1, R74, R73, R58, R55 ;  /* 0x0c00003a494a7389 */ /* 0x0000640000020037 */
[----:B01----:R-:W-:Y:S05]  /*2740*/  ENDCOLLECTIVE ;  /* 0x000000000000791b */ /* 0x003fea0003800000 */
.L_x_4304:
[----:B------:R-:W-:Y:S01]  /*2750*/  HFMA2 R58, -RZ, RZ, 0, 2.384185791015625e-07 ;  /* 0x00000004ff3a7431 */ /* 0x000fe200000001ff */
[----:B------:R-:W-:Y:S02]  /*2760*/  MOV R73, R75 ;  /* 0x0000004b00497202 */ /* 0x000fe40000000f00 */
[----:B------:R-:W-:-:S07]  /*2770*/  MOV R76, R74 ;  /* 0x0000004a004c7202 */ /* 0x000fce0000000f00 */
[----:B------:R-:W-:Y:S05]  /*2780*/  WARPSYNC.COLLECTIVE R54, `(.L_x_4305) ;  /* 0x0000000036087348 */ /* 0x000fea0003c00000 */
[----:B------:R0:W1:Y:S02]  /*2790*/  SHFL.BFLY P1, R74, R73, R58, R55 ;  /* 0x0c00003a494a7389 */ /* 0x0000640000020037 */
[----:B01----:R-:W-:Y:S05]  /*27a0*/  ENDCOLLECTIVE ;  /* 0x000000000000791b */ /* 0x003fea0003800000 */
.L_x_4305:
[----:B------:R-:W-:-:S05]  /*27b0*/  FADD.FTZ R77, R77, R76 ;  /* 0x0000004c4d4d7221 */ /* 0x000fca0000010000 */
[----:B------:R-:W-:Y:S01]  /*27c0*/  MOV R73, R77 ;  /* 0x0000004d00497202 */ /* 0x000fe20000000f00 */
[----:B------:R-:W-:-:S07]  /*27d0*/  FADD.FTZ R76, R75, R74 ;  /* 0x0000004a4b4c7221 */ /* 0x000fce0000010000 */
[----:B------:R-:W-:Y:S05]  /*27e0*/  WARPSYNC.COLLECTIVE R54, `(.L_x_4306) ;  /* 0x0000000036087348 */ /* 0x000fea0003c00000 */
[----:B------:R0:W1:Y:S02]  /*27f0*/  SHFL.BFLY P1, R74, R73, R58, R55 ;  /* 0x0c00003a494a7389 */ /* 0x0000640000020037 */
[----:B01----:R-:W-:Y:S05]  /*2800*/  ENDCOLLECTIVE ;  /* 0x000000000000791b */ /* 0x003fea0003800000 */
.L_x_4306:
[----:B------:R-:W-:Y:S01]  /*2810*/  HFMA2 R58, -RZ, RZ, 0, 4.76837158203125e-07 ;  /* 0x00000008ff3a7431 */ /* 0x000fe200000001ff */
[----:B------:R-:W-:Y:S02]  /*2820*/  MOV R73, R76 ;  /* 0x0000004c00497202 */ /* 0x000fe40000000f00 */
[----:B------:R-:W-:-:S07]  /*2830*/  MOV R59, R74 ;  /* 0x0000004a003b7202 */ /* 0x000fce0000000f00 */
[----:B------:R-:W-:Y:S05]  /*2840*/  WARPSYNC.COLLECTIVE R54, `(.L_x_4307) ;  /* 0x0000000036087348 */ /* 0x000fea0003c00000 */
[----:B------:R0:W1:Y:S02]  /*2850*/  SHFL.BFLY P1, R74, R73, R58, R55 ;  /* 0x0c00003a494a7389 */ /* 0x0000640000020037 */
[----:B01----:R-:W-:Y:S05]  /*2860*/  ENDCOLLECTIVE ;  /* 0x000000000000791b */ /* 0x003fea0003800000 */
.L_x_4307:
[----:B------:R-:W-:-:S05]  /*2870*/  FADD.FTZ R75, R77, R59 ;  /* 0x0000003b4d4b7221 */ /* 0x000fca0000010000 */
[----:B------:R-:W-:Y:S01]  /*2880*/  MOV R73, R75 ;  /* 0x0000004b00497202 */ /* 0x000fe20000000f00 */
[----:B------:R-:W-:-:S07]  /*2890*/  FADD.FTZ R71, R76, R74 ;  /* 0x0000004a4c477221 */ /* 0x000fce0000010000 */
[----:B------:R-:W-:Y:S05]  /*28a0*/  WARPSYNC.COLLECTIVE R54, `(.L_x_4308) ;  /* 0x0000000036087348 */ /* 0x000fea0003c00000 */
[----:B------:R0:W1:Y:S02]  /*28b0*/  SHFL.BFLY P1, R74, R73, R58, R55 ;  /* 0x0c00003a494a7389 */ /* 0x0000640000020037 */
[----:B01----:R-:W-:Y:S05]  /*28c0*/  ENDCOLLECTIVE ;  /* 0x000000000000791b */ /* 0x003fea0003800000 */
.L_x_4308:
[----:B------:R-:W-:Y:S01]  /*28d0*/  HFMA2 R58, -RZ, RZ, 0, 9.5367431640625e-07 ;  /* 0x00000010ff3a7431 */ /* 0x000fe200000001ff */
[----:B------:R-:W-:Y:S02]  /*28e0*/  MOV R73, R71 ;  /* 0x0000004700497202 */ /* 0x000fe40000000f00 */
[----:B------:R-:W-:-:S07]  /*28f0*/  MOV R59, R74 ;  /* 0x0000004a003b7202 */ /* 0x000fce0000000f00 */
[----:B------:R-:W-:Y:S05]  /*2900*/  WARPSYNC.COLLECTIVE R54, `(.L_x_4309) ;  /* 0x0000000036087348 */ /* 0x000fea0003c00000 */
[----:B------:R0:W1:Y:S02]  /*2910*/  SHFL.BFLY P1, R74, R73, R58, R55 ;  /* 0x0c00003a494a7389 */ /* 0x0000640000020037 */
[----:B01----:R-:W-:Y:S05]  /*2920*/  ENDCOLLECTIVE ;  /* 0x000000000000791b */ /* 0x003fea0003800000 */
.L_x_4309:
[----:B------:R-:W-:-:S05]  /*2930*/  FADD.FTZ R59, R75, R59 ;  /* 0x0000003b4b3b7221 */ /* 0x000fca0000010000 */
[----:B------:R-:W-:Y:S02]  /*2940*/  MOV R73, R59 ;  /* 0x0000003b00497202 */ /* 0x000fe40000000f00 */
[----:B------:R-:W-:-:S07]  /*2950*/  MOV R77, R74 ;  /* 0x0000004a004d7202 */ /* 0x000fce0000000f00 */
[----:B------:R-:W-:Y:S05]  /*2960*/  WARPSYNC.COLLECTIVE R54, `(.L_x_4310) ;  /* 0x0000000036087348 */ /* 0x000fea0003c00000 */
[----:B------:R0:W1:Y:S02]  /*2970*/  SHFL.BFLY P1, R74, R73, R58, R55 ;  /* 0x0c00003a494a7389 */ /* 0x0000640000020037 */
[----:B01----:R-:W-:Y:S05]  /*2980*/  ENDCOLLECTIVE ;  /* 0x000000000000791b */ /* 0x003fea0003800000 */
.L_x_4310:
[----:B------:R-:W-:Y:S05]  /*2990*/  BRA `(.L_x_4311) ;  /* 0xffffffe000707947 */ /* 0x000fea000383ffff */
.L_x_4312:
        /* <DEDUP_REMOVED lines=14> */
.L_x_6478:


//--------------------- .text._ZN10layer_norm13ln_bwd_kernelINS_13Kernel_traitsIf6__halffS2_fjLj256ELj1ELj4ELj1ELj16ENS_18Kernel_traits_baseILj256EfS2_fS2_fjLj128EEEEELb0ELb0ELb1ELb1EEEvNS_9BwdParamsE --------------------------
	.section	.text._ZN10layer_norm13ln_bwd_kernelINS_13Kernel_traitsIf6__halffS2_fjLj256ELj1ELj4ELj1ELj16ENS_18Kernel_traits_baseILj256EfS2_fS2_fjLj128EEEEELb0ELb0ELb1ELb1EEEvNS_9BwdParamsE,"ax",@progbits
	.align	128
        .global         _ZN10layer_norm13ln_bwd_kernelINS_13Kernel_traitsIf6__halffS2_fjLj256ELj1ELj4ELj1ELj16ENS_18Kernel_traits_baseILj256EfS2_fS2_fjLj128EEEEELb0ELb0ELb1ELb1EEEvNS_9BwdParamsE
        .type           _ZN10layer_norm13ln_bwd_kernelINS_13Kernel_traitsIf6__halffS2_fjLj256ELj1ELj4ELj1ELj16ENS_18Kernel_traits_baseILj256EfS2_fS2_fjLj128EEEEELb0ELb0ELb1ELb1EEEvNS_9BwdParamsE,@function
        .size           _ZN10layer_norm13ln_bwd_kernelINS_13Kernel_traitsIf6__halffS2_fjLj256ELj1ELj4ELj1ELj16ENS_18Kernel_traits_baseILj256EfS2_fS2_fjLj128EEEEELb0ELb0ELb1ELb1EEEvNS_9BwdParamsE,(.L_x_6479 - _ZN10layer_norm13ln_bwd_kernelINS_13Kernel_traitsIf6__halffS2_fjLj256ELj1ELj4ELj1ELj16ENS_18Kernel_traits_baseILj256EfS2_fS2_fjLj128EEEEELb0ELb0ELb1ELb1EEEvNS_9BwdParamsE)
        .other          _ZN10layer_norm13ln_bwd_kernelINS_13Kernel_traitsIf6__halffS2_fjLj256ELj1ELj4ELj1ELj16ENS_18Kernel_traits_baseILj256EfS2_fS2_fjLj128EEEEELb0ELb0ELb1ELb1EEEvNS_9BwdParamsE,@"STO_CUDA_ENTRY STV_DEFAULT"
_ZN10layer_norm13ln_bwd_kernelINS_13Kernel_traitsIf6__halffS2_fjLj256ELj1ELj4ELj1ELj16ENS_18Kernel_traits_baseILj256EfS2_fS2_fjLj128EEEEELb0ELb0ELb1ELb1EEEvNS_9BwdParamsE:
.text._ZN10layer_norm13ln_bwd_kernelINS_13Kernel_traitsIf6__halffS2_fjLj256ELj1ELj4ELj1ELj16ENS_18Kernel_traits_baseILj256EfS2_fS2_fjLj128EEEEELb0ELb0ELb1ELb1EEEvNS_9BwdParamsE:
        /* <DEDUP_REMOVED lines=31> */
.L_x_4340:
        /* <DEDUP_REMOVED lines=49> */
[--C-:B------:R-:W-:Y:S02]  /*0500*/  HADD2.F32 R53, -RZ, R60.reuse.H0_H0 ;  /* 0x2000003cff357230 */ /* 0x100fe40000004100 */
[--C-:B------:R-:W-:Y:S01]  /*0510*/  FADD.FTZ R58, R58, -R3.reuse ;  /* 0x800000033a3a7221 */ /* 0x100fe20000010000 */
[----:B------:R-:W-:Y:S01]  /*0520*/  FADD.FTZ R72, R59, -R3 ;  /* 0x800000033b487221 */ /* 0x000fe20000010000 */
[----:B------:R-:W-:-:S02]  /*0530*/  HADD2.F32 R60, -RZ, R60.H1_H1 ;  /* 0x3000003cff3c7230 */ /* 0x000fc40000004100 */
[C---:B-----5:R-:W-:Y:S01]  /*0540*/  FMUL.FTZ R3, R7.reuse, R52 ;  /* 0x0000003407037220 */ /* 0x060fe20000410000 */
[--C-:B------:R-:W-:Y:S02]  /*0550*/  HADD2.F32 R55, -RZ, R61.reuse.H0_H0 ;  /* 0x2000003dff377230 */ /* 0x100fe40000004100 */
[-C--:B------:R-:W-:Y:S01]  /*0560*/  FMUL.FTZ R52, R28, R53.reuse ;  /* 0x000000351c347220 */ /* 0x080fe20000410000 */
[----:B0-----:R-:W-:Y:S02]  /*0570*/  HADD2.F32 R74, -RZ, R61.H1_H1 ;  /* 0x3000003dff4a7230 */ /* 0x001fe40000004100 */
[C---:B------:R-:W-:Y:S01]  /*0580*/  FMUL.FTZ R61, R7.reuse, R54 ;  /* 0x00000036073d7220 */ /* 0x040fe20000410000 */
[----:B------:R-:W-:Y:S01]  /*0590*/  FMUL.FTZ R67, R7, R58 ;  /* 0x0000003a07437220 */ /* 0x000fe20000410000 */
[----:B------:R-:W-:Y:S01]  /*05a0*/  FFMA.FTZ R36, R3, R53, R36 ;  /* 0x0000003503247223 */ /* 0x000fe20000010024 */
[----:B------:R-:W-:Y:S01]  /*05b0*/  FADD.FTZ R24, R24, R53 ;  /* 0x0000003518187221 */ /* 0x000fe20000010000 */
[----:B------:R-:W-:Y:S01]  /*05c0*/  FMUL.FTZ R53, R29, R60 ;  /* 0x0000003c1d357220 */ /* 0x000fe20000410000 */
[-C--:B------:R-:W-:Y:S01]  /*05d0*/  FFMA.FTZ R38, R61, R55.reuse, R38 ;  /* 0x000000373d267223 */ /* 0x080fe20000010026 */
[----:B------:R-:W-:Y:S01]  /*05e0*/  FADD.FTZ R26, R26, R55 ;  /* 0x000000371a1a7221 */ /* 0x000fe20000010000 */
[----:B------:R-:W-:Y:S01]  /*05f0*/  FMUL.FTZ R58, R30, R55 ;  /* 0x000000371e3a7220 */ /* 0x000fe20000410000 */
[----:B------:R-:W-:Y:S01]  /*0600*/  FADD.FTZ R54, RZ, R52 ;  /* 0x00000034ff367221 */ /* 0x000fe20000010000 */
[----:B------:R-:W-:Y:S01]  /*0610*/  FMUL.FTZ R66, R7, R66 ;  /* 0x0000004207427220 */ /* 0x000fe20000410000 */
[----:B------:R-:W-:-:S02]  /*0620*/  FFMA.FTZ R55, R3, R52, RZ ;  /* 0x0000003403377223 */ /* 0x000fc400000100ff */
[----:B------:R-:W-:Y:S02]  /*0630*/  FADD.FTZ R71, R54, R53 ;  /* 0x0000003536477221 */ /* 0x000fe40000010000 */
[C---:B------:R-:W-:Y:S01]  /*0640*/  FFMA.FTZ R54, R66.reuse, R53, R55 ;  /* 0x0000003542367223 */ /* 0x040fe20000010037 */
[--C-:B------:R-:W-:Y:S02]  /*0650*/  HADD2.F32 R57, -RZ, R62.reuse.H0_H0 ;  /* 0x2000003eff397230 */ /* 0x100fe40000004100 */
[--C-:B------:R-:W-:Y:S02]  /*0660*/  HADD2.F32 R59, -RZ, R63.reuse.H0_H0 ;  /* 0x2000003fff3b7230 */ /* 0x100fe40000004100 */
[----:B------:R-:W-:Y:S02]  /*0670*/  HADD2.F32 R76, -RZ, R63.H1_H1 ;  /* 0x3000003fff4c7230 */ /* 0x000fe40000004100 */
[C---:B------:R-:W-:Y:S01]  /*0680*/  FMUL.FTZ R63, R7.reuse, R56 ;  /* 0x00000038073f7220 */ /* 0x040fe20000410000 */
[----:B------:R-:W-:Y:S01]  /*0690*/  FMUL.FTZ R68, R7, R68 ;  /* 0x0000004407447220 */ /* 0x000fe20000410000 */
[----:B------:R-:W-:Y:S01]  /*06a0*/  FMUL.FTZ R69, R31, R74 ;  /* 0x0000004a1f457220 */ /* 0x000fe20000410000 */
[----:B------:R-:W-:Y:S01]  /*06b0*/  FADD.FTZ R56, R71, R58 ;  /* 0x0000003a47387221 */ /* 0x000fe20000010000 */
[----:B------:R-:W-:Y:S01]  /*06c0*/  FFMA.FTZ R55, R61, R58, R54 ;  /* 0x0000003a3d377223 */ /* 0x000fe20000010036 */
[----:B------:R-:W-:Y:S01]  /*06d0*/  FFMA.FTZ R37, R66, R60, R37 ;  /* 0x0000003c42257223 */ /* 0x000fe20000010025 */
[----:B------:R-:W-:Y:S01]  /*06e0*/  FADD.FTZ R25, R25, R60 ;  /* 0x0000003c19197221 */ /* 0x000fe20000010000 */
[----:B------:R-:W-:-:S02]  /*06f0*/  HADD2.F32 R62, -RZ, R62.H1_H1 ;  /* 0x3000003eff3e7230 */ /* 0x000fc40000004100 */
        /* <DEDUP_REMOVED lines=27> */
.L_x_4316:
        /* <DEDUP_REMOVED lines=13> */
.L_x_4317:
[----:B------:R-:W-:Y:S05]  /*0980*/  BSYNC.RECONVERGENT B1 ;  /* 0x0000000000017941 */ /* 0x000fea0003800200 */
.L_x_4315:
        /* <DEDUP_REMOVED lines=21> */
.L_x_4352:
        /* <DEDUP_REMOVED lines=34> */
.L_x_4323:
[----:B------:R-:W-:Y:S05]  /*0d00*/  BSYNC.RECONVERGENT B2 ;  /* 0x0000000000027941 */ /* 0x000fea0003800200 */
.L_x_4322:
        /* <DEDUP_REMOVED lines=10> */
.L_x_4325:
[----:B------:R-:W-:Y:S05]  /*0db0*/  BSYNC.RECONVERGENT B2 ;  /* 0x0000000000027941 */ /* 0x000fea0003800200 */
.L_x_4324:
        /* <DEDUP_REMOVED lines=10> */
.L_x_4327:
[----:B------:R-:W-:Y:S05]  /*0e60*/  BSYNC.RECONVERGENT B2 ;  /* 0x0000000000027941 */ /* 0x000fea0003800200 */
.L_x_4326:
        /* <DEDUP_REMOVED lines=10> */
.L_x_4329:
[----:B------:R-:W-:Y:S05]  /*0f10*/  BSYNC.RECONVERGENT B2 ;  /* 0x0000000000027941 */ /* 0x000fea0003800200 */
.L_x_4328:
        /* <DEDUP_REMOVED lines=10> */
.L_x_4331:
[----:B------:R-:W-:Y:S05]  /*0fc0*/  BSYNC.RECONVERGENT B2 ;  /* 0x0000000000027941 */ /* 0x000fea0003800200 */
.L_x_4330:
        /* <DEDUP_REMOVED lines=10> */
.L_x_4333:
[----:B------:R-:W-:Y:S05]  /*1070*/  BSYNC.RECONVERGENT B2 ;  /* 0x0000000000027941 */ /* 0x000fea0003800200 */
.L_x_4332:
        /* <DEDUP_REMOVED lines=10> */
.L_x_4335:
[----:B------:R-:W-:Y:S05]  /*1120*/  BSYNC.RECONVERGENT B2 ;  /* 0x0000000000027941 */ /* 0x000fea0003800200 */
.L_x_4334:
        /* <DEDUP_REMOVED lines=10> */
.L_x_4321:
        /* <DEDUP_REMOVED lines=66> */
.L_x_4320:
        /* <DEDUP_REMOVED lines=70> */
.L_x_4337:
        /* <DEDUP_REMOVED lines=37> */
[----:B------:R-:W3:Y:S01]  /*1ca0*/  @P1 LDC R73, c[0x0][0x40c] ;  /* 0x00010300ff491b82 */ /* 0x000ee20000000800 */
[----:B--2---:R-:W-:Y:S01]  /*1cb0*/  @P1 FMUL.FTZ R6, R19, R6 ;  /* 0x0000000613061220 */ /* 0x004fe20000410000 */
[----:B------:R-:W-:-:S04]  /*1cc0*/  @P1 PRMT R47, R5, 0x7610, R47 ;  /* 0x00007610052f1816 */ /* 0x000fc8000000002f */
[----:B------:R-:W-:Y:S02]  /*1cd0*/  @P1 F2FP.F16.F32.PACK_AB R6, RZ, R6 ;  /* 0x00000006ff06123e */ /* 0x000fe400000000ff */
[----:B------:R-:W2:Y:S02]  /*1ce0*/  @P1 LDC R7, c[0x0][0x40c] ;  /* 0x00010300ff071b82 */ /* 0x000ea40000000800 */
[----:B------:R-:W-:-:S06]  /*1cf0*/  @P1 PRMT R47, R47, 0x5410, R6 ;  /* 0x000054102f2f1816 */ /* 0x000fcc0000000006 */
[----:B-1----:R-:W1:Y:S01]  /*1d00*/  @P1 LDC R76, c[0x0][0x40c] ;  /* 0x00010300ff4c1b82 */ /* 0x002e620000000800 */
[----:B0-----:R-:W-:-:S05]  /*1d10*/  @P1 FMUL.FTZ R5, R48, R65 ;  /* 0x0000004130051220 */ /* 0x001fca0000410000 */
[----:B------:R-:W-:Y:S02]  /*1d20*/  @P1 F2FP.F16.F32.PACK_AB R5, RZ, R5 ;  /* 0x00000005ff05123e */ /* 0x000fe400000000ff */
[----:B------:R-:W0:Y:S01]  /*1d30*/  @P1 LDC R74, c[0x0][0x40c] ;  /* 0x00010300ff4a1b82 */ /* 0x000e220000000800 */
[----:B---3--:R-:W-:Y:S01]  /*1d40*/  @P1 FMUL.FTZ R65, R50, R73 ;  /* 0x0000004932411220 */ /* 0x008fe20000410000 */
[----:B------:R-:W-:-:S04]  /*1d50*/  @P1 PRMT R44, R5, 0x7610, R44 ;  /* 0x00007610052c1816 */ /* 0x000fc8000000002c */
[----:B------:R-:W-:Y:S02]  /*1d60*/  @P1 F2FP.F16.F32.PACK_AB R65, RZ, R65 ;  /* 0x00000041ff41123e */ /* 0x000fe400000000ff */
[----:B------:R-:W3:Y:S01]  /*1d70*/  @P1 LDC R56, c[0x0][0x40c] ;  /* 0x00010300ff381b82 */ /* 0x000ee20000000800 */
[----:B--2---:R-:W-:Y:S01]  /*1d80*/  @P1 FMUL.FTZ R7, R16, R7 ;  /* 0x0000000710071220 */ /* 0x004fe20000410000 */
[----:B------:R-:W-:-:S04]  /*1d90*/  @P1 PRMT R45, R65, 0x7610, R45 ;  /* 0x00007610412d1816 */ /* 0x000fc8000000002d */
[----:B------:R-:W-:Y:S01]  /*1da0*/  @P1 F2FP.F16.F32.PACK_AB R7, RZ, R7 ;  /* 0x00000007ff07123e */ /* 0x000fe200000000ff */
[----:B-1----:R-:W-:-:S03]  /*1db0*/  @P1 FMUL.FTZ R6, R49, R76 ;  /* 0x0000004c31061220 */ /* 0x002fc60000410000 */
[----:B------:R-:W-:Y:S02]  /*1dc0*/  @P1 PRMT R46, R7, 0x7610, R46 ;  /* 0x00007610072e1816 */ /* 0x000fe4000000002e */
[----:B------:R-:W-:Y:S01]  /*1dd0*/  @P1 F2FP.F16.F32.PACK_AB R6, RZ, R6 ;  /* 0x00000006ff06123e */ /* 0x000fe200000000ff */
[----:B0-----:R-:W-:-:S03]  /*1de0*/  @P1 FMUL.FTZ R74, R51, R74 ;  /* 0x0000004a334a1220 */ /* 0x001fc60000410000 */
[----:B------:R-:W-:Y:S02]  /*1df0*/  @P1 PRMT R44, R44, 0x5410, R6 ;  /* 0x000054102c2c1816 */ /* 0x000fe40000000006 */
[----:B------:R-:W-:Y:S01]  /*1e00*/  @P1 F2FP.F16.F32.PACK_AB R74, RZ, R74 ;  /* 0x0000004aff4a123e */ /* 0x000fe200000000ff */
[----:B---3--:R-:W-:-:S03]  /*1e10*/  @P1 FMUL.FTZ R56, R17, R56 ;  /* 0x0000003811381220 */ /* 0x008fc60000410000 */
[----:B------:R-:W-:Y:S02]  /*1e20*/  @P1 PRMT R45, R45, 0x5410, R74 ;  /* 0x000054102d2d1816 */ /* 0x000fe4000000004a */
[----:B------:R-:W-:-:S04]  /*1e30*/  @P1 F2FP.F16.F32.PACK_AB R56, RZ, R56 ;  /* 0x00000038ff38123e */ /* 0x000fc800000000ff */
[----:B------:R-:W-:-:S07]  /*1e40*/  @P1 PRMT R46, R46, 0x5410, R56 ;  /* 0x000054102e2e1816 */ /* 0x000fce0000000038 */
.L_x_4336:
[----:B------:R-:W-:Y:S05]  /*1e50*/  BSYNC.RECONVERGENT B1 ;  /* 0x0000000000017941 */ /* 0x000fea0003800200 */
.L_x_4319:
        /* <DEDUP_REMOVED lines=12> */
.L_x_4339:
[----:B------:R-:W-:Y:S05]  /*1f20*/  BSYNC.RECONVERGENT B1 ;  /* 0x0000000000017941 */ /* 0x000fea0003800200 */
.L_x_4338:
        /* <DEDUP_REMOVED lines=8> */
.L_x_4314:
[----:B------:R-:W-:Y:S05]  /*1fb0*/  BSYNC B0 ;  /* 0x0000000000007941 */ /* 0x000fea0003800000 */
.L_x_4313:
        /* <DEDUP_REMOVED lines=64> */
.L_x_4318:
        /* <DEDUP_REMOVED lines=8> */
.L_x_4342:
[----:B------:R-:W-:Y:S05]  /*2440*/  BSYNC B1 ;  /* 0x0000000000017941 */ /* 0x000fea0003800000 */
.L_x_4341:
        /* <DEDUP_REMOVED lines=8> */
.L_x_4343:
[----:B------:R-:W-:Y:S01]  /*24d0*/  HFMA2 R56, -RZ, RZ, 0, 1.1920928955078125e-07 ;  /* 0x00000002ff387431 */ /* 0x000fe200000001ff */
[----:B------:R-:W-:Y:S02]  /*24e0*/  MOV R57, R75 ;  /* 0x0000004b00397202 */ /* 0x000fe40000000f00 */
[----:B------:R-:W-:-:S07]  /*24f0*/  MOV R77, R74 ;  /* 0x0000004a004d7202 */ /* 0x000fce0000000f00 */
[----:B------:R-:W-:Y:S05]  /*2500*/  WARPSYNC.COLLECTIVE R54, `(.L_x_4344) ;  /* 0x0000000036087348 */ /* 0x000fea0003c00000 */
[----:B------:R0:W1:Y:S02]  /*2510*/  SHFL.BFLY P0, R74, R57, R56, R55 ;  /* 0x0c000038394a7389 */ /* 0x0000640000000037 */
[----:B01----:R-:W-:Y:S05]  /*2520*/  ENDCOLLECTIVE ;  /* 0x000000000000791b */ /* 0x003fea0003800000 */
.L_x_4344:
[----:B------:R-:W-:-:S05]  /*2530*/  FADD.FTZ R77, R77, R73 ;  /* 0x000000494d4d7221 */ /* 0x000fca0000010000 */
[----:B------:R-:W-:Y:S01]  /*2540*/  MOV R57, R77 ;  /* 0x0000004d00397202 */ /* 0x000fe20000000f00 */
[----:B------:R-:W-:-:S07]  /*2550*/  FADD.FTZ R75, R75, R74 ;  /* 0x0000004a4b4b7221 */ /* 0x000fce0000010000 */
[----:B------:R-:W-:Y:S05]  /*2560*/  WARPSYNC.COLLECTIVE R54, `(.L_x_4345) ;  /* 0x0000000036087348 */ /* 0x000fea0003c00000 */
[----:B------:R0:W1:Y:S02]  /*2570*/  SHFL.BFLY P0, R74, R57, R56, R55 ;  /* 0x0c000038394a7389 */ /* 0x0000640000000037 */
[----:B01----:R-:W-:Y:S05]  /*2580*/  ENDCOLLECTIVE ;  /* 0x000000000000791b */ /* 0x003fea0003800000 */
.L_x_4345:
[----:B------:R-:W-:Y:S01]  /*2590*/  HFMA2 R56, -RZ, RZ, 0, 2.384185791015625e-07 ;  /* 0x00000004ff387431 */ /* 0x000fe200000001ff */
[----:B------:R-:W-:Y:S02]  /*25a0*/  MOV R57, R75 ;  /* 0x0000004b00397202 */ /* 0x000fe40000000f00 */
[----:B------:R-:W-:-:S07]  /*25b0*/  MOV R76, R74 ;  /* 0x0000004a004c7202 */ /* 0x000fce0000000f00 */
[----:B------:R-:W-:Y:S05]  /*25c0*/  WARPSYNC.COLLECTIVE R54, `(.L_x_4346) ;  /* 0x0000000036087348 */ /* 0x000fea0003c00000 */
[----:B------:R0:W1:Y:S02]  /*25d0*/  SHFL.BFLY P0, R74, R57, R56, R55 ;  /* 0x0c000038394a7389 */ /* 0x0000640000000037 */
[----:B01----:R-:W-:Y:S05]  /*25e0*/  ENDCOLLECTIVE ;  /* 0x000000000000791b */ /* 0x003fea0003800000 */
.L_x_4346:
[----:B------:R-:W-:-:S05]  /*25f0*/  FADD.FTZ R77, R77, R76 ;  /* 0x0000004c4d4d7221 */ /* 0x000fca0000010000 */
[----:B------:R-:W-:Y:S01]  /*2600*/  MOV R57, R77 ;  /* 0x0000004d00397202 */ /* 0x000fe20000000f00 */
[----:B------:R-:W-:-:S07]  /*2610*/  FADD.FTZ R73, R75, R74 ;  /* 0x0000004a4b497221 */ /* 0x000fce0000010000 */
[----:B------:R-:W-:Y:S05]  /*2620*/  WARPSYNC.COLLECTIVE R54, `(.L_x_4347) ;  /* 0x0000000036087348 */ /* 0x000fea0003c00000 */
[----:B------:R0:W1:Y:S02]  /*2630*/  SHFL.BFLY P0, R74, R57, R56, R55 ;  /* 0x0c000038394a7389 */ /* 0x0000640000000037 */
[----:B01----:R-:W-:Y:S05]  /*2640*/  ENDCOLLECTIVE ;  /* 0x000000000000791b */ /* 0x003fea0003800000 */
.L_x_4347:
[----:B------:R-:W-:Y:S01]  /*2650*/  HFMA2 R56, -RZ, RZ, 0, 4.76837158203125e-07 ;  /* 0x00000008ff387431 */ /* 0x000fe200000001ff */
[----:B------:R-:W-:Y:S02]  /*2660*/  MOV R57, R73 ;  /* 0x0000004900397202 */ /* 0x000fe40000000f00 */
[----:B------:R-:W-:-:S07]  /*2670*/  MOV R76, R74 ;  /* 0x0000004a004c7202 */ /* 0x000fce0000000f00 */
[----:B------:R-:W-:Y:S05]  /*2680*/  WARPSYNC.COLLECTIVE R54, `(.L_x_4348) ;  /* 0x0000000036087348 */ /* 0x000fea0003c00000 */
[----:B------:R0:W1:Y:S02]  /*2690*/  SHFL.BFLY P0, R74, R57, R56, R55 ;  /* 0x0c000038394a7389 */ /* 0x0000640000000037 */
[----:B01----:R-:W-:Y:S05]  /*26a0*/  ENDCOLLECTIVE ;  /* 0x000000000000791b */ /* 0x003fea0003800000 */
.L_x_4348:
[----:B------:R-:W-:-:S05]  /*26b0*/  FADD.FTZ R77, R77, R76 ;  /* 0x0000004c4d4d7221 */ /* 0x000fca0000010000 */
[----:B------:R-:W-:Y:S01]  /*26c0*/  MOV R57, R77 ;  /* 0x0000004d00397202 */ /* 0x000fe20000000f00 */
[----:B------:R-:W-:-:S07]  /*26d0*/  FADD.FTZ R76, R73, R74 ;  /* 0x0000004a494c7221 */ /* 0x000fce0000010000 */
[----:B------:R-:W-:Y:S05]  /*26e0*/  WARPSYNC.COLLECTIVE R54, `(.L_x_4349) ;  /* 0x0000000036087348 */ /* 0x000fea0003c00000 */
[----:B------:R0:W1:Y:S02]  /*26f0*/  SHFL.BFLY P0, R74, R57, R56, R55 ;  /* 0x0c000038394a7389 */ /* 0x0000640000000037 */
[----:B01----:R-:W-:Y:S05]  /*2700*/  ENDCOLLECTIVE ;  /* 0x000000000000791b */ /* 0x003fea0003800000 */
.L_x_4349:
[----:B------:R-:W-:Y:S01]  /*2710*/  HFMA2 R56, -RZ, RZ, 0, 9.5367431640625e-07 ;  /* 0x00000010ff387431 */ /* 0x000fe200000001ff */
[----:B------:R-:W-:Y:S02]  /*2720*/  MOV R57, R76 ;  /* 0x0000004c00397202 */ /* 0x000fe40000000f00 */
[----:B------:R-:W-:-:S07]  /*2730*/  MOV R75, R74 ;  /* 0x0000004a004b7202 */ /* 0x000fce0000000f00 */
[----:B------:R-:W-:Y:S05]  /*2740*/  WARPSYNC.COLLECTIVE R54, `(.L_x_4350) ;  /* 0x0000000036087348 */ /* 0x000fea0003c00000 */
[----:B------:R0:W1:Y:S02]  /*2750*/  SHFL.BFLY P0, R74, R57, R56, R55 ;  /* 0x0c000038394a7389 */ /* 0x0000640000000037 */
[----:B01----:R-:W-:Y:S05]  /*2760*/  ENDCOLLECTIVE ;  /* 0x000000000000791b */ /* 0x003fea0003800000 */
.L_x_4350:
[----:B------:R-:W-:-:S05]  /*2770*/  FADD.FTZ R75, R77, R75 ;  /* 0x0000004b4d4b7221 */ /* 0x000fca0000010000 */
[----:B------:R-:W-:Y:S02]  /*2780*/  MOV R57, R75 ;  /* 0x0000004b00397202 */ /* 0x000fe40000000f00 */
[----:B------:R-:W-:-:S07]  /*2790*/  MOV R73, R74 ;  /* 0x0000004a00497202 */ /* 0x000fce0000000f00 */
[----:B------:R-:W-:Y:S05]  /*27a0*/  WARPSYNC.COLLECTIVE R54, `(.L_x_4351) ;  /* 0x0000000036087348 */ /* 0x000fea0003c00000 */
[----:B------:R0:W1:Y:S02]  /*27b0*/  SHFL.BFLY P0, R74, R57, R56, R55 ;  /* 0x0c000038394a7389 */ /* 0x0000640000000037 */
[----:B01----:R-:W-:Y:S05]  /*27c0*/  ENDCOLLECTIVE ;  /* 0x000000000000791b */ /* 0x003fea0003800000 */
.L_x_4351:
[----:B------:R-:W-:Y:S05]  /*27d0*/  BRA `(.L_x_4352) ;  /* 0xffffffe000c07947 */ /* 0x000fea000383ffff */
.L_x_4353:
        /* <DEDUP_REMOVED lines=10> */
.L_x_6479:


//--------------------- .text._ZN10layer_norm13ln_bwd_kernelINS_13Kernel_traitsIf6__halffS2_fjLj256ELj1ELj4ELj1ELj16ENS_18Kernel_traits_baseILj256EfS2_fS2_fjLj128EEEEELb0ELb1ELb0ELb0EEEvNS_9BwdParamsE --------------------------
	.section	.text._ZN10layer_norm13ln_bwd_kernelINS_13Kernel_traitsIf6__halffS2_fjLj256ELj1ELj4ELj1ELj16ENS_18Kernel_traits_baseILj256EfS2_fS2_fjLj128EEEEELb0ELb1ELb0ELb0EEEvNS_9BwdParamsE,"ax",@progbits
	.align	128
        .global         _ZN10layer_norm13ln_bwd_kernelINS_13Kernel_traitsIf6__halffS2_fjLj256ELj1ELj4ELj1ELj16ENS_18Kernel_traits_baseILj256EfS2_fS2_fjLj128EEEEELb0ELb1ELb0ELb0EEEvNS_9BwdParamsE
        .type           _ZN10layer_norm13ln_bwd_kernelINS_13Kernel_traitsIf6__halffS2_fjLj256ELj1ELj4ELj1ELj16ENS_18Kernel_traits_baseILj256EfS2_fS2_fjLj128EEEEELb0ELb1ELb0ELb0EEEvNS_9BwdParamsE,@function
        .size           _ZN10layer_norm13ln_bwd_kernelINS_13Kernel_traitsIf6__halffS2_fjLj256ELj1ELj4ELj1ELj16ENS_18Kernel_traits_baseILj256EfS2_fS2_fjLj128EEEEELb0ELb1ELb0ELb0EEEvNS_9BwdParamsE,(.L_x_6480 - _ZN10layer_norm13ln_bwd_kernelINS_13Kernel_traitsIf6__halffS2_fjLj256ELj1ELj4ELj1ELj16ENS_18Kernel_traits_baseILj256EfS2_fS2_fjLj128EEEEELb0ELb1ELb0ELb0EEEvNS_9BwdParamsE)
        .other          _ZN10layer_norm13ln_bwd_kernelINS_13Kernel_traitsIf6__halffS2_fjLj256ELj1ELj4ELj1ELj16ENS_18Kernel_traits_baseILj256EfS2_fS2_fjLj128EEEEELb0ELb1ELb0ELb0EEEvNS_9BwdParamsE,@"STO_CUDA_ENTRY STV_DEFAULT"
_ZN10layer_norm13ln_bwd_kernelINS_13Kernel_traitsIf6__halffS2_fjLj256ELj1ELj4ELj1ELj16ENS_18Kernel_traits_baseILj256EfS2_fS2_fjLj128EEEEELb0ELb1ELb0ELb0EEEvNS_9BwdParamsE:
.text._ZN10layer_norm13ln_bwd_kernelINS_13Kernel_traitsIf6__halffS2_fjLj256ELj1ELj4ELj1ELj16ENS_18Kernel_traits_baseILj256EfS2_fS2_fjLj128EEEEELb0ELb1ELb0ELb0EEEvNS_9BwdParamsE:
        /* <DEDUP_REMOVED lines=48> */
.L_x_4365:
        /* <DEDUP_REMOVED lines=16> */
[----:B--2---:R-:W-:Y:S01]  /*0400*/  MOV R67, RZ ;  /* 0x000000ff00437202 */ /* 0x004fe20000000f00 */
[----:B---3--:R-:W-:Y:S01]  /*0410*/  @P0 HADD2.F32 R76, -RZ, R86.H0_H0 ;  /* 0x20000056ff4c0230 */ /* 0x008fe20000004100 */
        /* <DEDUP_REMOVED lines=20> */
[--C-:B------:R-:W-:Y:S01]  /*0560*/  FADD.FTZ R84, R65, -R3.reuse ;  /* 0x8000000341547221 */ /* 0x100fe20000010000 */
[--C-:B0-----:R-:W-:Y:S01]  /*0570*/  FADD.FTZ R82, R66, -R3.reuse ;  /* 0x8000000342527221 */ /* 0x101fe20000010000 */
[--C-:B---3--:R-:W-:Y:S01]  /*0580*/  FADD.FTZ R92, R70, -R3.reuse ;  /* 0x80000003465c7221 */ /* 0x108fe20000010000 */
[--C-:B------:R-:W-:Y:S01]  /*0590*/  FADD.FTZ R88, R68, -R3.reuse ;  /* 0x8000000344587221 */ /* 0x100fe20000010000 */
[--C-:B------:R-:W-:Y:S01]  /*05a0*/  FADD.FTZ R90, R69, -R3.reuse ;  /* 0x80000003455a7221 */ /* 0x100fe20000010000 */
[--C-:B------:R-:W-:Y:S02]  /*05b0*/  HADD2.F32 R67, -RZ, R72.reuse.H0_H0 ;  /* 0x20000048ff437230 */ /* 0x100fe40000004100 */
[----:B------:R-:W-:Y:S01]  /*05c0*/  FADD.FTZ R70, R71, -R3 ;  /* 0x8000000347467221 */ /* 0x000fe20000010000 */
[----:B------:R-:W-:-:S02]  /*05d0*/  HADD2.F32 R72, -RZ, R72.H1_H1 ;  /* 0x30000048ff487230 */ /* 0x000fc40000004100 */
[C---:B-----5:R-:W-:Y:S01]  /*05e0*/  FMUL.FTZ R3, R77.reuse, R78 ;  /* 0x0000004e4d037220 */ /* 0x060fe20000410000 */
[C---:B------:R-:W-:Y:S01]  /*05f0*/  FMUL.FTZ R84, R77.reuse, R84 ;  /* 0x000000544d547220 */ /* 0x040fe20000410000 */
[----:B------:R-:W-:Y:S01]  /*0600*/  FMUL.FTZ R78, R16, R67 ;  /* 0x00000043104e7220 */ /* 0x000fe20000410000 */
[--C-:B------:R-:W-:Y:S02]  /*0610*/  HADD2.F32 R71, -RZ, R73.reuse.H0_H0 ;  /* 0x20000049ff477230 */ /* 0x100fe40000004100 */
[C---:B------:R-:W-:Y:S01]  /*0620*/  FMUL.FTZ R83, R77.reuse, R82 ;  /* 0x000000524d537220 */ /* 0x040fe20000410000 */
[----:B------:R-:W-:Y:S02]  /*0630*/  HADD2.F32 R68, -RZ, R73.H1_H1 ;  /* 0x30000049ff447230 */ /* 0x000fe40000004100 */
[----:B------:R-:W-:Y:S01]  /*0640*/  FMUL.FTZ R82, R77, R86 ;  /* 0x000000564d527220 */ /* 0x000fe20000410000 */
[--C-:B------:R-:W-:Y:S02]  /*0650*/  HADD2.F32 R69, -RZ, R75.reuse.H0_H0 ;  /* 0x2000004bff457230 */ /* 0x100fe40000004100 */
[----:B------:R-:W-:Y:S01]  /*0660*/  FADD.FTZ R48, R48, R67 ;  /* 0x0000004330307221 */ /* 0x000fe20000010000 */
[----:B------:R-:W-:-:S02]  /*0670*/  HADD2.F32 R64, -RZ, R75.H1_H1 ;  /* 0x3000004bff407230 */ /* 0x000fc40000004100 */
[----:B------:R-:W-:Y:S01]  /*0680*/  FFMA.FTZ R40, R3, R67, R40 ;  /* 0x0000004303287223 */ /* 0x000fe20000010028 */
[----:B------:R-:W-:Y:S01]  /*0690*/  FADD.FTZ R49, R49, R72 ;  /* 0x0000004831317221 */ /* 0x000fe20000010000 */
[-C--:B------:R-:W-:Y:S01]  /*06a0*/  FFMA.FTZ R41, R84, R72.reuse, R41 ;  /* 0x0000004854297223 */ /* 0x080fe20000010029 */
[----:B------:R-:W-:Y:S01]  /*06b0*/  FMUL.FTZ R75, R17, R72 ;  /* 0x00000048114b7220 */ /* 0x000fe20000410000 */
[----:B------:R-:W-:Y:S01]  /*06c0*/  FADD.FTZ R72, RZ, R78 ;  /* 0x0000004eff487221 */ /* 0x000fe20000010000 */
[----:B------:R-:W-:Y:S01]  /*06d0*/  FFMA.FTZ R67, R3, R78, RZ ;  /* 0x0000004e03437223 */ /* 0x000fe200000100ff */
[--C-:B------:R-:W-:Y:S02]  /*06e0*/  HADD2.F32 R65, -RZ, R74.reuse.H0_H0 ;  /* 0x2000004aff417230 */ /* 0x100fe40000004100 */
[----:B-1----:R-:W-:Y:S01]  /*06f0*/  FMUL.FTZ R81, R77, R88 ;  /* 0x000000584d517220 */ /* 0x002fe20000410000 */
[----:B------:R-:W-:Y:S02]  /*0700*/  HADD2.F32 R66, -RZ, R74.H1_H1 ;  /* 0x3000004aff427230 */ /* 0x000fe40000004100 */
        /* <DEDUP_REMOVED lines=32> */
[C---:B------:R-:W-:Y:S01]  /*0910*/  FFMA.FTZ R47, R70.reuse, R64, R47 ;  /* 0x00000040462f7223 */ /* 0x040fe2000001002f */
[----:B------:R-:W-:Y:S01]  /*0920*/  FADD.FTZ R67, R67, R68 ;  /* 0x0000004443437221 */ /* 0x000fe20000010000 */
[----:B------:R-:W-:-:S07]  /*0930*/  FFMA.FTZ R85, R70, R68, R85 ;  /* 0x0000004446557223 */ /* 0x000fce0000010055 */
.L_x_4357:
[----:B------:R-:W-:Y:S05]  /*0940*/  BSYNC.RECONVERGENT B1 ;  /* 0x0000000000017941 */ /* 0x000fea0003800200 */
.L_x_4356:
        /* <DEDUP_REMOVED lines=20> */
.L_x_4379:
        /* <DEDUP_REMOVED lines=18> */
[----:B------:R-:W-:-:S03]  /*0bb0*/  FFMA.FTZ R91, R83, R87, R86 ;  /* 0x00000057535b7223 */ /* 0x000fc60000010056 */
[----:B------:R-:W-:Y:S01]  /*0bc0*/  FADD.FTZ R88, R78, -R85 ;  /* 0x800000554e587221 */ /* 0x000fe20000010000 */
[----:B------:R-:W-:-:S03]  /*0bd0*/  FADD.FTZ R90, R74, -R91 ;  /* 0x8000005b4a5a7221 */ /* 0x000fc60000010000 */
[----:B-----5:R-:W-:Y:S01]  /*0be0*/  FMUL.FTZ R85, R77, R88 ;  /* 0x000000584d557220 */ /* 0x020fe20000410000 */
[----:B------:R-:W-:-:S03]  /*0bf0*/  HADD2.F32 R88, -RZ, R64.H0_H0 ;  /* 0x20000040ff587230 */ /* 0x000fc60000004100 */
[----:B------:R-:W-:-:S04]  /*0c00*/  FMUL.FTZ R85, R85, R76 ;  /* 0x0000004c55557220 */ /* 0x000fc80000410000 */
[----:B------:R-:W-:Y:S01]  /*0c10*/  FFMA.FTZ R32, R85, R88, R32 ;  /* 0x0000005855207223 */ /* 0x000fe20000010020 */
[----:B------:R-:W-:Y:S01]  /*0c20*/  FFMA.FTZ R88, R84, R87, R86 ;  /* 0x0000005754587223 */ /* 0x000fe20000010056 */
[----:B------:R-:W-:-:S03]  /*0c30*/  FMUL.FTZ R85, R24, R85 ;  /* 0x0000005518557220 */ /* 0x000fc60000410000 */
[----:B------:R-:W-:-:S04]  /*0c40*/  FADD.FTZ R88, R75, -R88 ;  /* 0x800000584b587221 */ /* 0x000fc80000010000 */
[----:B------:R-:W-:Y:S01]  /*0c50*/  FMUL.FTZ R89, R77, R88 ;  /* 0x000000584d597220 */ /* 0x000fe20000410000 */
[----:B------:R-:W-:-:S03]  /*0c60*/  HADD2.F32 R88, -RZ, R64.H1_H1 ;  /* 0x30000040ff587230 */ /* 0x000fc60000004100 */
[----:B------:R-:W-:Y:S01]  /*0c70*/  FMUL.FTZ R64, R89, R76 ;  /* 0x0000004c59407220 */ /* 0x000fe20000410000 */
[----:B------:R-:W-:-:S03]  /*0c80*/  FMUL.FTZ R89, R77, R90 ;  /* 0x0000005a4d597220 */ /* 0x000fc60000410000 */
[----:B------:R-:W-:Y:S01]  /*0c90*/  FFMA.FTZ R33, R64, R88, R33 ;  /* 0x0000005840217223 */ /* 0x000fe20000010021 */
[--C-:B------:R-:W-:Y:S02]  /*0ca0*/  HADD2.F32 R88, -RZ, R65.reuse.H0_H0 ;  /* 0x20000041ff587230 */ /* 0x100fe40000004100 */
[----:B------:R-:W-:Y:S01]  /*0cb0*/  FMUL.FTZ R89, R89, R76 ;  /* 0x0000004c59597220 */ /* 0x000fe20000410000 */
[----:B------:R-:W-:Y:S02]  /*0cc0*/  HADD2.F32 R65, -RZ, R65.H1_H1 ;  /* 0x30000041ff417230 */ /* 0x000fe40000004100 */
[----:B------:R-:W-:Y:S01]  /*0cd0*/  FMUL.FTZ R64, R25, R64 ;  /* 0x0000004019407220 */ /* 0x000fe20000410000 */
[----:B------:R-:W-:Y:S01]  /*0ce0*/  FFMA.FTZ R34, R89, R88, R34 ;  /* 0x0000005859227223 */ /* 0x000fe20000010022 */
[----:B------:R-:W-:Y:S01]  /*0cf0*/  FFMA.FTZ R88, R82, R87, R86 ;  /* 0x0000005752587223 */ /* 0x000fe20000010056 */
[----:B------:R-:W-:Y:S02]  /*0d00*/  FMUL.FTZ R89, R26, R89 ;  /* 0x000000591a597220 */ /* 0x000fe40000410000 */
[----:B------:R-:W-:Y:S01]  /*0d10*/  F2FP.F16.F32.PACK_AB R64, R64, R85 ;  /* 0x000000554040723e */ /* 0x000fe200000000ff */
[----:B------:R-:W-:-:S04]  /*0d20*/  FADD.FTZ R88, R73, -R88 ;  /* 0x8000005849587221 */ /* 0x000fc80000010000 */
[----:B------:R-:W-:-:S04]  /*0d30*/  FMUL.FTZ R91, R77, R88 ;  /* 0x000000584d5b7220 */ /* 0x000fc80000410000 */
[----:B------:R-:W-:-:S04]  /*0d40*/  FMUL.FTZ R88, R91, R76 ;  /* 0x0000004c5b587220 */ /* 0x000fc80000410000 */
[----:B------:R-:W-:Y:S01]  /*0d50*/  FFMA.FTZ R35, R88, R65, R35 ;  /* 0x0000004158237223 */ /* 0x000fe20000010023 */
[----:B------:R-:W-:Y:S01]  /*0d60*/  FFMA.FTZ R65, R81, R87, R86 ;  /* 0x0000005751417223 */ /* 0x000fe20000010056 */
[----:B------:R-:W-:-:S03]  /*0d70*/  FMUL.FTZ R88, R27, R88 ;  /* 0x000000581b587220 */ /* 0x000fc60000410000 */
[----:B------:R-:W-:-:S04]  /*0d80*/  FADD.FTZ R90, R72, -R65 ;  /* 0x80000041485a7221 */ /* 0x000fc80000010000 */
[----:B------:R-:W-:Y:S01]  /*0d90*/  FMUL.FTZ R65, R77, R90 ;  /* 0x0000005a4d417220 */ /* 0x000fe20000410000 */
        /* <DEDUP_REMOVED lines=8> */
[----:B------:R-:W-:-:S04]  /*0e20*/  FMUL.FTZ R66, R91, R76 ;  /* 0x0000004c5b427220 */ /* 0x000fc80000410000 */
[----:B------:R-:W-:Y:S01]  /*0e30*/  FFMA.FTZ R37, R66, R90, R37 ;  /* 0x0000005a42257223 */ /* 0x000fe20000010025 */
[-CC-:B------:R-:W-:Y:S01]  /*0e40*/  FFMA.FTZ R90, R79, R87.reuse, R86.reuse ;  /* 0x000000574f5a7223 */ /* 0x180fe20000010056 */
[----:B------:R-:W-:Y:S01]  /*0e50*/  FFMA.FTZ R87, R70, R87, R86 ;  /* 0x0000005746577223 */ /* 0x000fe20000010056 */
[----:B------:R-:W-:Y:S02]  /*0e60*/  FMUL.FTZ R66, R29, R66 ;  /* 0x000000421d427220 */ /* 0x000fe40000410000 */
[----:B------:R-:W-:Y:S01]  /*0e70*/  FADD.FTZ R90, R69, -R90 ;  /* 0x8000005a455a7221 */ /* 0x000fe20000010000 */
[----:B------:R-:W-:Y:S02]  /*0e80*/  FADD.FTZ R86, R68, -R87 ;  /* 0x8000005744567221 */ /* 0x000fe40000010000 */
[----:B------:R-:W-:Y:S01]  /*0e90*/  F2FP.F16.F32.PACK_AB R66, R66, R65 ;  /* 0x000000414242723e */ /* 0x000fe200000000ff */
[C---:B------:R-:W-:Y:S01]  /*0ea0*/  FMUL.FTZ R87, R77.reuse, R90 ;  /* 0x0000005a4d577220 */ /* 0x040fe20000410000 */
[----:B------:R-:W-:Y:S01]  /*0eb0*/  FMUL.FTZ R77, R77, R86 ;  /* 0x000000564d4d7220 */ /* 0x000fe20000410000 */
[----:B------:R-:W-:-:S02]  /*0ec0*/  F2FP.F16.F32.PACK_AB R65, R88, R89 ;  /* 0x000000595841723e */ /* 0x000fc400000000ff */
[-C--:B------:R-:W-:Y:S01]  /*0ed0*/  FMUL.FTZ R87, R87, R76.reuse ;  /* 0x0000004c57577220 */ /* 0x080fe20000410000 */
[----:B------:R-:W-:Y:S01]  /*0ee0*/  FMUL.FTZ R86, R77, R76 ;  /* 0x0000004c4d567220 */ /* 0x000fe20000410000 */
[--C-:B------:R-:W-:Y:S02]  /*0ef0*/  HADD2.F32 R76, -RZ, R67.reuse.H0_H0 ;  /* 0x20000043ff4c7230 */ /* 0x100fe40000004100 */
[----:B------:R-:W-:-:S03]  /*0f00*/  HADD2.F32 R67, -RZ, R67.H1_H1 ;  /* 0x30000043ff437230 */ /* 0x000fc60000004100 */
[----:B------:R-:W-:Y:S02]  /*0f10*/  FFMA.FTZ R38, R87, R76, R38 ;  /* 0x0000004c57267223 */ /* 0x000fe40000010026 */
[----:B------:R-:W-:Y:S01]  /*0f20*/  FFMA.FTZ R39, R86, R67, R39 ;  /* 0x0000004356277223 */ /* 0x000fe20000010027 */
[----:B------:R-:W-:Y:S01]  /*0f30*/  FMUL.FTZ R67, R30, R87 ;  /* 0x000000571e437220 */ /* 0x000fe20000410000 */
[----:B------:R-:W-:-:S05]  /*0f40*/  FMUL.FTZ R86, R31, R86 ;  /* 0x000000561f567220 */ /* 0x000fca0000410000 */
[----:B------:R-:W-:Y:S01]  /*0f50*/  F2FP.F16.F32.PACK_AB R67, R86, R67 ;  /* 0x000000435643723e */ /* 0x000fe200000000ff */
[----:B------:R-:W-:Y:S06]  /*0f60*/  BRA `(.L_x_4363) ;  /* 0x0000000800e47947 */ /* 0x000fec0003800000 */
.L_x_4362:
        /* <DEDUP_REMOVED lines=26> */
[--C-:B------:R-:W-:Y:S02]  /*1110*/  HADD2.F32 R86, -RZ, R65.reuse.H0_H0 ;  /* 0x20000041ff567230 */ /* 0x100fe40000004100 */
[----:B------:R-:W-:Y:S02]  /*1120*/  HADD2.F32 R65, -RZ, R65.H1_H1 ;  /* 0x30000041ff417230 */ /* 0x000fe40000004100 */
[----:B------:R-:W-:Y:S01]  /*1130*/  FFMA.FTZ R32, R77, R85, R32 ;  /* 0x000000554d207223 */ /* 0x000fe20000010020 */
[----:B------:R-:W-:Y:S02]  /*1140*/  HADD2.F32 R85, -RZ, R64.H1_H1 ;  /* 0x30000040ff557230 */ /* 0x000fe40000004100 */
[----:B------:R-:W-:Y:S01]  /*1150*/  FMUL.FTZ R64, R61, R76 ;  /* 0x0000004c3d407220 */ /* 0x000fe20000410000 */
[----:B------:R-:W-:Y:S02]  /*1160*/  HADD2.F32 R87, -RZ, R66.H0_H0 ;  /* 0x20000042ff577230 */ /* 0x000fe40000004100 */
[----:B------:R-:W-:Y:S01]  /*1170*/  FMUL.FTZ R77, R24, R77 ;  /* 0x0000004d184d7220 */ /* 0x000fe20000410000 */
[----:B------:R-:W-:-:S02]  /*1180*/  HADD2.F32 R88, -RZ, R67.H0_H0 ;  /* 0x20000043ff587230 */ /* 0x000fc40000004100 */
[----:B------:R-:W-:Y:S01]  /*1190*/  FFMA.FTZ R33, R64, R85, R33 ;  /* 0x0000005540217223 */ /* 0x000fe20000010021 */
[----:B------:R-:W-:Y:S01]  /*11a0*/  FMUL.FTZ R85, R62, R76 ;  /* 0x0000004c3e557220 */ /* 0x000fe20000410000 */
[----:B------:R-:W-:Y:S02]  /*11b0*/  HADD2.F32 R66, -RZ, R66.H1_H1 ;  /* 0x30000042ff427230 */ /* 0x000fe40000004100 */
[----:B------:R-:W-:Y:S01]  /*11c0*/  FMUL.FTZ R64, R25, R64 ;  /* 0x0000004019407220 */ /* 0x000fe20000410000 */
[----:B------:R-:W-:Y:S02]  /*11d0*/  HADD2.F32 R67, -RZ, R67.H1_H1 ;  /* 0x30000043ff437230 */ /* 0x000fe40000004100 */
[----:B------:R-:W-:Y:S01]  /*11e0*/  FFMA.FTZ R34, R85, R86, R34 ;  /* 0x0000005655227223 */ /* 0x000fe20000010022 */
[----:B------:R-:W-:Y:S01]  /*11f0*/  FMUL.FTZ R86, R63, R76 ;  /* 0x0000004c3f567220 */ /* 0x000fe20000410000 */
[----:B------:R-:W-:Y:S01]  /*1200*/  FMUL.FTZ R85, R26, R85 ;  /* 0x000000551a557220 */ /* 0x000fe20000410000 */
[----:B------:R-:W-:-:S02]  /*1210*/  F2FP.F16.F32.PACK_AB R64, R64, R77 ;  /* 0x0000004d4040723e */ /* 0x000fc400000000ff */
[----:B------:R-:W-:Y:S01]  /*1220*/  FFMA.FTZ R35, R86, R65, R35 ;  /* 0x0000004156237223 */ /* 0x000fe20000010023 */
[----:B------:R-:W-:Y:S01]  /*1230*/  FMUL.FTZ R65, R56, R76 ;  /* 0x0000004c38417220 */ /* 0x000fe20000410000 */
[----:B------:R-:W-:-:S03]  /*1240*/  FMUL.FTZ R86, R27, R86 ;  /* 0x000000561b567220 */ /* 0x000fc60000410000 */
[----:B------:R-:W-:Y:S01]  /*1250*/  FFMA.FTZ R36, R65, R87, R36 ;  /* 0x0000005741247223 */ /* 0x000fe20000010024 */
[----:B------:R-:W-:-:S04]  /*1260*/  FMUL.FTZ R87, R58, R76 ;  /* 0x0000004c3a577220 */ /* 0x000fc80000410000 */
        /* <DEDUP_REMOVED lines=8> */
[----:B------:R-:W-:-:S03]  /*12f0*/  FMUL.FTZ R88, R31, R88 ;  /* 0x000000581f587220 */ /* 0x000fc60000410000 */
[----:B------:R-:W-:Y:S02]  /*1300*/  F2FP.F16.F32.PACK_AB R66, R65, R66 ;  /* 0x000000424142723e */ /* 0x000fe400000000ff */
[----:B------:R-:W-:Y:S02]  /*1310*/  F2FP.F16.F32.PACK_AB R67, R88, R67 ;  /* 0x000000435843723e */ /* 0x000fe400000000ff */
[----:B------:R-:W-:Y:S01]  /*1320*/  F2FP.F16.F32.PACK_AB R65, R86, R85 ;  /* 0x000000555641723e */ /* 0x000fe200000000ff */
[----:B------:R-:W-:Y:S06]  /*1330*/  BRA `(.L_x_4363) ;  /* 0x0000000400f07947 */ /* 0x000fec0003800000 */
.L_x_4361:
[----:B------:R-:W-:-:S04]  /*1340*/  UISETP.NE.U32.AND UP0, UPT, UR4, URZ, UPT ;  /* 0x000000ff0400728c */ /* 0x000fc8000bf05070 */
[----:B------:R-:W-:-:S09]  /*1350*/  UISETP.NE.AND.EX UP0, UPT, UR5, URZ, UPT, UP0 ;  /* 0x000000ff0500728c */ /* 0x000fd2000bf05300 */
[----:B------:R-:W-:Y:S05]  /*1360*/  BRA.U UP0, `(.L_x_4364) ;  /* 0x0000000100f47547 */ /* 0x000fea000b800000 */
[-CC-:B------:R-:W-:Y:S01]  /*1370*/  FFMA.FTZ R85, R3, R87.reuse, R86.reuse ;  /* 0x0000005703557223 */ /* 0x180fe20000010056 */
[-CC-:B------:R-:W-:Y:S01]  /*1380*/  FFMA.FTZ R88, R84, R87.reuse, R86.reuse ;  /* 0x0000005754587223 */ /* 0x180fe20000010056 */
[----:B-----5:R-:W-:Y:S02]  /*1390*/  HADD2.F32 R89, -RZ, R64.H0_H0 ;  /* 0x20000040ff597230 */ /* 0x020fe40000004100 */
[----:B------:R-:W-:Y:S01]  /*13a0*/  FFMA.FTZ R91, R83, R87, R86 ;  /* 0x00000057535b7223 */ /* 0x000fe20000010056 */
[----:B------:R-:W-:Y:S01]  /*13b0*/  FADD.FTZ R85, R78, -R85 ;  /* 0x800000554e557221 */ /* 0x000fe20000010000 */
[----:B------:R-:W-:Y:S01]  /*13c0*/  FADD.FTZ R88, R75, -R88 ;  /* 0x800000584b587221 */ /* 0x000fe20000010000 */
[----:B------:R-:W-:Y:S02]  /*13d0*/  HADD2.F32 R90, -RZ, R65.H1_H1 ;  /* 0x30000041ff5a7230 */ /* 0x000fe40000004100 */
[----:B------:R-:W-:Y:S01]  /*13e0*/  FADD.FTZ R91, R74, -R91 ;  /* 0x8000005b4a5b7221 */ /* 0x000fe20000010000 */
[----:B------:R-:W-:-:S04]  /*13f0*/  FFMA.FTZ R85, R77, R85, R12 ;  /* 0x000000554d557223 */ /* 0x000fc8000001000c */
[----:B------:R-:W-:-:S04]  /*1400*/  FMUL.FTZ R85, R85, R76 ;  /* 0x0000004c55557220 */ /* 0x000fc80000410000 */
[-C--:B------:R-:W-:Y:S01]  /*1410*/  FFMA.FTZ R32, R89, R85.reuse, R32 ;  /* 0x0000005559207223 */ /* 0x080fe20000010020 */
[----:B------:R-:W-:Y:S01]  /*1420*/  FFMA.FTZ R89, R77, R88, R13 ;  /* 0x000000584d597223 */ /* 0x000fe2000001000d */
[----:B------:R-:W-:Y:S02]  /*1430*/  HADD2.F32 R88, -RZ, R64.H1_H1 ;  /* 0x30000040ff587230 */ /* 0x000fe40000004100 */
[----:B------:R-:W-:Y:S01]  /*1440*/  FMUL.FTZ R85, R24, R85 ;  /* 0x0000005518557220 */ /* 0x000fe20000410000 */
[----:B------:R-:W-:Y:S01]  /*1450*/  FMUL.FTZ R64, R89, R76 ;  /* 0x0000004c59407220 */ /* 0x000fe20000410000 */
[----:B------:R-:W-:Y:S01]  /*1460*/  FFMA.FTZ R89, R77, R91, R14 ;  /* 0x0000005b4d597223 */ /* 0x000fe2000001000e */
[----:B------:R-:W-:Y:S02]  /*1470*/  HADD2.F32 R91, -RZ, R65.H0_H0 ;  /* 0x20000041ff5b7230 */ /* 0x000fe40000004100 */
[-CC-:B------:R-:W-:Y:S01]  /*1480*/  FFMA.FTZ R65, R81, R87.reuse, R86.reuse ;  /* 0x0000005751417223 */ /* 0x180fe20000010056 */
[----:B------:R-:W-:Y:S01]  /*1490*/  FFMA.FTZ R33, R88, R64, R33 ;  /* 0x0000004058217223 */ /* 0x000fe20000010021 */
[----:B------:R-:W-:Y:S01]  /*14a0*/  FFMA.FTZ R88, R82, R87, R86 ;  /* 0x0000005752587223 */ /* 0x000fe20000010056 */
[----:B------:R-:W-:Y:S01]  /*14b0*/  FMUL.FTZ R89, R89, R76 ;  /* 0x0000004c59597220 */ /* 0x000fe20000410000 */
[----:B------:R-:W-:Y:S01]  /*14c0*/  FADD.FTZ R65, R72, -R65 ;  /* 0x8000004148417221 */ /* 0x000fe20000010000 */
[----:B------:R-:W-:Y:S01]  /*14d0*/  FMUL.FTZ R64, R25, R64 ;  /* 0x0000004019407220 */ /* 0x000fe20000410000 */
[----:B------:R-:W-:Y:S01]  /*14e0*/  FADD.FTZ R88, R73, -R88 ;  /* 0x8000005849587221 */ /* 0x000fe20000010000 */
[----:B------:R-:W-:Y:S01]  /*14f0*/  FFMA.FTZ R34, R91, R89, R34 ;  /* 0x000000595b227223 */ /* 0x000fe20000010022 */
[C---:B------:R-:W-:Y:S01]  /*1500*/  FFMA.FTZ R65, R77.reuse, R65, R8 ;  /* 0x000000414d417223 */ /* 0x040fe20000010008 */
[----:B------:R-:W-:Y:S01]  /*1510*/  FMUL.FTZ R89, R26, R89 ;  /* 0x000000591a597220 */ /* 0x000fe20000410000 */
[----:B------:R-:W-:Y:S01]  /*1520*/  FFMA.FTZ R91, R77, R88, R15 ;  /* 0x000000584d5b7223 */ /* 0x000fe2000001000f */
[----:B------:R-:W-:Y:S01]  /*1530*/  F2FP.F16.F32.PACK_AB R64, R64, R85 ;  /* 0x000000554040723e */ /* 0x000fe200000000ff */
[----:B------:R-:W-:-:S02]  /*1540*/  FMUL.FTZ R65, R65, R76 ;  /* 0x0000004c41417220 */ /* 0x000fc40000410000 */
[----:B------:R-:W-:Y:S01]  /*1550*/  FMUL.FTZ R88, R91, R76 ;  /* 0x0000004c5b587220 */ /* 0x000fe20000410000 */
[----:B------:R-:W-:-:S03]  /*1560*/  HADD2.F32 R91, -RZ, R66.H0_H0 ;  /* 0x20000042ff5b7230 */ /* 0x000fc60000004100 */
[-C--:B------:R-:W-:Y:S01]  /*1570*/  FFMA.FTZ R35, R90, R88.reuse, R35 ;  /* 0x000000585a237223 */ /* 0x080fe20000010023 */
[----:B------:R-:W-:Y:S01]  /*1580*/  FFMA.FTZ R90, R80, R87, R86 ;  /* 0x00000057505a7223 */ /* 0x000fe20000010056 */
[-C--:B------:R-:W-:Y:S01]  /*1590*/  FFMA.FTZ R36, R91, R65.reuse, R36 ;  /* 0x000000415b247223 */ /* 0x080fe20000010024 */
[----:B------:R-:W-:Y:S01]  /*15a0*/  FMUL.FTZ R65, R28, R65 ;  /* 0x000000411c417220 */ /* 0x000fe20000410000 */
[----:B------:R-:W-:Y:S01]  /*15b0*/  FMUL.FTZ R88, R27, R88 ;  /* 0x000000581b587220 */ /* 0x000fe20000410000 */
[----:B------:R-:W-:-:S04]  /*15c0*/  FADD.FTZ R90, R71, -R90 ;  /* 0x8000005a475a7221 */ /* 0x000fc80000010000 */
[----:B------:R-:W-:Y:S01]  /*15d0*/  FFMA.FTZ R91, R77, R90, R9 ;  /* 0x0000005a4d5b7223 */ /* 0x000fe20000010009 */
[----:B------:R-:W-:-:S03]  /*15e0*/  HADD2.F32 R90, -RZ, R66.H1_H1 ;  /* 0x30000042ff5a7230 */ /* 0x000fc60000004100 */
[----:B------:R-:W-:Y:S01]  /*15f0*/  FMUL.FTZ R66, R91, R76 ;  /* 0x0000004c5b427220 */ /* 0x000fe20000410000 */
[----:B------:R-:W-:-:S03]  /*1600*/  FFMA.FTZ R91, R70, R87, R86 ;  /* 0x00000057465b7223 */ /* 0x000fc60000010056 */
[-C--:B------:R-:W-:Y:S01]  /*1610*/  FFMA.FTZ R37, R90, R66.reuse, R37 ;  /* 0x000000425a257223 */ /* 0x080fe20000010025 */
[----:B------:R-:W-:Y:S01]  /*1620*/  FFMA.FTZ R90, R79, R87, R86 ;  /* 0x000000574f5a7223 */ /* 0x000fe20000010056 */
[----:B------:R-:W-:Y:S01]  /*1630*/  FADD.FTZ R86, R68, -R91 ;  /* 0x8000005b44567221 */ /* 0x000fe20000010000 */
[----:B------:R-:W-:Y:S02]  /*1640*/  FMUL.FTZ R66, R29, R66 ;  /* 0x000000421d427220 */ /* 0x000fe40000410000 */
[----:B------:R-:W-:-:S03]  /*1650*/  FADD.FTZ R87, R69, -R90 ;  /* 0x8000005a45577221 */ /* 0x000fc60000010000 */
[----:B------:R-:W-:Y:S01]  /*1660*/  F2FP.F16.F32.PACK_AB R66, R66, R65 ;  /* 0x000000414242723e */ /* 0x000fe200000000ff */
[C---:B------:R-:W-:Y:S01]  /*1670*/  FFMA.FTZ R87, R77.reuse, R87, R10 ;  /* 0x000000574d577223 */ /* 0x040fe2000001000a */
[----:B------:R-:W-:Y:S01]  /*1680*/  FFMA.FTZ R77, R77, R86, R11 ;  /* 0x000000564d4d7223 */ /* 0x000fe2000001000b */
[--C-:B------:R-:W-:Y:S01]  /*1690*/  HADD2.F32 R86, -RZ, R67.reuse.H1_H1 ;  /* 0x30000043ff567230 */ /* 0x100fe20000004100 */
[----:B------:R-:W-:Y:S01]  /*16a0*/  F2FP.F16.F32.PACK_AB R65, R88, R89 ;  /* 0x000000595841723e */ /* 0x000fe200000000ff */
[-C--:B------:R-:W-:Y:S01]  /*16b0*/  FMUL.FTZ R87, R87, R76.reuse ;  /* 0x0000004c57577220 */ /* 0x080fe20000410000 */
[----:B------:R-:W-:Y:S01]  /*16c0*/  FMUL.FTZ R76, R77, R76 ;  /* 0x0000004c4d4c7220 */ /* 0x000fe20000410000 */
[----:B------:R-:W-:Y:S02]  /*16d0*/  HADD2.F32 R77, -RZ, R67.H0_H0 ;  /* 0x20000043ff4d7230 */ /* 0x000fe40000004100 */
[-C--:B------:R-:W-:Y:S01]  /*16e0*/  FMUL.FTZ R67, R30, R87.reuse ;  /* 0x000000571e437220 */ /* 0x080fe20000410000 */
[-C--:B------:R-:W-:Y:S01]  /*16f0*/  FFMA.FTZ R39, R86, R76.reuse, R39 ;  /* 0x0000004c56277223 */ /* 0x080fe20000010027 */
[----:B------:R-:W-:Y:S01]  /*1700*/  FMUL.FTZ R76, R31, R76 ;  /* 0x0000004c1f4c7220 */ /* 0x000fe20000410000 */
[----:B------:R-:W-:-:S04]  /*1710*/  FFMA.FTZ R38, R77, R87, R38 ;  /* 0x000000574d267223 */ /* 0x000fc80000010026 */
[----:B------:R-:W-:Y:S01]  /*1720*/  F2FP.F16.F32.PACK_AB R67, R76, R67 ;  /* 0x000000434c43723e */ /* 0x000fe200000000ff */
[----:B------:R-:W-:Y:S06]  /*1730*/  BRA `(.L_x_4363) ;  /* 0x0000000000f07947 */ /* 0x000fec0003800000 */
.L_x_4364:
        /* <DEDUP_REMOVED lines=24> */
[----:B------:R-:W-:-:S02]  /*18c0*/  HADD2.F32 R85, -RZ, R64.H0_H0 ;  /* 0x20000040ff557230 */ /* 0x000fc40000004100 */
[-C--:B------:R-:W-:Y:S01]  /*18d0*/  FMUL.FTZ R77, R60, R76.reuse ;  /* 0x0000004c3c4d7220 */ /* 0x080fe20000410000 */
[--C-:B------:R-:W-:Y:S02]  /*18e0*/  HADD2.F32 R87, -RZ, R65.reuse.H0_H0 ;  /* 0x20000041ff577230 */ /* 0x100fe40000004100 */
[----:B------:R-:W-:Y:S02]  /*18f0*/  HADD2.F32 R86, -RZ, R64.H1_H1 ;  /* 0x30000040ff567230 */ /* 0x000fe40000004100 */
[----:B------:R-:W-:Y:S01]  /*1900*/  FFMA.FTZ R32, R85, R77, R32 ;  /* 0x0000004d55207223 */ /* 0x000fe20000010020 */
[-C--:B------:R-:W-:Y:S01]  /*1910*/  FMUL.FTZ R85, R62, R76.reuse ;  /* 0x0000004c3e557220 */ /* 0x080fe20000410000 */
[-C--:B------:R-:W-:Y:S01]  /*1920*/  FMUL.FTZ R64, R61, R76.reuse ;  /* 0x0000004c3d407220 */ /* 0x080fe20000410000 */
[----:B------:R-:W-:Y:S02]  /*1930*/  HADD2.F32 R88, -RZ, R65.H1_H1 ;  /* 0x30000041ff587230 */ /* 0x000fe40000004100 */
[----:B------:R-:W-:Y:S01]  /*1940*/  FMUL.FTZ R65, R56, R76 ;  /* 0x0000004c38417220 */ /* 0x000fe20000410000 */
[----:B------:R-:W-:Y:S01]  /*1950*/  FFMA.FTZ R34, R87, R85, R34 ;  /* 0x0000005557227223 */ /* 0x000fe20000010022 */
[----:B------:R-:W-:Y:S01]  /*1960*/  FFMA.FTZ R33, R86, R64, R33 ;  /* 0x0000004056217223 */ /* 0x000fe20000010021 */
[----:B------:R-:W-:-:S02]  /*1970*/  HADD2.F32 R87, -RZ, R66.H0_H0 ;  /* 0x20000042ff577230 */ /* 0x000fc40000004100 */
[----:B------:R-:W-:Y:S01]  /*1980*/  FMUL.FTZ R86, R63, R76 ;  /* 0x0000004c3f567220 */ /* 0x000fe20000410000 */
[----:B------:R-:W-:Y:S02]  /*1990*/  HADD2.F32 R66, -RZ, R66.H1_H1 ;  /* 0x30000042ff427230 */ /* 0x000fe40000004100 */
[----:B------:R-:W-:Y:S01]  /*19a0*/  FMUL.FTZ R77, R24, R77 ;  /* 0x0000004d184d7220 */ /* 0x000fe20000410000 */
[--C-:B------:R-:W-:Y:S02]  /*19b0*/  HADD2.F32 R90, -RZ, R67.reuse.H1_H1 ;  /* 0x30000043ff5a7230 */ /* 0x100fe40000004100 */
[----:B------:R-:W-:Y:S01]  /*19c0*/  FFMA.FTZ R35, R88, R86, R35 ;  /* 0x0000005658237223 */ /* 0x000fe20000010023 */
[----:B------:R-:W-:Y:S01]  /*19d0*/  FFMA.FTZ R36, R87, R65, R36 ;  /* 0x0000004157247223 */ /* 0x000fe20000010024 */
[-C--:B------:R-:W-:Y:S01]  /*19e0*/  FMUL.FTZ R87, R58, R76.reuse ;  /* 0x0000004c3a577220 */ /* 0x080fe20000410000 */
[-C--:B------:R-:W-:Y:S01]  /*19f0*/  FMUL.FTZ R88, R59, R76.reuse ;  /* 0x0000004c3b587220 */ /* 0x080fe20000410000 */
[----:B------:R-:W-:Y:S01]  /*1a00*/  FMUL.FTZ R76, R57, R76 ;  /* 0x0000004c394c7220 */ /* 0x000fe20000410000 */
[----:B------:R-:W-:-:S02]  /*1a10*/  HADD2.F32 R89, -RZ, R67.H0_H0 ;  /* 0x20000043ff597230 */ /* 0x000fc40000004100 */
        /* <DEDUP_REMOVED lines=8> */
[----:B------:R-:W-:Y:S01]  /*1aa0*/  FMUL.FTZ R64, R25, R64 ;  /* 0x0000004019407220 */ /* 0x000fe20000410000 */
[----:B------:R-:W-:Y:S01]  /*1ab0*/  F2FP.F16.F32.PACK_AB R66, R65, R66 ;  /* 0x000000424142723e */ /* 0x000fe200000000ff */
[----:B------:R-:W-:Y:S01]  /*1ac0*/  FFMA.FTZ R38, R89, R87, R38 ;  /* 0x0000005759267223 */ /* 0x000fe20000010026 */
[----:B------:R-:W-:-:S02]  /*1ad0*/  F2FP.F16.F32.PACK_AB R67, R88, R67 ;  /* 0x000000435843723e */ /* 0x000fc400000000ff */
[----:B------:R-:W-:Y:S02]  /*1ae0*/  F2FP.F16.F32.PACK_AB R65, R86, R85 ;  /* 0x000000555641723e */ /* 0x000fe400000000ff */
[----:B------:R-:W-:-:S07]  /*1af0*/  F2FP.F16.F32.PACK_AB R64, R64, R77 ;  /* 0x0000004d4040723e */ /* 0x000fce00000000ff */
.L_x_4363:
        /* <DEDUP_REMOVED lines=9> */
.L_x_4360:
[----:B------:R-:W-:Y:S05]  /*1b90*/  BSYNC.RECONVERGENT B1 ;  /* 0x0000000000017941 */ /* 0x000fea0003800200 */
.L_x_4359:
[----:B--2---:R-:W2:Y:S02]  /*1ba0*/  LDC.64 R64, c[0x0][0x380] ;  /* 0x0000e000ff407b82 */ /* 0x004ea40000000a00 */
[----:B--2---:R-:W-:-:S04]  /*1bb0*/  LEA R4, R64, R4, 0x2 ;  /* 0x0000000440047211 */ /* 0x004fc800078e10ff */
[----:B------:R-:W-:-:S13]  /*1bc0*/  ISETP.GE.AND P1, PT, R4, R65, PT ;  /* 0x000000410400720c */ /* 0x000fda0003f26270 */
[----:B------:R-:W-:Y:S05]  /*1bd0*/  @!P1 BRA `(.L_x_4365) ;  /* 0xffffffe400c89947 */ /* 0x000fea000383ffff */
.L_x_4355:
[----:B------:R-:W-:Y:S05]  /*1be0*/  BSYNC B0 ;  /* 0x0000000000007941 */ /* 0x000fea0003800000 */
.L_x_4354:
        /* <DEDUP_REMOVED lines=100> */
.L_x_4367:
[----:B------:R-:W-:Y:S05]  /*2230*/  BSYNC.RECONVERGENT B0 ;  /* 0x0000000000007941 */ /* 0x000fea0003800200 */
.L_x_4366:
        /* <DEDUP_REMOVED lines=11> */
.L_x_4358:
[----:B------:R-:W-:Y:S01]  /*22f0*/  HFMA2 R66, -RZ, RZ, 0, 5.9604644775390625e-08 ;  /* 0x00000001ff427431 */ /* 0x000fe200000001ff */
[----:B------:R-:W-:Y:S01]  /*2300*/  BSSY B1, `(.L_x_4368) ;  /* 0x0000006000017945 */ /* 0x000fe20003800000 */
[----:B------:R-:W-:Y:S02]  /*2310*/  MOV R65, 0x1f ;  /* 0x0000001f00417802 */ /* 0x000fe40000000f00 */
[----:B------:R-:W-:-:S07]  /*2320*/  MOV R64, 0xffffffff ;  /* 0xffffffff00407802 */ /* 0x000fce0000000f00 */
[----:B-1---5:R-:W-:Y:S05]  /*2330*/  WARPSYNC.COLLECTIVE R64, `(.L_x_4369) ;  /* 0x0000000040087348 */ /* 0x022fea0003c00000 */
[----:B------:R0:W2:Y:S02]  /*2340*/  SHFL.BFLY P1, R93, R67, R66, R65 ;  /* 0x0c000042435d7389 */ /* 0x0000a40000020041 */
[----:B012--5:R-:W-:Y:S05]  /*2350*/  ENDCOLLECTIVE ;  /* 0x000000000000791b */ /* 0x027fea0003800000 */
.L_x_4369:
[----:B------:R-:W-:Y:S05]  /*2360*/  BSYNC B1 ;  /* 0x0000000000017941 */ /* 0x000fea0003800000 */
.L_x_4368:
        /* <DEDUP_REMOVED lines=9> */
.L_x_4370:
[----:B------:R-:W-:Y:S01]  /*2400*/  HFMA2 R66, -RZ, RZ, 0, 1.1920928955078125e-07 ;  /* 0x00000002ff427431 */ /* 0x000fe200000001ff */
[----:B------:R-:W-:Y:S02]  /*2410*/  MOV R67, R87 ;  /* 0x0000005700437202 */ /* 0x000fe40000000f00 */
[----:B------:R-:W-:-:S07]  /*2420*/  MOV R86, R93 ;  /* 0x0000005d00567202 */ /* 0x000fce0000000f00 */
[----:B------:R-:W-:Y:S05]  /*2430*/  WARPSYNC.COLLECTIVE R64, `(.L_x_4371) ;  /* 0x0000000040087348 */ /* 0x000fea0003c00000 */
[----:B------:R0:W1:Y:S02]  /*2440*/  SHFL.BFLY P1, R93, R67, R66, R65 ;  /* 0x0c000042435d7389 */ /* 0x0000640000020041 */
[----:B01----:R-:W-:Y:S05]  /*2450*/  ENDCOLLECTIVE ;  /* 0x000000000000791b */ /* 0x003fea0003800000 */
.L_x_4371:
[----:B------:R-:W-:-:S05]  /*2460*/  FADD.FTZ R86, R86, R85 ;  /* 0x0000005556567221 */ /* 0x000fca0000010000 */
[----:B------:R-:W-:Y:S02]  /*2470*/  MOV R67, R86 ;  /* 0x0000005600437202 */ /* 0x000fe40000000f00 */
[----:B------:R-:W-:-:S07]  /*2480*/  MOV R88, R93 ;  /* 0x0000005d00587202 */ /* 0x000fce0000000f00 */
[----:B------:R-:W-:Y:S05]  /*2490*/  WARPSYNC.COLLECTIVE R64, `(.L_x_4372) ;  /* 0x0000000040087348 */ /* 0x000fea0003c00000 */
[----:B------:R0:W1:Y:S02]  /*24a0*/  SHFL.BFLY P1, R93, R67, R66, R65 ;  /* 0x0c000042435d7389 */ /* 0x0000640000020041 */
[----:B01----:R-:W-:Y:S05]  /*24b0*/  ENDCOLLECTIVE ;  /* 0x000000000000791b */ /* 0x003fea0003800000 */
.L_x_4372:
[----:B------:R-:W-:Y:S01]  /*24c0*/  FADD.FTZ R88, R87, R88 ;  /* 0x0000005857587221 */ /* 0x000fe20000010000 */
[----:B------:R-:W-:-:S04]  /*24d0*/  HFMA2 R66, -RZ, RZ, 0, 2.384185791015625e-07 ;  /* 0x00000004ff427431 */ /* 0x000fc800000001ff */
[----:B------:R-:W-:Y:S02]  /*24e0*/  MOV R67, R88 ;  /* 0x0000005800437202 */ /* 0x000fe40000000f00 */
[----:B------:R-:W-:-:S07]  /*24f0*/  MOV R89, R93 ;  /* 0x0000005d00597202 */ /* 0x000fce0000000f00 */
[----:B------:R-:W-:Y:S05]  /*2500*/  WARPSYNC.COLLECTIVE R64, `(.L_x_4373) ;  /* 0x0000000040087348 */ /* 0x000fea0003c00000 */
[----:B------:R0:W1:Y:S02]  /*2510*/  SHFL.BFLY P1, R93, R67, R66, R65 ;  /* 0x0c000042435d7389 */ /* 0x0000640000020041 */
[----:B01----:R-:W-:Y:S05]  /*2520*/  ENDCOLLECTIVE ;  /* 0x000000000000791b */ /* 0x003fea0003800000 */
.L_x_4373:
[----:B------:R-:W-:-:S05]  /*2530*/  FADD.FTZ R89, R86, R89 ;  /* 0x0000005956597221 */ /* 0x000fca0000010000 */
[----:B------:R-:W-:Y:S02]  /*2540*/  MOV R67, R89 ;  /* 0x0000005900437202 */ /* 0x000fe40000000f00 */
[----:B------:R-:W-:-:S07]  /*2550*/  MOV R91, R93 ;  /* 0x0000005d005b7202 */ /* 0x000fce0000000f00 */
[----:B------:R-:W-:Y:S05]  /*2560*/  WARPSYNC.COLLECTIVE R64, `(.L_x_4374) ;  /* 0x0000000040087348 */ /* 0x000fea0003c00000 */
[----:B------:R0:W1:Y:S02]  /*2570*/  SHFL.BFLY P1, R93, R67, R66, R65 ;  /* 0x0c000042435d7389 */ /* 0x0000640000020041 */
[----:B01----:R-:W-:Y:S05]  /*2580*/  ENDCOLLECTIVE ;  /* 0x000000000000791b */ /* 0x003fea0003800000 */
.L_x_4374:
[----:B------:R-:W-:Y:S01]  /*2590*/  FADD.FTZ R91, R88, R91 ;  /* 0x0000005b585b7221 */ /* 0x000fe20000010000 */
[----:B------:R-:W-:-:S04]  /*25a0*/  HFMA2 R66, -RZ, RZ, 0, 4.76837158203125e-07 ;  /* 0x00000008ff427431 */ /* 0x000fc800000001ff */
[----:B------:R-:W-:Y:S02]  /*25b0*/  MOV R67, R91 ;  /* 0x0000005b00437202 */ /* 0x000fe40000000f00 */
[----:B------:R-:W-:-:S07]  /*25c0*/  MOV R90, R93 ;  /* 0x0000005d005a7202 */ /* 0x000fce0000000f00 */
[----:B------:R-:W-:Y:S05]  /*25d0*/  WARPSYNC.COLLECTIVE R64, `(.L_x_4375) ;  /* 0x0000000040087348 */ /* 0x000fea0003c00000 */
[----:B------:R0:W1:Y:S02]  /*25e0*/  SHFL.BFLY P1, R93, R67, R66, R65 ;  /* 0x0c000042435d7389 */ /* 0x0000640000020041 */
[----:B01----:R-:W-:Y:S05]  /*25f0*/  ENDCOLLECTIVE ;  /* 0x000000000000791b */ /* 0x003fea0003800000 */
.L_x_4375:
[----:B------:R-:W-:-:S05]  /*2600*/  FADD.FTZ R90, R89, R90 ;  /* 0x0000005a595a7221 */ /* 0x000fca0000010000 */
[----:B------:R-:W-:Y:S02]  /*2610*/  MOV R67, R90 ;  /* 0x0000005a00437202 */ /* 0x000fe40000000f00 */
[----:B------:R-:W-:-:S07]  /*2620*/  MOV R92, R93 ;  /* 0x0000005d005c7202 */ /* 0x000fce0000000f00 */
[----:B------:R-:W-:Y:S05]  /*2630*/  WARPSYNC.COLLECTIVE R64, `(.L_x_4376) ;  /* 0x0000000040087348 */ /* 0x000fea0003c00000 */
[----:B------:R0:W1:Y:S02]  /*2640*/  SHFL.BFLY P1, R93, R67, R66, R65 ;  /* 0x0c000042435d7389 */ /* 0x0000640000020041 */
[----:B01----:R-:W-:Y:S05]  /*2650*/  ENDCOLLECTIVE ;  /* 0x000000000000791b */ /* 0x003fea0003800000 */
.L_x_4376:
[----:B------:R-:W-:Y:S01]  /*2660*/  FADD.FTZ R92, R91, R92 ;  /* 0x0000005c5b5c7221 */ /* 0x000fe20000010000 */
[----:B------:R-:W-:-:S04]  /*2670*/  HFMA2 R66, -RZ, RZ, 0, 9.5367431640625e-07 ;  /* 0x00000010ff427431 */ /* 0x000fc800000001ff */
[----:B------:R-:W-:Y:S02]  /*2680*/  MOV R67, R92 ;  /* 0x0000005c00437202 */ /* 0x000fe40000000f00 */
[----:B------:R-:W-:-:S07]  /*2690*/  MOV R85, R93 ;  /* 0x0000005d00557202 */ /* 0x000fce0000000f00 */
[----:B------:R-:W-:Y:S05]  /*26a0*/  WARPSYNC.COLLECTIVE R64, `(.L_x_4377) ;  /* 0x0000000040087348 */ /* 0x000fea0003c00000 */
[----:B------:R0:W1:Y:S02]  /*26b0*/  SHFL.BFLY P1, R93, R67, R66, R65 ;  /* 0x0c000042435d7389 */ /* 0x0000640000020041 */
[----:B01----:R-:W-:Y:S05]  /*26c0*/  ENDCOLLECTIVE ;  /* 0x000000000000791b */ /* 0x003fea0003800000 */
.L_x_4377:
[----:B------:R-:W-:-:S05]  /*26d0*/  FADD.FTZ R85, R90, R85 ;  /* 0x000000555a557221 */ /* 0x000fca0000010000 */
[----:B------:R-:W-:Y:S02]  /*26e0*/  MOV R67, R85 ;  /* 0x0000005500437202 */ /* 0x000fe40000000f00 */
[----:B------:R-:W-:-:S07]  /*26f0*/  MOV R87, R93 ;  /* 0x0000005d00577202 */ /* 0x000fce0000000f00 */
[----:B------:R-:W-:Y:S05]  /*2700*/  WARPSYNC.COLLECTIVE R64, `(.L_x_4378) ;  /* 0x0000000040087348 */ /* 0x000fea0003c00000 */
[----:B------:R0:W1:Y:S02]  /*2710*/  SHFL.BFLY P1, R93, R67, R66, R65 ;  /* 0x0c000042435d7389 */ /* 0x0000640000020041 */
[----:B01----:R-:W-:Y:S05]  /*2720*/  ENDCOLLECTIVE ;  /* 0x000000000000791b */ /* 0x003fea0003800000 */
.L_x_4378:
[----:B------:R-:W-:Y:S01]  /*2730*/  MOV R86, R93 ;  /* 0x0000005d00567202 */ /* 0x000fe20000000f00 */
[----:B------:R-:W-:Y:S06]  /*2740*/  BRA `(.L_x_4379) ;  /* 0xffffffe000d07947 */ /* 0x000fec000383ffff */
.L_x_4380:
        /* <DEDUP_REMOVED lines=11> */
.L_x_6480:


//--------------------- .text._ZN10layer_norm13ln_bwd_kernelINS_13Kernel_traitsIf6__halffS2_fjLj256ELj1ELj4ELj1ELj16ENS_18Kernel_traits_baseILj256EfS2_fS2_fjLj128EEEEELb0ELb1ELb0ELb1EEEvNS_9BwdParamsE --------------------------
	.section	.text._ZN10layer_norm13ln_bwd_kernelINS_13Kernel_traitsIf6__halffS2_fjLj256ELj1ELj4ELj1ELj16ENS_18Kernel_traits_baseILj256EfS2_fS2_fjLj128EEEEELb0ELb1ELb0ELb1EEEvNS_9BwdParamsE,"ax",@progbits
	.align	128
        .global         _ZN10layer_norm13ln_bwd_kernelINS_13Kernel_traitsIf6__halffS2_fjLj256ELj1ELj4ELj1ELj16ENS_18Kernel_traits_baseILj256EfS2_fS2_fjLj128EEEEELb0ELb1ELb0ELb1EEEvNS_9BwdParamsE
        .type           _ZN10layer_norm13ln_bwd_kernelINS_13Kernel_traitsIf6__halffS2_fjLj256ELj1ELj4ELj1ELj16ENS_18Kernel_traits_baseILj256EfS2_fS2_fjLj128EEEEELb0ELb1ELb0ELb1EEEvNS_9BwdParamsE,@function
        .size           _ZN10layer_norm13ln_bwd_kernelINS_13Kernel_traitsIf6__halffS2_fjLj256ELj1ELj4ELj1ELj16ENS_18Kernel_traits_baseILj256EfS2_fS2_fjLj128EEEEELb0ELb1ELb0ELb1EEEvNS_9BwdParamsE,(.L_x_6481 - _ZN10layer_norm13ln_bwd_kernelINS_13Kernel_traitsIf6__halffS2_fjLj256ELj1ELj4ELj1ELj16ENS_18Kernel_traits_baseILj256EfS2_fS2_fjLj128EEEEELb0ELb1ELb0ELb1EEEvNS_9BwdParamsE)
        .other          _ZN10layer_norm13ln_bwd_kernelINS_13Kernel_traitsIf6__halffS2_fjLj256ELj1ELj4ELj1ELj16ENS_18Kernel_traits_baseILj256EfS2_fS2_fjLj128EEEEELb0ELb1ELb0ELb1EEEvNS_9BwdParamsE,@"STO_CUDA_ENTRY STV_DEFAULT"
_ZN10layer_norm13ln_bwd_kernelINS_13Kernel_traitsIf6__halffS2_fjLj256ELj1ELj4ELj1ELj16ENS_18Kernel_traits_baseILj256EfS2_fS2_fjLj128EEEEELb0ELb1ELb0ELb1EEEvNS_9BwdParamsE:
.text._ZN10layer_norm13ln_bwd_kernelINS_13Kernel_traitsIf6__halffS2_fjLj256ELj1ELj4ELj1ELj16ENS_18Kernel_traits_baseILj256EfS2_fS2_fjLj128EEEEELb0ELb1ELb0ELb1EEEvNS_9BwdParamsE:
        /* <DEDUP_REMOVED lines=54> */
.L_x_4389:
        /* <DEDUP_REMOVED lines=12> */
[----:B-1----:R-:W-:-:S05]  /*0420*/  IMAD.WIDE.U32 R80, R70, 0x20, R80 ;  /* 0x0000002046507825 */ /* 0x002fca00078e0050 */
[----:B------:R-:W4:Y:S01]  /*0430*/  LDG.E.128 R48, desc[UR8][R80.64] ;  /* 0x0000000850307981 */ /* 0x000f22000c1e1d00 */
[----:B--2---:R-:W-:-:S03]  /*0440*/  @P0 IMAD.WIDE R82, R73, 0x2, R82 ;  /* 0x0000000249520825 */ /* 0x004fc600078e0252 */
[----:B------:R-:W2:Y:S04]  /*0450*/  LDG.E.128 R52, desc[UR8][R80.64+0x10] ;  /* 0x0000100850347981 */ /* 0x000ea8000c1e1d00 */
        /* <DEDUP_REMOVED lines=16> */
[----:B----4-:R-:W-:-:S05]  /*0560*/  FSEL R0, R0, RZ, !P2 ;  /* 0x000000ff00007208 */ /* 0x010fca0005000000 */
[--C-:B0-----:R-:W-:Y:S01]  /*0570*/  FADD.FTZ R78, R48, -R0.reuse ;  /* 0x80000000304e7221 */ /* 0x101fe20000010000 */
[--C-:B------:R-:W-:Y:S01]  /*0580*/  FADD.FTZ R84, R50, -R0.reuse ;  /* 0x8000000032547221 */ /* 0x100fe20000010000 */
[--C-:B------:R-:W-:Y:S01]  /*0590*/  FADD.FTZ R86, R51, -R0.reuse ;  /* 0x8000000033567221 */ /* 0x100fe20000010000 */
[--C-:B--2---:R-:W-:Y:S01]  /*05a0*/  FADD.FTZ R52, R52, -R0.reuse ;  /* 0x8000000034347221 */ /* 0x104fe20000010000 */
[--C-:B------:R-:W-:Y:S01]  /*05b0*/  FADD.FTZ R88, R53, -R0.reuse ;  /* 0x8000000035587221 */ /* 0x100fe20000010000 */
[--C-:B------:R-:W-:Y:S01]  /*05c0*/  FADD.FTZ R90, R54, -R0.reuse ;  /* 0x80000000365a7221 */ /* 0x100fe20000010000 */
[--C-:B------:R-:W-:Y:S01]  /*05d0*/  FADD.FTZ R80, R55, -R0.reuse ;  /* 0x8000000037507221 */ /* 0x100fe20000010000 */
[----:B------:R-:W-:Y:S02]  /*05e0*/  @P0 HADD2.F32 R74, -RZ, R82.H0_H0 ;  /* 0x20000052ff4a0230 */ /* 0x000fe40000004100 */
[----:B------:R-:W-:Y:S01]  /*05f0*/  FADD.FTZ R82, R49, -R0 ;  /* 0x8000000031527221 */ /* 0x000fe20000010000 */
[----:B---3--:R-:W-:-:S02]  /*0600*/  HADD2.F32 R79, -RZ, R56.H0_H0 ;  /* 0x20000038ff4f7230 */ /* 0x008fc40000004100 */
[----:B------:R-:W-:Y:S02]  /*0610*/  HADD2.F32 R54, -RZ, R56.H1_H1 ;  /* 0x30000038ff367230 */ /* 0x000fe40000004100 */
[C---:B------:R-:W-:Y:S01]  /*0620*/  FMUL.FTZ R0, R75.reuse, R78 ;  /* 0x0000004e4b007220 */ /* 0x040fe20000410000 */
[----:B-1----:R-:W-:Y:S01]  /*0630*/  FMUL.FTZ R77, R75, R82 ;  /* 0x000000524b4d7220 */ /* 0x002fe20000410000 */
[----:B------:R-:W-:Y:S02]  /*0640*/  FADD.FTZ R69, R79, R69 ;  /* 0x000000454f457221 */ /* 0x000fe40000010000 */
[-C--:B------:R-:W-:Y:S01]  /*0650*/  FFMA.FTZ R71, R0, R79.reuse, R71 ;  /* 0x0000004f00477223 */ /* 0x080fe20000010047 */
[----:B------:R-:W-:Y:S01]  /*0660*/  FMUL.FTZ R79, R24, R79 ;  /* 0x0000004f184f7220 */ /* 0x000fe20000410000 */
[----:B------:R-:W-:Y:S02]  /*0670*/  HADD2.F32 R56, -RZ, R57.H0_H0 ;  /* 0x20000039ff387230 */ /* 0x000fe40000004100 */
[----:B------:R-:W-:Y:S01]  /*0680*/  FADD.FTZ R67, R54, R67 ;  /* 0x0000004336437221 */ /* 0x000fe20000010000 */
[----:B------:R-:W-:-:S02]  /*0690*/  HADD2.F32 R49, -RZ, R59.H0_H0 ;  /* 0x2000003bff317230 */ /* 0x000fc40000004100 */
[----:B------:R-:W-:Y:S01]  /*06a0*/  FFMA.FTZ R68, R77, R54, R68 ;  /* 0x000000364d447223 */ /* 0x000fe20000010044 */
[----:B------:R-:W-:Y:S02]  /*06b0*/  HADD2.F32 R48, -RZ, R59.H1_H1 ;  /* 0x3000003bff307230 */ /* 0x000fe40000004100 */
[----:B------:R-:W-:Y:S01]  /*06c0*/  FMUL.FTZ R59, R75, R84 ;  /* 0x000000544b3b7220 */ /* 0x000fe20000410000 */
[----:B------:R-:W-:Y:S01]  /*06d0*/  FMUL.FTZ R54, R25, R54 ;  /* 0x0000003619367220 */ /* 0x000fe20000410000 */
[----:B------:R-:W-:Y:S01]  /*06e0*/  FADD.FTZ R81, RZ, R79 ;  /* 0x0000004fff517221 */ /* 0x000fe20000010000 */
[----:B------:R-:W-:Y:S01]  /*06f0*/  FFMA.FTZ R78, R0, R79, RZ ;  /* 0x0000004f004e7223 */ /* 0x000fe200000100ff */
[----:B------:R-:W-:Y:S02]  /*0700*/  HADD2.F32 R76, -RZ, R57.H1_H1 ;  /* 0x30000039ff4c7230 */ /* 0x000fe40000004100 */
[----:B------:R-:W-:Y:S01]  /*0710*/  FADD.FTZ R65, R56, R65 ;  /* 0x0000004138417221 */ /* 0x000fe20000010000 */
[-C--:B------:R-:W-:Y:S01]  /*0720*/  FFMA.FTZ R66, R59, R56.reuse, R66 ;  /* 0x000000383b427223 */ /* 0x080fe20000010042 */
[----:B------:R-:W-:Y:S01]  /*0730*/  FMUL.FTZ R56, R26, R56 ;  /* 0x000000381a387220 */ /* 0x000fe20000410000 */
[----:B------:R-:W-:Y:S01]  /*0740*/  FADD.FTZ R81, R81, R54 ;  /* 0x0000003651517221 */ /* 0x000fe20000010000 */
[----:B------:R-:W-:Y:S01]  /*0750*/  FFMA.FTZ R78, R77, R54, R78 ;  /* 0x000000364d4e7223 */ /* 0x000fe2000001004e */
[----:B------:R-:W-:-:S02]  /*0760*/  HADD2.F32 R51, -RZ, R58.H0_H0 ;  /* 0x2000003aff337230 */ /* 0x000fc40000004100 */
[C---:B------:R-:W-:Y:S01]  /*0770*/  FMUL.FTZ R57, R75.reuse, R86 ;  /* 0x000000564b397220 */ /* 0x040fe20000410000 */
[----:B------:R-:W-:Y:S02]  /*0780*/  HADD2.F32 R50, -RZ, R58.H1_H1 ;  /* 0x3000003aff327230 */ /* 0x000fe40000004100 */
[----:B------:R-:W-:Y:S01]  /*0790*/  FMUL.FTZ R55, R75, R52 ;  /* 0x000000344b377220 */ /* 0x000fe20000410000 */
[----:B------:R-:W-:Y:S01]  /*07a0*/  FMUL.FTZ R58, R27, R76 ;  /* 0x0000004c1b3a7220 */ /* 0x000fe20000410000 */
[----:B------:R-:W-:Y:S01]  /*07b0*/  FADD.FTZ R81, R81, R56 ;  /* 0x0000003851517221 */ /* 0x000fe20000010000 */
[----:B------:R-:W-:Y:S01]  /*07c0*/  FFMA.FTZ R78, R59, R56, R78 ;  /* 0x000000383b4e7223 */ /* 0x000fe2000001004e */
        /* <DEDUP_REMOVED lines=46> */
.L_x_4401:
        /* <DEDUP_REMOVED lines=42> */
[----:B------:R-:W-:Y:S02]  /*0d50*/  HADD2.F32 R77, -RZ, R50.H0_H0 ;  /* 0x20000032ff4d7230 */ /* 0x000fe40000004100 */
[----:B------:R-:W-:Y:S01]  /*0d60*/  FMUL.FTZ R81, R81, R74 ;  /* 0x0000004a51517220 */ /* 0x000fe20000410000 */
[----:B------:R-:W-:-:S02]  /*0d70*/  HADD2.F32 R49, -RZ, R49.H1_H1 ;  /* 0x30000031ff317230 */ /* 0x000fc40000004100 */
[-C--:B------:R-:W-:Y:S01]  /*0d80*/  FMUL.FTZ R83, R83, R74.reuse ;  /* 0x0000004a53537220 */ /* 0x080fe20000410000 */
[----:B------:R-:W-:Y:S02]  /*0d90*/  HADD2.F32 R50, -RZ, R50.H1_H1 ;  /* 0x30000032ff327230 */ /* 0x000fe40000004100 */
[-C--:B------:R-:W-:Y:S01]  /*0da0*/  FMUL.FTZ R85, R85, R74.reuse ;  /* 0x0000004a55557220 */ /* 0x080fe20000410000 */
[--C-:B------:R-:W-:Y:S02]  /*0db0*/  HADD2.F32 R48, -RZ, R51.reuse.H0_H0 ;  /* 0x20000033ff307230 */ /* 0x100fe40000004100 */
[-C--:B------:R-:W-:Y:S01]  /*0dc0*/  FMUL.FTZ R55, R55, R74.reuse ;  /* 0x0000004a37377220 */ /* 0x080fe20000410000 */
        /* <DEDUP_REMOVED lines=23> */
.L_x_4386:
        /* <DEDUP_REMOVED lines=61> */
.L_x_4385:
        /* <DEDUP_REMOVED lines=25> */
[----:B------:R-:W-:Y:S01]  /*14a0*/  FFMA.FTZ R87, R75, R89, R18 ;  /* 0x000000594b577223 */ /* 0x000fe20000010012 */
[----:B------:R-:W-:-:S02]  /*14b0*/  HADD2.F32 R59, -RZ, R48.H0_H0 ;  /* 0x20000030ff3b7230 */ /* 0x000fc40000004100 */
[----:B------:R-:W-:Y:S01]  /*14c0*/  FFMA.FTZ R75, R75, R80, R19 ;  /* 0x000000504b4b7223 */ /* 0x000fe20000010013 */
        /* <DEDUP_REMOVED lines=12> */
[-C--:B------:R-:W-:Y:S01]  /*1590*/  FMUL.FTZ R55, R55, R74.reuse ;  /* 0x0000004a37377220 */ /* 0x080fe20000410000 */
[----:B------:R-:W-:Y:S01]  /*15a0*/  FMUL.FTZ R76, R75, R74 ;  /* 0x0000004a4b4c7220 */ /* 0x000fe20000410000 */
[----:B------:R-:W-:Y:S02]  /*15b0*/  HADD2.F32 R51, -RZ, R51.H1_H1 ;  /* 0x30000033ff337230 */ /* 0x000fe40000004100 */
        /* <DEDUP_REMOVED lines=15> */
[----:B------:R-:W-:Y:S01]  /*16b0*/  FMUL.FTZ R0, R0, R55 ;  /* 0x0000003700007220 */ /* 0x000fe20000410000 */
[----:B------:R-:W-:-:S02]  /*16c0*/  F2FP.F16.F32.PACK_AB R48, R52, R53 ;  /* 0x000000353430723e */ /* 0x000fc400000000ff */
[----:B------:R-:W-:Y:S02]  /*16d0*/  F2FP.F16.F32.PACK_AB R49, R54, R85 ;  /* 0x000000553631723e */ /* 0x000fe400000000ff */
[----:B------:R-:W-:Y:S02]  /*16e0*/  F2FP.F16.F32.PACK_AB R50, R50, R81 ;  /* 0x000000513232723e */ /* 0x000fe400000000ff */
[----:B------:R-:W-:Y:S01]  /*16f0*/  F2FP.F16.F32.PACK_AB R51, R56, R87 ;  /* 0x000000573833723e */ /* 0x000fe200000000ff */
[----:B------:R-:W-:Y:S06]  /*1700*/  BRA `(.L_x_4387) ;  /* 0x0000000000f07947 */ /* 0x000fec0003800000 */
.L_x_4388:
        /* <DEDUP_REMOVED lines=56> */
[----:B------:R-:W-:-:S02]  /*1a90*/  F2FP.F16.F32.PACK_AB R48, R54, R53 ;  /* 0x000000353630723e */ /* 0x000fc400000000ff */
[----:B------:R-:W-:Y:S02]  /*1aa0*/  F2FP.F16.F32.PACK_AB R49, R56, R55 ;  /* 0x000000373831723e */ /* 0x000fe400000000ff */
[----:B------:R-:W-:Y:S02]  /*1ab0*/  F2FP.F16.F32.PACK_AB R50, R50, R57 ;  /* 0x000000393232723e */ /* 0x000fe400000000ff */
[----:B------:R-:W-:-:S07]  /*1ac0*/  F2FP.F16.F32.PACK_AB R51, R52, R81 ;  /* 0x000000513433723e */ /* 0x000fce00000000ff */
.L_x_4387:
        /* <DEDUP_REMOVED lines=22> */
.L_x_4383:
        /* <DEDUP_REMOVED lines=24> */
.L_x_4382:
[----:B------:R-:W-:Y:S05]  /*1db0*/  BSYNC B0 ;  /* 0x0000000000007941 */ /* 0x000fea0003800000 */
.L_x_4381:
        /* <DEDUP_REMOVED lines=86> */
.L_x_4384:
        /* <DEDUP_REMOVED lines=8> */
.L_x_4391:
[----:B------:R-:W-:Y:S05]  /*23a0*/  BSYNC B2 ;  /* 0x0000000000027941 */ /* 0x000fea0003800000 */
.L_x_4390:
        /* <DEDUP_REMOVED lines=8> */
.L_x_4392:
[----:B------:R-:W-:Y:S01]  /*2430*/  FADD.FTZ R49, R82, R49 ;  /* 0x0000003152317221 */ /* 0x000fe20000010000 */
[----:B------:R-:W-:-:S04]  /*2440*/  HFMA2 R92, -RZ, RZ, 0, 1.1920928955078125e-07 ;  /* 0x00000002ff5c7431 */ /* 0x000fc800000001ff */
[----:B------:R-:W-:Y:S02]  /*2450*/  MOV R91, R49 ;  /* 0x00000031005b7202 */ /* 0x000fe40000000f00 */
[----:B------:R-:W-:-:S07]  /*2460*/  MOV R51, R87 ;  /* 0x0000005700337202 */ /* 0x000fce0000000f00 */
[----:B------:R-:W-:Y:S05]  /*2470*/  WARPSYNC.COLLECTIVE R90, `(.L_x_4393) ;  /* 0x000000005a087348 */ /* 0x000fea0003c00000 */
[----:B------:R0:W1:Y:S02]  /*2480*/  SHFL.BFLY P3, R87, R91, R92, R93 ;  /* 0x0c00005c5b577389 */ /* 0x000064000006005d */
[----:B01----:R-:W-:Y:S05]  /*2490*/  ENDCOLLECTIVE ;  /* 0x000000000000791b */ /* 0x003fea0003800000 */
.L_x_4393:
[----:B------:R-:W-:-:S05]  /*24a0*/  FADD.FTZ R51, R50, R51 ;  /* 0x0000003332337221 */ /* 0x000fca0000010000 */
[----:B------:R-:W-:Y:S02]  /*24b0*/  MOV R91, R51 ;  /* 0x00000033005b7202 */ /* 0x000fe40000000f00 */
[----:B------:R-:W-:-:S07]  /*24c0*/  MOV R48, R87 ;  /* 0x0000005700307202 */ /* 0x000fce0000000f00 */
[----:B------:R-:W-:Y:S05]  /*24d0*/  WARPSYNC.COLLECTIVE R90, `(.L_x_4394) ;  /* 0x000000005a087348 */ /* 0x000fea0003c00000 */
[----:B------:R0:W1:Y:S02]  /*24e0*/  SHFL.BFLY P3, R87, R91, R92, R93 ;  /* 0x0c00005c5b577389 */ /* 0x000064000006005d */
[----:B01----:R-:W-:Y:S05]  /*24f0*/  ENDCOLLECTIVE ;  /* 0x000000000000791b */ /* 0x003fea0003800000 */
.L_x_4394:
[----:B------:R-:W-:Y:S01]  /*2500*/  FADD.FTZ R48, R49, R48 ;  /* 0x0000003031307221 */ /* 0x000fe20000010000 */
[----:B------:R-:W-:-:S04]  /*2510*/  HFMA2 R92, -RZ, RZ, 0, 2.384185791015625e-07 ;  /* 0x00000004ff5c7431 */ /* 0x000fc800000001ff */
[----:B------:R-:W-:Y:S02]  /*2520*/  MOV R91, R48 ;  /* 0x00000030005b7202 */ /* 0x000fe40000000f00 */
[----:B------:R-:W-:-:S07]  /*2530*/  MOV R84, R87 ;  /* 0x0000005700547202 */ /* 0x000fce0000000f00 */
[----:B------:R-:W-:Y:S05]  /*2540*/  WARPSYNC.COLLECTIVE R90, `(.L_x_4395) ;  /* 0x000000005a087348 */ /* 0x000fea0003c00000 */
[----:B------:R0:W1:Y:S02]  /*2550*/  SHFL.BFLY P3, R87, R91, R92, R93 ;  /* 0x0c00005c5b577389 */ /* 0x000064000006005d */
[----:B01----:R-:W-:Y:S05]  /*2560*/  ENDCOLLECTIVE ;  /* 0x000000000000791b */ /* 0x003fea0003800000 */
.L_x_4395:
[----:B------:R-:W-:-:S05]  /*2570*/  FADD.FTZ R86, R51, R84 ;  /* 0x0000005433567221 */ /* 0x000fca0000010000 */
[----:B------:R-:W-:Y:S02]  /*2580*/  MOV R91, R86 ;  /* 0x00000056005b7202 */ /* 0x000fe40000000f00 */
[----:B------:R-:W-:-:S07]  /*2590*/  MOV R85, R87 ;  /* 0x0000005700557202 */ /* 0x000fce0000000f00 */
[----:B------:R-:W-:Y:S05]  /*25a0*/  WARPSYNC.COLLECTIVE R90, `(.L_x_4396) ;  /* 0x000000005a087348 */ /* 0x000fea0003c00000 */
[----:B------:R0:W1:Y:S02]  /*25b0*/  SHFL.BFLY P3, R87, R91, R92, R93 ;  /* 0x0c00005c5b577389 */ /* 0x000064000006005d */
[----:B01----:R-:W-:Y:S05]  /*25c0*/  ENDCOLLECTIVE ;  /* 0x000000000000791b */ /* 0x003fea0003800000 */
.L_x_4396:
[----:B------:R-:W-:Y:S01]  /*25d0*/  FADD.FTZ R88, R48, R85 ;  /* 0x0000005530587221 */ /* 0x000fe20000010000 */
[----:B------:R-:W-:-:S04]  /*25e0*/  HFMA2 R92, -RZ, RZ, 0, 4.76837158203125e-07 ;  /* 0x00000008ff5c7431 */ /* 0x000fc800000001ff */
[----:B------:R-:W-:Y:S01]  /*25f0*/  MOV R91, R88 ;  /* 0x00000058005b7202 */ /* 0x000fe20000000f00 */
[----:B------:R-:W-:-:S07]  /*2600*/  FADD.FTZ R89, R86, R87 ;  /* 0x0000005756597221 */ /* 0x000fce0000010000 */
[----:B------:R-:W-:Y:S05]  /*2610*/  WARPSYNC.COLLECTIVE R90, `(.L_x_4397) ;  /* 0x000000005a087348 */ /* 0x000fea0003c00000 */
[----:B------:R0:W1:Y:S02]  /*2620*/  SHFL.BFLY P3, R87, R91, R92, R93 ;  /* 0x0c00005c5b577389 */ /* 0x000064000006005d */
[----:B01----:R-:W-:Y:S05]  /*2630*/  ENDCOLLECTIVE ;  /* 0x000000000000791b */ /* 0x003fea0003800000 */
.L_x_4397:
[----:B------:R-:W-:Y:S02]  /*2640*/  MOV R91, R89 ;  /* 0x00000059005b7202 */ /* 0x000fe40000000f00 */
[----:B------:R-:W-:-:S07]  /*2650*/  MOV R85, R87 ;  /* 0x0000005700557202 */ /* 0x000fce0000000f00 */
[----:B------:R-:W-:Y:S05]  /*2660*/  WARPSYNC.COLLECTIVE R90, `(.L_x_4398) ;  /* 0x000000005a087348 */ /* 0x000fea0003c00000 */
[----:B------:R0:W1:Y:S02]  /*2670*/  SHFL.BFLY P3, R87, R91, R92, R93 ;  /* 0x0c00005c5b577389 */ /* 0x000064000006005d */
[----:B01----:R-:W-:Y:S05]  /*2680*/  ENDCOLLECTIVE ;  /* 0x000000000000791b */ /* 0x003fea0003800000 */
.L_x_4398:
[----:B------:R-:W-:Y:S01]  /*2690*/  FADD.FTZ R82, R88, R85 ;  /* 0x0000005558527221 */ /* 0x000fe20000010000 */
[----:B------:R-:W-:-:S04]  /*26a0*/  HFMA2 R92, -RZ, RZ, 0, 9.5367431640625e-07 ;  /* 0x00000010ff5c7431 */ /* 0x000fc800000001ff */
[----:B------:R-:W-:Y:S02]  /*26b0*/  MOV R91, R82 ;  /* 0x00000052005b7202 */ /* 0x000fe40000000f00 */
[----:B------:R-:W-:-:S07]  /*26c0*/  MOV R84, R87 ;  /* 0x0000005700547202 */ /* 0x000fce0000000f00 */
[----:B------:R-:W-:Y:S05]  /*26d0*/  WARPSYNC.COLLECTIVE R90, `(.L_x_4399) ;  /* 0x000000005a087348 */ /* 0x000fea0003c00000 */
[----:B------:R0:W1:Y:S02]  /*26e0*/  SHFL.BFLY P3, R87, R91, R92, R93 ;  /* 0x0c00005c5b577389 */ /* 0x000064000006005d */
[----:B01----:R-:W-:Y:S05]  /*26f0*/  ENDCOLLECTIVE ;  /* 0x000000000000791b */ /* 0x003fea0003800000 */
.L_x_4399:
[----:B------:R-:W-:-:S05]  /*2700*/  FADD.FTZ R84, R89, R84 ;  /* 0x0000005459547221 */ /* 0x000fca0000010000 */
[----:B------:R-:W-:Y:S02]  /*2710*/  MOV R91, R84 ;  /* 0x00000054005b7202 */ /* 0x000fe40000000f00 */
[----:B------:R-:W-:-:S07]  /*2720*/  MOV R85, R87 ;  /* 0x0000005700557202 */ /* 0x000fce0000000f00 */
[----:B------:R-:W-:Y:S05]  /*2730*/  WARPSYNC.COLLECTIVE R90, `(.L_x_4400) ;  /* 0x000000005a087348 */ /* 0x000fea0003c00000 */
[----:B------:R0:W1:Y:S02]  /*2740*/  SHFL.BFLY P3, R87, R91, R92, R93 ;  /* 0x0c00005c5b577389 */ /* 0x000064000006005d */
[----:B01----:R-:W-:Y:S05]  /*2750*/  ENDCOLLECTIVE ;  /* 0x000000000000791b */ /* 0x003fea0003800000 */
.L_x_4400:
[----:B------:R-:W-:Y:S05]  /*2760*/  BRA `(.L_x_4401) ;  /* 0xffffffe000d07947 */ /* 0x000fea000383ffff */
.L_x_4402:
        /* <DEDUP_REMOVED lines=9> */
.L_x_6481:


//--------------------- .text._ZN10layer_norm13ln_bwd_kernelINS_13Kernel_traitsIf6__halffS2_fjLj256ELj1ELj4ELj1ELj16ENS_18Kernel_traits_baseILj256EfS2_fS2_fjLj128EEEEELb0ELb1ELb1ELb0EEEvNS_9BwdParamsE --------------------------
	.section	.text._ZN10layer_norm13ln_bwd_kernelINS_13Kernel_traitsIf6__halffS2_fjLj256ELj1ELj4ELj1ELj16ENS_18Kernel_traits_baseILj256EfS2_fS2_fjLj128EEEEELb0ELb1ELb1ELb0EEEvNS_9BwdParamsE,"ax",@progbits
	.align	128
        .global         _ZN10layer_norm13ln_bwd_kernelINS_13Kernel_traitsIf6__halffS2_fjLj256ELj1ELj4ELj1ELj16ENS_18Kernel_traits_baseILj256EfS2_fS2_fjLj128EEEEELb0ELb1ELb1ELb0EEEvNS_9BwdParamsE
        .type           _ZN10layer_norm13ln_bwd_kernelINS_13Kernel_traitsIf6__halffS2_fjLj256ELj1ELj4ELj1ELj16ENS_18Kernel_traits_baseILj256EfS2_fS2_fjLj128EEEEELb0ELb1ELb1ELb0EEEvNS_9BwdParamsE,@function
        .size           _ZN10layer_norm13ln_bwd_kernelINS_13Kernel_traitsIf6__halffS2_fjLj256ELj1ELj4ELj1ELj16ENS_18Kernel_traits_baseILj256EfS2_fS2_fjLj128EEEEELb0ELb1ELb1ELb0EEEvNS_9BwdParamsE,(.L_x_6482 - _ZN10layer_norm13ln_bwd_kernelINS_13Kernel_traitsIf6__halffS2_fjLj256ELj1ELj4ELj1ELj16ENS_18Kernel_traits_baseILj256EfS2_fS2_fjLj128EEEEELb0ELb1ELb1ELb0EEEvNS_9BwdParamsE)
        .other          _ZN10layer_norm13ln_bwd_kernelINS_13Kernel_traitsIf6__halffS2_fjLj256ELj1ELj4ELj1ELj16ENS_18Kernel_traits_baseILj256EfS2_fS2_fjLj128EEEEELb0ELb1ELb1ELb0EEEvNS_9BwdParamsE,@"STO_CUDA_ENTRY STV_DEFAULT"
_ZN10layer_norm13ln_bwd_kernelINS_13Kernel_traitsIf6__halffS2_fjLj256ELj1ELj4ELj1ELj16ENS_18Kernel_traits_baseILj256EfS2_fS2_fjLj128EEEEELb0ELb1ELb1ELb0EEEvNS_9BwdParamsE:
.text._ZN10layer_norm13ln_bwd_kernelINS_13Kernel_traitsIf6__halffS2_fjLj256ELj1ELj4ELj1ELj16ENS_18Kernel_traits_baseILj256EfS2_fS2_fjLj128EEEEELb0ELb1ELb1ELb0EEEvNS_9BwdParamsE:
        /* <DEDUP_REMOVED lines=49> */
.L_x_4431:
        /* <DEDUP_REMOVED lines=29> */
[----:B------:R-:W-:-:S05]  /*04e0*/  LEA.HI.SX32 R3, R69, R0, 0x1d ;  /* 0x0000000045037211 */ /* 0x000fca00078feaff */
[----:B0-----:R-:W-:-:S06]  /*04f0*/  IMAD.WIDE.U32 R72, R3, 0x10, R72 ;  /* 0x0000001003487825 */ /* 0x001fcc00078e0048 */
[----:B------:R-:W4:Y:S01]  /*0500*/  LDG.E.128 R72, desc[UR6][R72.64] ;  /* 0x0000000648487981 */ /* 0x000f22000c1e1d00 */
[----:B-1----:R-:W-:-:S05]  /*0510*/  IMAD.WIDE.U32 R84, R93, 0x20, R84 ;  /* 0x000000205d547825 */ /* 0x002fca00078e0054 */
        /* <DEDUP_REMOVED lines=9> */
[----:B---3--:R-:W-:Y:S01]  /*05b0*/  FSEL R3, R86, RZ, !P1 ;  /* 0x000000ff56037208 */ /* 0x008fe20004800000 */
[--C-:B----4-:R-:W-:Y:S02]  /*05c0*/  HADD2.F32 R65, -RZ, R72.reuse.H0_H0 ;  /* 0x20000048ff417230 */ /* 0x110fe40000004100 */
[----:B------:R-:W-:Y:S02]  /*05d0*/  HADD2.F32 R64, -RZ, R72.H1_H1 ;  /* 0x30000048ff407230 */ /* 0x000fe40000004100 */
[--C-:B------:R-:W-:Y:S01]  /*05e0*/  FADD.FTZ R69, R69, -R3.reuse ;  /* 0x8000000345457221 */ /* 0x100fe20000010000 */
[--C-:B------:R-:W-:Y:S01]  /*05f0*/  FADD.FTZ R89, R68, -R3.reuse ;  /* 0x8000000344597221 */ /* 0x100fe20000010000 */
[--C-:B------:R-:W-:Y:S01]  /*0600*/  FADD.FTZ R85, R70, -R3.reuse ;  /* 0x8000000346557221 */ /* 0x100fe20000010000 */
[--C-:B------:R-:W-:Y:S01]  /*0610*/  FADD.FTZ R71, R71, -R3.reuse ;  /* 0x8000000347477221 */ /* 0x100fe20000010000 */
[--C-:B------:R-:W-:Y:S01]  /*0620*/  FADD.FTZ R93, R80, -R3.reuse ;  /* 0x80000003505d7221 */ /* 0x100fe20000010000 */
[--C-:B------:R-:W-:Y:S01]  /*0630*/  FADD.FTZ R97, R81, -R3.reuse ;  /* 0x8000000351617221 */ /* 0x100fe20000010000 */
[--C-:B------:R-:W-:Y:S01]  /*0640*/  FADD.FTZ R99, R82, -R3.reuse ;  /* 0x8000000352637221 */ /* 0x100fe20000010000 */
[----:B------:R-:W-:Y:S01]  /*0650*/  FADD.FTZ R103, R83, -R3 ;  /* 0x8000000353677221 */ /* 0x000fe20000010000 */
[----:B------:R-:W-:-:S02]  /*0660*/  HADD2.F32 R95, -RZ, R74.H0_H0 ;  /* 0x2000004aff5f7230 */ /* 0x000fc40000004100 */
[C---:B-----5:R-:W-:Y:S01]  /*0670*/  FMUL.FTZ R68, R66.reuse, R69 ;  /* 0x0000004542447220 */ /* 0x060fe20000410000 */
[----:B------:R-:W-:Y:S02]  /*0680*/  HADD2.F32 R86, -RZ, R74.H1_H1 ;  /* 0x3000004aff567230 */ /* 0x000fe40000004100 */
[----:B------:R-:W-:Y:S01]  /*0690*/  FMUL.FTZ R3, R66, R89 ;  /* 0x0000005942037220 */ /* 0x000fe20000410000 */
[----:B------:R-:W-:Y:S01]  /*06a0*/  FMUL.FTZ R74, R48, R65 ;  /* 0x00000041304a7220 */ /* 0x000fe20000410000 */
[--C-:B------:R-:W-:Y:S02]  /*06b0*/  HADD2.F32 R101, -RZ, R75.reuse.H0_H0 ;  /* 0x2000004bff657230 */ /* 0x100fe40000004100 */
[-C--:B------:R-:W-:Y:S01]  /*06c0*/  FFMA.FTZ R13, R68, R64.reuse, R13 ;  /* 0x00000040440d7223 */ /* 0x080fe2000001000d */
[----:B------:R-:W-:Y:S02]  /*06d0*/  HADD2.F32 R88, -RZ, R75.H1_H1 ;  /* 0x3000004bff587230 */ /* 0x000fe40000004100 */
[----:B------:R-:W-:Y:S01]  /*06e0*/  FADD.FTZ R21, R21, R64 ;  /* 0x0000004015157221 */ /* 0x000fe20000010000 */
[----:B------:R-:W-:Y:S01]  /*06f0*/  FMUL.FTZ R75, R49, R64 ;  /* 0x00000040314b7220 */ /* 0x000fe20000410000 */
[----:B------:R-:W-:-:S02]  /*0700*/  HADD2.F32 R81, -RZ, R73.H0_H0 ;  /* 0x20000049ff517230 */ /* 0x000fc40000004100 */
[C---:B------:R-:W-:Y:S01]  /*0710*/  FFMA.FTZ R12, R3.reuse, R65, R12 ;  /* 0x00000041030c7223 */ /* 0x040fe2000001000c */
[----:B------:R-:W-:Y:S01]  /*0720*/  FADD.FTZ R20, R20, R65 ;  /* 0x0000004114147221 */ /* 0x000fe20000010000 */
[----:B------:R-:W-:Y:S01]  /*0730*/  FADD.FTZ R64, RZ, R74 ;  /* 0x0000004aff407221 */ /* 0x000fe20000010000 */
[----:B------:R-:W-:Y:S01]  /*0740*/  FFMA.FTZ R65, R3, R74, RZ ;  /* 0x0000004a03417223 */ /* 0x000fe200000100ff */
[----:B------:R-:W-:Y:S02]  /*0750*/  HADD2.F32 R82, -RZ, R73.H1_H1 ;  /* 0x30000049ff527230 */ /* 0x000fe40000004100 */
[----:B------:R-:W-:Y:S01]  /*0760*/  FMUL.FTZ R69, R66, R85 ;  /* 0x0000005542457220 */ /* 0x000fe20000410000 */
[----:B------:R-:W-:Y:S01]  /*0770*/  FADD.FTZ R83, R64, R75 ;  /* 0x0000004b40537221 */ /* 0x000fe20000010000 */
[----:B------:R-:W-:Y:S01]  /*0780*/  FMUL.FTZ R80, R50, R81 ;  /* 0x0000005132507220 */ /* 0x000fe20000410000 */
[----:B------:R-:W-:Y:S01]  /*0790*/  FFMA.FTZ R64, R68, R75, R65 ;  /* 0x0000004b44407223 */ /* 0x000fe20000010041 */
[----:B------:R-:W-:Y:S01]  /*07a0*/  FMUL.FTZ R70, R66, R71 ;  /* 0x0000004742467220 */ /* 0x000fe20000410000 */
[----:B------:R-:W-:Y:S01]  /*07b0*/  FFMA.FTZ R14, R69, R81, R14 ;  /* 0x00000051450e7223 */ /* 0x000fe2000001000e */
[----:B------:R-:W-:Y:S01]  /*07c0*/  FADD.FTZ R22, R22, R81 ;  /* 0x0000005116167221 */ /* 0x000fe20000010000 */
[----:B------:R-:W-:Y:S01]  /*07d0*/  FMUL.FTZ R81, R51, R82 ;  /* 0x0000005233517220 */ /* 0x000fe20000410000 */
[----:B------:R-:W-:Y:S01]  /*07e0*/  FADD.FTZ R84, R83, R80 ;  /* 0x0000005053547221 */ /* 0x000fe20000010000 */
[----:B------:R-:W-:Y:S01]  /*07f0*/  FFMA.FTZ R65, R69, R80, R64 ;  /* 0x0000005045417223 */ /* 0x000fe20000010040 */
[----:B------:R-:W-:Y:S01]  /*0800*/  FMUL.FTZ R72, R66, R97 ;  /* 0x0000006142487220 */ /* 0x000fe20000410000 */
[----:B------:R-:W-:Y:S01]  /*0810*/  FFMA.FTZ R15, R70, R82, R15 ;  /* 0x00000052460f7223 */ /* 0x000fe2000001000f */
[----:B------:R-:W-:Y:S01]  /*0820*/  FADD.FTZ R23, R23, R82 ;  /* 0x0000005217177221 */ /* 0x000fe20000010000 */
        /* <DEDUP_REMOVED lines=26> */
.L_x_4406:
        /* <DEDUP_REMOVED lines=9> */
.L_x_4407:
[----:B------:R-:W-:Y:S05]  /*0a60*/  BSYNC.RECONVERGENT B1 ;  /* 0x0000000000017941 */ /* 0x000fea0003800200 */
.L_x_4405:
        /* <DEDUP_REMOVED lines=21> */
.L_x_4445:
        /* <DEDUP_REMOVED lines=39> */
[----:B------:R-:W-:Y:S01]  /*0e30*/  FMUL.FTZ R92, R40, R89 ;  /* 0x00000059285c7220 */ /* 0x000fe20000410000 */
[----:B------:R-:W-:-:S04]  /*0e40*/  FFMA.FTZ R28, R89, R90, R28 ;  /* 0x0000005a591c7223 */ /* 0x000fc8000001001c */
[----:B------:R-:W-:-:S04]  /*0e50*/  F2FP.F16.F32.PACK_AB R92, RZ, R92 ;  /* 0x0000005cff5c723e */ /* 0x000fc800000000ff */
[----:B------:R-:W-:-:S07]  /*0e60*/  PRMT R52, R92, 0x7610, R52 ;  /* 0x000076105c347816 */ /* 0x000fce0000000034 */
.L_x_4415:
[----:B------:R-:W-:Y:S05]  /*0e70*/  BSYNC.RECONVERGENT B3 ;  /* 0x0000000000037941 */ /* 0x000fea0003800200 */
.L_x_4414:
        /* <DEDUP_REMOVED lines=8> */
[----:B-----5:R-:W-:-:S03]  /*0f00*/  HADD2.F32 R89, -RZ, R76.H1_H1 ;  /* 0x3000004cff597230 */ /* 0x020fc60000004100 */
[----:B------:R-:W-:Y:S02]  /*0f10*/  FMUL.FTZ R92, R41, R90 ;  /* 0x0000005a295c7220 */ /* 0x000fe40000410000 */
[----:B------:R-:W-:-:S03]  /*0f20*/  FFMA.FTZ R29, R90, R89, R29 ;  /* 0x000000595a1d7223 */ /* 0x000fc6000001001d */
[----:B------:R-:W-:-:S04]  /*0f30*/  F2FP.F16.F32.PACK_AB R92, RZ, R92 ;  /* 0x0000005cff5c723e */ /* 0x000fc800000000ff */
[----:B------:R-:W-:-:S07]  /*0f40*/  PRMT R52, R52, 0x5410, R92 ;  /* 0x0000541034347816 */ /* 0x000fce000000005c */
.L_x_4417:
[----:B------:R-:W-:Y:S05]  /*0f50*/  BSYNC.RECONVERGENT B3 ;  /* 0x0000000000037941 */ /* 0x000fea0003800200 */
.L_x_4416:
        /* <DEDUP_REMOVED lines=13> */
.L_x_4419:
[----:B------:R-:W-:Y:S05]  /*1030*/  BSYNC.RECONVERGENT B3 ;  /* 0x0000000000037941 */ /* 0x000fea0003800200 */
.L_x_4418:
        /* <DEDUP_REMOVED lines=13> */
.L_x_4421:
[----:B------:R-:W-:Y:S05]  /*1110*/  BSYNC.RECONVERGENT B3 ;  /* 0x0000000000037941 */ /* 0x000fea0003800200 */
.L_x_4420:
        /* <DEDUP_REMOVED lines=13> */
.L_x_4423:
[----:B------:R-:W-:Y:S05]  /*11f0*/  BSYNC.RECONVERGENT B3 ;  /* 0x0000000000037941 */ /* 0x000fea0003800200 */
.L_x_4422:
        /* <DEDUP_REMOVED lines=13> */
.L_x_4425:
[----:B------:R-:W-:Y:S05]  /*12d0*/  BSYNC.RECONVERGENT B3 ;  /* 0x0000000000037941 */ /* 0x000fea0003800200 */
.L_x_4424:
        /* <DEDUP_REMOVED lines=13> */
.L_x_4427:
[----:B------:R-:W-:Y:S05]  /*13b0*/  BSYNC.RECONVERGENT B3 ;  /* 0x0000000000037941 */ /* 0x000fea0003800200 */
.L_x_4426:
        /* <DEDUP_REMOVED lines=13> */
.L_x_4413:
[----:B------:R-:W-:Y:S01]  /*1490*/  ISETP.GT.AND P1, PT, R67, RZ, PT ;  /* 0x000000ff4300720c */ /* 0x000fe20003f24270 */
[----:B------:R-:W0:Y:S01]  /*14a0*/  @P2 LDC R90, c[0x0][0x40c] ;  /* 0x00010300ff5a2b82 */ /* 0x000e220000000800 */
[-CC-:B------:R-:W-:Y:S01]  /*14b0*/  FFMA.FTZ R57, R3, R87.reuse, R88.reuse ;  /* 0x0000005703397223 */ /* 0x180fe20000010058 */
[-CC-:B------:R-:W-:Y:S01]  /*14c0*/  FFMA.FTZ R56, R68, R87.reuse, R88.reuse ;  /* 0x0000005744387223 */ /* 0x180fe20000010058 */
[-CC-:B------:R-:W-:Y:S01]  /*14d0*/  FFMA.FTZ R61, R69, R87.reuse, R88.reuse ;  /* 0x00000057453d7223 */ /* 0x180fe20000010058 */
        /* <DEDUP_REMOVED lines=8> */
[-CC-:B------:R-:W-:Y:S01]  /*1560*/  FFMA.FTZ R103, R73, R87.reuse, R88.reuse ;  /* 0x0000005749677223 */ /* 0x180fe20000010058 */
[----:B------:R-:W-:Y:S01]  /*1570*/  FFMA.FTZ R62, R86, R87, R88 ;  /* 0x00000057563e7223 */ /* 0x000fe20000010058 */
[----:B------:R-:W-:Y:S01]  /*1580*/  FSEL R56, R57, RZ, P1 ;  /* 0x000000ff39387208 */ /* 0x000fe20000800000 */
[----:B------:R-:W-:Y:S01]  /*1590*/  FADD.FTZ R87, R80, -R61 ;  /* 0x8000003d50577221 */ /* 0x000fe20000010000 */
[----:B------:R-:W2:Y:S01]  /*15a0*/  @P2 LDC R89, c[0x0][0x40c] ;  /* 0x00010300ff592b82 */ /* 0x000ea20000000800 */
[----:B------:R-:W-:Y:S01]  /*15b0*/  FSEL R57, R59, RZ, P1 ;  /* 0x000000ff3b397208 */ /* 0x000fe20000800000 */
[----:B------:R-:W-:Y:S01]  /*15c0*/  FADD.FTZ R97, R82, -R97 ;  /* 0x8000006152617221 */ /* 0x000fe20000010000 */
[----:B------:R-:W-:Y:S01]  /*15d0*/  FADD.FTZ R95, R81, -R58 ;  /* 0x8000003a515f7221 */ /* 0x000fe20000010000 */
[----:B------:R-:W-:Y:S01]  /*15e0*/  FADD.FTZ R61, R84, -R103 ;  /* 0x80000067543d7221 */ /* 0x000fe20000010000 */
[C---:B------:R-:W-:Y:S01]  /*15f0*/  FMUL.FTZ R87, R66.reuse, R87 ;  /* 0x0000005742577220 */ /* 0x040fe20000410000 */
[----:B------:R-:W-:Y:S01]  /*1600*/  FADD.FTZ R101, R83, -R60 ;  /* 0x8000003c53657221 */ /* 0x000fe20000010000 */
[C---:B------:R-:W-:Y:S01]  /*1610*/  FMUL.FTZ R60, R66.reuse, R97 ;  /* 0x00000061423c7220 */ /* 0x040fe20000410000 */
        /* <DEDUP_REMOVED lines=10> */
[----:B------:R-:W-:Y:S01]  /*16c0*/  FSEL R60, R60, RZ, P1 ;  /* 0x000000ff3c3c7208 */ /* 0x000fe20000800000 */
[----:B------:R-:W-:Y:S01]  /*16d0*/  FMUL.FTZ R103, R66, R103 ;  /* 0x0000006742677220 */ /* 0x000fe20000410000 */
[----:B------:R-:W-:Y:S01]  /*16e0*/  @P2 F2FP.F16.F32.PACK_AB R62, RZ, R62 ;  /* 0x0000003eff3e223e */ /* 0x000fe200000000ff */
[----:B------:R-:W-:-:S03]  /*16f0*/  @P2 FMUL.FTZ R59, R40, R67 ;  /* 0x00000043283b2220 */ /* 0x000fc60000410000 */
[----:B------:R-:W1:Y:S01]  /*1700*/  @P2 LDC R88, c[0x0][0x40c] ;  /* 0x00010300ff582b82 */ /* 0x000e620000000800 */
[----:B--2---:R-:W-:Y:S01]  /*1710*/  @P2 FMUL.FTZ R87, R58, R89 ;  /* 0x000000593a572220 */ /* 0x004fe20000410000 */
[----:B------:R-:W-:Y:S02]  /*1720*/  @P2 F2FP.F16.F32.PACK_AB R61, RZ, R59 ;  /* 0x0000003bff3d223e */ /* 0x000fe400000000ff */
[----:B------:R-:W-:Y:S01]  /*1730*/  FSEL R59, R95, RZ, P1 ;  /* 0x000000ff5f3b7208 */ /* 0x000fe20000800000 */
[----:B------:R-:W-:Y:S01]  /*1740*/  @P2 FMUL.FTZ R66, R42, R87 ;  /* 0x000000572a422220 */ /* 0x000fe20000410000 */
[----:B------:R-:W-:Y:S02]  /*1750*/  @P2 PRMT R52, R61, 0x7610, R52 ;  /* 0x000076103d342816 */ /* 0x000fe40000000034 */
[----:B------:R-:W2:Y:S01]  /*1760*/  @P2 LDC R63, c[0x0][0x40c] ;  /* 0x00010300ff3f2b82 */ /* 0x000ea20000000800 */
[----:B------:R-:W-:Y:S01]  /*1770*/  FSEL R61, R101, RZ, P1 ;  /* 0x000000ff653d7208 */ /* 0x000fe20000800000 */
[----:B---3--:R-:W-:Y:S01]  /*1780*/  @P2 FMUL.FTZ R95, R60, R99 ;  /* 0x000000633c5f2220 */ /* 0x008fe20000410000 */
[----:B------:R-:W-:Y:S01]  /*1790*/  @P2 PRMT R52, R52, 0x5410, R62 ;  /* 0x0000541034342816 */ /* 0x000fe2000000003e */
[----:B-----5:R-:W-:Y:S01]  /*17a0*/  @P2 HADD2.F32 R99, -RZ, R76.H0_H0 ;  /* 0x2000004cff632230 */ /* 0x020fe20000004100 */
[----:B------:R-:W-:Y:S01]  /*17b0*/  FSEL R62, R97, RZ, P1 ;  /* 0x000000ff613e7208 */ /* 0x000fe20000800000 */
[----:B------:R-:W-:Y:S01]  /*17c0*/  @P2 FMUL.FTZ R96, R36, R95 ;  /* 0x0000005f24602220 */ /* 0x000fe20000410000 */
[----:B------:R-:W-:Y:S01]  /*17d0*/  @P2 F2FP.F16.F32.PACK_AB R66, RZ, R66 ;  /* 0x00000042ff42223e */ /* 0x000fe200000000ff */
[----:B0-----:R-:W-:Y:S01]  /*17e0*/  @P2 FMUL.FTZ R92, R59, R92 ;  /* 0x0000005c3b5c2220 */ /* 0x001fe20000410000 */
[----:B------:R-:W-:Y:S01]  /*17f0*/  @P2 FFMA.FTZ R28, R99, R67, R28 ;  /* 0x00000043631c2223 */ /* 0x000fe2000001001c */
[----:B------:R-:W-:Y:S01]  /*1800*/  @P2 HADD2.F32 R67, -RZ, R78.H0_H0 ;  /* 0x2000004eff432230 */ /* 0x000fe20000004100 */
[----:B------:R-:W-:Y:S01]  /*1810*/  @P2 F2FP.F16.F32.PACK_AB R96, RZ, R96 ;  /* 0x00000060ff60223e */ /* 0x000fe200000000ff */
[----:B------:R-:W-:Y:S01]  /*1820*/  @P2 FMUL.FTZ R89, R43, R92 ;  /* 0x0000005c2b592220 */ /* 0x000fe20000410000 */
[----:B------:R-:W-:-:S02]  /*1830*/  @P2 PRMT R53, R66, 0x7610, R53 ;  /* 0x0000761042352816 */ /* 0x000fc40000000035 */
[----:B------:R-:W-:Y:S01]  /*1840*/  @P2 PRMT R54, R96, 0x7610, R54 ;  /* 0x0000761060362816 */ /* 0x000fe20000000036 */
[----:B-1----:R-:W-:Y:S01]  /*1850*/  @P2 FMUL.FTZ R88, R61, R88 ;  /* 0x000000583d582220 */ /* 0x002fe20000410000 */
[----:B------:R-:W-:Y:S01]  /*1860*/  @P2 F2FP.F16.F32.PACK_AB R89, RZ, R89 ;  /* 0x00000059ff59223e */ /* 0x000fe200000000ff */
[----:B------:R-:W-:Y:S02]  /*1870*/  @P2 HADD2.F32 R96, -RZ, R76.H1_H1 ;  /* 0x3000004cff602230 */ /* 0x000fe40000004100 */
[----:B------:R-:W-:Y:S01]  /*1880*/  @P2 FFMA.FTZ R24, R67, R95, R24 ;  /* 0x0000005f43182223 */ /* 0x000fe20000010018 */
[----:B------:R-:W-:Y:S02]  /*1890*/  @P2 PRMT R53, R53, 0x5410, R89 ;  /* 0x0000541035352816 */ /* 0x000fe40000000059 */
[----:B------:R-:W-:Y:S01]  /*18a0*/  @P2 FFMA.FTZ R29, R96, R90, R29 ;  /* 0x0000005a601d2223 */ /* 0x000fe2000001001d */
[----:B--2---:R-:W-:Y:S01]  /*18b0*/  @P2 FMUL.FTZ R97, R62, R63 ;  /* 0x0000003f3e612220 */ /* 0x004fe20000410000 */
[----:B------:R-:W-:Y:S01]  /*18c0*/  @P2 FMUL.FTZ R63, R37, R88 ;  /* 0x00000058253f2220 */ /* 0x000fe20000410000 */
[----:B------:R-:W-:-:S02]  /*18d0*/  @P2 HADD2.F32 R90, -RZ, R77.H1_H1 ;  /* 0x3000004dff5a2230 */ /* 0x000fc40000004100 */
[----:B------:R-:W-:Y:S01]  /*18e0*/  @P2 FMUL.FTZ R89, R38, R97 ;  /* 0x0000006126592220 */ /* 0x000fe20000410000 */
[----:B------:R-:W-:Y:S01]  /*18f0*/  @P2 HADD2.F32 R96, -RZ, R78.H1_H1 ;  /* 0x3000004eff602230 */ /* 0x000fe20000004100 */
[----:B------:R-:W-:Y:S01]  /*1900*/  @P2 F2FP.F16.F32.PACK_AB R66, RZ, R63 ;  /* 0x0000003fff42223e */ /* 0x000fe200000000ff */
[----:B------:R-:W-:Y:S02]  /*1910*/  @P2 HADD2.F32 R63, -RZ, R77.H0_H0 ;  /* 0x2000004dff3f2230 */ /* 0x000fe40000004100 */
[----:B------:R-:W-:Y:S01]  /*1920*/  @P2 FFMA.FTZ R31, R90, R92, R31 ;  /* 0x0000005c5a1f2223 */ /* 0x000fe2000001001f */
[----:B------:R-:W-:Y:S01]  /*1930*/  @P2 F2FP.F16.F32.PACK_AB R89, RZ, R89 ;  /* 0x00000059ff59223e */ /* 0x000fe200000000ff */
[----:B------:R-:W-:Y:S01]  /*1940*/  @P2 FFMA.FTZ R25, R96, R88, R25 ;  /* 0x0000005860192223 */ /* 0x000fe20000010019 */
[----:B------:R-:W-:Y:S01]  /*1950*/  @P2 PRMT R54, R54, 0x5410, R66 ;  /* 0x0000541036362816 */ /* 0x000fe20000000042 */
[----:B------:R-:W-:Y:S01]  /*1960*/  @P2 FFMA.FTZ R30, R63, R87, R30 ;  /* 0x000000573f1e2223 */ /* 0x000fe2000001001e */
[----:B------:R-:W-:Y:S01]  /*1970*/  @P2 HADD2.F32 R87, -RZ, R79.H0_H0 ;  /* 0x2000004fff572230 */ /* 0x000fe20000004100 */
[----:B------:R-:W-:-:S02]  /*1980*/  FSEL R63, R103, RZ, P1 ;  /* 0x000000ff673f7208 */ /* 0x000fc40000800000 */
[----:B------:R-:W-:Y:S02]  /*1990*/  @P2 PRMT R55, R89, 0x7610, R55 ;  /* 0x0000761059372816 */ /* 0x000fe40000000037 */
[----:B------:R-:W-:Y:S01]  /*19a0*/  @P2 FFMA.FTZ R26, R87, R97, R26 ;  /* 0x00000061571a2223 */ /* 0x000fe2000001001a */
        /* <DEDUP_REMOVED lines=8> */
.L_x_4412:
        /* <DEDUP_REMOVED lines=9> */
[----:B------:R-:W-:Y:S01]  /*1ac0*/  @P3 FFMA.FTZ R96, R68, R87, R88 ;  /* 0x0000005744603223 */ /* 0x000fe20000010058 */
[----:B------:R-:W-:Y:S01]  /*1ad0*/  @P3 FADD.FTZ R97, R80, -R97 ;  /* 0x8000006150613221 */ /* 0x000fe20000010000 */
[----:B------:R-:W-:Y:S01]  /*1ae0*/  MOV R67, R8 ;  /* 0x0000000800437202 */ /* 0x000fe20000000f00 */
[----:B------:R-:W-:Y:S01]  /*1af0*/  @P3 FADD.FTZ R95, R74, -R95 ;  /* 0x8000005f4a5f3221 */ /* 0x000fe20000010000 */
[----:B------:R-:W1:Y:S01]  /*1b00*/  @P2 LDC R98, c[0x0][0x40c] ;  /* 0x00010300ff622b82 */ /* 0x000e620000000800 */
[C---:B------:R-:W-:Y:S01]  /*1b10*/  @P3 FFMA.FTZ R92, R66.reuse, R97, R10 ;  /* 0x00000061425c3223 */ /* 0x040fe2000001000a */
[----:B------:R-:W-:Y:S01]  /*1b20*/  @P3 FADD.FTZ R96, R75, -R96 ;  /* 0x800000604b603221 */ /* 0x000fe20000010000 */
[----:B------:R-:W-:Y:S01]  /*1b30*/  @P3 FFMA.FTZ R67, R66, R95, R8 ;  /* 0x0000005f42433223 */ /* 0x000fe20000010008 */
[----:B------:R-:W-:Y:S01]  /*1b40*/  MOV R89, R9 ;  /* 0x0000000900597202 */ /* 0x000fe20000000f00 */
[-CC-:B------:R-:W-:Y:S01]  /*1b50*/  @P3 FFMA.FTZ R102, R70, R87.reuse, R88.reuse ;  /* 0x0000005746663223 */ /* 0x180fe20000010058 */
[----:B------:R-:W-:Y:S01]  /*1b60*/  @P3 FFMA.FTZ R89, R66, R96, R9 ;  /* 0x0000006042593223 */ /* 0x000fe20000010009 */
[----:B------:R-:W-:Y:S01]  /*1b70*/  @P3 FFMA.FTZ R95, R71, R87, R88 ;  /* 0x00000057475f3223 */ /* 0x000fe20000010058 */
[----:B------:R-:W2:Y:S01]  /*1b80*/  @P2 LDC R101, c[0x0][0x40c] ;  /* 0x00010300ff652b82 */ /* 0x000ea20000000800 */
[----:B------:R-:W-:Y:S01]  /*1b90*/  @P3 FADD.FTZ R102, R81, -R102 ;  /* 0x8000006651663221 */ /* 0x000fe20000010000 */
[----:B------:R-:W-:Y:S01]  /*1ba0*/  MOV R96, R11 ;  /* 0x0000000b00607202 */ /* 0x000fe20000000f00 */
[----:B------:R-:W-:Y:S01]  /*1bb0*/  @P3 FADD.FTZ R95, R82, -R95 ;  /* 0x8000005f525f3221 */ /* 0x000fe20000010000 */
[----:B------:R-:W-:Y:S01]  /*1bc0*/  MOV R99, R4 ;  /* 0x0000000400637202 */ /* 0x000fe20000000f00 */
[----:B------:R-:W-:Y:S01]  /*1bd0*/  @P3 FFMA.FTZ R96, R66, R102, R11 ;  /* 0x0000006642603223 */ /* 0x000fe2000001000b */
[----:B------:R-:W-:Y:S01]  /*1be0*/  @P3 FFMA.FTZ R106, R72, R87, R88 ;  /* 0x00000057486a3223 */ /* 0x000fe20000010058 */
[----:B------:R-:W-:Y:S01]  /*1bf0*/  @P3 FFMA.FTZ R99, R66, R95, R4 ;  /* 0x0000005f42633223 */ /* 0x000fe20000010004 */
[----:B------:R-:W3:Y:S01]  /*1c00*/  @P2 LDC R97, c[0x0][0x40c] ;  /* 0x00010300ff612b82 */ /* 0x000ee20000000800 */
[----:B0-----:R-:W-:Y:S01]  /*1c10*/  @P2 FMUL.FTZ R67, R67, R90 ;  /* 0x0000005a43432220 */ /* 0x001fe20000410000 */
[----:B------:R-:W-:Y:S01]  /*1c20*/  @P3 FFMA.FTZ R105, R73, R87, R88 ;  /* 0x0000005749693223 */ /* 0x000fe20000010058 */
[----:B------:R-:W-:Y:S01]  /*1c30*/  @P3 FADD.FTZ R106, R83, -R106 ;  /* 0x8000006a536a3221 */ /* 0x000fe20000010000 */
[----:B------:R-:W-:Y:S01]  /*1c40*/  MOV R100, R5 ;  /* 0x0000000500647202 */ /* 0x000fe20000000f00 */
[----:B-----5:R-:W-:-:S02]  /*1c50*/  @P2 HADD2.F32 R102, -RZ, R76.H1_H1 ;  /* 0x3000004cff662230 */ /* 0x020fc40000004100 */
[----:B------:R-:W-:Y:S01]  /*1c60*/  @P3 FADD.FTZ R105, R84, -R105 ;  /* 0x8000006954693221 */ /* 0x000fe20000010000 */
[----:B------:R-:W-:Y:S01]  /*1c70*/  @P3 FFMA.FTZ R100, R66, R106, R5 ;  /* 0x0000006a42643223 */ /* 0x000fe20000010005 */
[----:B------:R-:W0:Y:S01]  /*1c80*/  @P2 LDC R104, c[0x0][0x40c] ;  /* 0x00010300ff682b82 */ /* 0x000e220000000800 */
[----:B-1----:R-:W-:-:S04]  /*1c90*/  @P2 FMUL.FTZ R90, R89, R98 ;  /* 0x00000062595a2220 */ /* 0x002fc80000410000 */
[-C--:B------:R-:W-:Y:S01]  /*1ca0*/  @P2 FMUL.FTZ R95, R41, R90.reuse ;  /* 0x0000005a295f2220 */ /* 0x080fe20000410000 */
[----:B------:R-:W-:Y:S01]  /*1cb0*/  @P2 FFMA.FTZ R29, R102, R90, R29 ;  /* 0x0000005a661d2223 */ /* 0x000fe2000001001d */
[----:B------:R-:W-:Y:S01]  /*1cc0*/  @P2 HADD2.F32 R90, -RZ, R77.H1_H1 ;  /* 0x3000004dff5a2230 */ /* 0x000fe20000004100 */
[----:B------:R-:W1:Y:S01]  /*1cd0*/  @P2 LDC R103, c[0x0][0x40c] ;  /* 0x00010300ff672b82 */ /* 0x000e620000000800 */
[----:B--2---:R-:W-:Y:S01]  /*1ce0*/  @P2 FMUL.FTZ R89, R92, R101 ;  /* 0x000000655c592220 */ /* 0x004fe20000410000 */
[----:B------:R-:W-:Y:S01]  /*1cf0*/  @P2 FMUL.FTZ R92, R40, R67 ;  /* 0x00000043285c2220 */ /* 0x000fe20000410000 */
[----:B------:R-:W-:Y:S01]  /*1d00*/  @P2 F2FP.F16.F32.PACK_AB R95, RZ, R95 ;  /* 0x0000005fff5f223e */ /* 0x000fe200000000ff */
[----:B------:R-:W-:Y:S01]  /*1d10*/  @P2 HADD2.F32 R102, -RZ, R78.H1_H1 ;  /* 0x3000004eff662230 */ /* 0x000fe20000004100 */
[----:B------:R-:W-:Y:S01]  /*1d20*/  MOV R101, R6 ;  /* 0x0000000600657202 */ /* 0x000fe20000000f00 */
[----:B------:R-:W-:Y:S01]  /*1d30*/  @P3 FFMA.FTZ R101, R66, R105, R6 ;  /* 0x0000006942653223 */ /* 0x000fe20000010006 */
[----:B------:R-:W-:Y:S01]  /*1d40*/  @P2 F2FP.F16.F32.PACK_AB R92, RZ, R92 ;  /* 0x0000005cff5c223e */ /* 0x000fe200000000ff */
[----:B------:R-:W2:Y:S01]  /*1d50*/  @P2 LDC R108, c[0x0][0x40c] ;  /* 0x00010300ff6c2b82 */ /* 0x000ea20000000800 */
[----:B---3--:R-:W-:Y:S01]  /*1d60*/  @P2 FMUL.FTZ R98, R96, R97 ;  /* 0x0000006160622220 */ /* 0x008fe20000410000 */
[----:B------:R-:W-:Y:S01]  /*1d70*/  @P2 FMUL.FTZ R96, R42, R89 ;  /* 0x000000592a602220 */ /* 0x000fe20000410000 */
[----:B------:R-:W-:-:S02]  /*1d80*/  @P2 PRMT R52, R92, 0x7610, R52 ;  /* 0x000076105c342816 */ /* 0x000fc40000000034 */
[-C--:B------:R-:W-:Y:S01]  /*1d90*/  @P2 FMUL.FTZ R97, R43, R98.reuse ;  /* 0x000000622b612220 */ /* 0x080fe20000410000 */
[----:B------:R-:W-:Y:S01]  /*1da0*/  @P2 FFMA.FTZ R31, R90, R98, R31 ;  /* 0x000000625a1f2223 */ /* 0x000fe2000001001f */
[----:B------:R-:W-:Y:S01]  /*1db0*/  @P2 PRMT R52, R52, 0x5410, R95 ;  /* 0x0000541034342816 */ /* 0x000fe2000000005f */
[----:B0-----:R-:W-:Y:S01]  /*1dc0*/  @P2 FMUL.FTZ R95, R99, R104 ;  /* 0x00000068635f2220 */ /* 0x001fe20000410000 */
[----:B------:R-:W-:Y:S02]  /*1dd0*/  @P2 F2FP.F16.F32.PACK_AB R96, RZ, R96 ;  /* 0x00000060ff60223e */ /* 0x000fe400000000ff */
[----:B------:R-:W-:Y:S01]  /*1de0*/  @P2 F2FP.F16.F32.PACK_AB R97, RZ, R97 ;  /* 0x00000061ff61223e */ /* 0x000fe200000000ff */
[----:B------:R-:W-:Y:S01]  /*1df0*/  @P2 FMUL.FTZ R92, R36, R95 ;  /* 0x0000005f245c2220 */ /* 0x000fe20000410000 */
[----:B------:R-:W-:Y:S01]  /*1e00*/  @P2 PRMT R53, R96, 0x7610, R53 ;  /* 0x0000761060352816 */ /* 0x000fe20000000035 */
[----:B-1----:R-:W-:Y:S01]  /*1e10*/  @P2 FMUL.FTZ R100, R100, R103 ;  /* 0x0000006764642220 */ /* 0x002fe20000410000 */
[----:B------:R-:W-:-:S02]  /*1e20*/  @P2 HADD2.F32 R103, -RZ, R77.H0_H0 ;  /* 0x2000004dff672230 */ /* 0x000fc40000004100 */
[----:B------:R-:W-:Y:S01]  /*1e30*/  @P2 PRMT R53, R53, 0x5410, R97 ;  /* 0x0000541035352816 */ /* 0x000fe20000000061 */
[----:B------:R-:W-:Y:S01]  /*1e40*/  @P2 FMUL.FTZ R96, R37, R100 ;  /* 0x0000006425602220 */ /* 0x000fe20000410000 */
[----:B------:R-:W-:Y:S01]  /*1e50*/  @P2 F2FP.F16.F32.PACK_AB R92, RZ, R92 ;  /* 0x0000005cff5c223e */ /* 0x000fe200000000ff */
[----:B------:R-:W-:Y:S01]  /*1e60*/  @P2 FFMA.FTZ R30, R103, R89, R30 ;  /* 0x00000059671e2223 */ /* 0x000fe2000001001e */
[----:B------:R-:W-:Y:S02]  /*1e70*/  @P2 HADD2.F32 R89, -RZ, R79.H0_H0 ;  /* 0x2000004fff592230 */ /* 0x000fe40000004100 */
[----:B--2---:R-:W-:Y:S01]  /*1e80*/  @P2 FMUL.FTZ R99, R101, R108 ;  /* 0x0000006c65632220 */ /* 0x004fe20000410000 */
[----:B------:R-:W-:Y:S01]  /*1e90*/  @P2 HADD2.F32 R101, -RZ, R76.H0_H0 ;  /* 0x2000004cff652230 */ /* 0x000fe20000004100 */
[----:B------:R-:W-:Y:S01]  /*1ea0*/  @P2 F2FP.F16.F32.PACK_AB R96, RZ, R96 ;  /* 0x00000060ff60223e */ /* 0x000fe200000000ff */
[----:B------:R-:W-:Y:S01]  /*1eb0*/  @P2 FFMA.FTZ R25, R102, R100, R25 ;  /* 0x0000006466192223 */ /* 0x000fe20000010019 */
[----:B------:R-:W-:Y:S01]  /*1ec0*/  @P2 FMUL.FTZ R97, R38, R99 ;  /* 0x0000006326612220 */ /* 0x000fe20000410000 */
[----:B------:R-:W-:Y:S01]  /*1ed0*/  @P2 PRMT R54, R92, 0x7610, R54 ;  /* 0x000076105c362816 */ /* 0x000fe20000000036 */
[----:B------:R-:W-:Y:S01]  /*1ee0*/  @P2 FFMA.FTZ R28, R101, R67, R28 ;  /* 0x00000043651c2223 */ /* 0x000fe2000001001c */
[----:B------:R-:W-:-:S02]  /*1ef0*/  @P2 HADD2.F32 R67, -RZ, R78.H0_H0 ;  /* 0x2000004eff432230 */ /* 0x000fc40000004100 */
[----:B------:R-:W-:Y:S01]  /*1f00*/  @P2 FFMA.FTZ R26, R89, R99, R26 ;  /* 0x00000063591a2223 */ /* 0x000fe2000001001a */
[----:B------:R-:W-:Y:S02]  /*1f10*/  @P2 F2FP.F16.F32.PACK_AB R97, RZ, R97 ;  /* 0x00000061ff61223e */ /* 0x000fe400000000ff */
[----:B------:R-:W-:Y:S01]  /*1f20*/  @P2 PRMT R54, R54, 0x5410, R96 ;  /* 0x0000541036362816 */ /* 0x000fe20000000060 */
[----:B------:R-:W-:Y:S01]  /*1f30*/  @P2 FFMA.FTZ R24, R67, R95, R24 ;  /* 0x0000005f43182223 */ /* 0x000fe20000010018 */
[----:B------:R-:W-:Y:S01]  /*1f40*/  @P2 PRMT R55, R97, 0x7610, R55 ;  /* 0x0000761061372816 */ /* 0x000fe20000000037 */
[----:B------:R-:W-:Y:S06]  /*1f50*/  @!P2 BRA `(.L_x_4428) ;  /* 0x00000004008ca947 */ /* 0x000fec0003800000 */
[----:B------:R-:W-:Y:S01]  /*1f60*/  @P3 FFMA.FTZ R88, R86, R87, R88 ;  /* 0x0000005756583223 */ /* 0x000fe20000010058 */
[----:B------:R-:W-:-:S03]  /*1f70*/  MOV R67, R7 ;  /* 0x0000000700437202 */ /* 0x000fc60000000f00 */
        /* <DEDUP_REMOVED lines=9> */
.L_x_4429:
[----:B------:R-:W0:Y:S01]  /*2010*/  @P2 LDC R67, c[0x0][0x40c] ;  /* 0x00010300ff432b82 */ /* 0x000e220000000800 */
[-CC-:B------:R-:W-:Y:S01]  /*2020*/  @P3 FFMA.FTZ R57, R3, R87.reuse, R88.reuse ;  /* 0x0000005703393223 */ /* 0x180fe20000010058 */
[-CC-:B------:R-:W-:Y:S01]  /*2030*/  @P3 FFMA.FTZ R58, R68, R87.reuse, R88.reuse ;  /* 0x00000057443a3223 */ /* 0x180fe20000010058 */
[----:B------:R-:W-:Y:S01]  /*2040*/  MOV R56, R8 ;  /* 0x0000000800387202 */ /* 0x000fe20000000f00 */
[----:B------:R-:W-:Y:S01]  /*2050*/  @P3 FFMA.FTZ R60, R86, R87, R88 ;  /* 0x00000057563c3223 */ /* 0x000fe20000010058 */
[----:B------:R-:W-:Y:S01]  /*2060*/  @P3 FADD.FTZ R59, R74, -R57 ;  /* 0x800000394a3b3221 */ /* 0x000fe20000010000 */
[----:B------:R-:W-:Y:S01]  /*2070*/  @P3 FADD.FTZ R58, R75, -R58 ;  /* 0x8000003a4b3a3221 */ /* 0x000fe20000010000 */
[----:B------:R-:W-:Y:S01]  /*2080*/  MOV R57, R9 ;  /* 0x0000000900397202 */ /* 0x000fe20000000f00 */
[----:B------:R-:W1:Y:S01]  /*2090*/  @P2 LDC R90, c[0x0][0x40c] ;  /* 0x00010300ff5a2b82 */ /* 0x000e620000000800 */
[C---:B------:R-:W-:Y:S01]  /*20a0*/  @P3 FFMA.FTZ R56, R66.reuse, R59, R8 ;  /* 0x0000003b42383223 */ /* 0x040fe20000010008 */
[----:B------:R-:W-:Y:S01]  /*20b0*/  @P3 FFMA.FTZ R57, R66, R58, R9 ;  /* 0x0000003a42393223 */ /* 0x000fe20000010009 */
[-CC-:B------:R-:W-:Y:S01]  /*20c0*/  @P3 FFMA.FTZ R59, R69, R87.reuse, R88.reuse ;  /* 0x00000057453b3223 */ /* 0x180fe20000010058 */
[-C--:B------:R-:W-:Y:S01]  /*20d0*/  @P3 FFMA.FTZ R62, R70, R87.reuse, R88 ;  /* 0x00000057463e3223 */ /* 0x080fe20000010058 */
[----:B------:R-:W-:Y:S01]  /*20e0*/  @P3 FADD.FTZ R92, R85, -R60 ;  /* 0x8000003c555c3221 */ /* 0x000fe20000010000 */
[-CC-:B------:R-:W-:Y:S01]  /*20f0*/  @P3 FFMA.FTZ R95, R71, R87.reuse, R88.reuse ;  /* 0x00000057475f3223 */ /* 0x180fe20000010058 */
[----:B------:R-:W-:Y:S01]  /*2100*/  @P3 FADD.FTZ R61, R80, -R59 ;  /* 0x8000003b503d3221 */ /* 0x000fe20000010000 */
[----:B------:R-:W2:Y:S01]  /*2110*/  @P2 LDC R89, c[0x0][0x40c] ;  /* 0x00010300ff592b82 */ /* 0x000ea20000000800 */
[----:B------:R-:W-:Y:S01]  /*2120*/  @P3 FFMA.FTZ R99, R73, R87, R88 ;  /* 0x0000005749633223 */ /* 0x000fe20000010058 */
[----:B------:R-:W-:Y:S01]  /*2130*/  MOV R63, R7 ;  /* 0x00000007003f7202 */ /* 0x000fe20000000f00 */
[----:B------:R-:W-:Y:S01]  /*2140*/  @P3 FADD.FTZ R62, R81, -R62 ;  /* 0x8000003e513e3221 */ /* 0x000fe20000010000 */
[----:B------:R-:W-:Y:S01]  /*2150*/  @P3 FFMA.FTZ R98, R72, R87, R88 ;  /* 0x0000005748623223 */ /* 0x000fe20000010058 */
[----:B------:R-:W-:Y:S01]  /*2160*/  @P3 FFMA.FTZ R63, R66, R92, R7 ;  /* 0x0000005c423f3223 */ /* 0x000fe20000010007 */
[----:B------:R-:W-:Y:S01]  /*2170*/  @P3 FADD.FTZ R95, R82, -R95 ;  /* 0x8000005f525f3221 */ /* 0x000fe20000010000 */
[----:B------:R-:W-:Y:S01]  /*2180*/  @P3 FADD.FTZ R99, R84, -R99 ;  /* 0x8000006354633221 */ /* 0x000fe20000010000 */
[----:B------:R-:W3:Y:S01]  /*2190*/  @P2 LDC R97, c[0x0][0x40c] ;  /* 0x00010300ff612b82 */ /* 0x000ee20000000800 */
[----:B0-----:R-:W-:Y:S01]  /*21a0*/  @P2 FMUL.FTZ R67, R56, R67 ;  /* 0x0000004338432220 */ /* 0x001fe20000410000 */
[----:B------:R-:W-:Y:S01]  /*21b0*/  MOV R58, R10 ;  /* 0x0000000a003a7202 */ /* 0x000fe20000000f00 */
[----:B------:R-:W-:Y:S01]  /*21c0*/  @P3 FADD.FTZ R98, R83, -R98 ;  /* 0x8000006253623221 */ /* 0x000fe20000010000 */
[----:B------:R-:W-:Y:S01]  /*21d0*/  @P3 FFMA.FTZ R58, R66, R61, R10 ;  /* 0x0000003d423a3223 */ /* 0x000fe2000001000a */
[----:B------:R-:W-:Y:S01]  /*21e0*/  @P2 FMUL.FTZ R59, R40, R67 ;  /* 0x00000043283b2220 */ /* 0x000fe20000410000 */
[----:B------:R-:W-:Y:S01]  /*21f0*/  MOV R61, R5 ;  /* 0x00000005003d7202 */ /* 0x000fe20000000f00 */
[C---:B------:R-:W-:Y:S01]  /*2200*/  @P3 FFMA.FTZ R61, R66.reuse, R98, R5 ;  /* 0x00000062423d3223 */ /* 0x040fe20000010005 */
[----:B------:R-:W0:Y:S01]  /*2210*/  @P2 LDC R101, c[0x0][0x40c] ;  /* 0x00010300ff652b82 */ /* 0x000e220000000800 */
[----:B-1----:R-:W-:Y:S01]  /*2220*/  @P2 FMUL.FTZ R90, R57, R90 ;  /* 0x0000005a395a2220 */ /* 0x002fe20000410000 */
[----:B------:R-:W-:Y:S01]  /*2230*/  @P2 F2FP.F16.F32.PACK_AB R92, RZ, R59 ;  /* 0x0000003bff5c223e */ /* 0x000fe200000000ff */
[--C-:B-----5:R-:W-:Y:S01]  /*2240*/  @P2 HADD2.F32 R103, -RZ, R76.reuse.H0_H0 ;  /* 0x2000004cff672230 */ /* 0x120fe20000004100 */
[----:B------:R-:W-:Y:S01]  /*2250*/  MOV R59, R11 ;  /* 0x0000000b003b7202 */ /* 0x000fe20000000f00 */
[----:B------:R-:W-:Y:S01]  /*2260*/  @P2 FMUL.FTZ R60, R41, R90 ;  /* 0x0000005a293c2220 */ /* 0x000fe20000410000 */
[C---:B------:R-:W-:Y:S01]  /*2270*/  @P3 FFMA.FTZ R59, R66.reuse, R62, R11 ;  /* 0x0000003e423b3223 */ /* 0x040fe2000001000b */
[----:B------:R-:W-:Y:S01]  /*2280*/  MOV R62, R6 ;  /* 0x00000006003e7202 */ /* 0x000fe20000000f00 */
[----:B------:R-:W1:Y:S01]  /*2290*/  @P2 LDC R100, c[0x0][0x40c] ;  /* 0x00010300ff642b82 */ /* 0x000e620000000800 */
[----:B------:R-:W-:Y:S01]  /*22a0*/  @P3 FFMA.FTZ R62, R66, R99, R6 ;  /* 0x00000063423e3223 */ /* 0x000fe20000010006 */
[----:B------:R-:W-:Y:S01]  /*22b0*/  @P2 F2FP.F16.F32.PACK_AB R87, RZ, R60 ;  /* 0x0000003cff57223e */ /* 0x000fe200000000ff */
[----:B--2---:R-:W-:Y:S01]  /*22c0*/  @P2 FMUL.FTZ R89, R58, R89 ;  /* 0x000000593a592220 */ /* 0x004fe20000410000 */
[----:B------:R-:W-:Y:S01]  /*22d0*/  MOV R60, R4 ;  /* 0x00000004003c7202 */ /* 0x000fe20000000f00 */
[----:B------:R-:W-:Y:S01]  /*22e0*/  @P3 FFMA.FTZ R60, R66, R95, R4 ;  /* 0x0000005f423c3223 */ /* 0x000fe20000010004 */
[----:B------:R-:W-:-:S02]  /*22f0*/  @P2 HADD2.F32 R104, -RZ, R76.H1_H1 ;  /* 0x3000004cff682230 */ /* 0x000fc40000004100 */
[----:B------:R-:W-:Y:S01]  /*2300*/  @P2 FMUL.FTZ R88, R42, R89 ;  /* 0x000000592a582220 */ /* 0x000fe20000410000 */
[----:B------:R-:W2:Y:S01]  /*2310*/  @P2 LDC R96, c[0x0][0x40c] ;  /* 0x00010300ff602b82 */ /* 0x000ea20000000800 */
[----:B---3--:R-:W-:Y:S01]  /*2320*/  @P2 FMUL.FTZ R97, R60, R97 ;  /* 0x000000613c612220 */ /* 0x008fe20000410000 */
[--C-:B------:R-:W-:Y:S01]  /*2330*/  @P2 HADD2.F32 R105, -RZ, R77.reuse.H0_H0 ;  /* 0x2000004dff692230 */ /* 0x100fe20000004100 */
[----:B------:R-:W-:Y:S01]  /*2340*/  @P2 PRMT R52, R92, 0x7610, R52 ;  /* 0x000076105c342816 */ /* 0x000fe20000000034 */
[----:B------:R-:W-:Y:S01]  /*2350*/  @P2 FFMA.FTZ R28, R103, R67, R28 ;  /* 0x00000043671c2223 */ /* 0x000fe2000001001c */
[----:B------:R-:W-:Y:S01]  /*2360*/  @P2 FMUL.FTZ R66, R36, R97 ;  /* 0x0000006124422220 */ /* 0x000fe20000410000 */
[----:B------:R-:W-:Y:S01]  /*2370*/  @P2 F2FP.F16.F32.PACK_AB R88, RZ, R88 ;  /* 0x00000058ff58223e */ /* 0x000fe200000000ff */
[----:B------:R-:W-:Y:S01]  /*2380*/  @P2 FFMA.FTZ R29, R104, R90, R29 ;  /* 0x0000005a681d2223 */ /* 0x000fe2000001001d */
[----:B------:R-:W3:Y:S01]  /*2390*/  @P2 LDC R102, c[0x0][0x40c] ;  /* 0x00010300ff662b82 */ /* 0x000ee20000000800 */
[----:B0-----:R-:W-:Y:S01]  /*23a0*/  @P2 FMUL.FTZ R99, R62, R101 ;  /* 0x000000653e632220 */ /* 0x001fe20000410000 */
[----:B------:R-:W-:Y:S01]  /*23b0*/  @P2 F2FP.F16.F32.PACK_AB R66, RZ, R66 ;  /* 0x00000042ff42223e */ /* 0x000fe200000000ff */
[----:B------:R-:W-:Y:S01]  /*23c0*/  @P2 FFMA.FTZ R30, R105, R89, R30 ;  /* 0x00000059691e2223 */ /* 0x000fe2000001001e */
[----:B------:R-:W-:Y:S01]  /*23d0*/  @P2 HADD2.F32 R90, -RZ, R77.H1_H1 ;  /* 0x3000004dff5a2230 */ /* 0x000fe20000004100 */
[----:B------:R-:W-:Y:S01]  /*23e0*/  @P2 PRMT R53, R88, 0x7610, R53 ;  /* 0x0000761058352816 */ /* 0x000fe20000000035 */
[--C-:B------:R-:W-:Y:S01]  /*23f0*/  @P2 HADD2.F32 R67, -RZ, R78.reuse.H0_H0 ;  /* 0x2000004eff432230 */ /* 0x100fe20000004100 */
[----:B------:R-:W-:Y:S01]  /*2400*/  @P2 PRMT R54, R66, 0x7610, R54 ;  /* 0x0000761042362816 */ /* 0x000fe20000000036 */
[----:B-1----:R-:W-:Y:S01]  /*2410*/  @P2 FMUL.FTZ R98, R61, R100 ;  /* 0x000000643d622220 */ /* 0x002fe20000410000 */
[----:B------:R-:W-:Y:S01]  /*2420*/  @P2 FMUL.FTZ R100, R38, R99 ;  /* 0x0000006326642220 */ /* 0x000fe20000410000 */
[----:B------:R-:W-:-:S02]  /*2430*/  @P2 HADD2.F32 R104, -RZ, R78.H1_H1 ;  /* 0x3000004eff682230 */ /* 0x000fc40000004100 */
[----:B------:R-:W-:Y:S01]  /*2440*/  @P2 FFMA.FTZ R24, R67, R97, R24 ;  /* 0x0000006143182223 */ /* 0x000fe20000010018 */
[----:B------:R-:W-:Y:S01]  /*2450*/  @P2 FMUL.FTZ R92, R37, R98 ;  /* 0x00000062255c2220 */ /* 0x000fe20000410000 */
[--C-:B------:R-:W-:Y:S01]  /*2460*/  @P2 HADD2.F32 R89, -RZ, R79.reuse.H0_H0 ;  /* 0x2000004fff592230 */ /* 0x100fe20000004100 */
[----:B------:R-:W-:Y:S01]  /*2470*/  @P2 F2FP.F16.F32.PACK_AB R100, RZ, R100 ;  /* 0x00000064ff64223e */ /* 0x000fe200000000ff */
[----:B------:R-:W-:Y:S02]  /*2480*/  @P2 HADD2.F32 R106, -RZ, R79.H1_H1 ;  /* 0x3000004fff6a2230 */ /* 0x000fe40000004100 */
[----:B--2---:R-:W-:Y:S01]  /*2490*/  @P2 FMUL.FTZ R96, R59, R96 ;  /* 0x000000603b602220 */ /* 0x004fe20000410000 */
[----:B------:R-:W-:Y:S01]  /*24a0*/  @P2 F2FP.F16.F32.PACK_AB R92, RZ, R92 ;  /* 0x0000005cff5c223e */ /* 0x000fe200000000ff */
[----:B------:R-:W-:Y:S01]  /*24b0*/  @P2 FFMA.FTZ R25, R104, R98, R25 ;  /* 0x0000006268192223 */ /* 0x000fe20000010019 */
[----:B------:R-:W-:Y:S01]  /*24c0*/  @P2 PRMT R55, R100, 0x7610, R55 ;  /* 0x0000761064372816 */ /* 0x000fe20000000037 */
[-C--:B------:R-:W-:Y:S01]  /*24d0*/  @P2 FMUL.FTZ R95, R43, R96.reuse ;  /* 0x000000602b5f2220 */ /* 0x080fe20000410000 */
[----:B------:R-:W-:Y:S01]  /*24e0*/  @P2 FFMA.FTZ R31, R90, R96, R31 ;  /* 0x000000605a1f2223 */ /* 0x000fe2000001001f */
[----:B------:R-:W-:Y:S01]  /*24f0*/  @P2 FFMA.FTZ R26, R89, R99, R26 ;  /* 0x00000063591a2223 */ /* 0x000fe2000001001a */
[----:B------:R-:W-:Y:S01]  /*2500*/  @P2 PRMT R52, R52, 0x5410, R87 ;  /* 0x0000541034342816 */ /* 0x000fe20000000057 */
[----:B---3--:R-:W-:Y:S01]  /*2510*/  @P2 FMUL.FTZ R102, R63, R102 ;  /* 0x000000663f662220 */ /* 0x008fe20000410000 */
[----:B------:R-:W-:-:S02]  /*2520*/  @P2 F2FP.F16.F32.PACK_AB R95, RZ, R95 ;  /* 0x0000005fff5f223e */ /* 0x000fc400000000ff */
[----:B------:R-:W-:Y:S01]  /*2530*/  @P2 PRMT R54, R54, 0x5410, R92 ;  /* 0x0000541036362816 */ /* 0x000fe2000000005c */
[-C--:B------:R-:W-:Y:S01]  /*2540*/  @P2 FMUL.FTZ R101, R39, R102.reuse ;  /* 0x0000006627652220 */ /* 0x080fe20000410000 */
[----:B------:R-:W-:Y:S01]  /*2550*/  @P2 FFMA.FTZ R27, R106, R102, R27 ;  /* 0x000000666a1b2223 */ /* 0x000fe2000001001b */
[----:B------:R-:W-:-:S03]  /*2560*/  @P2 PRMT R53, R53, 0x5410, R95 ;  /* 0x0000541035352816 */ /* 0x000fc6000000005f */
[----:B------:R-:W-:-:S04]  /*2570*/  @P2 F2FP.F16.F32.PACK_AB R101, RZ, R101 ;  /* 0x00000065ff65223e */ /* 0x000fc800000000ff */
[----:B------:R-:W-:-:S07]  /*2580*/  @P2 PRMT R55, R55, 0x5410, R101 ;  /* 0x0000541037372816 */ /* 0x000fce0000000065 */
.L_x_4428:
[----:B------:R-:W-:Y:S05]  /*2590*/  BSYNC.RECONVERGENT B1 ;  /* 0x0000000000017941 */ /* 0x000fea0003800200 */
.L_x_4411:
        /* <DEDUP_REMOVED lines=14> */
.L_x_4430:
[----:B------:R1:W-:Y:S02]  /*2680*/  @P2 STG.E.128 desc[UR6][R66.64], R52 ;  /* 0x0000003442002986 */ /* 0x0003e4000c101d06 */
.L_x_4410:
[----:B------:R-:W-:Y:S05]  /*2690*/  BSYNC.RECONVERGENT B2 ;  /* 0x0000000000027941 */ /* 0x000fea0003800200 */
.L_x_4409:
[----:B0-----:R-:W0:Y:S02]  /*26a0*/  LDC.64 R64, c[0x0][0x380] ;  /* 0x0000e000ff407b82 */ /* 0x001e240000000a00 */
[----:B0-----:R-:W-:-:S04]  /*26b0*/  LEA R2, R64, R2, 0x2 ;  /* 0x0000000240027211 */ /* 0x001fc800078e10ff */
[----:B------:R-:W-:-:S13]  /*26c0*/  ISETP.GE.AND P1, PT, R2, R65, PT ;  /* 0x000000410200720c */ /* 0x000fda0003f26270 */
[----:B------:R-:W-:Y:S05]  /*26d0*/  @!P1 BRA `(.L_x_4431) ;  /* 0xffffffdc000c9947 */ /* 0x000fea000383ffff */
.L_x_4404:
[----:B------:R-:W-:Y:S05]  /*26e0*/  BSYNC B0 ;  /* 0x0000000000007941 */ /* 0x000fea0003800000 */
.L_x_4403:
        /* <DEDUP_REMOVED lines=102> */
.L_x_4433:
[----:B------:R-:W-:Y:S05]  /*2d50*/  BSYNC.RECONVERGENT B0 ;  /* 0x0000000000007941 */ /* 0x000fea0003800200 */
.L_x_4432:
        /* <DEDUP_REMOVED lines=9> */
.L_x_4408:
        /* <DEDUP_REMOVED lines=8> */
.L_x_4435:
[----:B------:R-:W-:Y:S05]  /*2e70*/  BSYNC B1 ;  /* 0x0000000000017941 */ /* 0x000fea0003800000 */
.L_x_4434:
        /* <DEDUP_REMOVED lines=8> */
.L_x_4436:
[----:B------:R-:W-:Y:S01]  /*2f00*/  FADD.FTZ R65, R65, R90 ;  /* 0x0000005a41417221 */ /* 0x000fe20000010000 */
[----:B------:R-:W-:-:S04]  /*2f10*/  HFMA2 R98, -RZ, RZ, 0, 1.1920928955078125e-07 ;  /* 0x00000002ff627431 */ /* 0x000fc800000001ff */
[----:B------:R-:W-:Y:S02]  /*2f20*/  MOV R99, R65 ;  /* 0x0000004100637202 */ /* 0x000fe40000000f00 */
[----:B------:R-:W-:-:S07]  /*2f30*/  MOV R89, R97 ;  /* 0x0000006100597202 */ /* 0x000fce0000000f00 */
[----:B------:R-:W-:Y:S05]  /*2f40*/  WARPSYNC.COLLECTIVE R94, `(.L_x_4437) ;  /* 0x000000005e087348 */ /* 0x000fea0003c00000 */
[----:B------:R0:W1:Y:S02]  /*2f50*/  SHFL.BFLY P1, R97, R99, R98, R101 ;  /* 0x0c00006263617389 */ /* 0x0000640000020065 */
[----:B01----:R-:W-:Y:S05]  /*2f60*/  ENDCOLLECTIVE ;  /* 0x000000000000791b */ /* 0x003fea0003800000 */
.L_x_4437:
[----:B------:R-:W-:-:S05]  /*2f70*/  FADD.FTZ R89, R89, R96 ;  /* 0x0000006059597221 */ /* 0x000fca0000010000 */
[----:B------:R-:W-:Y:S02]  /*2f80*/  MOV R99, R89 ;  /* 0x0000005900637202 */ /* 0x000fe40000000f00 */
[----:B------:R-:W-:-:S07]  /*2f90*/  MOV R64, R97 ;  /* 0x0000006100407202 */ /* 0x000fce0000000f00 */
[----:B------:R-:W-:Y:S05]  /*2fa0*/  WARPSYNC.COLLECTIVE R94, `(.L_x_4438) ;  /* 0x000000005e087348 */ /* 0x000fea0003c00000 */
[----:B------:R0:W1:Y:S02]  /*2fb0*/  SHFL.BFLY P1, R97, R99, R98, R101 ;  /* 0x0c00006263617389 */ /* 0x0000640000020065 */
[----:B01----:R-:W-:Y:S05]  /*2fc0*/  ENDCOLLECTIVE ;  /* 0x000000000000791b */ /* 0x003fea0003800000 */
.L_x_4438:
[----:B------:R-:W-:Y:S01]  /*2fd0*/  FADD.FTZ R64, R65, R64 ;  /* 0x0000004041407221 */ /* 0x000fe20000010000 */
[----:B------:R-:W-:-:S04]  /*2fe0*/  HFMA2 R98, -RZ, RZ, 0, 2.384185791015625e-07 ;  /* 0x00000004ff627431 */ /* 0x000fc800000001ff */
[----:B------:R-:W-:Y:S02]  /*2ff0*/  MOV R99, R64 ;  /* 0x0000004000637202 */ /* 0x000fe40000000f00 */
[----:B------:R-:W-:-:S07]  /*3000*/  MOV R88, R97 ;  /* 0x0000006100587202 */ /* 0x000fce0000000f00 */
[----:B------:R-:W-:Y:S05]  /*3010*/  WARPSYNC.COLLECTIVE R94, `(.L_x_4439) ;  /* 0x000000005e087348 */ /* 0x000fea0003c00000 */
[----:B------:R0:W1:Y:S02]  /*3020*/  SHFL.BFLY P1, R97, R99, R98, R101 ;  /* 0x0c00006263617389 */ /* 0x0000640000020065 */
[----:B01----:R-:W-:Y:S05]  /*3030*/  ENDCOLLECTIVE ;  /* 0x000000000000791b */ /* 0x003fea0003800000 */
.L_x_4439:
[----:B------:R-:W-:-:S05]  /*3040*/  FADD.FTZ R88, R89, R88 ;  /* 0x0000005859587221 */ /* 0x000fca0000010000 */
[----:B------:R-:W-:Y:S02]  /*3050*/  MOV R99, R88 ;  /* 0x0000005800637202 */ /* 0x000fe40000000f00 */
[----:B------:R-:W-:-:S07]  /*3060*/  MOV R93, R97 ;  /* 0x00000061005d7202 */ /* 0x000fce0000000f00 */
[----:B------:R-:W-:Y:S05]  /*3070*/  WARPSYNC.COLLECTIVE R94, `(.L_x_4440) ;  /* 0x000000005e087348 */ /* 0x000fea0003c00000 */
[----:B------:R0:W1:Y:S02]  /*3080*/  SHFL.BFLY P1, R97, R99, R98, R101 ;  /* 0x0c00006263617389 */ /* 0x0000640000020065 */
[----:B01----:R-:W-:Y:S05]  /*3090*/  ENDCOLLECTIVE ;  /* 0x000000000000791b */ /* 0x003fea0003800000 */
.L_x_4440:
[----:B------:R-:W-:Y:S01]  /*30a0*/  FADD.FTZ R93, R64, R93 ;  /* 0x0000005d405d7221 */ /* 0x000fe20000010000 */
[----:B------:R-:W-:-:S04]  /*30b0*/  HFMA2 R98, -RZ, RZ, 0, 4.76837158203125e-07 ;  /* 0x00000008ff627431 */ /* 0x000fc800000001ff */
[----:B------:R-:W-:Y:S02]  /*30c0*/  MOV R99, R93 ;  /* 0x0000005d00637202 */ /* 0x000fe40000000f00 */
[----:B------:R-:W-:-:S07]  /*30d0*/  MOV R95, R97 ;  /* 0x00000061005f7202 */ /* 0x000fce0000000f00 */
[----:B------:R-:W-:Y:S05]  /*30e0*/  WARPSYNC.COLLECTIVE R94, `(.L_x_4441) ;  /* 0x000000005e087348 */ /* 0x000fea0003c00000 */
[----:B------:R0:W1:Y:S02]  /*30f0*/  SHFL.BFLY P1, R97, R99, R98, R101 ;  /* 0x0c00006263617389 */ /* 0x0000640000020065 */
[----:B01----:R-:W-:Y:S05]  /*3100*/  ENDCOLLECTIVE ;  /* 0x000000000000791b */ /* 0x003fea0003800000 */
.L_x_4441:
[----:B------:R-:W-:-:S05]  /*3110*/  FADD.FTZ R95, R88, R95 ;  /* 0x0000005f585f7221 */ /* 0x000fca0000010000 */
[----:B------:R-:W-:Y:S02]  /*3120*/  MOV R99, R95 ;  /* 0x0000005f00637202 */ /* 0x000fe40000000f00 */
[----:B------:R-:W-:-:S07]  /*3130*/  MOV R90, R97 ;  /* 0x00000061005a7202 */ /* 0x000fce0000000f00 */
[----:B------:R-:W-:Y:S05]  /*3140*/  WARPSYNC.COLLECTIVE R94, `(.L_x_4442) ;  /* 0x000000005e087348 */ /* 0x000fea0003c00000 */
[----:B------:R0:W1:Y:S02]  /*3150*/  SHFL.BFLY P1, R97, R99, R98, R101 ;  /* 0x0c00006263617389 */ /* 0x0000640000020065 */
[----:B01----:R-:W-:Y:S05]  /*3160*/  ENDCOLLECTIVE ;  /* 0x000000000000791b */ /* 0x003fea0003800000 */
.L_x_4442:
[----:B------:R-:W-:Y:S01]  /*3170*/  FADD.FTZ R90, R93, R90 ;  /* 0x0000005a5d5a7221 */ /* 0x000fe20000010000 */
[----:B------:R-:W-:-:S04]  /*3180*/  HFMA2 R98, -RZ, RZ, 0, 9.5367431640625e-07 ;  /* 0x00000010ff627431 */ /* 0x000fc800000001ff */
[----:B------:R-:W-:Y:S02]  /*3190*/  MOV R99, R90 ;  /* 0x0000005a00637202 */ /* 0x000fe40000000f00 */
[----:B------:R-:W-:-:S07]  /*31a0*/  MOV R92, R97 ;  /* 0x00000061005c7202 */ /* 0x000fce0000000f00 */
[----:B------:R-:W-:Y:S05]  /*31b0*/  WARPSYNC.COLLECTIVE R94, `(.L_x_4443) ;  /* 0x000000005e087348 */ /* 0x000fea0003c00000 */
[----:B------:R0:W1:Y:S02]  /*31c0*/  SHFL.BFLY P1, R97, R99, R98, R101 ;  /* 0x0c00006263617389 */ /* 0x0000640000020065 */
[----:B01----:R-:W-:Y:S05]  /*31d0*/  ENDCOLLECTIVE ;  /* 0x000000000000791b */ /* 0x003fea0003800000 */
.L_x_4443:
[----:B------:R-:W-:-:S05]  /*31e0*/  FADD.FTZ R92, R95, R92 ;  /* 0x0000005c5f5c7221 */ /* 0x000fca0000010000 */
[----:B------:R-:W-:Y:S02]  /*31f0*/  MOV R99, R92 ;  /* 0x0000005c00637202 */ /* 0x000fe40000000f00 */
[----:B------:R-:W-:-:S07]  /*3200*/  MOV R89, R97 ;  /* 0x0000006100597202 */ /* 0x000fce0000000f00 */
[----:B------:R-:W-:Y:S05]  /*3210*/  WARPSYNC.COLLECTIVE R94, `(.L_x_4444) ;  /* 0x000000005e087348 */ /* 0x000fea0003c00000 */
[----:B------:R0:W1:Y:S02]  /*3220*/  SHFL.BFLY P1, R97, R99, R98, R101 ;  /* 0x0c00006263617389 */ /* 0x0000640000020065 */
[----:B01----:R-:W-:Y:S05]  /*3230*/  ENDCOLLECTIVE ;  /* 0x000000000000791b */ /* 0x003fea0003800000 */
.L_x_4444:
[----:B------:R-:W-:Y:S05]  /*3240*/  BRA `(.L_x_4445) ;  /* 0xffffffd8005c7947 */ /* 0x000fea000383ffff */
.L_x_4446:
        /* <DEDUP_REMOVED lines=11> */
.L_x_6482:


//--------------------- .text._ZN10layer_norm13ln_bwd_kernelINS_13Kernel_traitsIf6__halffS2_fjLj256ELj1ELj4ELj1ELj16ENS_18Kernel_traits_baseILj256EfS2_fS2_fjLj128EEEEELb0ELb1ELb1ELb1EEEvNS_9BwdParamsE --------------------------
	.section	.text._ZN10layer_norm13ln_bwd_kernelINS_13Kernel_traitsIf6__halffS2_fjLj256ELj1ELj4ELj1ELj16ENS_18Kernel_traits_baseILj256EfS2_fS2_fjLj128EEEEELb0ELb1ELb1ELb1EEEvNS_9BwdParamsE,"ax",@progbits
	.align	128
        .global         _ZN10layer_norm13ln_bwd_kernelINS_13Kernel_traitsIf6__halffS2_fjLj256ELj1ELj4ELj1ELj16ENS_18Kernel_traits_baseILj256EfS2_fS2_fjLj128EEEEELb0ELb1ELb1ELb1EEEvNS_9BwdParamsE
        .type           _ZN10layer_norm13ln_bwd_kernelINS_13Kernel_traitsIf6__halffS2_fjLj256ELj1ELj4ELj1ELj16ENS_18Kernel_traits_baseILj256EfS2_fS2_fjLj128EEEEELb0ELb1ELb1ELb1EEEvNS_9BwdParamsE,@function
        .size           _ZN10layer_norm13ln_bwd_kernelINS_13Kernel_traitsIf6__halffS2_fjLj256ELj1ELj4ELj1ELj16ENS_18Kernel_traits_baseILj256EfS2_fS2_fjLj128EEEEELb0ELb1ELb1ELb1EEEvNS_9BwdParamsE,(.L_x_6483 - _ZN10layer_norm13ln_bwd_kernelINS_13Kernel_traitsIf6__halffS2_fjLj256ELj1ELj4ELj1ELj16ENS_18Kernel_traits_baseILj256EfS2_fS2_fjLj128EEEEELb0ELb1ELb1ELb1EEEvNS_9BwdParamsE)
        .other          _ZN10layer_norm13ln_bwd_kernelINS_13Kernel_traitsIf6__halffS2_fjLj256ELj1ELj4ELj1ELj16ENS_18Kernel_traits_baseILj256EfS2_fS2_fjLj128EEEEELb0ELb1ELb1ELb1EEEvNS_9BwdParamsE,@"STO_CUDA_ENTRY STV_DEFAULT"
_ZN10layer_norm13ln_bwd_kernelINS_13Kernel_traitsIf6__halffS2_fjLj256ELj1ELj4ELj1ELj16ENS_18Kernel_traits_baseILj256EfS2_fS2_fjLj128EEEEELb0ELb1ELb1ELb1EEEvNS_9BwdParamsE:
.text._ZN10layer_norm13ln_bwd_kernelINS_13Kernel_traitsIf6__halffS2_fjLj256ELj1ELj4ELj1ELj16ENS_18Kernel_traits_baseILj256EfS2_fS2_fjLj128EEEEELb0ELb1ELb1ELb1EEEvNS_9BwdParamsE:
        /* <DEDUP_REMOVED lines=39> */
.L_x_4474:
        /* <DEDUP_REMOVED lines=32> */
[----:B------:R-:W2:Y:S01]  /*0470*/  LDG.E.128 R76, desc[UR6][R92.64+0x10] ;  /* 0x000010065c4c7981 */ /* 0x000ea2000c1e1d00 */
[----:B------:R-:W-:Y:S02]  /*0480*/  MOV R89, UR18 ;  /* 0x0000001200597c02 */ /* 0x000fe40008000f00 */
[----:B------:R-:W-:Y:S02]  /*0490*/  MOV R90, UR19 ;  /* 0x00000013005a7c02 */ /* 0x000fe40008000f00 */
[----:B------:R-:W-:-:S04]  /*04a0*/  ISETP.NE.U32.AND P0, PT, R89, RZ, PT ;  /* 0x000000ff5900720c */ /* 0x000fc80003f05070 */
[----:B------:R-:W-:-:S13]  /*04b0*/  ISETP.NE.AND.EX P0, PT, R90, RZ, PT, P0 ;  /* 0x000000ff5a00720c */ /* 0x000fda0003f05300 */
[----:B---3--:R-:W1:Y:S02]  /*04c0*/  @P0 LDC.64 R70, c[0x0][0x438] ;  /* 0x00010e00ff460b82 */ /* 0x008e640000000a00 */
[----:B-1----:R-:W-:-:S05]  /*04d0*/  @P0 IMAD.WIDE.U32 R70, R69, 0x20, R70 ;  /* 0x0000002045460825 */ /* 0x002fca00078e0046 */
[----:B------:R-:W5:Y:S04]  /*04e0*/  @P0 LDG.E.128 R8, desc[UR6][R70.64] ;  /* 0x0000000646080981 */ /* 0x000f68000c1e1d00 */
[----:B0-----:R0:W5:Y:S01]  /*04f0*/  @P0 LDG.E.128 R4, desc[UR6][R70.64+0x10] ;  /* 0x0000100646040981 */ /* 0x001162000c1e1d00 */
[----:B------:R-:W-:-:S04]  /*0500*/  ISETP.NE.AND P0, PT, RZ, UR9, PT ;  /* 0x00000009ff007c0c */ /* 0x000fc8000bf05270 */
[----:B----4-:R-:W-:Y:S01]  /*0510*/  FSEL R3, R3, RZ, !P0 ;  /* 0x000000ff03037208 */ /* 0x010fe20004000000 */
[--C-:B------:R-:W-:Y:S02]  /*0520*/  HADD2.F32 R65, -RZ, R84.reuse.H0_H0 ;  /* 0x20000054ff417230 */ /* 0x100fe40000004100 */
[----:B------:R-:W-:Y:S02]  /*0530*/  HADD2.F32 R84, -RZ, R84.H1_H1 ;  /* 0x30000054ff547230 */ /* 0x000fe40000004100 */
[--C-:B--2---:R-:W-:Y:S01]  /*0540*/  FADD.FTZ R72, R72, -R3.reuse ;  /* 0x8000000348487221 */ /* 0x104fe20000010000 */
[--C-:B------:R-:W-:Y:S01]  /*0550*/  FADD.FTZ R88, R73, -R3.reuse ;  /* 0x8000000349587221 */ /* 0x100fe20000010000 */
[--C-:B------:R-:W-:Y:S01]  /*0560*/  FADD.FTZ R76, R76, -R3.reuse ;  /* 0x800000034c4c7221 */ /* 0x100fe20000010000 */
[--C-:B------:R-:W-:Y:S01]  /*0570*/  FADD.FTZ R74, R74, -R3.reuse ;  /* 0x800000034a4a7221 */ /* 0x100fe20000010000 */
[--C-:B------:R-:W-:Y:S01]  /*0580*/  FADD.FTZ R92, R75, -R3.reuse ;  /* 0x800000034b5c7221 */ /* 0x100fe20000010000 */
[--C-:B------:R-:W-:Y:S01]  /*0590*/  FADD.FTZ R96, R77, -R3.reuse ;  /* 0x800000034d607221 */ /* 0x100fe20000010000 */
[--C-:B------:R-:W-:Y:S01]  /*05a0*/  FADD.FTZ R78, R78, -R3.reuse ;  /* 0x800000034e4e7221 */ /* 0x100fe20000010000 */
[----:B------:R-:W-:Y:S01]  /*05b0*/  FADD.FTZ R100, R79, -R3 ;  /* 0x800000034f647221 */ /* 0x000fe20000010000 */
[C---:B-----5:R-:W-:Y:S01]  /*05c0*/  FMUL.FTZ R3, R67.reuse, R72 ;  /* 0x0000004843037220 */ /* 0x060fe20000410000 */
[C---:B0-----:R-:W-:Y:S01]  /*05d0*/  FMUL.FTZ R70, R67.reuse, R88 ;  /* 0x0000005843467220 */ /* 0x041fe20000410000 */
[----:B------:R-:W-:Y:S01]  /*05e0*/  FMUL.FTZ R71, R67, R76 ;  /* 0x0000004c43477220 */ /* 0x000fe20000410000 */
[----:B------:R-:W-:Y:S01]  /*05f0*/  FMUL.FTZ R76, R24, R65 ;  /* 0x00000041184c7220 */ /* 0x000fe20000410000 */
[----:B------:R-:W-:-:S02]  /*0600*/  HADD2.F32 R77, -RZ, R85.H0_H0 ;  /* 0x20000055ff4d7230 */ /* 0x000fc40000004100 */
[----:B------:R-:W-:Y:S01]  /*0610*/  FFMA.FTZ R28, R3, R65, R28 ;  /* 0x00000041031c7223 */ /* 0x000fe2000001001c */
[----:B------:R-:W-:Y:S01]  /*0620*/  FADD.FTZ R36, R36, R65 ;  /* 0x0000004124247221 */ /* 0x000fe20000010000 */
[-C--:B------:R-:W-:Y:S01]  /*0630*/  FFMA.FTZ R29, R70, R84.reuse, R29 ;  /* 0x00000054461d7223 */ /* 0x080fe2000001001d */
[----:B------:R-:W-:Y:S01]  /*0640*/  FADD.FTZ R37, R37, R84 ;  /* 0x0000005425257221 */ /* 0x000fe20000010000 */
[----:B------:R-:W-:Y:S01]  /*0650*/  FMUL.FTZ R75, R25, R84 ;  /* 0x00000054194b7220 */ /* 0x000fe20000410000 */
[----:B------:R-:W-:Y:S01]  /*0660*/  FADD.FTZ R84, RZ, R76 ;  /* 0x0000004cff547221 */ /* 0x000fe20000010000 */
[----:B------:R-:W-:Y:S01]  /*0670*/  FFMA.FTZ R65, R3, R76, RZ ;  /* 0x0000004c03417223 */ /* 0x000fe200000100ff */
[----:B------:R-:W-:Y:S02]  /*0680*/  HADD2.F32 R94, -RZ, R85.H1_H1 ;  /* 0x30000055ff5e7230 */ /* 0x000fe40000004100 */
[----:B------:R-:W-:Y:S01]  /*0690*/  FMUL.FTZ R69, R67, R74 ;  /* 0x0000004a43457220 */ /* 0x000fe20000410000 */
[----:B------:R-:W-:-:S02]  /*06a0*/  HADD2.F32 R85, -RZ, R86.H0_H0 ;  /* 0x20000056ff557230 */ /* 0x000fc40000004100 */
        /* <DEDUP_REMOVED lines=16> */
[----:B------:R-:W-:-:S02]  /*07b0*/  HADD2.F32 R91, -RZ, R87.H0_H0 ;  /* 0x20000057ff5b7230 */ /* 0x000fc40000004100 */
[----:B------:R-:W-:Y:S01]  /*07c0*/  FMUL.FTZ R74, R67, R96 ;  /* 0x00000060434a7220 */ /* 0x000fe20000410000 */
[----:B------:R-:W-:Y:S01]  /*07d0*/  FMUL.FTZ R79, R21, R98 ;  /* 0x00000062154f7220 */ /* 0x000fe20000410000 */
[----:B------:R-:W-:Y:S01]  /*07e0*/  FADD.FTZ R88, R85, R84 ;  /* 0x0000005455587221 */ /* 0x000fe20000010000 */
[----:B------:R-:W-:Y:S01]  /*07f0*/  FFMA.FTZ R65, R71, R84, R86 ;  /* 0x0000005447417223 */ /* 0x000fe20000010056 */
        /* <DEDUP_REMOVED lines=19> */
.L_x_4450:
        /* <DEDUP_REMOVED lines=13> */
.L_x_4451:
[----:B------:R-:W-:Y:S05]  /*0a00*/  BSYNC.RECONVERGENT B1 ;  /* 0x0000000000017941 */ /* 0x000fea0003800200 */
.L_x_4449:
        /* <DEDUP_REMOVED lines=21> */
.L_x_4486:
        /* <DEDUP_REMOVED lines=40> */
.L_x_4457:
[----:B------:R-:W-:Y:S05]  /*0de0*/  BSYNC.RECONVERGENT B2 ;  /* 0x0000000000027941 */ /* 0x000fea0003800200 */
.L_x_4456:
[----:B------:R-:W-:Y:S04]  /*0df0*/  BSSY.RECONVERGENT B2, `(.L_x_4458) ;  /* 0x000000d000027945 */ /* 0x000fe80003800200 */
        /* <DEDUP_REMOVED lines=12> */
.L_x_4459:
[----:B------:R-:W-:Y:S05]  /*0ec0*/  BSYNC.RECONVERGENT B2 ;  /* 0x0000000000027941 */ /* 0x000fea0003800200 */
.L_x_4458:
        /* <DEDUP_REMOVED lines=13> */
.L_x_4461:
[----:B------:R-:W-:Y:S05]  /*0fa0*/  BSYNC.RECONVERGENT B2 ;  /* 0x0000000000027941 */ /* 0x000fea0003800200 */
.L_x_4460:
        /* <DEDUP_REMOVED lines=13> */
.L_x_4463:
[----:B------:R-:W-:Y:S05]  /*1080*/  BSYNC.RECONVERGENT B2 ;  /* 0x0000000000027941 */ /* 0x000fea0003800200 */
.L_x_4462:
        /* <DEDUP_REMOVED lines=13> */
.L_x_4465:
[----:B------:R-:W-:Y:S05]  /*1160*/  BSYNC.RECONVERGENT B2 ;  /* 0x0000000000027941 */ /* 0x000fea0003800200 */
.L_x_4464:
        /* <DEDUP_REMOVED lines=13> */
.L_x_4467:
[----:B------:R-:W-:Y:S05]  /*1240*/  BSYNC.RECONVERGENT B2 ;  /* 0x0000000000027941 */ /* 0x000fea0003800200 */
.L_x_4466:
        /* <DEDUP_REMOVED lines=13> */
.L_x_4469:
[----:B------:R-:W-:Y:S05]  /*1320*/  BSYNC.RECONVERGENT B2 ;  /* 0x0000000000027941 */ /* 0x000fea0003800200 */
.L_x_4468:
[----:B------:R-:W-:Y:S05]  /*1330*/  @!P1 BRA `(.L_x_4470) ;  /* 0x0000001000709947 */ /* 0x000fea0003800000 */
[----:B------:R-:W-:Y:S01]  /*1340*/  FFMA.FTZ R90, R88, R87, R90 ;  /* 0x00000057585a7223 */ /* 0x000fe2000001005a */
[----:B------:R-:W-:-:S03]  /*1350*/  ISETP.GT.AND P0, PT, R68, RZ, PT ;  /* 0x000000ff4400720c */ /* 0x000fc60003f04270 */
[----:B------:R-:W-:-:S04]  /*1360*/  FADD.FTZ R90, R85, -R90 ;  /* 0x8000005a555a7221 */ /* 0x000fc80000010000 */
[----:B------:R-:W-:Y:S01]  /*1370*/  FMUL.FTZ R90, R67, R90 ;  /* 0x0000005a435a7220 */ /* 0x000fe20000410000 */
[----:B-----5:R-:W-:-:S04]  /*1380*/  HADD2.F32 R67, -RZ, R83.H1_H1 ;  /* 0x30000053ff437230 */ /* 0x020fc80000004100 */
[----:B------:R-:W-:-:S05]  /*1390*/  FSEL R68, R90, RZ, P0 ;  /* 0x000000ff5a447208 */ /* 0x000fca0000000000 */
[----:B------:R-:W-:-:S04]  /*13a0*/  FMUL.FTZ R68, R68, UR11 ;  /* 0x0000000b44447c20 */ /* 0x000fc80008410000 */
[----:B------:R-:W-:Y:S01]  /*13b0*/  FMUL.FTZ R87, R19, R68 ;  /* 0x0000004413577220 */ /* 0x000fe20000410000 */
[----:B------:R-:W-:-:S04]  /*13c0*/  FFMA.FTZ R51, R68, R67, R51 ;  /* 0x0000004344337223 */ /* 0x000fc80000010033 */
[----:B------:R-:W-:-:S04]  /*13d0*/  F2FP.F16.F32.PACK_AB R87, RZ, R87 ;  /* 0x00000057ff57723e */ /* 0x000fc800000000ff */
[----:B------:R-:W-:Y:S01]  /*13e0*/  PRMT R55, R55, 0x5410, R87 ;  /* 0x0000541037377816 */ /* 0x000fe20000000057 */
[----:B------:R-:W-:Y:S06]  /*13f0*/  BRA `(.L_x_4470) ;  /* 0x0000001000407947 */ /* 0x000fec0003800000 */
.L_x_4455:
        /* <DEDUP_REMOVED lines=21> */
[----:B------:R-:W-:Y:S01]  /*1550*/  FMUL.FTZ R61, R67, R90 ;  /* 0x0000005a433d7220 */ /* 0x000fe20000410000 */
[----:B------:R-:W-:Y:S01]  /*1560*/  FADD.FTZ R92, R77, -R92 ;  /* 0x8000005c4d5c7221 */ /* 0x000fe20000010000 */
[----:B------:R-:W-:Y:S01]  /*1570*/  FADD.FTZ R60, R86, -R97 ;  /* 0x80000061563c7221 */ /* 0x000fe20000010000 */
[----:B------:R-:W3:Y:S01]  /*1580*/  @P1 LDC R95, c[0x0][0x40c] ;  /* 0x00010300ff5f1b82 */ /* 0x000ee20000000800 */
[----:B0-----:R-:W-:Y:S01]  /*1590*/  @P1 FMUL.FTZ R87, R56, R59 ;  /* 0x0000003b38571220 */ /* 0x001fe20000410000 */
[C---:B------:R-:W-:Y:S01]  /*15a0*/  FMUL.FTZ R91, R67.reuse, R98 ;  /* 0x00000062435b7220 */ /* 0x040fe20000410000 */
[C---:B------:R-:W-:Y:S01]  /*15b0*/  FMUL.FTZ R97, R67.reuse, R58 ;  /* 0x0000003a43617220 */ /* 0x040fe20000410000 */
[----:B------:R-:W-:Y:S01]  /*15c0*/  FMUL.FTZ R92, R67, R92 ;  /* 0x0000005c435c7220 */ /* 0x000fe20000410000 */
[----:B------:R-:W-:Y:S01]  /*15d0*/  @P1 FMUL.FTZ R59, R12, R87 ;  /* 0x000000570c3b1220 */ /* 0x000fe20000410000 */
[----:B------:R-:W-:Y:S01]  /*15e0*/  FSEL R58, R61, RZ, P0 ;  /* 0x000000ff3d3a7208 */ /* 0x000fe20000000000 */
[----:B------:R-:W-:Y:S01]  /*15f0*/  FADD.FTZ R102, R85, -R102 ;  /* 0x8000006655667221 */ /* 0x000fe20000010000 */
[----:B------:R-:W0:Y:S01]  /*1600*/  @P1 LDC R96, c[0x0][0x40c] ;  /* 0x00010300ff601b82 */ /* 0x000e220000000800 */
[----:B-1----:R-:W-:Y:S01]  /*1610*/  @P1 FMUL.FTZ R90, R57, R62 ;  /* 0x0000003e395a1220 */ /* 0x002fe20000410000 */
[----:B------:R-:W-:Y:S01]  /*1620*/  @P1 F2FP.F16.F32.PACK_AB R61, RZ, R59 ;  /* 0x0000003bff3d123e */ /* 0x000fe200000000ff */
[----:B------:R-:W-:Y:S01]  /*1630*/  FMUL.FTZ R98, R67, R60 ;  /* 0x0000003c43627220 */ /* 0x000fe20000410000 */
[----:B------:R-:W-:Y:S01]  /*1640*/  FSEL R60, R91, RZ, P0 ;  /* 0x000000ff5b3c7208 */ /* 0x000fe20000000000 */
[----:B------:R-:W-:Y:S01]  /*1650*/  @P1 FMUL.FTZ R62, R13, R90 ;  /* 0x0000005a0d3e1220 */ /* 0x000fe20000410000 */
[----:B------:R-:W-:Y:S01]  /*1660*/  FMUL.FTZ R102, R67, R102 ;  /* 0x0000006643667220 */ /* 0x000fe20000410000 */
[----:B------:R-:W-:Y:S01]  /*1670*/  FSEL R59, R92, RZ, P0 ;  /* 0x000000ff5c3b7208 */ /* 0x000fe20000000000 */
[----:B------:R-:W1:Y:S01]  /*1680*/  @P1 LDC R68, c[0x0][0x40c] ;  /* 0x00010300ff441b82 */ /* 0x000e620000000800 */
[----:B------:R-:W-:Y:S01]  /*1690*/  @P1 PRMT R52, R61, 0x7610, R52 ;  /* 0x000076103d341816 */ /* 0x000fe20000000034 */
[----:B--2---:R-:W-:Y:S01]  /*16a0*/  @P1 FMUL.FTZ R67, R58, R89 ;  /* 0x000000593a431220 */ /* 0x004fe20000410000 */
[----:B------:R-:W-:Y:S01]  /*16b0*/  @P1 F2FP.F16.F32.PACK_AB R62, RZ, R62 ;  /* 0x0000003eff3e123e */ /* 0x000fe200000000ff */
[----:B-----5:R-:W-:Y:S01]  /*16c0*/  @P1 HADD2.F32 R99, -RZ, R80.H0_H0 ;  /* 0x20000050ff631230 */ /* 0x020fe20000004100 */
[----:B------:R-:W-:Y:S01]  /*16d0*/  FSEL R61, R97, RZ, P0 ;  /* 0x000000ff613d7208 */ /* 0x000fe20000000000 */
[----:B------:R-:W-:Y:S01]  /*16e0*/  @P1 FMUL.FTZ R89, R14, R67 ;  /* 0x000000430e591220 */ /* 0x000fe20000410000 */
[----:B------:R-:W-:Y:S01]  /*16f0*/  @P1 PRMT R52, R52, 0x5410, R62 ;  /* 0x0000541034341816 */ /* 0x000fe2000000003e */
[----:B------:R-:W2:Y:S01]  /*1700*/  @P1 LDC R63, c[0x0][0x40c] ;  /* 0x00010300ff3f1b82 */ /* 0x000ea20000000800 */
[----:B---3--:R-:W-:Y:S01]  /*1710*/  @P1 FMUL.FTZ R95, R60, R95 ;  /* 0x0000005f3c5f1220 */ /* 0x008fe20000410000 */
[----:B------:R-:W-:Y:S01]  /*1720*/  FSEL R62, R98, RZ, P0 ;  /* 0x000000ff623e7208 */ /* 0x000fe20000000000 */
[----:B------:R-:W-:Y:S01]  /*1730*/  @P1 FFMA.FTZ R44, R99, R87, R44 ;  /* 0x00000057632c1223 */ /* 0x000fe2000001002c */
[----:B------:R-:W-:Y:S01]  /*1740*/  @P1 F2FP.F16.F32.PACK_AB R89, RZ, R89 ;  /* 0x00000059ff59123e */ /* 0x000fe200000000ff */
[----:B------:R-:W-:-:S02]  /*1750*/  @P1 HADD2.F32 R87, -RZ, R83.H0_H0 ;  /* 0x20000053ff571230 */ /* 0x000fc40000004100 */
[----:B0-----:R-:W-:Y:S01]  /*1760*/  @P1 FMUL.FTZ R92, R59, R96 ;  /* 0x000000603b5c1220 */ /* 0x001fe20000410000 */
[----:B------:R-:W-:Y:S01]  /*1770*/  @P1 FMUL.FTZ R96, R16, R95 ;  /* 0x0000005f10601220 */ /* 0x000fe20000410000 */
[----:B------:R-:W-:Y:S02]  /*1780*/  @P1 PRMT R53, R89, 0x7610, R53 ;  /* 0x0000761059351816 */ /* 0x000fe40000000035 */
[----:B------:R-:W-:Y:S02]  /*1790*/  @P1 FMUL.FTZ R91, R15, R92 ;  /* 0x0000005c0f5b1220 */ /* 0x000fe40000410000 */
[----:B------:R-:W-:Y:S01]  /*17a0*/  @P1 F2FP.F16.F32.PACK_AB R96, RZ, R96 ;  /* 0x00000060ff60123e */ /* 0x000fe200000000ff */
[----:B-1----:R-:W-:Y:S02]  /*17b0*/  @P1 FMUL.FTZ R68, R61, R68 ;  /* 0x000000443d441220 */ /* 0x002fe40000410000 */
[----:B------:R-:W-:Y:S02]  /*17c0*/  @P1 F2FP.F16.F32.PACK_AB R91, RZ, R91 ;  /* 0x0000005bff5b123e */ /* 0x000fe400000000ff */
[----:B------:R-:W-:Y:S01]  /*17d0*/  @P1 PRMT R54, R96, 0x7610, R54 ;  /* 0x0000761060361816 */ /* 0x000fe20000000036 */
[----:B------:R-:W-:Y:S01]  /*17e0*/  @P1 HADD2.F32 R96, -RZ, R80.H1_H1 ;  /* 0x30000050ff601230 */ /* 0x000fe20000004100 */
[----:B------:R-:W-:Y:S01]  /*17f0*/  @P1 PRMT R53, R53, 0x5410, R91 ;  /* 0x0000541035351816 */ /* 0x000fe2000000005b */
[----:B--2---:R-:W-:Y:S01]  /*1800*/  @P1 FMUL.FTZ R97, R62, R63 ;  /* 0x0000003f3e611220 */ /* 0x004fe20000410000 */
[----:B------:R-:W-:-:S02]  /*1810*/  @P1 FMUL.FTZ R63, R17, R68 ;  /* 0x00000044113f1220 */ /* 0x000fc40000410000 */
[----:B------:R-:W-:Y:S01]  /*1820*/  @P1 FFMA.FTZ R45, R96, R90, R45 ;  /* 0x0000005a602d1223 */ /* 0x000fe2000001002d */
[--C-:B------:R-:W-:Y:S02]  /*1830*/  @P1 HADD2.F32 R90, -RZ, R81.reuse.H1_H1 ;  /* 0x30000051ff5a1230 */ /* 0x100fe40000004100 */
[----:B------:R-:W-:Y:S01]  /*1840*/  @P1 FMUL.FTZ R91, R18, R97 ;  /* 0x00000061125b1220 */ /* 0x000fe20000410000 */
[--C-:B------:R-:W-:Y:S01]  /*1850*/  @P1 HADD2.F32 R96, -RZ, R82.reuse.H1_H1 ;  /* 0x30000052ff601230 */ /* 0x100fe20000004100 */
[----:B------:R-:W-:Y:S01]  /*1860*/  @P1 F2FP.F16.F32.PACK_AB R89, RZ, R63 ;  /* 0x0000003fff59123e */ /* 0x000fe200000000ff */
[----:B------:R-:W-:Y:S02]  /*1870*/  @P1 HADD2.F32 R63, -RZ, R81.H0_H0 ;  /* 0x20000051ff3f1230 */ /* 0x000fe40000004100 */
[----:B------:R-:W-:Y:S01]  /*1880*/  @P1 FFMA.FTZ R47, R90, R92, R47 ;  /* 0x0000005c5a2f1223 */ /* 0x000fe2000001002f */
[----:B------:R-:W-:Y:S01]  /*1890*/  @P1 F2FP.F16.F32.PACK_AB R91, RZ, R91 ;  /* 0x0000005bff5b123e */ /* 0x000fe200000000ff */
[----:B------:R-:W-:Y:S01]  /*18a0*/  @P1 FFMA.FTZ R49, R96, R68, R49 ;  /* 0x0000004460311223 */ /* 0x000fe20000010031 */
[----:B------:R-:W-:Y:S01]  /*18b0*/  @P1 FFMA.FTZ R50, R87, R97, R50 ;  /* 0x0000006157321223 */ /* 0x000fe20000010032 */
[----:B------:R-:W-:Y:S01]  /*18c0*/  @P1 FFMA.FTZ R46, R63, R67, R46 ;  /* 0x000000433f2e1223 */ /* 0x000fe2000001002e */
[----:B------:R-:W-:Y:S01]  /*18d0*/  @P1 HADD2.F32 R67, -RZ, R82.H0_H0 ;  /* 0x20000052ff431230 */ /* 0x000fe20000004100 */
[----:B------:R-:W-:-:S02]  /*18e0*/  FSEL R63, R102, RZ, P0 ;  /* 0x000000ff663f7208 */ /* 0x000fc40000000000 */
[----:B------:R-:W-:Y:S02]  /*18f0*/  @P1 PRMT R54, R54, 0x5410, R89 ;  /* 0x0000541036361816 */ /* 0x000fe40000000059 */
[----:B------:R-:W-:Y:S01]  /*1900*/  @P1 FFMA.FTZ R48, R67, R95, R48 ;  /* 0x0000005f43301223 */ /* 0x000fe20000010030 */
        /* <DEDUP_REMOVED lines=9> */
.L_x_4454:
        /* <DEDUP_REMOVED lines=16> */
[----:B------:R-:W-:Y:S01]  /*1aa0*/  @P2 FFMA.FTZ R89, R71, R87, R90 ;  /* 0x0000005747592223 */ /* 0x000fe2000001005a */
[----:B------:R-:W-:Y:S01]  /*1ab0*/  @P2 FADD.FTZ R96, R75, -R96 ;  /* 0x800000604b602221 */ /* 0x000fe20000010000 */
[----:B------:R-:W-:Y:S01]  /*1ac0*/  MOV R91, R9 ;  /* 0x00000009005b7202 */ /* 0x000fe20000000f00 */
[----:B------:R-:W-:Y:S01]  /*1ad0*/  @P2 FFMA.FTZ R102, R72, R87, R90 ;  /* 0x0000005748662223 */ /* 0x000fe2000001005a */
[----:B------:R-:W-:Y:S01]  /*1ae0*/  @P2 FADD.FTZ R89, R84, -R89 ;  /* 0x8000005954592221 */ /* 0x000fe20000010000 */
[----:B------:R-:W2:Y:S01]  /*1af0*/  @P1 LDC R101, c[0x0][0x40c] ;  /* 0x00010300ff651b82 */ /* 0x000ea20000000800 */
[C---:B------:R-:W-:Y:S01]  /*1b00*/  @P2 FFMA.FTZ R91, R67.reuse, R96, R9 ;  /* 0x00000060435b2223 */ /* 0x040fe20000010009 */
[----:B------:R-:W-:Y:S01]  /*1b10*/  MOV R99, R4 ;  /* 0x0000000400637202 */ /* 0x000fe20000000f00 */
[----:B------:R-:W-:Y:S01]  /*1b20*/  @P2 FFMA.FTZ R99, R67, R89, R4 ;  /* 0x0000005943632223 */ /* 0x000fe20000010004 */
[----:B------:R-:W-:Y:S01]  /*1b30*/  @P2 FADD.FTZ R102, R77, -R102 ;  /* 0x800000664d662221 */ /* 0x000fe20000010000 */
[----:B------:R-:W-:Y:S01]  /*1b40*/  MOV R96, R11 ;  /* 0x0000000b00607202 */ /* 0x000fe20000000f00 */
[-CC-:B------:R-:W-:Y:S01]  /*1b50*/  @P2 FFMA.FTZ R106, R74, R87.reuse, R90.reuse ;  /* 0x000000574a6a2223 */ /* 0x180fe2000001005a */
[----:B------:R-:W-:Y:S01]  /*1b60*/  @P2 FFMA.FTZ R105, R73, R87, R90 ;  /* 0x0000005749692223 */ /* 0x000fe2000001005a */
[----:B------:R-:W3:Y:S01]  /*1b70*/  @P1 LDC R97, c[0x0][0x40c] ;  /* 0x00010300ff611b82 */ /* 0x000ee20000000800 */
[----:B0-----:R-:W-:Y:S01]  /*1b80*/  @P1 FMUL.FTZ R89, R68, R95 ;  /* 0x0000005f44591220 */ /* 0x001fe20000410000 */
[----:B------:R-:W-:Y:S01]  /*1b90*/  @P2 FFMA.FTZ R96, R67, R102, R11 ;  /* 0x0000006643602223 */ /* 0x000fe2000001000b */
[----:B------:R-:W-:Y:S01]  /*1ba0*/  @P2 FADD.FTZ R106, R79, -R106 ;  /* 0x8000006a4f6a2221 */ /* 0x000fe20000010000 */
[----:B------:R-:W-:Y:S01]  /*1bb0*/  @P2 FADD.FTZ R105, R86, -R105 ;  /* 0x8000006956692221 */ /* 0x000fe20000010000 */
[----:B------:R-:W-:Y:S01]  /*1bc0*/  MOV R100, R5 ;  /* 0x0000000500647202 */ /* 0x000fe20000000f00 */
[----:B-----5:R-:W-:-:S02]  /*1bd0*/  @P1 HADD2.F32 R102, -RZ, R80.H1_H1 ;  /* 0x30000050ff661230 */ /* 0x020fc40000004100 */
        /* <DEDUP_REMOVED lines=58> */
.L_x_4471:
        /* <DEDUP_REMOVED lines=12> */
[-CC-:B------:R-:W-:Y:S01]  /*2040*/  @P2 FFMA.FTZ R62, R72, R87.reuse, R90.reuse ;  /* 0x00000057483e2223 */ /* 0x180fe2000001005a */
[----:B------:R-:W-:Y:S01]  /*2050*/  @P2 FADD.FTZ R61, R78, -R59 ;  /* 0x8000003b4e3d2221 */ /* 0x000fe20000010000 */
[-C--:B------:R-:W-:Y:S01]  /*2060*/  @P2 FFMA.FTZ R95, R71, R87.reuse, R90 ;  /* 0x00000057475f2223 */ /* 0x080fe2000001005a */
        /* <DEDUP_REMOVED lines=13> */
[C---:B------:R-:W-:Y:S01]  /*2140*/  @P2 FFMA.FTZ R58, R67.reuse, R61, R10 ;  /* 0x0000003d433a2223 */ /* 0x040fe2000001000a */
[----:B------:R-:W-:Y:S01]  /*2150*/  @P1 FMUL.FTZ R59, R12, R89 ;  /* 0x000000590c3b1220 */ /* 0x000fe20000410000 */
[----:B------:R-:W-:Y:S01]  /*2160*/  MOV R61, R5 ;  /* 0x00000005003d7202 */ /* 0x000fe20000000f00 */
[----:B------:R-:W-:Y:S01]  /*2170*/  @P2 FFMA.FTZ R61, R67, R98, R5 ;  /* 0x00000062433d2223 */ /* 0x000fe20000010005 */
        /* <DEDUP_REMOVED lines=9> */
[C---:B------:R-:W-:Y:S01]  /*2210*/  @P2 FFMA.FTZ R62, R67.reuse, R99, R6 ;  /* 0x00000063433e2223 */ /* 0x040fe20000010006 */
        /* <DEDUP_REMOVED lines=46> */
.L_x_4470:
[----:B------:R-:W-:Y:S05]  /*2500*/  BSYNC.RECONVERGENT B1 ;  /* 0x0000000000017941 */ /* 0x000fea0003800200 */
.L_x_4453:
        /* <DEDUP_REMOVED lines=13> */
.L_x_4473:
[----:B------:R-:W-:Y:S05]  /*25e0*/  BSYNC.RECONVERGENT B1 ;  /* 0x0000000000017941 */ /* 0x000fea0003800200 */
.L_x_4472:
        /* <DEDUP_REMOVED lines=8> */
.L_x_4448:
[----:B------:R-:W-:Y:S05]  /*2670*/  BSYNC B0 ;  /* 0x0000000000007941 */ /* 0x000fea0003800000 */
.L_x_4447:
        /* <DEDUP_REMOVED lines=87> */
.L_x_4452:
        /* <DEDUP_REMOVED lines=8> */
.L_x_4476:
[----:B------:R-:W-:Y:S05]  /*2c70*/  BSYNC B1 ;  /* 0x0000000000017941 */ /* 0x000fea0003800000 */
.L_x_4475:
        /* <DEDUP_REMOVED lines=8> */
.L_x_4477:
[----:B------:R-:W-:Y:S01]  /*2d00*/  FADD.FTZ R92, R92, R87 ;  /* 0x000000575c5c7221 */ /* 0x000fe20000010000 */
[----:B------:R-:W-:-:S04]  /*2d10*/  HFMA2 R99, -RZ, RZ, 0, 1.1920928955078125e-07 ;  /* 0x00000002ff637431 */ /* 0x000fc800000001ff */
[----:B------:R-:W-:Y:S02]  /*2d20*/  MOV R102, R92 ;  /* 0x0000005c00667202 */ /* 0x000fe40000000f00 */
[----:B------:R-:W-:-:S07]  /*2d30*/  MOV R65, R95 ;  /* 0x0000005f00417202 */ /* 0x000fce0000000f00 */
[----:B------:R-:W-:Y:S05]  /*2d40*/  WARPSYNC.COLLECTIVE R97, `(.L_x_4478) ;  /* 0x0000000061087348 */ /* 0x000fea0003c00000 */
[----:B------:R0:W1:Y:S02]  /*2d50*/  SHFL.BFLY P0, R95, R102, R99, R104 ;  /* 0x0c000063665f7389 */ /* 0x0000640000000068 */
[----:B01----:R-:W-:Y:S05]  /*2d60*/  ENDCOLLECTIVE ;  /* 0x000000000000791b */ /* 0x003fea0003800000 */
.L_x_4478:
[----:B------:R-:W-:-:S05]  /*2d70*/  FADD.FTZ R65, R65, R96 ;  /* 0x0000006041417221 */ /* 0x000fca0000010000 */
[----:B------:R-:W-:Y:S02]  /*2d80*/  MOV R102, R65 ;  /* 0x0000004100667202 */ /* 0x000fe40000000f00 */
[----:B------:R-:W-:-:S07]  /*2d90*/  MOV R91, R95 ;  /* 0x0000005f005b7202 */ /* 0x000fce0000000f00 */
[----:B------:R-:W-:Y:S05]  /*2da0*/  WARPSYNC.COLLECTIVE R97, `(.L_x_4479) ;  /* 0x0000000061087348 */ /* 0x000fea0003c00000 */
[----:B------:R0:W1:Y:S02]  /*2db0*/  SHFL.BFLY P0, R95, R102, R99, R104 ;  /* 0x0c000063665f7389 */ /* 0x0000640000000068 */
[----:B01----:R-:W-:Y:S05]  /*2dc0*/  ENDCOLLECTIVE ;  /* 0x000000000000791b */ /* 0x003fea0003800000 */
.L_x_4479:
[----:B------:R-:W-:Y:S01]  /*2dd0*/  FADD.FTZ R91, R92, R91 ;  /* 0x0000005b5c5b7221 */ /* 0x000fe20000010000 */
[----:B------:R-:W-:-:S04]  /*2de0*/  HFMA2 R99, -RZ, RZ, 0, 2.384185791015625e-07 ;  /* 0x00000004ff637431 */ /* 0x000fc800000001ff */
[----:B------:R-:W-:Y:S02]  /*2df0*/  MOV R102, R91 ;  /* 0x0000005b00667202 */ /* 0x000fe40000000f00 */
[----:B------:R-:W-:-:S07]  /*2e00*/  MOV R94, R95 ;  /* 0x0000005f005e7202 */ /* 0x000fce0000000f00 */
[----:B------:R-:W-:Y:S05]  /*2e10*/  WARPSYNC.COLLECTIVE R97, `(.L_x_4480) ;  /* 0x0000000061087348 */ /* 0x000fea0003c00000 */
[----:B------:R0:W1:Y:S02]  /*2e20*/  SHFL.BFLY P0, R95, R102, R99, R104 ;  /* 0x0c000063665f7389 */ /* 0x0000640000000068 */
[----:B01----:R-:W-:Y:S05]  /*2e30*/  ENDCOLLECTIVE ;  /* 0x000000000000791b */ /* 0x003fea0003800000 */
.L_x_4480:
[----:B------:R-:W-:-:S05]  /*2e40*/  FADD.FTZ R94, R65, R94 ;  /* 0x0000005e415e7221 */ /* 0x000fca0000010000 */
[----:B------:R-:W-:Y:S02]  /*2e50*/  MOV R102, R94 ;  /* 0x0000005e00667202 */ /* 0x000fe40000000f00 */
[----:B------:R-:W-:-:S07]  /*2e60*/  MOV R98, R95 ;  /* 0x0000005f00627202 */ /* 0x000fce0000000f00 */
[----:B------:R-:W-:Y:S05]  /*2e70*/  WARPSYNC.COLLECTIVE R97, `(.L_x_4481) ;  /* 0x0000000061087348 */ /* 0x000fea0003c00000 */
[----:B------:R0:W1:Y:S02]  /*2e80*/  SHFL.BFLY P0, R95, R102, R99, R104 ;  /* 0x0c000063665f7389 */ /* 0x0000640000000068 */
[----:B01----:R-:W-:Y:S05]  /*2e90*/  ENDCOLLECTIVE ;  /* 0x000000000000791b */ /* 0x003fea0003800000 */
.L_x_4481:
[----:B------:R-:W-:Y:S01]  /*2ea0*/  FADD.FTZ R98, R91, R98 ;  /* 0x000000625b627221 */ /* 0x000fe20000010000 */
[----:B------:R-:W-:-:S04]  /*2eb0*/  HFMA2 R99, -RZ, RZ, 0, 4.76837158203125e-07 ;  /* 0x00000008ff637431 */ /* 0x000fc800000001ff */
[----:B------:R-:W-:Y:S02]  /*2ec0*/  MOV R102, R98 ;  /* 0x0000006200667202 */ /* 0x000fe40000000f00 */
[----:B------:R-:W-:-:S07]  /*2ed0*/  MOV R93, R95 ;  /* 0x0000005f005d7202 */ /* 0x000fce0000000f00 */
[----:B------:R-:W-:Y:S05]  /*2ee0*/  WARPSYNC.COLLECTIVE R97, `(.L_x_4482) ;  /* 0x0000000061087348 */ /* 0x000fea0003c00000 */
[----:B------:R0:W1:Y:S02]  /*2ef0*/  SHFL.BFLY P0, R95, R102, R99, R104 ;  /* 0x0c000063665f7389 */ /* 0x0000640000000068 */
[----:B01----:R-:W-:Y:S05]  /*2f00*/  ENDCOLLECTIVE ;  /* 0x000000000000791b */ /* 0x003fea0003800000 */
.L_x_4482:
[----:B------:R-:W-:-:S05]  /*2f10*/  FADD.FTZ R93, R94, R93 ;  /* 0x0000005d5e5d7221 */ /* 0x000fca0000010000 */
[----:B------:R-:W-:Y:S02]  /*2f20*/  MOV R102, R93 ;  /* 0x0000005d00667202 */ /* 0x000fe40000000f00 */
[----:B------:R-:W-:-:S07]  /*2f30*/  MOV R87, R95 ;  /* 0x0000005f00577202 */ /* 0x000fce0000000f00 */
[----:B------:R-:W-:Y:S05]  /*2f40*/  WARPSYNC.COLLECTIVE R97, `(.L_x_4483) ;  /* 0x0000000061087348 */ /* 0x000fea0003c00000 */
[----:B------:R0:W1:Y:S02]  /*2f50*/  SHFL.BFLY P0, R95, R102, R99, R104 ;  /* 0x0c000063665f7389 */ /* 0x0000640000000068 */
[----:B01----:R-:W-:Y:S05]  /*2f60*/  ENDCOLLECTIVE ;  /* 0x000000000000791b */ /* 0x003fea0003800000 */
.L_x_4483:
[----:B------:R-:W-:Y:S01]  /*2f70*/  FADD.FTZ R87, R98, R87 ;  /* 0x0000005762577221 */ /* 0x000fe20000010000 */
[----:B------:R-:W-:-:S04]  /*2f80*/  HFMA2 R99, -RZ, RZ, 0, 9.5367431640625e-07 ;  /* 0x00000010ff637431 */ /* 0x000fc800000001ff */
[----:B------:R-:W-:Y:S02]  /*2f90*/  MOV R102, R87 ;  /* 0x0000005700667202 */ /* 0x000fe40000000f00 */
[----:B------:R-:W-:-:S07]  /*2fa0*/  MOV R96, R95 ;  /* 0x0000005f00607202 */ /* 0x000fce0000000f00 */
[----:B------:R-:W-:Y:S05]  /*2fb0*/  WARPSYNC.COLLECTIVE R97, `(.L_x_4484) ;  /* 0x0000000061087348 */ /* 0x000fea0003c00000 */
[----:B------:R0:W1:Y:S02]  /*2fc0*/  SHFL.BFLY P0, R95, R102, R99, R104 ;  /* 0x0c000063665f7389 */ /* 0x0000640000000068 */
[----:B01----:R-:W-:Y:S05]  /*2fd0*/  ENDCOLLECTIVE ;  /* 0x000000000000791b */ /* 0x003fea0003800000 */
.L_x_4484:
[----:B------:R-:W-:-:S05]  /*2fe0*/  FADD.FTZ R96, R93, R96 ;  /* 0x000000605d607221 */ /* 0x000fca0000010000 */
[----:B------:R-:W-:Y:S02]  /*2ff0*/  MOV R102, R96 ;  /* 0x0000006000667202 */ /* 0x000fe40000000f00 */
[----:B------:R-:W-:-:S07]  /*3000*/  MOV R100, R95 ;  /* 0x0000005f00647202 */ /* 0x000fce0000000f00 */
[----:B------:R-:W-:Y:S05]  /*3010*/  WARPSYNC.COLLECTIVE R97, `(.L_x_4485) ;  /* 0x0000000061087348 */ /* 0x000fea0003c00000 */
[----:B------:R0:W1:Y:S02]  /*3020*/  SHFL.BFLY P0, R95, R102, R99, R104 ;  /* 0x0c000063665f7389 */ /* 0x0000640000000068 */
[----:B01----:R-:W-:Y:S05]  /*3030*/  ENDCOLLECTIVE ;  /* 0x000000000000791b */ /* 0x003fea0003800000 */
.L_x_4485:
[----:B------:R-:W-:Y:S05]  /*3040*/  BRA `(.L_x_4486) ;  /* 0xffffffd800c47947 */ /* 0x000fea000383ffff */
.L_x_4487:
        /* <DEDUP_REMOVED lines=11> */
.L_x_6483:


//--------------------- .text._ZN10layer_norm13ln_bwd_kernelINS_13Kernel_traitsIf6__halffS2_fjLj256ELj1ELj4ELj1ELj16ENS_18Kernel_traits_baseILj256EfS2_fS2_fjLj128EEEEELb1ELb0ELb0ELb0EEEvNS_9BwdParamsE --------------------------
	.section	.text._ZN10layer_norm13ln_bwd_kernelINS_13Kernel_traitsIf6__halffS2_fjLj256ELj1ELj4ELj1ELj16ENS_18Kernel_traits_baseILj256EfS2_fS2_fjLj128EEEEELb1ELb0ELb0ELb0EEEvNS_9BwdParamsE,"ax",@progbits
	.align	128
        .global         _ZN10layer_norm13ln_bwd_kernelINS_13Kernel_traitsIf6__halffS2_fjLj256ELj1ELj4ELj1ELj16ENS_18Kernel_traits_baseILj256EfS2_fS2_fjLj128EEEEELb1ELb0ELb0ELb0EEEvNS_9BwdParamsE
        .type           _ZN10layer_norm13ln_bwd_kernelINS_13Kernel_traitsIf6__halffS2_fjLj256ELj1ELj4ELj1ELj16ENS_18Kernel_traits_baseILj256EfS2_fS2_fjLj128EEEEELb1ELb0ELb0ELb0EEEvNS_9BwdParamsE,@function
        .size           _ZN10layer_norm13ln_bwd_kernelINS_13Kernel_traitsIf6__halffS2_fjLj256ELj1ELj4ELj1ELj16ENS_18Kernel_traits_baseILj256EfS2_fS2_fjLj128EEEEELb1ELb0ELb0ELb0EEEvNS_9BwdParamsE,(.L_x_6484 - _ZN10layer_norm13ln_bwd_kernelINS_13Kernel_traitsIf6__halffS2_fjLj256ELj1ELj4ELj1ELj16ENS_18Kernel_traits_baseILj256EfS2_fS2_fjLj128EEEEELb1ELb0ELb0ELb0EEEvNS_9BwdParamsE)
        .other          _ZN10layer_norm13ln_bwd_kernelINS_13Kernel_traitsIf6__halffS2_fjLj256ELj1ELj4ELj1ELj16ENS_18Kernel_traits_baseILj256EfS2_fS2_fjLj128EEEEELb1ELb0ELb0ELb0EEEvNS_9BwdParamsE,@"STO_CUDA_ENTRY STV_DEFAULT"
_ZN10layer_norm13ln_bwd_kernelINS_13Kernel_traitsIf6__halffS2_fjLj256ELj1ELj4ELj1ELj16ENS_18Kernel_traits_baseILj256EfS2_fS2_fjLj128EEEEELb1ELb0ELb0ELb0EEEvNS_9BwdParamsE:
.text._ZN10layer_norm13ln_bwd_kernelINS_13Kernel_traitsIf6__halffS2_fjLj256ELj1ELj4ELj1ELj16ENS_18Kernel_traits_baseILj256EfS2_fS2_fjLj128EEEEELb1ELb0ELb0ELb0EEEvNS_9BwdParamsE:
        /* <DEDUP_REMOVED lines=41> */
.L_x_4499:
        /* <DEDUP_REMOVED lines=43> */
[--C-:B------:R-:W-:Y:S01]  /*0540*/  FADD.FTZ R87, R57, -R3.reuse ;  /* 0x8000000339577221 */ /* 0x100fe20000010000 */
[--C-:B------:R-:W-:Y:S02]  /*0550*/  HADD2.F32 R47, -RZ, R60.reuse.H0_H0 ;  /* 0x2000003cff2f7230 */ /* 0x100fe40000004100 */
[--C-:B------:R-:W-:Y:S01]  /*0560*/  FADD.FTZ R89, R58, -R3.reuse ;  /* 0x800000033a597221 */ /* 0x100fe20000010000 */
[----:B------:R-:W-:Y:S02]  /*0570*/  HADD2.F32 R46, -RZ, R60.H1_H1 ;  /* 0x3000003cff2e7230 */ /* 0x000fe40000004100 */
[----:B------:R-:W-:Y:S01]  /*0580*/  FADD.FTZ R91, R59, -R3 ;  /* 0x800000033b5b7221 */ /* 0x000fe20000010000 */
[----:B------:R-:W-:-:S02]  /*0590*/  HADD2.F32 R85, -RZ, R62.H0_H0 ;  /* 0x2000003eff557230 */ /* 0x000fc40000004100 */
[C---:B-----5:R-:W-:Y:S01]  /*05a0*/  FMUL.FTZ R54, R50.reuse, R67 ;  /* 0x0000004332367220 */ /* 0x060fe20000410000 */
[----:B------:R-:W-:Y:S02]  /*05b0*/  HADD2.F32 R68, -RZ, R62.H1_H1 ;  /* 0x3000003eff447230 */ /* 0x000fe40000004100 */
[----:B------:R-:W-:Y:S01]  /*05c0*/  FMUL.FTZ R3, R50, R51 ;  /* 0x0000003332037220 */ /* 0x000fe20000410000 */
[----:B------:R-:W-:Y:S01]  /*05d0*/  FMUL.FTZ R62, R4, R47 ;  /* 0x0000002f043e7220 */ /* 0x000fe20000410000 */
[--C-:B------:R-:W-:Y:S02]  /*05e0*/  HADD2.F32 R45, -RZ, R63.reuse.H0_H0 ;  /* 0x2000003fff2d7230 */ /* 0x100fe40000004100 */
[----:B------:R-:W-:Y:S01]  /*05f0*/  FADD.FTZ R17, R17, R46 ;  /* 0x0000002e11117221 */ /* 0x000fe20000010000 */
[----:B------:R-:W-:Y:S02]  /*0600*/  HADD2.F32 R44, -RZ, R63.H1_H1 ;  /* 0x3000003fff2c7230 */ /* 0x000fe40000004100 */
[----:B------:R-:W-:Y:S01]  /*0610*/  FFMA.FTZ R25, R54, R46, R25 ;  /* 0x0000002e36197223 */ /* 0x000fe20000010019 */
[----:B0-----:R-:W-:-:S02]  /*0620*/  HADD2.F32 R65, -RZ, R61.H0_H0 ;  /* 0x2000003dff417230 */ /* 0x001fc40000004100 */
[----:B------:R-:W-:Y:S01]  /*0630*/  FMUL.FTZ R63, R5, R46 ;  /* 0x0000002e053f7220 */ /* 0x000fe20000410000 */
[----:B------:R-:W-:Y:S01]  /*0640*/  FADD.FTZ R16, R16, R47 ;  /* 0x0000002f10107221 */ /* 0x000fe20000010000 */
[C---:B------:R-:W-:Y:S01]  /*0650*/  FFMA.FTZ R24, R3.reuse, R47, R24 ;  /* 0x0000002f03187223 */ /* 0x040fe20000010018 */
[----:B------:R-:W-:Y:S01]  /*0660*/  FADD.FTZ R46, RZ, R62 ;  /* 0x0000003eff2e7221 */ /* 0x000fe20000010000 */
[----:B------:R-:W-:Y:S01]  /*0670*/  FFMA.FTZ R47, R3, R62, RZ ;  /* 0x0000003e032f7223 */ /* 0x000fe200000100ff */
[----:B------:R-:W-:Y:S02]  /*0680*/  HADD2.F32 R66, -RZ, R61.H1_H1 ;  /* 0x3000003dff427230 */ /* 0x000fe40000004100 */
[----:B------:R-:W-:Y:S01]  /*0690*/  FMUL.FTZ R57, R50, R69 ;  /* 0x0000004532397220 */ /* 0x000fe20000410000 */
[----:B------:R-:W-:Y:S01]  /*06a0*/  FMUL.FTZ R64, R6, R65 ;  /* 0x0000004106407220 */ /* 0x000fe20000410000 */
[----:B------:R-:W-:Y:S01]  /*06b0*/  FADD.FTZ R51, R46, R63 ;  /* 0x0000003f2e337221 */ /* 0x000fe20000010000 */
[----:B------:R-:W-:Y:S01]  /*06c0*/  FFMA.FTZ R46, R54, R63, R47 ;  /* 0x0000003f362e7223 */ /* 0x000fe2000001002f */
[C---:B------:R-:W-:Y:S01]  /*06d0*/  FMUL.FTZ R58, R50.reuse, R87 ;  /* 0x00000057323a7220 */ /* 0x040fe20000410000 */
[C---:B------:R-:W-:Y:S01]  /*06e0*/  FMUL.FTZ R56, R50.reuse, R81 ;  /* 0x0000005132387220 */ /* 0x040fe20000410000 */
[----:B------:R-:W-:Y:S01]  /*06f0*/  FMUL.FTZ R61, R50, R89 ;  /* 0x00000059323d7220 */ /* 0x000fe20000410000 */
        /* <DEDUP_REMOVED lines=16> */
[----:B------:R-:W-:Y:S01]  /*0800*/  FMUL.FTZ R59, R50, R83 ;  /* 0x00000053323b7220 */ /* 0x000fe20000410000 */
        /* <DEDUP_REMOVED lines=10> */
[----:B------:R-:W-:Y:S01]  /*08b0*/  SHF.R.U64 R70, R48, 0x8, R49 ;  /* 0x0000000830467819 */ /* 0x000fe20000001231 */
[----:B------:R-:W-:Y:S01]  /*08c0*/  FADD.FTZ R12, R12, R85 ;  /* 0x000000550c0c7221 */ /* 0x000fe20000010000 */
[C-C-:B------:R-:W-:Y:S01]  /*08d0*/  SHF.R.U64 R71, R48.reuse, 0x10, R49.reuse ;  /* 0x0000001030477819 */ /* 0x140fe20000001231 */
[----:B------:R-:W-:Y:S01]  /*08e0*/  FFMA.FTZ R20, R59, R85, R20 ;  /* 0x000000553b147223 */ /* 0x000fe20000010014 */
[----:B------:R-:W-:Y:S01]  /*08f0*/  SHF.R.U64 R72, R48, 0x18, R49 ;  /* 0x0000001830487819 */ /* 0x000fe20000001231 */
[----:B------:R-:W-:Y:S01]  /*0900*/  FADD.FTZ R78, R78, R69 ;  /* 0x000000454e4e7221 */ /* 0x000fe20000010000 */
[----:B------:R-:W-:Y:S01]  /*0910*/  SHF.R.U32.HI R73, RZ, 0x8, R49 ;  /* 0x00000008ff497819 */ /* 0x000fe20000011631 */
[----:B------:R-:W-:Y:S01]  /*0920*/  FFMA.FTZ R46, R60, R69, R45 ;  /* 0x000000453c2e7223 */ /* 0x000fe2000001002d */
[----:B------:R-:W-:-:S02]  /*0930*/  SHF.R.U32.HI R74, RZ, 0x10, R49 ;  /* 0x00000010ff4a7819 */ /* 0x000fc40000011631 */
[----:B------:R-:W-:-:S07]  /*0940*/  SHF.R.U32.HI R75, RZ, 0x18, R49 ;  /* 0x00000018ff4b7819 */ /* 0x000fce0000011631 */
.L_x_4491:
[----:B------:R-:W-:Y:S05]  /*0950*/  BSYNC.RECONVERGENT B1 ;  /* 0x0000000000017941 */ /* 0x000fea0003800200 */
.L_x_4490:
[----:B------:R-:W-:Y:S01]  /*0960*/  UMOV UR6, 0xffffffff ;  /* 0xffffffff00067882 */ /* 0x000fe20000000000 */
[----:B-----5:R-:W-:Y:S02]  /*0970*/  @P0 HADD2.F32 R53, -RZ, R52.H0_H0 ;  /* 0x20000034ff350230 */ /* 0x020fe40000004100 */
        /* <DEDUP_REMOVED lines=19> */
.L_x_4511:
        /* <DEDUP_REMOVED lines=72> */
[----:B------:R-:W-:Y:S02]  /*0f30*/  F2FP.F16.F32.PACK_AB R45, R78, R45 ;  /* 0x0000002d4e2d723e */ /* 0x000fe400000000ff */
[----:B------:R-:W-:Y:S01]  /*0f40*/  F2FP.F16.F32.PACK_AB R44, R51, R44 ;  /* 0x0000002c332c723e */ /* 0x000fe200000000ff */
[----:B------:R-:W-:Y:S06]  /*0f50*/  BRA `(.L_x_4497) ;  /* 0x0000000800e47947 */ /* 0x000fec0003800000 */
.L_x_4496:
        /* <DEDUP_REMOVED lines=61> */
.L_x_4495:
        /* <DEDUP_REMOVED lines=64> */
.L_x_4498:
        /* <DEDUP_REMOVED lines=60> */
.L_x_4497:
        /* <DEDUP_REMOVED lines=9> */
.L_x_4494:
[----:B------:R-:W-:Y:S05]  /*1b80*/  BSYNC.RECONVERGENT B1 ;  /* 0x0000000000017941 */ /* 0x000fea0003800200 */
.L_x_4493:
[----:B--2---:R-:W2:Y:S02]  /*1b90*/  LDC.64 R44, c[0x0][0x380] ;  /* 0x0000e000ff2c7b82 */ /* 0x004ea40000000a00 */
[----:B--2---:R-:W-:-:S04]  /*1ba0*/  LEA R55, R44, R55, 0x2 ;  /* 0x000000372c377211 */ /* 0x004fc800078e10ff */
[----:B------:R-:W-:-:S13]  /*1bb0*/  ISETP.GE.AND P1, PT, R55, R45, PT ;  /* 0x0000002d3700720c */ /* 0x000fda0003f26270 */
[----:B------:R-:W-:Y:S05]  /*1bc0*/  @!P1 BRA `(.L_x_4499) ;  /* 0xffffffe400b09947 */ /* 0x000fea000383ffff */
.L_x_4489:
[----:B------:R-:W-:Y:S05]  /*1bd0*/  BSYNC B0 ;  /* 0x0000000000007941 */ /* 0x000fea0003800000 */
.L_x_4488:
        /* <DEDUP_REMOVED lines=80> */
.L_x_4492:
        /* <DEDUP_REMOVED lines=8> */
.L_x_4501:
[----:B------:R-:W-:Y:S05]  /*2160*/  BSYNC B1 ;  /* 0x0000000000017941 */ /* 0x000fea0003800000 */
.L_x_4500:
        /* <DEDUP_REMOVED lines=8> */
.L_x_4502:
[----:B------:R-:W-:Y:S01]  /*21f0*/  FADD.FTZ R45, R45, R78 ;  /* 0x0000004e2d2d7221 */ /* 0x000fe20000010000 */
[----:B------:R-:W-:-:S04]  /*2200*/  HFMA2 R84, -RZ, RZ, 0, 1.1920928955078125e-07 ;  /* 0x00000002ff547431 */ /* 0x000fc800000001ff */
[----:B------:R-:W-:Y:S02]  /*2210*/  MOV R83, R45 ;  /* 0x0000002d00537202 */ /* 0x000fe40000000f00 */
[----:B------:R-:W-:-:S07]  /*2220*/  MOV R47, R82 ;  /* 0x00000052002f7202 */ /* 0x000fce0000000f00 */
[----:B------:R-:W-:Y:S05]  /*2230*/  WARPSYNC.COLLECTIVE R80, `(.L_x_4503) ;  /* 0x0000000050087348 */ /* 0x000fea0003c00000 */
[----:B------:R0:W1:Y:S02]  /*2240*/  SHFL.BFLY P1, R82, R83, R84, R85 ;  /* 0x0c00005453527389 */ /* 0x0000640000020055 */
[----:B01----:R-:W-:Y:S05]  /*2250*/  ENDCOLLECTIVE ;  /* 0x000000000000791b */ /* 0x003fea0003800000 */
.L_x_4503:
[----:B------:R-:W-:-:S05]  /*2260*/  FADD.FTZ R47, R47, R46 ;  /* 0x0000002e2f2f7221 */ /* 0x000fca0000010000 */
[----:B------:R-:W-:Y:S02]  /*2270*/  MOV R83, R47 ;  /* 0x0000002f00537202 */ /* 0x000fe40000000f00 */
[----:B------:R-:W-:-:S07]  /*2280*/  MOV R44, R82 ;  /* 0x00000052002c7202 */ /* 0x000fce0000000f00 */
[----:B------:R-:W-:Y:S05]  /*2290*/  WARPSYNC.COLLECTIVE R80, `(.L_x_4504) ;  /* 0x0000000050087348 */ /* 0x000fea0003c00000 */
[----:B------:R0:W1:Y:S02]  /*22a0*/  SHFL.BFLY P1, R82, R83, R84, R85 ;  /* 0x0c00005453527389 */ /* 0x0000640000020055 */
[----:B01----:R-:W-:Y:S05]  /*22b0*/  ENDCOLLECTIVE ;  /* 0x000000000000791b */ /* 0x003fea0003800000 */
.L_x_4504:
[----:B------:R-:W-:Y:S01]  /*22c0*/  FADD.FTZ R44, R45, R44 ;  /* 0x0000002c2d2c7221 */ /* 0x000fe20000010000 */
[----:B------:R-:W-:-:S04]  /*22d0*/  HFMA2 R84, -RZ, RZ, 0, 2.384185791015625e-07 ;  /* 0x00000004ff547431 */ /* 0x000fc800000001ff */
[----:B------:R-:W-:Y:S02]  /*22e0*/  MOV R83, R44 ;  /* 0x0000002c00537202 */ /* 0x000fe40000000f00 */
[----:B------:R-:W-:-:S07]  /*22f0*/  MOV R52, R82 ;  /* 0x0000005200347202 */ /* 0x000fce0000000f00 */
[----:B------:R-:W-:Y:S05]  /*2300*/  WARPSYNC.COLLECTIVE R80, `(.L_x_4505) ;  /* 0x0000000050087348 */ /* 0x000fea0003c00000 */
[----:B------:R0:W1:Y:S02]  /*2310*/  SHFL.BFLY P1, R82, R83, R84, R85 ;  /* 0x0c00005453527389 */ /* 0x0000640000020055 */
[----:B01----:R-:W-:Y:S05]  /*2320*/  ENDCOLLECTIVE ;  /* 0x000000000000791b */ /* 0x003fea0003800000 */
.L_x_4505:
[----:B------:R-:W-:-:S05]  /*2330*/  FADD.FTZ R52, R47, R52 ;  /* 0x000000342f347221 */ /* 0x000fca0000010000 */
[----:B------:R-:W-:Y:S02]  /*2340*/  MOV R83, R52 ;  /* 0x0000003400537202 */ /* 0x000fe40000000f00 */
[----:B------:R-:W-:-:S07]  /*2350*/  MOV R51, R82 ;  /* 0x0000005200337202 */ /* 0x000fce0000000f00 */
[----:B------:R-:W-:Y:S05]  /*2360*/  WARPSYNC.COLLECTIVE R80, `(.L_x_4506) ;  /* 0x0000000050087348 */ /* 0x000fea0003c00000 */
[----:B------:R0:W1:Y:S02]  /*2370*/  SHFL.BFLY P1, R82, R83, R84, R85 ;  /* 0x0c00005453527389 */ /* 0x0000640000020055 */
[----:B01----:R-:W-:Y:S05]  /*2380*/  ENDCOLLECTIVE ;  /* 0x000000000000791b */ /* 0x003fea0003800000 */
.L_x_4506:
[----:B------:R-:W-:Y:S01]  /*2390*/  FADD.FTZ R51, R44, R51 ;  /* 0x000000332c337221 */ /* 0x000fe20000010000 */
[----:B------:R-:W-:-:S04]  /*23a0*/  HFMA2 R84, -RZ, RZ, 0, 4.76837158203125e-07 ;  /* 0x00000008ff547431 */ /* 0x000fc800000001ff */
[----:B------:R-:W-:Y:S02]  /*23b0*/  MOV R83, R51 ;  /* 0x0000003300537202 */ /* 0x000fe40000000f00 */
[----:B------:R-:W-:-:S07]  /*23c0*/  MOV R81, R82 ;  /* 0x0000005200517202 */ /* 0x000fce0000000f00 */
[----:B------:R-:W-:Y:S05]  /*23d0*/  WARPSYNC.COLLECTIVE R80, `(.L_x_4507) ;  /* 0x0000000050087348 */ /* 0x000fea0003c00000 */
[----:B------:R0:W1:Y:S02]  /*23e0*/  SHFL.BFLY P1, R82, R83, R84, R85 ;  /* 0x0c00005453527389 */ /* 0x0000640000020055 */
[----:B01----:R-:W-:Y:S05]  /*23f0*/  ENDCOLLECTIVE ;  /* 0x000000000000791b */ /* 0x003fea0003800000 */
.L_x_4507:
[----:B------:R-:W-:-:S05]  /*2400*/  FADD.FTZ R81, R52, R81 ;  /* 0x0000005134517221 */ /* 0x000fca0000010000 */
[----:B------:R-:W-:Y:S02]  /*2410*/  MOV R83, R81 ;  /* 0x0000005100537202 */ /* 0x000fe40000000f00 */
[----:B------:R-:W-:-:S07]  /*2420*/  MOV R46, R82 ;  /* 0x00000052002e7202 */ /* 0x000fce0000000f00 */
[----:B------:R-:W-:Y:S05]  /*2430*/  WARPSYNC.COLLECTIVE R80, `(.L_x_4508) ;  /* 0x0000000050087348 */ /* 0x000fea0003c00000 */
[----:B------:R0:W1:Y:S02]  /*2440*/  SHFL.BFLY P1, R82, R83, R84, R85 ;  /* 0x0c00005453527389 */ /* 0x0000640000020055 */
[----:B01----:R-:W-:Y:S05]  /*2450*/  ENDCOLLECTIVE ;  /* 0x000000000000791b */ /* 0x003fea0003800000 */
.L_x_4508:
[----:B------:R-:W-:Y:S01]  /*2460*/  FADD.FTZ R46, R51, R46 ;  /* 0x0000002e332e7221 */ /* 0x000fe20000010000 */
[----:B------:R-:W-:-:S04]  /*2470*/  HFMA2 R84, -RZ, RZ, 0, 9.5367431640625e-07 ;  /* 0x00000010ff547431 */ /* 0x000fc800000001ff */
[----:B------:R-:W-:Y:S02]  /*2480*/  MOV R83, R46 ;  /* 0x0000002e00537202 */ /* 0x000fe40000000f00 */
[----:B------:R-:W-:-:S07]  /*2490*/  MOV R78, R82 ;  /* 0x00000052004e7202 */ /* 0x000fce0000000f00 */
[----:B------:R-:W-:Y:S05]  /*24a0*/  WARPSYNC.COLLECTIVE R80, `(.L_x_4509) ;  /* 0x0000000050087348 */ /* 0x000fea0003c00000 */
[----:B------:R0:W1:Y:S02]  /*24b0*/  SHFL.BFLY P1, R82, R83, R84, R85 ;  /* 0x0c00005453527389 */ /* 0x0000640000020055 */
[----:B01----:R-:W-:Y:S05]  /*24c0*/  ENDCOLLECTIVE ;  /* 0x000000000000791b */ /* 0x003fea0003800000 */
.L_x_4509:
[----:B------:R-:W-:-:S05]  /*24d0*/  FADD.FTZ R78, R81, R78 ;  /* 0x0000004e514e7221 */ /* 0x000fca0000010000 */
[----:B------:R-:W-:Y:S02]  /*24e0*/  MOV R83, R78 ;  /* 0x0000004e00537202 */ /* 0x000fe40000000f00 */
[----:B------:R-:W-:-:S07]  /*24f0*/  MOV R45, R82 ;  /* 0x00000052002d7202 */ /* 0x000fce0000000f00 */
[----:B------:R-:W-:Y:S05]  /*2500*/  WARPSYNC.COLLECTIVE R80, `(.L_x_4510) ;  /* 0x0000000050087348 */ /* 0x000fea0003c00000 */
[----:B------:R0:W1:Y:S02]  /*2510*/  SHFL.BFLY P1, R82, R83, R84, R85 ;  /* 0x0c00005453527389 */ /* 0x0000640000020055 */
[----:B01----:R-:W-:Y:S05]  /*2520*/  ENDCOLLECTIVE ;  /* 0x000000000000791b */ /* 0x003fea0003800000 */
.L_x_4510:
[----:B------:R-:W-:Y:S01]  /*2530*/  MOV R47, R82 ;  /* 0x00000052002f7202 */ /* 0x000fe20000000f00 */
[----:B------:R-:W-:Y:S06]  /*2540*/  BRA `(.L_x_4511) ;  /* 0xffffffe400587947 */ /* 0x000fec000383ffff */
.L_x_4512:
        /* <DEDUP_REMOVED lines=11> */
.L_x_6484:


//--------------------- .text._ZN10layer_norm13ln_bwd_kernelINS_13Kernel_traitsIf6__halffS2_fjLj256ELj1ELj4ELj1ELj16ENS_18Kernel_traits_baseILj256EfS2_fS2_fjLj128EEEEELb1ELb0ELb0ELb1EEEvNS_9BwdParamsE --------------------------
	.section	.text._ZN10layer_norm13ln_bwd_kernelINS_13Kernel_traitsIf6__halffS2_fjLj256ELj1ELj4ELj1ELj16ENS_18Kernel_traits_baseILj256EfS2_fS2_fjLj128EEEEELb1ELb0ELb0ELb1EEEvNS_9BwdParamsE,"ax",@progbits
	.align	128
        .global         _ZN10layer_norm13ln_bwd_kernelINS_13Kernel_traitsIf6__halffS2_fjLj256ELj1ELj4ELj1ELj16ENS_18Kernel_traits_baseILj256EfS2_fS2_fjLj128EEEEELb1ELb0ELb0ELb1EEEvNS_9BwdParamsE
        .type           _ZN10layer_norm13ln_bwd_kernelINS_13Kernel_traitsIf6__halffS2_fjLj256ELj1ELj4ELj1ELj16ENS_18Kernel_traits_baseILj256EfS2_fS2_fjLj128EEEEELb1ELb0ELb0ELb1EEEvNS_9BwdParamsE,@function
        .size           _ZN10layer_norm13ln_bwd_kernelINS_13Kernel_traitsIf6__halffS2_fjLj256ELj1ELj4ELj1ELj16ENS_18Kernel_traits_baseILj256EfS2_fS2_fjLj128EEEEELb1ELb0ELb0ELb1EEEvNS_9BwdParamsE,(.L_x_6485 - _ZN10layer_norm13ln_bwd_kernelINS_13Kernel_traitsIf6__halffS2_fjLj256ELj1ELj4ELj1ELj16ENS_18Kernel_traits_baseILj256EfS2_fS2_fjLj128EEEEELb1ELb0ELb0ELb1EEEvNS_9BwdParamsE)
        .other          _ZN10layer_norm13ln_bwd_kernelINS_13Kernel_traitsIf6__halffS2_fjLj256ELj1ELj4ELj1ELj16ENS_18Kernel_traits_baseILj256EfS2_fS2_fjLj128EEEEELb1ELb0ELb0ELb1EEEvNS_9BwdParamsE,@"STO_CUDA_ENTRY STV_DEFAULT"
_ZN10layer_norm13ln_bwd_kernelINS_13Kernel_traitsIf6__halffS2_fjLj256ELj1ELj4ELj1ELj16ENS_18Kernel_traits_baseILj256EfS2_fS2_fjLj128EEEEELb1ELb0ELb0ELb1EEEvNS_9BwdParamsE:
.text._ZN10layer_norm13ln_bwd_kernelINS_13Kernel_traitsIf6__halffS2_fjLj256ELj1ELj4ELj1ELj16ENS_18Kernel_traits_baseILj256EfS2_fS2_fjLj128EEEEELb1ELb0ELb0ELb1EEEvNS_9BwdParamsE:
        /* <DEDUP_REMOVED lines=43> */
.L_x_4521:
[----:B------:R-:W-:Y:S01]  /*02b0*/  IMAD R0, R50, UR14, RZ ;  /* 0x0000000e32007c24 */ /* 0x000fe2000f8e02ff */
[----:B0-----:R-:W0:Y:S01]  /*02c0*/  LDC.64 R62, c[0x0][0x3c0] ;  /* 0x0000f000ff3e7b82 */ /* 0x001e220000000a00 */
[----:B------:R-:W-:-:S03]  /*02d0*/  LOP3.LUT R40, R52, 0x1f, RZ, 0xc0, !PT ;  /* 0x0000001f34287812 */ /* 0x000fc600078ec0ff */
[----:B------:R-:W-:-:S04]  /*02e0*/  SHF.R.S32.HI R3, RZ, 0x1f, R0 ;  /* 0x0000001fff037819 */ /* 0x000fc80000011400 */
[----:B------:R-:W-:Y:S01]  /*02f0*/  LEA.HI R3, R3, R0, RZ, 0x3 ;  /* 0x0000000003037211 */ /* 0x000fe200078f18ff */
[----:B------:R-:W1:Y:S03]  /*0300*/  LDC.64 R68, c[0x0][0x3a8] ;  /* 0x0000ea00ff447b82 */ /* 0x000e660000000a00 */
[----:B------:R-:W-:-:S05]  /*0310*/  LEA.HI.SX32 R40, R3, R40, 0x1d ;  /* 0x0000002803287211 */ /* 0x000fca00078feaff */
[----:B------:R-:W2:Y:S01]  /*0320*/  LDC.64 R32, c[0x0][0x428] ;  /* 0x00010a00ff207b82 */ /* 0x000ea20000000a00 */
[----:B0-----:R-:W-:-:S07]  /*0330*/  IMAD.WIDE R62, R50, 0x4, R62 ;  /* 0x00000004323e7825 */ /* 0x001fce00078e023e */
[----:B------:R-:W0:Y:S01]  /*0340*/  LDC.64 R2, c[0x0][0x3c8] ;  /* 0x0000f200ff027b82 */ /* 0x000e220000000a00 */
[----:B------:R3:W4:Y:S07]  /*0350*/  LDG.E R0, desc[UR8][R62.64] ;  /* 0x000000083e007981 */ /* 0x00072e000c1e1900 */
[----:B------:R-:W3:Y:S08]  /*0360*/  LDC.64 R60, c[0x0][0x3b0] ;  /* 0x0000ec00ff3c7b82 */ /* 0x000ef00000000a00 */
[----:B------:R-:W3:Y:S01]  /*0370*/  @P0 LDC.64 R66, c[0x0][0x3e0] ;  /* 0x0000f800ff420b82 */ /* 0x000ee20000000a00 */
[----:B-1----:R-:W-:-:S04]  /*0380*/  IMAD.WIDE.U32 R68, R40, 0x20, R68 ;  /* 0x0000002028447825 */ /* 0x002fc800078e0044 */
[----:B--2---:R-:W-:Y:S01]  /*0390*/  IMAD.WIDE.U32 R36, R40, 0x10, R32 ;  /* 0x0000001028247825 */ /* 0x004fe200078e0020 */
[----:B------:R-:W2:Y:S03]  /*03a0*/  LDG.E.128 R28, desc[UR8][R68.64] ;  /* 0x00000008441c7981 */ /* 0x000ea6000c1e1d00 */
[----:B0-----:R-:W-:Y:S01]  /*03b0*/  IMAD.WIDE R64, R50, 0x4, R2 ;  /* 0x0000000432407825 */ /* 0x001fe200078e0202 */
[----:B------:R-:W2:Y:S04]  /*03c0*/  LDG.E.128 R32, desc[UR8][R68.64+0x10] ;  /* 0x0000100844207981 */ /* 0x000ea8000c1e1d00 */
[----:B------:R-:W2:Y:S01]  /*03d0*/  LDG.E.128 R36, desc[UR8][R36.64] ;  /* 0x0000000824247981 */ /* 0x000ea2000c1e1d00 */
[----:B---3--:R-:W-:-:S03]  /*03e0*/  IMAD.WIDE.U32 R70, R40, 0x8, R60 ;  /* 0x0000000828467825 */ /* 0x008fc600078e003c */
[----:B------:R-:W3:Y:S04]  /*03f0*/  LDG.E R60, desc[UR8][R64.64] ;  /* 0x00000008403c7981 */ /* 0x000ee8000c1e1900 */
[----:B------:R-:W3:Y:S01]  /*0400*/  LDG.E.64 R2, desc[UR8][R70.64] ;  /* 0x0000000846027981 */ /* 0x000ee2000c1e1b00 */
[----:B------:R-:W-:-:S06]  /*0410*/  @P0 IMAD.WIDE R66, R50, 0x2, R66 ;  /* 0x0000000232420825 */ /* 0x000fcc00078e0242 */
[----:B------:R2:W3:Y:S01]  /*0420*/  @P0 LDG.E.U16 R66, desc[UR8][R66.64] ;  /* 0x0000000842420981 */ /* 0x0004e2000c1e1500 */
        /* <DEDUP_REMOVED lines=11> */
[----:B----4-:R-:W-:-:S05]  /*04e0*/  FSEL R0, R0, RZ, !P2 ;  /* 0x000000ff00007208 */ /* 0x010fca0005000000 */
[--C-:B--2---:R-:W-:Y:S01]  /*04f0*/  FADD.FTZ R67, R29, -R0.reuse ;  /* 0x800000001d437221 */ /* 0x104fe20000010000 */
        /* <DEDUP_REMOVED lines=8> */
[----:B------:R-:W-:-:S02]  /*0580*/  HADD2.F32 R68, -RZ, R38.H1_H1 ;  /* 0x30000026ff447230 */ /* 0x000fc40000004100 */
[----:B---3--:R-:W-:Y:S01]  /*0590*/  FMUL.FTZ R67, R60, R67 ;  /* 0x000000433c437220 */ /* 0x008fe20000410000 */
[----:B------:R-:W-:Y:S01]  /*05a0*/  FADD.FTZ R75, R34, -R0 ;  /* 0x80000000224b7221 */ /* 0x000fe20000010000 */
[--C-:B------:R-:W-:Y:S02]  /*05b0*/  HADD2.F32 R35, -RZ, R37.reuse.H0_H0 ;  /* 0x20000025ff237230 */ /* 0x100fe40000004100 */
[C---:B0-----:R-:W-:Y:S01]  /*05c0*/  FMUL.FTZ R63, R60.reuse, R73 ;  /* 0x000000493c3f7220 */ /* 0x041fe20000410000 */
[----:B------:R-:W-:Y:S02]  /*05d0*/  HADD2.F32 R30, -RZ, R37.H1_H1 ;  /* 0x30000025ff1e7230 */ /* 0x000fe40000004100 */
[----:B------:R-:W-:Y:S01]  /*05e0*/  FMUL.FTZ R0, R60, R65 ;  /* 0x000000413c007220 */ /* 0x000fe20000410000 */
[----:B------:R-:W-:Y:S01]  /*05f0*/  FMUL.FTZ R37, R8, R29 ;  /* 0x0000001d08257220 */ /* 0x000fe20000410000 */
        /* <DEDUP_REMOVED lines=8> */
[----:B------:R-:W-:Y:S01]  /*0680*/  FADD.FTZ R68, RZ, R37 ;  /* 0x00000025ff447221 */ /* 0x000fe20000010000 */
[----:B------:R-:W-:-:S02]  /*0690*/  HADD2.F32 R32, -RZ, R38.H0_H0 ;  /* 0x20000026ff207230 */ /* 0x000fc40000004100 */
[----:B------:R-:W-:Y:S01]  /*06a0*/  FFMA.FTZ R70, R0, R37, RZ ;  /* 0x0000002500467223 */ /* 0x000fe200000100ff */
[----:B------:R-:W-:Y:S02]  /*06b0*/  @P0 HADD2.F32 R61, -RZ, R66.H0_H0 ;  /* 0x20000042ff3d0230 */ /* 0x000fe40000004100 */
[C---:B------:R-:W-:Y:S01]  /*06c0*/  FMUL.FTZ R38, R60.reuse, R71 ;  /* 0x000000473c267220 */ /* 0x040fe20000410000 */
[--C-:B------:R-:W-:Y:S02]  /*06d0*/  HADD2.F32 R33, -RZ, R39.reuse.H0_H0 ;  /* 0x20000027ff217230 */ /* 0x100fe40000004100 */
[----:B------:R-:W-:Y:S01]  /*06e0*/  FMUL.FTZ R36, R60, R75 ;  /* 0x0000004b3c247220 */ /* 0x000fe20000410000 */
[----:B------:R-:W-:Y:S02]  /*06f0*/  HADD2.F32 R66, -RZ, R39.H1_H1 ;  /* 0x30000027ff427230 */ /* 0x000fe40000004100 */
[----:B------:R-:W-:Y:S01]  /*0700*/  FADD.FTZ R55, R35, R55 ;  /* 0x0000003723377221 */ /* 0x000fe20000010000 */
[----:B------:R-:W-:Y:S01]  /*0710*/  FFMA.FTZ R41, R62, R35, R41 ;  /* 0x000000233e297223 */ /* 0x000fe20000010029 */
[----:B------:R-:W-:Y:S01]  /*0720*/  FMUL.FTZ R39, R60, R77 ;  /* 0x0000004d3c277220 */ /* 0x000fe20000410000 */
[----:B------:R-:W-:Y:S01]  /*0730*/  FMUL.FTZ R35, R10, R35 ;  /* 0x000000230a237220 */ /* 0x000fe20000410000 */
[----:B------:R-:W-:Y:S01]  /*0740*/  FADD.FTZ R68, R68, R31 ;  /* 0x0000001f44447221 */ /* 0x000fe20000010000 */
[----:B------:R-:W-:Y:S01]  /*0750*/  FADD.FTZ R58, R29, R58 ;  /* 0x0000003a1d3a7221 */ /* 0x000fe20000010000 */
[----:B------:R-:W-:Y:S01]  /*0760*/  FFMA.FTZ R53, R0, R29, R53 ;  /* 0x0000001d00357223 */ /* 0x000fe20000010035 */
[----:B------:R-:W-:Y:S01]  /*0770*/  FFMA.FTZ R69, R67, R31, R70 ;  /* 0x0000001f43457223 */ /* 0x000fe20000010046 */
[----:B------:R-:W-:Y:S01]  /*0780*/  FADD.FTZ R57, R32, R57 ;  /* 0x0000003920397221 */ /* 0x000fe20000010000 */
[-C--:B------:R-:W-:Y:S01]  /*0790*/  FFMA.FTZ R43, R38, R32.reuse, R43 ;  /* 0x00000020262b7223 */ /* 0x080fe2000001002b */
[----:B------:R-:W-:Y:S01]  /*07a0*/  FMUL.FTZ R29, R4, R32 ;  /* 0x00000020041d7220 */ /* 0x000fe20000410000 */
[----:B------:R-:W-:Y:S01]  /*07b0*/  MOV R34, R2 ;  /* 0x0000000200227202 */ /* 0x000fe20000000f00 */
[----:B------:R-:W-:Y:S01]  /*07c0*/  FADD.FTZ R56, R30, R56 ;  /* 0x000000381e387221 */ /* 0x000fe20000010000 */
[-C--:B------:R-:W-:Y:S01]  /*07d0*/  FFMA.FTZ R42, R65, R30.reuse, R42 ;  /* 0x0000001e412a7223 */ /* 0x080fe2000001002a */
        /* <DEDUP_REMOVED lines=9> */
[----:B------:R-:W-:-:S02]  /*0870*/  PRMT R72, R34, 0x7610, R72 ;  /* 0x0000761022487816 */ /* 0x000fc40000000048 */
[----:B------:R-:W-:Y:S01]  /*0880*/  FADD.FTZ R34, R71, R30 ;  /* 0x0000001e47227221 */ /* 0x000fe20000010000 */
[----:B------:R-:W-:-:S03]  /*0890*/  FFMA.FTZ R69, R65, R30, R66 ;  /* 0x0000001e41457223 */ /* 0x000fc60000010042 */
[----:B------:R-:W-:Y:S01]  /*08a0*/  FADD.FTZ R71, R34, R29 ;  /* 0x0000001d22477221 */ /* 0x000fe20000010000 */
[----:B------:R-:W-:Y:S01]  /*08b0*/  FFMA.FTZ R34, R38, R29, R69 ;  /* 0x0000001d26227223 */ /* 0x000fe20000010045 */
[----:B------:R-:W-:Y:S02]  /*08c0*/  SHF.R.U64 R68, R2, 0x10, R3 ;  /* 0x0000001002447819 */ /* 0x000fe40000001203 */
[----:B------:R-:W-:Y:S01]  /*08d0*/  FADD.FTZ R71, R71, R28 ;  /* 0x0000001c47477221 */ /* 0x000fe20000010000 */
[----:B------:R-:W-:Y:S01]  /*08e0*/  FFMA.FTZ R73, R63, R28, R34 ;  /* 0x0000001c3f497223 */ /* 0x000fe20000010022 */
[----:B------:R-:W-:Y:S02]  /*08f0*/  PRMT R66, R68, 0x7610, R66 ;  /* 0x0000761044427816 */ /* 0x000fe40000000042 */
[----:B------:R-:W-:Y:S01]  /*0900*/  MOV R68, R3 ;  /* 0x0000000300447202 */ /* 0x000fe20000000f00 */
[----:B------:R-:W-:Y:S01]  /*0910*/  FADD.FTZ R70, R71, R32 ;  /* 0x0000002047467221 */ /* 0x000fe20000010000 */
[----:B------:R-:W-:Y:S01]  /*0920*/  FFMA.FTZ R76, R36, R32, R73 ;  /* 0x00000020244c7223 */ /* 0x000fe20000010049 */
[----:B------:R-:W-:-:S02]  /*0930*/  SHF.R.U64 R64, R2, 0x8, R3 ;  /* 0x0000000802407819 */ /* 0x000fc40000001203 */
[----:B------:R-:W-:Y:S01]  /*0940*/  PRMT R74, R68, 0x7610, R74 ;  /* 0x00007610444a7816 */ /* 0x000fe2000000004a */
[----:B------:R-:W-:Y:S01]  /*0950*/  FADD.FTZ R70, R70, R33 ;  /* 0x0000002146467221 */ /* 0x000fe20000010000 */
[--C-:B------:R-:W-:Y:S01]  /*0960*/  SHF.R.U64 R69, R2, 0x18, R3.reuse ;  /* 0x0000001802457819 */ /* 0x100fe20000001203 */
[----:B------:R-:W-:Y:S01]  /*0970*/  FFMA.FTZ R76, R39, R33, R76 ;  /* 0x00000021274c7223 */ /* 0x000fe2000001004c */
[--C-:B------:R-:W-:Y:S02]  /*0980*/  SHF.R.U32.HI R68, RZ, 0x8, R3.reuse ;  /* 0x00000008ff447819 */ /* 0x100fe40000011603 */
        /* <DEDUP_REMOVED lines=20> */
.L_x_4533:
        /* <DEDUP_REMOVED lines=71> */
.L_x_4518:
[-CC-:B------:R-:W-:Y:S01]  /*0f40*/  FFMA.FTZ R62, R62, R70.reuse, R71.reuse ;  /* 0x000000463e3e7223 */ /* 0x180fe20000010047 */
[-CC-:B------:R-:W-:Y:S01]  /*0f50*/  FFMA.FTZ R0, R0, R70.reuse, R71.reuse ;  /* 0x0000004600007223 */ /* 0x180fe20000010047 */
[-CC-:B------:R-:W-:Y:S01]  /*0f60*/  FFMA.FTZ R38, R38, R70.reuse, R71.reuse ;  /* 0x0000004626267223 */ /* 0x180fe20000010047 */
[-CC-:B------:R-:W-:Y:S01]  /*0f70*/  FFMA.FTZ R63, R63, R70.reuse, R71.reuse ;  /* 0x000000463f3f7223 */ /* 0x180fe20000010047 */
[----:B------:R-:W-:Y:S01]  /*0f80*/  FADD.FTZ R35, R35, -R62 ;  /* 0x8000003e23237221 */ /* 0x000fe20000010000 */
[----:B------:R-:W-:Y:S01]  /*0f90*/  FADD.FTZ R37, R37, -R0 ;  /* 0x8000000025257221 */ /* 0x000fe20000010000 */
[----:B------:R-:W-:Y:S01]  /*0fa0*/  LOP3.LUT P5, RZ, R66, 0xff, RZ, 0xc0, !PT ;  /* 0x000000ff42ff7812 */ /* 0x000fe200078ac0ff */
[-CC-:B------:R-:W-:Y:S01]  /*0fb0*/  FFMA.FTZ R24, R67, R70.reuse, R71.reuse ;  /* 0x0000004643187223 */ /* 0x180fe20000010047 */
[----:B------:R-:W-:Y:S01]  /*0fc0*/  FMUL.FTZ R22, R60, R35 ;  /* 0x000000233c167220 */ /* 0x000fe20000410000 */
[----:B------:R-:W-:Y:S01]  /*0fd0*/  ISETP.GE.U32.AND P1, PT, R2, RZ, PT ;  /* 0x000000ff0200720c */ /* 0x000fe20003f26070 */
[-CC-:B------:R-:W-:Y:S01]  /*0fe0*/  FFMA.FTZ R65, R65, R70.reuse, R71.reuse ;  /* 0x0000004641417223 */ /* 0x180fe20000010047 */
[-CC-:B------:R-:W-:Y:S01]  /*0ff0*/  FFMA.FTZ R23, R36, R70.reuse, R71.reuse ;  /* 0x0000004624177223 */ /* 0x180fe20000010047 */
[----:B------:R-:W-:Y:S01]  /*1000*/  FMUL.FTZ R21, R22, R61 ;  /* 0x0000003d16157220 */ /* 0x000fe20000410000 */
[----:B------:R-:W-:Y:S01]  /*1010*/  FFMA.FTZ R70, R39, R70, R71 ;  /* 0x0000004627467223 */ /* 0x000fe20000010047 */
[----:B------:R-:W-:Y:S01]  /*1020*/  FMUL.FTZ R20, R60, R37 ;  /* 0x000000253c147220 */ /* 0x000fe20000410000 */
[----:B------:R-:W-:Y:S01]  /*1030*/  ISETP.GE.U32.AND.EX P1, PT, R3, 0x1000000, PT, P1 ;  /* 0x010000000300780c */ /* 0x000fe20003f26110 */
[----:B------:R-:W-:Y:S01]  /*1040*/  FMUL.FTZ R21, R21, UR16 ;  /* 0x0000001015157c20 */ /* 0x000fe20008410000 */
[----:B------:R-:W-:Y:S01]  /*1050*/  FADD.FTZ R29, R29, -R38 ;  /* 0x800000261d1d7221 */ /* 0x000fe20000010000 */
[----:B------:R-:W-:Y:S01]  /*1060*/  FADD.FTZ R63, R28, -R63 ;  /* 0x8000003f1c3f7221 */ /* 0x000fe20000010000 */
[----:B------:R-:W-:Y:S01]  /*1070*/  FADD.FTZ R65, R30, -R65 ;  /* 0x800000411e417221 */ /* 0x000fe20000010000 */
[----:B------:R-:W-:Y:S01]  /*1080*/  FADD.FTZ R3, R32, -R23 ;  /* 0x8000001720037221 */ /* 0x000fe20000010000 */
[----:B------:R-:W-:Y:S01]  /*1090*/  FSEL R35, R21, RZ, P5 ;  /* 0x000000ff15237208 */ /* 0x000fe20002800000 */
[----:B------:R-:W-:Y:S01]  /*10a0*/  FADD.FTZ R21, R31, -R24 ;  /* 0x800000181f157221 */ /* 0x000fe20000010000 */
[----:B------:R-:W-:Y:S01]  /*10b0*/  FADD.FTZ R27, R33, -R70 ;  /* 0x80000046211b7221 */ /* 0x000fe20000010000 */
        /* <DEDUP_REMOVED lines=33> */
[----:B------:R-:W-:Y:S02]  /*12d0*/  F2FP.F16.F32.PACK_AB R30, R29, R30 ;  /* 0x0000001e1d1e723e */ /* 0x000fe400000000ff */
[----:B------:R-:W-:Y:S02]  /*12e0*/  F2FP.F16.F32.PACK_AB R29, R28, R35 ;  /* 0x000000231c1d723e */ /* 0x000fe400000000ff */
[----:B------:R-:W-:Y:S02]  /*12f0*/  F2FP.F16.F32.PACK_AB R31, R32, R31 ;  /* 0x0000001f201f723e */ /* 0x000fe400000000ff */
[----:B------:R-:W-:Y:S01]  /*1300*/  F2FP.F16.F32.PACK_AB R28, R3, R0 ;  /* 0x00000000031c723e */ /* 0x000fe200000000ff */
[----:B------:R-:W-:Y:S06]  /*1310*/  BRA `(.L_x_4519) ;  /* 0x0000000400f87947 */ /* 0x000fec0003800000 */
.L_x_4517:
        /* <DEDUP_REMOVED lines=8> */
[----:B------:R-:W-:Y:S01]  /*13a0*/  LOP3.LUT P5, RZ, R66, 0xff, RZ, 0xc0, !PT ;  /* 0x000000ff42ff7812 */ /* 0x000fe200078ac0ff */
        /* <DEDUP_REMOVED lines=8> */
[----:B------:R-:W-:Y:S01]  /*1430*/  FFMA.FTZ R0, R60, R37, R12 ;  /* 0x000000253c007223 */ /* 0x000fe2000001000c */
        /* <DEDUP_REMOVED lines=47> */
.L_x_4520:
[-CC-:B------:R-:W-:Y:S01]  /*1730*/  FFMA.FTZ R62, R62, R70.reuse, R71.reuse ;  /* 0x000000463e3e7223 */ /* 0x180fe20000010047 */
[-CC-:B------:R-:W-:Y:S01]  /*1740*/  FFMA.FTZ R0, R0, R70.reuse, R71.reuse ;  /* 0x0000004600007223 */ /* 0x180fe20000010047 */
[-CC-:B------:R-:W-:Y:S01]  /*1750*/  FFMA.FTZ R24, R67, R70.reuse, R71.reuse ;  /* 0x0000004643187223 */ /* 0x180fe20000010047 */
[-CC-:B------:R-:W-:Y:S01]  /*1760*/  FFMA.FTZ R38, R38, R70.reuse, R71.reuse ;  /* 0x0000004626267223 */ /* 0x180fe20000010047 */
[----:B------:R-:W-:Y:S01]  /*1770*/  FADD.FTZ R35, R35, -R62 ;  /* 0x8000003e23237221 */ /* 0x000fe20000010000 */
[----:B------:R-:W-:Y:S01]  /*1780*/  FADD.FTZ R37, R37, -R0 ;  /* 0x8000000025257221 */ /* 0x000fe20000010000 */
[-CC-:B------:R-:W-:Y:S01]  /*1790*/  FFMA.FTZ R63, R63, R70.reuse, R71.reuse ;  /* 0x000000463f3f7223 */ /* 0x180fe20000010047 */
[----:B------:R-:W-:Y:S01]  /*17a0*/  ISETP.GE.U32.AND P1, PT, R2, RZ, PT ;  /* 0x000000ff0200720c */ /* 0x000fe20003f26070 */
[----:B-----5:R-:W-:Y:S01]  /*17b0*/  FFMA.FTZ R22, R60, R35, R14 ;  /* 0x000000233c167223 */ /* 0x020fe2000001000e */
[-CC-:B------:R-:W-:Y:S01]  /*17c0*/  FFMA.FTZ R65, R65, R70.reuse, R71.reuse ;  /* 0x0000004641417223 */ /* 0x180fe20000010047 */
[-CC-:B------:R-:W-:Y:S01]  /*17d0*/  FFMA.FTZ R23, R36, R70.reuse, R71.reuse ;  /* 0x0000004624177223 */ /* 0x180fe20000010047 */
[----:B------:R-:W-:Y:S01]  /*17e0*/  FFMA.FTZ R70, R39, R70, R71 ;  /* 0x0000004627467223 */ /* 0x000fe20000010047 */
[----:B------:R-:W-:Y:S01]  /*17f0*/  FMUL.FTZ R21, R22, R61 ;  /* 0x0000003d16157220 */ /* 0x000fe20000410000 */
[----:B------:R-:W-:Y:S01]  /*1800*/  LOP3.LUT P5, RZ, R66, 0xff, RZ, 0xc0, !PT ;  /* 0x000000ff42ff7812 */ /* 0x000fe200078ac0ff */
[----:B------:R-:W-:Y:S01]  /*1810*/  FFMA.FTZ R20, R60, R37, R12 ;  /* 0x000000253c147223 */ /* 0x000fe2000001000c */
[----:B------:R-:W-:Y:S01]  /*1820*/  FADD.FTZ R24, R31, -R24 ;  /* 0x800000181f187221 */ /* 0x000fe20000010000 */
[----:B------:R-:W-:Y:S01]  /*1830*/  FMUL.FTZ R21, R21, UR16 ;  /* 0x0000001015157c20 */ /* 0x000fe20008410000 */
[----:B------:R-:W-:Y:S01]  /*1840*/  ISETP.GE.U32.AND.EX P1, PT, R3, 0x1000000, PT, P1 ;  /* 0x010000000300780c */ /* 0x000fe20003f26110 */
[----:B------:R-:W-:Y:S01]  /*1850*/  FADD.FTZ R29, R29, -R38 ;  /* 0x800000261d1d7221 */ /* 0x000fe20000010000 */
[----:B------:R-:W-:Y:S01]  /*1860*/  FADD.FTZ R28, R28, -R63 ;  /* 0x8000003f1c1c7221 */ /* 0x000fe20000010000 */
[----:B------:R-:W-:Y:S01]  /*1870*/  FADD.FTZ R30, R30, -R65 ;  /* 0x800000411e1e7221 */ /* 0x000fe20000010000 */
[----:B------:R-:W-:Y:S01]  /*1880*/  FADD.FTZ R3, R32, -R23 ;  /* 0x8000001720037221 */ /* 0x000fe20000010000 */
[----:B------:R-:W-:Y:S01]  /*1890*/  FSEL R35, R21, RZ, P5 ;  /* 0x000000ff15237208 */ /* 0x000fe20002800000 */
[----:B------:R-:W-:Y:S01]  /*18a0*/  FADD.FTZ R70, R33, -R70 ;  /* 0x8000004621467221 */ /* 0x000fe20000010000 */
        /* <DEDUP_REMOVED lines=36> */
[----:B------:R-:W-:-:S07]  /*1af0*/  F2FP.F16.F32.PACK_AB R28, R3, R0 ;  /* 0x00000000031c723e */ /* 0x000fce00000000ff */
.L_x_4519:
        /* <DEDUP_REMOVED lines=14> */
.L_x_4515:
        /* <DEDUP_REMOVED lines=8> */
[----:B-----5:R-:W-:Y:S02]  /*1c60*/  MOV R12, R43 ;  /* 0x0000002b000c7202 */ /* 0x020fe40000000f00 */
[----:B------:R-:W-:Y:S02]  /*1c70*/  MOV R16, R57 ;  /* 0x0000003900107202 */ /* 0x000fe40000000f00 */
[----:B------:R-:W-:Y:S02]  /*1c80*/  MOV R13, R44 ;  /* 0x0000002c000d7202 */ /* 0x000fe40000000f00 */
[----:B------:R-:W-:-:S02]  /*1c90*/  MOV R17, R47 ;  /* 0x0000002f00117202 */ /* 0x000fc40000000f00 */
[----:B------:R-:W-:Y:S02]  /*1ca0*/  MOV R14, R45 ;  /* 0x0000002d000e7202 */ /* 0x000fe40000000f00 */
[----:B------:R-:W-:Y:S02]  /*1cb0*/  MOV R18, R48 ;  /* 0x0000003000127202 */ /* 0x000fe40000000f00 */
[----:B------:R-:W-:Y:S02]  /*1cc0*/  MOV R15, R46 ;  /* 0x0000002e000f7202 */ /* 0x000fe40000000f00 */
[----:B------:R-:W-:-:S07]  /*1cd0*/  MOV R19, R49 ;  /* 0x0000003100137202 */ /* 0x000fce0000000f00 */
.L_x_4514:
[----:B------:R-:W-:Y:S05]  /*1ce0*/  BSYNC B0 ;  /* 0x0000000000007941 */ /* 0x000fea0003800000 */
.L_x_4513:
[----:B0-----:R-:W0:Y:S01]  /*1cf0*/  S2R R3, SR_CgaCtaId ;  /* 0x0000000000037919 */ /* 0x001e220000008800 */
[----:B------:R-:W-:Y:S01]  /*1d00*/  MOV R0, 0x400 ;  /* 0x0000040000007802 */ /* 0x000fe20000000f00 */
[----:B------:R-:W-:Y:S05]  /*1d10*/  WARPSYNC.ALL ;  /* 0x0000000000007948 */ /* 0x000fea0003800000 */
[----:B------:R-:W1:Y:S01]  /*1d20*/  LDCU.128 UR20, c[0x0][0x440] ;  /* 0x00008800ff1477ac */ /* 0x000e620008000c00 */
[----:B0-----:R-:W-:-:S04]  /*1d30*/  LEA R3, R3, R0, 0x18 ;  /* 0x0000000003037211 */ /* 0x001fc800078ec0ff */
[CC--:B------:R-:W-:Y:S02]  /*1d40*/  LEA R0, R52.reuse, R3.reuse, 0x5 ;  /* 0x0000000334007211 */ /* 0x0c0fe400078e28ff */
[----:B------:R-:W-:-:S03]  /*1d50*/  LEA R3, R52, R3, 0x2 ;  /* 0x0000000334037211 */ /* 0x000fc600078e10ff */
[----:B------:R-:W-:Y:S04]  /*1d60*/  STS.128 [R0], R8 ;  /* 0x0000000800007388 */ /* 0x000fe80000000c00 */
[----:B------:R0:W-:Y:S01]  /*1d70*/  STS.128 [R0+0x10], R16 ;  /* 0x0000101000007388 */ /* 0x0001e20000000c00 */
        /* <DEDUP_REMOVED lines=52> */
.L_x_4516:
        /* <DEDUP_REMOVED lines=8> */
.L_x_4523:
[----:B------:R-:W-:Y:S05]  /*2140*/  BSYNC B2 ;  /* 0x0000000000027941 */ /* 0x000fea0003800000 */
.L_x_4522:
        /* <DEDUP_REMOVED lines=8> */
.L_x_4524:
[----:B------:R-:W-:Y:S01]  /*21d0*/  FADD.FTZ R73, R70, R71 ;  /* 0x0000004746497221 */ /* 0x000fe20000010000 */
[----:B------:R-:W-:-:S04]  /*21e0*/  HFMA2 R83, -RZ, RZ, 0, 1.1920928955078125e-07 ;  /* 0x00000002ff537431 */ /* 0x000fc800000001ff */
[----:B------:R-:W-:Y:S02]  /*21f0*/  MOV R84, R73 ;  /* 0x0000004900547202 */ /* 0x000fe40000000f00 */
[----:B------:R-:W-:-:S07]  /*2200*/  MOV R71, R82 ;  /* 0x0000005200477202 */ /* 0x000fce0000000f00 */
[----:B------:R-:W-:Y:S05]  /*2210*/  WARPSYNC.COLLECTIVE R81, `(.L_x_4525) ;  /* 0x0000000051087348 */ /* 0x000fea0003c00000 */
[----:B------:R0:W1:Y:S02]  /*2220*/  SHFL.BFLY P3, R82, R84, R83, R86 ;  /* 0x0c00005354527389 */ /* 0x0000640000060056 */
[----:B01----:R-:W-:Y:S05]  /*2230*/  ENDCOLLECTIVE ;  /* 0x000000000000791b */ /* 0x003fea0003800000 */
.L_x_4525:
[----:B------:R-:W-:-:S05]  /*2240*/  FADD.FTZ R75, R76, R71 ;  /* 0x000000474c4b7221 */ /* 0x000fca0000010000 */
[----:B------:R-:W-:Y:S02]  /*2250*/  MOV R84, R75 ;  /* 0x0000004b00547202 */ /* 0x000fe40000000f00 */
[----:B------:R-:W-:-:S07]  /*2260*/  MOV R78, R82 ;  /* 0x00000052004e7202 */ /* 0x000fce0000000f00 */
[----:B------:R-:W-:Y:S05]  /*2270*/  WARPSYNC.COLLECTIVE R81, `(.L_x_4526) ;  /* 0x0000000051087348 */ /* 0x000fea0003c00000 */
[----:B------:R0:W1:Y:S02]  /*2280*/  SHFL.BFLY P3, R82, R84, R83, R86 ;  /* 0x0c00005354527389 */ /* 0x0000640000060056 */
[----:B01----:R-:W-:Y:S05]  /*2290*/  ENDCOLLECTIVE ;  /* 0x000000000000791b */ /* 0x003fea0003800000 */
.L_x_4526:
[----:B------:R-:W-:Y:S01]  /*22a0*/  FADD.FTZ R77, R73, R78 ;  /* 0x0000004e494d7221 */ /* 0x000fe20000010000 */
[----:B------:R-:W-:-:S04]  /*22b0*/  HFMA2 R83, -RZ, RZ, 0, 2.384185791015625e-07 ;  /* 0x00000004ff537431 */ /* 0x000fc800000001ff */
[----:B------:R-:W-:Y:S02]  /*22c0*/  MOV R84, R77 ;  /* 0x0000004d00547202 */ /* 0x000fe40000000f00 */
[----:B------:R-:W-:-:S07]  /*22d0*/  MOV R78, R82 ;  /* 0x00000052004e7202 */ /* 0x000fce0000000f00 */
[----:B------:R-:W-:Y:S05]  /*22e0*/  WARPSYNC.COLLECTIVE R81, `(.L_x_4527) ;  /* 0x0000000051087348 */ /* 0x000fea0003c00000 */
[----:B------:R0:W1:Y:S02]  /*22f0*/  SHFL.BFLY P3, R82, R84, R83, R86 ;  /* 0x0c00005354527389 */ /* 0x0000640000060056 */
[----:B01----:R-:W-:Y:S05]  /*2300*/  ENDCOLLECTIVE ;  /* 0x000000000000791b */ /* 0x003fea0003800000 */
.L_x_4527:
[----:B------:R-:W-:-:S05]  /*2310*/  FADD.FTZ R78, R75, R78 ;  /* 0x0000004e4b4e7221 */ /* 0x000fca0000010000 */
[----:B------:R-:W-:Y:S02]  /*2320*/  MOV R84, R78 ;  /* 0x0000004e00547202 */ /* 0x000fe40000000f00 */
[----:B------:R-:W-:-:S07]  /*2330*/  MOV R80, R82 ;  /* 0x0000005200507202 */ /* 0x000fce0000000f00 */
[----:B------:R-:W-:Y:S05]  /*2340*/  WARPSYNC.COLLECTIVE R81, `(.L_x_4528) ;  /* 0x0000000051087348 */ /* 0x000fea0003c00000 */
[----:B------:R0:W1:Y:S02]  /*2350*/  SHFL.BFLY P3, R82, R84, R83, R86 ;  /* 0x0c00005354527389 */ /* 0x0000640000060056 */
[----:B01----:R-:W-:Y:S05]  /*2360*/  ENDCOLLECTIVE ;  /* 0x000000000000791b */ /* 0x003fea0003800000 */
.L_x_4528:
[----:B------:R-:W-:Y:S01]  /*2370*/  FADD.FTZ R80, R77, R80 ;  /* 0x000000504d507221 */ /* 0x000fe20000010000 */
[----:B------:R-:W-:-:S04]  /*2380*/  HFMA2 R83, -RZ, RZ, 0, 4.76837158203125e-07 ;  /* 0x00000008ff537431 */ /* 0x000fc800000001ff */
[----:B------:R-:W-:Y:S02]  /*2390*/  MOV R84, R80 ;  /* 0x0000005000547202 */ /* 0x000fe40000000f00 */
[----:B------:R-:W-:-:S07]  /*23a0*/  MOV R71, R82 ;  /* 0x0000005200477202 */ /* 0x000fce0000000f00 */
[----:B------:R-:W-:Y:S05]  /*23b0*/  WARPSYNC.COLLECTIVE R81, `(.L_x_4529) ;  /* 0x0000000051087348 */ /* 0x000fea0003c00000 */
[----:B------:R0:W1:Y:S02]  /*23c0*/  SHFL.BFLY P3, R82, R84, R83, R86 ;  /* 0x0c00005354527389 */ /* 0x0000640000060056 */
[----:B01----:R-:W-:Y:S05]  /*23d0*/  ENDCOLLECTIVE ;  /* 0x000000000000791b */ /* 0x003fea0003800000 */
.L_x_4529:
[----:B------:R-:W-:-:S05]  /*23e0*/  FADD.FTZ R79, R78, R71 ;  /* 0x000000474e4f7221 */ /* 0x000fca0000010000 */
[----:B------:R-:W-:Y:S02]  /*23f0*/  MOV R84, R79 ;  /* 0x0000004f00547202 */ /* 0x000fe40000000f00 */
[----:B------:R-:W-:-:S07]  /*2400*/  MOV R71, R82 ;  /* 0x0000005200477202 */ /* 0x000fce0000000f00 */
[----:B------:R-:W-:Y:S05]  /*2410*/  WARPSYNC.COLLECTIVE R81, `(.L_x_4530) ;  /* 0x0000000051087348 */ /* 0x000fea0003c00000 */
[----:B------:R0:W1:Y:S02]  /*2420*/  SHFL.BFLY P3, R82, R84, R83, R86 ;  /* 0x0c00005354527389 */ /* 0x0000640000060056 */
[----:B01----:R-:W-:Y:S05]  /*2430*/  ENDCOLLECTIVE ;  /* 0x000000000000791b */ /* 0x003fea0003800000 */
.L_x_4530:
[----:B------:R-:W-:Y:S01]  /*2440*/  FADD.FTZ R70, R80, R71 ;  /* 0x0000004750467221 */ /* 0x000fe20000010000 */
[----:B------:R-:W-:-:S04]  /*2450*/  HFMA2 R83, -RZ, RZ, 0, 9.5367431640625e-07 ;  /* 0x00000010ff537431 */ /* 0x000fc800000001ff */
[----:B------:R-:W-:Y:S02]  /*2460*/  MOV R84, R70 ;  /* 0x0000004600547202 */ /* 0x000fe40000000f00 */
[----:B------:R-:W-:-:S07]  /*2470*/  MOV R76, R82 ;  /* 0x00000052004c7202 */ /* 0x000fce0000000f00 */
[----:B------:R-:W-:Y:S05]  /*2480*/  WARPSYNC.COLLECTIVE R81, `(.L_x_4531) ;  /* 0x0000000051087348 */ /* 0x000fea0003c00000 */
[----:B------:R0:W1:Y:S02]  /*2490*/  SHFL.BFLY P3, R82, R84, R83, R86 ;  /* 0x0c00005354527389 */ /* 0x0000640000060056 */
[----:B01----:R-:W-:Y:S05]  /*24a0*/  ENDCOLLECTIVE ;  /* 0x000000000000791b */ /* 0x003fea0003800000 */
.L_x_4531:
[----:B------:R-:W-:-:S05]  /*24b0*/  FADD.FTZ R71, R79, R76 ;  /* 0x0000004c4f477221 */ /* 0x000fca0000010000 */
[----:B------:R-:W-:Y:S02]  /*24c0*/  MOV R84, R71 ;  /* 0x0000004700547202 */ /* 0x000fe40000000f00 */
[----:B------:R-:W-:-:S07]  /*24d0*/  MOV R73, R82 ;  /* 0x0000005200497202 */ /* 0x000fce0000000f00 */
[----:B------:R-:W-:Y:S05]  /*24e0*/  WARPSYNC.COLLECTIVE R81, `(.L_x_4532) ;  /* 0x0000000051087348 */ /* 0x000fea0003c00000 */
[----:B------:R0:W1:Y:S02]  /*24f0*/  SHFL.BFLY P3, R82, R84, R83, R86 ;  /* 0x0c00005354527389 */ /* 0x0000640000060056 */
[----:B01----:R-:W-:Y:S05]  /*2500*/  ENDCOLLECTIVE ;  /* 0x000000000000791b */ /* 0x003fea0003800000 */
.L_x_4532:
[----:B------:R-:W-:Y:S01]  /*2510*/  MOV R76, R82 ;  /* 0x00000052004c7202 */ /* 0x000fe20000000f00 */
[----:B------:R-:W-:Y:S06]  /*2520*/  BRA `(.L_x_4533) ;  /* 0xffffffe400687947 */ /* 0x000fec000383ffff */
.L_x_4534:
        /* <DEDUP_REMOVED lines=13> */
.L_x_6485:


//--------------------- .text._ZN10layer_norm22ln_bwd_finalize_kernelINS_22Kernel_traits_finalizeILj256Ef6__halffS2_fjLb0ELj1024ELj4ENS_18Kernel_traits_baseILj256EfS2_fS2_fjLj1024EEEEELb0ELb0EEEvNS_9BwdParamsE --------------------------
	.section	.text._ZN10layer_norm22ln_bwd_finalize_kernelINS_22Kernel_traits_finalizeILj256Ef6__halffS2_fjLb0ELj1024ELj4ENS_18Kernel_traits_baseILj256EfS2_fS2_fjLj1024EEEEELb0ELb0EEEvNS_9BwdParamsE,"ax",@progbits
	.align	128
        .global         _ZN10layer_norm22ln_bwd_finalize_kernelINS_22Kernel_traits_finalizeILj256Ef6__halffS2_fjLb0ELj1024ELj4ENS_18Kernel_traits_baseILj256EfS2_fS2_fjLj1024EEEEELb0ELb0EEEvNS_9BwdParamsE
        .type           _ZN10layer_norm22ln_bwd_finalize_kernelINS_22Kernel_traits_finalizeILj256Ef6__halffS2_fjLb0ELj1024ELj4ENS_18Kernel_traits_baseILj256EfS2_fS2_fjLj1024EEEEELb0ELb0EEEvNS_9BwdParamsE,@function
        .size           _ZN10layer_norm22ln_bwd_finalize_kernelINS_22Kernel_traits_finalizeILj256Ef6__halffS2_fjLb0ELj1024ELj4ENS_18Kernel_traits_baseILj256EfS2_fS2_fjLj1024EEEEELb0ELb0EEEvNS_9BwdParamsE,(.L_x_6486 - _ZN10layer_norm22ln_bwd_finalize_kernelINS_22Kernel_traits_finalizeILj256Ef6__halffS2_fjLb0ELj1024ELj4ENS_18Kernel_traits_baseILj256EfS2_fS2_fjLj1024EEEEELb0ELb0EEEvNS_9BwdParamsE)
        .other          _ZN10layer_norm22ln_bwd_finalize_kernelINS_22Kernel_traits_finalizeILj256Ef6__halffS2_fjLb0ELj1024ELj4ENS_18Kernel_traits_baseILj256EfS2_fS2_fjLj1024EEEEELb0ELb0EEEvNS_9BwdParamsE,@"STO_CUDA_ENTRY STV_DEFAULT"
_ZN10layer_norm22ln_bwd_finalize_kernelINS_22Kernel_traits_finalizeILj256Ef6__halffS2_fjLb0ELj1024ELj4ENS_18Kernel_traits_baseILj256EfS2_fS2_fjLj1024EEEEELb0ELb0EEEvNS_9BwdParamsE:
.text._ZN10layer_norm22ln_bwd_finalize_kernelINS_22Kernel_traits_finalizeILj256Ef6__halffS2_fjLb0ELj1024ELj4ENS_18Kernel_traits_baseILj256EfS2_fS2_fjLj1024EEEEELb0ELb0EEEvNS_9BwdParamsE:
        /* <DEDUP_REMOVED lines=78> */
.L_x_4539:
        /* <DEDUP_REMOVED lines=118> */
.L_x_4538:
[----:B------:R-:W-:Y:S05]  /*0c40*/  BSYNC.RECONVERGENT B1 ;  /* 0x0000000000017941 */ /* 0x000fea0003800200 */
.L_x_4537:
        /* <DEDUP_REMOVED lines=68> */
.L_x_4541:
[----:B------:R-:W-:Y:S05]  /*1090*/  BSYNC.RECONVERGENT B1 ;  /* 0x0000000000017941 */ /* 0x000fea0003800200 */
.L_x_4540:
        /* <DEDUP_REMOVED lines=37> */
.L_x_4543:
[----:B------:R-:W-:Y:S05]  /*12f0*/  BSYNC.RECONVERGENT B1 ;  /* 0x0000000000017941 */ /* 0x000fea0003800200 */
.L_x_4542:
[----:B------:R-:W-:Y:S05]  /*1300*/  @!P1 BRA `(.L_x_4536) ;  /* 0x00000000003c9947 */ /* 0x000fea0003800000 */
[----:B------:R-:W0:Y:S01]  /*1310*/  LDC.64 R8, c[0x0][0x440] ;  /* 0x00011000ff087b82 */ /* 0x000e220000000a00 */
[----:B------:R-:W-:Y:S01]  /*1320*/  IMAD R0, R3, R54, R0 ;  /* 0x0000003603007224 */ /* 0x000fe200078e0200 */
[----:B------:R-:W-:-:S04]  /*1330*/  IADD3 R12, PT, PT, -R55, RZ, RZ ;  /* 0x000000ff370c7210 */ /* 0x000fc80007ffe1ff */
[----:B------:R-:W-:Y:S02]  /*1340*/  IADD3 R3, PT, PT, R57, R0, RZ ;  /* 0x0000000039037210 */ /* 0x000fe40007ffe0ff */
[----:B------:R-:W1:Y:S05]  /*1350*/  LDC.64 R10, c[0x0][0x448] ;  /* 0x00011200ff0a7b82 */ /* 0x000e6a0000000a00 */
.L_x_4544:
        /* <DEDUP_REMOVED lines=10> */
.L_x_4536:
[----:B------:R-:W-:Y:S05]  /*1400*/  BSYNC.RECONVERGENT B0 ;  /* 0x0000000000007941 */ /* 0x000fea0003800200 */
.L_x_4535:
        /* <DEDUP_REMOVED lines=60> */
.L_x_4545:
        /* <DEDUP_REMOVED lines=11> */
.L_x_6486:


//--------------------- .text._ZN10layer_norm13ln_bwd_kernelINS_13Kernel_traitsIf6__halffS2_fjLj256ELj1ELj4ELj1ELj16ENS_18Kernel_traits_baseILj256EfS2_fS2_fjLj128EEEEELb1ELb0ELb1ELb0EEEvNS_9BwdParamsE --------------------------
	.section	.text._ZN10layer_norm13ln_bwd_kernelINS_13Kernel_traitsIf6__halffS2_fjLj256ELj1ELj4ELj1ELj16ENS_18Kernel_traits_baseILj256EfS2_fS2_fjLj128EEEEELb1ELb0ELb1ELb0EEEvNS_9BwdParamsE,"ax",@progbits
	.align	128
        .global         _ZN10layer_norm13ln_bwd_kernelINS_13Kernel_traitsIf6__halffS2_fjLj256ELj1ELj4ELj1ELj16ENS_18Kernel_traits_baseILj256EfS2_fS2_fjLj128EEEEELb1ELb0ELb1ELb0EEEvNS_9BwdParamsE
        .type           _ZN10layer_norm13ln_bwd_kernelINS_13Kernel_traitsIf6__halffS2_fjLj256ELj1ELj4ELj1ELj16ENS_18Kernel_traits_baseILj256EfS2_fS2_fjLj128EEEEELb1ELb0ELb1ELb0EEEvNS_9BwdParamsE,@function
        .size           _ZN10layer_norm13ln_bwd_kernelINS_13Kernel_traitsIf6__halffS2_fjLj256ELj1ELj4ELj1ELj16ENS_18Kernel_traits_baseILj256EfS2_fS2_fjLj128EEEEELb1ELb0ELb1ELb0EEEvNS_9BwdParamsE,(.L_x_6487 - _ZN10layer_norm13ln_bwd_kernelINS_13Kernel_traitsIf6__halffS2_fjLj256ELj1ELj4ELj1ELj16ENS_18Kernel_traits_baseILj256EfS2_fS2_fjLj128EEEEELb1ELb0ELb1ELb0EEEvNS_9BwdParamsE)
        .other          _ZN10layer_norm13ln_bwd_kernelINS_13Kernel_traitsIf6__halffS2_fjLj256ELj1ELj4ELj1ELj16ENS_18Kernel_traits_baseILj256EfS2_fS2_fjLj128EEEEELb1ELb0ELb1ELb0EEEvNS_9BwdParamsE,@"STO_CUDA_ENTRY STV_DEFAULT"
_ZN10layer_norm13ln_bwd_kernelINS_13Kernel_traitsIf6__halffS2_fjLj256ELj1ELj4ELj1ELj16ENS_18Kernel_traits_baseILj256EfS2_fS2_fjLj128EEEEELb1ELb0ELb1ELb0EEEvNS_9BwdParamsE:
.text._ZN10layer_norm13ln_bwd_kernelINS_13Kernel_traitsIf6__halffS2_fjLj256ELj1ELj4ELj1ELj16ENS_18Kernel_traits_baseILj256EfS2_fS2_fjLj128EEEEELb1ELb0ELb1ELb0EEEvNS_9BwdParamsE:
        /* <DEDUP_REMOVED lines=37> */
[----:B------:R-:W-:-:S07]  /*0250*/  HFMA2 R32, -RZ, RZ, 0, 0 ;  /* 0x00000000ff207431 */ /* 0x000fce00000001ff */
.L_x_4574:
        /* <DEDUP_REMOVED lines=16> */
[----:B------:R-:W-:-:S04]  /*0360*/  @P1 VIADD R66, R74, 0xffffffff ;  /* 0xffffffff4a421836 */ /* 0x000fc80000000000 */
        /* <DEDUP_REMOVED lines=38> */
[----:B---3--:R-:W-:Y:S01]  /*05d0*/  FSEL R62, R64, RZ, !P0 ;  /* 0x000000ff403e7208 */ /* 0x008fe20004000000 */
[--C-:B----4-:R-:W-:Y:S02]  /*05e0*/  HADD2.F32 R69, -RZ, R56.reuse.H0_H0 ;  /* 0x20000038ff457230 */ /* 0x110fe40000004100 */
[----:B------:R-:W-:Y:S01]  /*05f0*/  HADD2.F32 R66, -RZ, R56.H1_H1 ;  /* 0x30000038ff427230 */ /* 0x000fe20000004100 */
[----:B--2---:R-:W-:Y:S01]  /*0600*/  SHF.R.U32.HI R56, RZ, 0x8, R3 ;  /* 0x00000008ff387819 */ /* 0x004fe20000011603 */
[--C-:B------:R-:W-:Y:S01]  /*0610*/  FADD.FTZ R11, R11, -R62.reuse ;  /* 0x8000003e0b0b7221 */ /* 0x100fe20000010000 */
[--C-:B------:R-:W-:Y:S01]  /*0620*/  FADD.FTZ R75, R10, -R62.reuse ;  /* 0x8000003e0a4b7221 */ /* 0x100fe20000010000 */
[--C-:B------:R-:W-:Y:S01]  /*0630*/  FADD.FTZ R5, R5, -R62.reuse ;  /* 0x8000003e05057221 */ /* 0x100fe20000010000 */
[--C-:B------:R-:W-:Y:S01]  /*0640*/  FADD.FTZ R7, R7, -R62.reuse ;  /* 0x8000003e07077221 */ /* 0x100fe20000010000 */
[--C-:B------:R-:W-:Y:S01]  /*0650*/  FADD.FTZ R71, R6, -R62.reuse ;  /* 0x8000003e06477221 */ /* 0x100fe20000010000 */
[----:B------:R-:W-:Y:S01]  /*0660*/  FADD.FTZ R67, R4, -R62 ;  /* 0x8000003e04437221 */ /* 0x000fe20000010000 */
[----:B-1----:R-:W-:-:S02]  /*0670*/  HADD2.F32 R60, -RZ, R57.H1_H1 ;  /* 0x30000039ff3c7230 */ /* 0x002fc40000004100 */
[----:B------:R-:W-:Y:S01]  /*0680*/  FMUL.FTZ R10, R72, R11 ;  /* 0x0000000b480a7220 */ /* 0x000fe20000410000 */
[----:B------:R-:W-:Y:S01]  /*0690*/  HADD2.F32 R65, -RZ, R57.H0_H0 ;  /* 0x20000039ff417230 */ /* 0x000fe20000004100 */
[--C-:B------:R-:W-:Y:S01]  /*06a0*/  SHF.R.U64 R80, R2, 0x8, R3.reuse ;  /* 0x0000000802507819 */ /* 0x100fe20000001203 */
[----:B------:R-:W-:Y:S01]  /*06b0*/  FMUL.FTZ R4, R72, R5 ;  /* 0x0000000548047220 */ /* 0x000fe20000410000 */
[--C-:B------:R-:W-:Y:S01]  /*06c0*/  SHF.R.U64 R79, R2, 0x10, R3.reuse ;  /* 0x00000010024f7819 */ /* 0x100fe20000001203 */
[----:B------:R-:W-:Y:S01]  /*06d0*/  FMUL.FTZ R6, R72, R7 ;  /* 0x0000000748067220 */ /* 0x000fe20000410000 */
[----:B------:R-:W-:Y:S01]  /*06e0*/  SHF.R.U64 R78, R2, 0x18, R3 ;  /* 0x00000018024e7819 */ /* 0x000fe20000001203 */
[----:B------:R-:W-:Y:S01]  /*06f0*/  FMUL.FTZ R5, R72, R71 ;  /* 0x0000004748057220 */ /* 0x000fe20000410000 */
[----:B------:R-:W-:Y:S02]  /*0700*/  PRMT R81, R2, 0x7610, R81 ;  /* 0x0000761002517816 */ /* 0x000fe40000000051 */
[----:B------:R-:W-:Y:S01]  /*0710*/  PRMT R11, R56, 0x7610, R11 ;  /* 0x00007610380b7816 */ /* 0x000fe2000000000b */
[----:B------:R-:W-:Y:S01]  /*0720*/  FMUL.FTZ R56, R40, R69 ;  /* 0x0000004528387220 */ /* 0x000fe20000410000 */
[----:B------:R-:W-:-:S02]  /*0730*/  SHF.R.U32.HI R76, RZ, 0x10, R3 ;  /* 0x00000010ff4c7819 */ /* 0x000fc40000011603 */
[----:B------:R-:W-:Y:S02]  /*0740*/  SHF.R.U32.HI R77, RZ, 0x18, R3 ;  /* 0x00000018ff4d7819 */ /* 0x000fe40000011603 */
[----:B------:R-:W-:Y:S01]  /*0750*/  PRMT R2, R3, 0x7610, R2 ;  /* 0x0000761003027816 */ /* 0x000fe20000000002 */
[----:B------:R-:W-:Y:S01]  /*0760*/  FMUL.FTZ R3, R72, R67 ;  /* 0x0000004348037220 */ /* 0x000fe20000410000 */
[--C-:B------:R-:W-:Y:S01]  /*0770*/  FADD.FTZ R73, R8, -R62.reuse ;  /* 0x8000003e08497221 */ /* 0x100fe20000010000 */
[----:B------:R-:W-:Y:S01]  /*0780*/  FADD.FTZ R9, R9, -R62 ;  /* 0x8000003e09097221 */ /* 0x000fe20000010000 */
[--C-:B------:R-:W-:Y:S02]  /*0790*/  HADD2.F32 R63, -RZ, R59.reuse.H0_H0 ;  /* 0x2000003bff3f7230 */ /* 0x100fe40000004100 */
[----:B------:R-:W-:Y:S01]  /*07a0*/  FFMA.FTZ R23, R6, R60, R23 ;  /* 0x0000003c06177223 */ /* 0x000fe20000010017 */
[----:B------:R-:W-:Y:S02]  /*07b0*/  HADD2.F32 R64, -RZ, R59.H1_H1 ;  /* 0x3000003bff407230 */ /* 0x000fe40000004100 */
[----:B------:R-:W-:Y:S01]  /*07c0*/  FADD.FTZ R31, R31, R60 ;  /* 0x0000003c1f1f7221 */ /* 0x000fe20000010000 */
[----:B------:R-:W-:-:S02]  /*07d0*/  HADD2.F32 R61, -RZ, R58.H0_H0 ;  /* 0x2000003aff3d7230 */ /* 0x000fc40000004100 */
[----:B------:R-:W-:Y:S01]  /*07e0*/  FMUL.FTZ R59, R43, R60 ;  /* 0x0000003c2b3b7220 */ /* 0x000fe20000410000 */
[----:B------:R-:W-:Y:S02]  /*07f0*/  HADD2.F32 R62, -RZ, R58.H1_H1 ;  /* 0x3000003aff3e7230 */ /* 0x000fe40000004100 */
[----:B------:R-:W-:Y:S01]  /*0800*/  FMUL.FTZ R57, R41, R66 ;  /* 0x0000004229397220 */ /* 0x000fe20000410000 */
[-C--:B------:R-:W-:Y:S01]  /*0810*/  FFMA.FTZ R22, R5, R65.reuse, R22 ;  /* 0x0000004105167223 */ /* 0x080fe20000010016 */
[----:B------:R-:W-:Y:S01]  /*0820*/  FADD.FTZ R30, R30, R65 ;  /* 0x000000411e1e7221 */ /* 0x000fe20000010000 */
[----:B------:R-:W-:Y:S01]  /*0830*/  FMUL.FTZ R58, R42, R65 ;  /* 0x000000412a3a7220 */ /* 0x000fe20000410000 */
[----:B------:R-:W-:Y:S01]  /*0840*/  FADD.FTZ R60, RZ, R56 ;  /* 0x00000038ff3c7221 */ /* 0x000fe20000010000 */
[----:B------:R-:W-:Y:S01]  /*0850*/  FFMA.FTZ R65, R3, R56, RZ ;  /* 0x0000003803417223 */ /* 0x000fe200000100ff */
[----:B------:R-:W-:Y:S01]  /*0860*/  FFMA.FTZ R21, R4, R66, R21 ;  /* 0x0000004204157223 */ /* 0x000fe20000010015 */
[----:B------:R-:W-:Y:S01]  /*0870*/  FADD.FTZ R29, R29, R66 ;  /* 0x000000421d1d7221 */ /* 0x000fe20000010000 */
[----:B------:R-:W-:Y:S01]  /*0880*/  FADD.FTZ R67, R60, R57 ;  /* 0x000000393c437221 */ /* 0x000fe20000010000 */
[----:B------:R-:W-:Y:S01]  /*0890*/  FFMA.FTZ R66, R4, R57, R65 ;  /* 0x0000003904427223 */ /* 0x000fe20000010041 */
[C---:B------:R-:W-:Y:S01]  /*08a0*/  FMUL.FTZ R7, R72.reuse, R73 ;  /* 0x0000004948077220 */ /* 0x040fe20000410000 */
[----:B------:R-:W-:Y:S01]  /*08b0*/  FMUL.FTZ R8, R72, R9 ;  /* 0x0000000948087220 */ /* 0x000fe20000410000 */
[----:B------:R-:W-:Y:S01]  /*08c0*/  FADD.FTZ R70, R67, R58 ;  /* 0x0000003a43467221 */ /* 0x000fe20000010000 */
[----:B------:R-:W-:Y:S01]  /*08d0*/  FFMA.FTZ R65, R5, R58, R66 ;  /* 0x0000003a05417223 */ /* 0x000fe20000010042 */
[-C--:B------:R-:W-:Y:S01]  /*08e0*/  FFMA.FTZ R24, R7, R61.reuse, R24 ;  /* 0x0000003d07187223 */ /* 0x080fe20000010018 */
[----:B------:R-:W-:Y:S01]  /*08f0*/  FADD.FTZ R32, R32, R61 ;  /* 0x0000003d20207221 */ /* 0x000fe20000010000 */
[----:B------:R-:W-:Y:S01]  /*0900*/  FMUL.FTZ R60, R36, R61 ;  /* 0x0000003d243c7220 */ /* 0x000fe20000410000 */
[-C--:B------:R-:W-:Y:S01]  /*0910*/  FFMA.FTZ R25, R8, R62.reuse, R25 ;  /* 0x0000003e08197223 */ /* 0x080fe20000010019 */
[----:B------:R-:W-:Y:S01]  /*0920*/  FADD.FTZ R33, R33, R62 ;  /* 0x0000003e21217221 */ /* 0x000fe20000010000 */
        /* <DEDUP_REMOVED lines=21> */
.L_x_4549:
        /* <DEDUP_REMOVED lines=28> */
[----:B-1----:R-:W-:Y:S02]  /*0c40*/  MOV R70, RZ ;  /* 0x000000ff00467202 */ /* 0x002fe40000000f00 */
        /* <DEDUP_REMOVED lines=8> */
.L_x_4550:
[----:B------:R-:W-:Y:S05]  /*0cd0*/  BSYNC.RECONVERGENT B1 ;  /* 0x0000000000017941 */ /* 0x000fea0003800200 */
.L_x_4548:
        /* <DEDUP_REMOVED lines=20> */
.L_x_4586:
        /* <DEDUP_REMOVED lines=40> */
.L_x_4558:
[----:B------:R-:W-:Y:S05]  /*10a0*/  BSYNC.RECONVERGENT B3 ;  /* 0x0000000000037941 */ /* 0x000fea0003800200 */
.L_x_4557:
        /* <DEDUP_REMOVED lines=13> */
.L_x_4560:
[----:B------:R-:W-:Y:S05]  /*1180*/  BSYNC.RECONVERGENT B3 ;  /* 0x0000000000037941 */ /* 0x000fea0003800200 */
.L_x_4559:
        /* <DEDUP_REMOVED lines=13> */
.L_x_4562:
[----:B------:R-:W-:Y:S05]  /*1260*/  BSYNC.RECONVERGENT B3 ;  /* 0x0000000000037941 */ /* 0x000fea0003800200 */
.L_x_4561:
        /* <DEDUP_REMOVED lines=13> */
.L_x_4564:
[----:B------:R-:W-:Y:S05]  /*1340*/  BSYNC.RECONVERGENT B3 ;  /* 0x0000000000037941 */ /* 0x000fea0003800200 */
.L_x_4563:
        /* <DEDUP_REMOVED lines=13> */
.L_x_4566:
[----:B------:R-:W-:Y:S05]  /*1420*/  BSYNC.RECONVERGENT B3 ;  /* 0x0000000000037941 */ /* 0x000fea0003800200 */
.L_x_4565:
        /* <DEDUP_REMOVED lines=13> */
.L_x_4568:
[----:B------:R-:W-:Y:S05]  /*1500*/  BSYNC.RECONVERGENT B3 ;  /* 0x0000000000037941 */ /* 0x000fea0003800200 */
.L_x_4567:
        /* <DEDUP_REMOVED lines=13> */
.L_x_4570:
[----:B------:R-:W-:Y:S05]  /*15e0*/  BSYNC.RECONVERGENT B3 ;  /* 0x0000000000037941 */ /* 0x000fea0003800200 */
.L_x_4569:
        /* <DEDUP_REMOVED lines=13> */
.L_x_4556:
        /* <DEDUP_REMOVED lines=45> */
[----:B------:R-:W-:-:S02]  /*1990*/  @P1 F2FP.F16.F32.PACK_AB R54, RZ, R64 ;  /* 0x00000040ff36123e */ /* 0x000fc400000000ff */
[----:B------:R-:W-:Y:S02]  /*19a0*/  @P1 F2FP.F16.F32.PACK_AB R55, RZ, R65 ;  /* 0x00000041ff37123e */ /* 0x000fe400000000ff */
        /* <DEDUP_REMOVED lines=9> */
[----:B------:R-:W-:Y:S02]  /*1a40*/  @P1 F2FP.F16.F32.PACK_AB R74, RZ, R74 ;  /* 0x0000004aff4a123e */ /* 0x000fe400000000ff */
        /* <DEDUP_REMOVED lines=10> */
[----:B------:R-:W-:Y:S01]  /*1af0*/  @P1 F2FP.F16.F32.PACK_AB R55, RZ, R55 ;  /* 0x00000037ff37123e */ /* 0x000fe200000000ff */
[----:B------:R-:W-:Y:S01]  /*1b00*/  @P1 FMUL.FTZ R64, R65, R64 ;  /* 0x0000004041401220 */ /* 0x000fe20000410000 */
[----:B---3--:R-:W-:Y:S01]  /*1b10*/  @P1 FMUL.FTZ R69, R54, R69 ;  /* 0x0000004536451220 */ /* 0x008fe20000410000 */
[----:B------:R-:W-:Y:S01]  /*1b20*/  @P1 FMUL.FTZ R66, R67, R66 ;  /* 0x0000004243421220 */ /* 0x000fe20000410000 */
[----:B------:R-:W-:-:S02]  /*1b30*/  @P1 PRMT R45, R45, 0x5410, R55 ;  /* 0x000054102d2d1816 */ /* 0x000fc40000000037 */
[----:B------:R-:W-:Y:S01]  /*1b40*/  @P1 FMUL.FTZ R68, R69, R68 ;  /* 0x0000004445441220 */ /* 0x000fe20000410000 */
[----:B------:R-:W-:Y:S02]  /*1b50*/  @P1 FSEL R64, R64, RZ, P3 ;  /* 0x000000ff40401208 */ /* 0x000fe40001800000 */
[----:B------:R-:W-:Y:S02]  /*1b60*/  @P1 FSEL R66, R66, RZ, P2 ;  /* 0x000000ff42421208 */ /* 0x000fe40001000000 */
[----:B------:R-:W-:Y:S02]  /*1b70*/  @P1 FSEL R68, R68, RZ, P4 ;  /* 0x000000ff44441208 */ /* 0x000fe40002000000 */
[----:B------:R-:W-:Y:S02]  /*1b80*/  @P1 F2FP.F16.F32.PACK_AB R64, RZ, R64 ;  /* 0x00000040ff40123e */ /* 0x000fe400000000ff */
[----:B------:R-:W-:Y:S02]  /*1b90*/  @P1 F2FP.F16.F32.PACK_AB R66, RZ, R66 ;  /* 0x00000042ff42123e */ /* 0x000fe400000000ff */
[----:B------:R-:W-:-:S02]  /*1ba0*/  @P1 F2FP.F16.F32.PACK_AB R68, RZ, R68 ;  /* 0x00000044ff44123e */ /* 0x000fc400000000ff */
[----:B------:R-:W-:Y:S02]  /*1bb0*/  @P1 PRMT R46, R64, 0x7610, R46 ;  /* 0x00007610402e1816 */ /* 0x000fe4000000002e */
[----:B------:R-:W-:Y:S02]  /*1bc0*/  MOV R55, R72 ;  /* 0x0000004800377202 */ /* 0x000fe40000000f00 */
        /* <DEDUP_REMOVED lines=10> */
.L_x_4555:
[----:B------:R-:W-:Y:S01]  /*1c70*/  IMAD.U32 R86, RZ, RZ, UR22 ;  /* 0x00000016ff567e24 */ /* 0x000fe2000f8e00ff */
[----:B------:R-:W-:-:S04]  /*1c80*/  MOV R85, UR23 ;  /* 0x0000001700557c02 */ /* 0x000fc80008000f00 */
        /* <DEDUP_REMOVED lines=16> */
[----:B------:R-:W-:Y:S01]  /*1d90*/  IMAD.MOV.U32 R90, RZ, RZ, R12 ;  /* 0x000000ffff5a7224 */ /* 0x000fe200078e000c */
        /* <DEDUP_REMOVED lines=10> */
[----:B------:R-:W-:Y:S01]  /*1e40*/  MOV R70, R19 ;  /* 0x0000001300467202 */ /* 0x000fe20000000f00 */
[----:B------:R-:W-:Y:S01]  /*1e50*/  @P2 FFMA.FTZ R70, R72, R68, R19 ;  /* 0x0000004448462223 */ /* 0x000fe20000010013 */
[----:B------:R-:W-:Y:S01]  /*1e60*/  @P1 FSEL R64, R64, RZ, P0 ;  /* 0x000000ff40401208 */ /* 0x000fe20000000000 */
[----:B------:R-:W0:Y:S01]  /*1e70*/  @P1 LDC.64 R68, c[0x0][0x408] ;  /* 0x00010200ff441b82 */ /* 0x000e220000000a00 */
[----:B------:R-:W-:Y:S01]  /*1e80*/  @P1 FMUL.FTZ R66, R67, R66 ;  /* 0x0000004243421220 */ /* 0x000fe20000410000 */
[----:B------:R-:W-:Y:S01]  /*1e90*/  @P2 FADD.FTZ R65, R60, -R65 ;  /* 0x800000413c412221 */ /* 0x000fe20000010000 */
[----:B------:R-:W-:-:S02]  /*1ea0*/  @P1 F2FP.F16.F32.PACK_AB R64, RZ, R64 ;  /* 0x00000040ff40123e */ /* 0x000fc400000000ff */
[----:B------:R-:W-:Y:S01]  /*1eb0*/  @P1 LOP3.LUT P0, RZ, R79, 0xff, RZ, 0xc0, !PT ;  /* 0x000000ff4fff1812 */ /* 0x000fe2000780c0ff */
[----:B------:R-:W-:Y:S01]  /*1ec0*/  @P2 FFMA.FTZ R90, R72, R65, R12 ;  /* 0x00000041485a2223 */ /* 0x000fe2000001000c */
[----:B------:R-:W-:Y:S02]  /*1ed0*/  @P1 FSEL R66, R66, RZ, P3 ;  /* 0x000000ff42421208 */ /* 0x000fe40001800000 */
[----:B------:R-:W-:Y:S02]  /*1ee0*/  @P1 PRMT R44, R64, 0x7610, R44 ;  /* 0x00007610402c1816 */ /* 0x000fe4000000002c */
[----:B------:R-:W-:Y:S01]  /*1ef0*/  @P1 F2FP.F16.F32.PACK_AB R66, RZ, R66 ;  /* 0x00000042ff42123e */ /* 0x000fe200000000ff */
        /* <DEDUP_REMOVED lines=8> */
[----:B------:R-:W-:Y:S01]  /*1f80*/  MOV R92, R13 ;  /* 0x0000000d005c7202 */ /* 0x000fe20000000f00 */
[----:B------:R-:W0:Y:S02]  /*1f90*/  @P1 LDC.64 R68, c[0x0][0x408] ;  /* 0x00010200ff441b82 */ /* 0x000e240000000a00 */
[----:B------:R-:W-:Y:S01]  /*1fa0*/  @P2 FFMA.FTZ R92, R72, R71, R13 ;  /* 0x00000047485c2223 */ /* 0x000fe2000001000d */
[----:B------:R-:W-:Y:S01]  /*1fb0*/  @P2 FFMA.FTZ R71, R9, R74, R73 ;  /* 0x0000004a09472223 */ /* 0x000fe20000010049 */
[----:B------:R-:W-:Y:S01]  /*1fc0*/  @P1 FSEL R75, R75, RZ, P0 ;  /* 0x000000ff4b4b1208 */ /* 0x000fe20000000000 */
[----:B-1----:R-:W-:Y:S01]  /*1fd0*/  @P1 FMUL.FTZ R65, R70, R65 ;  /* 0x0000004146411220 */ /* 0x002fe20000410000 */
[----:B------:R-:W-:Y:S01]  /*1fe0*/  @P1 LOP3.LUT P0, RZ, R2, 0xff, RZ, 0xc0, !PT ;  /* 0x000000ff02ff1812 */ /* 0x000fe2000780c0ff */
[----:B------:R-:W-:Y:S01]  /*1ff0*/  @P2 FADD.FTZ R71, R62, -R71 ;  /* 0x800000473e472221 */ /* 0x000fe20000010000 */
[----:B------:R-:W-:Y:S01]  /*2000*/  @P1 F2FP.F16.F32.PACK_AB R75, RZ, R75 ;  /* 0x0000004bff4b123e */ /* 0x000fe200000000ff */
        /* <DEDUP_REMOVED lines=9> */
[----:B------:R-:W-:Y:S02]  /*20a0*/  @P1 F2FP.F16.F32.PACK_AB R64, RZ, R64 ;  /* 0x00000040ff40123e */ /* 0x000fe400000000ff */
[----:B------:R-:W-:Y:S01]  /*20b0*/  @P1 FSEL R66, R66, RZ, P0 ;  /* 0x000000ff42421208 */ /* 0x000fe20000000000 */
[----:B0-----:R-:W-:Y:S01]  /*20c0*/  @P1 FMUL.FTZ R69, R92, R69 ;  /* 0x000000455c451220 */ /* 0x001fe20000410000 */
[----:B------:R-:W-:-:S02]  /*20d0*/  @P1 PRMT R45, R45, 0x5410, R64 ;  /* 0x000054102d2d1816 */ /* 0x000fc40000000040 */
[----:B------:R-:W-:Y:S01]  /*20e0*/  @P1 F2FP.F16.F32.PACK_AB R66, RZ, R66 ;  /* 0x00000042ff42123e */ /* 0x000fe200000000ff */
[----:B------:R-:W-:-:S03]  /*20f0*/  @P1 FMUL.FTZ R68, R69, R68 ;  /* 0x0000004445441220 */ /* 0x000fc60000410000 */
[----:B------:R-:W-:Y:S02]  /*2100*/  @P1 PRMT R46, R66, 0x7610, R46 ;  /* 0x00007610422e1816 */ /* 0x000fe4000000002e */
[----:B------:R-:W-:-:S04]  /*2110*/  @P1 FSEL R68, R68, RZ, P3 ;  /* 0x000000ff44441208 */ /* 0x000fc80001800000 */
[----:B------:R-:W-:Y:S01]  /*2120*/  @P1 F2FP.F16.F32.PACK_AB R68, RZ, R68 ;  /* 0x00000044ff44123e */ /* 0x000fe200000000ff */
[----:B-1----:R-:W-:-:S03]  /*2130*/  @P1 FMUL.FTZ R71, R90, R71 ;  /* 0x000000475a471220 */ /* 0x002fc60000410000 */
[----:B------:R-:W-:Y:S01]  /*2140*/  @P1 PRMT R46, R46, 0x5410, R68 ;  /* 0x000054102e2e1816 */ /* 0x000fe20000000044 */
[----:B------:R-:W-:-:S05]  /*2150*/  @P1 FMUL.FTZ R70, R71, R70 ;  /* 0x0000004647461220 */ /* 0x000fca0000410000 */
[----:B------:R-:W-:-:S04]  /*2160*/  @P1 FSEL R70, R70, RZ, P4 ;  /* 0x000000ff46461208 */ /* 0x000fc80002000000 */
[----:B------:R-:W-:-:S04]  /*2170*/  @P1 F2FP.F16.F32.PACK_AB R70, RZ, R70 ;  /* 0x00000046ff46123e */ /* 0x000fc800000000ff */
        /* <DEDUP_REMOVED lines=13> */
.L_x_4572:
[----:B------:R-:W0:Y:S01]  /*2250*/  @P1 LDC.64 R50, c[0x0][0x408] ;  /* 0x00010200ff321b82 */ /* 0x000e220000000a00 */
[--C-:B------:R-:W-:Y:S01]  /*2260*/  @P2 FFMA.FTZ R49, R3, R74, R73.reuse ;  /* 0x0000004a03312223 */ /* 0x100fe20000010049 */
[----:B-----5:R-:W-:Y:S01]  /*2270*/  MOV R48, R16 ;  /* 0x0000001000307202 */ /* 0x020fe20000000f00 */
[-CC-:B------:R-:W-:Y:S01]  /*2280*/  @P2 FFMA.FTZ R64, R10, R74.reuse, R73.reuse ;  /* 0x0000004a0a402223 */ /* 0x180fe20000010049 */
[-C--:B------:R-:W-:Y:S01]  /*2290*/  @P2 FFMA.FTZ R52, R4, R74.reuse, R73 ;  /* 0x0000004a04342223 */ /* 0x080fe20000010049 */
[----:B------:R-:W-:Y:S01]  /*22a0*/  @P2 FADD.FTZ R49, R56, -R49 ;  /* 0x8000003138312221 */ /* 0x000fe20000010000 */
[----:B------:R-:W-:Y:S01]  /*22b0*/  @P1 LOP3.LUT P0, RZ, R81, 0xff, RZ, 0xc0, !PT ;  /* 0x000000ff51ff1812 */ /* 0x000fe2000780c0ff */
[-CC-:B------:R-:W-:Y:S01]  /*22c0*/  @P2 FFMA.FTZ R53, R5, R74.reuse, R73.reuse ;  /* 0x0000004a05352223 */ /* 0x180fe20000010049 */
[----:B------:R-:W1:Y:S01]  /*22d0*/  @P1 LDC.64 R68, c[0x0][0x408] ;  /* 0x00010200ff441b82 */ /* 0x000e620000000a00 */
[----:B------:R-:W-:Y:S01]  /*22e0*/  @P2 FFMA.FTZ R48, R72, R49, R16 ;  /* 0x0000003148302223 */ /* 0x000fe20000010010 */
[----:B------:R-:W-:Y:S01]  /*22f0*/  @P2 FADD.FTZ R49, R63, -R64 ;  /* 0x800000403f312221 */ /* 0x000fe20000010000 */
[----:B------:R-:W-:Y:S01]  /*2300*/  @P2 FADD.FTZ R52, R57, -R52 ;  /* 0x8000003439342221 */ /* 0x000fe20000010000 */
[----:B------:R-:W-:Y:S01]  /*2310*/  MOV R55, R15 ;  /* 0x0000000f00377202 */ /* 0x000fe20000000f00 */
[-C--:B------:R-:W-:Y:S01]  /*2320*/  @P2 FFMA.FTZ R54, R6, R74.reuse, R73 ;  /* 0x0000004a06362223 */ /* 0x080fe20000010049 */
[----:B------:R-:W-:Y:S01]  /*2330*/  @P2 FFMA.FTZ R55, R72, R49, R15 ;  /* 0x0000003148372223 */ /* 0x000fe2000001000f */
[-CC-:B------:R-:W-:Y:S01]  /*2340*/  @P2 FFMA.FTZ R65, R7, R74.reuse, R73.reuse ;  /* 0x0000004a07412223 */ /* 0x180fe20000010049 */
[----:B------:R-:W-:Y:S01]  /*2350*/  @P2 FFMA.FTZ R64, R8, R74, R73 ;  /* 0x0000004a08402223 */ /* 0x000fe20000010049 */
[----:B------:R-:W-:-:S02]  /*2360*/  IMAD.MOV.U32 R49, RZ, RZ, R17 ;  /* 0x000000ffff317224 */ /* 0x000fc400078e0011 */
        /* <DEDUP_REMOVED lines=8> */
[--C-:B------:R-:W-:Y:S02]  /*23f0*/  IMAD.MOV.U32 R52, RZ, RZ, R12.reuse ;  /* 0x000000ffff347224 */ /* 0x100fe400078e000c */
[C---:B------:R-:W-:Y:S01]  /*2400*/  @P2 FFMA.FTZ R52, R72.reuse, R65, R12 ;  /* 0x0000004148342223 */ /* 0x040fe2000001000c */
[----:B------:R-:W-:Y:S01]  /*2410*/  @P1 FMUL.FTZ R66, R51, R50 ;  /* 0x0000003233421220 */ /* 0x000fe20000410000 */
[----:B------:R-:W-:Y:S01]  /*2420*/  MOV R50, R18 ;  /* 0x0000001200327202 */ /* 0x000fe20000000f00 */
[----:B------:R-:W-:Y:S01]  /*2430*/  @P2 FFMA.FTZ R50, R72, R53, R18 ;  /* 0x0000003548322223 */ /* 0x000fe20000010012 */
[----:B------:R-:W-:Y:S01]  /*2440*/  MOV R51, R19 ;  /* 0x0000001300337202 */ /* 0x000fe20000000f00 */
[----:B-1----:R-:W-:Y:S01]  /*2450*/  @P1 FMUL.FTZ R69, R49, R69 ;  /* 0x0000004531451220 */ /* 0x002fe20000410000 */
[----:B------:R-:W-:Y:S01]  /*2460*/  @P1 FSEL R66, R66, RZ, P0 ;  /* 0x000000ff42421208 */ /* 0x000fe20000000000 */
[C---:B------:R-:W-:Y:S01]  /*2470*/  @P2 FFMA.FTZ R51, R72.reuse, R54, R19 ;  /* 0x0000003648332223 */ /* 0x040fe20000010013 */
[----:B------:R-:W-:Y:S01]  /*2480*/  MOV R53, R13 ;  /* 0x0000000d00357202 */ /* 0x000fe20000000f00 */
[C---:B------:R-:W-:Y:S01]  /*2490*/  @P2 FFMA.FTZ R53, R72.reuse, R64, R13 ;  /* 0x0000004048352223 */ /* 0x040fe2000001000d */
[----:B------:R-:W-:Y:S01]  /*24a0*/  @P1 F2FP.F16.F32.PACK_AB R70, RZ, R66 ;  /* 0x00000042ff46123e */ /* 0x000fe200000000ff */
[----:B------:R-:W0:Y:S01]  /*24b0*/  @P1 LDC.64 R64, c[0x0][0x408] ;  /* 0x00010200ff401b82 */ /* 0x000e220000000a00 */
[----:B------:R-:W-:Y:S01]  /*24c0*/  MOV R54, R14 ;  /* 0x0000000e00367202 */ /* 0x000fe20000000f00 */
[----:B------:R-:W-:Y:S01]  /*24d0*/  @P2 FFMA.FTZ R54, R72, R73, R14 ;  /* 0x0000004948362223 */ /* 0x000fe2000001000e */
[----:B------:R-:W-:Y:S01]  /*24e0*/  @P1 FMUL.FTZ R87, R69, R68 ;  /* 0x0000004445571220 */ /* 0x000fe20000410000 */
[----:B------:R-:W-:-:S02]  /*24f0*/  @P1 PRMT R44, R70, 0x7610, R44 ;  /* 0x00007610462c1816 */ /* 0x000fc4000000002c */
[----:B------:R-:W-:Y:S02]  /*2500*/  @P1 LOP3.LUT P0, RZ, R80, 0xff, RZ, 0xc0, !PT ;  /* 0x000000ff50ff1812 */ /* 0x000fe4000780c0ff */
[----:B------:R-:W1:Y:S01]  /*2510*/  @P1 LDC.64 R66, c[0x0][0x408] ;  /* 0x00010200ff421b82 */ /* 0x000e620000000a00 */
[----:B------:R-:W-:Y:S02]  /*2520*/  @P1 LOP3.LUT P3, RZ, R78, 0xff, RZ, 0xc0, !PT ;  /* 0x000000ff4eff1812 */ /* 0x000fe4000786c0ff */
[----:B------:R-:W-:Y:S02]  /*2530*/  @P1 LOP3.LUT P2, RZ, R79, 0xff, RZ, 0xc0, !PT ;  /* 0x000000ff4fff1812 */ /* 0x000fe4000784c0ff */
[----:B------:R-:W-:Y:S02]  /*2540*/  @P1 FSEL R87, R87, RZ, P0 ;  /* 0x000000ff57571208 */ /* 0x000fe40000000000 */
[----:B------:R-:W-:Y:S01]  /*2550*/  @P1 LOP3.LUT P0, RZ, R2, 0xff, RZ, 0xc0, !PT ;  /* 0x000000ff02ff1812 */ /* 0x000fe2000780c0ff */
[----:B------:R-:W2:Y:S01]  /*2560*/  @P1 LDC.64 R68, c[0x0][0x408] ;  /* 0x00010200ff441b82 */ /* 0x000ea20000000a00 */
[----:B------:R-:W-:-:S07]  /*2570*/  @P1 LOP3.LUT P4, RZ, R77, 0xff, RZ, 0xc0, !PT ;  /* 0x000000ff4dff1812 */ /* 0x000fce000788c0ff */
        /* <DEDUP_REMOVED lines=14> */
[----:B------:R-:W-:Y:S01]  /*2660*/  @P1 F2FP.F16.F32.PACK_AB R64, RZ, R87 ;  /* 0x00000057ff40123e */ /* 0x000fe200000000ff */
[----:B---3--:R-:W-:Y:S01]  /*2670*/  @P1 FMUL.FTZ R73, R54, R73 ;  /* 0x0000004936491220 */ /* 0x008fe20000410000 */
[----:B------:R-:W-:Y:S02]  /*2680*/  @P1 F2FP.F16.F32.PACK_AB R66, RZ, R66 ;  /* 0x00000042ff42123e */ /* 0x000fe400000000ff */
[----:B------:R-:W-:Y:S01]  /*2690*/  @P1 FSEL R68, R68, RZ, P0 ;  /* 0x000000ff44441208 */ /* 0x000fe20000000000 */
[----:B------:R-:W-:Y:S01]  /*26a0*/  @P1 FMUL.FTZ R72, R73, R72 ;  /* 0x0000004849481220 */ /* 0x000fe20000410000 */
[----:B------:R-:W-:Y:S02]  /*26b0*/  @P1 PRMT R45, R65, 0x7610, R45 ;  /* 0x00007610412d1816 */ /* 0x000fe4000000002d */
[----:B------:R-:W-:Y:S01]  /*26c0*/  @P1 F2FP.F16.F32.PACK_AB R68, RZ, R68 ;  /* 0x00000044ff44123e */ /* 0x000fe200000000ff */
[----:B0-----:R-:W-:Y:S01]  /*26d0*/  @P1 FMUL.FTZ R71, R53, R71 ;  /* 0x0000004735471220 */ /* 0x001fe20000410000 */
[----:B------:R-:W-:-:S02]  /*26e0*/  @P1 FSEL R72, R72, RZ, P3 ;  /* 0x000000ff48481208 */ /* 0x000fc40001800000 */
[----:B------:R-:W-:Y:S01]  /*26f0*/  @P1 PRMT R46, R68, 0x7610, R46 ;  /* 0x00007610442e1816 */ /* 0x000fe2000000002e */
[----:B------:R-:W-:Y:S01]  /*2700*/  @P1 FMUL.FTZ R70, R71, R70 ;  /* 0x0000004647461220 */ /* 0x000fe20000410000 */
[----:B------:R-:W-:Y:S02]  /*2710*/  @P1 F2FP.F16.F32.PACK_AB R72, RZ, R72 ;  /* 0x00000048ff48123e */ /* 0x000fe400000000ff */
[----:B------:R-:W-:Y:S01]  /*2720*/  @P1 PRMT R44, R44, 0x5410, R64 ;  /* 0x000054102c2c1816 */ /* 0x000fe20000000040 */
[----:B-1----:R-:W-:Y:S01]  /*2730*/  @P1 FMUL.FTZ R75, R55, R75 ;  /* 0x0000004b374b1220 */ /* 0x002fe20000410000 */
[----:B------:R-:W-:Y:S02]  /*2740*/  @P1 FSEL R70, R70, RZ, P2 ;  /* 0x000000ff46461208 */ /* 0x000fe40001000000 */
[----:B------:R-:W-:Y:S01]  /*2750*/  @P1 PRMT R47, R72, 0x7610, R47 ;  /* 0x00007610482f1816 */ /* 0x000fe2000000002f */
[----:B------:R-:W-:Y:S01]  /*2760*/  @P1 FMUL.FTZ R74, R75, R74 ;  /* 0x0000004a4b4a1220 */ /* 0x000fe20000410000 */
[----:B------:R-:W-:-:S02]  /*2770*/  @P1 F2FP.F16.F32.PACK_AB R70, RZ, R70 ;  /* 0x00000046ff46123e */ /* 0x000fc400000000ff */
[----:B------:R-:W-:Y:S02]  /*2780*/  @P1 PRMT R45, R45, 0x5410, R66 ;  /* 0x000054102d2d1816 */ /* 0x000fe40000000042 */
[----:B------:R-:W-:Y:S02]  /*2790*/  @P1 FSEL R74, R74, RZ, P4 ;  /* 0x000000ff4a4a1208 */ /* 0x000fe40002000000 */
[----:B------:R-:W-:Y:S02]  /*27a0*/  @P1 PRMT R46, R46, 0x5410, R70 ;  /* 0x000054102e2e1816 */ /* 0x000fe40000000046 */
[----:B------:R-:W-:-:S04]  /*27b0*/  @P1 F2FP.F16.F32.PACK_AB R74, RZ, R74 ;  /* 0x0000004aff4a123e */ /* 0x000fc800000000ff */
[----:B------:R-:W-:-:S07]  /*27c0*/  @P1 PRMT R47, R47, 0x5410, R74 ;  /* 0x000054102f2f1816 */ /* 0x000fce000000004a */
.L_x_4571:
[----:B------:R-:W-:Y:S05]  /*27d0*/  BSYNC.RECONVERGENT B1 ;  /* 0x0000000000017941 */ /* 0x000fea0003800200 */
.L_x_4554:
        /* <DEDUP_REMOVED lines=14> */
.L_x_4573:
[----:B------:R2:W-:Y:S02]  /*28c0*/  @P1 STG.E.128 desc[UR6][R66.64], R44 ;  /* 0x0000002c42001986 */ /* 0x0005e4000c101d06 */
.L_x_4553:
[----:B------:R-:W-:Y:S05]  /*28d0*/  BSYNC.RECONVERGENT B2 ;  /* 0x0000000000027941 */ /* 0x000fea0003800200 */
.L_x_4552:
[----:B012---:R-:W0:Y:S02]  /*28e0*/  LDC.64 R64, c[0x0][0x380] ;  /* 0x0000e000ff407b82 */ /* 0x007e240000000a00 */
[----:B0-----:R-:W-:-:S05]  /*28f0*/  IMAD R82, R64, 0x4, R82 ;  /* 0x0000000440527824 */ /* 0x001fca00078e0252 */
[----:B------:R-:W-:-:S13]  /*2900*/  ISETP.GE.AND P0, PT, R82, R65, PT ;  /* 0x000000415200720c */ /* 0x000fda0003f06270 */
[----:B------:R-:W-:Y:S05]  /*2910*/  @!P0 BRA `(.L_x_4574) ;  /* 0xffffffd800508947 */ /* 0x000fea000383ffff */
.L_x_4547:
[----:B------:R-:W-:Y:S05]  /*2920*/  BSYNC B0 ;  /* 0x0000000000007941 */ /* 0x000fea0003800000 */
.L_x_4546:
        /* <DEDUP_REMOVED lines=8> */
[----:B----4-:R-:W-:-:S04]  /*29b0*/  LOP3.LUT R0, R0, 0x1f, R5, 0xf8, !PT ;  /* 0x0000001f00007812 */ /* 0x010fc800078ef805 */
[-C--:B------:R-:W-:Y:S02]  /*29c0*/  LEA R0, R0, R3.reuse, 0x5 ;  /* 0x0000000300007211 */ /* 0x080fe400078e28ff */
[----:B------:R-:W-:-:S03]  /*29d0*/  LEA R3, R10, R3, 0x2 ;  /* 0x000000030a037211 */ /* 0x000fc600078e10ff */
        /* <DEDUP_REMOVED lines=26> */
[----:B------:R-:W-:Y:S01]  /*2b80*/  IADD3 R10, P0, PT, R23, R10, RZ ;  /* 0x0000000a170a7210 */ /* 0x000fe20007f1e0ff */
[----:B------:R-:W-:-:S03]  /*2b90*/  IMAD.IADD R0, R0, 0x1, R35 ;  /* 0x0000000100007824 */ /* 0x000fc600078e0223 */
        /* <DEDUP_REMOVED lines=22> */
[----:B------:R-:W-:Y:S01]  /*2d00*/  @P0 IMAD.MOV.U32 R2, RZ, RZ, R9 ;  /* 0x000000ffff020224 */ /* 0x000fe200078e0009 */
[----:B------:R-:W-:Y:S01]  /*2d10*/  @P0 MOV R3, R12 ;  /* 0x0000000c00030202 */ /* 0x000fe20000000f00 */
[----:B------:R-:W-:Y:S02]  /*2d20*/  @P0 IMAD.MOV.U32 R5, RZ, RZ, R10 ;  /* 0x000000ffff050224 */ /* 0x000fe400078e000a */
        /* <DEDUP_REMOVED lines=10> */
[----:B0-----:R-:W-:Y:S01]  /*2dd0*/  IMAD.MOV.U32 R2, RZ, RZ, R9 ;  /* 0x000000ffff027224 */ /* 0x001fe200078e0009 */
[----:B------:R-:W-:Y:S02]  /*2de0*/  MOV R3, R12 ;  /* 0x0000000c00037202 */ /* 0x000fe40000000f00 */
[----:B-1----:R-:W-:Y:S01]  /*2df0*/  MOV R4, R7 ;  /* 0x0000000700047202 */ /* 0x002fe20000000f00 */
[----:B------:R-:W-:Y:S01]  /*2e00*/  IMAD.MOV.U32 R5, RZ, RZ, R10 ;  /* 0x000000ffff057224 */ /* 0x000fe200078e000a */
[----:B------:R-:W-:Y:S06]  /*2e10*/  @!P1 EXIT ;  /* 0x000000000000994d */ /* 0x000fec0003800000 */
[----:B------:R-:W-:Y:S04]  /*2e20*/  STG.E desc[UR6][R2.64], R21 ;  /* 0x0000001502007986 */ /* 0x000fe8000c101906 */
[----:B------:R-:W-:Y:S01]  /*2e30*/  STG.E desc[UR6][R4.64], R15 ;  /* 0x0000000f04007986 */ /* 0x000fe2000c101906 */
[----:B------:R-:W-:Y:S05]  /*2e40*/  EXIT ;  /* 0x000000000000794d */ /* 0x000fea0003800000 */
.L_x_4551:
        /* <DEDUP_REMOVED lines=8> */
.L_x_4576:
[----:B------:R-:W-:Y:S05]  /*2ed0*/  BSYNC B1 ;  /* 0x0000000000017941 */ /* 0x000fea0003800000 */
.L_x_4575:
        /* <DEDUP_REMOVED lines=8> */
.L_x_4577:
[----:B------:R-:W-:-:S05]  /*2f60*/  FADD.FTZ R66, R64, R73 ;  /* 0x0000004940427221 */ /* 0x000fca0000010000 */
[----:B------:R-:W-:Y:S01]  /*2f70*/  MOV R88, R66 ;  /* 0x0000004200587202 */ /* 0x000fe20000000f00 */
[----:B------:R-:W-:Y:S01]  /*2f80*/  IMAD.MOV.U32 R87, RZ, RZ, 0x2 ;  /* 0x00000002ff577424 */ /* 0x000fe200078e00ff */
[----:B------:R-:W-:-:S07]  /*2f90*/  MOV R65, R85 ;  /* 0x0000005500417202 */ /* 0x000fce0000000f00 */
[----:B------:R-:W-:Y:S05]  /*2fa0*/  WARPSYNC.COLLECTIVE R75, `(.L_x_4578) ;  /* 0x000000004b087348 */ /* 0x000fea0003c00000 */
[----:B------:R0:W1:Y:S02]  /*2fb0*/  SHFL.BFLY P0, R85, R88, R87, R90 ;  /* 0x0c00005758557389 */ /* 0x000064000000005a */
[----:B01----:R-:W-:Y:S05]  /*2fc0*/  ENDCOLLECTIVE ;  /* 0x000000000000791b */ /* 0x003fea0003800000 */
.L_x_4578:
[----:B------:R-:W-:-:S05]  /*2fd0*/  FADD.FTZ R65, R65, R70 ;  /* 0x0000004641417221 */ /* 0x000fca0000010000 */
[----:B------:R-:W-:Y:S02]  /*2fe0*/  MOV R88, R65 ;  /* 0x0000004100587202 */ /* 0x000fe40000000f00 */
[----:B------:R-:W-:-:S07]  /*2ff0*/  MOV R67, R85 ;  /* 0x0000005500437202 */ /* 0x000fce0000000f00 */
[----:B------:R-:W-:Y:S05]  /*3000*/  WARPSYNC.COLLECTIVE R75, `(.L_x_4579) ;  /* 0x000000004b087348 */ /* 0x000fea0003c00000 */
[----:B------:R0:W1:Y:S02]  /*3010*/  SHFL.BFLY P0, R85, R88, R87, R90 ;  /* 0x0c00005758557389 */ /* 0x000064000000005a */
[----:B01----:R-:W-:Y:S05]  /*3020*/  ENDCOLLECTIVE ;  /* 0x000000000000791b */ /* 0x003fea0003800000 */
.L_x_4579:
[----:B------:R-:W-:Y:S01]  /*3030*/  FADD.FTZ R67, R66, R67 ;  /* 0x0000004342437221 */ /* 0x000fe20000010000 */
[----:B------:R-:W-:-:S04]  /*3040*/  HFMA2 R87, -RZ, RZ, 0, 2.384185791015625e-07 ;  /* 0x00000004ff577431 */ /* 0x000fc800000001ff */
[----:B------:R-:W-:Y:S01]  /*3050*/  MOV R88, R67 ;  /* 0x0000004300587202 */ /* 0x000fe20000000f00 */
[----:B------:R-:W-:-:S07]  /*3060*/  IMAD.MOV.U32 R64, RZ, RZ, R85 ;  /* 0x000000ffff407224 */ /* 0x000fce00078e0055 */
[----:B------:R-:W-:Y:S05]  /*3070*/  WARPSYNC.COLLECTIVE R75, `(.L_x_4580) ;  /* 0x000000004b087348 */ /* 0x000fea0003c00000 */
[----:B------:R0:W1:Y:S02]  /*3080*/  SHFL.BFLY P0, R85, R88, R87, R90 ;  /* 0x0c00005758557389 */ /* 0x000064000000005a */
[----:B01----:R-:W-:Y:S05]  /*3090*/  ENDCOLLECTIVE ;  /* 0x000000000000791b */ /* 0x003fea0003800000 */
.L_x_4580:
[----:B------:R-:W-:-:S05]  /*30a0*/  FADD.FTZ R69, R65, R64 ;  /* 0x0000004041457221 */ /* 0x000fca0000010000 */
[----:B------:R-:W-:Y:S01]  /*30b0*/  MOV R88, R69 ;  /* 0x0000004500587202 */ /* 0x000fe20000000f00 */
[----:B------:R-:W-:-:S07]  /*30c0*/  IMAD.MOV.U32 R64, RZ, RZ, R85 ;  /* 0x000000ffff407224 */ /* 0x000fce00078e0055 */
[----:B------:R-:W-:Y:S05]  /*30d0*/  WARPSYNC.COLLECTIVE R75, `(.L_x_4581) ;  /* 0x000000004b087348 */ /* 0x000fea0003c00000 */
[----:B------:R0:W1:Y:S02]  /*30e0*/  SHFL.BFLY P0, R85, R88, R87, R90 ;  /* 0x0c00005758557389 */ /* 0x000064000000005a */
[----:B01----:R-:W-:Y:S05]  /*30f0*/  ENDCOLLECTIVE ;  /* 0x000000000000791b */ /* 0x003fea0003800000 */
.L_x_4581:
[----:B------:R-:W-:Y:S01]  /*3100*/  FADD.FTZ R71, R67, R64 ;  /* 0x0000004043477221 */ /* 0x000fe20000010000 */
[----:B------:R-:W-:-:S03]  /*3110*/  HFMA2 R87, -RZ, RZ, 0, 4.76837158203125e-07 ;  /* 0x00000008ff577431 */ /* 0x000fc600000001ff */
[----:B------:R-:W-:Y:S01]  /*3120*/  IMAD.MOV.U32 R88, RZ, RZ, R71 ;  /* 0x000000ffff587224 */ /* 0x000fe200078e0047 */
[----:B------:R-:W-:-:S07]  /*3130*/  MOV R86, R85 ;  /* 0x0000005500567202 */ /* 0x000fce0000000f00 */
[----:B------:R-:W-:Y:S05]  /*3140*/  WARPSYNC.COLLECTIVE R75, `(.L_x_4582) ;  /* 0x000000004b087348 */ /* 0x000fea0003c00000 */
[----:B------:R0:W1:Y:S02]  /*3150*/  SHFL.BFLY P0, R85, R88, R87, R90 ;  /* 0x0c00005758557389 */ /* 0x000064000000005a */
[----:B01----:R-:W-:Y:S05]  /*3160*/  ENDCOLLECTIVE ;  /* 0x000000000000791b */ /* 0x003fea0003800000 */
.L_x_4582:
[----:B------:R-:W-:-:S04]  /*3170*/  FADD.FTZ R86, R69, R86 ;  /* 0x0000005645567221 */ /* 0x000fc80000010000 */
[----:B------:R-:W-:Y:S01]  /*3180*/  IMAD.MOV.U32 R88, RZ, RZ, R86 ;  /* 0x000000ffff587224 */ /* 0x000fe200078e0056 */
[----:B------:R-:W-:-:S07]  /*3190*/  MOV R64, R85 ;  /* 0x0000005500407202 */ /* 0x000fce0000000f00 */
[----:B------:R-:W-:Y:S05]  /*31a0*/  WARPSYNC.COLLECTIVE R75, `(.L_x_4583) ;  /* 0x000000004b087348 */ /* 0x000fea0003c00000 */
[----:B------:R0:W1:Y:S02]  /*31b0*/  SHFL.BFLY P0, R85, R88, R87, R90 ;  /* 0x0c00005758557389 */ /* 0x000064000000005a */
[----:B01----:R-:W-:Y:S05]  /*31c0*/  ENDCOLLECTIVE ;  /* 0x000000000000791b */ /* 0x003fea0003800000 */
.L_x_4583:
[----:B------:R-:W-:-:S05]  /*31d0*/  FADD.FTZ R64, R71, R64 ;  /* 0x0000004047407221 */ /* 0x000fca0000010000 */
[----:B------:R-:W-:Y:S01]  /*31e0*/  MOV R88, R64 ;  /* 0x0000004000587202 */ /* 0x000fe20000000f00 */
[----:B------:R-:W-:Y:S01]  /*31f0*/  IMAD.MOV.U32 R87, RZ, RZ, 0x10 ;  /* 0x00000010ff577424 */ /* 0x000fe200078e00ff */
[----:B------:R-:W-:-:S07]  /*3200*/  MOV R73, R85 ;  /* 0x0000005500497202 */ /* 0x000fce0000000f00 */
[----:B------:R-:W-:Y:S05]  /*3210*/  WARPSYNC.COLLECTIVE R75, `(.L_x_4584) ;  /* 0x000000004b087348 */ /* 0x000fea0003c00000 */
[----:B------:R0:W1:Y:S02]  /*3220*/  SHFL.BFLY P0, R85, R88, R87, R90 ;  /* 0x0c00005758557389 */ /* 0x000064000000005a */
[----:B01----:R-:W-:Y:S05]  /*3230*/  ENDCOLLECTIVE ;  /* 0x000000000000791b */ /* 0x003fea0003800000 */
.L_x_4584:
[----:B------:R-:W-:-:S05]  /*3240*/  FADD.FTZ R73, R86, R73 ;  /* 0x0000004956497221 */ /* 0x000fca0000010000 */
[----:B------:R-:W-:Y:S02]  /*3250*/  MOV R88, R73 ;  /* 0x0000004900587202 */ /* 0x000fe40000000f00 */
[----:B------:R-:W-:-:S07]  /*3260*/  MOV R65, R85 ;  /* 0x0000005500417202 */ /* 0x000fce0000000f00 */
[----:B------:R-:W-:Y:S05]  /*3270*/  WARPSYNC.COLLECTIVE R75, `(.L_x_4585) ;  /* 0x000000004b087348 */ /* 0x000fea0003c00000 */
[----:B------:R0:W1:Y:S02]  /*3280*/  SHFL.BFLY P0, R85, R88, R87, R90 ;  /* 0x0c00005758557389 */ /* 0x000064000000005a */
[----:B01----:R-:W-:Y:S05]  /*3290*/  ENDCOLLECTIVE ;  /* 0x000000000000791b */ /* 0x003fea0003800000 */
.L_x_4585:
[----:B------:R-:W-:Y:S01]  /*32a0*/  MOV R66, R85 ;  /* 0x0000005500427202 */ /* 0x000fe20000000f00 */
[----:B------:R-:W-:Y:S06]  /*32b0*/  BRA `(.L_x_4586) ;  /* 0xffffffd800d87947 */ /* 0x000fec000383ffff */
.L_x_4587:
        /* <DEDUP_REMOVED lines=12> */
.L_x_6487:


//--------------------- .text._ZN10layer_norm22ln_bwd_finalize_kernelINS_22Kernel_traits_finalizeILj256Ef6__halffS2_fjLb0ELj1024ELj4ENS_18Kernel_traits_baseILj256EfS2_fS2_fjLj1024EEEEELb0ELb1EEEvNS_9BwdParamsE --------------------------
	.section	.text._ZN10layer_norm22ln_bwd_finalize_kernelINS_22Kernel_traits_finalizeILj256Ef6__halffS2_fjLb0ELj1024ELj4ENS_18Kernel_traits_baseILj256EfS2_fS2_fjLj1024EEEEELb0ELb1EEEvNS_9BwdParamsE,"ax",@progbits
	.align	128
        .global         _ZN10layer_norm22ln_bwd_finalize_kernelINS_22Kernel_traits_finalizeILj256Ef6__halffS2_fjLb0ELj1024ELj4ENS_18Kernel_traits_baseILj256EfS2_fS2_fjLj1024EEEEELb0ELb1EEEvNS_9BwdParamsE
        .type           _ZN10layer_norm22ln_bwd_finalize_kernelINS_22Kernel_traits_finalizeILj256Ef6__halffS2_fjLb0ELj1024ELj4ENS_18Kernel_traits_baseILj256EfS2_fS2_fjLj1024EEEEELb0ELb1EEEvNS_9BwdParamsE,@function
        .size           _ZN10layer_norm22ln_bwd_finalize_kernelINS_22Kernel_traits_finalizeILj256Ef6__halffS2_fjLb0ELj1024ELj4ENS_18Kernel_traits_baseILj256EfS2_fS2_fjLj1024EEEEELb0ELb1EEEvNS_9BwdParamsE,(.L_x_6488 - _ZN10layer_norm22ln_bwd_finalize_kernelINS_22Kernel_traits_finalizeILj256Ef6__halffS2_fjLb0ELj1024ELj4ENS_18Kernel_traits_baseILj256EfS2_fS2_fjLj1024EEEEELb0ELb1EEEvNS_9BwdParamsE)
        .other          _ZN10layer_norm22ln_bwd_finalize_kernelINS_22Kernel_traits_finalizeILj256Ef6__halffS2_fjLb0ELj1024ELj4ENS_18Kernel_traits_baseILj256EfS2_fS2_fjLj1024EEEEELb0ELb1EEEvNS_9BwdParamsE,@"STO_CUDA_ENTRY STV_DEFAULT"
_ZN10layer_norm22ln_bwd_finalize_kernelINS_22Kernel_traits_finalizeILj256Ef6__halffS2_fjLb0ELj1024ELj4ENS_18Kernel_traits_baseILj256EfS2_fS2_fjLj1024EEEEELb0ELb1EEEvNS_9BwdParamsE:
.text._ZN10layer_norm22ln_bwd_finalize_kernelINS_22Kernel_traits_finalizeILj256Ef6__halffS2_fjLb0ELj1024ELj4ENS_18Kernel_traits_baseILj256EfS2_fS2_fjLj1024EEEEELb0ELb1EEEvNS_9BwdParamsE:
        /* <DEDUP_REMOVED lines=77> */
.L_x_4592:
        /* <DEDUP_REMOVED lines=118> */
.L_x_4591:
[----:B------:R-:W-:Y:S05]  /*0c30*/  BSYNC.RECONVERGENT B1 ;  /* 0x0000000000017941 */ /* 0x000fea0003800200 */
.L_x_4590:
        /* <DEDUP_REMOVED lines=69> */
.L_x_4594:
[----:B------:R-:W-:Y:S05]  /*1090*/  BSYNC.RECONVERGENT B1 ;  /* 0x0000000000017941 */ /* 0x000fea0003800200 */
.L_x_4593:
        /* <DEDUP_REMOVED lines=38> */
.L_x_4596:
[----:B------:R-:W-:Y:S05]  /*1300*/  BSYNC.RECONVERGENT B1 ;  /* 0x0000000000017941 */ /* 0x000fea0003800200 */
.L_x_4595:
[----:B------:R-:W-:Y:S05]  /*1310*/  @!P1 BRA `(.L_x_4589) ;  /* 0x0000000000409947 */ /* 0x000fea0003800000 */
[----:B------:R-:W0:Y:S01]  /*1320*/  LDC R14, c[0x0][0x388] ;  /* 0x0000e200ff0e7b82 */ /* 0x000e220000000800 */
[----:B------:R-:W-:-:S07]  /*1330*/  IADD3 R12, PT, PT, -R54, RZ, RZ ;  /* 0x000000ff360c7210 */ /* 0x000fce0007ffe1ff */
[----:B------:R-:W1:Y:S08]  /*1340*/  LDC.64 R8, c[0x0][0x440] ;  /* 0x00011000ff087b82 */ /* 0x000e700000000a00 */
[----:B------:R-:W2:Y:S01]  /*1350*/  LDC.64 R10, c[0x0][0x448] ;  /* 0x00011200ff0a7b82 */ /* 0x000ea20000000a00 */
[----:B0-----:R-:W-:-:S05]  /*1360*/  IMAD R0, R3, R14, R0 ;  /* 0x0000000e03007224 */ /* 0x001fca00078e0200 */
[----:B------:R-:W-:-:S07]  /*1370*/  IADD3 R3, PT, PT, R57, R0, RZ ;  /* 0x0000000039037210 */ /* 0x000fce0007ffe0ff */
.L_x_4597:
        /* <DEDUP_REMOVED lines=10> */
.L_x_4589:
[----:B------:R-:W-:Y:S05]  /*1420*/  BSYNC.RECONVERGENT B0 ;  /* 0x0000000000007941 */ /* 0x000fea0003800200 */
.L_x_4588:
        /* <DEDUP_REMOVED lines=57> */
.L_x_4598:
        /* <DEDUP_REMOVED lines=12> */
.L_x_6488:


//--------------------- .text._ZN10layer_norm13ln_bwd_kernelINS_13Kernel_traitsIf6__halffS2_fjLj256ELj1ELj4ELj1ELj16ENS_18Kernel_traits_baseILj256EfS2_fS2_fjLj128EEEEELb1ELb0ELb1ELb1EEEvNS_9BwdParamsE --------------------------
	.section	.text._ZN10layer_norm13ln_bwd_kernelINS_13Kernel_traitsIf6__halffS2_fjLj256ELj1ELj4ELj1ELj16ENS_18Kernel_traits_baseILj256EfS2_fS2_fjLj128EEEEELb1ELb0ELb1ELb1EEEvNS_9BwdParamsE,"ax",@progbits
	.align	128
        .global         _ZN10layer_norm13ln_bwd_kernelINS_13Kernel_traitsIf6__halffS2_fjLj256ELj1ELj4ELj1ELj16ENS_18Kernel_traits_baseILj256EfS2_fS2_fjLj128EEEEELb1ELb0ELb1ELb1EEEvNS_9BwdParamsE
        .type           _ZN10layer_norm13ln_bwd_kernelINS_13Kernel_traitsIf6__halffS2_fjLj256ELj1ELj4ELj1ELj16ENS_18Kernel_traits_baseILj256EfS2_fS2_fjLj128EEEEELb1ELb0ELb1ELb1EEEvNS_9BwdParamsE,@function
        .size           _ZN10layer_norm13ln_bwd_kernelINS_13Kernel_traitsIf6__halffS2_fjLj256ELj1ELj4ELj1ELj16ENS_18Kernel_traits_baseILj256EfS2_fS2_fjLj128EEEEELb1ELb0ELb1ELb1EEEvNS_9BwdParamsE,(.L_x_6489 - _ZN10layer_norm13ln_bwd_kernelINS_13Kernel_traitsIf6__halffS2_fjLj256ELj1ELj4ELj1ELj16ENS_18Kernel_traits_baseILj256EfS2_fS2_fjLj128EEEEELb1ELb0ELb1ELb1EEEvNS_9BwdParamsE)
        .other          _ZN10layer_norm13ln_bwd_kernelINS_13Kernel_traitsIf6__halffS2_fjLj256ELj1ELj4ELj1ELj16ENS_18Kernel_traits_baseILj256EfS2_fS2_fjLj128EEEEELb1ELb0ELb1ELb1EEEvNS_9BwdParamsE,@"STO_CUDA_ENTRY STV_DEFAULT"
_ZN10layer_norm13ln_bwd_kernelINS_13Kernel_traitsIf6__halffS2_fjLj256ELj1ELj4ELj1ELj16ENS_18Kernel_traits_baseILj256EfS2_fS2_fjLj128EEEEELb1ELb0ELb1ELb1EEEvNS_9BwdParamsE:
.text._ZN10layer_norm13ln_bwd_kernelINS_13Kernel_traitsIf6__halffS2_fjLj256ELj1ELj4ELj1ELj16ENS_18Kernel_traits_baseILj256EfS2_fS2_fjLj128EEEEELb1ELb0ELb1ELb1EEEvNS_9BwdParamsE:
        /* <DEDUP_REMOVED lines=32> */
.L_x_4626:
        /* <DEDUP_REMOVED lines=43> */
[----:B------:R-:W-:Y:S01]  /*04b0*/  MOV R65, UR20 ;  /* 0x0000001400417c02 */ /* 0x000fe20008000f00 */
[----:B------:R-:W-:-:S03]  /*04c0*/  IMAD.U32 R70, RZ, RZ, UR21 ;  /* 0x00000015ff467e24 */ /* 0x000fc6000f8e00ff */
        /* <DEDUP_REMOVED lines=13> */
[--C-:B------:R-:W-:Y:S02]  /*05a0*/  HADD2.F32 R11, -RZ, R56.reuse.H0_H0 ;  /* 0x20000038ff0b7230 */ /* 0x100fe40000004100 */
[--C-:B------:R-:W-:Y:S01]  /*05b0*/  FADD.FTZ R7, R7, -R3.reuse ;  /* 0x8000000307077221 */ /* 0x100fe20000010000 */
[--C-:B------:R-:W-:Y:S01]  /*05c0*/  FADD.FTZ R9, R9, -R3.reuse ;  /* 0x8000000309097221 */ /* 0x100fe20000010000 */
[----:B------:R-:W-:Y:S01]  /*05d0*/  FADD.FTZ R81, R10, -R3 ;  /* 0x800000030a517221 */ /* 0x000fe20000010000 */
[----:B------:R-:W-:-:S02]  /*05e0*/  HADD2.F32 R56, -RZ, R56.H1_H1 ;  /* 0x30000038ff387230 */ /* 0x000fc40000004100 */
[----:B------:R-:W-:Y:S01]  /*05f0*/  FMUL.FTZ R3, R78, R69 ;  /* 0x000000454e037220 */ /* 0x000fe20000410000 */
[----:B------:R-:W-:Y:S01]  /*0600*/  FMUL.FTZ R10, R24, R11 ;  /* 0x0000000b180a7220 */ /* 0x000fe20000410000 */
[--C-:B------:R-:W-:Y:S02]  /*0610*/  HADD2.F32 R73, -RZ, R57.reuse.H0_H0 ;  /* 0x20000039ff497230 */ /* 0x100fe40000004100 */
[----:B------:R-:W-:Y:S01]  /*0620*/  FMUL.FTZ R4, R78, R5 ;  /* 0x000000054e047220 */ /* 0x000fe20000410000 */
[----:B------:R-:W-:Y:S02]  /*0630*/  HADD2.F32 R60, -RZ, R57.H1_H1 ;  /* 0x30000039ff3c7230 */ /* 0x000fe40000004100 */
[----:B------:R-:W-:Y:S01]  /*0640*/  FFMA.FTZ R28, R3, R11, R28 ;  /* 0x0000000b031c7223 */ /* 0x000fe2000001001c */
[--C-:B------:R-:W-:Y:S02]  /*0650*/  HADD2.F32 R79, -RZ, R58.reuse.H0_H0 ;  /* 0x2000003aff4f7230 */ /* 0x100fe40000004100 */
[----:B------:R-:W-:Y:S01]  /*0660*/  FADD.FTZ R36, R36, R11 ;  /* 0x0000000b24247221 */ /* 0x000fe20000010000 */
[----:B------:R-:W-:-:S02]  /*0670*/  HADD2.F32 R68, -RZ, R58.H1_H1 ;  /* 0x3000003aff447230 */ /* 0x000fc40000004100 */
[----:B------:R-:W-:Y:S01]  /*0680*/  FMUL.FTZ R6, R78, R7 ;  /* 0x000000074e067220 */ /* 0x000fe20000410000 */
[--C-:B------:R-:W-:Y:S02]  /*0690*/  HADD2.F32 R67, -RZ, R59.reuse.H0_H0 ;  /* 0x2000003bff437230 */ /* 0x100fe40000004100 */
[----:B------:R-:W-:Y:S01]  /*06a0*/  FMUL.FTZ R11, R25, R56 ;  /* 0x00000038190b7220 */ /* 0x000fe20000410000 */
[----:B------:R-:W-:Y:S02]  /*06b0*/  HADD2.F32 R66, -RZ, R59.H1_H1 ;  /* 0x3000003bff427230 */ /* 0x000fe40000004100 */
[----:B------:R-:W-:Y:S01]  /*06c0*/  FADD.FTZ R58, RZ, R10 ;  /* 0x0000000aff3a7221 */ /* 0x000fe20000010000 */
[----:B------:R-:W-:Y:S01]  /*06d0*/  FFMA.FTZ R59, R3, R10, RZ ;  /* 0x0000000a033b7223 */ /* 0x000fe200000100ff */
[----:B------:R-:W-:Y:S01]  /*06e0*/  FFMA.FTZ R29, R4, R56, R29 ;  /* 0x00000038041d7223 */ /* 0x000fe2000001001d */
[----:B------:R-:W-:Y:S01]  /*06f0*/  FADD.FTZ R37, R37, R56 ;  /* 0x0000003825257221 */ /* 0x000fe20000010000 */
[----:B------:R-:W-:Y:S01]  /*0700*/  FMUL.FTZ R56, R26, R73 ;  /* 0x000000491a387220 */ /* 0x000fe20000410000 */
[-C--:B------:R-:W-:Y:S01]  /*0710*/  FFMA.FTZ R31, R6, R60.reuse, R31 ;  /* 0x0000003c061f7223 */ /* 0x080fe2000001001f */
[----:B------:R-:W-:Y:S01]  /*0720*/  FADD.FTZ R39, R39, R60 ;  /* 0x0000003c27277221 */ /* 0x000fe20000010000 */
[----:B------:R-:W-:Y:S01]  /*0730*/  FMUL.FTZ R57, R27, R60 ;  /* 0x0000003c1b397220 */ /* 0x000fe20000410000 */
[----:B------:R-:W-:Y:S01]  /*0740*/  FADD.FTZ R69, R58, R11 ;  /* 0x0000000b3a457221 */ /* 0x000fe20000010000 */
[----:B------:R-:W-:Y:S01]  /*0750*/  FMUL.FTZ R5, R78, R71 ;  /* 0x000000474e057220 */ /* 0x000fe20000410000 */
[----:B------:R-:W-:-:S02]  /*0760*/  FFMA.FTZ R60, R4, R11, R59 ;  /* 0x0000000b043c7223 */ /* 0x000fc4000001003b */
[----:B------:R-:W-:Y:S02]  /*0770*/  FADD.FTZ R62, R69, R56 ;  /* 0x00000038453e7221 */ /* 0x000fe40000010000 */
[----:B------:R-:W-:Y:S01]  /*0780*/  FFMA.FTZ R59, R5, R56, R60 ;  /* 0x00000038053b7223 */ /* 0x000fe2000001003c */
[----:B------:R-:W-:Y:S01]  /*0790*/  FMUL.FTZ R58, R20, R79 ;  /* 0x0000004f143a7220 */ /* 0x000fe20000410000 */
[----:B------:R-:W-:Y:S01]  /*07a0*/  FADD.FTZ R69, R62, R57 ;  /* 0x000000393e457221 */ /* 0x000fe20000010000 */
[----:B------:R-:W-:Y:S01]  /*07b0*/  FMUL.FTZ R7, R78, R75 ;  /* 0x0000004b4e077220 */ /* 0x000fe20000410000 */
[----:B------:R-:W-:Y:S01]  /*07c0*/  FFMA.FTZ R60, R6, R57, R59 ;  /* 0x00000039063c7223 */ /* 0x000fe2000001003b */
        /* <DEDUP_REMOVED lines=8> */
[----:B------:R-:W-:Y:S01]  /*0850*/  FFMA.FTZ R33, R8, R68, R33 ;  /* 0x0000004408217223 */ /* 0x000fe20000010021 */
[----:B------:R-:W-:Y:S01]  /*0860*/  FADD.FTZ R41, R41, R68 ;  /* 0x0000004429297221 */ /* 0x000fe20000010000 */
        /* <DEDUP_REMOVED lines=10> */
[----:B------:R-:W-:Y:S01]  /*0910*/  FADD.FTZ R40, R40, R79 ;  /* 0x0000004f28287221 */ /* 0x000fe20000010000 */
[C---:B------:R-:W-:Y:S01]  /*0920*/  FFMA.FTZ R35, R62.reuse, R66, R35 ;  /* 0x000000423e237223 */ /* 0x040fe20000010023 */
[----:B------:R-:W-:Y:S01]  /*0930*/  FADD.FTZ R43, R43, R66 ;  /* 0x000000422b2b7221 */ /* 0x000fe20000010000 */
[----:B------:R-:W-:Y:S01]  /*0940*/  FFMA.FTZ R72, R62, R61, R68 ;  /* 0x0000003d3e487223 */ /* 0x000fe20000010044 */
[----:B------:R-:W-:Y:S06]  /*0950*/  BRA `(.L_x_4603) ;  /* 0x00000000006c7947 */ /* 0x000fec0003800000 */
.L_x_4602:
        /* <DEDUP_REMOVED lines=27> */
.L_x_4603:
[----:B------:R-:W-:Y:S05]  /*0b10*/  BSYNC.RECONVERGENT B1 ;  /* 0x0000000000017941 */ /* 0x000fea0003800200 */
.L_x_4601:
[----:B------:R-:W-:Y:S01]  /*0b20*/  UMOV UR4, 0xffffffff ;  /* 0xffffffff00047882 */ /* 0x000fe20000000000 */
[----:B-1---5:R-:W-:Y:S02]  /*0b30*/  MOV R66, R84 ;  /* 0x0000005400427202 */ /* 0x022fe40000000f00 */
        /* <DEDUP_REMOVED lines=27> */
.L_x_4638:
        /* <DEDUP_REMOVED lines=37> */
.L_x_4609:
[----:B------:R-:W-:Y:S05]  /*0f40*/  BSYNC.RECONVERGENT B2 ;  /* 0x0000000000027941 */ /* 0x000fea0003800200 */
.L_x_4608:
        /* <DEDUP_REMOVED lines=13> */
.L_x_4611:
[----:B------:R-:W-:Y:S05]  /*1020*/  BSYNC.RECONVERGENT B2 ;  /* 0x0000000000027941 */ /* 0x000fea0003800200 */
.L_x_4610:
        /* <DEDUP_REMOVED lines=13> */
.L_x_4613:
[----:B------:R-:W-:Y:S05]  /*1100*/  BSYNC.RECONVERGENT B2 ;  /* 0x0000000000027941 */ /* 0x000fea0003800200 */
.L_x_4612:
        /* <DEDUP_REMOVED lines=13> */
.L_x_4615:
[----:B------:R-:W-:Y:S05]  /*11e0*/  BSYNC.RECONVERGENT B2 ;  /* 0x0000000000027941 */ /* 0x000fea0003800200 */
.L_x_4614:
        /* <DEDUP_REMOVED lines=13> */
.L_x_4617:
[----:B------:R-:W-:Y:S05]  /*12c0*/  BSYNC.RECONVERGENT B2 ;  /* 0x0000000000027941 */ /* 0x000fea0003800200 */
.L_x_4616:
        /* <DEDUP_REMOVED lines=13> */
.L_x_4619:
[----:B------:R-:W-:Y:S05]  /*13a0*/  BSYNC.RECONVERGENT B2 ;  /* 0x0000000000027941 */ /* 0x000fea0003800200 */
.L_x_4618:
        /* <DEDUP_REMOVED lines=13> */
.L_x_4621:
[----:B------:R-:W-:Y:S05]  /*1480*/  BSYNC.RECONVERGENT B2 ;  /* 0x0000000000027941 */ /* 0x000fea0003800200 */
.L_x_4620:
        /* <DEDUP_REMOVED lines=14> */
.L_x_4607:
        /* <DEDUP_REMOVED lines=31> */
[----:B------:R-:W-:Y:S02]  /*1760*/  @P1 F2FP.F16.F32.PACK_AB R55, RZ, R55 ;  /* 0x00000037ff37123e */ /* 0x000fe400000000ff */
[----:B------:R-:W-:Y:S01]  /*1770*/  FADD.FTZ R51, R56, -R51 ;  /* 0x8000003338337221 */ /* 0x000fe20000010000 */
[----:B------:R-:W4:Y:S01]  /*1780*/  @P1 LDC.64 R52, c[0x0][0x408] ;  /* 0x00010200ff341b82 */ /* 0x000f220000000a00 */
[----:B------:R-:W-:Y:S01]  /*1790*/  @P1 FSEL R54, R50, RZ, P6 ;  /* 0x000000ff32361208 */ /* 0x000fe20003000000 */
[----:B------:R-:W-:Y:S01]  /*17a0*/  FFMA.FTZ R50, R6, R74, R75 ;  /* 0x0000004a06327223 */ /* 0x000fe2000001004b */
[----:B------:R-:W-:Y:S01]  /*17b0*/  FMUL.FTZ R51, R78, R51 ;  /* 0x000000334e337220 */ /* 0x000fe20000410000 */
[----:B------:R-:W-:Y:S01]  /*17c0*/  FADD.FTZ R79, R58, -R79 ;  /* 0x8000004f3a4f7221 */ /* 0x000fe20000010000 */
[----:B------:R-:W-:Y:S01]  /*17d0*/  @P1 F2FP.F16.F32.PACK_AB R54, RZ, R54 ;  /* 0x00000036ff36123e */ /* 0x000fe200000000ff */
        /* <DEDUP_REMOVED lines=28> */
[----:B------:R-:W-:Y:S01]  /*19a0*/  @P1 F2FP.F16.F32.PACK_AB R55, RZ, R55 ;  /* 0x00000037ff37123e */ /* 0x000fe200000000ff */
[----:B------:R-:W-:Y:S01]  /*19b0*/  @P1 FMUL.FTZ R68, R69, R68 ;  /* 0x0000004445441220 */ /* 0x000fe20000410000 */
[----:B------:R-:W-:-:S02]  /*19c0*/  @P1 F2FP.F16.F32.PACK_AB R64, RZ, R64 ;  /* 0x00000040ff40123e */ /* 0x000fc400000000ff */
[----:B------:R-:W-:Y:S02]  /*19d0*/  @P1 FSEL R66, R66, RZ, P5 ;  /* 0x000000ff42421208 */ /* 0x000fe40002800000 */
[----:B------:R-:W-:Y:S02]  /*19e0*/  @P1 FSEL R68, R68, RZ, P6 ;  /* 0x000000ff44441208 */ /* 0x000fe40003000000 */
[----:B------:R-:W-:Y:S02]  /*19f0*/  @P1 FSEL R70, R70, RZ, P2 ;  /* 0x000000ff46461208 */ /* 0x000fe40001000000 */
[----:B------:R-:W-:Y:S02]  /*1a00*/  @P1 F2FP.F16.F32.PACK_AB R66, RZ, R66 ;  /* 0x00000042ff42123e */ /* 0x000fe400000000ff */
[----:B------:R-:W-:Y:S02]  /*1a10*/  @P1 PRMT R45, R55, 0x7610, R45 ;  /* 0x00007610372d1816 */ /* 0x000fe4000000002d */
[----:B------:R-:W-:-:S02]  /*1a20*/  @P1 F2FP.F16.F32.PACK_AB R68, RZ, R68 ;  /* 0x00000044ff44123e */ /* 0x000fc400000000ff */
[----:B------:R-:W-:Y:S02]  /*1a30*/  @P1 F2FP.F16.F32.PACK_AB R70, RZ, R70 ;  /* 0x00000046ff46123e */ /* 0x000fe400000000ff */
        /* <DEDUP_REMOVED lines=14> */
.L_x_4606:
[----:B------:R-:W-:Y:S01]  /*1b20*/  IMAD.U32 R63, RZ, RZ, UR22 ;  /* 0x00000016ff3f7e24 */ /* 0x000fe2000f8e00ff */
[----:B------:R-:W-:-:S04]  /*1b30*/  MOV R76, UR23 ;  /* 0x00000017004c7c02 */ /* 0x000fc80008000f00 */
[----:B------:R-:W-:-:S04]  /*1b40*/  ISETP.NE.U32.AND P0, PT, R63, RZ, PT ;  /* 0x000000ff3f00720c */ /* 0x000fc80003f05070 */
[----:B------:R-:W-:-:S13]  /*1b50*/  ISETP.NE.AND.EX P0, PT, R76, RZ, PT, P0 ;  /* 0x000000ff4c00720c */ /* 0x000fda0003f05300 */
[----:B------:R-:W-:Y:S05]  /*1b60*/  @P0 BRA `(.L_x_4623) ;  /* 0x0000000400680947 */ /* 0x000fea0003800000 */
[----:B------:R-:W2:Y:S01]  /*1b70*/  @P1 LDC.64 R64, c[0x0][0x408] ;  /* 0x00010200ff401b82 */ /* 0x000ea20000000a00 */
[-CC-:B-1----:R-:W-:Y:S01]  /*1b80*/  @P2 FFMA.FTZ R73, R3, R74.reuse, R75.reuse ;  /* 0x0000004a03492223 */ /* 0x182fe2000001004b */
[----:B------:R-:W-:Y:S01]  /*1b90*/  @P2 FFMA.FTZ R72, R4, R74, R75 ;  /* 0x0000004a04482223 */ /* 0x000fe2000001004b */
[----:B------:R-:W-:Y:S01]  /*1ba0*/  MOV R70, R16 ;  /* 0x0000001000467202 */ /* 0x000fe20000000f00 */
[----:B------:R-:W-:Y:S02]  /*1bb0*/  IMAD.MOV.U32 R92, RZ, RZ, R18 ;  /* 0x000000ffff5c7224 */ /* 0x000fe400078e0012 */
[----:B------:R-:W-:Y:S01]  /*1bc0*/  @P2 FADD.FTZ R73, R10, -R73 ;  /* 0x800000490a492221 */ /* 0x000fe20000010000 */
[----:B------:R-:W-:Y:S01]  /*1bd0*/  @P1 LOP3.LUT P6, RZ, R86, 0xff, RZ, 0xc0, !PT ;  /* 0x000000ff56ff1812 */ /* 0x000fe200078cc0ff */
[----:B------:R-:W-:Y:S01]  /*1be0*/  @P2 FFMA.FTZ R87, R9, R74, R75 ;  /* 0x0000004a09572223 */ /* 0x000fe2000001004b */
[----:B------:R-:W1:Y:S01]  /*1bf0*/  @P1 LDC.64 R66, c[0x0][0x408] ;  /* 0x00010200ff421b82 */ /* 0x000e620000000a00 */
[----:B------:R-:W-:Y:S01]  /*1c00*/  @P2 FFMA.FTZ R70, R78, R73, R16 ;  /* 0x000000494e462223 */ /* 0x000fe20000010010 */
[----:B------:R-:W-:Y:S01]  /*1c10*/  @P2 FADD.FTZ R73, R11, -R72 ;  /* 0x800000480b492221 */ /* 0x000fe20000010000 */
[----:B------:R-:W-:Y:S01]  /*1c20*/  MOV R72, R17 ;  /* 0x0000001100487202 */ /* 0x000fe20000000f00 */
[----:B------:R-:W-:Y:S01]  /*1c30*/  @P2 FADD.FTZ R87, R60, -R87 ;  /* 0x800000573c572221 */ /* 0x000fe20000010000 */
[----:B------:R-:W-:Y:S01]  /*1c40*/  @P1 LOP3.LUT P4, RZ, R68, 0xff, RZ, 0xc0, !PT ;  /* 0x000000ff44ff1812 */ /* 0x000fe2000788c0ff */
[C---:B------:R-:W-:Y:S01]  /*1c50*/  @P2 FFMA.FTZ R72, R78.reuse, R73, R17 ;  /* 0x000000494e482223 */ /* 0x040fe20000010011 */
[----:B------:R-:W-:Y:S01]  /*1c60*/  @P1 LOP3.LUT P0, RZ, R71, 0xff, RZ, 0xc0, !PT ;  /* 0x000000ff47ff1812 */ /* 0x000fe2000780c0ff */
[--C-:B------:R-:W-:Y:S01]  /*1c70*/  IMAD.MOV.U32 R88, RZ, RZ, R14.reuse ;  /* 0x000000ffff587224 */ /* 0x100fe200078e000e */
[----:B------:R-:W-:Y:S01]  /*1c80*/  @P1 LOP3.LUT P3, RZ, R69, 0xff, RZ, 0xc0, !PT ;  /* 0x000000ff45ff1812 */ /* 0x000fe2000786c0ff */
[----:B------:R-:W-:Y:S01]  /*1c90*/  @P2 FFMA.FTZ R88, R78, R87, R14 ;  /* 0x000000574e582223 */ /* 0x000fe2000001000e */
[----:B------:R-:W-:-:S02]  /*1ca0*/  @P1 LOP3.LUT P5, RZ, R83, 0xff, RZ, 0xc0, !PT ;  /* 0x000000ff53ff1812 */ /* 0x000fc400078ac0ff */
[----:B------:R-:W-:Y:S02]  /*1cb0*/  MOV R90, R19 ;  /* 0x00000013005a7202 */ /* 0x000fe40000000f00 */
        /* <DEDUP_REMOVED lines=18> */
[----:B------:R-:W-:Y:S01]  /*1de0*/  @P1 F2FP.F16.F32.PACK_AB R79, RZ, R68 ;  /* 0x00000044ff4f123e */ /* 0x000fe200000000ff */
[----:B------:R-:W-:Y:S01]  /*1df0*/  @P2 FADD.FTZ R70, R59, -R66 ;  /* 0x800000423b462221 */ /* 0x000fe20000010000 */
[----:B------:R-:W-:Y:S01]  /*1e00*/  @P1 F2FP.F16.F32.PACK_AB R83, RZ, R69 ;  /* 0x00000045ff53123e */ /* 0x000fe200000000ff */
        /* <DEDUP_REMOVED lines=15> */
[----:B------:R-:W-:Y:S01]  /*1f00*/  @P1 F2FP.F16.F32.PACK_AB R64, RZ, R64 ;  /* 0x00000040ff40123e */ /* 0x000fe200000000ff */
[----:B---3--:R-:W-:-:S03]  /*1f10*/  @P1 FMUL.FTZ R67, R90, R67 ;  /* 0x000000435a431220 */ /* 0x008fc60000410000 */
[----:B------:R-:W-:Y:S01]  /*1f20*/  @P1 FSEL R68, R68, RZ, P5 ;  /* 0x000000ff44441208 */ /* 0x000fe20002800000 */
[----:B------:R-:W-:Y:S01]  /*1f30*/  @P1 FMUL.FTZ R66, R67, R66 ;  /* 0x0000004243421220 */ /* 0x000fe20000410000 */
[----:B------:R-:W-:Y:S02]  /*1f40*/  @P1 PRMT R45, R64, 0x7610, R45 ;  /* 0x00007610402d1816 */ /* 0x000fe4000000002d */
[----:B------:R-:W-:Y:S01]  /*1f50*/  @P1 F2FP.F16.F32.PACK_AB R68, RZ, R68 ;  /* 0x00000044ff44123e */ /* 0x000fe200000000ff */
[----:B----4-:R-:W-:Y:S01]  /*1f60*/  @P1 FMUL.FTZ R71, R82, R71 ;  /* 0x0000004752471220 */ /* 0x010fe20000410000 */
[----:B------:R-:W-:Y:S02]  /*1f70*/  @P1 FSEL R66, R66, RZ, P4 ;  /* 0x000000ff42421208 */ /* 0x000fe40002000000 */
[----:B------:R-:W-:Y:S01]  /*1f80*/  @P1 PRMT R46, R68, 0x7610, R46 ;  /* 0x00007610442e1816 */ /* 0x000fe2000000002e */
[----:B------:R-:W-:Y:S01]  /*1f90*/  @P1 FMUL.FTZ R70, R71, R70 ;  /* 0x0000004647461220 */ /* 0x000fe20000410000 */
[----:B------:R-:W-:Y:S01]  /*1fa0*/  @P1 F2FP.F16.F32.PACK_AB R66, RZ, R66 ;  /* 0x00000042ff42123e */ /* 0x000fe200000000ff */
[----:B-1----:R-:W-:-:S03]  /*1fb0*/  @P1 FMUL.FTZ R73, R88, R73 ;  /* 0x0000004958491220 */ /* 0x002fc60000410000 */
        /* <DEDUP_REMOVED lines=21> */
.L_x_4623:
        /* <DEDUP_REMOVED lines=16> */
[----:B------:R-:W-:Y:S01]  /*2210*/  MOV R49, R17 ;  /* 0x0000001100317202 */ /* 0x000fe20000000f00 */
[----:B------:R-:W3:Y:S01]  /*2220*/  @P1 LDC.64 R74, c[0x0][0x408] ;  /* 0x00010200ff4a1b82 */ /* 0x000ee20000000a00 */
[----:B------:R-:W-:Y:S01]  /*2230*/  @P2 FADD.FTZ R66, R57, -R66 ;  /* 0x8000004239422221 */ /* 0x000fe20000010000 */
[----:B------:R-:W-:Y:S01]  /*2240*/  @P2 FFMA.FTZ R49, R78, R54, R17 ;  /* 0x000000364e312223 */ /* 0x000fe20000010011 */
[----:B------:R-:W-:Y:S01]  /*2250*/  @P2 FADD.FTZ R68, R59, -R68 ;  /* 0x800000443b442221 */ /* 0x000fe20000010000 */
[----:B------:R-:W-:Y:S01]  /*2260*/  @P2 FADD.FTZ R67, R60, -R67 ;  /* 0x800000433c432221 */ /* 0x000fe20000010000 */
[----:B------:R-:W-:Y:S01]  /*2270*/  @P2 FADD.FTZ R70, R61, -R70 ;  /* 0x800000463d462221 */ /* 0x000fe20000010000 */
[----:B------:R-:W-:Y:S01]  /*2280*/  MOV R50, R18 ;  /* 0x0000001200327202 */ /* 0x000fe20000000f00 */
[C---:B------:R-:W-:Y:S01]  /*2290*/  @P2 FFMA.FTZ R50, R78.reuse, R53, R18 ;  /* 0x000000354e322223 */ /* 0x040fe20000010012 */
[----:B------:R-:W-:Y:S01]  /*22a0*/  MOV R52, R12 ;  /* 0x0000000c00347202 */ /* 0x000fe20000000f00 */
[C---:B------:R-:W-:Y:S01]  /*22b0*/  @P2 FFMA.FTZ R52, R78.reuse, R55, R12 ;  /* 0x000000374e342223 */ /* 0x040fe2000001000c */
[--C-:B------:R-:W-:Y:S01]  /*22c0*/  IMAD.MOV.U32 R51, RZ, RZ, R19.reuse ;  /* 0x000000ffff337224 */ /* 0x100fe200078e0013 */
[----:B------:R-:W-:Y:S01]  /*22d0*/  MOV R53, R13 ;  /* 0x0000000d00357202 */ /* 0x000fe20000000f00 */
[C---:B------:R-:W-:Y:S01]  /*22e0*/  @P2 FFMA.FTZ R51, R78.reuse, R66, R19 ;  /* 0x000000424e332223 */ /* 0x040fe20000010013 */
[----:B------:R-:W-:Y:S01]  /*22f0*/  MOV R54, R14 ;  /* 0x0000000e00367202 */ /* 0x000fe20000000f00 */
[C---:B------:R-:W-:Y:S01]  /*2300*/  @P2 FFMA.FTZ R53, R78.reuse, R68, R13 ;  /* 0x000000444e352223 */ /* 0x040fe2000001000d */
[----:B------:R-:W-:Y:S01]  /*2310*/  MOV R55, R15 ;  /* 0x0000000f00377202 */ /* 0x000fe20000000f00 */
        /* <DEDUP_REMOVED lines=16> */
[----:B------:R-:W-:-:S02]  /*2420*/  @P1 F2FP.F16.F32.PACK_AB R82, RZ, R78 ;  /* 0x0000004eff52123e */ /* 0x000fc400000000ff */
[----:B------:R-:W-:Y:S02]  /*2430*/  @P1 FSEL R78, R83, RZ, P0 ;  /* 0x000000ff534e1208 */ /* 0x000fe40000000000 */
[----:B------:R-:W-:Y:S01]  /*2440*/  @P1 ISETP.GE.U32.AND P0, PT, R84, RZ, PT ;  /* 0x000000ff5400120c */ /* 0x000fe20003f06070 */
[----:B--2---:R-:W-:Y:S02]  /*2450*/  @P1 FMUL.FTZ R67, R50, R67 ;  /* 0x0000004332431220 */ /* 0x004fe40000410000 */
[----:B------:R-:W2:Y:S01]  /*2460*/  @P1 LDC.64 R68, c[0x0][0x408] ;  /* 0x00010200ff441b82 */ /* 0x000ea20000000a00 */
[----:B------:R-:W-:Y:S01]  /*2470*/  @P1 ISETP.GE.U32.AND.EX P0, PT, R85, 0x1000000, PT, P0 ;  /* 0x010000005500180c */ /* 0x000fe20003f06100 */
[----:B------:R-:W-:Y:S01]  /*2480*/  @P1 FMUL.FTZ R66, R67, R66 ;  /* 0x0000004243421220 */ /* 0x000fe20000410000 */
[----:B------:R-:W-:Y:S02]  /*2490*/  @P1 PRMT R44, R82, 0x7610, R44 ;  /* 0x00007610522c1816 */ /* 0x000fe4000000002c */
[----:B------:R-:W-:-:S03]  /*24a0*/  @P1 F2FP.F16.F32.PACK_AB R78, RZ, R78 ;  /* 0x0000004eff4e123e */ /* 0x000fc600000000ff */
[----:B-1----:R-:W1:Y:S01]  /*24b0*/  @P1 LDC.64 R72, c[0x0][0x408] ;  /* 0x00010200ff481b82 */ /* 0x002e620000000a00 */
[----:B---3--:R-:W-:Y:S01]  /*24c0*/  @P1 FMUL.FTZ R71, R52, R71 ;  /* 0x0000004734471220 */ /* 0x008fe20000410000 */
[----:B------:R-:W-:Y:S02]  /*24d0*/  @P1 FSEL R66, R66, RZ, P3 ;  /* 0x000000ff42421208 */ /* 0x000fe40001800000 */
[----:B------:R-:W-:Y:S01]  /*24e0*/  @P1 PRMT R44, R44, 0x5410, R78 ;  /* 0x000054102c2c1816 */ /* 0x000fe2000000004e */
[----:B------:R-:W-:Y:S01]  /*24f0*/  @P1 FMUL.FTZ R70, R71, R70 ;  /* 0x0000004647461220 */ /* 0x000fe20000410000 */
[----:B------:R-:W-:Y:S02]  /*2500*/  @P1 F2FP.F16.F32.PACK_AB R66, RZ, R66 ;  /* 0x00000042ff42123e */ /* 0x000fe400000000ff */
[----:B------:R-:W3:Y:S01]  /*2510*/  @P1 LDC.64 R64, c[0x0][0x408] ;  /* 0x00010200ff401b82 */ /* 0x000ee20000000a00 */
[----:B----4-:R-:W-:Y:S01]  /*2520*/  @P1 FMUL.FTZ R75, R54, R75 ;  /* 0x0000004b364b1220 */ /* 0x010fe20000410000 */
[----:B------:R-:W-:-:S02]  /*2530*/  @P1 FSEL R70, R70, RZ, P5 ;  /* 0x000000ff46461208 */ /* 0x000fc40002800000 */
[----:B------:R-:W-:Y:S01]  /*2540*/  @P1 PRMT R45, R66, 0x7610, R45 ;  /* 0x00007610422d1816 */ /* 0x000fe2000000002d */
[----:B------:R-:W-:Y:S01]  /*2550*/  @P1 FMUL.FTZ R74, R75, R74 ;  /* 0x0000004a4b4a1220 */ /* 0x000fe20000410000 */
[----:B------:R-:W-:Y:S01]  /*2560*/  @P1 F2FP.F16.F32.PACK_AB R70, RZ, R70 ;  /* 0x00000046ff46123e */ /* 0x000fe200000000ff */
[----:B--2---:R-:W-:-:S03]  /*2570*/  @P1 FMUL.FTZ R69, R51, R69 ;  /* 0x0000004533451220 */ /* 0x004fc60000410000 */
        /* <DEDUP_REMOVED lines=8> */
[----:B------:R-:W-:Y:S01]  /*2600*/  @P1 F2FP.F16.F32.PACK_AB R68, RZ, R68 ;  /* 0x00000044ff44123e */ /* 0x000fe200000000ff */
[----:B---3--:R-:W-:-:S03]  /*2610*/  @P1 FMUL.FTZ R65, R55, R65 ;  /* 0x0000004137411220 */ /* 0x008fc60000410000 */
        /* <DEDUP_REMOVED lines=8> */
.L_x_4622:
[----:B------:R-:W-:Y:S05]  /*26a0*/  BSYNC.RECONVERGENT B1 ;  /* 0x0000000000017941 */ /* 0x000fea0003800200 */
.L_x_4605:
        /* <DEDUP_REMOVED lines=12> */
.L_x_4625:
[----:B------:R-:W-:Y:S05]  /*2770*/  BSYNC.RECONVERGENT B1 ;  /* 0x0000000000017941 */ /* 0x000fea0003800200 */
.L_x_4624:
[----:B------:R-:W3:Y:S08]  /*2780*/  @P1 LDC.64 R66, c[0x0][0x468] ;  /* 0x00011a00ff421b82 */ /* 0x000ef00000000a00 */
[----:B--2---:R-:W2:Y:S01]  /*2790*/  LDC.64 R64, c[0x0][0x380] ;  /* 0x0000e000ff407b82 */ /* 0x004ea20000000a00 */
[----:B---3--:R-:W-:-:S04]  /*27a0*/  @P1 LEA R66, P0, R80, R66, 0x4 ;  /* 0x0000004250421211 */ /* 0x008fc800078020ff */
[----:B------:R-:W-:Y:S01]  /*27b0*/  @P1 LEA.HI.X R67, R80, R67, R81, 0x4, P0 ;  /* 0x0000004350431211 */ /* 0x000fe200000f2451 */
[----:B--2---:R-:W-:-:S04]  /*27c0*/  IMAD R2, R64, 0x4, R2 ;  /* 0x0000000440027824 */ /* 0x004fc800078e0202 */
[----:B------:R2:W-:Y:S01]  /*27d0*/  @P1 STG.E.128 desc[UR6][R66.64], R44 ;  /* 0x0000002c42001986 */ /* 0x0005e2000c101d06 */
[----:B------:R-:W-:-:S13]  /*27e0*/  ISETP.GE.AND P0, PT, R2, R65, PT ;  /* 0x000000410200720c */ /* 0x000fda0003f06270 */
[----:B------:R-:W-:Y:S05]  /*27f0*/  @!P0 BRA `(.L_x_4626) ;  /* 0xffffffd800808947 */ /* 0x000fea000383ffff */
.L_x_4600:
[----:B------:R-:W-:Y:S05]  /*2800*/  BSYNC B0 ;  /* 0x0000000000007941 */ /* 0x000fea0003800000 */
.L_x_4599:
        /* <DEDUP_REMOVED lines=9> */
[-C--:B------:R-:W-:Y:S02]  /*28a0*/  LEA R0, R0, R3.reuse, 0x5 ;  /* 0x0000000300007211 */ /* 0x080fe400078e28ff */
[----:B------:R-:W-:-:S03]  /*28b0*/  LEA R3, R14, R3, 0x2 ;  /* 0x000000030e037211 */ /* 0x000fc600078e10ff */
        /* <DEDUP_REMOVED lines=53> */
.L_x_4604:
[----:B------:R-:W-:Y:S01]  /*2c10*/  HFMA2 R88, -RZ, RZ, 0, 5.9604644775390625e-08 ;  /* 0x00000001ff587431 */ /* 0x000fe200000001ff */
[----:B------:R-:W-:Y:S01]  /*2c20*/  BSSY B1, `(.L_x_4627) ;  /* 0x0000007000017945 */ /* 0x000fe20003800000 */
[----:B------:R-:W-:Y:S01]  /*2c30*/  IMAD.MOV.U32 R89, RZ, RZ, R73 ;  /* 0x000000ffff597224 */ /* 0x000fe200078e0049 */
[----:B------:R-:W-:Y:S02]  /*2c40*/  MOV R91, 0x1f ;  /* 0x0000001f005b7802 */ /* 0x000fe40000000f00 */
[----:B------:R-:W-:-:S07]  /*2c50*/  MOV R80, 0xffffffff ;  /* 0xffffffff00507802 */ /* 0x000fce0000000f00 */
[----:B0-----:R-:W-:Y:S05]  /*2c60*/  WARPSYNC.COLLECTIVE R80, `(.L_x_4628) ;  /* 0x0000000050087348 */ /* 0x001fea0003c00000 */
[----:B------:R1:W2:Y:S02]  /*2c70*/  SHFL.BFLY P0, R87, R89, R88, R91 ;  /* 0x0c00005859577389 */ /* 0x0002a4000000005b */
[----:B012---:R-:W-:Y:S05]  /*2c80*/  ENDCOLLECTIVE ;  /* 0x000000000000791b */ /* 0x007fea0003800000 */
.L_x_4628:
[----:B------:R-:W-:Y:S05]  /*2c90*/  BSYNC B1 ;  /* 0x0000000000017941 */ /* 0x000fea0003800000 */
.L_x_4627:
        /* <DEDUP_REMOVED lines=8> */
.L_x_4629:
[----:B------:R-:W-:Y:S01]  /*2d20*/  FADD.FTZ R66, R66, R73 ;  /* 0x0000004942427221 */ /* 0x000fe20000010000 */
[----:B------:R-:W-:-:S03]  /*2d30*/  HFMA2 R88, -RZ, RZ, 0, 1.1920928955078125e-07 ;  /* 0x00000002ff587431 */ /* 0x000fc600000001ff */
[----:B------:R-:W-:Y:S01]  /*2d40*/  IMAD.MOV.U32 R89, RZ, RZ, R66 ;  /* 0x000000ffff597224 */ /* 0x000fe200078e0042 */
[----:B------:R-:W-:-:S07]  /*2d50*/  MOV R67, R87 ;  /* 0x0000005700437202 */ /* 0x000fce0000000f00 */
[----:B------:R-:W-:Y:S05]  /*2d60*/  WARPSYNC.COLLECTIVE R80, `(.L_x_4630) ;  /* 0x0000000050087348 */ /* 0x000fea0003c00000 */
[----:B------:R0:W1:Y:S02]  /*2d70*/  SHFL.BFLY P0, R87, R89, R88, R91 ;  /* 0x0c00005859577389 */ /* 0x000064000000005b */
[----:B01----:R-:W-:Y:S05]  /*2d80*/  ENDCOLLECTIVE ;  /* 0x000000000000791b */ /* 0x003fea0003800000 */
.L_x_4630:
[----:B------:R-:W-:-:S05]  /*2d90*/  FADD.FTZ R67, R67, R72 ;  /* 0x0000004843437221 */ /* 0x000fca0000010000 */
[----:B------:R-:W-:Y:S02]  /*2da0*/  MOV R89, R67 ;  /* 0x0000004300597202 */ /* 0x000fe40000000f00 */
[----:B------:R-:W-:-:S07]  /*2db0*/  MOV R75, R87 ;  /* 0x00000057004b7202 */ /* 0x000fce0000000f00 */
[----:B------:R-:W-:Y:S05]  /*2dc0*/  WARPSYNC.COLLECTIVE R80, `(.L_x_4631) ;  /* 0x0000000050087348 */ /* 0x000fea0003c00000 */
[----:B------:R0:W1:Y:S02]  /*2dd0*/  SHFL.BFLY P0, R87, R89, R88, R91 ;  /* 0x0c00005859577389 */ /* 0x000064000000005b */
[----:B01----:R-:W-:Y:S05]  /*2de0*/  ENDCOLLECTIVE ;  /* 0x000000000000791b */ /* 0x003fea0003800000 */
.L_x_4631:
[----:B------:R-:W-:Y:S01]  /*2df0*/  FADD.FTZ R75, R66, R75 ;  /* 0x0000004b424b7221 */ /* 0x000fe20000010000 */
[----:B------:R-:W-:-:S03]  /*2e00*/  HFMA2 R88, -RZ, RZ, 0, 2.384185791015625e-07 ;  /* 0x00000004ff587431 */ /* 0x000fc600000001ff */
[----:B------:R-:W-:Y:S01]  /*2e10*/  IMAD.MOV.U32 R89, RZ, RZ, R75 ;  /* 0x000000ffff597224 */ /* 0x000fe200078e004b */
[----:B------:R-:W-:-:S07]  /*2e20*/  MOV R74, R87 ;  /* 0x00000057004a7202 */ /* 0x000fce0000000f00 */
[----:B------:R-:W-:Y:S05]  /*2e30*/  WARPSYNC.COLLECTIVE R80, `(.L_x_4632) ;  /* 0x0000000050087348 */ /* 0x000fea0003c00000 */
[----:B------:R0:W1:Y:S02]  /*2e40*/  SHFL.BFLY P0, R87, R89, R88, R91 ;  /* 0x0c00005859577389 */ /* 0x000064000000005b */
[----:B01----:R-:W-:Y:S05]  /*2e50*/  ENDCOLLECTIVE ;  /* 0x000000000000791b */ /* 0x003fea0003800000 */
.L_x_4632:
[----:B------:R-:W-:-:S05]  /*2e60*/  FADD.FTZ R74, R67, R74 ;  /* 0x0000004a434a7221 */ /* 0x000fca0000010000 */
[----:B------:R-:W-:Y:S02]  /*2e70*/  MOV R89, R74 ;  /* 0x0000004a00597202 */ /* 0x000fe40000000f00 */
[----:B------:R-:W-:-:S07]  /*2e80*/  MOV R76, R87 ;  /* 0x00000057004c7202 */ /* 0x000fce0000000f00 */
[----:B------:R-:W-:Y:S05]  /*2e90*/  WARPSYNC.COLLECTIVE R80, `(.L_x_4633) ;  /* 0x0000000050087348 */ /* 0x000fea0003c00000 */
[----:B------:R0:W1:Y:S02]  /*2ea0*/  SHFL.BFLY P0, R87, R89, R88, R91 ;  /* 0x0c00005859577389 */ /* 0x000064000000005b */
[----:B01----:R-:W-:Y:S05]  /*2eb0*/  ENDCOLLECTIVE ;  /* 0x000000000000791b */ /* 0x003fea0003800000 */
.L_x_4633:
[----:B------:R-:W-:Y:S01]  /*2ec0*/  FADD.FTZ R76, R75, R76 ;  /* 0x0000004c4b4c7221 */ /* 0x000fe20000010000 */
[----:B------:R-:W-:-:S03]  /*2ed0*/  HFMA2 R88, -RZ, RZ, 0, 4.76837158203125e-07 ;  /* 0x00000008ff587431 */ /* 0x000fc600000001ff */
[----:B------:R-:W-:Y:S01]  /*2ee0*/  IMAD.MOV.U32 R89, RZ, RZ, R76 ;  /* 0x000000ffff597224 */ /* 0x000fe200078e004c */
[----:B------:R-:W-:-:S07]  /*2ef0*/  MOV R81, R87 ;  /* 0x0000005700517202 */ /* 0x000fce0000000f00 */
[----:B------:R-:W-:Y:S05]  /*2f00*/  WARPSYNC.COLLECTIVE R80, `(.L_x_4634) ;  /* 0x0000000050087348 */ /* 0x000fea0003c00000 */
[----:B------:R0:W1:Y:S02]  /*2f10*/  SHFL.BFLY P0, R87, R89, R88, R91 ;  /* 0x0c00005859577389 */ /* 0x000064000000005b */
[----:B01----:R-:W-:Y:S05]  /*2f20*/  ENDCOLLECTIVE ;  /* 0x000000000000791b */ /* 0x003fea0003800000 */
.L_x_4634:
[----:B------:R-:W-:-:S05]  /*2f30*/  FADD.FTZ R81, R74, R81 ;  /* 0x000000514a517221 */ /* 0x000fca0000010000 */
[----:B------:R-:W-:Y:S02]  /*2f40*/  MOV R89, R81 ;  /* 0x0000005100597202 */ /* 0x000fe40000000f00 */
[----:B------:R-:W-:-:S07]  /*2f50*/  MOV R73, R87 ;  /* 0x0000005700497202 */ /* 0x000fce0000000f00 */
[----:B------:R-:W-:Y:S05]  /*2f60*/  WARPSYNC.COLLECTIVE R80, `(.L_x_4635) ;  /* 0x0000000050087348 */ /* 0x000fea0003c00000 */
[----:B------:R0:W1:Y:S02]  /*2f70*/  SHFL.BFLY P0, R87, R89, R88, R91 ;  /* 0x0c00005859577389 */ /* 0x000064000000005b */
[----:B01----:R-:W-:Y:S05]  /*2f80*/  ENDCOLLECTIVE ;  /* 0x000000000000791b */ /* 0x003fea0003800000 */
.L_x_4635:
[----:B------:R-:W-:Y:S01]  /*2f90*/  FADD.FTZ R73, R76, R73 ;  /* 0x000000494c497221 */ /* 0x000fe20000010000 */
[----:B------:R-:W-:-:S03]  /*2fa0*/  HFMA2 R88, -RZ, RZ, 0, 9.5367431640625e-07 ;  /* 0x00000010ff587431 */ /* 0x000fc600000001ff */
[----:B------:R-:W-:Y:S01]  /*2fb0*/  IMAD.MOV.U32 R89, RZ, RZ, R73 ;  /* 0x000000ffff597224 */ /* 0x000fe200078e0049 */
[----:B------:R-:W-:-:S07]  /*2fc0*/  MOV R72, R87 ;  /* 0x0000005700487202 */ /* 0x000fce0000000f00 */
[----:B------:R-:W-:Y:S05]  /*2fd0*/  WARPSYNC.COLLECTIVE R80, `(.L_x_4636) ;  /* 0x0000000050087348 */ /* 0x000fea0003c00000 */
[----:B------:R0:W1:Y:S02]  /*2fe0*/  SHFL.BFLY P0, R87, R89, R88, R91 ;  /* 0x0c00005859577389 */ /* 0x000064000000005b */
[----:B01----:R-:W-:Y:S05]  /*2ff0*/  ENDCOLLECTIVE ;  /* 0x000000000000791b */ /* 0x003fea0003800000 */
.L_x_4636:
[----:B------:R-:W-:-:S05]  /*3000*/  FADD.FTZ R72, R81, R72 ;  /* 0x0000004851487221 */ /* 0x000fca0000010000 */
[----:B------:R-:W-:Y:S02]  /*3010*/  MOV R89, R72 ;  /* 0x0000004800597202 */ /* 0x000fe40000000f00 */
[----:B------:R-:W-:-:S07]  /*3020*/  MOV R66, R87 ;  /* 0x0000005700427202 */ /* 0x000fce0000000f00 */
[----:B------:R-:W-:Y:S05]  /*3030*/  WARPSYNC.COLLECTIVE R80, `(.L_x_4637) ;  /* 0x0000000050087348 */ /* 0x000fea0003c00000 */
[----:B------:R0:W1:Y:S02]  /*3040*/  SHFL.BFLY P0, R87, R89, R88, R91 ;  /* 0x0c00005859577389 */ /* 0x000064000000005b */
[----:B01----:R-:W-:Y:S05]  /*3050*/  ENDCOLLECTIVE ;  /* 0x000000000000791b */ /* 0x003fea0003800000 */
.L_x_4637:
[----:B------:R-:W-:Y:S01]  /*3060*/  MOV R67, R87 ;  /* 0x0000005700437202 */ /* 0x000fe20000000f00 */
[----:B------:R-:W-:Y:S06]  /*3070*/  BRA `(.L_x_4638) ;  /* 0xffffffdc001c7947 */ /* 0x000fec000383ffff */
.L_x_4639:
        /* <DEDUP_REMOVED lines=16> */
.L_x_6489:


//--------------------- .text._ZN10layer_norm13ln_bwd_kernelINS_13Kernel_traitsIf6__halffS2_fjLj256ELj1ELj4ELj1ELj16ENS_18Kernel_traits_baseILj256EfS2_fS2_fjLj128EEEEELb1ELb1ELb0ELb0EEEvNS_9BwdParamsE --------------------------
	.section	.text._ZN10layer_norm13ln_bwd_kernelINS_13Kernel_traitsIf6__halffS2_fjLj256ELj1ELj4ELj1ELj16ENS_18Kernel_traits_baseILj256EfS2_fS2_fjLj128EEEEELb1ELb1ELb0ELb0EEEvNS_9BwdParamsE,"ax",@progbits
	.align	128
        .global         _ZN10layer_norm13ln_bwd_kernelINS_13Kernel_traitsIf6__halffS2_fjLj256ELj1ELj4ELj1ELj16ENS_18Kernel_traits_baseILj256EfS2_fS2_fjLj128EEEEELb1ELb1ELb0ELb0EEEvNS_9BwdParamsE
        .type           _ZN10layer_norm13ln_bwd_kernelINS_13Kernel_traitsIf6__halffS2_fjLj256ELj1ELj4ELj1ELj16ENS_18Kernel_traits_baseILj256EfS2_fS2_fjLj128EEEEELb1ELb1ELb0ELb0EEEvNS_9BwdParamsE,@function
        .size           _ZN10layer_norm13ln_bwd_kernelINS_13Kernel_traitsIf6__halffS2_fjLj256ELj1ELj4ELj1ELj16ENS_18Kernel_traits_baseILj256EfS2_fS2_fjLj128EEEEELb1ELb1ELb0ELb0EEEvNS_9BwdParamsE,(.L_x_6490 - _ZN10layer_norm13ln_bwd_kernelINS_13Kernel_traitsIf6__halffS2_fjLj256ELj1ELj4ELj1ELj16ENS_18Kernel_traits_baseILj256EfS2_fS2_fjLj128EEEEELb1ELb1ELb0ELb0EEEvNS_9BwdParamsE)
        .other          _ZN10layer_norm13ln_bwd_kernelINS_13Kernel_traitsIf6__halffS2_fjLj256ELj1ELj4ELj1ELj16ENS_18Kernel_traits_baseILj256EfS2_fS2_fjLj128EEEEELb1ELb1ELb0ELb0EEEvNS_9BwdParamsE,@"STO_CUDA_ENTRY STV_DEFAULT"
_ZN10layer_norm13ln_bwd_kernelINS_13Kernel_traitsIf6__halffS2_fjLj256ELj1ELj4ELj1ELj16ENS_18Kernel_traits_baseILj256EfS2_fS2_fjLj128EEEEELb1ELb1ELb0ELb0EEEvNS_9BwdParamsE:
.text._ZN10layer_norm13ln_bwd_kernelINS_13Kernel_traitsIf6__halffS2_fjLj256ELj1ELj4ELj1ELj16ENS_18Kernel_traits_baseILj256EfS2_fS2_fjLj128EEEEELb1ELb1ELb0ELb0EEEvNS_9BwdParamsE:
        /* <DEDUP_REMOVED lines=35> */
[----:B--2---:R-:W-:Y:S02]  /*0230*/  CS2R R20, SRZ ;  /* 0x0000000000147805 */ /* 0x004fe4000001ff00 */
[----:B------:R-:W-:Y:S02]  /*0240*/  CS2R R26, SRZ ;  /* 0x00000000001a7805 */ /* 0x000fe4000001ff00 */
[----:B------:R-:W-:-:S02]  /*0250*/  CS2R R24, SRZ ;  /* 0x0000000000187805 */ /* 0x000fc4000001ff00 */
        /* <DEDUP_REMOVED lines=11> */
.L_x_4651:
[----:B0-----:R-:W0:Y:S08]  /*0310*/  @P0 LDC.64 R98, c[0x0][0x3e0] ;  /* 0x0000f800ff620b82 */ /* 0x001e300000000a00 */
[----:B------:R-:W2:Y:S01]  /*0320*/  LDC.64 R54, c[0x0][0x3c8] ;  /* 0x0000f200ff367b82 */ /* 0x000ea20000000a00 */
[----:B------:R-:W-:Y:S02]  /*0330*/  MOV R67, UR20 ;  /* 0x0000001400437c02 */ /* 0x000fe40008000f00 */
[----:B------:R-:W-:-:S05]  /*0340*/  ISETP.GE.U32.AND P2, PT, R2, 0x20, PT ;  /* 0x000000200200780c */ /* 0x000fca0003f46070 */
[----:B------:R-:W3:Y:S01]  /*0350*/  LDC.64 R52, c[0x0][0x3c0] ;  /* 0x0000f000ff347b82 */ /* 0x000ee20000000a00 */
[----:B0-----:R-:W-:-:S05]  /*0360*/  @P0 IMAD.WIDE R98, R0, 0x2, R98 ;  /* 0x0000000200620825 */ /* 0x001fca00078e0262 */
[----:B-----5:R0:W5:Y:S01]  /*0370*/  @P0 LDG.E.U16 R71, desc[UR8][R98.64] ;  /* 0x0000000862470981 */ /* 0x020162000c1e1500 */
[----:B--2---:R-:W-:-:S05]  /*0380*/  IMAD.WIDE R54, R0, 0x4, R54 ;  /* 0x0000000400367825 */ /* 0x004fca00078e0236 */
[----:B------:R0:W5:Y:S01]  /*0390*/  LDG.E R69, desc[UR8][R54.64] ;  /* 0x0000000836457981 */ /* 0x000162000c1e1900 */
[----:B------:R-:W-:Y:S01]  /*03a0*/  IMAD R68, R0, R67, RZ ;  /* 0x0000004300447224 */ /* 0x000fe200078e02ff */
[----:B------:R-:W-:Y:S01]  /*03b0*/  BSSY.RECONVERGENT B1, `(.L_x_4642) ;  /* 0x0000067000017945 */ /* 0x000fe20003800200 */
[----:B------:R-:W-:Y:S02]  /*03c0*/  MOV R70, 0x3f800000 ;  /* 0x3f80000000467802 */ /* 0x000fe40000000f00 */
[----:B------:R-:W-:Y:S02]  /*03d0*/  MOV R93, RZ ;  /* 0x000000ff005d7202 */ /* 0x000fe40000000f00 */
[----:B------:R-:W-:Y:S02]  /*03e0*/  SHF.R.S32.HI R91, RZ, 0x1f, R68 ;  /* 0x0000001fff5b7819 */ /* 0x000fe40000011444 */
[----:B------:R-:W-:Y:S02]  /*03f0*/  MOV R95, RZ ;  /* 0x000000ff005f7202 */ /* 0x000fe40000000f00 */
[----:B------:R-:W-:-:S04]  /*0400*/  LEA.HI R91, R91, R68, RZ, 0x3 ;  /* 0x000000445b5b7211 */ /* 0x000fc800078f18ff */
[----:B------:R-:W-:Y:S01]  /*0410*/  LEA.HI.SX32 R68, R91, R66, 0x1d ;  /* 0x000000425b447211 */ /* 0x000fe200078feaff */
[----:B0--3--:R-:W-:Y:S06]  /*0420*/  @!P2 BRA `(.L_x_4643) ;  /* 0x00000004007ca947 */ /* 0x009fec0003800000 */
        /* <DEDUP_REMOVED lines=27> */
[--C-:B------:R-:W-:Y:S02]  /*05e0*/  HADD2.F32 R53, -RZ, R76.reuse.H0_H0 ;  /* 0x2000004cff357230 */ /* 0x100fe40000004100 */
[----:B------:R-:W-:Y:S01]  /*05f0*/  FADD.FTZ R88, R75, -R3 ;  /* 0x800000034b587221 */ /* 0x000fe20000010000 */
[----:B------:R-:W-:-:S02]  /*0600*/  HADD2.F32 R76, -RZ, R76.H1_H1 ;  /* 0x3000004cff4c7230 */ /* 0x000fc40000004100 */
[C---:B-----5:R-:W-:Y:S01]  /*0610*/  FMUL.FTZ R3, R69.reuse, R52 ;  /* 0x0000003445037220 */ /* 0x060fe20000410000 */
[-C--:B------:R-:W-:Y:S01]  /*0620*/  FMUL.FTZ R86, R4, R53.reuse ;  /* 0x0000003504567220 */ /* 0x080fe20000410000 */
[--C-:B------:R-:W-:Y:S02]  /*0630*/  HADD2.F32 R83, -RZ, R77.reuse.H0_H0 ;  /* 0x2000004dff537230 */ /* 0x100fe40000004100 */
[----:B------:R-:W-:Y:S01]  /*0640*/  FMUL.FTZ R89, R69, R54 ;  /* 0x0000003645597220 */ /* 0x000fe20000410000 */
[----:B------:R-:W-:Y:S01]  /*0650*/  FADD.FTZ R24, R24, R53 ;  /* 0x0000003518187221 */ /* 0x000fe20000010000 */
[----:B------:R-:W-:Y:S01]  /*0660*/  FFMA.FTZ R32, R3, R53, R32 ;  /* 0x0000003503207223 */ /* 0x000fe20000010020 */
[----:B------:R-:W-:Y:S01]  /*0670*/  FMUL.FTZ R94, R69, R94 ;  /* 0x0000005e455e7220 */ /* 0x000fe20000410000 */
[----:B------:R-:W-:Y:S01]  /*0680*/  FMUL.FTZ R84, R5, R76 ;  /* 0x0000004c05547220 */ /* 0x000fe20000410000 */
[----:B------:R-:W-:Y:S01]  /*0690*/  FADD.FTZ R53, RZ, R86 ;  /* 0x00000056ff357221 */ /* 0x000fe20000010000 */
[----:B------:R-:W-:Y:S01]  /*06a0*/  FFMA.FTZ R55, R3, R86, RZ ;  /* 0x0000005603377223 */ /* 0x000fe200000100ff */
[----:B------:R-:W-:-:S02]  /*06b0*/  HADD2.F32 R82, -RZ, R77.H1_H1 ;  /* 0x3000004dff527230 */ /* 0x000fc40000004100 */
[----:B------:R-:W-:Y:S01]  /*06c0*/  FMUL.FTZ R92, R69, R92 ;  /* 0x0000005c455c7220 */ /* 0x000fe20000410000 */
[----:B------:R-:W-:Y:S01]  /*06d0*/  FADD.FTZ R26, R26, R83 ;  /* 0x000000531a1a7221 */ /* 0x000fe20000010000 */
[-C--:B------:R-:W-:Y:S01]  /*06e0*/  FFMA.FTZ R34, R89, R83.reuse, R34 ;  /* 0x0000005359227223 */ /* 0x080fe20000010022 */
[----:B------:R-:W-:Y:S01]  /*06f0*/  FMUL.FTZ R83, R6, R83 ;  /* 0x0000005306537220 */ /* 0x000fe20000410000 */
[----:B------:R-:W-:Y:S01]  /*0700*/  FADD.FTZ R52, R53, R84 ;  /* 0x0000005435347221 */ /* 0x000fe20000010000 */
[----:B------:R-:W-:Y:S01]  /*0710*/  FFMA.FTZ R54, R94, R84, R55 ;  /* 0x000000545e367223 */ /* 0x000fe20000010037 */
[--C-:B0-----:R-:W-:Y:S02]  /*0720*/  HADD2.F32 R81, -RZ, R78.reuse.H0_H0 ;  /* 0x2000004eff517230 */ /* 0x101fe40000004100 */
[----:B------:R-:W-:Y:S01]  /*0730*/  FMUL.FTZ R87, R69, R72 ;  /* 0x0000004845577220 */ /* 0x000fe20000410000 */
[----:B------:R-:W-:Y:S01]  /*0740*/  FADD.FTZ R27, R27, R82 ;  /* 0x000000521b1b7221 */ /* 0x000fe20000010000 */
[-C--:B------:R-:W-:Y:S01]  /*0750*/  FFMA.FTZ R35, R92, R82.reuse, R35 ;  /* 0x000000525c237223 */ /* 0x080fe20000010023 */
        /* <DEDUP_REMOVED lines=9> */
[--C-:B------:R-:W-:Y:S02]  /*07f0*/  HADD2.F32 R73, -RZ, R79.reuse.H0_H0 ;  /* 0x2000004fff497230 */ /* 0x100fe40000004100 */
[----:B------:R-:W-:Y:S01]  /*0800*/  FMUL.FTZ R90, R69, R90 ;  /* 0x0000005a455a7220 */ /* 0x000fe20000410000 */
[----:B------:R-:W-:Y:S01]  /*0810*/  FMUL.FTZ R80, R9, R78 ;  /* 0x0000004e09507220 */ /* 0x000fe20000410000 */
[----:B------:R-:W-:Y:S01]  /*0820*/  FADD.FTZ R53, R52, R81 ;  /* 0x0000005134357221 */ /* 0x000fe20000010000 */
[----:B------:R-:W-:Y:S01]  /*0830*/  FFMA.FTZ R55, R87, R81, R54 ;  /* 0x0000005157377223 */ /* 0x000fe20000010036 */
[----:B------:R-:W-:Y:S01]  /*0840*/  HADD2.F32 R98, -RZ, R79.H1_H1 ;  /* 0x3000004fff627230 */ /* 0x000fe20000004100 */
[----:B------:R-:W-:Y:S01]  /*0850*/  SHF.R.U32.HI R93, RZ, 0x8, R65 ;  /* 0x00000008ff5d7819 */ /* 0x000fe20000011641 */
[----:B------:R-:W-:Y:S01]  /*0860*/  FMUL.FTZ R85, R69, R74 ;  /* 0x0000004a45557220 */ /* 0x000fe20000410000 */
[----:B------:R-:W-:Y:S01]  /*0870*/  FMUL.FTZ R79, R10, R73 ;  /* 0x000000490a4f7220 */ /* 0x000fe20000410000 */
[----:B------:R-:W-:Y:S01]  /*0880*/  FADD.FTZ R52, R53, R80 ;  /* 0x0000005035347221 */ /* 0x000fe20000010000 */
[----:B------:R-:W-:Y:S01]  /*0890*/  FFMA.FTZ R54, R90, R80, R55 ;  /* 0x000000505a367223 */ /* 0x000fe20000010037 */
[----:B------:R-:W-:Y:S01]  /*08a0*/  SHF.R.U64 R75, R64, 0x10, R65 ;  /* 0x00000010404b7819 */ /* 0x000fe20000001241 */
[----:B------:R-:W-:Y:S01]  /*08b0*/  FADD.FTZ R21, R21, R78 ;  /* 0x0000004e15157221 */ /* 0x000fe20000010000 */
[----:B------:R-:W-:Y:S01]  /*08c0*/  FFMA.FTZ R29, R90, R78, R29 ;  /* 0x0000004e5a1d7223 */ /* 0x000fe2000001001d */
[----:B------:R-:W-:Y:S01]  /*08d0*/  PRMT R74, R93, 0x7610, R74 ;  /* 0x000076105d4a7816 */ /* 0x000fe2000000004a */
[----:B------:R-:W-:Y:S01]  /*08e0*/  FMUL.FTZ R88, R69, R88 ;  /* 0x0000005845587220 */ /* 0x000fe20000410000 */
[--C-:B------:R-:W-:Y:S01]  /*08f0*/  SHF.R.U64 R91, R64, 0x18, R65.reuse ;  /* 0x00000018405b7819 */ /* 0x100fe20000001241 */
[----:B------:R-:W-:Y:S01]  /*0900*/  FMUL.FTZ R78, R11, R98 ;  /* 0x000000620b4e7220 */ /* 0x000fe20000410000 */
[----:B------:R-:W-:Y:S01]  /*0910*/  SHF.R.U32.HI R97, RZ, 0x10, R65 ;  /* 0x00000010ff617819 */ /* 0x000fe20000011641 */
[----:B------:R-:W-:Y:S01]  /*0920*/  FADD.FTZ R93, R52, R79 ;  /* 0x0000004f345d7221 */ /* 0x000fe20000010000 */
[----:B------:R-:W-:Y:S01]  /*0930*/  SHF.R.U32.HI R99, RZ, 0x18, R65 ;  /* 0x00000018ff637819 */ /* 0x000fe20000011641 */
[----:B------:R-:W-:Y:S01]  /*0940*/  FFMA.FTZ R95, R85, R79, R54 ;  /* 0x0000004f555f7223 */ /* 0x000fe20000010036 */
[----:B------:R-:W-:Y:S01]  /*0950*/  FADD.FTZ R25, R25, R76 ;  /* 0x0000004c19197221 */ /* 0x000fe20000010000 */
[----:B------:R-:W-:Y:S01]  /*0960*/  FFMA.FTZ R33, R94, R76, R33 ;  /* 0x0000004c5e217223 */ /* 0x000fe20000010021 */
[----:B------:R-:W-:Y:S01]  /*0970*/  FADD.FTZ R22, R22, R73 ;  /* 0x0000004916167221 */ /* 0x000fe20000010000 */
[----:B------:R-:W-:Y:S01]  /*0980*/  FFMA.FTZ R30, R85, R73, R30 ;  /* 0x00000049551e7223 */ /* 0x000fe2000001001e */
[----:B------:R-:W-:Y:S01]  /*0990*/  PRMT R76, R75, 0x7610, R76 ;  /* 0x000076104b4c7816 */ /* 0x000fe2000000004c */
[----:B------:R-:W-:Y:S01]  /*09a0*/  FADD.FTZ R23, R23, R98 ;  /* 0x0000006217177221 */ /* 0x000fe20000010000 */
[----:B------:R-:W-:Y:S01]  /*09b0*/  SHF.R.U64 R77, R64, 0x8, R65 ;  /* 0x00000008404d7819 */ /* 0x000fe20000001241 */
[C---:B------:R-:W-:Y:S01]  /*09c0*/  FFMA.FTZ R31, R88.reuse, R98, R31 ;  /* 0x00000062581f7223 */ /* 0x040fe2000001001f */
[----:B------:R-:W-:Y:S01]  /*09d0*/  PRMT R75, R91, 0x7610, R75 ;  /* 0x000076105b4b7816 */ /* 0x000fe2000000004b */
[----:B------:R-:W-:Y:S01]  /*09e0*/  FADD.FTZ R93, R93, R78 ;  /* 0x0000004e5d5d7221 */ /* 0x000fe20000010000 */
[----:B------:R-:W-:Y:S01]  /*09f0*/  PRMT R73, R97, 0x7610, R73 ;  /* 0x0000761061497816 */ /* 0x000fe20000000049 */
[----:B------:R-:W-:Y:S01]  /*0a00*/  FFMA.FTZ R95, R88, R78, R95 ;  /* 0x0000004e585f7223 */ /* 0x000fe2000001005f */
[----:B------:R-:W-:-:S07]  /*0a10*/  PRMT R72, R99, 0x7610, R72 ;  /* 0x0000761063487816 */ /* 0x000fce0000000048 */
.L_x_4643:
[----:B------:R-:W-:Y:S05]  /*0a20*/  BSYNC.RECONVERGENT B1 ;  /* 0x0000000000017941 */ /* 0x000fea0003800200 */
.L_x_4642:
[----:B------:R-:W-:Y:S01]  /*0a30*/  UMOV UR6, 0xffffffff ;  /* 0xffffffff00067882 */ /* 0x000fe20000000000 */
[----:B-----5:R-:W-:Y:S02]  /*0a40*/  @P0 HADD2.F32 R70, -RZ, R71.H0_H0 ;  /* 0x20000047ff460230 */ /* 0x020fe40000004100 */
        /* <DEDUP_REMOVED lines=19> */
.L_x_4665:
        /* <DEDUP_REMOVED lines=18> */
[-C--:B------:R-:W-:Y:S01]  /*0ca0*/  FFMA.FTZ R102, R89, R97.reuse, R98 ;  /* 0x0000006159667223 */ /* 0x080fe20000010062 */
[----:B------:R-:W-:Y:S01]  /*0cb0*/  LOP3.LUT P6, RZ, R64, 0xff, RZ, 0xc0, !PT ;  /* 0x000000ff40ff7812 */ /* 0x000fe200078cc0ff */
[----:B------:R-:W-:Y:S01]  /*0cc0*/  HFMA2 R95, -RZ, RZ, 0, 0 ;  /* 0x00000000ff5f7431 */ /* 0x000fe200000001ff */
[----:B------:R-:W-:Y:S01]  /*0cd0*/  LOP3.LUT P1, RZ, R76, 0xff, RZ, 0xc0, !PT ;  /* 0x000000ff4cff7812 */ /* 0x000fe2000782c0ff */
[----:B------:R-:W-:Y:S01]  /*0ce0*/  FADD.FTZ R100, R86, -R71 ;  /* 0x8000004756647221 */ /* 0x000fe20000010000 */
[----:B------:R-:W-:Y:S01]  /*0cf0*/  FADD.FTZ R102, R83, -R102 ;  /* 0x8000006653667221 */ /* 0x000fe20000010000 */
[----:B------:R-:W-:Y:S01]  /*0d00*/  MOV R93, RZ ;  /* 0x000000ff005d7202 */ /* 0x000fe20000000f00 */
[-CC-:B------:R-:W-:Y:S01]  /*0d10*/  FFMA.FTZ R101, R92, R97.reuse, R98.reuse ;  /* 0x000000615c657223 */ /* 0x180fe20000010062 */
[C---:B------:R-:W-:Y:S01]  /*0d20*/  FMUL.FTZ R71, R69.reuse, R100 ;  /* 0x0000006445477220 */ /* 0x040fe20000410000 */
[----:B------:R-:W-:Y:S01]  /*0d30*/  FMUL.FTZ R91, R69, R102 ;  /* 0x00000066455b7220 */ /* 0x000fe20000410000 */
[----:B------:R-:W-:Y:S01]  /*0d40*/  LOP3.LUT P2, RZ, R77, 0xff, RZ, 0xc0, !PT ;  /* 0x000000ff4dff7812 */ /* 0x000fe2000784c0ff */
[----:B------:R-:W-:Y:S01]  /*0d50*/  FFMA.FTZ R104, R87, R97, R98 ;  /* 0x0000006157687223 */ /* 0x000fe20000010062 */
[-C--:B------:R-:W-:Y:S01]  /*0d60*/  FMUL.FTZ R71, R71, R70.reuse ;  /* 0x0000004647477220 */ /* 0x080fe20000410000 */
[----:B------:R-:W-:Y:S01]  /*0d70*/  FMUL.FTZ R99, R91, R70 ;  /* 0x000000465b637220 */ /* 0x000fe20000410000 */
[----:B-----5:R-:W-:Y:S01]  /*0d80*/  @P6 HADD2.F32 R91, -RZ, R52.H0_H0 ;  /* 0x20000034ff5b6230 */ /* 0x020fe20000004100 */
[----:B------:R-:W-:Y:S01]  /*0d90*/  LOP3.LUT P3, RZ, R75, 0xff, RZ, 0xc0, !PT ;  /* 0x000000ff4bff7812 */ /* 0x000fe2000786c0ff */
[----:B------:R-:W-:Y:S01]  /*0da0*/  FMUL.FTZ R100, R71, UR15 ;  /* 0x0000000f47647c20 */ /* 0x000fe20008410000 */
[----:B------:R-:W-:-:S02]  /*0db0*/  @P1 HADD2.F32 R71, -RZ, R53.H0_H0 ;  /* 0x20000035ff471230 */ /* 0x000fc40000004100 */
[----:B------:R-:W-:Y:S01]  /*0dc0*/  FMUL.FTZ R99, R99, UR15 ;  /* 0x0000000f63637c20 */ /* 0x000fe20008410000 */
[----:B------:R-:W-:Y:S01]  /*0dd0*/  LOP3.LUT P4, RZ, R65, 0xff, RZ, 0xc0, !PT ;  /* 0x000000ff41ff7812 */ /* 0x000fe2000788c0ff */
[----:B------:R-:W-:Y:S01]  /*0de0*/  @P6 FMUL.FTZ R95, R100, R91 ;  /* 0x0000005b645f6220 */ /* 0x000fe20000410000 */
[--C-:B------:R-:W-:Y:S01]  /*0df0*/  FFMA.FTZ R103, R90, R97, R98.reuse ;  /* 0x000000615a677223 */ /* 0x100fe20000010062 */
[----:B------:R-:W-:Y:S01]  /*0e00*/  @P1 FMUL.FTZ R93, R99, R71 ;  /* 0x00000047635d1220 */ /* 0x000fe20000410000 */
[----:B------:R-:W-:Y:S01]  /*0e10*/  FMUL.FTZ R91, R14, R99 ;  /* 0x000000630e5b7220 */ /* 0x000fe20000410000 */
[-CC-:B------:R-:W-:Y:S01]  /*0e20*/  FFMA.FTZ R99, R94, R97.reuse, R98.reuse ;  /* 0x000000615e637223 */ /* 0x180fe20000010062 */
[----:B------:R-:W-:Y:S01]  /*0e30*/  FMUL.FTZ R71, R12, R100 ;  /* 0x000000640c477220 */ /* 0x000fe20000410000 */
[-CC-:B------:R-:W-:Y:S01]  /*0e40*/  FFMA.FTZ R108, R85, R97.reuse, R98.reuse ;  /* 0x00000061556c7223 */ /* 0x180fe20000010062 */
[----:B------:R-:W-:Y:S01]  /*0e50*/  FFMA.FTZ R105, R88, R97, R98 ;  /* 0x0000006158697223 */ /* 0x000fe20000010062 */
[----:B------:R-:W-:Y:S01]  /*0e60*/  FADD.FTZ R100, R84, -R99 ;  /* 0x8000006354647221 */ /* 0x000fe20000010000 */
[----:B------:R-:W-:Y:S01]  /*0e70*/  FSEL R91, R91, RZ, P1 ;  /* 0x000000ff5b5b7208 */ /* 0x000fe20000800000 */
[----:B------:R-:W-:Y:S01]  /*0e80*/  FADD.FTZ R102, R82, -R101 ;  /* 0x8000006552667221 */ /* 0x000fe20000010000 */
[----:B------:R-:W-:Y:S01]  /*0e90*/  FSEL R71, R71, RZ, P6 ;  /* 0x000000ff47477208 */ /* 0x000fe20003000000 */
[----:B------:R-:W-:Y:S01]  /*0ea0*/  FMUL.FTZ R99, R69, R100 ;  /* 0x0000006445637220 */ /* 0x000fe20000410000 */
[----:B------:R-:W-:Y:S01]  /*0eb0*/  LOP3.LUT P6, RZ, R73, 0xff, RZ, 0xc0, !PT ;  /* 0x000000ff49ff7812 */ /* 0x000fe200078cc0ff */
[----:B------:R-:W-:Y:S01]  /*0ec0*/  FADD.FTZ R104, R81, -R104 ;  /* 0x8000006851687221 */ /* 0x000fe20000010000 */
[----:B------:R-:W-:Y:S01]  /*0ed0*/  LOP3.LUT P1, RZ, R72, 0xff, RZ, 0xc0, !PT ;  /* 0x000000ff48ff7812 */ /* 0x000fe2000782c0ff */
[----:B------:R-:W-:Y:S01]  /*0ee0*/  FMUL.FTZ R99, R99, R70 ;  /* 0x0000004663637220 */ /* 0x000fe20000410000 */
[----:B------:R-:W-:Y:S01]  /*0ef0*/  LOP3.LUT P5, RZ, R74, 0xff, RZ, 0xc0, !PT ;  /* 0x000000ff4aff7812 */ /* 0x000fe200078ac0ff */
[----:B------:R-:W-:Y:S01]  /*0f00*/  FADD.FTZ R106, R80, -R103 ;  /* 0x80000067506a7221 */ /* 0x000fe20000010000 */
[----:B------:R-:W-:Y:S01]  /*0f10*/  FADD.FTZ R108, R79, -R108 ;  /* 0x8000006c4f6c7221 */ /* 0x000fe20000010000 */
[----:B------:R-:W-:Y:S01]  /*0f20*/  FADD.FTZ R110, R78, -R105 ;  /* 0x800000694e6e7221 */ /* 0x000fe20000010000 */
[----:B------:R-:W-:-:S02]  /*0f30*/  HFMA2 R100, -RZ, RZ, 0, 0 ;  /* 0x00000000ff647431 */ /* 0x000fc400000001ff */
[----:B------:R-:W-:Y:S02]  /*0f40*/  @P2 HADD2.F32 R97, -RZ, R52.H1_H1 ;  /* 0x30000034ff612230 */ /* 0x000fe40000004100 */
[C---:B------:R-:W-:Y:S01]  /*0f50*/  FMUL.FTZ R101, R69.reuse, R102 ;  /* 0x0000006645657220 */ /* 0x040fe20000410000 */
[----:B------:R-:W-:Y:S01]  /*0f60*/  FMUL.FTZ R103, R69, R104 ;  /* 0x0000006845677220 */ /* 0x000fe20000410000 */
[----:B------:R-:W-:Y:S01]  /*0f70*/  FMUL.FTZ R104, R99, UR15 ;  /* 0x0000000f63687c20 */ /* 0x000fe20008410000 */
[C---:B------:R-:W-:Y:S01]  /*0f80*/  FMUL.FTZ R105, R69.reuse, R106 ;  /* 0x0000006a45697220 */ /* 0x040fe20000410000 */
[C---:B------:R-:W-:Y:S01]  /*0f90*/  FMUL.FTZ R107, R69.reuse, R108 ;  /* 0x0000006c456b7220 */ /* 0x040fe20000410000 */
[----:B------:R-:W-:Y:S01]  /*0fa0*/  FMUL.FTZ R109, R69, R110 ;  /* 0x0000006e456d7220 */ /* 0x000fe20000410000 */
[-C--:B------:R-:W-:Y:S01]  /*0fb0*/  FMUL.FTZ R69, R101, R70.reuse ;  /* 0x0000004665457220 */ /* 0x080fe20000410000 */
[----:B------:R-:W-:Y:S01]  /*0fc0*/  FMUL.FTZ R103, R103, R70 ;  /* 0x0000004667677220 */ /* 0x000fe20000410000 */
[----:B------:R-:W-:Y:S01]  /*0fd0*/  @P2 FMUL.FTZ R100, R104, R97 ;  /* 0x0000006168642220 */ /* 0x000fe20000410000 */
[----:B------:R-:W-:-:S02]  /*0fe0*/  HFMA2 R97, -RZ, RZ, 0, 0 ;  /* 0x00000000ff617431 */ /* 0x000fc400000001ff */
[----:B------:R-:W-:Y:S02]  /*0ff0*/  @P3 HADD2.F32 R98, -RZ, R53.H1_H1 ;  /* 0x30000035ff623230 */ /* 0x000fe40000004100 */
[-C--:B------:R-:W-:Y:S01]  /*1000*/  FMUL.FTZ R109, R109, R70.reuse ;  /* 0x000000466d6d7220 */ /* 0x080fe20000410000 */
[----:B------:R-:W-:Y:S02]  /*1010*/  @P4 HADD2.F32 R52, -RZ, R54.H0_H0 ;  /* 0x20000036ff344230 */ /* 0x000fe40000004100 */
[-C--:B------:R-:W-:Y:S01]  /*1020*/  FMUL.FTZ R105, R105, R70.reuse ;  /* 0x0000004669697220 */ /* 0x080fe20000410000 */
[----:B------:R-:W-:Y:S01]  /*1030*/  FMUL.FTZ R69, R69, UR15 ;  /* 0x0000000f45457c20 */ /* 0x000fe20008410000 */
[----:B------:R-:W-:Y:S01]  /*1040*/  FMUL.FTZ R107, R107, R70 ;  /* 0x000000466b6b7220 */ /* 0x000fe20000410000 */
[----:B------:R-:W-:Y:S01]  /*1050*/  FMUL.FTZ R103, R103, UR15 ;  /* 0x0000000f67677c20 */ /* 0x000fe20008410000 */
[--C-:B------:R-:W-:Y:S01]  /*1060*/  @P6 HADD2.F32 R53, -RZ, R55.reuse.H0_H0 ;  /* 0x20000037ff356230 */ /* 0x100fe20000004100 */
[----:B------:R-:W-:Y:S01]  /*1070*/  MOV R102, RZ ;  /* 0x000000ff00667202 */ /* 0x000fe20000000f00 */
[----:B------:R-:W-:-:S02]  /*1080*/  @P1 HADD2.F32 R55, -RZ, R55.H1_H1 ;  /* 0x30000037ff371230 */ /* 0x000fc40000004100 */
[----:B------:R-:W-:Y:S01]  /*1090*/  FMUL.FTZ R106, R109, UR15 ;  /* 0x0000000f6d6a7c20 */ /* 0x000fe20008410000 */
[----:B------:R-:W-:Y:S02]  /*10a0*/  @P5 HADD2.F32 R54, -RZ, R54.H1_H1 ;  /* 0x30000036ff365230 */ /* 0x000fe40000004100 */
[----:B------:R-:W-:Y:S01]  /*10b0*/  @P3 FMUL.FTZ R102, R69, R98 ;  /* 0x0000006245663220 */ /* 0x000fe20000410000 */
[----:B------:R-:W-:Y:S01]  /*10c0*/  FMUL.FTZ R105, R105, UR15 ;  /* 0x0000000f69697c20 */ /* 0x000fe20008410000 */
[----:B------:R-:W-:Y:S01]  /*10d0*/  FMUL.FTZ R107, R107, UR15 ;  /* 0x0000000f6b6b7c20 */ /* 0x000fe20008410000 */
[----:B------:R-:W-:Y:S01]  /*10e0*/  @P4 FMUL.FTZ R97, R103, R52 ;  /* 0x0000003467614220 */ /* 0x000fe20000410000 */
[----:B------:R-:W-:Y:S02]  /*10f0*/  CS2R R98, SRZ ;  /* 0x0000000000627805 */ /* 0x000fe4000001ff00 */
[----:B------:R-:W-:Y:S01]  /*1100*/  MOV R70, RZ ;  /* 0x000000ff00467202 */ /* 0x000fe20000000f00 */
[----:B------:R-:W-:Y:S01]  /*1110*/  @P1 FMUL.FTZ R98, R106, R55 ;  /* 0x000000376a621220 */ /* 0x000fe20000410000 */
[----:B------:R-:W-:Y:S01]  /*1120*/  FADD.FTZ R62, R62, R93 ;  /* 0x0000005d3e3e7221 */ /* 0x000fe20000010000 */
[----:B------:R-:W-:Y:S01]  /*1130*/  @P5 FMUL.FTZ R70, R105, R54 ;  /* 0x0000003669465220 */ /* 0x000fe20000410000 */
[----:B------:R-:W-:Y:S01]  /*1140*/  @P6 FMUL.FTZ R99, R107, R53 ;  /* 0x000000356b636220 */ /* 0x000fe20000410000 */
[----:B------:R-:W-:Y:S01]  /*1150*/  FADD.FTZ R93, R56, R97 ;  /* 0x00000061385d7221 */ /* 0x000fe20000010000 */
[----:B------:R-:W-:Y:S01]  /*1160*/  FMUL.FTZ R55, R18, R107 ;  /* 0x0000006b12377220 */ /* 0x000fe20000410000 */
[----:B------:R-:W-:Y:S01]  /*1170*/  FMUL.FTZ R53, R16, R103 ;  /* 0x0000006710357220 */ /* 0x000fe20000410000 */
[----:B------:R-:W-:Y:S01]  /*1180*/  FMUL.FTZ R56, R19, R106 ;  /* 0x0000006a13387220 */ /* 0x000fe20000410000 */
[----:B------:R-:W-:Y:S01]  /*1190*/  FMUL.FTZ R54, R17, R105 ;  /* 0x0000006911367220 */ /* 0x000fe20000410000 */
[----:B------:R-:W-:Y:S01]  /*11a0*/  FMUL.FTZ R52, R13, R104 ;  /* 0x000000680d347220 */ /* 0x000fe20000410000 */
[----:B------:R-:W-:Y:S01]  /*11b0*/  FMUL.FTZ R69, R15, R69 ;  /* 0x000000450f457220 */ /* 0x000fe20000410000 */
[----:B------:R-:W-:Y:S01]  /*11c0*/  FADD.FTZ R60, R60, R95 ;  /* 0x0000005f3c3c7221 */ /* 0x000fe20000010000 */
        /* <DEDUP_REMOVED lines=10> */
[----:B------:R-:W-:Y:S02]  /*1270*/  FSEL R52, R52, RZ, P2 ;  /* 0x000000ff34347208 */ /* 0x000fe40001000000 */
[----:B------:R-:W-:Y:S02]  /*1280*/  F2FP.F16.F32.PACK_AB R54, R54, R53 ;  /* 0x000000353636723e */ /* 0x000fe400000000ff */
[----:B------:R-:W-:Y:S02]  /*1290*/  F2FP.F16.F32.PACK_AB R55, R55, R70 ;  /* 0x000000463737723e */ /* 0x000fe400000000ff */
[----:B------:R-:W-:Y:S02]  /*12a0*/  F2FP.F16.F32.PACK_AB R53, R56, R91 ;  /* 0x0000005b3835723e */ /* 0x000fe400000000ff */
[----:B------:R-:W-:Y:S01]  /*12b0*/  F2FP.F16.F32.PACK_AB R52, R52, R71 ;  /* 0x000000473434723e */ /* 0x000fe200000000ff */
[----:B------:R-:W-:Y:S06]  /*12c0*/  BRA `(.L_x_4649) ;  /* 0x0000001000c07947 */ /* 0x000fec0003800000 */
.L_x_4648:
[-CC-:B------:R-:W-:Y:S01]  /*12d0*/  FFMA.FTZ R44, R89, R97.reuse, R98.reuse ;  /* 0x00000061592c7223 */ /* 0x180fe20000010062 */
[-C--:B------:R-:W-:Y:S01]  /*12e0*/  FFMA.FTZ R45, R92, R97.reuse, R98 ;  /* 0x000000615c2d7223 */ /* 0x080fe20000010062 */
[----:B------:R-:W-:Y:S01]  /*12f0*/  LOP3.LUT P1, RZ, R76, 0xff, RZ, 0xc0, !PT ;  /* 0x000000ff4cff7812 */ /* 0x000fe2000782c0ff */
[----:B0-----:R-:W-:Y:S01]  /*1300*/  HFMA2 R71, -RZ, RZ, 0, 0 ;  /* 0x00000000ff477431 */ /* 0x001fe200000001ff */
        /* <DEDUP_REMOVED lines=8> */
[----:B------:R-:W-:Y:S01]  /*1390*/  FFMA.FTZ R51, R94, R97, R98 ;  /* 0x000000615e337223 */ /* 0x000fe20000010062 */
[-C--:B------:R-:W-:Y:S01]  /*13a0*/  FMUL.FTZ R44, R46, R70.reuse ;  /* 0x000000462e2c7220 */ /* 0x080fe20000410000 */
[----:B------:R-:W-:Y:S01]  /*13b0*/  FMUL.FTZ R45, R47, R70 ;  /* 0x000000462f2d7220 */ /* 0x000fe20000410000 */
[--C-:B-----5:R-:W-:Y:S01]  /*13c0*/  @P1 HADD2.F32 R48, -RZ, R53.reuse.H0_H0 ;  /* 0x20000035ff301230 */ /* 0x120fe20000004100 */
[----:B------:R-:W-:Y:S01]  /*13d0*/  LOP3.LUT P4, RZ, R73, 0xff, RZ, 0xc0, !PT ;  /* 0x000000ff49ff7812 */ /* 0x000fe2000788c0ff */
[----:B------:R-:W-:-:S02]  /*13e0*/  @P6 HADD2.F32 R49, -RZ, R53.H1_H1 ;  /* 0x30000035ff316230 */ /* 0x000fc40000004100 */
[----:B------:R-:W-:Y:S01]  /*13f0*/  FMUL.FTZ R53, R44, UR15 ;  /* 0x0000000f2c357c20 */ /* 0x000fe20008410000 */
[----:B------:R-:W-:Y:S01]  /*1400*/  FMUL.FTZ R44, R45, UR15 ;  /* 0x0000000f2d2c7c20 */ /* 0x000fe20008410000 */
[-CC-:B------:R-:W-:Y:S01]  /*1410*/  FFMA.FTZ R45, R3, R97.reuse, R98.reuse ;  /* 0x00000061032d7223 */ /* 0x180fe20000010062 */
[----:B------:R-:W-:Y:S01]  /*1420*/  FFMA.FTZ R97, R88, R97, R98 ;  /* 0x0000006158617223 */ /* 0x000fe20000010062 */
[-C--:B------:R-:W-:Y:S01]  /*1430*/  @P1 FMUL.FTZ R71, R48, R53.reuse ;  /* 0x0000003530471220 */ /* 0x080fe20000410000 */
[----:B------:R-:W-:Y:S01]  /*1440*/  FMUL.FTZ R53, R14, R53 ;  /* 0x000000350e357220 */ /* 0x000fe20000410000 */
[-C--:B------:R-:W-:Y:S01]  /*1450*/  FMUL.FTZ R98, R15, R44.reuse ;  /* 0x0000002c0f627220 */ /* 0x080fe20000410000 */
[----:B------:R-:W-:Y:S01]  /*1460*/  LOP3.LUT P3, RZ, R72, 0xff, RZ, 0xc0, !PT ;  /* 0x000000ff48ff7812 */ /* 0x000fe2000786c0ff */
[----:B------:R-:W-:Y:S01]  /*1470*/  FADD.FTZ R50, R81, -R50 ;  /* 0x8000003251327221 */ /* 0x000fe20000010000 */
[----:B------:R-:W-:Y:S01]  /*1480*/  MOV R100, RZ ;  /* 0x000000ff00647202 */ /* 0x000fe20000000f00 */
[----:B------:R-:W-:Y:S01]  /*1490*/  @P6 FMUL.FTZ R100, R49, R44 ;  /* 0x0000002c31646220 */ /* 0x000fe20000410000 */
[----:B------:R-:W-:Y:S01]  /*14a0*/  FSEL R53, R53, RZ, P1 ;  /* 0x000000ff35357208 */ /* 0x000fe20000800000 */
[----:B------:R-:W-:Y:S01]  /*14b0*/  FADD.FTZ R44, R80, -R91 ;  /* 0x8000005b502c7221 */ /* 0x000fe20000010000 */
[----:B------:R-:W-:Y:S01]  /*14c0*/  FSEL R98, R98, RZ, P6 ;  /* 0x000000ff62627208 */ /* 0x000fe20003000000 */
[C---:B------:R-:W-:Y:S01]  /*14d0*/  FMUL.FTZ R48, R69.reuse, R50 ;  /* 0x0000003245307220 */ /* 0x040fe20000410000 */
[----:B------:R-:W-:Y:S01]  /*14e0*/  LOP3.LUT P1, RZ, R64, 0xff, RZ, 0xc0, !PT ;  /* 0x000000ff40ff7812 */ /* 0x000fe2000782c0ff */
[----:B------:R-:W-:Y:S01]  /*14f0*/  FMUL.FTZ R49, R69, R44 ;  /* 0x0000002c45317220 */ /* 0x000fe20000410000 */
[----:B------:R-:W-:Y:S01]  /*1500*/  LOP3.LUT P6, RZ, R77, 0xff, RZ, 0xc0, !PT ;  /* 0x000000ff4dff7812 */ /* 0x000fe200078cc0ff */
[----:B------:R-:W-:Y:S01]  /*1510*/  FMUL.FTZ R44, R48, R70 ;  /* 0x00000046302c7220 */ /* 0x000fe20000410000 */
[----:B------:R-:W-:Y:S01]  /*1520*/  LOP3.LUT P5, RZ, R65, 0xff, RZ, 0xc0, !PT ;  /* 0x000000ff41ff7812 */ /* 0x000fe200078ac0ff */
[--C-:B------:R-:W-:Y:S01]  /*1530*/  @P4 HADD2.F32 R91, -RZ, R55.reuse.H0_H0 ;  /* 0x20000037ff5b4230 */ /* 0x100fe20000004100 */
[----:B------:R-:W-:Y:S01]  /*1540*/  LOP3.LUT P2, RZ, R74, 0xff, RZ, 0xc0, !PT ;  /* 0x000000ff4aff7812 */ /* 0x000fe2000784c0ff */
[----:B------:R-:W-:-:S02]  /*1550*/  @P3 HADD2.F32 R105, -RZ, R55.H1_H1 ;  /* 0x30000037ff693230 */ /* 0x000fc40000004100 */
[----:B------:R-:W-:Y:S01]  /*1560*/  FMUL.FTZ R55, R44, UR15 ;  /* 0x0000000f2c377c20 */ /* 0x000fe20008410000 */
[----:B------:R-:W-:Y:S01]  /*1570*/  FADD.FTZ R106, R78, -R97 ;  /* 0x800000614e6a7221 */ /* 0x000fe20000010000 */
[----:B------:R-:W-:Y:S01]  /*1580*/  FADD.FTZ R44, R86, -R45 ;  /* 0x8000002d562c7221 */ /* 0x000fe20000010000 */
[----:B------:R-:W-:Y:S02]  /*1590*/  HFMA2 R93, -RZ, RZ, 0, 0 ;  /* 0x00000000ff5d7431 */ /* 0x000fe400000001ff */
[----:B------:R-:W-:Y:S01]  /*15a0*/  FADD.FTZ R104, R79, -R104 ;  /* 0x800000684f687221 */ /* 0x000fe20000010000 */
[--C-:B------:R-:W-:Y:S02]  /*15b0*/  @P1 HADD2.F32 R110, -RZ, R52.reuse.H0_H0 ;  /* 0x20000034ff6e1230 */ /* 0x100fe40000004100 */
[----:B------:R-:W-:Y:S01]  /*15c0*/  FMUL.FTZ R44, R69, R44 ;  /* 0x0000002c452c7220 */ /* 0x000fe20000410000 */
[----:B------:R-:W-:Y:S02]  /*15d0*/  @P6 HADD2.F32 R103, -RZ, R52.H1_H1 ;  /* 0x30000034ff676230 */ /* 0x000fe40000004100 */
[----:B------:R-:W-:Y:S01]  /*15e0*/  FADD.FTZ R52, R84, -R51 ;  /* 0x8000003354347221 */ /* 0x000fe20000010000 */
[----:B------:R-:W-:-:S02]  /*15f0*/  @P5 HADD2.F32 R50, -RZ, R54.H0_H0 ;  /* 0x20000036ff325230 */ /* 0x000fc40000004100 */
[----:B------:R-:W-:Y:S01]  /*1600*/  FMUL.FTZ R51, R69, R106 ;  /* 0x0000006a45337220 */ /* 0x000fe20000410000 */
[----:B------:R-:W-:Y:S02]  /*1610*/  @P2 HADD2.F32 R95, -RZ, R54.H1_H1 ;  /* 0x30000036ff5f2230 */ /* 0x000fe40000004100 */
[----:B------:R-:W-:Y:S01]  /*1620*/  FMUL.FTZ R54, R49, R70 ;  /* 0x0000004631367220 */ /* 0x000fe20000410000 */
[----:B------:R-:W-:Y:S01]  /*1630*/  FMUL.FTZ R45, R69, R52 ;  /* 0x00000034452d7220 */ /* 0x000fe20000410000 */
[-C--:B------:R-:W-:Y:S01]  /*1640*/  FMUL.FTZ R99, R51, R70.reuse ;  /* 0x0000004633637220 */ /* 0x080fe20000410000 */
[----:B------:R-:W-:Y:S01]  /*1650*/  @P5 FMUL.FTZ R93, R50, R55 ;  /* 0x00000037325d5220 */ /* 0x000fe20000410000 */
[----:B------:R-:W-:Y:S01]  /*1660*/  FMUL.FTZ R54, R54, UR15 ;  /* 0x0000000f36367c20 */ /* 0x000fe20008410000 */
[----:B------:R-:W-:Y:S01]  /*1670*/  FMUL.FTZ R52, R44, R70 ;  /* 0x000000462c347220 */ /* 0x000fe20000410000 */
[----:B------:R-:W-:Y:S01]  /*1680*/  FMUL.FTZ R50, R69, R104 ;  /* 0x0000006845327220 */ /* 0x000fe20000410000 */
[----:B------:R-:W-:Y:S01]  /*1690*/  HFMA2 R69, -RZ, RZ, 0, 0 ;  /* 0x00000000ff457431 */ /* 0x000fe200000001ff */
[----:B------:R-:W-:Y:S01]  /*16a0*/  MOV R102, RZ ;  /* 0x000000ff00667202 */ /* 0x000fe20000000f00 */
[----:B------:R-:W-:Y:S01]  /*16b0*/  FMUL.FTZ R108, R99, UR15 ;  /* 0x0000000f636c7c20 */ /* 0x000fe20008410000 */
[----:B------:R-:W-:Y:S01]  /*16c0*/  @P2 FMUL.FTZ R102, R95, R54 ;  /* 0x000000365f662220 */ /* 0x000fe20000410000 */
[----:B------:R-:W-:Y:S01]  /*16d0*/  FMUL.FTZ R99, R52, UR15 ;  /* 0x0000000f34637c20 */ /* 0x000fe20008410000 */
[-C--:B------:R-:W-:Y:S01]  /*16e0*/  FMUL.FTZ R95, R50, R70.reuse ;  /* 0x00000046325f7220 */ /* 0x080fe20000410000 */
[----:B------:R-:W-:Y:S01]  /*16f0*/  FMUL.FTZ R70, R45, R70 ;  /* 0x000000462d467220 */ /* 0x000fe20000410000 */
[----:B------:R-:W-:Y:S01]  /*1700*/  FADD.FTZ R93, R56, R93 ;  /* 0x0000005d385d7221 */ /* 0x000fe20000010000 */
[----:B------:R-:W-:Y:S01]  /*1710*/  @P1 FMUL.FTZ R69, R110, R99 ;  /* 0x000000636e451220 */ /* 0x000fe20000410000 */
[----:B------:R-:W-:Y:S01]  /*1720*/  FMUL.FTZ R101, R95, UR15 ;  /* 0x0000000f5f657c20 */ /* 0x000fe20008410000 */
[----:B------:R-:W-:Y:S01]  /*1730*/  FMUL.FTZ R70, R70, UR15 ;  /* 0x0000000f46467c20 */ /* 0x000fe20008410000 */
[----:B------:R-:W-:Y:S01]  /*1740*/  FADD.FTZ R95, R57, R102 ;  /* 0x00000066395f7221 */ /* 0x000fe20000010000 */
[----:B------:R-:W-:Y:S01]  /*1750*/  FADD.FTZ R60, R60, R69 ;  /* 0x000000453c3c7221 */ /* 0x000fe20000010000 */
[----:B------:R-:W-:Y:S01]  /*1760*/  FMUL.FTZ R55, R16, R55 ;  /* 0x0000003710377220 */ /* 0x000fe20000410000 */
[----:B------:R-:W-:-:S02]  /*1770*/  HFMA2 R97, -RZ, RZ, 0, 0 ;  /* 0x00000000ff617431 */ /* 0x000fc400000001ff */
[----:B------:R-:W-:Y:S01]  /*1780*/  FMUL.FTZ R56, R17, R54 ;  /* 0x0000003611387220 */ /* 0x000fe20000410000 */
[----:B------:R-:W-:Y:S01]  /*1790*/  FMUL.FTZ R57, R18, R101 ;  /* 0x0000006512397220 */ /* 0x000fe20000410000 */
[----:B------:R-:W-:Y:S01]  /*17a0*/  FMUL.FTZ R69, R19, R108 ;  /* 0x0000006c13457220 */ /* 0x000fe20000410000 */
[----:B------:R-:W-:Y:S01]  /*17b0*/  FMUL.FTZ R52, R12, R99 ;  /* 0x000000630c347220 */ /* 0x000fe20000410000 */
[-C--:B------:R-:W-:Y:S01]  /*17c0*/  FMUL.FTZ R54, R13, R70.reuse ;  /* 0x000000460d367220 */ /* 0x080fe20000410000 */
[----:B------:R-:W-:Y:S01]  /*17d0*/  MOV R104, RZ ;  /* 0x000000ff00687202 */ /* 0x000fe20000000f00 */
[----:B------:R-:W-:Y:S01]  /*17e0*/  @P6 FMUL.FTZ R104, R103, R70 ;  /* 0x0000004667686220 */ /* 0x000fe20000410000 */
[----:B------:R-:W-:Y:S01]  /*17f0*/  FADD.FTZ R63, R63, R100 ;  /* 0x000000643f3f7221 */ /* 0x000fe20000010000 */
[----:B------:R-:W-:Y:S01]  /*1800*/  FSEL R70, R55, RZ, P5 ;  /* 0x000000ff37467208 */ /* 0x000fe20002800000 */
[----:B------:R-:W-:Y:S01]  /*1810*/  @P4 FMUL.FTZ R97, R91, R101 ;  /* 0x000000655b614220 */ /* 0x000fe20000410000 */
[----:B------:R-:W-:Y:S01]  /*1820*/  MOV R106, RZ ;  /* 0x000000ff006a7202 */ /* 0x000fe20000000f00 */
        /* <DEDUP_REMOVED lines=10> */
[----:B------:R-:W-:Y:S02]  /*18d0*/  F2FP.F16.F32.PACK_AB R55, R55, R100 ;  /* 0x000000643737723e */ /* 0x000fe400000000ff */
[----:B------:R-:W-:Y:S02]  /*18e0*/  F2FP.F16.F32.PACK_AB R54, R69, R70 ;  /* 0x000000464536723e */ /* 0x000fe400000000ff */
[----:B------:R-:W-:Y:S02]  /*18f0*/  F2FP.F16.F32.PACK_AB R53, R98, R53 ;  /* 0x000000356235723e */ /* 0x000fe400000000ff */
[----:B------:R-:W-:Y:S01]  /*1900*/  F2FP.F16.F32.PACK_AB R52, R57, R52 ;  /* 0x000000343934723e */ /* 0x000fe200000000ff */
[----:B------:R-:W-:Y:S06]  /*1910*/  BRA `(.L_x_4649) ;  /* 0x0000000c002c7947 */ /* 0x000fec0003800000 */
.L_x_4647:
[----:B------:R-:W-:-:S04]  /*1920*/  UISETP.NE.U32.AND UP0, UPT, UR4, URZ, UPT ;  /* 0x000000ff0400728c */ /* 0x000fc8000bf05070 */
[----:B------:R-:W-:-:S09]  /*1930*/  UISETP.NE.AND.EX UP0, UPT, UR5, URZ, UPT, UP0 ;  /* 0x000000ff0500728c */ /* 0x000fd2000bf05300 */
[----:B------:R-:W-:Y:S05]  /*1940*/  BRA.U UP0, `(.L_x_4650) ;  /* 0x0000000500907547 */ /* 0x000fea000b800000 */
[-CC-:B------:R-:W-:Y:S01]  /*1950*/  FFMA.FTZ R100, R89, R97.reuse, R98.reuse ;  /* 0x0000006159647223 */ /* 0x180fe20000010062 */
[----:B------:R-:W-:Y:S01]  /*1960*/  LOP3.LUT P1, RZ, R76, 0xff, RZ, 0xc0, !PT ;  /* 0x000000ff4cff7812 */ /* 0x000fe2000782c0ff */
[----:B0-----:R-:W-:Y:S01]  /*1970*/  FFMA.FTZ R71, R3, R97, R98 ;  /* 0x0000006103477223 */ /* 0x001fe20000010062 */
[----:B------:R-:W-:Y:S01]  /*1980*/  LOP3.LUT P6, RZ, R64, 0xff, RZ, 0xc0, !PT ;  /* 0x000000ff40ff7812 */ /* 0x000fe200078cc0ff */
[----:B------:R-:W-:Y:S01]  /*1990*/  FADD.FTZ R91, R83, -R100 ;  /* 0x80000064535b7221 */ /* 0x000fe20000010000 */
[----:B------:R-:W-:Y:S01]  /*19a0*/  LOP3.LUT P2, RZ, R77, 0xff, RZ, 0xc0, !PT ;  /* 0x000000ff4dff7812 */ /* 0x000fe2000784c0ff */
[----:B------:R-:W-:Y:S01]  /*19b0*/  FADD.FTZ R71, R86, -R71 ;  /* 0x8000004756477221 */ /* 0x000fe20000010000 */
[----:B------:R-:W-:Y:S02]  /*19c0*/  HFMA2 R95, -RZ, RZ, 0, 0 ;  /* 0x00000000ff5f7431 */ /* 0x000fe400000001ff */
[C---:B------:R-:W-:Y:S01]  /*19d0*/  FFMA.FTZ R91, R69.reuse, R91, R38 ;  /* 0x0000005b455b7223 */ /* 0x040fe20000010026 */
[----:B------:R-:W-:Y:S01]  /*19e0*/  MOV R93, RZ ;  /* 0x000000ff005d7202 */ /* 0x000fe20000000f00 */
[----:B------:R-:W-:Y:S01]  /*19f0*/  FFMA.FTZ R71, R69, R71, R36 ;  /* 0x0000004745477223 */ /* 0x000fe20000010024 */
[-CC-:B------:R-:W-:Y:S01]  /*1a00*/  FFMA.FTZ R101, R94, R97.reuse, R98.reuse ;  /* 0x000000615e657223 */ /* 0x180fe20000010062 */
[-C--:B------:R-:W-:Y:S01]  /*1a10*/  FMUL.FTZ R91, R91, R70.reuse ;  /* 0x000000465b5b7220 */ /* 0x080fe20000410000 */
[----:B------:R-:W-:Y:S01]  /*1a20*/  FFMA.FTZ R103, R92, R97, R98 ;  /* 0x000000615c677223 */ /* 0x000fe20000010062 */
[----:B------:R-:W-:Y:S01]  /*1a30*/  FMUL.FTZ R71, R71, R70 ;  /* 0x0000004647477220 */ /* 0x000fe20000410000 */
[----:B-----5:R-:W-:-:S02]  /*1a40*/  @P1 HADD2.F32 R102, -RZ, R53.H0_H0 ;  /* 0x20000035ff661230 */ /* 0x020fc40000004100 */
[----:B------:R-:W-:Y:S01]  /*1a50*/  FMUL.FTZ R91, R91, UR15 ;  /* 0x0000000f5b5b7c20 */ /* 0x000fe20008410000 */
[--C-:B------:R-:W-:Y:S02]  /*1a60*/  @P6 HADD2.F32 R100, -RZ, R52.reuse.H0_H0 ;  /* 0x20000034ff646230 */ /* 0x100fe40000004100 */
[----:B------:R-:W-:Y:S01]  /*1a70*/  FMUL.FTZ R71, R71, UR15 ;  /* 0x0000000f47477c20 */ /* 0x000fe20008410000 */
[--C-:B------:R-:W-:Y:S01]  /*1a80*/  FFMA.FTZ R107, R90, R97, R98.reuse ;  /* 0x000000615a6b7223 */ /* 0x100fe20000010062 */
[----:B------:R-:W-:Y:S01]  /*1a90*/  @P1 FMUL.FTZ R93, R102, R91 ;  /* 0x0000005b665d1220 */ /* 0x000fe20000410000 */
[-CC-:B------:R-:W-:Y:S01]  /*1aa0*/  FFMA.FTZ R102, R87, R97.reuse, R98.reuse ;  /* 0x0000006157667223 */ /* 0x180fe20000010062 */
[-CC-:B------:R-:W-:Y:S01]  /*1ab0*/  FFMA.FTZ R104, R85, R97.reuse, R98.reuse ;  /* 0x0000006155687223 */ /* 0x180fe20000010062 */
[----:B------:R-:W-:Y:S01]  /*1ac0*/  FFMA.FTZ R111, R88, R97, R98 ;  /* 0x00000061586f7223 */ /* 0x000fe20000010062 */
[----:B------:R-:W-:Y:S02]  /*1ad0*/  @P2 HADD2.F32 R98, -RZ, R52.H1_H1 ;  /* 0x30000034ff622230 */ /* 0x000fe40000004100 */
[-C--:B------:R-:W-:Y:S01]  /*1ae0*/  @P6 FMUL.FTZ R95, R100, R71.reuse ;  /* 0x00000047645f6220 */ /* 0x080fe20000410000 */
[----:B------:R-:W-:Y:S01]  /*1af0*/  FADD.FTZ R52, R84, -R101 ;  /* 0x8000006554347221 */ /* 0x000fe20000010000 */
[----:B------:R-:W-:Y:S01]  /*1b00*/  FMUL.FTZ R71, R12, R71 ;  /* 0x000000470c477220 */ /* 0x000fe20000410000 */
[----:B------:R-:W-:Y:S01]  /*1b10*/  LOP3.LUT P3, RZ, R75, 0xff, RZ, 0xc0, !PT ;  /* 0x000000ff4bff7812 */ /* 0x000fe2000786c0ff */
[----:B------:R-:W-:Y:S01]  /*1b20*/  FMUL.FTZ R91, R14, R91 ;  /* 0x0000005b0e5b7220 */ /* 0x000fe20000410000 */
[----:B------:R-:W-:Y:S01]  /*1b30*/  LOP3.LUT P4, RZ, R65, 0xff, RZ, 0xc0, !PT ;  /* 0x000000ff41ff7812 */ /* 0x000fe2000788c0ff */
[----:B------:R-:W-:Y:S01]  /*1b40*/  FADD.FTZ R100, R82, -R103 ;  /* 0x8000006752647221 */ /* 0x000fe20000010000 */
[----:B------:R-:W-:Y:S01]  /*1b50*/  FADD.FTZ R105, R81, -R102 ;  /* 0x8000006651697221 */ /* 0x000fe20000010000 */
[----:B------:R-:W-:Y:S01]  /*1b60*/  LOP3.LUT P5, RZ, R74, 0xff, RZ, 0xc0, !PT ;  /* 0x000000ff4aff7812 */ /* 0x000fe200078ac0ff */
[----:B------:R-:W-:Y:S01]  /*1b70*/  FADD.FTZ R102, R80, -R107 ;  /* 0x8000006b50667221 */ /* 0x000fe20000010000 */
[----:B------:R-:W-:Y:S01]  /*1b80*/  FADD.FTZ R109, R79, -R104 ;  /* 0x800000684f6d7221 */ /* 0x000fe20000010000 */
[----:B------:R-:W-:Y:S01]  /*1b90*/  FFMA.FTZ R101, R69, R52, R37 ;  /* 0x0000003445657223 */ /* 0x000fe20000010025 */
[----:B------:R-:W-:Y:S01]  /*1ba0*/  FADD.FTZ R104, R78, -R111 ;  /* 0x8000006f4e687221 */ /* 0x000fe20000010000 */
[----:B------:R-:W-:Y:S01]  /*1bb0*/  FSEL R71, R71, RZ, P6 ;  /* 0x000000ff47477208 */ /* 0x000fe20003000000 */
[----:B------:R-:W-:Y:S01]  /*1bc0*/  FFMA.FTZ R103, R69, R100, R39 ;  /* 0x0000006445677223 */ /* 0x000fe20000010027 */
[----:B------:R-:W-:Y:S01]  /*1bd0*/  LOP3.LUT P6, RZ, R73, 0xff, RZ, 0xc0, !PT ;  /* 0x000000ff49ff7812 */ /* 0x000fe200078cc0ff */
[----:B------:R-:W-:Y:S01]  /*1be0*/  FFMA.FTZ R105, R69, R105, R40 ;  /* 0x0000006945697223 */ /* 0x000fe20000010028 */
[----:B------:R-:W-:Y:S01]  /*1bf0*/  FSEL R91, R91, RZ, P1 ;  /* 0x000000ff5b5b7208 */ /* 0x000fe20000800000 */
[C---:B------:R-:W-:Y:S01]  /*1c00*/  FFMA.FTZ R107, R69.reuse, R102, R41 ;  /* 0x00000066456b7223 */ /* 0x040fe20000010029 */
[----:B------:R-:W-:Y:S01]  /*1c10*/  LOP3.LUT P1, RZ, R72, 0xff, RZ, 0xc0, !PT ;  /* 0x000000ff48ff7812 */ /* 0x000fe2000782c0ff */
[----:B------:R-:W-:Y:S01]  /*1c20*/  FFMA.FTZ R109, R69, R109, R42 ;  /* 0x0000006d456d7223 */ /* 0x000fe2000001002a */
[----:B------:R-:W-:Y:S01]  /*1c30*/  FMUL.FTZ R101, R101, R70 ;  /* 0x0000004665657220 */ /* 0x000fe20000410000 */
[----:B------:R-:W-:Y:S01]  /*1c40*/  FFMA.FTZ R69, R69, R104, R43 ;  /* 0x0000006845457223 */ /* 0x000fe2000001002b */
[-C--:B------:R-:W-:Y:S01]  /*1c50*/  FMUL.FTZ R52, R103, R70.reuse ;  /* 0x0000004667347220 */ /* 0x080fe20000410000 */
[-C--:B------:R-:W-:Y:S01]  /*1c60*/  FMUL.FTZ R105, R105, R70.reuse ;  /* 0x0000004669697220 */ /* 0x080fe20000410000 */
[----:B------:R-:W-:Y:S01]  /*1c70*/  FMUL.FTZ R103, R101, UR15 ;  /* 0x0000000f65677c20 */ /* 0x000fe20008410000 */
[----:B------:R-:W-:Y:S01]  /*1c80*/  FMUL.FTZ R101, R69, R70 ;  /* 0x0000004645657220 */ /* 0x000fe20000410000 */
[----:B------:R-:W-:-:S02]  /*1c90*/  @P3 HADD2.F32 R99, -RZ, R53.H1_H1 ;  /* 0x30000035ff633230 */ /* 0x000fc40000004100 */
[-C--:B------:R-:W-:Y:S01]  /*1ca0*/  FMUL.FTZ R107, R107, R70.reuse ;  /* 0x000000466b6b7220 */ /* 0x080fe20000410000 */
[----:B------:R-:W-:Y:S02]  /*1cb0*/  HFMA2 R69, -RZ, RZ, 0, 0 ;  /* 0x00000000ff457431 */ /* 0x000fe400000001ff */
[--C-:B------:R-:W-:Y:S02]  /*1cc0*/  @P4 HADD2.F32 R53, -RZ, R54.reuse.H0_H0 ;  /* 0x20000036ff354230 */ /* 0x100fe40000004100 */
[----:B------:R-:W-:Y:S01]  /*1cd0*/  FMUL.FTZ R105, R105, UR15 ;  /* 0x0000000f69697c20 */ /* 0x000fe20008410000 */
[----:B------:R-:W-:Y:S02]  /*1ce0*/  @P5 HADD2.F32 R54, -RZ, R54.H1_H1 ;  /* 0x30000036ff365230 */ /* 0x000fe40000004100 */
[----:B------:R-:W-:Y:S02]  /*1cf0*/  HFMA2 R100, -RZ, RZ, 0, 0 ;  /* 0x00000000ff647431 */ /* 0x000fe400000001ff */
[----:B------:R-:W-:Y:S01]  /*1d00*/  FMUL.FTZ R109, R109, R70 ;  /* 0x000000466d6d7220 */ /* 0x000fe20000410000 */
[----:B------:R-:W-:Y:S01]  /*1d10*/  FMUL.FTZ R107, R107, UR15 ;  /* 0x0000000f6b6b7c20 */ /* 0x000fe20008410000 */
[----:B------:R-:W-:Y:S01]  /*1d20*/  FMUL.FTZ R52, R52, UR15 ;  /* 0x0000000f34347c20 */ /* 0x000fe20008410000 */
[----:B------:R-:W-:-:S02]  /*1d30*/  @P6 HADD2.F32 R97, -RZ, R55.H0_H0 ;  /* 0x20000037ff616230 */ /* 0x000fc40000004100 */
[----:B------:R-:W-:Y:S01]  /*1d40*/  @P4 FMUL.FTZ R69, R53, R105 ;  /* 0x0000006935454220 */ /* 0x000fe20000410000 */
[----:B------:R-:W-:Y:S01]  /*1d50*/  @P1 HADD2.F32 R55, -RZ, R55.H1_H1 ;  /* 0x30000037ff371230 */ /* 0x000fe20000004100 */
[----:B------:R-:W-:Y:S01]  /*1d60*/  MOV R70, RZ ;  /* 0x000000ff00467202 */ /* 0x000fe20000000f00 */
[----:B------:R-:W-:Y:S01]  /*1d70*/  FMUL.FTZ R109, R109, UR15 ;  /* 0x0000000f6d6d7c20 */ /* 0x000fe20008410000 */
[----:B------:R-:W-:Y:S01]  /*1d80*/  MOV R102, RZ ;  /* 0x000000ff00667202 */ /* 0x000fe20000000f00 */
[----:B------:R-:W-:Y:S01]  /*1d90*/  FMUL.FTZ R104, R101, UR15 ;  /* 0x0000000f65687c20 */ /* 0x000fe20008410000 */
[----:B------:R-:W-:Y:S01]  /*1da0*/  @P5 FMUL.FTZ R70, R54, R107 ;  /* 0x0000006b36465220 */ /* 0x000fe20000410000 */
[----:B------:R-:W-:Y:S01]  /*1db0*/  @P2 FMUL.FTZ R100, R98, R103 ;  /* 0x0000006762642220 */ /* 0x000fe20000410000 */
[----:B------:R-:W-:Y:S01]  /*1dc0*/  @P3 FMUL.FTZ R102, R99, R52 ;  /* 0x0000003463663220 */ /* 0x000fe20000410000 */
[----:B------:R-:W-:Y:S01]  /*1dd0*/  FADD.FTZ R62, R62, R93 ;  /* 0x0000005d3e3e7221 */ /* 0x000fe20000010000 */
[----:B------:R-:W-:Y:S01]  /*1de0*/  CS2R R98, SRZ ;  /* 0x0000000000627805 */ /* 0x000fe2000001ff00 */
[----:B------:R-:W-:Y:S01]  /*1df0*/  FADD.FTZ R93, R56, R69 ;  /* 0x00000045385d7221 */ /* 0x000fe20000010000 */
[----:B------:R-:W-:Y:S01]  /*1e00*/  FADD.FTZ R60, R60, R95 ;  /* 0x0000005f3c3c7221 */ /* 0x000fe20000010000 */
[----:B------:R-:W-:Y:S01]  /*1e10*/  FMUL.FTZ R56, R18, R109 ;  /* 0x0000006d12387220 */ /* 0x000fe20000410000 */
[----:B------:R-:W-:Y:S01]  /*1e20*/  @P1 FMUL.FTZ R98, R55, R104 ;  /* 0x0000006837621220 */ /* 0x000fe20000410000 */
[----:B------:R-:W-:Y:S01]  /*1e30*/  FADD.FTZ R95, R57, R70 ;  /* 0x00000046395f7221 */ /* 0x000fe20000010000 */
[----:B------:R-:W-:Y:S01]  /*1e40*/  FMUL.FTZ R52, R15, R52 ;  /* 0x000000340f347220 */ /* 0x000fe20000410000 */
[----:B------:R-:W-:Y:S01]  /*1e50*/  FMUL.FTZ R53, R13, R103 ;  /* 0x000000670d357220 */ /* 0x000fe20000410000 */
[----:B------:R-:W-:Y:S01]  /*1e60*/  FMUL.FTZ R54, R16, R105 ;  /* 0x0000006910367220 */ /* 0x000fe20000410000 */
[----:B------:R-:W-:Y:S01]  /*1e70*/  FMUL.FTZ R57, R19, R104 ;  /* 0x0000006813397220 */ /* 0x000fe20000410000 */
[----:B------:R-:W-:Y:S01]  /*1e80*/  FMUL.FTZ R55, R17, R107 ;  /* 0x0000006b11377220 */ /* 0x000fe20000410000 */
[----:B------:R-:W-:Y:S01]  /*1e90*/  FSEL R70, R56, RZ, P6 ;  /* 0x000000ff38467208 */ /* 0x000fe20003000000 */
        /* <DEDUP_REMOVED lines=15> */
.L_x_4650:
        /* <DEDUP_REMOVED lines=8> */
[-C--:B------:R-:W-:Y:S01]  /*2010*/  FFMA.FTZ R91, R90, R97.reuse, R98 ;  /* 0x000000615a5b7223 */ /* 0x080fe20000010062 */
[C---:B------:R-:W-:Y:S01]  /*2020*/  FFMA.FTZ R46, R69.reuse, R44, R38 ;  /* 0x0000002c452e7223 */ /* 0x040fe20000010026 */
[----:B------:R-:W-:Y:S01]  /*2030*/  FFMA.FTZ R47, R69, R48, R39 ;  /* 0x00000030452f7223 */ /* 0x000fe20000010027 */
        /* <DEDUP_REMOVED lines=21> */
[C---:B------:R-:W-:Y:S01]  /*2190*/  FFMA.FTZ R48, R69.reuse, R50, R40 ;  /* 0x0000003245307223 */ /* 0x040fe20000010028 */
[----:B------:R-:W-:Y:S01]  /*21a0*/  LOP3.LUT P1, RZ, R64, 0xff, RZ, 0xc0, !PT ;  /* 0x000000ff40ff7812 */ /* 0x000fe2000782c0ff */
[----:B------:R-:W-:Y:S01]  /*21b0*/  FFMA.FTZ R49, R69, R44, R41 ;  /* 0x0000002c45317223 */ /* 0x000fe20000010029 */
        /* <DEDUP_REMOVED lines=12> */
[C---:B------:R-:W-:Y:S01]  /*2280*/  FFMA.FTZ R45, R69.reuse, R44, R37 ;  /* 0x0000002c452d7223 */ /* 0x040fe20000010025 */
[----:B------:R-:W-:Y:S02]  /*2290*/  @P6 HADD2.F32 R103, -RZ, R52.H1_H1 ;  /* 0x30000034ff676230 */ /* 0x000fe40000004100 */
[----:B------:R-:W-:Y:S01]  /*22a0*/  FADD.FTZ R52, R78, -R97 ;  /* 0x800000614e347221 */ /* 0x000fe20000010000 */
[----:B------:R-:W-:Y:S01]  /*22b0*/  FFMA.FTZ R44, R69, R51, R36 ;  /* 0x00000033452c7223 */ /* 0x000fe20000010024 */
[--C-:B------:R-:W-:Y:S01]  /*22c0*/  @P5 HADD2.F32 R50, -RZ, R54.reuse.H0_H0 ;  /* 0x20000036ff325230 */ /* 0x100fe20000004100 */
[----:B------:R-:W-:Y:S01]  /*22d0*/  MOV R102, RZ ;  /* 0x000000ff00667202 */ /* 0x000fe20000000f00 */
[----:B------:R-:W-:-:S02]  /*22e0*/  @P2 HADD2.F32 R95, -RZ, R54.H1_H1 ;  /* 0x30000036ff5f2230 */ /* 0x000fc40000004100 */
[----:B------:R-:W-:Y:S01]  /*22f0*/  FFMA.FTZ R51, R69, R52, R43 ;  /* 0x0000003445337223 */ /* 0x000fe2000001002b */
[-C--:B------:R-:W-:Y:S01]  /*2300*/  FMUL.FTZ R54, R49, R70.reuse ;  /* 0x0000004631367220 */ /* 0x080fe20000410000 */
[----:B------:R-:W-:Y:S01]  /*2310*/  @P5 FMUL.FTZ R93, R50, R55 ;  /* 0x00000037325d5220 */ /* 0x000fe20000410000 */
[-C--:B------:R-:W-:Y:S01]  /*2320*/  FMUL.FTZ R52, R44, R70.reuse ;  /* 0x000000462c347220 */ /* 0x080fe20000410000 */
[----:B------:R-:W-:Y:S01]  /*2330*/  FMUL.FTZ R99, R51, R70 ;  /* 0x0000004633637220 */ /* 0x000fe20000410000 */
[----:B------:R-:W-:Y:S01]  /*2340*/  FMUL.FTZ R54, R54, UR15 ;  /* 0x0000000f36367c20 */ /* 0x000fe20008410000 */
[----:B------:R-:W-:Y:S01]  /*2350*/  FFMA.FTZ R50, R69, R104, R42 ;  /* 0x0000006845327223 */ /* 0x000fe2000001002a */
[----:B------:R-:W-:Y:S02]  /*2360*/  HFMA2 R69, -RZ, RZ, 0, 0 ;  /* 0x00000000ff457431 */ /* 0x000fe400000001ff */
        /* <DEDUP_REMOVED lines=37> */
[----:B------:R-:W-:-:S07]  /*25c0*/  F2FP.F16.F32.PACK_AB R52, R57, R52 ;  /* 0x000000343934723e */ /* 0x000fce00000000ff */
.L_x_4649:
        /* <DEDUP_REMOVED lines=11> */
.L_x_4646:
[----:B------:R-:W-:Y:S05]  /*2680*/  BSYNC.RECONVERGENT B1 ;  /* 0x0000000000017941 */ /* 0x000fea0003800200 */
.L_x_4645:
[----:B--2---:R-:W2:Y:S02]  /*2690*/  LDC.64 R52, c[0x0][0x380] ;  /* 0x0000e000ff347b82 */ /* 0x004ea40000000a00 */
[----:B--2---:R-:W-:-:S04]  /*26a0*/  LEA R0, R52, R0, 0x2 ;  /* 0x0000000034007211 */ /* 0x004fc800078e10ff */
[----:B------:R-:W-:-:S13]  /*26b0*/  ISETP.GE.AND P1, PT, R0, R53, PT ;  /* 0x000000350000720c */ /* 0x000fda0003f26270 */
[----:B------:R-:W-:Y:S05]  /*26c0*/  @!P1 BRA `(.L_x_4651) ;  /* 0xffffffdc00109947 */ /* 0x000fea000383ffff */
.L_x_4641:
[----:B------:R-:W-:Y:S05]  /*26d0*/  BSYNC B0 ;  /* 0x0000000000007941 */ /* 0x000fea0003800000 */
.L_x_4640:
        /* <DEDUP_REMOVED lines=36> */
[----:B------:R-:W-:-:S04]  /*2920*/  IADD3 R18, P0, PT, R35, R14, RZ ;  /* 0x0000000e23127210 */ /* 0x000fc80007f1e0ff */
[----:B------:R-:W-:-:S04]  /*2930*/  IADD3.X R41, PT, PT, RZ, RZ, RZ, P0, !PT ;  /* 0x000000ffff297210 */ /* 0x000fc800007fe4ff */
[C---:B------:R-:W-:Y:S02]  /*2940*/  SHF.L.U64.HI R20, R18.reuse, 0x2, R41 ;  /* 0x0000000212147819 */ /* 0x040fe40000010229 */
[----:B------:R-:W-:Y:S01]  /*2950*/  SHF.L.U32 R18, R18, 0x2, RZ ;  /* 0x0000000212127819 */ /* 0x000fe200000006ff */
[----:B------:R-:W0:Y:S03]  /*2960*/  LDS R6, [R3] ;  /* 0x0000000003067984 */ /* 0x000e260000000800 */
[----:B------:R-:W-:Y:S01]  /*2970*/  IADD3 R16, P2, PT, R18, UR18, RZ ;  /* 0x0000001212107c10 */ /* 0x000fe2000ff5e0ff */
        /* <DEDUP_REMOVED lines=20> */
[----:B------:R-:W-:Y:S02]  /*2ac0*/  IADD3 R14, P3, PT, R18, UR16, RZ ;  /* 0x00000010120e7c10 */ /* 0x000fe4000ff7e0ff */
[----:B------:R-:W-:-:S02]  /*2ad0*/  IADD3 R0, PT, PT, R0, R67, RZ ;  /* 0x0000004300007210 */ /* 0x000fc40007ffe0ff */
[----:B------:R-:W-:Y:S02]  /*2ae0*/  IADD3.X R41, PT, PT, R20, UR17, RZ, P3, !PT ;  /* 0x0000001114297c10 */ /* 0x000fe40009ffe4ff */
        /* <DEDUP_REMOVED lines=35> */
.L_x_4653:
[----:B------:R-:W-:Y:S05]  /*2d20*/  BSYNC.RECONVERGENT B0 ;  /* 0x0000000000007941 */ /* 0x000fea0003800200 */
.L_x_4652:
        /* <DEDUP_REMOVED lines=11> */
.L_x_4644:
        /* <DEDUP_REMOVED lines=8> */
.L_x_4655:
[----:B------:R-:W-:Y:S05]  /*2e60*/  BSYNC B1 ;  /* 0x0000000000017941 */ /* 0x000fea0003800000 */
.L_x_4654:
        /* <DEDUP_REMOVED lines=8> */
.L_x_4656:
[----:B------:R-:W-:Y:S01]  /*2ef0*/  FADD.FTZ R52, R52, R93 ;  /* 0x0000005d34347221 */ /* 0x000fe20000010000 */
[----:B------:R-:W-:-:S04]  /*2f00*/  HFMA2 R101, -RZ, RZ, 0, 1.1920928955078125e-07 ;  /* 0x00000002ff657431 */ /* 0x000fc800000001ff */
[----:B------:R-:W-:Y:S02]  /*2f10*/  MOV R102, R52 ;  /* 0x0000003400667202 */ /* 0x000fe40000000f00 */
[----:B------:R-:W-:-:S07]  /*2f20*/  MOV R54, R99 ;  /* 0x0000006300367202 */ /* 0x000fce0000000f00 */
[----:B------:R-:W-:Y:S05]  /*2f30*/  WARPSYNC.COLLECTIVE R97, `(.L_x_4657) ;  /* 0x0000000061087348 */ /* 0x000fea0003c00000 */
[----:B------:R0:W1:Y:S02]  /*2f40*/  SHFL.BFLY P1, R99, R102, R101, R104 ;  /* 0x0c00006566637389 */ /* 0x0000640000020068 */
[----:B01----:R-:W-:Y:S05]  /*2f50*/  ENDCOLLECTIVE ;  /* 0x000000000000791b */ /* 0x003fea0003800000 */
.L_x_4657:
[----:B------:R-:W-:-:S05]  /*2f60*/  FADD.FTZ R54, R54, R95 ;  /* 0x0000005f36367221 */ /* 0x000fca0000010000 */
[----:B------:R-:W-:Y:S02]  /*2f70*/  MOV R102, R54 ;  /* 0x0000003600667202 */ /* 0x000fe40000000f00 */
[----:B------:R-:W-:-:S07]  /*2f80*/  MOV R53, R99 ;  /* 0x0000006300357202 */ /* 0x000fce0000000f00 */
[----:B------:R-:W-:Y:S05]  /*2f90*/  WARPSYNC.COLLECTIVE R97, `(.L_x_4658) ;  /* 0x0000000061087348 */ /* 0x000fea0003c00000 */
[----:B------:R0:W1:Y:S02]  /*2fa0*/  SHFL.BFLY P1, R99, R102, R101, R104 ;  /* 0x0c00006566637389 */ /* 0x0000640000020068 */
[----:B01----:R-:W-:Y:S05]  /*2fb0*/  ENDCOLLECTIVE ;  /* 0x000000000000791b */ /* 0x003fea0003800000 */
.L_x_4658:
[----:B------:R-:W-:Y:S01]  /*2fc0*/  FADD.FTZ R53, R52, R53 ;  /* 0x0000003534357221 */ /* 0x000fe20000010000 */
[----:B------:R-:W-:-:S04]  /*2fd0*/  HFMA2 R101, -RZ, RZ, 0, 2.384185791015625e-07 ;  /* 0x00000004ff657431 */ /* 0x000fc800000001ff */
[----:B------:R-:W-:Y:S02]  /*2fe0*/  MOV R102, R53 ;  /* 0x0000003500667202 */ /* 0x000fe40000000f00 */
[----:B------:R-:W-:-:S07]  /*2ff0*/  MOV R55, R99 ;  /* 0x0000006300377202 */ /* 0x000fce0000000f00 */
[----:B------:R-:W-:Y:S05]  /*3000*/  WARPSYNC.COLLECTIVE R97, `(.L_x_4659) ;  /* 0x0000000061087348 */ /* 0x000fea0003c00000 */
[----:B------:R0:W1:Y:S02]  /*3010*/  SHFL.BFLY P1, R99, R102, R101, R104 ;  /* 0x0c00006566637389 */ /* 0x0000640000020068 */
[----:B01----:R-:W-:Y:S05]  /*3020*/  ENDCOLLECTIVE ;  /* 0x000000000000791b */ /* 0x003fea0003800000 */
.L_x_4659:
[----:B------:R-:W-:-:S05]  /*3030*/  FADD.FTZ R55, R54, R55 ;  /* 0x0000003736377221 */ /* 0x000fca0000010000 */
[----:B------:R-:W-:Y:S02]  /*3040*/  MOV R102, R55 ;  /* 0x0000003700667202 */ /* 0x000fe40000000f00 */
[----:B------:R-:W-:-:S07]  /*3050*/  MOV R98, R99 ;  /* 0x0000006300627202 */ /* 0x000fce0000000f00 */
[----:B------:R-:W-:Y:S05]  /*3060*/  WARPSYNC.COLLECTIVE R97, `(.L_x_4660) ;  /* 0x0000000061087348 */ /* 0x000fea0003c00000 */
[----:B------:R0:W1:Y:S02]  /*3070*/  SHFL.BFLY P1, R99, R102, R101, R104 ;  /* 0x0c00006566637389 */ /* 0x0000640000020068 */
[----:B01----:R-:W-:Y:S05]  /*3080*/  ENDCOLLECTIVE ;  /* 0x000000000000791b */ /* 0x003fea0003800000 */
.L_x_4660:
[----:B------:R-:W-:Y:S01]  /*3090*/  FADD.FTZ R98, R53, R98 ;  /* 0x0000006235627221 */ /* 0x000fe20000010000 */
[----:B------:R-:W-:-:S04]  /*30a0*/  HFMA2 R101, -RZ, RZ, 0, 4.76837158203125e-07 ;  /* 0x00000008ff657431 */ /* 0x000fc800000001ff */
[----:B------:R-:W-:Y:S02]  /*30b0*/  MOV R102, R98 ;  /* 0x0000006200667202 */ /* 0x000fe40000000f00 */
[----:B------:R-:W-:-:S07]  /*30c0*/  MOV R100, R99 ;  /* 0x0000006300647202 */ /* 0x000fce0000000f00 */
[----:B------:R-:W-:Y:S05]  /*30d0*/  WARPSYNC.COLLECTIVE R97, `(.L_x_4661) ;  /* 0x0000000061087348 */ /* 0x000fea0003c00000 */
[----:B------:R0:W1:Y:S02]  /*30e0*/  SHFL.BFLY P1, R99, R102, R101, R104 ;  /* 0x0c00006566637389 */ /* 0x0000640000020068 */
[----:B01----:R-:W-:Y:S05]  /*30f0*/  ENDCOLLECTIVE ;  /* 0x000000000000791b */ /* 0x003fea0003800000 */
.L_x_4661:
[----:B------:R-:W-:-:S05]  /*3100*/  FADD.FTZ R100, R55, R100 ;  /* 0x0000006437647221 */ /* 0x000fca0000010000 */
[----:B------:R-:W-:Y:S02]  /*3110*/  MOV R102, R100 ;  /* 0x0000006400667202 */ /* 0x000fe40000000f00 */
[----:B------:R-:W-:-:S07]  /*3120*/  MOV R71, R99 ;  /* 0x0000006300477202 */ /* 0x000fce0000000f00 */
[----:B------:R-:W-:Y:S05]  /*3130*/  WARPSYNC.COLLECTIVE R97, `(.L_x_4662) ;  /* 0x0000000061087348 */ /* 0x000fea0003c00000 */
[----:B------:R0:W1:Y:S02]  /*3140*/  SHFL.BFLY P1, R99, R102, R101, R104 ;  /* 0x0c00006566637389 */ /* 0x0000640000020068 */
[----:B01----:R-:W-:Y:S05]  /*3150*/  ENDCOLLECTIVE ;  /* 0x000000000000791b */ /* 0x003fea0003800000 */
.L_x_4662:
[----:B------:R-:W-:Y:S01]  /*3160*/  FADD.FTZ R71, R98, R71 ;  /* 0x0000004762477221 */ /* 0x000fe20000010000 */
[----:B------:R-:W-:-:S04]  /*3170*/  HFMA2 R101, -RZ, RZ, 0, 9.5367431640625e-07 ;  /* 0x00000010ff657431 */ /* 0x000fc800000001ff */
[----:B------:R-:W-:Y:S02]  /*3180*/  MOV R102, R71 ;  /* 0x0000004700667202 */ /* 0x000fe40000000f00 */
[----:B------:R-:W-:-:S07]  /*3190*/  MOV R91, R99 ;  /* 0x00000063005b7202 */ /* 0x000fce0000000f00 */
[----:B------:R-:W-:Y:S05]  /*31a0*/  WARPSYNC.COLLECTIVE R97, `(.L_x_4663) ;  /* 0x0000000061087348 */ /* 0x000fea0003c00000 */
[----:B------:R0:W1:Y:S02]  /*31b0*/  SHFL.BFLY P1, R99, R102, R101, R104 ;  /* 0x0c00006566637389 */ /* 0x0000640000020068 */
[----:B01----:R-:W-:Y:S05]  /*31c0*/  ENDCOLLECTIVE ;  /* 0x000000000000791b */ /* 0x003fea0003800000 */
.L_x_4663:
[----:B------:R-:W-:-:S05]  /*31d0*/  FADD.FTZ R91, R100, R91 ;  /* 0x0000005b645b7221 */ /* 0x000fca0000010000 */
[----:B------:R-:W-:Y:S02]  /*31e0*/  MOV R102, R91 ;  /* 0x0000005b00667202 */ /* 0x000fe40000000f00 */
[----:B------:R-:W-:-:S07]  /*31f0*/  MOV R52, R99 ;  /* 0x0000006300347202 */ /* 0x000fce0000000f00 */
[----:B------:R-:W-:Y:S05]  /*3200*/  WARPSYNC.COLLECTIVE R97, `(.L_x_4664) ;  /* 0x0000000061087348 */ /* 0x000fea0003c00000 */
[----:B------:R0:W1:Y:S02]  /*3210*/  SHFL.BFLY P1, R99, R102, R101, R104 ;  /* 0x0c00006566637389 */ /* 0x0000640000020068 */
[----:B01----:R-:W-:Y:S05]  /*3220*/  ENDCOLLECTIVE ;  /* 0x000000000000791b */ /* 0x003fea0003800000 */
.L_x_4664:
[----:B------:R-:W-:Y:S01]  /*3230*/  MOV R54, R99 ;  /* 0x0000006300367202 */ /* 0x000fe20000000f00 */
[----:B------:R-:W-:Y:S06]  /*3240*/  BRA `(.L_x_4665) ;  /* 0xffffffd8004c7947 */ /* 0x000fec000383ffff */
.L_x_4666:
        /* <DEDUP_REMOVED lines=11> */
.L_x_6490:


//--------------------- .text._ZN10layer_norm13ln_bwd_kernelINS_13Kernel_traitsIf6__halffS2_fjLj256ELj1ELj4ELj1ELj16ENS_18Kernel_traits_baseILj256EfS2_fS2_fjLj128EEEEELb1ELb1ELb0ELb1EEEvNS_9BwdParamsE --------------------------
	.section	.text._ZN10layer_norm13ln_bwd_kernelINS_13Kernel_traitsIf6__halffS2_fjLj256ELj1ELj4ELj1ELj16ENS_18Kernel_traits_baseILj256EfS2_fS2_fjLj128EEEEELb1ELb1ELb0ELb1EEEvNS_9BwdParamsE,"ax",@progbits
	.align	128
        .global         _ZN10layer_norm13ln_bwd_kernelINS_13Kernel_traitsIf6__halffS2_fjLj256ELj1ELj4ELj1ELj16ENS_18Kernel_traits_baseILj256EfS2_fS2_fjLj128EEEEELb1ELb1ELb0ELb1EEEvNS_9BwdParamsE
        .type           _ZN10layer_norm13ln_bwd_kernelINS_13Kernel_traitsIf6__halffS2_fjLj256ELj1ELj4ELj1ELj16ENS_18Kernel_traits_baseILj256EfS2_fS2_fjLj128EEEEELb1ELb1ELb0ELb1EEEvNS_9BwdParamsE,@function
        .size           _ZN10layer_norm13ln_bwd_kernelINS_13Kernel_traitsIf6__halffS2_fjLj256ELj1ELj4ELj1ELj16ENS_18Kernel_traits_baseILj256EfS2_fS2_fjLj128EEEEELb1ELb1ELb0ELb1EEEvNS_9BwdParamsE,(.L_x_6491 - _ZN10layer_norm13ln_bwd_kernelINS_13Kernel_traitsIf6__halffS2_fjLj256ELj1ELj4ELj1ELj16ENS_18Kernel_traits_baseILj256EfS2_fS2_fjLj128EEEEELb1ELb1ELb0ELb1EEEvNS_9BwdParamsE)
        .other          _ZN10layer_norm13ln_bwd_kernelINS_13Kernel_traitsIf6__halffS2_fjLj256ELj1ELj4ELj1ELj16ENS_18Kernel_traits_baseILj256EfS2_fS2_fjLj128EEEEELb1ELb1ELb0ELb1EEEvNS_9BwdParamsE,@"STO_CUDA_ENTRY STV_DEFAULT"
_ZN10layer_norm13ln_bwd_kernelINS_13Kernel_traitsIf6__halffS2_fjLj256ELj1ELj4ELj1ELj16ENS_18Kernel_traits_baseILj256EfS2_fS2_fjLj128EEEEELb1ELb1ELb0ELb1EEEvNS_9BwdParamsE:
.text._ZN10layer_norm13ln_bwd_kernelINS_13Kernel_traitsIf6__halffS2_fjLj256ELj1ELj4ELj1ELj16ENS_18Kernel_traits_baseILj256EfS2_fS2_fjLj128EEEEELb1ELb1ELb0ELb1EEEvNS_9BwdParamsE:
        /* <DEDUP_REMOVED lines=55> */
.L_x_4675:
        /* <DEDUP_REMOVED lines=14> */
[----:B------:R-:W2:Y:S03]  /*0450*/  @P0 LDC.64 R82, c[0x0][0x3e0] ;  /* 0x0000f800ff520b82 */ /* 0x000ea60000000a00 */
[----:B---3--:R-:W-:Y:S01]  /*0460*/  IMAD.WIDE.U32 R56, R70, 0x10, R56 ;  /* 0x0000001046387825 */ /* 0x008fe200078e0038 */
[----:B------:R-:W3:Y:S03]  /*0470*/  LDG.E.128 R48, desc[UR8][R80.64] ;  /* 0x0000000850307981 */ /* 0x000ee6000c1e1d00 */
[----:B----4-:R-:W-:Y:S01]  /*0480*/  IMAD.WIDE R78, R72, 0x4, R78 ;  /* 0x00000004484e7825 */ /* 0x010fe200078e024e */
[----:B------:R-:W4:Y:S04]  /*0490*/  LDG.E.128 R52, desc[UR8][R80.64+0x10] ;  /* 0x0000100850347981 */ /* 0x000f28000c1e1d00 */
[----:B------:R-:W4:Y:S04]  /*04a0*/  LDG.E.128 R56, desc[UR8][R56.64] ;  /* 0x0000000838387981 */ /* 0x000f28000c1e1d00 */
[----:B------:R-:W4:Y:S01]  /*04b0*/  LDG.E R73, desc[UR8][R78.64] ;  /* 0x000000084e497981 */ /* 0x000f22000c1e1900 */
[----:B0-----:R-:W-:-:S06]  /*04c0*/  IMAD.WIDE.U32 R90, R70, 0x8, R90 ;  /* 0x00000008465a7825 */ /* 0x001fcc00078e005a */
[----:B------:R-:W4:Y:S01]  /*04d0*/  LDG.E.64 R90, desc[UR8][R90.64] ;  /* 0x000000085a5a7981 */ /* 0x000f22000c1e1b00 */
[----:B--2---:R-:W-:-:S06]  /*04e0*/  @P0 IMAD.WIDE R82, R72, 0x2, R82 ;  /* 0x0000000248520825 */ /* 0x004fcc00078e0252 */
[----:B------:R4:W2:Y:S01]  /*04f0*/  @P0 LDG.E.U16 R82, desc[UR8][R82.64] ;  /* 0x0000000852520981 */ /* 0x0008a2000c1e1500 */
[----:B------:R-:W-:-:S04]  /*0500*/  ISETP.NE.U32.AND P1, PT, RZ, UR10, PT ;  /* 0x0000000aff007c0c */ /* 0x000fc8000bf25070 */
[----:B------:R-:W-:Y:S02]  /*0510*/  ISETP.NE.AND.EX P1, PT, RZ, UR11, PT, P1 ;  /* 0x0000000bff007c0c */ /* 0x000fe4000bf25310 */
[----:B------:R-:W-:-:S11]  /*0520*/  ISETP.NE.AND P2, PT, RZ, UR13, PT ;  /* 0x0000000dff007c0c */ /* 0x000fd6000bf45270 */
[----:B-1----:R-:W0:Y:S02]  /*0530*/  @P1 LDC.64 R74, c[0x0][0x438] ;  /* 0x00010e00ff4a1b82 */ /* 0x002e240000000a00 */
[----:B0-----:R-:W-:-:S05]  /*0540*/  @P1 IMAD.WIDE.U32 R76, R70, 0x20, R74 ;  /* 0x00000020464c1825 */ /* 0x001fca00078e004a */
[----:B-----5:R-:W5:Y:S04]  /*0550*/  @P1 LDG.E.128 R20, desc[UR8][R76.64] ;  /* 0x000000084c141981 */ /* 0x020f68000c1e1d00 */
[----:B------:R0:W5:Y:S01]  /*0560*/  @P1 LDG.E.128 R16, desc[UR8][R76.64+0x10] ;  /* 0x000010084c101981 */ /* 0x000162000c1e1d00 */
[----:B------:R-:W-:Y:S01]  /*0570*/  UMOV UR4, 0xffffffff ;  /* 0xffffffff00047882 */ /* 0x000fe20000000000 */
[----:B------:R-:W-:Y:S02]  /*0580*/  ISETP.NE.U32.AND P1, PT, RZ, UR10, PT ;  /* 0x0000000aff007c0c */ /* 0x000fe4000bf25070 */
[----:B------:R-:W-:Y:S02]  /*0590*/  MOV R74, 0x3f800000 ;  /* 0x3f800000004a7802 */ /* 0x000fe40000000f00 */
[----:B------:R-:W-:-:S02]  /*05a0*/  ISETP.NE.AND.EX P1, PT, RZ, UR11, PT, P1 ;  /* 0x0000000bff007c0c */ /* 0x000fc4000bf25310 */
[----:B------:R-:W-:-:S05]  /*05b0*/  FSEL R0, R0, RZ, !P2 ;  /* 0x000000ff00007208 */ /* 0x000fca0005000000 */
        /* <DEDUP_REMOVED lines=8> */
[--C-:B------:R-:W-:Y:S02]  /*0640*/  HADD2.F32 R55, -RZ, R56.reuse.H0_H0 ;  /* 0x20000038ff377230 */ /* 0x100fe40000004100 */
[----:B------:R-:W-:Y:S01]  /*0650*/  FMUL.FTZ R0, R73, R84 ;  /* 0x0000005449007220 */ /* 0x000fe20000410000 */
[----:B------:R-:W-:-:S02]  /*0660*/  HADD2.F32 R80, -RZ, R56.H1_H1 ;  /* 0x30000038ff507230 */ /* 0x000fc40000004100 */
[----:B------:R-:W-:Y:S01]  /*0670*/  FMUL.FTZ R79, R73, R86 ;  /* 0x00000056494f7220 */ /* 0x000fe20000410000 */
[----:B------:R-:W-:Y:S01]  /*0680*/  FADD.FTZ R69, R55, R69 ;  /* 0x0000004537457221 */ /* 0x000fe20000010000 */
[-C--:B------:R-:W-:Y:S01]  /*0690*/  FFMA.FTZ R71, R0, R55.reuse, R71 ;  /* 0x0000003700477223 */ /* 0x080fe20000010047 */
[----:B------:R-:W-:Y:S01]  /*06a0*/  FMUL.FTZ R55, R24, R55 ;  /* 0x0000003718377220 */ /* 0x000fe20000410000 */
[----:B------:R-:W-:Y:S02]  /*06b0*/  HADD2.F32 R78, -RZ, R58.H1_H1 ;  /* 0x3000003aff4e7230 */ /* 0x000fe40000004100 */
[C---:B------:R-:W-:Y:S01]  /*06c0*/  FMUL.FTZ R56, R73.reuse, R53 ;  /* 0x0000003549387220 */ /* 0x040fe20000410000 */
[--C-:B------:R-:W-:Y:S02]  /*06d0*/  HADD2.F32 R52, -RZ, R57.reuse.H0_H0 ;  /* 0x20000039ff347230 */ /* 0x100fe40000004100 */
[----:B0-----:R-:W-:Y:S01]  /*06e0*/  FMUL.FTZ R77, R73, R88 ;  /* 0x00000058494d7220 */ /* 0x001fe20000410000 */
[----:B------:R-:W-:-:S02]  /*06f0*/  HADD2.F32 R76, -RZ, R57.H1_H1 ;  /* 0x30000039ff4c7230 */ /* 0x000fc40000004100 */
[----:B------:R-:W-:Y:S01]  /*0700*/  FMUL.FTZ R57, R73, R54 ;  /* 0x0000003649397220 */ /* 0x000fe20000410000 */
[--C-:B------:R-:W-:Y:S02]  /*0710*/  HADD2.F32 R49, -RZ, R59.reuse.H0_H0 ;  /* 0x2000003bff317230 */ /* 0x100fe40000004100 */
[----:B------:R-:W-:Y:S01]  /*0720*/  FADD.FTZ R67, R80, R67 ;  /* 0x0000004350437221 */ /* 0x000fe20000010000 */
[-C--:B------:R-:W-:Y:S01]  /*0730*/  FFMA.FTZ R68, R79, R80.reuse, R68 ;  /* 0x000000504f447223 */ /* 0x080fe20000010044 */
[----:B------:R-:W-:Y:S01]  /*0740*/  FMUL.FTZ R53, R25, R80 ;  /* 0x0000005019357220 */ /* 0x000fe20000410000 */
[----:B------:R-:W-:Y:S02]  /*0750*/  HADD2.F32 R50, -RZ, R59.H1_H1 ;  /* 0x3000003bff327230 */ /* 0x000fe40000004100 */
[----:B------:R-:W-:Y:S01]  /*0760*/  FADD.FTZ R80, RZ, R55 ;  /* 0x00000037ff507221 */ /* 0x000fe20000010000 */
[----:B------:R-:W-:Y:S01]  /*0770*/  FMUL.FTZ R59, R73, R81 ;  /* 0x00000051493b7220 */ /* 0x000fe20000410000 */
[----:B------:R-:W-:Y:S01]  /*0780*/  FFMA.FTZ R84, R0, R55, RZ ;  /* 0x0000003700547223 */ /* 0x000fe200000100ff */
[----:B------:R-:W-:Y:S01]  /*0790*/  FADD.FTZ R7, R78, R7 ;  /* 0x000000074e077221 */ /* 0x000fe20000010000 */
[-C--:B------:R-:W-:Y:S01]  /*07a0*/  FFMA.FTZ R3, R56, R78.reuse, R3 ;  /* 0x0000004e38037223 */ /* 0x080fe20000010003 */
[----:B------:R-:W-:Y:S01]  /*07b0*/  FMUL.FTZ R81, R29, R78 ;  /* 0x0000004e1d517220 */ /* 0x000fe20000410000 */
        /* <DEDUP_REMOVED lines=8> */
[----:B------:R-:W-:Y:S01]  /*0840*/  FMUL.FTZ R54, R73, R83 ;  /* 0x0000005349367220 */ /* 0x000fe20000410000 */
[----:B------:R-:W-:-:S02]  /*0850*/  HADD2.F32 R51, -RZ, R58.H0_H0 ;  /* 0x2000003aff337230 */ /* 0x000fc40000004100 */
[----:B------:R-:W-:Y:S01]  /*0860*/  FMUL.FTZ R75, R73, R92 ;  /* 0x0000005c494b7220 */ /* 0x000fe20000410000 */
[----:B------:R-:W-:Y:S01]  /*0870*/  MOV R48, R90 ;  /* 0x0000005a00307202 */ /* 0x000fe20000000f00 */
        /* <DEDUP_REMOVED lines=8> */
[----:B------:R-:W-:Y:S01]  /*0900*/  SHF.R.U64 R50, R90, 0x10, R91 ;  /* 0x000000105a327819 */ /* 0x000fe2000000125b */
[----:B------:R-:W-:Y:S01]  /*0910*/  FMUL.FTZ R76, R28, R51 ;  /* 0x000000331c4c7220 */ /* 0x000fe20000410000 */
[----:B------:R-:W-:Y:S01]  /*0920*/  PRMT R80, R48, 0x7610, R80 ;  /* 0x0000761030507816 */ /* 0x000fe20000000050 */
[----:B------:R-:W-:Y:S01]  /*0930*/  FADD.FTZ R49, R49, R58 ;  /* 0x0000003a31317221 */ /* 0x000fe20000010000 */
[--C-:B------:R-:W-:Y:S01]  /*0940*/  FFMA.FTZ R48, R75, R58, R84.reuse ;  /* 0x0000003a4b307223 */ /* 0x100fe20000010054 */
[----:B------:R-:W-:-:S02]  /*0950*/  PRMT R84, R50, 0x7610, R84 ;  /* 0x0000761032547816 */ /* 0x000fc40000000054 */
[----:B------:R-:W-:Y:S01]  /*0960*/  FADD.FTZ R50, R49, R76 ;  /* 0x0000004c31327221 */ /* 0x000fe20000010000 */
[----:B------:R-:W-:Y:S01]  /*0970*/  FFMA.FTZ R49, R59, R76, R48 ;  /* 0x0000004c3b317223 */ /* 0x000fe20000010030 */
[----:B------:R-:W-:Y:S01]  /*0980*/  MOV R48, R91 ;  /* 0x0000005b00307202 */ /* 0x000fe20000000f00 */
[----:B------:R-:W-:Y:S01]  /*0990*/  FADD.FTZ R6, R51, R6 ;  /* 0x0000000633067221 */ /* 0x000fe20000010000 */
[----:B------:R-:W-:Y:S01]  /*09a0*/  FFMA.FTZ R2, R59, R51, R2 ;  /* 0x000000333b027223 */ /* 0x000fe20000010002 */
[----:B------:R-:W-:Y:S01]  /*09b0*/  FADD.FTZ R51, R50, R81 ;  /* 0x0000005132337221 */ /* 0x000fe20000010000 */
[----:B------:R-:W-:Y:S01]  /*09c0*/  PRMT R86, R48, 0x7610, R86 ;  /* 0x0000761030567816 */ /* 0x000fe20000000056 */
[----:B------:R-:W-:Y:S02]  /*09d0*/  FFMA.FTZ R48, R56, R81, R49 ;  /* 0x0000005138307223 */ /* 0x000fe40000010031 */
[----:B------:R-:W-:Y:S02]  /*09e0*/  FADD.FTZ R50, R51, R78 ;  /* 0x0000004e33327221 */ /* 0x000fe40000010000 */
[----:B------:R-:W-:Y:S01]  /*09f0*/  FFMA.FTZ R51, R57, R78, R48 ;  /* 0x0000004e39337223 */ /* 0x000fe20000010030 */
[----:B--2---:R-:W-:Y:S01]  /*0a00*/  @P0 HADD2.F32 R74, -RZ, R82.H0_H0 ;  /* 0x20000052ff4a0230 */ /* 0x004fe20000004100 */
[----:B------:R-:W-:Y:S01]  /*0a10*/  SHF.R.U64 R82, R90, 0x8, R91 ;  /* 0x000000085a527819 */ /* 0x000fe2000000125b */
[----:B------:R-:W-:Y:S01]  /*0a20*/  FADD.FTZ R49, R50, R83 ;  /* 0x0000005332317221 */ /* 0x000fe20000010000 */
[----:B------:R-:W-:Y:S01]  /*0a30*/  SHF.R.U64 R85, R90, 0x18, R91 ;  /* 0x000000185a557819 */ /* 0x000fe2000000125b */
[----:B------:R-:W-:Y:S01]  /*0a40*/  FFMA.FTZ R51, R54, R83, R51 ;  /* 0x0000005336337223 */ /* 0x000fe20000010033 */
[----:B------:R-:W-:-:S02]  /*0a50*/  SHF.R.U32.HI R87, RZ, 0x8, R91 ;  /* 0x00000008ff577819 */ /* 0x000fc4000001165b */
        /* <DEDUP_REMOVED lines=20> */
.L_x_4687:
        /* <DEDUP_REMOVED lines=16> */
[-CC-:B------:R-:W-:Y:S01]  /*0ca0*/  FFMA.FTZ R80, R79, R89.reuse, R92.reuse ;  /* 0x000000594f507223 */ /* 0x180fe2000001005c */
[-C--:B------:R-:W-:Y:S01]  /*0cb0*/  FFMA.FTZ R77, R77, R89.reuse, R92 ;  /* 0x000000594d4d7223 */ /* 0x080fe2000001005c */
[----:B------:R-:W-:Y:S01]  /*0cc0*/  FADD.FTZ R0, R55, -R0 ;  /* 0x8000000037007221 */ /* 0x000fe20000010000 */
[----:B------:R-:W-:Y:S01]  /*0cd0*/  LOP3.LUT P2, RZ, R82, 0xff, RZ, 0xc0, !PT ;  /* 0x000000ff52ff7812 */ /* 0x000fe2000784c0ff */
[----:B------:R-:W-:Y:S01]  /*0ce0*/  FADD.FTZ R80, R53, -R80 ;  /* 0x8000005035507221 */ /* 0x000fe20000010000 */
[----:B------:R-:W-:Y:S01]  /*0cf0*/  FADD.FTZ R52, R52, -R77 ;  /* 0x8000004d34347221 */ /* 0x000fe20000010000 */
[----:B------:R-:W-:Y:S01]  /*0d00*/  FMUL.FTZ R53, R73, R0 ;  /* 0x0000000049357220 */ /* 0x000fe20000410000 */
[----:B------:R-:W-:Y:S01]  /*0d10*/  LOP3.LUT P5, RZ, R84, 0xff, RZ, 0xc0, !PT ;  /* 0x000000ff54ff7812 */ /* 0x000fe200078ac0ff */
[----:B------:R-:W-:Y:S01]  /*0d20*/  FFMA.FTZ R77, R75, R89, R92 ;  /* 0x000000594b4d7223 */ /* 0x000fe2000001005c */
[----:B------:R-:W-:Y:S01]  /*0d30*/  FMUL.FTZ R75, R73, R52 ;  /* 0x00000034494b7220 */ /* 0x000fe20000410000 */
[----:B------:R-:W-:Y:S01]  /*0d40*/  FMUL.FTZ R53, R53, R74 ;  /* 0x0000004a35357220 */ /* 0x000fe20000410000 */
[----:B------:R-:W-:Y:S01]  /*0d50*/  FMUL.FTZ R79, R73, R80 ;  /* 0x00000050494f7220 */ /* 0x000fe20000410000 */
[----:B------:R-:W-:-:S02]  /*0d60*/  HFMA2 R55, -RZ, RZ, 0, 0 ;  /* 0x00000000ff377431 */ /* 0x000fc400000001ff */
[-C--:B------:R-:W-:Y:S01]  /*0d70*/  FMUL.FTZ R52, R75, R74.reuse ;  /* 0x0000004a4b347220 */ /* 0x080fe20000410000 */
[----:B------:R-:W-:Y:S01]  /*0d80*/  FMUL.FTZ R53, R53, UR15 ;  /* 0x0000000f35357c20 */ /* 0x000fe20008410000 */
[--C-:B-----5:R-:W-:Y:S02]  /*0d90*/  @P1 HADD2.F32 R0, -RZ, R48.reuse.H0_H0 ;  /* 0x20000030ff001230 */ /* 0x120fe40000004100 */
[----:B------:R-:W-:Y:S01]  /*0da0*/  FMUL.FTZ R79, R79, R74 ;  /* 0x0000004a4f4f7220 */ /* 0x000fe20000410000 */
[----:B------:R-:W-:Y:S01]  /*0db0*/  FMUL.FTZ R80, R52, UR15 ;  /* 0x0000000f34507c20 */ /* 0x000fe20008410000 */
[----:B------:R-:W-:Y:S01]  /*0dc0*/  FMUL.FTZ R52, R36, R53 ;  /* 0x0000003524347220 */ /* 0x000fe20000410000 */
[----:B------:R-:W-:Y:S02]  /*0dd0*/  @P2 HADD2.F32 R93, -RZ, R48.H1_H1 ;  /* 0x30000030ff5d2230 */ /* 0x000fe40000004100 */
[----:B------:R-:W-:Y:S01]  /*0de0*/  @P1 FMUL.FTZ R55, R53, R0 ;  /* 0x0000000035371220 */ /* 0x000fe20000410000 */
[----:B------:R-:W-:Y:S01]  /*0df0*/  FMUL.FTZ R48, R79, UR15 ;  /* 0x0000000f4f307c20 */ /* 0x000fe20008410000 */
[----:B------:R-:W-:-:S02]  /*0e00*/  HFMA2 R75, -RZ, RZ, 0, 0 ;  /* 0x00000000ff4b7431 */ /* 0x000fc400000001ff */
[----:B------:R-:W-:Y:S02]  /*0e10*/  @P5 HADD2.F32 R79, -RZ, R49.H0_H0 ;  /* 0x20000031ff4f5230 */ /* 0x000fe40000004100 */
[----:B------:R-:W-:Y:S01]  /*0e20*/  FMUL.FTZ R53, R38, R80 ;  /* 0x0000005026357220 */ /* 0x000fe20000410000 */
[----:B------:R-:W-:Y:S01]  /*0e30*/  LOP3.LUT P6, RZ, R86, 0xff, RZ, 0xc0, !PT ;  /* 0x000000ff56ff7812 */ /* 0x000fe200078cc0ff */
[-CC-:B------:R-:W-:Y:S01]  /*0e40*/  FFMA.FTZ R59, R59, R89.reuse, R92.reuse ;  /* 0x000000593b3b7223 */ /* 0x180fe2000001005c */
[----:B------:R-:W-:Y:S01]  /*0e50*/  LOP3.LUT P4, RZ, R87, 0xff, RZ, 0xc0, !PT ;  /* 0x000000ff57ff7812 */ /* 0x000fe2000788c0ff */
[-CC-:B------:R-:W-:Y:S01]  /*0e60*/  FFMA.FTZ R56, R56, R89.reuse, R92.reuse ;  /* 0x0000005938387223 */ /* 0x180fe2000001005c */
[----:B------:R-:W-:Y:S01]  /*0e70*/  FSEL R52, R52, RZ, P1 ;  /* 0x000000ff34347208 */ /* 0x000fe20000800000 */
[-CC-:B------:R-:W-:Y:S01]  /*0e80*/  FFMA.FTZ R57, R57, R89.reuse, R92.reuse ;  /* 0x0000005939397223 */ /* 0x180fe2000001005c */
[----:B------:R-:W-:Y:S01]  /*0e90*/  LOP3.LUT P3, RZ, R85, 0xff, RZ, 0xc0, !PT ;  /* 0x000000ff55ff7812 */ /* 0x000fe2000786c0ff */
[----:B------:R-:W-:Y:S01]  /*0ea0*/  FFMA.FTZ R54, R54, R89, R92 ;  /* 0x0000005936367223 */ /* 0x000fe2000001005c */
[----:B------:R-:W-:Y:S01]  /*0eb0*/  ISETP.GE.U32.AND P1, PT, R90, RZ, PT ;  /* 0x000000ff5a00720c */ /* 0x000fe20003f26070 */
        /* <DEDUP_REMOVED lines=9> */
[C---:B------:R-:W-:Y:S01]  /*0f50*/  FMUL.FTZ R57, R73.reuse, R58 ;  /* 0x0000003a49397220 */ /* 0x040fe20000410000 */
[C---:B------:R-:W-:Y:S01]  /*0f60*/  FMUL.FTZ R59, R73.reuse, R76 ;  /* 0x0000004c493b7220 */ /* 0x040fe20000410000 */
[C---:B------:R-:W-:Y:S01]  /*0f70*/  FMUL.FTZ R77, R73.reuse, R56 ;  /* 0x00000038494d7220 */ /* 0x040fe20000410000 */
[C---:B------:R-:W-:Y:S01]  /*0f80*/  FMUL.FTZ R79, R73.reuse, R78 ;  /* 0x0000004e494f7220 */ /* 0x040fe20000410000 */
[----:B------:R-:W-:Y:S01]  /*0f90*/  FMUL.FTZ R73, R73, R54 ;  /* 0x0000003649497220 */ /* 0x000fe20000410000 */
[----:B------:R-:W-:Y:S01]  /*0fa0*/  FMUL.FTZ R57, R57, R74 ;  /* 0x0000004a39397220 */ /* 0x000fe20000410000 */
[----:B------:R-:W-:-:S02]  /*0fb0*/  @P6 HADD2.F32 R56, -RZ, R50.H0_H0 ;  /* 0x20000032ff386230 */ /* 0x000fc40000004100 */
[-C--:B------:R-:W-:Y:S01]  /*0fc0*/  FMUL.FTZ R59, R59, R74.reuse ;  /* 0x0000004a3b3b7220 */ /* 0x080fe20000410000 */
[----:B------:R-:W-:Y:S02]  /*0fd0*/  @P4 HADD2.F32 R58, -RZ, R50.H1_H1 ;  /* 0x30000032ff3a4230 */ /* 0x000fe40000004100 */
[-C--:B------:R-:W-:Y:S01]  /*0fe0*/  FMUL.FTZ R50, R77, R74.reuse ;  /* 0x0000004a4d327220 */ /* 0x080fe20000410000 */
[----:B------:R-:W-:Y:S02]  /*0ff0*/  @P3 HADD2.F32 R49, -RZ, R49.H1_H1 ;  /* 0x30000031ff313230 */ /* 0x000fe40000004100 */
[-C--:B------:R-:W-:Y:S01]  /*1000*/  FMUL.FTZ R79, R79, R74.reuse ;  /* 0x0000004a4f4f7220 */ /* 0x080fe20000410000 */
[----:B------:R-:W-:Y:S01]  /*1010*/  FMUL.FTZ R82, R57, UR15 ;  /* 0x0000000f39527c20 */ /* 0x000fe20008410000 */
[----:B------:R-:W-:Y:S01]  /*1020*/  FMUL.FTZ R74, R73, R74 ;  /* 0x0000004a494a7220 */ /* 0x000fe20000410000 */
[--C-:B------:R-:W-:Y:S01]  /*1030*/  @P5 HADD2.F32 R80, -RZ, R51.reuse.H0_H0 ;  /* 0x20000033ff505230 */ /* 0x100fe20000004100 */
[----:B------:R-:W-:Y:S01]  /*1040*/  MOV R54, RZ ;  /* 0x000000ff00367202 */ /* 0x000fe20000000f00 */
[----:B------:R-:W-:-:S02]  /*1050*/  @P1 HADD2.F32 R51, -RZ, R51.H1_H1 ;  /* 0x30000033ff331230 */ /* 0x000fc40000004100 */
[----:B------:R-:W-:Y:S02]  /*1060*/  HFMA2 R78, -RZ, RZ, 0, 0 ;  /* 0x00000000ff4e7431 */ /* 0x000fe400000001ff */
[----:B------:R-:W-:Y:S01]  /*1070*/  @P3 FMUL.FTZ R54, R82, R49 ;  /* 0x0000003152363220 */ /* 0x000fe20000410000 */
[----:B------:R-:W-:Y:S01]  /*1080*/  FMUL.FTZ R59, R59, UR15 ;  /* 0x0000000f3b3b7c20 */ /* 0x000fe20008410000 */
[----:B------:R-:W-:Y:S01]  /*1090*/  FMUL.FTZ R74, R74, UR15 ;  /* 0x0000000f4a4a7c20 */ /* 0x000fe20008410000 */
[----:B------:R-:W-:Y:S01]  /*10a0*/  FMUL.FTZ R49, R50, UR15 ;  /* 0x0000000f32317c20 */ /* 0x000fe20008410000 */
[----:B------:R-:W-:Y:S01]  /*10b0*/  FMUL.FTZ R79, R79, UR15 ;  /* 0x0000000f4f4f7c20 */ /* 0x000fe20008410000 */
[----:B------:R-:W-:Y:S02]  /*10c0*/  CS2R R76, SRZ ;  /* 0x00000000004c7805 */ /* 0x000fe4000001ff00 */
[----:B------:R-:W-:Y:S01]  /*10d0*/  MOV R0, RZ ;  /* 0x000000ff00007202 */ /* 0x000fe20000000f00 */
[----:B------:R-:W-:Y:S01]  /*10e0*/  @P6 FMUL.FTZ R77, R59, R56 ;  /* 0x000000383b4d6220 */ /* 0x000fe20000410000 */
        /* <DEDUP_REMOVED lines=9> */
[----:B------:R-:W-:Y:S01]  /*1180*/  MOV R73, RZ ;  /* 0x000000ff00497202 */ /* 0x000fe20000000f00 */
[----:B------:R-:W-:Y:S01]  /*1190*/  @P5 FMUL.FTZ R73, R79, R80 ;  /* 0x000000504f495220 */ /* 0x000fe20000410000 */
        /* <DEDUP_REMOVED lines=11> */
.L_x_4672:
[-CC-:B------:R-:W-:Y:S01]  /*1250*/  FFMA.FTZ R42, R0, R89.reuse, R92.reuse ;  /* 0x00000059002a7223 */ /* 0x180fe2000001005c */
[-CC-:B------:R-:W-:Y:S01]  /*1260*/  FFMA.FTZ R77, R77, R89.reuse, R92.reuse ;  /* 0x000000594d4d7223 */ /* 0x180fe2000001005c */
[----:B------:R-:W-:Y:S01]  /*1270*/  LOP3.LUT P1, RZ, R80, 0xff, RZ, 0xc0, !PT ;  /* 0x000000ff50ff7812 */ /* 0x000fe2000782c0ff */
[-C--:B------:R-:W-:Y:S01]  /*1280*/  FFMA.FTZ R40, R79, R89.reuse, R92 ;  /* 0x000000594f287223 */ /* 0x080fe2000001005c */
[----:B------:R-:W-:Y:S01]  /*1290*/  FADD.FTZ R42, R55, -R42 ;  /* 0x8000002a372a7221 */ /* 0x000fe20000010000 */
[----:B------:R-:W-:Y:S01]  /*12a0*/  LOP3.LUT P5, RZ, R84, 0xff, RZ, 0xc0, !PT ;  /* 0x000000ff54ff7812 */ /* 0x000fe200078ac0ff */
[----:B------:R-:W-:Y:S01]  /*12b0*/  FADD.FTZ R46, R52, -R77 ;  /* 0x8000004d342e7221 */ /* 0x000fe20000010000 */
[----:B------:R-:W-:Y:S01]  /*12c0*/  LOP3.LUT P2, RZ, R82, 0xff, RZ, 0xc0, !PT ;  /* 0x000000ff52ff7812 */ /* 0x000fe2000784c0ff */
[C---:B------:R-:W-:Y:S01]  /*12d0*/  FMUL.FTZ R44, R73.reuse, R42 ;  /* 0x0000002a492c7220 */ /* 0x040fe20000410000 */
[----:B------:R-:W-:Y:S02]  /*12e0*/  HFMA2 R55, -RZ, RZ, 0, 0 ;  /* 0x00000000ff377431 */ /* 0x000fe400000001ff */
[----:B------:R-:W-:Y:S01]  /*12f0*/  FMUL.FTZ R46, R73, R46 ;  /* 0x0000002e492e7220 */ /* 0x000fe20000410000 */
[----:B------:R-:W-:Y:S01]  /*1300*/  FFMA.FTZ R41, R75, R89, R92 ;  /* 0x000000594b297223 */ /* 0x000fe2000001005c */
[-C--:B------:R-:W-:Y:S01]  /*1310*/  FMUL.FTZ R42, R44, R74.reuse ;  /* 0x0000004a2c2a7220 */ /* 0x080fe20000410000 */
[----:B------:R-:W-:Y:S01]  /*1320*/  LOP3.LUT P3, RZ, R85, 0xff, RZ, 0xc0, !PT ;  /* 0x000000ff55ff7812 */ /* 0x000fe2000786c0ff */
[----:B------:R-:W-:Y:S01]  /*1330*/  FMUL.FTZ R45, R46, R74 ;  /* 0x0000004a2e2d7220 */ /* 0x000fe20000410000 */
[----:B------:R-:W-:Y:S01]  /*1340*/  FADD.FTZ R40, R53, -R40 ;  /* 0x8000002835287221 */ /* 0x000fe20000010000 */
[----:B------:R-:W-:Y:S01]  /*1350*/  FMUL.FTZ R43, R42, UR15 ;  /* 0x0000000f2a2b7c20 */ /* 0x000fe20008410000 */
[----:B-----5:R-:W-:-:S02]  /*1360*/  @P1 HADD2.F32 R42, -RZ, R48.H0_H0 ;  /* 0x20000030ff2a1230 */ /* 0x020fc40000004100 */
[----:B------:R-:W-:Y:S01]  /*1370*/  FMUL.FTZ R45, R45, UR15 ;  /* 0x0000000f2d2d7c20 */ /* 0x000fe20008410000 */
[----:B------:R-:W-:Y:S02]  /*1380*/  @P5 HADD2.F32 R80, -RZ, R49.H0_H0 ;  /* 0x20000031ff505230 */ /* 0x000fe40000004100 */
[----:B------:R-:W-:Y:S01]  /*1390*/  FMUL.FTZ R52, R36, R43 ;  /* 0x0000002b24347220 */ /* 0x000fe20000410000 */
[----:B------:R-:W-:Y:S01]  /*13a0*/  FFMA.FTZ R0, R56, R89, R92 ;  /* 0x0000005938007223 */ /* 0x000fe2000001005c */
[----:B------:R-:W-:Y:S01]  /*13b0*/  MOV R75, RZ ;  /* 0x000000ff004b7202 */ /* 0x000fe20000000f00 */
[----:B------:R-:W-:Y:S01]  /*13c0*/  FMUL.FTZ R56, R38, R45 ;  /* 0x0000002d26387220 */ /* 0x000fe20000410000 */
[----:B------:R-:W-:Y:S01]  /*13d0*/  FADD.FTZ R58, R58, -R41 ;  /* 0x800000293a3a7221 */ /* 0x000fe20000010000 */
[----:B------:R-:W-:Y:S01]  /*13e0*/  @P1 FMUL.FTZ R55, R42, R43 ;  /* 0x0000002b2a371220 */ /* 0x000fe20000410000 */
[----:B------:R-:W-:Y:S01]  /*13f0*/  FSEL R52, R52, RZ, P1 ;  /* 0x000000ff34347208 */ /* 0x000fe20000800000 */
[----:B------:R-:W-:Y:S01]  /*1400*/  @P5 FMUL.FTZ R75, R80, R45 ;  /* 0x0000002d504b5220 */ /* 0x000fe20000410000 */
[----:B------:R-:W-:Y:S01]  /*1410*/  ISETP.GE.U32.AND P1, PT, R90, RZ, PT ;  /* 0x000000ff5a00720c */ /* 0x000fe20003f26070 */
[C---:B------:R-:W-:Y:S01]  /*1420*/  FMUL.FTZ R45, R73.reuse, R40 ;  /* 0x00000028492d7220 */ /* 0x040fe20000410000 */
[----:B------:R-:W-:Y:S01]  /*1430*/  FMUL.FTZ R47, R73, R58 ;  /* 0x0000003a492f7220 */ /* 0x000fe20000410000 */
[----:B------:R-:W-:Y:S01]  /*1440*/  FSEL R56, R56, RZ, P5 ;  /* 0x000000ff38387208 */ /* 0x000fe20002800000 */
[----:B------:R-:W-:Y:S01]  /*1450*/  FADD.FTZ R42, R81, -R0 ;  /* 0x80000000512a7221 */ /* 0x000fe20000010000 */
[----:B------:R-:W-:Y:S01]  /*1460*/  LOP3.LUT P5, RZ, R88, 0xff, RZ, 0xc0, !PT ;  /* 0x000000ff58ff7812 */ /* 0x000fe200078ac0ff */
[----:B------:R-:W-:Y:S01]  /*1470*/  FMUL.FTZ R40, R45, R74 ;  /* 0x0000004a2d287220 */ /* 0x000fe20000410000 */
[----:B------:R-:W-:Y:S01]  /*1480*/  ISETP.GE.U32.AND.EX P1, PT, R91, 0x1000000, PT, P1 ;  /* 0x010000005b00780c */ /* 0x000fe20003f26110 */
[----:B------:R-:W-:-:S02]  /*1490*/  @P2 HADD2.F32 R41, -RZ, R48.H1_H1 ;  /* 0x30000030ff292230 */ /* 0x000fc40000004100 */
[-CC-:B------:R-:W-:Y:S01]  /*14a0*/  FFMA.FTZ R59, R59, R89.reuse, R92.reuse ;  /* 0x000000593b3b7223 */ /* 0x180fe2000001005c */
[-CC-:B------:R-:W-:Y:S01]  /*14b0*/  FFMA.FTZ R57, R57, R89.reuse, R92.reuse ;  /* 0x0000005939397223 */ /* 0x180fe2000001005c */
[----:B------:R-:W-:Y:S02]  /*14c0*/  HFMA2 R0, -RZ, RZ, 0, 0 ;  /* 0x00000000ff007431 */ /* 0x000fe400000001ff */
[----:B------:R-:W-:Y:S01]  /*14d0*/  FMUL.FTZ R48, R47, R74 ;  /* 0x0000004a2f307220 */ /* 0x000fe20000410000 */
[----:B------:R-:W-:Y:S01]  /*14e0*/  FFMA.FTZ R54, R54, R89, R92 ;  /* 0x0000005936367223 */ /* 0x000fe2000001005c */
[----:B------:R-:W-:Y:S01]  /*14f0*/  LOP3.LUT P6, RZ, R86, 0xff, RZ, 0xc0, !PT ;  /* 0x000000ff56ff7812 */ /* 0x000fe200078cc0ff */
[----:B------:R-:W-:Y:S01]  /*1500*/  FMUL.FTZ R58, R40, UR15 ;  /* 0x0000000f283a7c20 */ /* 0x000fe20008410000 */
[----:B------:R-:W-:Y:S01]  /*1510*/  LOP3.LUT P4, RZ, R87, 0xff, RZ, 0xc0, !PT ;  /* 0x000000ff57ff7812 */ /* 0x000fe2000788c0ff */
[----:B------:R-:W-:Y:S02]  /*1520*/  @P3 HADD2.F32 R43, -RZ, R49.H1_H1 ;  /* 0x30000031ff2b3230 */ /* 0x000fe40000004100 */
[----:B------:R-:W-:Y:S01]  /*1530*/  FADD.FTZ R76, R76, -R59 ;  /* 0x8000003b4c4c7221 */ /* 0x000fe20000010000 */
[----:B------:R-:W-:Y:S01]  /*1540*/  FADD.FTZ R78, R78, -R57 ;  /* 0x800000394e4e7221 */ /* 0x000fe20000010000 */
[----:B------:R-:W-:Y:S01]  /*1550*/  FMUL.FTZ R48, R48, UR15 ;  /* 0x0000000f30307c20 */ /* 0x000fe20008410000 */
[----:B------:R-:W-:Y:S01]  /*1560*/  FADD.FTZ R82, R83, -R54 ;  /* 0x8000003653527221 */ /* 0x000fe20000010000 */
[----:B------:R-:W-:Y:S01]  /*1570*/  @P2 FMUL.FTZ R0, R41, R58 ;  /* 0x0000003a29002220 */ /* 0x000fe20000410000 */
[----:B------:R-:W-:Y:S01]  /*1580*/  MOV R54, RZ ;  /* 0x000000ff00367202 */ /* 0x000fe20000000f00 */
[----:B------:R-:W-:Y:S01]  /*1590*/  FMUL.FTZ R41, R73, R42 ;  /* 0x0000002a49297220 */ /* 0x000fe20000410000 */
[----:B------:R-:W-:Y:S01]  /*15a0*/  @P3 FMUL.FTZ R54, R43, R48 ;  /* 0x000000302b363220 */ /* 0x000fe20000410000 */
[C---:B------:R-:W-:Y:S01]  /*15b0*/  FMUL.FTZ R40, R73.reuse, R76 ;  /* 0x0000004c49287220 */ /* 0x040fe20000410000 */
[C---:B------:R-:W-:Y:S01]  /*15c0*/  FMUL.FTZ R42, R73.reuse, R78 ;  /* 0x0000004e492a7220 */ /* 0x040fe20000410000 */
[----:B------:R-:W-:Y:S01]  /*15d0*/  FMUL.FTZ R43, R73, R82 ;  /* 0x00000052492b7220 */ /* 0x000fe20000410000 */
[----:B------:R-:W-:-:S02]  /*15e0*/  @P5 HADD2.F32 R80, -RZ, R51.H0_H0 ;  /* 0x20000033ff505230 */ /* 0x000fc40000004100 */
[-C--:B------:R-:W-:Y:S01]  /*15f0*/  FMUL.FTZ R53, R41, R74.reuse ;  /* 0x0000004a29357220 */ /* 0x080fe20000410000 */
[----:B------:R-:W-:Y:S02]  /*1600*/  @P1 HADD2.F32 R59, -RZ, R51.H1_H1 ;  /* 0x30000033ff3b1230 */ /* 0x000fe40000004100 */
[-C--:B------:R-:W-:Y:S01]  /*1610*/  FMUL.FTZ R51, R40, R74.reuse ;  /* 0x0000004a28337220 */ /* 0x080fe20000410000 */
[-C--:B------:R-:W-:Y:S01]  /*1620*/  FMUL.FTZ R57, R42, R74.reuse ;  /* 0x0000004a2a397220 */ /* 0x080fe20000410000 */
[----:B------:R-:W-:Y:S01]  /*1630*/  FMUL.FTZ R74, R43, R74 ;  /* 0x0000004a2b4a7220 */ /* 0x000fe20000410000 */
[--C-:B------:R-:W-:Y:S02]  /*1640*/  @P6 HADD2.F32 R49, -RZ, R50.reuse.H0_H0 ;  /* 0x20000032ff316230 */ /* 0x100fe40000004100 */
[----:B------:R-:W-:Y:S02]  /*1650*/  HFMA2 R78, -RZ, RZ, 0, 0 ;  /* 0x00000000ff4e7431 */ /* 0x000fe400000001ff */
[----:B------:R-:W-:-:S02]  /*1660*/  @P4 HADD2.F32 R50, -RZ, R50.H1_H1 ;  /* 0x30000032ff324230 */ /* 0x000fc40000004100 */
        /* <DEDUP_REMOVED lines=8> */
[-C--:B------:R-:W-:Y:S01]  /*16f0*/  @P5 FMUL.FTZ R73, R80, R57.reuse ;  /* 0x0000003950495220 */ /* 0x080fe20000410000 */
        /* <DEDUP_REMOVED lines=18> */
.L_x_4671:
        /* <DEDUP_REMOVED lines=9> */
[----:B------:R-:W-:Y:S01]  /*18b0*/  LOP3.LUT P2, RZ, R82, 0xff, RZ, 0xc0, !PT ;  /* 0x000000ff52ff7812 */ /* 0x000fe2000784c0ff */
[----:B------:R-:W-:Y:S01]  /*18c0*/  FADD.FTZ R0, R55, -R0 ;  /* 0x8000000037007221 */ /* 0x000fe20000010000 */
[----:B------:R-:W-:Y:S01]  /*18d0*/  FADD.FTZ R80, R53, -R80 ;  /* 0x8000005035507221 */ /* 0x000fe20000010000 */
[----:B------:R-:W-:Y:S01]  /*18e0*/  FADD.FTZ R52, R52, -R77 ;  /* 0x8000004d34347221 */ /* 0x000fe20000010000 */
[----:B------:R-:W-:Y:S01]  /*18f0*/  LOP3.LUT P5, RZ, R84, 0xff, RZ, 0xc0, !PT ;  /* 0x000000ff54ff7812 */ /* 0x000fe200078ac0ff */
[C---:B-----5:R-:W-:Y:S01]  /*1900*/  FFMA.FTZ R53, R73.reuse, R0, R20 ;  /* 0x0000000049357223 */ /* 0x060fe20000010014 */
[----:B------:R-:W-:Y:S01]  /*1910*/  FFMA.FTZ R79, R73, R80, R21 ;  /* 0x00000050494f7223 */ /* 0x000fe20000010015 */
[----:B------:R-:W-:Y:S01]  /*1920*/  FFMA.FTZ R77, R75, R89, R92 ;  /* 0x000000594b4d7223 */ /* 0x000fe2000001005c */
[----:B------:R-:W-:Y:S01]  /*1930*/  FFMA.FTZ R75, R73, R52, R22 ;  /* 0x00000034494b7223 */ /* 0x000fe20000010016 */
[-C--:B------:R-:W-:Y:S01]  /*1940*/  FMUL.FTZ R53, R53, R74.reuse ;  /* 0x0000004a35357220 */ /* 0x080fe20000410000 */
[----:B------:R-:W-:Y:S01]  /*1950*/  FMUL.FTZ R79, R79, R74 ;  /* 0x0000004a4f4f7220 */ /* 0x000fe20000410000 */
[----:B------:R-:W-:-:S02]  /*1960*/  HFMA2 R55, -RZ, RZ, 0, 0 ;  /* 0x00000000ff377431 */ /* 0x000fc400000001ff */
[----:B------:R-:W-:Y:S01]  /*1970*/  FMUL.FTZ R52, R75, R74 ;  /* 0x0000004a4b347220 */ /* 0x000fe20000410000 */
[----:B------:R-:W-:Y:S01]  /*1980*/  FMUL.FTZ R53, R53, UR15 ;  /* 0x0000000f35357c20 */ /* 0x000fe20008410000 */
[--C-:B------:R-:W-:Y:S02]  /*1990*/  @P1 HADD2.F32 R0, -RZ, R48.reuse.H0_H0 ;  /* 0x20000030ff001230 */ /* 0x100fe40000004100 */
[----:B------:R-:W-:Y:S02]  /*19a0*/  HFMA2 R75, -RZ, RZ, 0, 0 ;  /* 0x00000000ff4b7431 */ /* 0x000fe400000001ff */
[----:B------:R-:W-:Y:S02]  /*19b0*/  @P2 HADD2.F32 R93, -RZ, R48.H1_H1 ;  /* 0x30000030ff5d2230 */ /* 0x000fe40000004100 */
[----:B------:R-:W-:Y:S01]  /*19c0*/  FMUL.FTZ R48, R79, UR15 ;  /* 0x0000000f4f307c20 */ /* 0x000fe20008410000 */
[----:B------:R-:W-:Y:S01]  /*19d0*/  FMUL.FTZ R79, R52, UR15 ;  /* 0x0000000f344f7c20 */ /* 0x000fe20008410000 */
[-C--:B------:R-:W-:Y:S01]  /*19e0*/  FMUL.FTZ R52, R36, R53.reuse ;  /* 0x0000003524347220 */ /* 0x080fe20000410000 */
[----:B------:R-:W-:Y:S01]  /*19f0*/  @P1 FMUL.FTZ R55, R0, R53 ;  /* 0x0000003500371220 */ /* 0x000fe20000410000 */
[----:B------:R-:W-:-:S02]  /*1a00*/  @P5 HADD2.F32 R80, -RZ, R49.H0_H0 ;  /* 0x20000031ff505230 */ /* 0x000fc40000004100 */
[----:B------:R-:W-:Y:S01]  /*1a10*/  FMUL.FTZ R53, R38, R79 ;  /* 0x0000004f26357220 */ /* 0x000fe20000410000 */
[----:B------:R-:W-:Y:S01]  /*1a20*/  LOP3.LUT P3, RZ, R85, 0xff, RZ, 0xc0, !PT ;  /* 0x000000ff55ff7812 */ /* 0x000fe2000786c0ff */
[-CC-:B------:R-:W-:Y:S01]  /*1a30*/  FFMA.FTZ R59, R59, R89.reuse, R92.reuse ;  /* 0x000000593b3b7223 */ /* 0x180fe2000001005c */
[----:B------:R-:W-:Y:S01]  /*1a40*/  FSEL R52, R52, RZ, P1 ;  /* 0x000000ff34347208 */ /* 0x000fe20000800000 */
[-CC-:B------:R-:W-:Y:S01]  /*1a50*/  FFMA.FTZ R56, R56, R89.reuse, R92.reuse ;  /* 0x0000005938387223 */ /* 0x180fe2000001005c */
[----:B------:R-:W-:Y:S01]  /*1a60*/  ISETP.GE.U32.AND P1, PT, R90, RZ, PT ;  /* 0x000000ff5a00720c */ /* 0x000fe20003f26070 */
[-CC-:B------:R-:W-:Y:S01]  /*1a70*/  FFMA.FTZ R57, R57, R89.reuse, R92.reuse ;  /* 0x0000005939397223 */ /* 0x180fe2000001005c */
        /* <DEDUP_REMOVED lines=9> */
[----:B------:R-:W-:Y:S01]  /*1b10*/  ISETP.GE.U32.AND.EX P1, PT, R91, 0x1000000, PT, P1 ;  /* 0x010000005b00780c */ /* 0x000fe20003f26110 */
[----:B------:R-:W-:Y:S01]  /*1b20*/  FADD.FTZ R79, R78, -R57 ;  /* 0x800000394e4f7221 */ /* 0x000fe20000010000 */
[----:B------:R-:W-:Y:S01]  /*1b30*/  FADD.FTZ R54, R83, -R54 ;  /* 0x8000003653367221 */ /* 0x000fe20000010000 */
[C---:B------:R-:W-:Y:S01]  /*1b40*/  FFMA.FTZ R57, R73.reuse, R58, R23 ;  /* 0x0000003a49397223 */ /* 0x040fe20000010017 */
[C---:B------:R-:W-:Y:S01]  /*1b50*/  FFMA.FTZ R59, R73.reuse, R59, R16 ;  /* 0x0000003b493b7223 */ /* 0x040fe20000010010 */
[C---:B------:R-:W-:Y:S01]  /*1b60*/  FFMA.FTZ R77, R73.reuse, R56, R17 ;  /* 0x00000038494d7223 */ /* 0x040fe20000010011 */
[C---:B------:R-:W-:Y:S01]  /*1b70*/  FFMA.FTZ R79, R73.reuse, R79, R18 ;  /* 0x0000004f494f7223 */ /* 0x040fe20000010012 */
[----:B------:R-:W-:Y:S01]  /*1b80*/  FFMA.FTZ R73, R73, R54, R19 ;  /* 0x0000003649497223 */ /* 0x000fe20000010013 */
[----:B------:R-:W-:-:S02]  /*1b90*/  @P3 HADD2.F32 R81, -RZ, R49.H1_H1 ;  /* 0x30000031ff513230 */ /* 0x000fc40000004100 */
[-C--:B------:R-:W-:Y:S01]  /*1ba0*/  FMUL.FTZ R57, R57, R74.reuse ;  /* 0x0000004a39397220 */ /* 0x080fe20000410000 */
[-C--:B------:R-:W-:Y:S01]  /*1bb0*/  FMUL.FTZ R59, R59, R74.reuse ;  /* 0x0000004a3b3b7220 */ /* 0x080fe20000410000 */
[-C--:B------:R-:W-:Y:S01]  /*1bc0*/  FMUL.FTZ R49, R77, R74.reuse ;  /* 0x0000004a4d317220 */ /* 0x080fe20000410000 */
[-C--:B------:R-:W-:Y:S01]  /*1bd0*/  FMUL.FTZ R79, R79, R74.reuse ;  /* 0x0000004a4f4f7220 */ /* 0x080fe20000410000 */
[----:B------:R-:W-:Y:S01]  /*1be0*/  FMUL.FTZ R74, R73, R74 ;  /* 0x0000004a494a7220 */ /* 0x000fe20000410000 */
[--C-:B------:R-:W-:Y:S02]  /*1bf0*/  @P6 HADD2.F32 R56, -RZ, R50.reuse.H0_H0 ;  /* 0x20000032ff386230 */ /* 0x100fe40000004100 */
[----:B------:R-:W-:Y:S01]  /*1c00*/  FMUL.FTZ R59, R59, UR15 ;  /* 0x0000000f3b3b7c20 */ /* 0x000fe20008410000 */
[----:B------:R-:W-:Y:S02]  /*1c10*/  @P4 HADD2.F32 R83, -RZ, R50.H1_H1 ;  /* 0x30000032ff534230 */ /* 0x000fe40000004100 */
[----:B------:R-:W-:Y:S01]  /*1c20*/  FMUL.FTZ R79, R79, UR15 ;  /* 0x0000000f4f4f7c20 */ /* 0x000fe20008410000 */
[----:B------:R-:W-:-:S02]  /*1c30*/  @P5 HADD2.F32 R50, -RZ, R51.H0_H0 ;  /* 0x20000033ff325230 */ /* 0x000fc40000004100 */
[----:B------:R-:W-:Y:S01]  /*1c40*/  FMUL.FTZ R74, R74, UR15 ;  /* 0x0000000f4a4a7c20 */ /* 0x000fe20008410000 */
[----:B------:R-:W-:Y:S02]  /*1c50*/  @P1 HADD2.F32 R51, -RZ, R51.H1_H1 ;  /* 0x30000033ff331230 */ /* 0x000fe40000004100 */
[----:B------:R-:W-:Y:S01]  /*1c60*/  FMUL.FTZ R58, R57, UR15 ;  /* 0x0000000f393a7c20 */ /* 0x000fe20008410000 */
[----:B------:R-:W-:Y:S01]  /*1c70*/  CS2R R76, SRZ ;  /* 0x00000000004c7805 */ /* 0x000fe2000001ff00 */
[----:B------:R-:W-:Y:S01]  /*1c80*/  FMUL.FTZ R80, R49, UR15 ;  /* 0x0000000f31507c20 */ /* 0x000fe20008410000 */
[----:B------:R-:W-:Y:S01]  /*1c90*/  MOV R0, RZ ;  /* 0x000000ff00007202 */ /* 0x000fe20000000f00 */
[----:B------:R-:W-:Y:S01]  /*1ca0*/  @P6 FMUL.FTZ R77, R56, R59 ;  /* 0x0000003b384d6220 */ /* 0x000fe20000410000 */
[----:B------:R-:W-:Y:S01]  /*1cb0*/  MOV R73, RZ ;  /* 0x000000ff00497202 */ /* 0x000fe20000000f00 */
[----:B------:R-:W-:Y:S01]  /*1cc0*/  @P2 FMUL.FTZ R0, R93, R48 ;  /* 0x000000305d002220 */ /* 0x000fe20000410000 */
[-C--:B------:R-:W-:Y:S01]  /*1cd0*/  @P5 FMUL.FTZ R73, R50, R79.reuse ;  /* 0x0000004f32495220 */ /* 0x080fe20000410000 */
[----:B------:R-:W-:Y:S01]  /*1ce0*/  @P1 FMUL.FTZ R76, R51, R74 ;  /* 0x0000004a334c1220 */ /* 0x000fe20000410000 */
[----:B------:R-:W-:Y:S01]  /*1cf0*/  FMUL.FTZ R56, R34, R79 ;  /* 0x0000004f22387220 */ /* 0x000fe20000410000 */
[----:B------:R-:W-:Y:S01]  /*1d00*/  FMUL.FTZ R48, R37, R48 ;  /* 0x0000003025307220 */ /* 0x000fe20000410000 */
[----:B------:R-:W-:Y:S01]  /*1d10*/  FMUL.FTZ R50, R32, R59 ;  /* 0x0000003b20327220 */ /* 0x000fe20000410000 */
[----:B------:R-:W-:Y:S01]  /*1d20*/  FMUL.FTZ R57, R35, R74 ;  /* 0x0000004a23397220 */ /* 0x000fe20000410000 */
[----:B------:R-:W-:Y:S01]  /*1d30*/  FMUL.FTZ R51, R33, R80 ;  /* 0x0000005021337220 */ /* 0x000fe20000410000 */
[-C--:B------:R-:W-:Y:S01]  /*1d40*/  FMUL.FTZ R49, R39, R58.reuse ;  /* 0x0000003a27317220 */ /* 0x080fe20000410000 */
[----:B------:R-:W-:Y:S01]  /*1d50*/  MOV R54, RZ ;  /* 0x000000ff00367202 */ /* 0x000fe20000000f00 */
[----:B------:R-:W-:Y:S01]  /*1d60*/  @P3 FMUL.FTZ R54, R81, R58 ;  /* 0x0000003a51363220 */ /* 0x000fe20000410000 */
[----:B------:R-:W-:Y:S01]  /*1d70*/  HFMA2 R78, -RZ, RZ, 0, 0 ;  /* 0x00000000ff4e7431 */ /* 0x000fe200000001ff */
[----:B------:R-:W-:-:S02]  /*1d80*/  FSEL R58, R56, RZ, P5 ;  /* 0x000000ff383a7208 */ /* 0x000fc40002800000 */
[----:B------:R-:W-:Y:S02]  /*1d90*/  FSEL R50, R50, RZ, P6 ;  /* 0x000000ff32327208 */ /* 0x000fe40003000000 */
[----:B------:R-:W-:Y:S01]  /*1da0*/  FSEL R57, R57, RZ, P1 ;  /* 0x000000ff39397208 */ /* 0x000fe20000800000 */
[----:B------:R-:W-:Y:S01]  /*1db0*/  @P4 FMUL.FTZ R78, R83, R80 ;  /* 0x00000050534e4220 */ /* 0x000fe20000410000 */
        /* <DEDUP_REMOVED lines=8> */
.L_x_4674:
[-CC-:B------:R-:W-:Y:S01]  /*1e40*/  FFMA.FTZ R42, R0, R89.reuse, R92.reuse ;  /* 0x00000059002a7223 */ /* 0x180fe2000001005c */
[-CC-:B------:R-:W-:Y:S01]  /*1e50*/  FFMA.FTZ R77, R77, R89.reuse, R92.reuse ;  /* 0x000000594d4d7223 */ /* 0x180fe2000001005c */
[----:B------:R-:W-:Y:S01]  /*1e60*/  LOP3.LUT P1, RZ, R80, 0xff, RZ, 0xc0, !PT ;  /* 0x000000ff50ff7812 */ /* 0x000fe2000782c0ff */
[----:B------:R-:W-:Y:S01]  /*1e70*/  FFMA.FTZ R40, R79, R89, R92 ;  /* 0x000000594f287223 */ /* 0x000fe2000001005c */
[----:B------:R-:W-:Y:S01]  /*1e80*/  FADD.FTZ R42, R55, -R42 ;  /* 0x8000002a372a7221 */ /* 0x000fe20000010000 */
[----:B------:R-:W-:Y:S01]  /*1e90*/  LOP3.LUT P5, RZ, R84, 0xff, RZ, 0xc0, !PT ;  /* 0x000000ff54ff7812 */ /* 0x000fe200078ac0ff */
[----:B------:R-:W-:Y:S01]  /*1ea0*/  FADD.FTZ R77, R52, -R77 ;  /* 0x8000004d344d7221 */ /* 0x000fe20000010000 */
[----:B------:R-:W-:Y:S01]  /*1eb0*/  LOP3.LUT P2, RZ, R82, 0xff, RZ, 0xc0, !PT ;  /* 0x000000ff52ff7812 */ /* 0x000fe2000784c0ff */
[C---:B-----5:R-:W-:Y:S01]  /*1ec0*/  FFMA.FTZ R44, R73.reuse, R42, R20 ;  /* 0x0000002a492c7223 */ /* 0x060fe20000010014 */
[----:B------:R-:W-:Y:S02]  /*1ed0*/  HFMA2 R55, -RZ, RZ, 0, 0 ;  /* 0x00000000ff377431 */ /* 0x000fe400000001ff */
[----:B------:R-:W-:Y:S01]  /*1ee0*/  FFMA.FTZ R46, R73, R77, R22 ;  /* 0x0000004d492e7223 */ /* 0x000fe20000010016 */
[----:B------:R-:W-:Y:S01]  /*1ef0*/  FFMA.FTZ R41, R75, R89, R92 ;  /* 0x000000594b297223 */ /* 0x000fe2000001005c */
[-C--:B------:R-:W-:Y:S01]  /*1f00*/  FMUL.FTZ R42, R44, R74.reuse ;  /* 0x0000004a2c2a7220 */ /* 0x080fe20000410000 */
[----:B------:R-:W-:Y:S01]  /*1f10*/  LOP3.LUT P3, RZ, R85, 0xff, RZ, 0xc0, !PT ;  /* 0x000000ff55ff7812 */ /* 0x000fe2000786c0ff */
[----:B------:R-:W-:Y:S01]  /*1f20*/  FMUL.FTZ R45, R46, R74 ;  /* 0x0000004a2e2d7220 */ /* 0x000fe20000410000 */
[----:B------:R-:W-:Y:S01]  /*1f30*/  FADD.FTZ R40, R53, -R40 ;  /* 0x8000002835287221 */ /* 0x000fe20000010000 */
[----:B------:R-:W-:Y:S01]  /*1f40*/  FMUL.FTZ R43, R42, UR15 ;  /* 0x0000000f2a2b7c20 */ /* 0x000fe20008410000 */
[----:B------:R-:W-:-:S02]  /*1f50*/  @P1 HADD2.F32 R42, -RZ, R48.H0_H0 ;  /* 0x20000030ff2a1230 */ /* 0x000fc40000004100 */
        /* <DEDUP_REMOVED lines=11> */
[C---:B------:R-:W-:Y:S01]  /*2010*/  FFMA.FTZ R45, R73.reuse, R40, R21 ;  /* 0x00000028492d7223 */ /* 0x040fe20000010015 */
[----:B------:R-:W-:Y:S01]  /*2020*/  FFMA.FTZ R47, R73, R58, R23 ;  /* 0x0000003a492f7223 */ /* 0x000fe20000010017 */
        /* <DEDUP_REMOVED lines=21> */
[----:B------:R-:W-:Y:S01]  /*2180*/  FFMA.FTZ R41, R73, R42, R17 ;  /* 0x0000002a49297223 */ /* 0x000fe20000010011 */
[----:B------:R-:W-:Y:S01]  /*2190*/  @P3 FMUL.FTZ R54, R43, R48 ;  /* 0x000000302b363220 */ /* 0x000fe20000410000 */
[C---:B------:R-:W-:Y:S01]  /*21a0*/  FFMA.FTZ R40, R73.reuse, R59, R16 ;  /* 0x0000003b49287223 */ /* 0x040fe20000010010 */
[C---:B------:R-:W-:Y:S01]  /*21b0*/  FFMA.FTZ R42, R73.reuse, R57, R18 ;  /* 0x00000039492a7223 */ /* 0x040fe20000010012 */
[----:B------:R-:W-:Y:S01]  /*21c0*/  FFMA.FTZ R43, R73, R76, R19 ;  /* 0x0000004c492b7223 */ /* 0x000fe20000010013 */
        /* <DEDUP_REMOVED lines=34> */
[----:B------:R-:W-:-:S07]  /*23f0*/  F2FP.F16.F32.PACK_AB R48, R53, R52 ;  /* 0x000000343530723e */ /* 0x000fce00000000ff */
.L_x_4673:
        /* <DEDUP_REMOVED lines=22> */
.L_x_4669:
        /* <DEDUP_REMOVED lines=24> */
.L_x_4668:
[----:B------:R-:W-:Y:S05]  /*26e0*/  BSYNC B0 ;  /* 0x0000000000007941 */ /* 0x000fea0003800000 */
.L_x_4667:
        /* <DEDUP_REMOVED lines=87> */
.L_x_4670:
        /* <DEDUP_REMOVED lines=8> */
.L_x_4677:
[----:B------:R-:W-:Y:S05]  /*2ce0*/  BSYNC B2 ;  /* 0x0000000000027941 */ /* 0x000fea0003800000 */
.L_x_4676:
        /* <DEDUP_REMOVED lines=8> */
.L_x_4678:
[----:B------:R-:W-:Y:S01]  /*2d70*/  HFMA2 R93, -RZ, RZ, 0, 1.1920928955078125e-07 ;  /* 0x00000002ff5d7431 */ /* 0x000fe200000001ff */
[----:B------:R-:W-:Y:S02]  /*2d80*/  MOV R48, R50 ;  /* 0x0000003200307202 */ /* 0x000fe40000000f00 */
[----:B------:R-:W-:-:S03]  /*2d90*/  MOV R50, R49 ;  /* 0x0000003100327202 */ /* 0x000fc60000000f00 */
[----:B------:R-:W-:-:S07]  /*2da0*/  FADD.FTZ R51, R51, R48 ;  /* 0x0000003033337221 */ /* 0x000fce0000010000 */
[----:B------:R-:W-:Y:S05]  /*2db0*/  WARPSYNC.COLLECTIVE R89, `(.L_x_4679) ;  /* 0x0000000059087348 */ /* 0x000fea0003c00000 */
[----:B------:R0:W1:Y:S02]  /*2dc0*/  SHFL.BFLY P3, R50, R50, R93, R92 ;  /* 0x0c00005d32327389 */ /* 0x000064000006005c */
[----:B01----:R-:W-:Y:S05]  /*2dd0*/  ENDCOLLECTIVE ;  /* 0x000000000000791b */ /* 0x003fea0003800000 */
.L_x_4679:
[----:B------:R-:W-:Y:S02]  /*2de0*/  MOV R48, R50 ;  /* 0x0000003200307202 */ /* 0x000fe40000000f00 */
[----:B------:R-:W-:-:S03]  /*2df0*/  MOV R50, R51 ;  /* 0x0000003300327202 */ /* 0x000fc60000000f00 */
[----:B------:R-:W-:-:S07]  /*2e00*/  FADD.FTZ R48, R49, R48 ;  /* 0x0000003031307221 */ /* 0x000fce0000010000 */
[----:B------:R-:W-:Y:S05]  /*2e10*/  WARPSYNC.COLLECTIVE R89, `(.L_x_4680) ;  /* 0x0000000059087348 */ /* 0x000fea0003c00000 */
[----:B------:R0:W1:Y:S02]  /*2e20*/  SHFL.BFLY P3, R50, R50, R93, R92 ;  /* 0x0c00005d32327389 */ /* 0x000064000006005c */
[----:B01----:R-:W-:Y:S05]  /*2e30*/  ENDCOLLECTIVE ;  /* 0x000000000000791b */ /* 0x003fea0003800000 */
.L_x_4680:
[----:B------:R-:W-:Y:S02]  /*2e40*/  HFMA2 R93, -RZ, RZ, 0, 2.384185791015625e-07 ;  /* 0x00000004ff5d7431 */ /* 0x000fe400000001ff */
[----:B------:R-:W-:Y:S01]  /*2e50*/  FADD.FTZ R51, R51, R50 ;  /* 0x0000003233337221 */ /* 0x000fe20000010000 */
[----:B------:R-:W-:-:S07]  /*2e60*/  MOV R50, R48 ;  /* 0x0000003000327202 */ /* 0x000fce0000000f00 */
[----:B------:R-:W-:Y:S05]  /*2e70*/  WARPSYNC.COLLECTIVE R89, `(.L_x_4681) ;  /* 0x0000000059087348 */ /* 0x000fea0003c00000 */
[----:B------:R0:W1:Y:S02]  /*2e80*/  SHFL.BFLY P3, R50, R50, R93, R92 ;  /* 0x0c00005d32327389 */ /* 0x000064000006005c */
[----:B01----:R-:W-:Y:S05]  /*2e90*/  ENDCOLLECTIVE ;  /* 0x000000000000791b */ /* 0x003fea0003800000 */
.L_x_4681:
[----:B------:R-:W-:Y:S02]  /*2ea0*/  MOV R49, R50 ;  /* 0x0000003200317202 */ /* 0x000fe40000000f00 */
[----:B------:R-:W-:-:S03]  /*2eb0*/  MOV R50, R51 ;  /* 0x0000003300327202 */ /* 0x000fc60000000f00 */
[----:B------:R-:W-:-:S07]  /*2ec0*/  FADD.FTZ R48, R48, R49 ;  /* 0x0000003130307221 */ /* 0x000fce0000010000 */
[----:B------:R-:W-:Y:S05]  /*2ed0*/  WARPSYNC.COLLECTIVE R89, `(.L_x_4682) ;  /* 0x0000000059087348 */ /* 0x000fea0003c00000 */
[----:B------:R0:W1:Y:S02]  /*2ee0*/  SHFL.BFLY P3, R50, R50, R93, R92 ;  /* 0x0c00005d32327389 */ /* 0x000064000006005c */
[----:B01----:R-:W-:Y:S05]  /*2ef0*/  ENDCOLLECTIVE ;  /* 0x000000000000791b */ /* 0x003fea0003800000 */
.L_x_4682:
[----:B------:R-:W-:Y:S02]  /*2f00*/  HFMA2 R93, -RZ, RZ, 0, 4.76837158203125e-07 ;  /* 0x00000008ff5d7431 */ /* 0x000fe400000001ff */
[----:B------:R-:W-:Y:S01]  /*2f10*/  FADD.FTZ R49, R51, R50 ;  /* 0x0000003233317221 */ /* 0x000fe20000010000 */
[----:B------:R-:W-:-:S07]  /*2f20*/  MOV R50, R48 ;  /* 0x0000003000327202 */ /* 0x000fce0000000f00 */
[----:B------:R-:W-:Y:S05]  /*2f30*/  WARPSYNC.COLLECTIVE R89, `(.L_x_4683) ;  /* 0x0000000059087348 */ /* 0x000fea0003c00000 */
[----:B------:R0:W1:Y:S02]  /*2f40*/  SHFL.BFLY P3, R50, R50, R93, R92 ;  /* 0x0c00005d32327389 */ /* 0x000064000006005c */
[----:B01----:R-:W-:Y:S05]  /*2f50*/  ENDCOLLECTIVE ;  /* 0x000000000000791b */ /* 0x003fea0003800000 */
.L_x_4683:
[----:B------:R-:W-:Y:S01]  /*2f60*/  FADD.FTZ R48, R48, R50 ;  /* 0x0000003230307221 */ /* 0x000fe20000010000 */
[----:B------:R-:W-:-:S07]  /*2f70*/  MOV R50, R49 ;  /* 0x0000003100327202 */ /* 0x000fce0000000f00 */
[----:B------:R-:W-:Y:S05]  /*2f80*/  WARPSYNC.COLLECTIVE R89, `(.L_x_4684) ;  /* 0x0000000059087348 */ /* 0x000fea0003c00000 */
[----:B------:R0:W1:Y:S02]  /*2f90*/  SHFL.BFLY P3, R50, R50, R93, R92 ;  /* 0x0c00005d32327389 */ /* 0x000064000006005c */
[----:B01----:R-:W-:Y:S05]  /*2fa0*/  ENDCOLLECTIVE ;  /* 0x000000000000791b */ /* 0x003fea0003800000 */
.L_x_4684:
[----:B------:R-:W-:Y:S02]  /*2fb0*/  HFMA2 R93, -RZ, RZ, 0, 9.5367431640625e-07 ;  /* 0x00000010ff5d7431 */ /* 0x000fe400000001ff */
[----:B------:R-:W-:Y:S01]  /*2fc0*/  FADD.FTZ R49, R49, R50 ;  /* 0x0000003231317221 */ /* 0x000fe20000010000 */
[----:B------:R-:W-:-:S07]  /*2fd0*/  MOV R50, R48 ;  /* 0x0000003000327202 */ /* 0x000fce0000000f00 */
[----:B------:R-:W-:Y:S05]  /*2fe0*/  WARPSYNC.COLLECTIVE R89, `(.L_x_4685) ;  /* 0x0000000059087348 */ /* 0x000fea0003c00000 */
[----:B------:R0:W1:Y:S02]  /*2ff0*/  SHFL.BFLY P3, R50, R50, R93, R92 ;  /* 0x0c00005d32327389 */ /* 0x000064000006005c */
[----:B01----:R-:W-:Y:S05]  /*3000*/  ENDCOLLECTIVE ;  /* 0x000000000000791b */ /* 0x003fea0003800000 */
.L_x_4685:
[----:B------:R-:W-:Y:S02]  /*3010*/  MOV R51, R50 ;  /* 0x0000003200337202 */ /* 0x000fe40000000f00 */
[----:B------:R-:W-:-:S07]  /*3020*/  MOV R50, R49 ;  /* 0x0000003100327202 */ /* 0x000fce0000000f00 */
[----:B------:R-:W-:Y:S05]  /*3030*/  WARPSYNC.COLLECTIVE R89, `(.L_x_4686) ;  /* 0x0000000059087348 */ /* 0x000fea0003c00000 */
[----:B------:R0:W1:Y:S02]  /*3040*/  SHFL.BFLY P3, R50, R50, R93, R92 ;  /* 0x0c00005d32327389 */ /* 0x000064000006005c */
[----:B01----:R-:W-:Y:S05]  /*3050*/  ENDCOLLECTIVE ;  /* 0x000000000000791b */ /* 0x003fea0003800000 */
.L_x_4686:
[----:B------:R-:W-:Y:S05]  /*3060*/  BRA `(.L_x_4687) ;  /* 0xffffffd800cc7947 */ /* 0x000fea000383ffff */
.L_x_4688:
        /* <DEDUP_REMOVED lines=9> */
.L_x_6491:


//--------------------- .text._ZN10layer_norm22ln_bwd_finalize_kernelINS_22Kernel_traits_finalizeILj256Ef6__halffS2_fjLb1ELj1024ELj4ENS_18Kernel_traits_baseILj256EfS2_fS2_fjLj1024EEEEELb1ELb0EEEvNS_9BwdParamsE --------------------------
	.section	.text._ZN10layer_norm22ln_bwd_finalize_kernelINS_22Kernel_traits_finalizeILj256Ef6__halffS2_fjLb1ELj1024ELj4ENS_18Kernel_traits_baseILj256EfS2_fS2_fjLj1024EEEEELb1ELb0EEEvNS_9BwdParamsE,"ax",@progbits
	.align	128
        .global         _ZN10layer_norm22ln_bwd_finalize_kernelINS_22Kernel_traits_finalizeILj256Ef6__halffS2_fjLb1ELj1024ELj4ENS_18Kernel_traits_baseILj256EfS2_fS2_fjLj1024EEEEELb1ELb0EEEvNS_9BwdParamsE
        .type           _ZN10layer_norm22ln_bwd_finalize_kernelINS_22Kernel_traits_finalizeILj256Ef6__halffS2_fjLb1ELj1024ELj4ENS_18Kernel_traits_baseILj256EfS2_fS2_fjLj1024EEEEELb1ELb0EEEvNS_9BwdParamsE,@function
        .size           _ZN10layer_norm22ln_bwd_finalize_kernelINS_22Kernel_traits_finalizeILj256Ef6__halffS2_fjLb1ELj1024ELj4ENS_18Kernel_traits_baseILj256EfS2_fS2_fjLj1024EEEEELb1ELb0EEEvNS_9BwdParamsE,(.L_x_6492 - _ZN10layer_norm22ln_bwd_finalize_kernelINS_22Kernel_traits_finalizeILj256Ef6__halffS2_fjLb1ELj1024ELj4ENS_18Kernel_traits_baseILj256EfS2_fS2_fjLj1024EEEEELb1ELb0EEEvNS_9BwdParamsE)
        .other          _ZN10layer_norm22ln_bwd_finalize_kernelINS_22Kernel_traits_finalizeILj256Ef6__halffS2_fjLb1ELj1024ELj4ENS_18Kernel_traits_baseILj256EfS2_fS2_fjLj1024EEEEELb1ELb0EEEvNS_9BwdParamsE,@"STO_CUDA_ENTRY STV_DEFAULT"
_ZN10layer_norm22ln_bwd_finalize_kernelINS_22Kernel_traits_finalizeILj256Ef6__halffS2_fjLb1ELj1024ELj4ENS_18Kernel_traits_baseILj256EfS2_fS2_fjLj1024EEEEELb1ELb0EEEvNS_9BwdParamsE:
.text._ZN10layer_norm22ln_bwd_finalize_kernelINS_22Kernel_traits_finalizeILj256Ef6__halffS2_fjLb1ELj1024ELj4ENS_18Kernel_traits_baseILj256EfS2_fS2_fjLj1024EEEEELb1ELb0EEEvNS_9BwdParamsE:
        /* <DEDUP_REMOVED lines=57> */
.L_x_4693:
        /* <DEDUP_REMOVED lines=87> */
.L_x_4692:
[----:B------:R-:W-:Y:S05]  /*0900*/  BSYNC.RECONVERGENT B1 ;  /* 0x0000000000017941 */ /* 0x000fea0003800200 */
.L_x_4691:
        /* <DEDUP_REMOVED lines=50> */
.L_x_4695:
[----:B------:R-:W-:Y:S05]  /*0c30*/  BSYNC.RECONVERGENT B1 ;  /* 0x0000000000017941 */ /* 0x000fea0003800200 */
.L_x_4694:
        /* <DEDUP_REMOVED lines=29> */
.L_x_4697:
[----:B------:R-:W-:Y:S05]  /*0e10*/  BSYNC.RECONVERGENT B1 ;  /* 0x0000000000017941 */ /* 0x000fea0003800200 */
.L_x_4696:
        /* <DEDUP_REMOVED lines=14> */
.L_x_4690:
[----:B------:R-:W-:Y:S05]  /*0f00*/  BSYNC.RECONVERGENT B0 ;  /* 0x0000000000007941 */ /* 0x000fea0003800200 */
.L_x_4689:
        /* <DEDUP_REMOVED lines=75> */
.L_x_4698:
        /* <DEDUP_REMOVED lines=12> */
.L_x_6492:


//--------------------- .text._ZN10layer_norm13ln_bwd_kernelINS_13Kernel_traitsIf6__halffS2_fjLj256ELj1ELj4ELj1ELj16ENS_18Kernel_traits_baseILj256EfS2_fS2_fjLj128EEEEELb1ELb1ELb1ELb0EEEvNS_9BwdParamsE --------------------------
	.section	.text._ZN10layer_norm13ln_bwd_kernelINS_13Kernel_traitsIf6__halffS2_fjLj256ELj1ELj4ELj1ELj16ENS_18Kernel_traits_baseILj256EfS2_fS2_fjLj128EEEEELb1ELb1ELb1ELb0EEEvNS_9BwdParamsE,"ax",@progbits
	.align	128
        .global         _ZN10layer_norm13ln_bwd_kernelINS_13Kernel_traitsIf6__halffS2_fjLj256ELj1ELj4ELj1ELj16ENS_18Kernel_traits_baseILj256EfS2_fS2_fjLj128EEEEELb1ELb1ELb1ELb0EEEvNS_9BwdParamsE
        .type           _ZN10layer_norm13ln_bwd_kernelINS_13Kernel_traitsIf6__halffS2_fjLj256ELj1ELj4ELj1ELj16ENS_18Kernel_traits_baseILj256EfS2_fS2_fjLj128EEEEELb1ELb1ELb1ELb0EEEvNS_9BwdParamsE,@function
        .size           _ZN10layer_norm13ln_bwd_kernelINS_13Kernel_traitsIf6__halffS2_fjLj256ELj1ELj4ELj1ELj16ENS_18Kernel_traits_baseILj256EfS2_fS2_fjLj128EEEEELb1ELb1ELb1ELb0EEEvNS_9BwdParamsE,(.L_x_6493 - _ZN10layer_norm13ln_bwd_kernelINS_13Kernel_traitsIf6__halffS2_fjLj256ELj1ELj4ELj1ELj16ENS_18Kernel_traits_baseILj256EfS2_fS2_fjLj128EEEEELb1ELb1ELb1ELb0EEEvNS_9BwdParamsE)
        .other          _ZN10layer_norm13ln_bwd_kernelINS_13Kernel_traitsIf6__halffS2_fjLj256ELj1ELj4ELj1ELj16ENS_18Kernel_traits_baseILj256EfS2_fS2_fjLj128EEEEELb1ELb1ELb1ELb0EEEvNS_9BwdParamsE,@"STO_CUDA_ENTRY STV_DEFAULT"
_ZN10layer_norm13ln_bwd_kernelINS_13Kernel_traitsIf6__halffS2_fjLj256ELj1ELj4ELj1ELj16ENS_18Kernel_traits_baseILj256EfS2_fS2_fjLj128EEEEELb1ELb1ELb1ELb0EEEvNS_9BwdParamsE:
.text._ZN10layer_norm13ln_bwd_kernelINS_13Kernel_traitsIf6__halffS2_fjLj256ELj1ELj4ELj1ELj16ENS_18Kernel_traits_baseILj256EfS2_fS2_fjLj128EEEEELb1ELb1ELb1ELb0EEEvNS_9BwdParamsE:
        /* <DEDUP_REMOVED lines=46> */
.L_x_4754:
        /* <DEDUP_REMOVED lines=36> */
[----:B------:R-:W-:Y:S01]  /*0520*/  LEA R96, P0, R66, UR12, 0x3 ;  /* 0x0000000c42607c11 */ /* 0x000fe2000f8018ff */
[----:B------:R2:W3:Y:S01]  /*0530*/  LDG.E R90, desc[UR6][R64.64] ;  /* 0x00000006405a7981 */ /* 0x0004e2000c1e1900 */
[----:B------:R-:W-:-:S04]  /*0540*/  SHF.R.S32.HI R72, RZ, 0x1f, R3 ;  /* 0x0000001fff487819 */ /* 0x000fc80000011403 */
[----:B------:R-:W-:-:S04]  /*0550*/  LEA.HI R3, R72, R3, RZ, 0x3 ;  /* 0x0000000348037211 */ /* 0x000fc800078f18ff */
[----:B------:R-:W-:Y:S02]  /*0560*/  LEA.HI.SX32 R3, R3, R0, 0x1d ;  /* 0x0000000003037211 */ /* 0x000fe400078feaff */
[----:B------:R-:W-:-:S03]  /*0570*/  LEA.HI.X R97, R66, UR13, R67, 0x3, P0 ;  /* 0x0000000d42617c11 */ /* 0x000fc600080f1c43 */
[----:B0-----:R-:W-:-:S03]  /*0580*/  IMAD.WIDE.U32 R84, R3, 0x10, R84 ;  /* 0x0000001003547825 */ /* 0x001fc600078e0054 */
[----:B------:R-:W4:Y:S04]  /*0590*/  LDG.E.64 R96, desc[UR6][R96.64] ;  /* 0x0000000660607981 */ /* 0x000f28000c1e1b00 */
[----:B------:R-:W4:Y:S01]  /*05a0*/  LDG.E.128 R84, desc[UR6][R84.64] ;  /* 0x0000000654547981 */ /* 0x000f22000c1e1d00 */
[----:B-1----:R-:W-:-:S05]  /*05b0*/  IMAD.WIDE.U32 R88, R69, 0x20, R88 ;  /* 0x0000002045587825 */ /* 0x002fca00078e0058 */
[----:B------:R-:W4:Y:S04]  /*05c0*/  LDG.E.128 R72, desc[UR6][R88.64] ;  /* 0x0000000658487981 */ /* 0x000f28000c1e1d00 */
[----:B------:R-:W4:Y:S01]  /*05d0*/  LDG.E.128 R80, desc[UR6][R88.64+0x10] ;  /* 0x0000100658507981 */ /* 0x000f22000c1e1d00 */
[----:B------:R-:W-:-:S04]  /*05e0*/  ISETP.NE.U32.AND P0, PT, RZ, UR8, PT ;  /* 0x00000008ff007c0c */ /* 0x000fc8000bf05070 */
[----:B------:R-:W-:-:S13]  /*05f0*/  ISETP.NE.AND.EX P0, PT, RZ, UR9, PT, P0 ;  /* 0x00000009ff007c0c */ /* 0x000fda000bf05300 */
[----:B--2---:R-:W0:Y:S02]  /*0600*/  @P0 LDC.64 R64, c[0x0][0x438] ;  /* 0x00010e00ff400b82 */ /* 0x004e240000000a00 */
[----:B0-----:R-:W-:-:S05]  /*0610*/  @P0 IMAD.WIDE.U32 R64, R69, 0x20, R64 ;  /* 0x0000002045400825 */ /* 0x001fca00078e0040 */
[----:B------:R-:W5:Y:S04]  /*0620*/  @P0 LDG.E.128 R8, desc[UR6][R64.64] ;  /* 0x0000000640080981 */ /* 0x000f68000c1e1d00 */
[----:B------:R4:W5:Y:S01]  /*0630*/  @P0 LDG.E.128 R4, desc[UR6][R64.64+0x10] ;  /* 0x0000100640040981 */ /* 0x000962000c1e1d00 */
[----:B------:R-:W-:-:S04]  /*0640*/  ISETP.NE.AND P0, PT, RZ, UR10, PT ;  /* 0x0000000aff007c0c */ /* 0x000fc8000bf05270 */
[----:B---3--:R-:W-:Y:S02]  /*0650*/  FSEL R3, R90, RZ, !P0 ;  /* 0x000000ff5a037208 */ /* 0x008fe40004000000 */
[C-C-:B----4-:R-:W-:Y:S01]  /*0660*/  SHF.R.U64 R64, R96.reuse, 0x8, R97.reuse ;  /* 0x0000000860407819 */ /* 0x150fe20000001261 */
[----:B------:R-:W-:Y:S01]  /*0670*/  HADD2.F32 R65, -RZ, R84.H0_H0 ;  /* 0x20000054ff417230 */ /* 0x000fe20000004100 */
[----:B------:R-:W-:Y:S01]  /*0680*/  SHF.R.U64 R88, R96, 0x10, R97 ;  /* 0x0000001060587819 */ /* 0x000fe20000001261 */
[--C-:B------:R-:W-:Y:S02]  /*0690*/  HADD2.F32 R101, -RZ, R87.reuse.H0_H0 ;  /* 0x20000057ff657230 */ /* 0x100fe40000004100 */
[--C-:B------:R-:W-:Y:S01]  /*06a0*/  FADD.FTZ R67, R72, -R3.reuse ;  /* 0x8000000348437221 */ /* 0x100fe20000010000 */
[--C-:B------:R-:W-:Y:S01]  /*06b0*/  FADD.FTZ R69, R73, -R3.reuse ;  /* 0x8000000349457221 */ /* 0x100fe20000010000 */
[----:B------:R-:W-:Y:S01]  /*06c0*/  FADD.FTZ R95, R74, -R3 ;  /* 0x800000034a5f7221 */ /* 0x000fe20000010000 */
[----:B------:R-:W-:-:S02]  /*06d0*/  HADD2.F32 R74, -RZ, R87.H1_H1 ;  /* 0x30000057ff4a7230 */ /* 0x000fc40000004100 */
[--C-:B------:R-:W-:Y:S01]  /*06e0*/  FADD.FTZ R75, R75, -R3.reuse ;  /* 0x800000034b4b7221 */ /* 0x100fe20000010000 */
[--C-:B------:R-:W-:Y:S01]  /*06f0*/  FADD.FTZ R93, R80, -R3.reuse ;  /* 0x80000003505d7221 */ /* 0x100fe20000010000 */
[--C-:B------:R-:W-:Y:S01]  /*0700*/  FADD.FTZ R89, R81, -R3.reuse ;  /* 0x8000000351597221 */ /* 0x100fe20000010000 */
[--C-:B------:R-:W-:Y:S01]  /*0710*/  FADD.FTZ R91, R82, -R3.reuse ;  /* 0x80000003525b7221 */ /* 0x100fe20000010000 */
[----:B------:R-:W-:Y:S01]  /*0720*/  FADD.FTZ R103, R83, -R3 ;  /* 0x8000000353677221 */ /* 0x000fe20000010000 */
[----:B------:R-:W-:Y:S01]  /*0730*/  HADD2.F32 R84, -RZ, R84.H1_H1 ;  /* 0x30000054ff547230 */ /* 0x000fe20000004100 */
[C---:B------:R-:W-:Y:S01]  /*0740*/  SHF.R.U64 R87, R96.reuse, 0x18, R97 ;  /* 0x0000001860577819 */ /* 0x040fe20000001261 */
[--C-:B------:R-:W-:Y:S01]  /*0750*/  HADD2.F32 R81, -RZ, R86.reuse.H0_H0 ;  /* 0x20000056ff517230 */ /* 0x100fe20000004100 */
[----:B------:R-:W-:Y:S01]  /*0760*/  PRMT R72, R96, 0x7610, R72 ;  /* 0x0000761060487816 */ /* 0x000fe20000000048 */
[----:B------:R-:W-:Y:S02]  /*0770*/  HADD2.F32 R80, -RZ, R86.H1_H1 ;  /* 0x30000056ff507230 */ /* 0x000fe40000004100 */
[C---:B------:R-:W-:Y:S01]  /*0780*/  FMUL.FTZ R3, R70.reuse, R67 ;  /* 0x0000004346037220 */ /* 0x040fe20000410000 */
[----:B------:R-:W-:Y:S01]  /*0790*/  FMUL.FTZ R96, R70, R69 ;  /* 0x0000004546607220 */ /* 0x000fe20000410000 */
[----:B------:R-:W-:Y:S01]  /*07a0*/  FMUL.FTZ R86, R48, R65 ;  /* 0x0000004130567220 */ /* 0x000fe20000410000 */
[----:B------:R-:W-:-:S02]  /*07b0*/  HADD2.F32 R83, -RZ, R85.H0_H0 ;  /* 0x20000055ff537230 */ /* 0x000fc40000004100 */
[----:B------:R-:W-:Y:S01]  /*07c0*/  FMUL.FTZ R95, R70, R95 ;  /* 0x0000005f465f7220 */ /* 0x000fe20000410000 */
        /* <DEDUP_REMOVED lines=8> */
[C---:B------:R-:W-:Y:S01]  /*0850*/  FMUL.FTZ R92, R70.reuse, R89 ;  /* 0x00000059465c7220 */ /* 0x040fe20000410000 */
[----:B------:R-:W-:Y:S01]  /*0860*/  FMUL.FTZ R94, R70, R75 ;  /* 0x0000004b465e7220 */ /* 0x000fe20000410000 */
[----:B------:R-:W-:Y:S01]  /*0870*/  PRMT R89, R64, 0x7610, R89 ;  /* 0x0000761040597816 */ /* 0x000fe20000000059 */
        /* <DEDUP_REMOVED lines=36> */
[----:B------:R-:W-:Y:S01]  /*0ac0*/  FADD.FTZ R100, R65, R74 ;  /* 0x0000004a41647221 */ /* 0x000fe20000010000 */
[----:B------:R-:W-:Y:S01]  /*0ad0*/  FFMA.FTZ R102, R90, R74, R67 ;  /* 0x0000004a5a667223 */ /* 0x000fe20000010043 */
[----:B------:R-:W-:Y:S06]  /*0ae0*/  BRA `(.L_x_4703) ;  /* 0x00000000009c7947 */ /* 0x000fec0003800000 */
.L_x_4702:
        /* <DEDUP_REMOVED lines=18> */
[----:B------:R-:W0:Y:S08]  /*0c10*/  @P0 LDC R72, c[0x0][0x388] ;  /* 0x0000e200ff480b82 */ /* 0x000e300000000800 */
[----:B------:R-:W1:Y:S01]  /*0c20*/  @P0 LDC.64 R66, c[0x0][0x438] ;  /* 0x00010e00ff420b82 */ /* 0x000e620000000a00 */
[----:B0-----:R-:W-:Y:S02]  /*0c30*/  @P0 IMAD R64, R71, R72, RZ ;  /* 0x0000004847400224 */ /* 0x001fe400078e02ff */
[----:B------:R-:W2:Y:S03]  /*0c40*/  LDG.E.64 R72, desc[UR6][R88.64] ;  /* 0x0000000658487981 */ /* 0x000ea6000c1e1b00 */
        /* <DEDUP_REMOVED lines=8> */
[--C-:B------:R-:W-:Y:S02]  /*0cd0*/  SHF.R.U64 R65, R72, 0x10, R73.reuse ;  /* 0x0000001048417819 */ /* 0x100fe40000001249 */
[----:B------:R-:W-:-:S02]  /*0ce0*/  SHF.R.U32.HI R64, RZ, 0x10, R73 ;  /* 0x00000010ff407819 */ /* 0x000fc40000011649 */
[--C-:B------:R-:W-:Y:S02]  /*0cf0*/  SHF.R.U64 R87, R72, 0x18, R73.reuse ;  /* 0x0000001848577819 */ /* 0x100fe40000001249 */
[--C-:B------:R-:W-:Y:S02]  /*0d00*/  SHF.R.U32.HI R85, RZ, 0x8, R73.reuse ;  /* 0x00000008ff557819 */ /* 0x100fe40000011649 */
[----:B------:R-:W-:Y:S02]  /*0d10*/  SHF.R.U32.HI R98, RZ, 0x18, R73 ;  /* 0x00000018ff627819 */ /* 0x000fe40000011649 */
[----:B------:R-:W-:Y:S02]  /*0d20*/  PRMT R97, R73, 0x7610, R97 ;  /* 0x0000761049617816 */ /* 0x000fe40000000061 */
[----:B------:R-:W-:Y:S02]  /*0d30*/  PRMT R89, R69, 0x7610, R89 ;  /* 0x0000761045597816 */ /* 0x000fe40000000059 */
[----:B------:R-:W-:-:S02]  /*0d40*/  PRMT R88, R65, 0x7610, R88 ;  /* 0x0000761041587816 */ /* 0x000fc40000000058 */
[----:B0-----:R-:W-:-:S07]  /*0d50*/  PRMT R73, R64, 0x7610, R73 ;  /* 0x0000761040497816 */ /* 0x001fce0000000049 */
.L_x_4703:
[----:B------:R-:W-:Y:S05]  /*0d60*/  BSYNC.RECONVERGENT B1 ;  /* 0x0000000000017941 */ /* 0x000fea0003800200 */
.L_x_4701:
        /* <DEDUP_REMOVED lines=20> */
.L_x_4768:
        /* <DEDUP_REMOVED lines=11> */
[----:B-1----:R-:W-:-:S03]  /*0f60*/  FADD.FTZ R69, R100, R67 ;  /* 0x0000004364457221 */ /* 0x002fc60000010000 */
        /* <DEDUP_REMOVED lines=27> */
[----:B-----5:R-:W-:Y:S02]  /*1120*/  @P2 HADD2.F32 R66, -RZ, R76.H0_H0 ;  /* 0x2000004cff422230 */ /* 0x020fe40000004100 */
[----:B------:R-:W-:-:S04]  /*1130*/  FMUL.FTZ R67, R67, UR15 ;  /* 0x0000000f43437c20 */ /* 0x000fc80008410000 */
[----:B------:R-:W-:Y:S01]  /*1140*/  FMUL.FTZ R101, R67, UR14 ;  /* 0x0000000e43657c20 */ /* 0x000fe20008410000 */
[----:B------:R-:W-:-:S03]  /*1150*/  HFMA2 R67, -RZ, RZ, 0, 0 ;  /* 0x00000000ff437431 */ /* 0x000fc600000001ff */
[----:B------:R-:W-:Y:S01]  /*1160*/  FMUL.FTZ R100, R40, R101 ;  /* 0x0000006528647220 */ /* 0x000fe20000410000 */
[----:B------:R-:W-:-:S04]  /*1170*/  @P2 FMUL.FTZ R67, R101, R66 ;  /* 0x0000004265432220 */ /* 0x000fc80000410000 */
[----:B------:R-:W-:Y:S01]  /*1180*/  FSEL R100, R100, RZ, P2 ;  /* 0x000000ff64647208 */ /* 0x000fe20001000000 */
[----:B------:R-:W-:-:S03]  /*1190*/  FADD.FTZ R28, R28, R67 ;  /* 0x000000431c1c7221 */ /* 0x000fc60000010000 */
[----:B------:R-:W-:-:S04]  /*11a0*/  F2FP.F16.F32.PACK_AB R100, RZ, R100 ;  /* 0x00000064ff64723e */ /* 0x000fc800000000ff */
[----:B------:R-:W-:-:S07]  /*11b0*/  PRMT R52, R100, 0x7610, R52 ;  /* 0x0000761064347816 */ /* 0x000fce0000000034 */
.L_x_4711:
[----:B------:R-:W-:Y:S05]  /*11c0*/  BSYNC.RECONVERGENT B3 ;  /* 0x0000000000037941 */ /* 0x000fea0003800200 */
.L_x_4710:
        /* <DEDUP_REMOVED lines=11> */
[----:B-----5:R-:W-:-:S03]  /*1280*/  @P0 HADD2.F32 R67, -RZ, R76.H1_H1 ;  /* 0x3000004cff430230 */ /* 0x020fc60000004100 */
[----:B------:R-:W-:Y:S02]  /*1290*/  FMUL.FTZ R100, R41, R106 ;  /* 0x0000006a29647220 */ /* 0x000fe40000410000 */
[----:B------:R-:W-:-:S03]  /*12a0*/  @P0 FMUL.FTZ R66, R106, R67 ;  /* 0x000000436a420220 */ /* 0x000fc60000410000 */
[----:B------:R-:W-:Y:S01]  /*12b0*/  FSEL R100, R100, RZ, P0 ;  /* 0x000000ff64647208 */ /* 0x000fe20000000000 */
[----:B------:R-:W-:-:S03]  /*12c0*/  FADD.FTZ R29, R29, R66 ;  /* 0x000000421d1d7221 */ /* 0x000fc60000010000 */
[----:B------:R-:W-:-:S04]  /*12d0*/  F2FP.F16.F32.PACK_AB R100, RZ, R100 ;  /* 0x00000064ff64723e */ /* 0x000fc800000000ff */
[----:B------:R-:W-:-:S07]  /*12e0*/  PRMT R52, R52, 0x5410, R100 ;  /* 0x0000541034347816 */ /* 0x000fce0000000064 */
.L_x_4713:
[----:B------:R-:W-:Y:S05]  /*12f0*/  BSYNC.RECONVERGENT B3 ;  /* 0x0000000000037941 */ /* 0x000fea0003800200 */
.L_x_4712:
        /* <DEDUP_REMOVED lines=18> */
.L_x_4715:
[----:B------:R-:W-:Y:S05]  /*1420*/  BSYNC.RECONVERGENT B3 ;  /* 0x0000000000037941 */ /* 0x000fea0003800200 */
.L_x_4714:
        /* <DEDUP_REMOVED lines=18> */
.L_x_4717:
[----:B------:R-:W-:Y:S05]  /*1550*/  BSYNC.RECONVERGENT B3 ;  /* 0x0000000000037941 */ /* 0x000fea0003800200 */
.L_x_4716:
        /* <DEDUP_REMOVED lines=18> */
.L_x_4719:
[----:B------:R-:W-:Y:S05]  /*1680*/  BSYNC.RECONVERGENT B3 ;  /* 0x0000000000037941 */ /* 0x000fea0003800200 */
.L_x_4718:
        /* <DEDUP_REMOVED lines=18> */
.L_x_4721:
[----:B------:R-:W-:Y:S05]  /*17b0*/  BSYNC.RECONVERGENT B3 ;  /* 0x0000000000037941 */ /* 0x000fea0003800200 */
.L_x_4720:
        /* <DEDUP_REMOVED lines=18> */
.L_x_4723:
[----:B------:R-:W-:Y:S05]  /*18e0*/  BSYNC.RECONVERGENT B3 ;  /* 0x0000000000037941 */ /* 0x000fea0003800200 */
.L_x_4722:
        /* <DEDUP_REMOVED lines=8> */
[----:B------:R-:W-:Y:S01]  /*1970*/  FMUL.FTZ R68, R2, UR14 ;  /* 0x0000000e02447c20 */ /* 0x000fe20008410000 */
[----:B------:R-:W-:-:S03]  /*1980*/  MOV R2, RZ ;  /* 0x000000ff00027202 */ /* 0x000fc60000000f00 */
        /* <DEDUP_REMOVED lines=8> */
.L_x_4709:
        /* <DEDUP_REMOVED lines=46> */
.L_x_4726:
[----:B------:R-:W-:Y:S05]  /*1cf0*/  BSYNC.RECONVERGENT B3 ;  /* 0x0000000000037941 */ /* 0x000fea0003800200 */
.L_x_4725:
        /* <DEDUP_REMOVED lines=13> */
.L_x_4728:
[----:B------:R-:W-:Y:S05]  /*1dd0*/  BSYNC.RECONVERGENT B3 ;  /* 0x0000000000037941 */ /* 0x000fea0003800200 */
.L_x_4727:
        /* <DEDUP_REMOVED lines=13> */
.L_x_4730:
[----:B------:R-:W-:Y:S05]  /*1eb0*/  BSYNC.RECONVERGENT B3 ;  /* 0x0000000000037941 */ /* 0x000fea0003800200 */
.L_x_4729:
        /* <DEDUP_REMOVED lines=13> */
.L_x_4732:
[----:B------:R-:W-:Y:S05]  /*1f90*/  BSYNC.RECONVERGENT B3 ;  /* 0x0000000000037941 */ /* 0x000fea0003800200 */
.L_x_4731:
        /* <DEDUP_REMOVED lines=13> */
.L_x_4734:
[----:B------:R-:W-:Y:S05]  /*2070*/  BSYNC.RECONVERGENT B3 ;  /* 0x0000000000037941 */ /* 0x000fea0003800200 */
.L_x_4733:
        /* <DEDUP_REMOVED lines=13> */
.L_x_4736:
[----:B------:R-:W-:Y:S05]  /*2150*/  BSYNC.RECONVERGENT B3 ;  /* 0x0000000000037941 */ /* 0x000fea0003800200 */
.L_x_4735:
        /* <DEDUP_REMOVED lines=13> */
.L_x_4738:
[----:B------:R-:W-:Y:S05]  /*2230*/  BSYNC.RECONVERGENT B3 ;  /* 0x0000000000037941 */ /* 0x000fea0003800200 */
.L_x_4737:
        /* <DEDUP_REMOVED lines=13> */
.L_x_4708:
[-CC-:B0-----:R-:W-:Y:S01]  /*2310*/  @P2 FFMA.FTZ R102, R91, R68.reuse, R69.reuse ;  /* 0x000000445b662223 */ /* 0x181fe20000010045 */
[-CC-:B------:R-:W-:Y:S01]  /*2320*/  @P2 FFMA.FTZ R67, R96, R68.reuse, R69.reuse ;  /* 0x0000004460432223 */ /* 0x180fe20000010045 */
[-CC-:B------:R-:W-:Y:S01]  /*2330*/  @P2 FFMA.FTZ R66, R95, R68.reuse, R69.reuse ;  /* 0x000000445f422223 */ /* 0x180fe20000010045 */
[-CC-:B------:R-:W-:Y:S01]  /*2340*/  @P2 FFMA.FTZ R107, R94, R68.reuse, R69.reuse ;  /* 0x000000445e6b2223 */ /* 0x180fe20000010045 */
[----:B------:R-:W-:Y:S01]  /*2350*/  @P2 FADD.FTZ R111, R75, -R102 ;  /* 0x800000664b6f2221 */ /* 0x000fe20000010000 */
[----:B------:R-:W-:Y:S01]  /*2360*/  MOV R102, UR22 ;  /* 0x0000001600667c02 */ /* 0x000fe20008000f00 */
[-CC-:B------:R-:W-:Y:S01]  /*2370*/  @P2 FFMA.FTZ R105, R3, R68.reuse, R69.reuse ;  /* 0x0000004403692223 */ /* 0x180fe20000010045 */
[-C--:B------:R-:W-:Y:S01]  /*2380*/  @P2 FFMA.FTZ R100, R93, R68.reuse, R69 ;  /* 0x000000445d642223 */ /* 0x080fe20000010045 */
[----:B------:R-:W-:Y:S01]  /*2390*/  @P2 FADD.FTZ R67, R84, -R67 ;  /* 0x8000004354432221 */ /* 0x000fe20000010000 */
[-CC-:B------:R-:W-:Y:S01]  /*23a0*/  @P2 FFMA.FTZ R109, R92, R68.reuse, R69.reuse ;  /* 0x000000445c6d2223 */ /* 0x180fe20000010045 */
[----:B------:R-:W-:Y:S01]  /*23b0*/  @P2 FFMA.FTZ R113, R90, R68, R69 ;  /* 0x000000445a712223 */ /* 0x000fe20000010045 */
[----:B------:R-:W-:Y:S01]  /*23c0*/  MOV R104, UR23 ;  /* 0x0000001700687c02 */ /* 0x000fe20008000f00 */
[----:B------:R-:W-:Y:S01]  /*23d0*/  @P2 FADD.FTZ R103, R83, -R66 ;  /* 0x8000004253672221 */ /* 0x000fe20000010000 */
[----:B------:R-:W-:Y:S01]  /*23e0*/  ISETP.NE.U32.AND P0, PT, R102, RZ, PT ;  /* 0x000000ff6600720c */ /* 0x000fe20003f05070 */
[----:B------:R-:W-:Y:S01]  /*23f0*/  @P2 FADD.FTZ R66, R82, -R107 ;  /* 0x8000006b52422221 */ /* 0x000fe20000010000 */
[----:B-----5:R-:W-:Y:S01]  /*2400*/  MOV R101, R6 ;  /* 0x0000000600657202 */ /* 0x020fe20000000f00 */
[C---:B------:R-:W-:Y:S01]  /*2410*/  @P2 FFMA.FTZ R101, R70.reuse, R111, R6 ;  /* 0x0000006f46652223 */ /* 0x040fe20000010006 */
[----:B------:R-:W-:Y:S01]  /*2420*/  MOV R2, R9 ;  /* 0x0000000900027202 */ /* 0x000fe20000000f00 */
        /* <DEDUP_REMOVED lines=32> */
.L_x_4740:
[----:B------:R-:W-:Y:S05]  /*2630*/  BSYNC.RECONVERGENT B3 ;  /* 0x0000000000037941 */ /* 0x000fea0003800200 */
.L_x_4739:
        /* <DEDUP_REMOVED lines=13> */
.L_x_4742:
[----:B------:R-:W-:Y:S05]  /*2710*/  BSYNC.RECONVERGENT B3 ;  /* 0x0000000000037941 */ /* 0x000fea0003800200 */
.L_x_4741:
        /* <DEDUP_REMOVED lines=13> */
.L_x_4744:
[----:B------:R-:W-:Y:S05]  /*27f0*/  BSYNC.RECONVERGENT B3 ;  /* 0x0000000000037941 */ /* 0x000fea0003800200 */
.L_x_4743:
        /* <DEDUP_REMOVED lines=13> */
.L_x_4746:
[----:B------:R-:W-:Y:S05]  /*28d0*/  BSYNC.RECONVERGENT B3 ;  /* 0x0000000000037941 */ /* 0x000fea0003800200 */
.L_x_4745:
        /* <DEDUP_REMOVED lines=13> */
.L_x_4748:
[----:B------:R-:W-:Y:S05]  /*29b0*/  BSYNC.RECONVERGENT B3 ;  /* 0x0000000000037941 */ /* 0x000fea0003800200 */
.L_x_4747:
        /* <DEDUP_REMOVED lines=13> */
.L_x_4750:
[----:B------:R-:W-:Y:S05]  /*2a90*/  BSYNC.RECONVERGENT B3 ;  /* 0x0000000000037941 */ /* 0x000fea0003800200 */
.L_x_4749:
        /* <DEDUP_REMOVED lines=13> */
.L_x_4752:
[----:B------:R-:W-:Y:S05]  /*2b70*/  BSYNC.RECONVERGENT B3 ;  /* 0x0000000000037941 */ /* 0x000fea0003800200 */
.L_x_4751:
        /* <DEDUP_REMOVED lines=19> */
.L_x_4724:
[----:B------:R-:W-:Y:S05]  /*2cb0*/  BSYNC.RECONVERGENT B1 ;  /* 0x0000000000017941 */ /* 0x000fea0003800200 */
.L_x_4707:
        /* <DEDUP_REMOVED lines=15> */
.L_x_4753:
[----:B------:R1:W-:Y:S02]  /*2db0*/  @P1 STG.E.128 desc[UR6][R64.64], R52 ;  /* 0x0000003440001986 */ /* 0x0003e4000c101d06 */
.L_x_4706:
[----:B------:R-:W-:Y:S05]  /*2dc0*/  BSYNC.RECONVERGENT B2 ;  /* 0x0000000000027941 */ /* 0x000fea0003800200 */
.L_x_4705:
[----:B-1----:R-:W1:Y:S02]  /*2dd0*/  LDC.64 R64, c[0x0][0x380] ;  /* 0x0000e000ff407b82 */ /* 0x002e640000000a00 */
[----:B-1----:R-:W-:-:S04]  /*2de0*/  LEA R71, R64, R71, 0x2 ;  /* 0x0000004740477211 */ /* 0x002fc800078e10ff */
[----:B------:R-:W-:-:S13]  /*2df0*/  ISETP.GE.AND P0, PT, R71, R65, PT ;  /* 0x000000414700720c */ /* 0x000fda0003f06270 */
[----:B------:R-:W-:Y:S05]  /*2e00*/  @!P0 BRA `(.L_x_4754) ;  /* 0xffffffd400348947 */ /* 0x000fea000383ffff */
.L_x_4700:
[----:B------:R-:W-:Y:S05]  /*2e10*/  BSYNC B0 ;  /* 0x0000000000007941 */ /* 0x000fea0003800000 */
.L_x_4699:
        /* <DEDUP_REMOVED lines=103> */
.L_x_4756:
[----:B------:R-:W-:Y:S05]  /*3490*/  BSYNC.RECONVERGENT B0 ;  /* 0x0000000000007941 */ /* 0x000fea0003800200 */
.L_x_4755:
        /* <DEDUP_REMOVED lines=11> */
.L_x_4704:
        /* <DEDUP_REMOVED lines=8> */
.L_x_4758:
[----:B------:R-:W-:Y:S05]  /*35d0*/  BSYNC B1 ;  /* 0x0000000000017941 */ /* 0x000fea0003800000 */
.L_x_4757:
        /* <DEDUP_REMOVED lines=8> */
.L_x_4759:
[----:B------:R-:W-:Y:S01]  /*3660*/  FADD.FTZ R65, R65, R100 ;  /* 0x0000006441417221 */ /* 0x000fe20000010000 */
[----:B------:R-:W-:-:S04]  /*3670*/  HFMA2 R106, -RZ, RZ, 0, 1.1920928955078125e-07 ;  /* 0x00000002ff6a7431 */ /* 0x000fc800000001ff */
[----:B------:R-:W-:Y:S02]  /*3680*/  MOV R105, R65 ;  /* 0x0000004100697202 */ /* 0x000fe40000000f00 */
[----:B------:R-:W-:-:S07]  /*3690*/  MOV R67, R103 ;  /* 0x0000006700437202 */ /* 0x000fce0000000f00 */
[----:B------:R-:W-:Y:S05]  /*36a0*/  WARPSYNC.COLLECTIVE R104, `(.L_x_4760) ;  /* 0x0000000068087348 */ /* 0x000fea0003c00000 */
[----:B------:R0:W1:Y:S02]  /*36b0*/  SHFL.BFLY P0, R103, R105, R106, R107 ;  /* 0x0c00006a69677389 */ /* 0x000064000000006b */
[----:B01----:R-:W-:Y:S05]  /*36c0*/  ENDCOLLECTIVE ;  /* 0x000000000000791b */ /* 0x003fea0003800000 */
.L_x_4760:
[----:B------:R-:W-:-:S05]  /*36d0*/  FADD.FTZ R67, R67, R102 ;  /* 0x0000006643437221 */ /* 0x000fca0000010000 */
[----:B------:R-:W-:Y:S02]  /*36e0*/  MOV R105, R67 ;  /* 0x0000004300697202 */ /* 0x000fe40000000f00 */
[----:B------:R-:W-:-:S07]  /*36f0*/  MOV R64, R103 ;  /* 0x0000006700407202 */ /* 0x000fce0000000f00 */
[----:B------:R-:W-:Y:S05]  /*3700*/  WARPSYNC.COLLECTIVE R104, `(.L_x_4761) ;  /* 0x0000000068087348 */ /* 0x000fea0003c00000 */
[----:B------:R0:W1:Y:S02]  /*3710*/  SHFL.BFLY P0, R103, R105, R106, R107 ;  /* 0x0c00006a69677389 */ /* 0x000064000000006b */
[----:B01----:R-:W-:Y:S05]  /*3720*/  ENDCOLLECTIVE ;  /* 0x000000000000791b */ /* 0x003fea0003800000 */
.L_x_4761:
[----:B------:R-:W-:Y:S01]  /*3730*/  FADD.FTZ R64, R65, R64 ;  /* 0x0000004041407221 */ /* 0x000fe20000010000 */
[----:B------:R-:W-:-:S04]  /*3740*/  HFMA2 R106, -RZ, RZ, 0, 2.384185791015625e-07 ;  /* 0x00000004ff6a7431 */ /* 0x000fc800000001ff */
[----:B------:R-:W-:Y:S02]  /*3750*/  MOV R105, R64 ;  /* 0x0000004000697202 */ /* 0x000fe40000000f00 */
[----:B------:R-:W-:-:S07]  /*3760*/  MOV R66, R103 ;  /* 0x0000006700427202 */ /* 0x000fce0000000f00 */
[----:B------:R-:W-:Y:S05]  /*3770*/  WARPSYNC.COLLECTIVE R104, `(.L_x_4762) ;  /* 0x0000000068087348 */ /* 0x000fea0003c00000 */
[----:B------:R0:W1:Y:S02]  /*3780*/  SHFL.BFLY P0, R103, R105, R106, R107 ;  /* 0x0c00006a69677389 */ /* 0x000064000000006b */
[----:B01----:R-:W-:Y:S05]  /*3790*/  ENDCOLLECTIVE ;  /* 0x000000000000791b */ /* 0x003fea0003800000 */
.L_x_4762:
[----:B------:R-:W-:-:S05]  /*37a0*/  FADD.FTZ R66, R67, R66 ;  /* 0x0000004243427221 */ /* 0x000fca0000010000 */
[----:B------:R-:W-:Y:S02]  /*37b0*/  MOV R105, R66 ;  /* 0x0000004200697202 */ /* 0x000fe40000000f00 */
[----:B------:R-:W-:-:S07]  /*37c0*/  MOV R69, R103 ;  /* 0x0000006700457202 */ /* 0x000fce0000000f00 */
[----:B------:R-:W-:Y:S05]  /*37d0*/  WARPSYNC.COLLECTIVE R104, `(.L_x_4763) ;  /* 0x0000000068087348 */ /* 0x000fea0003c00000 */
[----:B------:R0:W1:Y:S02]  /*37e0*/  SHFL.BFLY P0, R103, R105, R106, R107 ;  /* 0x0c00006a69677389 */ /* 0x000064000000006b */
[----:B01----:R-:W-:Y:S05]  /*37f0*/  ENDCOLLECTIVE ;  /* 0x000000000000791b */ /* 0x003fea0003800000 */
.L_x_4763:
[----:B------:R-:W-:Y:S01]  /*3800*/  FADD.FTZ R69, R64, R69 ;  /* 0x0000004540457221 */ /* 0x000fe20000010000 */
[----:B------:R-:W-:-:S04]  /*3810*/  HFMA2 R106, -RZ, RZ, 0, 4.76837158203125e-07 ;  /* 0x00000008ff6a7431 */ /* 0x000fc800000001ff */
[----:B------:R-:W-:Y:S02]  /*3820*/  MOV R105, R69 ;  /* 0x0000004500697202 */ /* 0x000fe40000000f00 */
[----:B------:R-:W-:-:S07]  /*3830*/  MOV R101, R103 ;  /* 0x0000006700657202 */ /* 0x000fce0000000f00 */
[----:B------:R-:W-:Y:S05]  /*3840*/  WARPSYNC.COLLECTIVE R104, `(.L_x_4764) ;  /* 0x0000000068087348 */ /* 0x000fea0003c00000 */
[----:B------:R0:W1:Y:S02]  /*3850*/  SHFL.BFLY P0, R103, R105, R106, R107 ;  /* 0x0c00006a69677389 */ /* 0x000064000000006b */
[----:B01----:R-:W-:Y:S05]  /*3860*/  ENDCOLLECTIVE ;  /* 0x000000000000791b */ /* 0x003fea0003800000 */
.L_x_4764:
[----:B------:R-:W-:-:S05]  /*3870*/  FADD.FTZ R101, R66, R101 ;  /* 0x0000006542657221 */ /* 0x000fca0000010000 */
[----:B------:R-:W-:Y:S02]  /*3880*/  MOV R105, R101 ;  /* 0x0000006500697202 */ /* 0x000fe40000000f00 */
[----:B------:R-:W-:-:S07]  /*3890*/  MOV R100, R103 ;  /* 0x0000006700647202 */ /* 0x000fce0000000f00 */
[----:B------:R-:W-:Y:S05]  /*38a0*/  WARPSYNC.COLLECTIVE R104, `(.L_x_4765) ;  /* 0x0000000068087348 */ /* 0x000fea0003c00000 */
[----:B------:R0:W1:Y:S02]  /*38b0*/  SHFL.BFLY P0, R103, R105, R106, R107 ;  /* 0x0c00006a69677389 */ /* 0x000064000000006b */
[----:B01----:R-:W-:Y:S05]  /*38c0*/  ENDCOLLECTIVE ;  /* 0x000000000000791b */ /* 0x003fea0003800000 */
.L_x_4765:
[----:B------:R-:W-:Y:S01]  /*38d0*/  FADD.FTZ R100, R69, R100 ;  /* 0x0000006445647221 */ /* 0x000fe20000010000 */
[----:B------:R-:W-:-:S04]  /*38e0*/  HFMA2 R106, -RZ, RZ, 0, 9.5367431640625e-07 ;  /* 0x00000010ff6a7431 */ /* 0x000fc800000001ff */
[----:B------:R-:W-:Y:S02]  /*38f0*/  MOV R105, R100 ;  /* 0x0000006400697202 */ /* 0x000fe40000000f00 */
[----:B------:R-:W-:-:S07]  /*3900*/  MOV R102, R103 ;  /* 0x0000006700667202 */ /* 0x000fce0000000f00 */
[----:B------:R-:W-:Y:S05]  /*3910*/  WARPSYNC.COLLECTIVE R104, `(.L_x_4766) ;  /* 0x0000000068087348 */ /* 0x000fea0003c00000 */
[----:B------:R0:W1:Y:S02]  /*3920*/  SHFL.BFLY P0, R103, R105, R106, R107 ;  /* 0x0c00006a69677389 */ /* 0x000064000000006b */
[----:B01----:R-:W-:Y:S05]  /*3930*/  ENDCOLLECTIVE ;  /* 0x000000000000791b */ /* 0x003fea0003800000 */
.L_x_4766:
[----:B------:R-:W-:-:S05]  /*3940*/  FADD.FTZ R102, R101, R102 ;  /* 0x0000006665667221 */ /* 0x000fca0000010000 */
[----:B------:R-:W-:Y:S02]  /*3950*/  MOV R105, R102 ;  /* 0x0000006600697202 */ /* 0x000fe40000000f00 */
[----:B------:R-:W-:-:S07]  /*3960*/  MOV R67, R103 ;  /* 0x0000006700437202 */ /* 0x000fce0000000f00 */
[----:B------:R-:W-:Y:S05]  /*3970*/  WARPSYNC.COLLECTIVE R104, `(.L_x_4767) ;  /* 0x0000000068087348 */ /* 0x000fea0003c00000 */
[----:B------:R0:W1:Y:S02]  /*3980*/  SHFL.BFLY P0, R103, R105, R106, R107 ;  /* 0x0c00006a69677389 */ /* 0x000064000000006b */
[----:B01----:R-:W-:Y:S05]  /*3990*/  ENDCOLLECTIVE ;  /* 0x000000000000791b */ /* 0x003fea0003800000 */
.L_x_4767:
[----:B------:R-:W-:Y:S05]  /*39a0*/  BRA `(.L_x_4768) ;  /* 0xffffffd400407947 */ /* 0x000fea000383ffff */
.L_x_4769:
        /* <DEDUP_REMOVED lines=13> */
.L_x_6493:


//--------------------- .text._ZN10layer_norm22ln_bwd_finalize_kernelINS_22Kernel_traits_finalizeILj256Ef6__halffS2_fjLb1ELj1024ELj4ENS_18Kernel_traits_baseILj256EfS2_fS2_fjLj1024EEEEELb1ELb1EEEvNS_9BwdParamsE --------------------------
	.section	.text._ZN10layer_norm22ln_bwd_finalize_kernelINS_22Kernel_traits_finalizeILj256Ef6__halffS2_fjLb1ELj1024ELj4ENS_18Kernel_traits_baseILj256EfS2_fS2_fjLj1024EEEEELb1ELb1EEEvNS_9BwdParamsE,"ax",@progbits
	.align	128
        .global         _ZN10layer_norm22ln_bwd_finalize_kernelINS_22Kernel_traits_finalizeILj256Ef6__halffS2_fjLb1ELj1024ELj4ENS_18Kernel_traits_baseILj256EfS2_fS2_fjLj1024EEEEELb1ELb1EEEvNS_9BwdParamsE
        .type           _ZN10layer_norm22ln_bwd_finalize_kernelINS_22Kernel_traits_finalizeILj256Ef6__halffS2_fjLb1ELj1024ELj4ENS_18Kernel_traits_baseILj256EfS2_fS2_fjLj1024EEEEELb1ELb1EEEvNS_9BwdParamsE,@function
        .size           _ZN10layer_norm22ln_bwd_finalize_kernelINS_22Kernel_traits_finalizeILj256Ef6__halffS2_fjLb1ELj1024ELj4ENS_18Kernel_traits_baseILj256EfS2_fS2_fjLj1024EEEEELb1ELb1EEEvNS_9BwdParamsE,(.L_x_6494 - _ZN10layer_norm22ln_bwd_finalize_kernelINS_22Kernel_traits_finalizeILj256Ef6__halffS2_fjLb1ELj1024ELj4ENS_18Kernel_traits_baseILj256EfS2_fS2_fjLj1024EEEEELb1ELb1EEEvNS_9BwdParamsE)
        .other          _ZN10layer_norm22ln_bwd_finalize_kernelINS_22Kernel_traits_finalizeILj256Ef6__halffS2_fjLb1ELj1024ELj4ENS_18Kernel_traits_baseILj256EfS2_fS2_fjLj1024EEEEELb1ELb1EEEvNS_9BwdParamsE,@"STO_CUDA_ENTRY STV_DEFAULT"
_ZN10layer_norm22ln_bwd_finalize_kernelINS_22Kernel_traits_finalizeILj256Ef6__halffS2_fjLb1ELj1024ELj4ENS_18Kernel_traits_baseILj256EfS2_fS2_fjLj1024EEEEELb1ELb1EEEvNS_9BwdParamsE:
.text._ZN10layer_norm22ln_bwd_finalize_kernelINS_22Kernel_traits_finalizeILj256Ef6__halffS2_fjLb1ELj1024ELj4ENS_18Kernel_traits_baseILj256EfS2_fS2_fjLj1024EEEEELb1ELb1EEEvNS_9BwdParamsE:
        /* <DEDUP_REMOVED lines=56> */
.L_x_4774:
        /* <DEDUP_REMOVED lines=87> */
.L_x_4773:
[----:B------:R-:W-:Y:S05]  /*08f0*/  BSYNC.RECONVERGENT B1 ;  /* 0x0000000000017941 */ /* 0x000fea0003800200 */
.L_x_4772:
        /* <DEDUP_REMOVED lines=51> */
.L_x_4776:
[----:B------:R-:W-:Y:S05]  /*0c30*/  BSYNC.RECONVERGENT B1 ;  /* 0x0000000000017941 */ /* 0x000fea0003800200 */
.L_x_4775:
        /* <DEDUP_REMOVED lines=30> */
.L_x_4778:
[----:B------:R-:W-:Y:S05]  /*0e20*/  BSYNC.RECONVERGENT B1 ;  /* 0x0000000000017941 */ /* 0x000fea0003800200 */
.L_x_4777:
        /* <DEDUP_REMOVED lines=15> */
.L_x_4771:
[----:B------:R-:W-:Y:S05]  /*0f20*/  BSYNC.RECONVERGENT B0 ;  /* 0x0000000000007941 */ /* 0x000fea0003800200 */
.L_x_4770:
        /* <DEDUP_REMOVED lines=72> */
.L_x_4779:
        /* <DEDUP_REMOVED lines=13> */
.L_x_6494:


//--------------------- .text._ZN10layer_norm13ln_bwd_kernelINS_13Kernel_traitsIf6__halffS2_fjLj256ELj1ELj4ELj1ELj16ENS_18Kernel_traits_baseILj256EfS2_fS2_fjLj128EEEEELb1ELb1ELb1ELb1EEEvNS_9BwdParamsE --------------------------
	.section	.text._ZN10layer_norm13ln_bwd_kernelINS_13Kernel_traitsIf6__halffS2_fjLj256ELj1ELj4ELj1ELj16ENS_18Kernel_traits_baseILj256EfS2_fS2_fjLj128EEEEELb1ELb1ELb1ELb1EEEvNS_9BwdParamsE,"ax",@progbits
	.align	128
        .global         _ZN10layer_norm13ln_bwd_kernelINS_13Kernel_traitsIf6__halffS2_fjLj256ELj1ELj4ELj1ELj16ENS_18Kernel_traits_baseILj256EfS2_fS2_fjLj128EEEEELb1ELb1ELb1ELb1EEEvNS_9BwdParamsE
        .type           _ZN10layer_norm13ln_bwd_kernelINS_13Kernel_traitsIf6__halffS2_fjLj256ELj1ELj4ELj1ELj16ENS_18Kernel_traits_baseILj256EfS2_fS2_fjLj128EEEEELb1ELb1ELb1ELb1EEEvNS_9BwdParamsE,@function
        .size           _ZN10layer_norm13ln_bwd_kernelINS_13Kernel_traitsIf6__halffS2_fjLj256ELj1ELj4ELj1ELj16ENS_18Kernel_traits_baseILj256EfS2_fS2_fjLj128EEEEELb1ELb1ELb1ELb1EEEvNS_9BwdParamsE,(.L_x_6495 - _ZN10layer_norm13ln_bwd_kernelINS_13Kernel_traitsIf6__halffS2_fjLj256ELj1ELj4ELj1ELj16ENS_18Kernel_traits_baseILj256EfS2_fS2_fjLj128EEEEELb1ELb1ELb1ELb1EEEvNS_9BwdParamsE)
        .other          _ZN10layer_norm13ln_bwd_kernelINS_13Kernel_traitsIf6__halffS2_fjLj256ELj1ELj4ELj1ELj16ENS_18Kernel_traits_baseILj256EfS2_fS2_fjLj128EEEEELb1ELb1ELb1ELb1EEEvNS_9BwdParamsE,@"STO_CUDA_ENTRY STV_DEFAULT"
_ZN10layer_norm13ln_bwd_kernelINS_13Kernel_traitsIf6__halffS2_fjLj256ELj1ELj4ELj1ELj16ENS_18Kernel_traits_baseILj256EfS2_fS2_fjLj128EEEEELb1ELb1ELb1ELb1EEEvNS_9BwdParamsE:
.text._ZN10layer_norm13ln_bwd_kernelINS_13Kernel_traitsIf6__halffS2_fjLj256ELj1ELj4ELj1ELj16ENS_18Kernel_traits_baseILj256EfS2_fS2_fjLj128EEEEELb1ELb1ELb1ELb1EEEvNS_9BwdParamsE:
        /* <DEDUP_REMOVED lines=40> */
.L_x_4834:
        /* <DEDUP_REMOVED lines=32> */
[----:B------:R-:W-:Y:S02]  /*0480*/  @P2 IADD3 R3, PT, PT, R66, -0x1, RZ ;  /* 0xffffffff42032810 */ /* 0x000fe40007ffe0ff */
[----:B------:R-:W-:Y:S02]  /*0490*/  CS2R R96, SRZ ;  /* 0x0000000000607805 */ /* 0x000fe4000001ff00 */
[----:B------:R-:W-:Y:S02]  /*04a0*/  MOV R92, UR20 ;  /* 0x00000014005c7c02 */ /* 0x000fe40008000f00 */
[----:B------:R-:W-:Y:S01]  /*04b0*/  @P2 MOV R97, RZ ;  /* 0x000000ff00612202 */ /* 0x000fe20000000f00 */
[----:B------:R-:W-:Y:S01]  /*04c0*/  @P2 IMAD R3, R3, UR8, RZ ;  /* 0x0000000803032c24 */ /* 0x000fe2000f8e02ff */
[----:B------:R-:W-:-:S02]  /*04d0*/  MOV R93, UR21 ;  /* 0x00000015005d7c02 */ /* 0x000fc40008000f00 */
[----:B------:R-:W-:Y:S02]  /*04e0*/  ISETP.NE.U32.AND P0, PT, R92, RZ, PT ;  /* 0x000000ff5c00720c */ /* 0x000fe40003f05070 */
[----:B----4-:R-:W-:Y:S02]  /*04f0*/  @P2 SHF.R.S32.HI R64, RZ, 0x1f, R3 ;  /* 0x0000001fff402819 */ /* 0x010fe40000011403 */
[----:B------:R-:W-:Y:S02]  /*0500*/  ISETP.NE.AND.EX P0, PT, R93, RZ, PT, P0 ;  /* 0x000000ff5d00720c */ /* 0x000fe40003f05300 */
[----:B------:R-:W-:-:S04]  /*0510*/  @P2 LEA.HI R3, R64, R3, RZ, 0x3 ;  /* 0x0000000340032211 */ /* 0x000fc800078f18ff */
[----:B------:R-:W-:-:S04]  /*0520*/  @P2 LEA.HI.SX32 R3, R3, R2, 0x1d ;  /* 0x0000000203032211 */ /* 0x000fc800078feaff */
[----:B------:R-:W-:-:S03]  /*0530*/  @P2 MOV R96, R3 ;  /* 0x0000000300602202 */ /* 0x000fc60000000f00 */
[----:B------:R-:W3:Y:S01]  /*0540*/  @P0 LDC.64 R84, c[0x0][0x438] ;  /* 0x00010e00ff540b82 */ /* 0x000ee20000000a00 */
[----:B0-----:R-:W-:-:S04]  /*0550*/  LEA R64, P3, R96, UR10, 0x3 ;  /* 0x0000000a60407c11 */ /* 0x001fc8000f8618ff */
        /* <DEDUP_REMOVED lines=10> */
[--C-:B------:R-:W-:Y:S01]  /*0600*/  FADD.FTZ R69, R74, -R3.reuse ;  /* 0x800000034a457221 */ /* 0x100fe20000010000 */
[--C-:B------:R-:W-:Y:S01]  /*0610*/  FADD.FTZ R95, R76, -R3.reuse ;  /* 0x800000034c5f7221 */ /* 0x100fe20000010000 */
[--C-:B------:R-:W-:Y:S01]  /*0620*/  FADD.FTZ R97, R77, -R3.reuse ;  /* 0x800000034d617221 */ /* 0x100fe20000010000 */
[--C-:B------:R-:W-:Y:S01]  /*0630*/  FADD.FTZ R99, R78, -R3.reuse ;  /* 0x800000034e637221 */ /* 0x100fe20000010000 */
[--C-:B------:R-:W-:Y:S02]  /*0640*/  HADD2.F32 R75, -RZ, R88.reuse.H0_H0 ;  /* 0x20000058ff4b7230 */ /* 0x100fe40000004100 */
[----:B------:R-:W-:Y:S01]  /*0650*/  FADD.FTZ R103, R79, -R3 ;  /* 0x800000034f677221 */ /* 0x000fe20000010000 */
[----:B------:R-:W-:-:S02]  /*0660*/  HADD2.F32 R88, -RZ, R88.H1_H1 ;  /* 0x30000058ff587230 */ /* 0x000fc40000004100 */
[----:B------:R-:W-:Y:S01]  /*0670*/  FMUL.FTZ R3, R68, R67 ;  /* 0x0000004344037220 */ /* 0x000fe20000410000 */
[--C-:B------:R-:W-:Y:S02]  /*0680*/  HADD2.F32 R77, -RZ, R89.reuse.H0_H0 ;  /* 0x20000059ff4d7230 */ /* 0x100fe40000004100 */
[----:B------:R-:W-:Y:S01]  /*0690*/  FMUL.FTZ R76, R24, R75 ;  /* 0x0000004b184c7220 */ /* 0x000fe20000410000 */
[----:B------:R-:W-:Y:S02]  /*06a0*/  HADD2.F32 R86, -RZ, R89.H1_H1 ;  /* 0x30000059ff567230 */ /* 0x000fe40000004100 */
[C---:B------:R-:W-:Y:S01]  /*06b0*/  FMUL.FTZ R69, R68.reuse, R69 ;  /* 0x0000004544457220 */ /* 0x040fe20000410000 */
[----:B------:R-:W-:Y:S01]  /*06c0*/  FMUL.FTZ R72, R68, R85 ;  /* 0x0000005544487220 */ /* 0x000fe20000410000 */
[----:B------:R-:W-:Y:S01]  /*06d0*/  FFMA.FTZ R28, R3, R75, R28 ;  /* 0x0000004b031c7223 */ /* 0x000fe2000001001c */
[----:B------:R-:W-:Y:S01]  /*06e0*/  FADD.FTZ R36, R36, R75 ;  /* 0x0000004b24247221 */ /* 0x000fe20000010000 */
[----:B0-----:R-:W-:Y:S01]  /*06f0*/  FMUL.FTZ R70, R68, R73 ;  /* 0x0000004944467220 */ /* 0x001fe20000410000 */
[----:B------:R-:W-:Y:S01]  /*0700*/  FMUL.FTZ R75, R25, R88 ;  /* 0x00000058194b7220 */ /* 0x000fe20000410000 */
[----:B------:R-:W-:Y:S01]  /*0710*/  FADD.FTZ R84, RZ, R76 ;  /* 0x0000004cff547221 */ /* 0x000fe20000010000 */
[----:B------:R-:W-:Y:S01]  /*0720*/  FFMA.FTZ R67, R3, R76, RZ ;  /* 0x0000004c03437223 */ /* 0x000fe200000100ff */
[-C--:B------:R-:W-:Y:S01]  /*0730*/  FFMA.FTZ R30, R69, R77.reuse, R30 ;  /* 0x0000004d451e7223 */ /* 0x080fe2000001001e */
[----:B------:R-:W-:Y:S01]  /*0740*/  FADD.FTZ R38, R38, R77 ;  /* 0x0000004d26267221 */ /* 0x000fe20000010000 */
[----:B------:R-:W-:Y:S01]  /*0750*/  FMUL.FTZ R78, R26, R77 ;  /* 0x0000004d1a4e7220 */ /* 0x000fe20000410000 */
[-C--:B------:R-:W-:Y:S01]  /*0760*/  FFMA.FTZ R31, R72, R86.reuse, R31 ;  /* 0x00000056481f7223 */ /* 0x080fe2000001001f */
[----:B------:R-:W-:Y:S01]  /*0770*/  FADD.FTZ R39, R39, R86 ;  /* 0x0000005627277221 */ /* 0x000fe20000010000 */
[----:B------:R-:W-:Y:S01]  /*0780*/  FMUL.FTZ R77, R27, R86 ;  /* 0x000000561b4d7220 */ /* 0x000fe20000410000 */
[----:B------:R-:W-:Y:S01]  /*0790*/  FADD.FTZ R79, R84, R75 ;  /* 0x0000004b544f7221 */ /* 0x000fe20000010000 */
[----:B------:R-:W-:Y:S01]  /*07a0*/  FFMA.FTZ R86, R70, R75, R67 ;  /* 0x0000004b46567223 */ /* 0x000fe20000010043 */
[----:B------:R-:W-:-:S02]  /*07b0*/  HADD2.F32 R89, -RZ, R90.H0_H0 ;  /* 0x2000005aff597230 */ /* 0x000fc40000004100 */
[----:B------:R-:W-:Y:S01]  /*07c0*/  FFMA.FTZ R29, R70, R88, R29 ;  /* 0x00000058461d7223 */ /* 0x000fe2000001001d */
[----:B------:R-:W-:Y:S01]  /*07d0*/  FADD.FTZ R37, R37, R88 ;  /* 0x0000005825257221 */ /* 0x000fe20000010000 */
[----:B------:R-:W-:Y:S01]  /*07e0*/  FADD.FTZ R88, R79, R78 ;  /* 0x0000004e4f587221 */ /* 0x000fe20000010000 */
[----:B------:R-:W-:Y:S01]  /*07f0*/  FFMA.FTZ R67, R69, R78, R86 ;  /* 0x0000004e45437223 */ /* 0x000fe20000010056 */
[----:B------:R-:W-:Y:S02]  /*0800*/  HADD2.F32 R90, -RZ, R90.H1_H1 ;  /* 0x3000005aff5a7230 */ /* 0x000fe40000004100 */
[----:B------:R-:W-:Y:S01]  /*0810*/  FMUL.FTZ R71, R68, R95 ;  /* 0x0000005f44477220 */ /* 0x000fe20000410000 */
[----:B------:R-:W-:Y:S01]  /*0820*/  FMUL.FTZ R84, R20, R89 ;  /* 0x0000005914547220 */ /* 0x000fe20000410000 */
[----:B------:R-:W-:Y:S01]  /*0830*/  FADD.FTZ R85, R88, R77 ;  /* 0x0000004d58557221 */ /* 0x000fe20000010000 */
[----:B------:R-:W-:Y:S01]  /*0840*/  FFMA.FTZ R86, R72, R77, R67 ;  /* 0x0000004d48567223 */ /* 0x000fe20000010043 */
[----:B------:R-:W-:-:S02]  /*0850*/  HADD2.F32 R101, -RZ, R91.H0_H0 ;  /* 0x2000005bff657230 */ /* 0x000fc40000004100 */
[----:B------:R-:W-:Y:S01]  /*0860*/  FMUL.FTZ R74, R68, R97 ;  /* 0x00000061444a7220 */ /* 0x000fe20000410000 */
[----:B------:R-:W-:Y:S01]  /*0870*/  FMUL.FTZ R79, R21, R90 ;  /* 0x0000005a154f7220 */ /* 0x000fe20000410000 */
[----:B------:R-:W-:Y:S01]  /*0880*/  FADD.FTZ R88, R85, R84 ;  /* 0x0000005455587221 */ /* 0x000fe20000010000 */
[C---:B------:R-:W-:Y:S01]  /*0890*/  FFMA.FTZ R67, R71.reuse, R84, R86 ;  /* 0x0000005447437223 */ /* 0x040fe20000010056 */
[----:B------:R-:W-:Y:S02]  /*08a0*/  HADD2.F32 R96, -RZ, R91.H1_H1 ;  /* 0x3000005bff607230 */ /* 0x000fe40000004100 */
        /* <DEDUP_REMOVED lines=19> */
.L_x_4783:
[----:B------:R-:W-:Y:S02]  /*09e0*/  MOV R92, UR20 ;  /* 0x00000014005c7c02 */ /* 0x000fe40008000f00 */
[----:B------:R-:W-:Y:S02]  /*09f0*/  CS2R R96, SRZ ;  /* 0x0000000000607805 */ /* 0x000fe4000001ff00 */
[----:B-----5:R-:W-:Y:S02]  /*0a00*/  ISETP.GE.AND P2, PT, R66, 0x1, PT ;  /* 0x000000014200780c */ /* 0x020fe40003f46270 */
[----:B------:R-:W-:Y:S02]  /*0a10*/  MOV R93, UR21 ;  /* 0x00000015005d7c02 */ /* 0x000fe40008000f00 */
        /* <DEDUP_REMOVED lines=22> */
[----:B------:R-:W-:Y:S01]  /*0b80*/  HFMA2 R67, -RZ, RZ, 0, 0 ;  /* 0x00000000ff437431 */ /* 0x000fe200000001ff */
[----:B------:R-:W-:-:S07]  /*0b90*/  MOV R96, RZ ;  /* 0x000000ff00607202 */ /* 0x000fce0000000f00 */
.L_x_4784:
[----:B------:R-:W-:Y:S05]  /*0ba0*/  BSYNC.RECONVERGENT B1 ;  /* 0x0000000000017941 */ /* 0x000fea0003800200 */
.L_x_4782:
        /* <DEDUP_REMOVED lines=30> */
.L_x_4846:
        /* <DEDUP_REMOVED lines=47> */
.L_x_4790:
[----:B------:R-:W-:Y:S05]  /*1080*/  BSYNC.RECONVERGENT B2 ;  /* 0x0000000000027941 */ /* 0x000fea0003800200 */
.L_x_4789:
        /* <DEDUP_REMOVED lines=18> */
.L_x_4792:
[----:B------:R-:W-:Y:S05]  /*11b0*/  BSYNC.RECONVERGENT B2 ;  /* 0x0000000000027941 */ /* 0x000fea0003800200 */
.L_x_4791:
        /* <DEDUP_REMOVED lines=18> */
.L_x_4794:
[----:B------:R-:W-:Y:S05]  /*12e0*/  BSYNC.RECONVERGENT B2 ;  /* 0x0000000000027941 */ /* 0x000fea0003800200 */
.L_x_4793:
        /* <DEDUP_REMOVED lines=18> */
.L_x_4796:
[----:B------:R-:W-:Y:S05]  /*1410*/  BSYNC.RECONVERGENT B2 ;  /* 0x0000000000027941 */ /* 0x000fea0003800200 */
.L_x_4795:
        /* <DEDUP_REMOVED lines=18> */
.L_x_4798:
[----:B------:R-:W-:Y:S05]  /*1540*/  BSYNC.RECONVERGENT B2 ;  /* 0x0000000000027941 */ /* 0x000fea0003800200 */
.L_x_4797:
        /* <DEDUP_REMOVED lines=18> */
.L_x_4800:
[----:B------:R-:W-:Y:S05]  /*1670*/  BSYNC.RECONVERGENT B2 ;  /* 0x0000000000027941 */ /* 0x000fea0003800200 */
.L_x_4799:
        /* <DEDUP_REMOVED lines=18> */
.L_x_4802:
[----:B------:R-:W-:Y:S05]  /*17a0*/  BSYNC.RECONVERGENT B2 ;  /* 0x0000000000027941 */ /* 0x000fea0003800200 */
.L_x_4801:
        /* <DEDUP_REMOVED lines=19> */
.L_x_4788:
        /* <DEDUP_REMOVED lines=39> */
.L_x_4805:
[----:B------:R-:W-:Y:S05]  /*1b50*/  BSYNC.RECONVERGENT B2 ;  /* 0x0000000000027941 */ /* 0x000fea0003800200 */
.L_x_4804:
        /* <DEDUP_REMOVED lines=14> */
.L_x_4807:
[----:B------:R-:W-:Y:S05]  /*1c40*/  BSYNC.RECONVERGENT B2 ;  /* 0x0000000000027941 */ /* 0x000fea0003800200 */
.L_x_4806:
        /* <DEDUP_REMOVED lines=14> */
.L_x_4809:
[----:B------:R-:W-:Y:S05]  /*1d30*/  BSYNC.RECONVERGENT B2 ;  /* 0x0000000000027941 */ /* 0x000fea0003800200 */
.L_x_4808:
        /* <DEDUP_REMOVED lines=14> */
.L_x_4811:
[----:B------:R-:W-:Y:S05]  /*1e20*/  BSYNC.RECONVERGENT B2 ;  /* 0x0000000000027941 */ /* 0x000fea0003800200 */
.L_x_4810:
        /* <DEDUP_REMOVED lines=15> */
.L_x_4813:
[----:B------:R-:W-:Y:S05]  /*1f20*/  BSYNC.RECONVERGENT B2 ;  /* 0x0000000000027941 */ /* 0x000fea0003800200 */
.L_x_4812:
[----:B------:R-:W-:Y:S01]  /*1f30*/  BSSY.RECONVERGENT B2, `(.L_x_4814) ;  /* 0x000000f000027945 */ /* 0x000fe20003800200 */
[----:B------:R-:W-:Y:S02]  /*1f40*/  FSEL R68, R68, RZ, P0 ;  /* 0x000000ff44447208 */ /* 0x000fe40000000000 */
        /* <DEDUP_REMOVED lines=13> */
.L_x_4815:
[----:B------:R-:W-:Y:S05]  /*2020*/  BSYNC.RECONVERGENT B2 ;  /* 0x0000000000027941 */ /* 0x000fea0003800200 */
.L_x_4814:
        /* <DEDUP_REMOVED lines=13> */
.L_x_4817:
[----:B------:R-:W-:Y:S05]  /*2100*/  BSYNC.RECONVERGENT B2 ;  /* 0x0000000000027941 */ /* 0x000fea0003800200 */
.L_x_4816:
        /* <DEDUP_REMOVED lines=18> */
.L_x_4787:
        /* <DEDUP_REMOVED lines=50> */
.L_x_4819:
[----:B------:R-:W-:Y:S05]  /*2550*/  BSYNC.RECONVERGENT B2 ;  /* 0x0000000000027941 */ /* 0x000fea0003800200 */
.L_x_4818:
        /* <DEDUP_REMOVED lines=13> */
.L_x_4821:
[----:B------:R-:W-:Y:S05]  /*2630*/  BSYNC.RECONVERGENT B2 ;  /* 0x0000000000027941 */ /* 0x000fea0003800200 */
.L_x_4820:
        /* <DEDUP_REMOVED lines=13> */
.L_x_4823:
[----:B------:R-:W-:Y:S05]  /*2710*/  BSYNC.RECONVERGENT B2 ;  /* 0x0000000000027941 */ /* 0x000fea0003800200 */
.L_x_4822:
        /* <DEDUP_REMOVED lines=13> */
.L_x_4825:
[----:B------:R-:W-:Y:S05]  /*27f0*/  BSYNC.RECONVERGENT B2 ;  /* 0x0000000000027941 */ /* 0x000fea0003800200 */
.L_x_4824:
        /* <DEDUP_REMOVED lines=13> */
.L_x_4827:
[----:B------:R-:W-:Y:S05]  /*28d0*/  BSYNC.RECONVERGENT B2 ;  /* 0x0000000000027941 */ /* 0x000fea0003800200 */
.L_x_4826:
        /* <DEDUP_REMOVED lines=13> */
.L_x_4829:
[----:B------:R-:W-:Y:S05]  /*29b0*/  BSYNC.RECONVERGENT B2 ;  /* 0x0000000000027941 */ /* 0x000fea0003800200 */
.L_x_4828:
        /* <DEDUP_REMOVED lines=13> */
.L_x_4831:
[----:B------:R-:W-:Y:S05]  /*2a90*/  BSYNC.RECONVERGENT B2 ;  /* 0x0000000000027941 */ /* 0x000fea0003800200 */
.L_x_4830:
        /* <DEDUP_REMOVED lines=19> */
[----:B------:R-:W-:-:S07]  /*2bd0*/  FADD.FTZ R51, R51, R64 ;  /* 0x0000004033337221 */ /* 0x000fce0000010000 */
.L_x_4803:
[----:B------:R-:W-:Y:S05]  /*2be0*/  BSYNC.RECONVERGENT B1 ;  /* 0x0000000000017941 */ /* 0x000fea0003800200 */
.L_x_4786:
        /* <DEDUP_REMOVED lines=14> */
.L_x_4833:
[----:B------:R-:W-:Y:S05]  /*2cd0*/  BSYNC.RECONVERGENT B1 ;  /* 0x0000000000017941 */ /* 0x000fea0003800200 */
.L_x_4832:
        /* <DEDUP_REMOVED lines=8> */
.L_x_4781:
[----:B0-----:R-:W-:Y:S05]  /*2d60*/  BSYNC B0 ;  /* 0x0000000000007941 */ /* 0x001fea0003800000 */
.L_x_4780:
        /* <DEDUP_REMOVED lines=88> */
.L_x_4785:
        /* <DEDUP_REMOVED lines=8> */
.L_x_4836:
[----:B------:R-:W-:Y:S05]  /*3370*/  BSYNC B1 ;  /* 0x0000000000017941 */ /* 0x000fea0003800000 */
.L_x_4835:
        /* <DEDUP_REMOVED lines=8> */
.L_x_4837:
[----:B------:R-:W-:Y:S01]  /*3400*/  FADD.FTZ R98, R98, R67 ;  /* 0x0000004362627221 */ /* 0x000fe20000010000 */
[----:B------:R-:W-:-:S04]  /*3410*/  HFMA2 R108, -RZ, RZ, 0, 1.1920928955078125e-07 ;  /* 0x00000002ff6c7431 */ /* 0x000fc800000001ff */
[----:B------:R-:W-:Y:S02]  /*3420*/  MOV R107, R98 ;  /* 0x00000062006b7202 */ /* 0x000fe40000000f00 */
[----:B------:R-:W-:-:S07]  /*3430*/  MOV R95, R105 ;  /* 0x00000069005f7202 */ /* 0x000fce0000000f00 */
[----:B------:R-:W-:Y:S05]  /*3440*/  WARPSYNC.COLLECTIVE R106, `(.L_x_4838) ;  /* 0x000000006a087348 */ /* 0x000fea0003c00000 */
[----:B------:R0:W1:Y:S02]  /*3450*/  SHFL.BFLY P0, R105, R107, R108, R109 ;  /* 0x0c00006c6b697389 */ /* 0x000064000000006d */
[----:B01----:R-:W-:Y:S05]  /*3460*/  ENDCOLLECTIVE ;  /* 0x000000000000791b */ /* 0x003fea0003800000 */
.L_x_4838:
[----:B------:R-:W-:-:S05]  /*3470*/  FADD.FTZ R95, R95, R96 ;  /* 0x000000605f5f7221 */ /* 0x000fca0000010000 */
[----:B------:R-:W-:Y:S02]  /*3480*/  MOV R107, R95 ;  /* 0x0000005f006b7202 */ /* 0x000fe40000000f00 */
[----:B------:R-:W-:-:S07]  /*3490*/  MOV R97, R105 ;  /* 0x0000006900617202 */ /* 0x000fce0000000f00 */
[----:B------:R-:W-:Y:S05]  /*34a0*/  WARPSYNC.COLLECTIVE R106, `(.L_x_4839) ;  /* 0x000000006a087348 */ /* 0x000fea0003c00000 */
[----:B------:R0:W1:Y:S02]  /*34b0*/  SHFL.BFLY P0, R105, R107, R108, R109 ;  /* 0x0c00006c6b697389 */ /* 0x000064000000006d */
[----:B01----:R-:W-:Y:S05]  /*34c0*/  ENDCOLLECTIVE ;  /* 0x000000000000791b */ /* 0x003fea0003800000 */
.L_x_4839:
[----:B------:R-:W-:Y:S01]  /*34d0*/  FADD.FTZ R97, R98, R97 ;  /* 0x0000006162617221 */ /* 0x000fe20000010000 */
[----:B------:R-:W-:-:S04]  /*34e0*/  HFMA2 R108, -RZ, RZ, 0, 2.384185791015625e-07 ;  /* 0x00000004ff6c7431 */ /* 0x000fc800000001ff */
[----:B------:R-:W-:Y:S02]  /*34f0*/  MOV R107, R97 ;  /* 0x00000061006b7202 */ /* 0x000fe40000000f00 */
[----:B------:R-:W-:-:S07]  /*3500*/  MOV R100, R105 ;  /* 0x0000006900647202 */ /* 0x000fce0000000f00 */
[----:B------:R-:W-:Y:S05]  /*3510*/  WARPSYNC.COLLECTIVE R106, `(.L_x_4840) ;  /* 0x000000006a087348 */ /* 0x000fea0003c00000 */
[----:B------:R0:W1:Y:S02]  /*3520*/  SHFL.BFLY P0, R105, R107, R108, R109 ;  /* 0x0c00006c6b697389 */ /* 0x000064000000006d */
[----:B01----:R-:W-:Y:S05]  /*3530*/  ENDCOLLECTIVE ;  /* 0x000000000000791b */ /* 0x003fea0003800000 */
.L_x_4840:
[----:B------:R-:W-:-:S05]  /*3540*/  FADD.FTZ R100, R95, R100 ;  /* 0x000000645f647221 */ /* 0x000fca0000010000 */
[----:B------:R-:W-:Y:S02]  /*3550*/  MOV R107, R100 ;  /* 0x00000064006b7202 */ /* 0x000fe40000000f00 */
[----:B------:R-:W-:-:S07]  /*3560*/  MOV R102, R105 ;  /* 0x0000006900667202 */ /* 0x000fce0000000f00 */
[----:B------:R-:W-:Y:S05]  /*3570*/  WARPSYNC.COLLECTIVE R106, `(.L_x_4841) ;  /* 0x000000006a087348 */ /* 0x000fea0003c00000 */
[----:B------:R0:W1:Y:S02]  /*3580*/  SHFL.BFLY P0, R105, R107, R108, R109 ;  /* 0x0c00006c6b697389 */ /* 0x000064000000006d */
[----:B01----:R-:W-:Y:S05]  /*3590*/  ENDCOLLECTIVE ;  /* 0x000000000000791b */ /* 0x003fea0003800000 */
.L_x_4841:
[----:B------:R-:W-:Y:S01]  /*35a0*/  FADD.FTZ R102, R97, R102 ;  /* 0x0000006661667221 */ /* 0x000fe20000010000 */
[----:B------:R-:W-:-:S04]  /*35b0*/  HFMA2 R108, -RZ, RZ, 0, 4.76837158203125e-07 ;  /* 0x00000008ff6c7431 */ /* 0x000fc800000001ff */
[----:B------:R-:W-:Y:S02]  /*35c0*/  MOV R107, R102 ;  /* 0x00000066006b7202 */ /* 0x000fe40000000f00 */
[----:B------:R-:W-:-:S07]  /*35d0*/  MOV R103, R105 ;  /* 0x0000006900677202 */ /* 0x000fce0000000f00 */
[----:B------:R-:W-:Y:S05]  /*35e0*/  WARPSYNC.COLLECTIVE R106, `(.L_x_4842) ;  /* 0x000000006a087348 */ /* 0x000fea0003c00000 */
[----:B------:R0:W1:Y:S02]  /*35f0*/  SHFL.BFLY P0, R105, R107, R108, R109 ;  /* 0x0c00006c6b697389 */ /* 0x000064000000006d */
[----:B01----:R-:W-:Y:S05]  /*3600*/  ENDCOLLECTIVE ;  /* 0x000000000000791b */ /* 0x003fea0003800000 */
.L_x_4842:
[----:B------:R-:W-:-:S05]  /*3610*/  FADD.FTZ R103, R100, R103 ;  /* 0x0000006764677221 */ /* 0x000fca0000010000 */
[----:B------:R-:W-:Y:S02]  /*3620*/  MOV R107, R103 ;  /* 0x00000067006b7202 */ /* 0x000fe40000000f00 */
[----:B------:R-:W-:-:S07]  /*3630*/  MOV R67, R105 ;  /* 0x0000006900437202 */ /* 0x000fce0000000f00 */
[----:B------:R-:W-:Y:S05]  /*3640*/  WARPSYNC.COLLECTIVE R106, `(.L_x_4843) ;  /* 0x000000006a087348 */ /* 0x000fea0003c00000 */
[----:B------:R0:W1:Y:S02]  /*3650*/  SHFL.BFLY P0, R105, R107, R108, R109 ;  /* 0x0c00006c6b697389 */ /* 0x000064000000006d */
[----:B01----:R-:W-:Y:S05]  /*3660*/  ENDCOLLECTIVE ;  /* 0x000000000000791b */ /* 0x003fea0003800000 */
.L_x_4843:
[----:B------:R-:W-:Y:S01]  /*3670*/  FADD.FTZ R104, R102, R67 ;  /* 0x0000004366687221 */ /* 0x000fe20000010000 */
[----:B------:R-:W-:-:S04]  /*3680*/  HFMA2 R108, -RZ, RZ, 0, 9.5367431640625e-07 ;  /* 0x00000010ff6c7431 */ /* 0x000fc800000001ff */
[----:B------:R-:W-:Y:S02]  /*3690*/  MOV R107, R104 ;  /* 0x00000068006b7202 */ /* 0x000fe40000000f00 */
[----:B------:R-:W-:-:S07]  /*36a0*/  MOV R96, R105 ;  /* 0x0000006900607202 */ /* 0x000fce0000000f00 */
[----:B------:R-:W-:Y:S05]  /*36b0*/  WARPSYNC.COLLECTIVE R106, `(.L_x_4844) ;  /* 0x000000006a087348 */ /* 0x000fea0003c00000 */
[----:B------:R0:W1:Y:S02]  /*36c0*/  SHFL.BFLY P0, R105, R107, R108, R109 ;  /* 0x0c00006c6b697389 */ /* 0x000064000000006d */
[----:B01----:R-:W-:Y:S05]  /*36d0*/  ENDCOLLECTIVE ;  /* 0x000000000000791b */ /* 0x003fea0003800000 */
.L_x_4844:
[----:B------:R-:W-:-:S05]  /*36e0*/  FADD.FTZ R98, R103, R96 ;  /* 0x0000006067627221 */ /* 0x000fca0000010000 */
[----:B------:R-:W-:Y:S02]  /*36f0*/  MOV R107, R98 ;  /* 0x00000062006b7202 */ /* 0x000fe40000000f00 */
[----:B------:R-:W-:-:S07]  /*3700*/  MOV R95, R105 ;  /* 0x00000069005f7202 */ /* 0x000fce0000000f00 */
[----:B------:R-:W-:Y:S05]  /*3710*/  WARPSYNC.COLLECTIVE R106, `(.L_x_4845) ;  /* 0x000000006a087348 */ /* 0x000fea0003c00000 */
[----:B------:R0:W1:Y:S02]  /*3720*/  SHFL.BFLY P0, R105, R107, R108, R109 ;  /* 0x0c00006c6b697389 */ /* 0x000064000000006d */
[----:B01----:R-:W-:Y:S05]  /*3730*/  ENDCOLLECTIVE ;  /* 0x000000000000791b */ /* 0x003fea0003800000 */
.L_x_4845:
[----:B------:R-:W-:Y:S05]  /*3740*/  BRA `(.L_x_4846) ;  /* 0xffffffd400907947 */ /* 0x000fea000383ffff */
.L_x_4847:
        /* <DEDUP_REMOVED lines=11> */
.L_x_6495:


//--------------------- .text._ZN10layer_norm13ln_bwd_kernelINS_13Kernel_traitsI6__halfffffjLj256ELj1ELj4ELj1ELj16ENS_18Kernel_traits_baseILj256ES2_ffffjLj128EEEEELb0ELb0ELb0ELb0EEEvNS_9BwdParamsE --------------------------
	.section	.text._ZN10layer_norm13ln_bwd_kernelINS_13Kernel_traitsI6__halfffffjLj256ELj1ELj4ELj1ELj16ENS_18Kernel_traits_baseILj256ES2_ffffjLj128EEEEELb0ELb0ELb0ELb0EEEvNS_9BwdParamsE,"ax",@progbits
	.align	128
        .global         _ZN10layer_norm13ln_bwd_kernelINS_13Kernel_traitsI6__halfffffjLj256ELj1ELj4ELj1ELj16ENS_18Kernel_traits_baseILj256ES2_ffffjLj128EEEEELb0ELb0ELb0ELb0EEEvNS_9BwdParamsE
        .type           _ZN10layer_norm13ln_bwd_kernelINS_13Kernel_traitsI6__halfffffjLj256ELj1ELj4ELj1ELj16ENS_18Kernel_traits_baseILj256ES2_ffffjLj128EEEEELb0ELb0ELb0ELb0EEEvNS_9BwdParamsE,@function
        .size           _ZN10layer_norm13ln_bwd_kernelINS_13Kernel_traitsI6__halfffffjLj256ELj1ELj4ELj1ELj16ENS_18Kernel_traits_baseILj256ES2_ffffjLj128EEEEELb0ELb0ELb0ELb0EEEvNS_9BwdParamsE,(.L_x_6496 - _ZN10layer_norm13ln_bwd_kernelINS_13Kernel_traitsI6__halfffffjLj256ELj1ELj4ELj1ELj16ENS_18Kernel_traits_baseILj256ES2_ffffjLj128EEEEELb0ELb0ELb0ELb0EEEvNS_9BwdParamsE)
        .other          _ZN10layer_norm13ln_bwd_kernelINS_13Kernel_traitsI6__halfffffjLj256ELj1ELj4ELj1ELj16ENS_18Kernel_traits_baseILj256ES2_ffffjLj128EEEEELb0ELb0ELb0ELb0EEEvNS_9BwdParamsE,@"STO_CUDA_ENTRY STV_DEFAULT"
_ZN10layer_norm13ln_bwd_kernelINS_13Kernel_traitsI6__halfffffjLj256ELj1ELj4ELj1ELj16ENS_18Kernel_traits_baseILj256ES2_ffffjLj128EEEEELb0ELb0ELb0ELb0EEEvNS_9BwdParamsE:
.text._ZN10layer_norm13ln_bwd_kernelINS_13Kernel_traitsI6__halfffffjLj256ELj1ELj4ELj1ELj16ENS_18Kernel_traits_baseILj256ES2_ffffjLj128EEEEELb0ELb0ELb0ELb0EEEvNS_9BwdParamsE:
[----:B------:R-:W-:Y:S01]  /*0000*/  LDC R1, c[0x0][0x37c] ;  /* 0x0000df00ff017b82 */ /* 0x000fe20000000800 */
[----:B------:R-:W0:Y:S01]  /*0010*/  S2R R16, SR_TID.X ;  /* 0x0000000000107919 */ /* 0x000e220000002100 */
[----:B------:R-:W1:Y:S01]  /*0020*/  LDCU UR4, c[0x0][0x388] ;  /* 0x00007100ff0477ac */ /* 0x000e620008000800 */
[----:B------:R-:W2:Y:S05]  /*0030*/  LDCU.64 UR6, c[0x0][0x358] ;  /* 0x00006b00ff0677ac */ /* 0x000eaa0008000a00 */
[----:B------:R-:W3:Y:S01]  /*0040*/  S2UR UR5, SR_CTAID.X ;  /* 0x00000000000579c3 */ /* 0x000ee20000002500 */
[----:B------:R-:W4:Y:S01]  /*0050*/  LDCU UR8, c[0x0][0x384] ;  /* 0x00007080ff0877ac */ /* 0x000f220008000800 */
[----:B------:R-:W0:Y:S01]  /*0060*/  LDCU UR13, c[0x0][0x388] ;  /* 0x00007100ff0d77ac */ /* 0x000e220008000800 */
[----:B------:R-:W0:Y:S01]  /*0070*/  LDCU UR12, c[0x0][0x400] ;  /* 0x00008000ff0c77ac */ /* 0x000e220008000800 */
[----:B-1----:R-:W-:Y:S01]  /*0080*/  MOV R0, UR4 ;  /* 0x0000000400007c02 */ /* 0x002fe20008000f00 */
[----:B------:R-:W1:Y:S03]  /*0090*/  LDCU.64 UR14, c[0x0][0x478] ;  /* 0x00008f00ff0e77ac */ /* 0x000e660008000a00 */
[----:B------:R-:W-:Y:S01]  /*00a0*/  SHF.R.S32.HI R3, RZ, 0x1f, R0 ;  /* 0x0000001fff037819 */ /* 0x000fe20000011400 */
[----:B------:R-:W1:Y:S03]  /*00b0*/  LDCU.64 UR10, c[0x0][0x438] ;  /* 0x00008700ff0a77ac */ /* 0x000e660008000a00 */
[----:B------:R-:W-:-:S02]  /*00c0*/  LEA.HI R2, R3, R0, RZ, 0x2 ;  /* 0x0000000003027211 */ /* 0x000fc400078f10ff */
[C---:B0-----:R-:W-:Y:S02]  /*00d0*/  LOP3.LUT R5, R16.reuse, 0x1f, RZ, 0xc, !PT ;  /* 0x0000001f10057812 */ /* 0x041fe400078e0cff */
[----:B------:R-:W-:Y:S02]  /*00e0*/  LOP3.LUT R4, R16, 0x1f, RZ, 0xc0, !PT ;  /* 0x0000001f10047812 */ /* 0x000fe400078ec0ff */
[----:B------:R-:W-:Y:S02]  /*00f0*/  LEA.HI.SX32 R2, R2, R5, 0x1e ;  /* 0x0000000502027211 */ /* 0x000fe400078ff2ff */
[----:B------:R-:W-:Y:S02]  /*0100*/  MOV R3, R4 ;  /* 0x0000000400037202 */ /* 0x000fe40000000f00 */
[C---:B------:R-:W-:Y:S02]  /*0110*/  ISETP.GE.U32.AND P1, PT, R2.reuse, 0x40, PT ;  /* 0x000000400200780c */ /* 0x040fe40003f26070 */
[----:B------:R-:W-:-:S11]  /*0120*/  ISETP.GE.U32.AND P0, PT, R2, 0x20, PT ;  /* 0x000000200200780c */ /* 0x000fd60003f06070 */
[----:B------:R-:W0:Y:S02]  /*0130*/  @P1 LDC.64 R10, c[0x0][0x3d0] ;  /* 0x0000f400ff0a1b82 */ /* 0x000e240000000a00 */
[----:B------:R-:W-:-:S06]  /*0140*/  @P0 LOP3.LUT R3, R4, 0x20, RZ, 0xfc, !PT ;  /* 0x0000002004030812 */ /* 0x000fcc00078efcff */
[----:B------:R-:W4:Y:S01]  /*0150*/  @P0 LDC.64 R6, c[0x0][0x3d0] ;  /* 0x0000f400ff060b82 */ /* 0x000f220000000a00 */
[----:B0-----:R-:W-:-:S05]  /*0160*/  @P1 IMAD.WIDE.U32 R10, R3, 0x8, R10 ;  /* 0x00000008030a1825 */ /* 0x001fca00078e000a */
[----:B--2---:R0:W5:Y:S01]  /*0170*/  @P1 LDG.E.64 R28, desc[UR6][R10.64] ;  /* 0x000000060a1c1981 */ /* 0x004162000c1e1b00 */
[----:B---3--:R-:W-:Y:S01]  /*0180*/  USHF.L.U32 UR4, UR5, 0x2, URZ ;  /* 0x0000000205047899 */ /* 0x008fe200080006ff */
[----:B------:R-:W-:Y:S01]  /*0190*/  SHF.R.U32.HI R5, RZ, 0x5, R16 ;  /* 0x00000005ff057819 */ /* 0x000fe20000011610 */
[----:B----4-:R-:W-:-:S04]  /*01a0*/  @P0 IMAD.WIDE.U32 R6, R4, 0x8, R6 ;  /* 0x0000000804060825 */ /* 0x010fc800078e0006 */
[----:B------:R-:W-:Y:S01]  /*01b0*/  LOP3.LUT R5, R5, UR4, RZ, 0xfc, !PT ;  /* 0x0000000405057c12 */ /* 0x000fe2000f8efcff */
[----:B------:R0:W5:Y:S03]  /*01c0*/  @P0 LDG.E.64 R8, desc[UR6][R6.64] ;  /* 0x0000000606080981 */ /* 0x000166000c1e1b00 */
        /* <DEDUP_REMOVED lines=13> */
[----:B-----5:R-:W-:Y:S02]  /*02a0*/  MOV R69, R28 ;  /* 0x0000001c00457202 */ /* 0x020fe40000000f00 */
[----:B------:R-:W-:Y:S02]  /*02b0*/  CS2R R12, SRZ ;  /* 0x00000000000c7805 */ /* 0x000fe4000001ff00 */
[----:B------:R-:W-:Y:S02]  /*02c0*/  SHF.R.U64 R0, R28, 0x10, R29 ;  /* 0x000000101c007819 */ /* 0x000fe4000000121d */
[----:B------:R-:W-:Y:S02]  /*02d0*/  CS2R R14, SRZ ;  /* 0x00000000000e7805 */ /* 0x000fe4000001ff00 */
[----:B------:R-:W-:-:S02]  /*02e0*/  MOV R67, R29 ;  /* 0x0000001d00437202 */ /* 0x000fc40000000f00 */
[----:B------:R-:W-:Y:S02]  /*02f0*/  CS2R R20, SRZ ;  /* 0x0000000000147805 */ /* 0x000fe4000001ff00 */
[----:B------:R-:W-:Y:S02]  /*0300*/  PRMT R69, R0, 0x5410, R69 ;  /* 0x0000541000457816 */ /* 0x000fe40000000045 */
[----:B------:R-:W-:Y:S02]  /*0310*/  CS2R R22, SRZ ;  /* 0x0000000000167805 */ /* 0x000fe4000001ff00 */
[----:B------:R-:W-:Y:S02]  /*0320*/  SHF.R.U32.HI R3, RZ, 0x10, R29 ;  /* 0x00000010ff037819 */ /* 0x000fe4000001161d */
[----:B------:R-:W-:Y:S02]  /*0330*/  CS2R R16, SRZ ;  /* 0x0000000000107805 */ /* 0x000fe4000001ff00 */
[----:B------:R-:W-:-:S02]  /*0340*/  SHF.R.U64 R65, R8, 0x10, R9 ;  /* 0x0000001008417819 */ /* 0x000fc40000001209 */
[----:B------:R-:W-:Y:S02]  /*0350*/  CS2R R18, SRZ ;  /* 0x0000000000127805 */ /* 0x000fe4000001ff00 */
[----:B------:R-:W-:Y:S02]  /*0360*/  SHF.R.U32.HI R0, RZ, 0x10, R9 ;  /* 0x00000010ff007819 */ /* 0x000fe40000011609 */
[----:B------:R-:W-:Y:S02]  /*0370*/  CS2R R24, SRZ ;  /* 0x0000000000187805 */ /* 0x000fe4000001ff00 */
[----:B------:R-:W-:Y:S02]  /*0380*/  PRMT R67, R3, 0x5410, R67 ;  /* 0x0000541003437816 */ /* 0x000fe40000000043 */
[----:B------:R-:W-:Y:S02]  /*0390*/  CS2R R26, SRZ ;  /* 0x00000000001a7805 */ /* 0x000fe4000001ff00 */
[----:B0-----:R-:W-:-:S02]  /*03a0*/  ISETP.NE.U32.AND P0, PT, RZ, UR8, PT ;  /* 0x00000008ff007c0c */ /* 0x001fc4000bf05070 */
[----:B------:R-:W-:Y:S02]  /*03b0*/  PRMT R65, R0, 0x5410, R65 ;  /* 0x0000541000417816 */ /* 0x000fe40000000041 */
[----:B------:R-:W-:-:S13]  /*03c0*/  ISETP.NE.AND.EX P0, PT, RZ, UR9, PT, P0 ;  /* 0x00000009ff007c0c */ /* 0x000fda000bf05300 */
.L_x_4872:
[----:B------:R-:W0:Y:S08]  /*03d0*/  LDC.64 R44, c[0x0][0x3c0] ;  /* 0x0000f000ff2c7b82 */ /* 0x000e300000000a00 */
[----:B------:R-:W2:Y:S08]  /*03e0*/  @P0 LDC.64 R40, c[0x0][0x3e0] ;  /* 0x0000f800ff280b82 */ /* 0x000eb00000000a00 */
[----:B------:R-:W3:Y:S01]  /*03f0*/  LDC.64 R42, c[0x0][0x3c8] ;  /* 0x0000f200ff2a7b82 */ /* 0x000ee20000000a00 */
[----:B-----5:R-:W-:-:S02]  /*0400*/  HFMA2 R7, -RZ, RZ, 1.875, 0 ;  /* 0x3f800000ff077431 */ /* 0x020fc400000001ff */
[----:B0-----:R-:W-:-:S06]  /*0410*/  IMAD.WIDE R44, R5, 0x4, R44 ;  /* 0x00000004052c7825 */ /* 0x001fcc00078e022c */
[----:B------:R-:W4:Y:S01]  /*0420*/  LDG.E R44, desc[UR6][R44.64] ;  /* 0x000000062c2c7981 */ /* 0x000f22000c1e1900 */
[----:B--2---:R-:W-:-:S05]  /*0430*/  @P0 IMAD.WIDE R40, R5, 0x4, R40 ;  /* 0x0000000405280825 */ /* 0x004fca00078e0228 */
[----:B------:R0:W5:Y:S01]  /*0440*/  @P0 LDG.E R7, desc[UR6][R40.64] ;  /* 0x0000000628070981 */ /* 0x000162000c1e1900 */
[----:B---3--:R-:W-:-:S05]  /*0450*/  IMAD.WIDE R42, R5, 0x4, R42 ;  /* 0x00000004052a7825 */ /* 0x008fca00078e022a */
[----:B------:R0:W5:Y:S01]  /*0460*/  LDG.E R55, desc[UR6][R42.64] ;  /* 0x000000062a377981 */ /* 0x000162000c1e1900 */
[----:B------:R-:W-:Y:S02]  /*0470*/  ISETP.NE.U32.AND P1, PT, RZ, UR10, PT ;  /* 0x0000000aff007c0c */ /* 0x000fe4000bf25070 */
[----:B------:R-:W-:Y:S02]  /*0480*/  MOV R0, UR13 ;  /* 0x0000000d00007c02 */ /* 0x000fe40008000f00 */
[----:B------:R-:W-:-:S03]  /*0490*/  ISETP.NE.AND.EX P1, PT, RZ, UR11, PT, P1 ;  /* 0x0000000bff007c0c */ /* 0x000fc6000bf25310 */
[----:B------:R-:W-:Y:S01]  /*04a0*/  IMAD R11, R5, R0, RZ ;  /* 0x00000000050b7224 */ /* 0x000fe200078e02ff */
[----:B-1----:R-:W-:-:S04]  /*04b0*/  ISETP.NE.AND P3, PT, R6, RZ, PT ;  /* 0x000000ff0600720c */ /* 0x002fc80003f65270 */
[----:B------:R-:W-:Y:S01]  /*04c0*/  SHF.R.S32.HI R46, RZ, 0x1f, R11 ;  /* 0x0000001fff2e7819 */ /* 0x000fe2000001140b */
[----:B------:R-:W-:Y:S03]  /*04d0*/  BSSY.RECONVERGENT B1, `(.L_x_4850) ;  /* 0x00000b8000017945 */ /* 0x000fe60003800200 */
[----:B------:R-:W-:-:S04]  /*04e0*/  LEA.HI R11, R46, R11, RZ, 0x2 ;  /* 0x0000000b2e0b7211 */ /* 0x000fc800078f10ff */
[----:B------:R-:W-:Y:S02]  /*04f0*/  LEA.HI.SX32 R11, R11, R4, 0x1e ;  /* 0x000000040b0b7211 */ /* 0x000fe400078ff2ff */
[----:B----4-:R-:W-:Y:S01]  /*0500*/  FSEL R61, R44, RZ, !P3 ;  /* 0x000000ff2c3d7208 */ /* 0x010fe20005800000 */
[----:B0-----:R-:W-:Y:S06]  /*0510*/  @P1 BRA `(.L_x_4851) ;  /* 0x00000004005c1947 */ /* 0x001fec0003800000 */
[C---:B------:R-:W-:Y:S01]  /*0520*/  ISETP.GE.U32.AND P4, PT, R2.reuse, 0x20, PT ;  /* 0x000000200200780c */ /* 0x040fe20003f86070 */
[----:B------:R-:W-:Y:S01]  /*0530*/  BSSY.RECONVERGENT B2, `(.L_x_4852) ;  /* 0x000002d000027945 */ /* 0x000fe20003800200 */
[----:B------:R-:W-:Y:S02]  /*0540*/  ISETP.GE.U32.AND P2, PT, R2, 0x40, PT ;  /* 0x000000400200780c */ /* 0x000fe40003f46070 */
[----:B------:R-:W-:Y:S02]  /*0550*/  MOV R63, RZ ;  /* 0x000000ff003f7202 */ /* 0x000fe40000000f00 */
[----:B------:R-:W-:Y:S02]  /*0560*/  MOV R66, RZ ;  /* 0x000000ff00427202 */ /* 0x000fe40000000f00 */
[----:B------:R-:W-:-:S05]  /*0570*/  MOV R44, R11 ;  /* 0x0000000b002c7202 */ /* 0x000fca0000000f00 */
[----:B------:R-:W-:Y:S05]  /*0580*/  @!P4 BRA `(.L_x_4853) ;  /* 0x00000000009cc947 */ /* 0x000fea0003800000 */
[----:B------:R-:W0:Y:S08]  /*0590*/  LDC.64 R40, c[0x0][0x3a8] ;  /* 0x0000ea00ff287b82 */ /* 0x000e300000000a00 */
[----:B------:R-:W1:Y:S01]  /*05a0*/  LDC.64 R44, c[0x0][0x428] ;  /* 0x00010a00ff2c7b82 */ /* 0x000e620000000a00 */
[----:B0-----:R-:W-:-:S06]  /*05b0*/  IMAD.WIDE.U32 R40, R11, 0x10, R40 ;  /* 0x000000100b287825 */ /* 0x001fcc00078e0028 */
[----:B------:R-:W2:Y:S01]  /*05c0*/  LDG.E.128 R40, desc[UR6][R40.64] ;  /* 0x0000000628287981 */ /* 0x000ea2000c1e1d00 */
[----:B-1----:R-:W-:-:S06]  /*05d0*/  IMAD.WIDE.U32 R44, R11, 0x10, R44 ;  /* 0x000000100b2c7825 */ /* 0x002fcc00078e002c */
[----:B------:R-:W3:Y:S01]  /*05e0*/  LDG.E.128 R44, desc[UR6][R44.64] ;  /* 0x000000062c2c7981 */ /* 0x000ee2000c1e1d00 */
[----:B------:R-:W-:Y:S02]  /*05f0*/  HADD2.F32 R51, -RZ, R8.H0_H0 ;  /* 0x20000008ff337230 */ /* 0x000fe40000004100 */
[----:B------:R-:W-:Y:S02]  /*0600*/  HADD2.F32 R50, -RZ, R65.H1_H1 ;  /* 0x30000041ff327230 */ /* 0x000fe40000004100 */
[C---:B--2---:R-:W-:Y:S01]  /*0610*/  FADD.FTZ R10, -R61.reuse, R40 ;  /* 0x000000283d0a7221 */ /* 0x044fe20000010100 */
[C---:B------:R-:W-:Y:S01]  /*0620*/  FADD.FTZ R52, -R61.reuse, R41 ;  /* 0x000000293d347221 */ /* 0x040fe20000010100 */
[----:B------:R-:W-:Y:S02]  /*0630*/  HADD2.F32 R41, -RZ, R9.H0_H0 ;  /* 0x20000009ff297230 */ /* 0x000fe40000004100 */
[----:B------:R-:W-:Y:S01]  /*0640*/  FADD.FTZ R42, -R61, R42 ;  /* 0x0000002a3d2a7221 */ /* 0x000fe20000010100 */
[C---:B-----5:R-:W-:Y:S01]  /*0650*/  FMUL.FTZ R3, R55.reuse, R10 ;  /* 0x0000000a37037220 */ /* 0x060fe20000410000 */
[----:B------:R-:W-:Y:S01]  /*0660*/  FMUL.FTZ R52, R55, R52 ;  /* 0x0000003437347220 */ /* 0x000fe20000410000 */
[----:B------:R-:W-:Y:S01]  /*0670*/  FADD.FTZ R64, -R61, R43 ;  /* 0x0000002b3d407221 */ /* 0x000fe20000010100 */
[----:B---3--:R-:W-:Y:S01]  /*0680*/  FMUL.FTZ R10, R44, R51 ;  /* 0x000000332c0a7220 */ /* 0x008fe20000410000 */
[----:B------:R-:W-:Y:S01]  /*0690*/  FMUL.FTZ R56, R46, R41 ;  /* 0x000000292e387220 */ /* 0x000fe20000410000 */
[----:B------:R-:W-:Y:S01]  /*06a0*/  FMUL.FTZ R50, R45, R50 ;  /* 0x000000322d327220 */ /* 0x000fe20000410000 */
[----:B------:R-:W-:Y:S01]  /*06b0*/  FADD.FTZ R17, R17, R45 ;  /* 0x0000002d11117221 */ /* 0x000fe20000010000 */
[----:B------:R-:W-:Y:S01]  /*06c0*/  FFMA.FTZ R13, R45, R52, R13 ;  /* 0x000000342d0d7223 */ /* 0x000fe2000001000d */
[----:B------:R-:W-:Y:S01]  /*06d0*/  FADD.FTZ R41, RZ, R10 ;  /* 0x0000000aff297221 */ /* 0x000fe20000010000 */
[----:B------:R-:W-:Y:S01]  /*06e0*/  FMUL.FTZ R51, R55, R42 ;  /* 0x0000002a37337220 */ /* 0x000fe20000410000 */
[----:B------:R-:W-:Y:S01]  /*06f0*/  FFMA.FTZ R45, R3, R10, RZ ;  /* 0x0000000a032d7223 */ /* 0x000fe200000100ff */
[----:B------:R-:W-:-:S02]  /*0700*/  HADD2.F32 R42, -RZ, R65.H0_H0 ;  /* 0x20000041ff2a7230 */ /* 0x000fc40000004100 */
[----:B------:R-:W-:Y:S01]  /*0710*/  FADD.FTZ R41, R41, R50 ;  /* 0x0000003229297221 */ /* 0x000fe20000010000 */
        /* <DEDUP_REMOVED lines=13> */
[----:B------:R-:W-:-:S07]  /*07f0*/  IADD3 R44, PT, PT, R11, 0x20, RZ ;  /* 0x000000200b2c7810 */ /* 0x000fce0007ffe0ff */
.L_x_4853:
[----:B------:R-:W-:Y:S05]  /*0800*/  BSYNC.RECONVERGENT B2 ;  /* 0x0000000000027941 */ /* 0x000fea0003800200 */
.L_x_4852:
[----:B------:R-:W-:Y:S05]  /*0810*/  @!P2 BRA `(.L_x_4854) ;  /* 0x00000008000ca947 */ /* 0x000fea0003800000 */
[----:B------:R-:W0:Y:S08]  /*0820*/  LDC.64 R40, c[0x0][0x3a8] ;  /* 0x0000ea00ff287b82 */ /* 0x000e300000000a00 */
[----:B------:R-:W1:Y:S01]  /*0830*/  LDC.64 R46, c[0x0][0x428] ;  /* 0x00010a00ff2e7b82 */ /* 0x000e620000000a00 */
[----:B0-----:R-:W-:-:S06]  /*0840*/  IMAD.WIDE.U32 R40, R44, 0x10, R40 ;  /* 0x000000102c287825 */ /* 0x001fcc00078e0028 */
[----:B------:R-:W2:Y:S01]  /*0850*/  LDG.E.128 R40, desc[UR6][R40.64] ;  /* 0x0000000628287981 */ /* 0x000ea2000c1e1d00 */
[----:B-1----:R-:W-:-:S06]  /*0860*/  IMAD.WIDE.U32 R46, R44, 0x10, R46 ;  /* 0x000000102c2e7825 */ /* 0x002fcc00078e002e */
[----:B------:R-:W3:Y:S01]  /*0870*/  LDG.E.128 R44, desc[UR6][R46.64] ;  /* 0x000000062e2c7981 */ /* 0x000ee2000c1e1d00 */
[--C-:B------:R-:W-:Y:S02]  /*0880*/  HADD2.F32 R58, -RZ, R69.reuse.H0_H0 ;  /* 0x20000045ff3a7230 */ /* 0x100fe40000004100 */
[C---:B--2---:R-:W-:Y:S01]  /*0890*/  FADD.FTZ R48, -R61.reuse, R40 ;  /* 0x000000283d307221 */ /* 0x044fe20000010100 */
[C---:B------:R-:W-:Y:S01]  /*08a0*/  FADD.FTZ R60, -R61.reuse, R43 ;  /* 0x0000002b3d3c7221 */ /* 0x040fe20000010100 */
[----:B------:R-:W-:Y:S01]  /*08b0*/  FADD.FTZ R54, -R61, R41 ;  /* 0x000000293d367221 */ /* 0x000fe20000010100 */
[----:B------:R-:W-:Y:S02]  /*08c0*/  HADD2.F32 R43, -RZ, R69.H1_H1 ;  /* 0x30000045ff2b7230 */ /* 0x000fe40000004100 */
[----:B-----5:R-:W-:Y:S01]  /*08d0*/  FMUL.FTZ R49, R55, R48 ;  /* 0x0000003037317220 */ /* 0x020fe20000410000 */
[----:B------:R-:W-:Y:S01]  /*08e0*/  FADD.FTZ R42, -R61, R42 ;  /* 0x0000002a3d2a7221 */ /* 0x000fe20000010100 */
[C---:B------:R-:W-:Y:S01]  /*08f0*/  FMUL.FTZ R48, R55.reuse, R54 ;  /* 0x0000003637307220 */ /* 0x040fe20000410000 */
[----:B------:R-:W-:Y:S01]  /*0900*/  FMUL.FTZ R60, R55, R60 ;  /* 0x0000003c373c7220 */ /* 0x000fe20000410000 */
[----:B---3--:R-:W-:Y:S01]  /*0910*/  FMUL.FTZ R54, R44, R43 ;  /* 0x0000002b2c367220 */ /* 0x008fe20000410000 */
[----:B------:R-:W-:-:S02]  /*0920*/  HADD2.F32 R43, -RZ, R67.H1_H1 ;  /* 0x30000043ff2b7230 */ /* 0x000fc40000004100 */
[----:B------:R-:W-:Y:S01]  /*0930*/  FMUL.FTZ R53, R45, R58 ;  /* 0x0000003a2d357220 */ /* 0x000fe20000410000 */
[----:B------:R-:W-:Y:S02]  /*0940*/  HADD2.F32 R58, -RZ, R67.H0_H0 ;  /* 0x20000043ff3a7230 */ /* 0x000fe40000004100 */
        /* <DEDUP_REMOVED lines=20> */
.L_x_4851:
        /* <DEDUP_REMOVED lines=8> */
[----:B------:R-:W1:Y:S08]  /*0b10*/  LDC.64 R44, c[0x0][0x428] ;  /* 0x00010a00ff2c7b82 */ /* 0x000e700000000a00 */
[----:B------:R-:W2:Y:S01]  /*0b20*/  LDC.64 R28, c[0x0][0x438] ;  /* 0x00010e00ff1c7b82 */ /* 0x000ea20000000a00 */
[----:B0-----:R-:W-:-:S06]  /*0b30*/  IMAD.WIDE.U32 R40, R11, 0x10, R40 ;  /* 0x000000100b287825 */ /* 0x001fcc00078e0028 */
[----:B------:R-:W3:Y:S01]  /*0b40*/  LDG.E.128 R40, desc[UR6][R40.64] ;  /* 0x0000000628287981 */ /* 0x000ee2000c1e1d00 */
[----:B-1----:R-:W-:-:S06]  /*0b50*/  IMAD.WIDE.U32 R44, R11, 0x10, R44 ;  /* 0x000000100b2c7825 */ /* 0x002fcc00078e002c */
[----:B------:R-:W4:Y:S01]  /*0b60*/  LDG.E.128 R44, desc[UR6][R44.64] ;  /* 0x000000062c2c7981 */ /* 0x000f22000c1e1d00 */
[----:B--2---:R-:W-:-:S06]  /*0b70*/  IMAD.WIDE.U32 R28, R11, 0x10, R28 ;  /* 0x000000100b1c7825 */ /* 0x004fcc00078e001c */
[----:B------:R-:W5:Y:S01]  /*0b80*/  LDG.E.128 R28, desc[UR6][R28.64] ;  /* 0x000000061c1c7981 */ /* 0x000f62000c1e1d00 */
[----:B------:R-:W-:Y:S01]  /*0b90*/  HADD2.F32 R51, -RZ, R8.H0_H0 ;  /* 0x20000008ff337230 */ /* 0x000fe20000004100 */
[----:B------:R-:W-:Y:S01]  /*0ba0*/  IADD3 R68, PT, PT, R11, 0x20, RZ ;  /* 0x000000200b447810 */ /* 0x000fe20007ffe0ff */
[----:B------:R-:W-:Y:S02]  /*0bb0*/  HADD2.F32 R50, -RZ, R65.H1_H1 ;  /* 0x30000041ff327230 */ /* 0x000fe40000004100 */
[C---:B---3--:R-:W-:Y:S01]  /*0bc0*/  FADD.FTZ R10, -R61.reuse, R40 ;  /* 0x000000283d0a7221 */ /* 0x048fe20000010100 */
[C---:B------:R-:W-:Y:S01]  /*0bd0*/  FADD.FTZ R52, -R61.reuse, R41 ;  /* 0x000000293d347221 */ /* 0x040fe20000010100 */
[----:B------:R-:W-:Y:S02]  /*0be0*/  HADD2.F32 R41, -RZ, R9.H0_H0 ;  /* 0x20000009ff297230 */ /* 0x000fe40000004100 */
[----:B------:R-:W-:Y:S01]  /*0bf0*/  FADD.FTZ R42, -R61, R42 ;  /* 0x0000002a3d2a7221 */ /* 0x000fe20000010100 */
[C---:B-----5:R-:W-:Y:S01]  /*0c00*/  FMUL.FTZ R3, R55.reuse, R10 ;  /* 0x0000000a37037220 */ /* 0x060fe20000410000 */
[----:B------:R-:W-:Y:S01]  /*0c10*/  FMUL.FTZ R52, R55, R52 ;  /* 0x0000003437347220 */ /* 0x000fe20000410000 */
[----:B------:R-:W-:Y:S01]  /*0c20*/  FADD.FTZ R64, -R61, R43 ;  /* 0x0000002b3d407221 */ /* 0x000fe20000010100 */
[----:B----4-:R-:W-:Y:S01]  /*0c30*/  FMUL.FTZ R10, R44, R51 ;  /* 0x000000332c0a7220 */ /* 0x010fe20000410000 */
        /* <DEDUP_REMOVED lines=21> */
[----:B------:R-:W-:-:S07]  /*0d90*/  FFMA.FTZ R66, R64, R59, R41 ;  /* 0x0000003b40427223 */ /* 0x000fce0000010029 */
.L_x_4856:
[----:B------:R-:W-:Y:S05]  /*0da0*/  BSYNC.RECONVERGENT B2 ;  /* 0x0000000000027941 */ /* 0x000fea0003800200 */
.L_x_4855:
[----:B------:R-:W-:Y:S05]  /*0db0*/  @!P2 BRA `(.L_x_4854) ;  /* 0x0000000000a4a947 */ /* 0x000fea0003800000 */
[----:B------:R-:W0:Y:S08]  /*0dc0*/  LDC.64 R34, c[0x0][0x3a8] ;  /* 0x0000ea00ff227b82 */ /* 0x000e300000000a00 */
[----:B------:R-:W1:Y:S01]  /*0dd0*/  LDC.64 R32, c[0x0][0x428] ;  /* 0x00010a00ff207b82 */ /* 0x000e620000000a00 */
[----:B0-----:R-:W-:-:S06]  /*0de0*/  IMAD.WIDE.U32 R40, R68, 0x10, R34 ;  /* 0x0000001044287825 */ /* 0x001fcc00078e0022 */
[----:B------:R-:W2:Y:S01]  /*0df0*/  LDG.E.128 R40, desc[UR6][R40.64] ;  /* 0x0000000628287981 */ /* 0x000ea2000c1e1d00 */
[C---:B-1----:R-:W-:Y:S02]  /*0e00*/  IMAD.WIDE.U32 R44, R68.reuse, 0x10, R32 ;  /* 0x00000010442c7825 */ /* 0x042fe400078e0020 */
[----:B------:R-:W0:Y:S04]  /*0e10*/  LDC.64 R32, c[0x0][0x438] ;  /* 0x00010e00ff207b82 */ /* 0x000e280000000a00 */
[----:B------:R-:W3:Y:S01]  /*0e20*/  LDG.E.128 R44, desc[UR6][R44.64] ;  /* 0x000000062c2c7981 */ /* 0x000ee2000c1e1d00 */
[----:B0-----:R-:W-:-:S06]  /*0e30*/  IMAD.WIDE.U32 R32, R68, 0x10, R32 ;  /* 0x0000001044207825 */ /* 0x001fcc00078e0020 */
[----:B------:R-:W5:Y:S01]  /*0e40*/  LDG.E.128 R32, desc[UR6][R32.64] ;  /* 0x0000000620207981 */ /* 0x000f62000c1e1d00 */
[----:B------:R-:W-:Y:S02]  /*0e50*/  HADD2.F32 R58, -RZ, R67.H0_H0 ;  /* 0x20000043ff3a7230 */ /* 0x000fe40000004100 */
[C---:B--2---:R-:W-:Y:S01]  /*0e60*/  FADD.FTZ R48, -R61.reuse, R40 ;  /* 0x000000283d307221 */ /* 0x044fe20000010100 */
[C---:B------:R-:W-:Y:S01]  /*0e70*/  FADD.FTZ R60, -R61.reuse, R43 ;  /* 0x0000002b3d3c7221 */ /* 0x040fe20000010100 */
[----:B------:R-:W-:Y:S01]  /*0e80*/  FADD.FTZ R54, -R61, R41 ;  /* 0x000000293d367221 */ /* 0x000fe20000010100 */
[--C-:B------:R-:W-:Y:S02]  /*0e90*/  HADD2.F32 R43, -RZ, R69.reuse.H1_H1 ;  /* 0x30000045ff2b7230 */ /* 0x100fe40000004100 */
[C---:B-----5:R-:W-:Y:S01]  /*0ea0*/  FMUL.FTZ R49, R55.reuse, R48 ;  /* 0x0000003037317220 */ /* 0x060fe20000410000 */
[----:B------:R-:W-:Y:S02]  /*0eb0*/  HADD2.F32 R40, -RZ, R69.H0_H0 ;  /* 0x20000045ff287230 */ /* 0x000fe40000004100 */
[----:B------:R-:W-:Y:S01]  /*0ec0*/  FMUL.FTZ R48, R55, R54 ;  /* 0x0000003637307220 */ /* 0x000fe20000410000 */
[----:B------:R-:W-:Y:S01]  /*0ed0*/  FADD.FTZ R42, -R61, R42 ;  /* 0x0000002a3d2a7221 */ /* 0x000fe20000010100 */
[----:B---3--:R-:W-:Y:S01]  /*0ee0*/  FMUL.FTZ R54, R43, R44 ;  /* 0x0000002c2b367220 */ /* 0x008fe20000410000 */
[----:B------:R-:W-:-:S02]  /*0ef0*/  HADD2.F32 R43, -RZ, R67.H1_H1 ;  /* 0x30000043ff2b7230 */ /* 0x000fc40000004100 */
        /* <DEDUP_REMOVED lines=21> */
.L_x_4854:
[----:B------:R-:W-:Y:S05]  /*1050*/  BSYNC.RECONVERGENT B1 ;  /* 0x0000000000017941 */ /* 0x000fea0003800200 */
.L_x_4850:
        /* <DEDUP_REMOVED lines=20> */
.L_x_4884:
[----:B-1----:R-:W-:Y:S01]  /*11a0*/  FADD.FTZ R45, R66, R45 ;  /* 0x0000002d422d7221 */ /* 0x002fe20000010000 */
[----:B0-2---:R-:W-:Y:S01]  /*11b0*/  FADD.FTZ R44, R44, R43 ;  /* 0x0000002b2c2c7221 */ /* 0x005fe20000010000 */
[----:B------:R-:W-:Y:S02]  /*11c0*/  BSSY.RECONVERGENT B1, `(.L_x_4858) ;  /* 0x00000c0000017945 */ /* 0x000fe40003800200 */
[----:B------:R-:W-:Y:S01]  /*11d0*/  FMUL.FTZ R45, R45, UR12 ;  /* 0x0000000c2d2d7c20 */ /* 0x000fe20008410000 */
[----:B------:R-:W-:-:S04]  /*11e0*/  FMUL.FTZ R44, R44, UR12 ;  /* 0x0000000c2c2c7c20 */ /* 0x000fc80008410000 */
[----:B------:R-:W-:Y:S01]  /*11f0*/  FSEL R45, R45, RZ, !P3 ;  /* 0x000000ff2d2d7208 */ /* 0x000fe20005800000 */
[----:B------:R-:W-:Y:S06]  /*1200*/  @P1 BRA `(.L_x_4859) ;  /* 0x0000000400681947 */ /* 0x000fec0003800000 */
[----:B------:R-:W-:Y:S04]  /*1210*/  BSSY.RECONVERGENT B2, `(.L_x_4860) ;  /* 0x000002d000027945 */ /* 0x000fe80003800200 */
[----:B------:R-:W-:Y:S05]  /*1220*/  @!P4 BRA `(.L_x_4861) ;  /* 0x0000000000acc947 */ /* 0x000fea0003800000 */
[----:B------:R-:W-:-:S04]  /*1230*/  ISETP.NE.U32.AND P1, PT, RZ, UR14, PT ;  /* 0x0000000eff007c0c */ /* 0x000fc8000bf25070 */
[----:B------:R-:W-:-:S13]  /*1240*/  ISETP.NE.AND.EX P1, PT, RZ, UR15, PT, P1 ;  /* 0x0000000fff007c0c */ /* 0x000fda000bf25310 */
[----:B------:R-:W-:Y:S05]  /*1250*/  @P1 BRA `(.L_x_4862) ;  /* 0x0000000000341947 */ /* 0x000fea0003800000 */
[-CC-:B------:R-:W-:Y:S01]  /*1260*/  FFMA.FTZ R41, R3, R44.reuse, R45.reuse ;  /* 0x0000002c03297223 */ /* 0x180fe2000001002d */
[-CC-:B------:R-:W-:Y:S01]  /*1270*/  FFMA.FTZ R43, R51, R44.reuse, R45.reuse ;  /* 0x0000002c332b7223 */ /* 0x180fe2000001002d */
[-C--:B------:R-:W-:Y:S02]  /*1280*/  FFMA.FTZ R46, R64, R44.reuse, R45 ;  /* 0x0000002c402e7223 */ /* 0x080fe4000001002d */
[----:B------:R-:W-:Y:S01]  /*1290*/  FADD.FTZ R40, R10, -R41 ;  /* 0x800000290a287221 */ /* 0x000fe20000010000 */
[----:B------:R-:W-:Y:S01]  /*12a0*/  FFMA.FTZ R41, R52, R44, R45 ;  /* 0x0000002c34297223 */ /* 0x000fe2000001002d */
[----:B------:R-:W-:Y:S01]  /*12b0*/  FADD.FTZ R42, R56, -R43 ;  /* 0x8000002b382a7221 */ /* 0x000fe20000010000 */
[----:B------:R-:W-:Y:S01]  /*12c0*/  FADD.FTZ R46, R59, -R46 ;  /* 0x8000002e3b2e7221 */ /* 0x000fe20000010000 */
[C---:B-----5:R-:W-:Y:S01]  /*12d0*/  FMUL.FTZ R40, R55.reuse, R40 ;  /* 0x0000002837287220 */ /* 0x060fe20000410000 */
[----:B------:R-:W-:Y:S01]  /*12e0*/  FADD.FTZ R68, R50, -R41 ;  /* 0x8000002932447221 */ /* 0x000fe20000010000 */
[C---:B------:R-:W-:Y:S01]  /*12f0*/  FMUL.FTZ R42, R55.reuse, R42 ;  /* 0x0000002a372a7220 */ /* 0x040fe20000410000 */
[----:B------:R-:W-:-:S02]  /*1300*/  FMUL.FTZ R66, R55, R46 ;  /* 0x0000002e37427220 */ /* 0x000fc40000410000 */
[----:B------:R-:W-:Y:S01]  /*1310*/  FMUL.FTZ R68, R55, R68 ;  /* 0x0000004437447220 */ /* 0x000fe20000410000 */
[----:B------:R-:W-:Y:S06]  /*1320*/  BRA `(.L_x_4863) ;  /* 0x0000000000407947 */ /* 0x000fec0003800000 */
.L_x_4862:
        /* <DEDUP_REMOVED lines=10> */
[C---:B------:R-:W-:Y:S01]  /*13d0*/  FMUL.FTZ R42, R55.reuse, R42 ;  /* 0x0000002a372a7220 */ /* 0x040fe20000410000 */
[----:B------:R-:W-:-:S02]  /*13e0*/  FMUL.FTZ R66, R55, R36 ;  /* 0x0000002437427220 */ /* 0x000fc40000410000 */
[----:B------:R-:W-:Y:S02]  /*13f0*/  MOV R36, R40 ;  /* 0x0000002800247202 */ /* 0x000fe40000000f00 */
[----:B------:R-:W-:Y:S02]  /*1400*/  MOV R37, R68 ;  /* 0x0000004400257202 */ /* 0x000fe40000000f00 */
[----:B------:R-:W-:Y:S02]  /*1410*/  MOV R38, R42 ;  /* 0x0000002a00267202 */ /* 0x000fe40000000f00 */
[----:B------:R-:W-:-:S07]  /*1420*/  MOV R39, R66 ;  /* 0x0000004200277202 */ /* 0x000fce0000000f00 */
.L_x_4863:
[----:B------:R-:W0:Y:S01]  /*1430*/  @P1 LDC.64 R46, c[0x0][0x478] ;  /* 0x00011e00ff2e1b82 */ /* 0x000e220000000a00 */
[-C--:B------:R-:W-:Y:S01]  /*1440*/  FMUL.FTZ R40, R40, R7.reuse ;  /* 0x0000000728287220 */ /* 0x080fe20000410000 */
[-C--:B------:R-:W-:Y:S01]  /*1450*/  FMUL.FTZ R41, R68, R7.reuse ;  /* 0x0000000744297220 */ /* 0x080fe20000410000 */
[-C--:B------:R-:W-:Y:S01]  /*1460*/  FMUL.FTZ R42, R42, R7.reuse ;  /* 0x000000072a2a7220 */ /* 0x080fe20000410000 */
[----:B------:R-:W-:Y:S01]  /*1470*/  FMUL.FTZ R43, R66, R7 ;  /* 0x00000007422b7220 */ /* 0x000fe20000410000 */
[----:B0-----:R-:W-:-:S05]  /*1480*/  @P1 IMAD.WIDE.U32 R46, R11, 0x10, R46 ;  /* 0x000000100b2e1825 */ /* 0x001fca00078e002e */
[----:B------:R0:W-:Y:S02]  /*1490*/  @P1 STG.E.128 desc[UR6][R46.64], R36 ;  /* 0x000000242e001986 */ /* 0x0001e4000c101d06 */
[----:B0-----:R-:W0:Y:S02]  /*14a0*/  LDC.64 R46, c[0x0][0x468] ;  /* 0x00011a00ff2e7b82 */ /* 0x001e240000000a00 */
[C---:B0-----:R-:W-:Y:S01]  /*14b0*/  IMAD.WIDE.U32 R46, R11.reuse, 0x10, R46 ;  /* 0x000000100b2e7825 */ /* 0x041fe200078e002e */
[----:B------:R-:W-:-:S04]  /*14c0*/  IADD3 R11, PT, PT, R11, 0x20, RZ ;  /* 0x000000200b0b7810 */ /* 0x000fc80007ffe0ff */
[----:B------:R0:W-:Y:S03]  /*14d0*/  STG.E.128 desc[UR6][R46.64], R40 ;  /* 0x000000282e007986 */ /* 0x0001e6000c101d06 */
.L_x_4861:
[----:B------:R-:W-:Y:S05]  /*14e0*/  BSYNC.RECONVERGENT B2 ;  /* 0x0000000000027941 */ /* 0x000fea0003800200 */
.L_x_4860:
[----:B------:R-:W-:Y:S05]  /*14f0*/  @!P2 BRA `(.L_x_4864) ;  /* 0x000000080030a947 */ /* 0x000fea0003800000 */
[----:B------:R-:W-:-:S04]  /*1500*/  ISETP.NE.U32.AND P1, PT, RZ, UR14, PT ;  /* 0x0000000eff007c0c */ /* 0x000fc8000bf25070 */
[----:B------:R-:W-:-:S13]  /*1510*/  ISETP.NE.AND.EX P1, PT, RZ, UR15, PT, P1 ;  /* 0x0000000fff007c0c */ /* 0x000fda000bf25310 */
[----:B------:R-:W-:Y:S05]  /*1520*/  @!P1 BRA `(.L_x_4865) ;  /* 0x0000000000449947 */ /* 0x000fea0003800000 */
[-CC-:B------:R-:W-:Y:S01]  /*1530*/  FFMA.FTZ R37, R49, R44.reuse, R45.reuse ;  /* 0x0000002c31257223 */ /* 0x180fe2000001002d */
[-CC-:B------:R-:W-:Y:S01]  /*1540*/  FFMA.FTZ R36, R48, R44.reuse, R45.reuse ;  /* 0x0000002c30247223 */ /* 0x180fe2000001002d */
[-CC-:B------:R-:W-:Y:S01]  /*1550*/  FFMA.FTZ R39, R57, R44.reuse, R45.reuse ;  /* 0x0000002c39277223 */ /* 0x180fe2000001002d */
[----:B------:R-:W-:Y:S01]  /*1560*/  FFMA.FTZ R45, R60, R44, R45 ;  /* 0x0000002c3c2d7223 */ /* 0x000fe2000001002d */
[----:B0-----:R-:W-:Y:S01]  /*1570*/  FADD.FTZ R40, R54, -R37 ;  /* 0x8000002536287221 */ /* 0x001fe20000010000 */
        /* <DEDUP_REMOVED lines=10> */
[----:B------:R-:W-:Y:S01]  /*1620*/  MOV R39, R66 ;  /* 0x0000004200277202 */ /* 0x000fe20000000f00 */
[----:B------:R-:W-:Y:S06]  /*1630*/  BRA `(.L_x_4866) ;  /* 0x0000000000307947 */ /* 0x000fec0003800000 */
.L_x_4865:
        /* <DEDUP_REMOVED lines=11> */
[----:B------:R-:W-:-:S07]  /*16f0*/  FMUL.FTZ R66, R55, R66 ;  /* 0x0000004237427220 */ /* 0x000fce0000410000 */
.L_x_4866:
[----:B------:R-:W0:Y:S01]  /*1700*/  @P1 LDC.64 R46, c[0x0][0x478] ;  /* 0x00011e00ff2e1b82 */ /* 0x000e220000000a00 */
[-C--:B------:R-:W-:Y:S01]  /*1710*/  FMUL.FTZ R40, R40, R7.reuse ;  /* 0x0000000728287220 */ /* 0x080fe20000410000 */
[-C--:B------:R-:W-:Y:S01]  /*1720*/  FMUL.FTZ R41, R68, R7.reuse ;  /* 0x0000000744297220 */ /* 0x080fe20000410000 */
[-C--:B------:R-:W-:Y:S01]  /*1730*/  FMUL.FTZ R42, R42, R7.reuse ;  /* 0x000000072a2a7220 */ /* 0x080fe20000410000 */
[----:B------:R-:W-:-:S04]  /*1740*/  FMUL.FTZ R43, R66, R7 ;  /* 0x00000007422b7220 */ /* 0x000fc80000410000 */
[----:B------:R-:W1:Y:S01]  /*1750*/  LDC.64 R44, c[0x0][0x468] ;  /* 0x00011a00ff2c7b82 */ /* 0x000e620000000a00 */
[----:B0-----:R-:W-:-:S05]  /*1760*/  @P1 IMAD.WIDE.U32 R46, R11, 0x10, R46 ;  /* 0x000000100b2e1825 */ /* 0x001fca00078e002e */
[----:B------:R2:W-:Y:S01]  /*1770*/  @P1 STG.E.128 desc[UR6][R46.64], R36 ;  /* 0x000000242e001986 */ /* 0x0005e2000c101d06 */
[----:B-1----:R-:W-:-:S05]  /*1780*/  IMAD.WIDE.U32 R44, R11, 0x10, R44 ;  /* 0x000000100b2c7825 */ /* 0x002fca00078e002c */
[----:B------:R2:W-:Y:S01]  /*1790*/  STG.E.128 desc[UR6][R44.64], R40 ;  /* 0x000000282c007986 */ /* 0x0005e2000c101d06 */
[----:B------:R-:W-:Y:S05]  /*17a0*/  BRA `(.L_x_4864) ;  /* 0x0000000400847947 */ /* 0x000fea0003800000 */
.L_x_4859:
[----:B------:R-:W-:-:S04]  /*17b0*/  UISETP.NE.U32.AND UP0, UPT, UR14, URZ, UPT ;  /* 0x000000ff0e00728c */ /* 0x000fc8000bf05070 */
[----:B------:R-:W-:-:S09]  /*17c0*/  UISETP.NE.AND.EX UP0, UPT, UR15, URZ, UPT, UP0 ;  /* 0x000000ff0f00728c */ /* 0x000fd2000bf05300 */
[----:B------:R-:W-:Y:S05]  /*17d0*/  BRA.U UP0, `(.L_x_4867) ;  /* 0x0000000100b47547 */ /* 0x000fea000b800000 */
[----:B------:R-:W-:Y:S01]  /*17e0*/  ISETP.GT.U32.AND P1, PT, R2, 0x1f, PT ;  /* 0x0000001f0200780c */ /* 0x000fe20003f24070 */
[----:B------:R-:W-:-:S12]  /*17f0*/  BSSY.RECONVERGENT B2, `(.L_x_4868) ;  /* 0x0000016000027945 */ /* 0x000fd80003800200 */
[----:B------:R-:W-:Y:S05]  /*1800*/  @!P1 BRA `(.L_x_4869) ;  /* 0x0000000000509947 */ /* 0x000fea0003800000 */
[----:B------:R-:W0:Y:S01]  /*1810*/  LDC.64 R46, c[0x0][0x468] ;  /* 0x00011a00ff2e7b82 */ /* 0x000e220000000a00 */
        /* <DEDUP_REMOVED lines=12> */
[-C--:B------:R-:W-:Y:S01]  /*18e0*/  FMUL.FTZ R40, R43, R7.reuse ;  /* 0x000000072b287220 */ /* 0x080fe20000410000 */
[-C--:B------:R-:W-:Y:S01]  /*18f0*/  FMUL.FTZ R41, R42, R7.reuse ;  /* 0x000000072a297220 */ /* 0x080fe20000410000 */
[-C--:B------:R-:W-:Y:S01]  /*1900*/  FMUL.FTZ R42, R66, R7.reuse ;  /* 0x00000007422a7220 */ /* 0x080fe20000410000 */
[----:B------:R-:W-:Y:S01]  /*1910*/  FMUL.FTZ R43, R68, R7 ;  /* 0x00000007442b7220 */ /* 0x000fe20000410000 */
[C---:B0-----:R-:W-:Y:S01]  /*1920*/  IMAD.WIDE.U32 R46, R11.reuse, 0x10, R46 ;  /* 0x000000100b2e7825 */ /* 0x041fe200078e002e */
[----:B------:R-:W-:-:S04]  /*1930*/  IADD3 R11, PT, PT, R11, 0x20, RZ ;  /* 0x000000200b0b7810 */ /* 0x000fc80007ffe0ff */
[----:B------:R0:W-:Y:S03]  /*1940*/  STG.E.128 desc[UR6][R46.64], R40 ;  /* 0x000000282e007986 */ /* 0x0001e6000c101d06 */
.L_x_4869:
[----:B------:R-:W-:Y:S05]  /*1950*/  BSYNC.RECONVERGENT B2 ;  /* 0x0000000000027941 */ /* 0x000fea0003800200 */
.L_x_4868:
[----:B------:R-:W-:Y:S05]  /*1960*/  @!P2 BRA `(.L_x_4864) ;  /* 0x000000040014a947 */ /* 0x000fea0003800000 */
[----:B0-----:R-:W0:Y:S01]  /*1970*/  LDC.64 R46, c[0x0][0x468] ;  /* 0x00011a00ff2e7b82 */ /* 0x001e220000000a00 */
        /* <DEDUP_REMOVED lines=16> */
[----:B0-----:R-:W-:-:S05]  /*1a80*/  IMAD.WIDE.U32 R46, R11, 0x10, R46 ;  /* 0x000000100b2e7825 */ /* 0x001fca00078e002e */
[----:B------:R3:W-:Y:S01]  /*1a90*/  STG.E.128 desc[UR6][R46.64], R40 ;  /* 0x000000282e007986 */ /* 0x0007e2000c101d06 */
[----:B------:R-:W-:Y:S05]  /*1aa0*/  BRA `(.L_x_4864) ;  /* 0x0000000000c47947 */ /* 0x000fea0003800000 */
.L_x_4867:
[----:B------:R-:W-:Y:S04]  /*1ab0*/  BSSY.RECONVERGENT B2, `(.L_x_4870) ;  /* 0x0000019000027945 */ /* 0x000fe80003800200 */
[----:B------:R-:W-:Y:S05]  /*1ac0*/  @!P4 BRA `(.L_x_4871) ;  /* 0x00000000005cc947 */ /* 0x000fea0003800000 */
[----:B------:R-:W0:Y:S01]  /*1ad0*/  LDC.64 R40, c[0x0][0x478] ;  /* 0x00011e00ff287b82 */ /* 0x000e220000000a00 */
[-CC-:B------:R-:W-:Y:S01]  /*1ae0*/  FFMA.FTZ R37, R3, R44.reuse, R45.reuse ;  /* 0x0000002c03257223 */ /* 0x180fe2000001002d */
[-CC-:B------:R-:W-:Y:S01]  /*1af0*/  FFMA.FTZ R39, R51, R44.reuse, R45.reuse ;  /* 0x0000002c33277223 */ /* 0x180fe2000001002d */
[-C--:B------:R-:W-:Y:S02]  /*1b00*/  FFMA.FTZ R42, R64, R44.reuse, R45 ;  /* 0x0000002c402a7223 */ /* 0x080fe4000001002d */
[----:B------:R-:W-:Y:S01]  /*1b10*/  FADD.FTZ R36, R10, -R37 ;  /* 0x800000250a247221 */ /* 0x000fe20000010000 */
[----:B------:R-:W-:Y:S01]  /*1b20*/  FFMA.FTZ R37, R52, R44, R45 ;  /* 0x0000002c34257223 */ /* 0x000fe2000001002d */
[----:B------:R-:W-:Y:S01]  /*1b30*/  FADD.FTZ R39, R56, -R39 ;  /* 0x8000002738277221 */ /* 0x000fe20000010000 */
[----:B------:R-:W1:Y:S01]  /*1b40*/  LDC.64 R46, c[0x0][0x468] ;  /* 0x00011a00ff2e7b82 */ /* 0x000e620000000a00 */
[----:B------:R-:W-:Y:S01]  /*1b50*/  FADD.FTZ R42, R59, -R42 ;  /* 0x8000002a3b2a7221 */ /* 0x000fe20000010000 */
[----:B------:R-:W-:Y:S01]  /*1b60*/  FADD.FTZ R38, R50, -R37 ;  /* 0x8000002532267221 */ /* 0x000fe20000010000 */
[----:B-----5:R-:W-:-:S03]  /*1b70*/  FFMA.FTZ R36, R55, R36, R28 ;  /* 0x0000002437247223 */ /* 0x020fc6000001001c */
[C---:B------:R-:W-:Y:S01]  /*1b80*/  FFMA.FTZ R37, R55.reuse, R38, R29 ;  /* 0x0000002637257223 */ /* 0x040fe2000001001d */
[C---:B------:R-:W-:Y:S01]  /*1b90*/  FFMA.FTZ R38, R55.reuse, R39, R30 ;  /* 0x0000002737267223 */ /* 0x040fe2000001001e */
[----:B------:R-:W-:-:S03]  /*1ba0*/  FFMA.FTZ R39, R55, R42, R31 ;  /* 0x0000002a37277223 */ /* 0x000fc6000001001f */
[-C--:B------:R-:W-:Y:S01]  /*1bb0*/  FMUL.FTZ R42, R38, R7.reuse ;  /* 0x00000007262a7220 */ /* 0x080fe20000410000 */
[----:B------:R-:W-:Y:S01]  /*1bc0*/  FMUL.FTZ R43, R39, R7 ;  /* 0x00000007272b7220 */ /* 0x000fe20000410000 */
[----:B0-----:R-:W-:-:S05]  /*1bd0*/  IMAD.WIDE.U32 R40, R11, 0x10, R40 ;  /* 0x000000100b287825 */ /* 0x001fca00078e0028 */
[----:B------:R0:W-:Y:S01]  /*1be0*/  STG.E.128 desc[UR6][R40.64], R36 ;  /* 0x0000002428007986 */ /* 0x0001e2000c101d06 */
[C---:B-1----:R-:W-:Y:S01]  /*1bf0*/  IMAD.WIDE.U32 R46, R11.reuse, 0x10, R46 ;  /* 0x000000100b2e7825 */ /* 0x042fe200078e002e */
[----:B------:R-:W-:-:S03]  /*1c00*/  IADD3 R11, PT, PT, R11, 0x20, RZ ;  /* 0x000000200b0b7810 */ /* 0x000fc60007ffe0ff */
[-C--:B0-----:R-:W-:Y:S01]  /*1c10*/  FMUL.FTZ R40, R36, R7.reuse ;  /* 0x0000000724287220 */ /* 0x081fe20000410000 */
[----:B------:R-:W-:-:S05]  /*1c20*/  FMUL.FTZ R41, R37, R7 ;  /* 0x0000000725297220 */ /* 0x000fca0000410000 */
[----:B------:R0:W-:Y:S02]  /*1c30*/  STG.E.128 desc[UR6][R46.64], R40 ;  /* 0x000000282e007986 */ /* 0x0001e4000c101d06 */
.L_x_4871:
[----:B------:R-:W-:Y:S05]  /*1c40*/  BSYNC.RECONVERGENT B2 ;  /* 0x0000000000027941 */ /* 0x000fea0003800200 */
.L_x_4870:
[----:B------:R-:W-:Y:S05]  /*1c50*/  @!P2 BRA `(.L_x_4864) ;  /* 0x000000000058a947 */ /* 0x000fea0003800000 */
[----:B------:R-:W1:Y:S01]  /*1c60*/  LDC.64 R36, c[0x0][0x478] ;  /* 0x00011e00ff247b82 */ /* 0x000e620000000a00 */
[-CC-:B------:R-:W-:Y:S01]  /*1c70*/  FFMA.FTZ R38, R48, R44.reuse, R45.reuse ;  /* 0x0000002c30267223 */ /* 0x180fe2000001002d */
[-CC-:B------:R-:W-:Y:S01]  /*1c80*/  FFMA.FTZ R39, R57, R44.reuse, R45.reuse ;  /* 0x0000002c39277223 */ /* 0x180fe2000001002d */
[-CC-:B0-----:R-:W-:Y:S01]  /*1c90*/  FFMA.FTZ R41, R49, R44.reuse, R45.reuse ;  /* 0x0000002c31297223 */ /* 0x181fe2000001002d */
[----:B------:R-:W-:Y:S01]  /*1ca0*/  FFMA.FTZ R43, R60, R44, R45 ;  /* 0x0000002c3c2b7223 */ /* 0x000fe2000001002d */
[----:B------:R-:W-:Y:S01]  /*1cb0*/  FADD.FTZ R38, R53, -R38 ;  /* 0x8000002635267221 */ /* 0x000fe20000010000 */
[----:B------:R-:W-:Y:S01]  /*1cc0*/  FADD.FTZ R39, R62, -R39 ;  /* 0x800000273e277221 */ /* 0x000fe20000010000 */
[----:B------:R-:W-:Y:S01]  /*1cd0*/  FADD.FTZ R41, R54, -R41 ;  /* 0x8000002936297221 */ /* 0x000fe20000010000 */
[----:B------:R-:W0:Y:S01]  /*1ce0*/  LDC.64 R46, c[0x0][0x468] ;  /* 0x00011a00ff2e7b82 */ /* 0x000e220000000a00 */
[----:B------:R-:W-:Y:S01]  /*1cf0*/  FADD.FTZ R40, R58, -R43 ;  /* 0x8000002b3a287221 */ /* 0x000fe20000010000 */
[----:B-1----:R-:W-:-:S04]  /*1d00*/  IMAD.WIDE.U32 R44, R11, 0x10, R36 ;  /* 0x000000100b2c7825 */ /* 0x002fc800078e0024 */
[C---:B-----5:R-:W-:Y:S01]  /*1d10*/  FFMA.FTZ R37, R55.reuse, R38, R33 ;  /* 0x0000002637257223 */ /* 0x060fe20000010021 */
[C---:B------:R-:W-:Y:S01]  /*1d20*/  FFMA.FTZ R38, R55.reuse, R39, R34 ;  /* 0x0000002737267223 */ /* 0x040fe20000010022 */
[C---:B------:R-:W-:Y:S01]  /*1d30*/  FFMA.FTZ R36, R55.reuse, R41, R32 ;  /* 0x0000002937247223 */ /* 0x040fe20000010020 */
[----:B------:R-:W-:Y:S01]  /*1d40*/  FFMA.FTZ R39, R55, R40, R35 ;  /* 0x0000002837277223 */ /* 0x000fe20000010023 */
[-C--:B------:R-:W-:Y:S01]  /*1d50*/  FMUL.FTZ R41, R37, R7.reuse ;  /* 0x0000000725297220 */ /* 0x080fe20000410000 */
[-C--:B------:R-:W-:Y:S01]  /*1d60*/  FMUL.FTZ R42, R38, R7.reuse ;  /* 0x00000007262a7220 */ /* 0x080fe20000410000 */
[----:B------:R-:W-:Y:S01]  /*1d70*/  FMUL.FTZ R40, R36, R7 ;  /* 0x0000000724287220 */ /* 0x000fe20000410000 */
[----:B0-----:R-:W-:-:S04]  /*1d80*/  IMAD.WIDE.U32 R46, R11, 0x10, R46 ;  /* 0x000000100b2e7825 */ /* 0x001fc800078e002e */
[----:B------:R-:W-:Y:S01]  /*1d90*/  FMUL.FTZ R43, R39, R7 ;  /* 0x00000007272b7220 */ /* 0x000fe20000410000 */
[----:B------:R1:W-:Y:S04]  /*1da0*/  STG.E.128 desc[UR6][R44.64], R36 ;  /* 0x000000242c007986 */ /* 0x0003e8000c101d06 */
[----:B------:R1:W-:Y:S02]  /*1db0*/  STG.E.128 desc[UR6][R46.64], R40 ;  /* 0x000000282e007986 */ /* 0x0003e4000c101d06 */
.L_x_4864:
[----:B------:R-:W-:Y:S05]  /*1dc0*/  BSYNC.RECONVERGENT B1 ;  /* 0x0000000000017941 */ /* 0x000fea0003800200 */
.L_x_4858:
[----:B0123--:R-:W0:Y:S02]  /*1dd0*/  LDC.64 R40, c[0x0][0x380] ;  /* 0x0000e000ff287b82 */ /* 0x00fe240000000a00 */
[----:B0-----:R-:W-:-:S04]  /*1de0*/  LEA R5, R40, R5, 0x2 ;  /* 0x0000000528057211 */ /* 0x001fc800078e10ff */
[----:B------:R-:W-:-:S13]  /*1df0*/  ISETP.GE.AND P1, PT, R5, R41, PT ;  /* 0x000000290500720c */ /* 0x000fda0003f26270 */
[----:B------:R-:W-:Y:S05]  /*1e00*/  @!P1 BRA `(.L_x_4872) ;  /* 0xffffffe400709947 */ /* 0x000fea000383ffff */
.L_x_4849:
[----:B------:R-:W-:Y:S05]  /*1e10*/  BSYNC B0 ;  /* 0x0000000000007941 */ /* 0x000fea0003800000 */
.L_x_4848:
[----:B------:R-:W0:Y:S01]  /*1e20*/  S2R R33, SR_TID.X ;  /* 0x0000000000217919 */ /* 0x000e220000002100 */
[----:B------:R-:W-:Y:S01]  /*1e30*/  MOV R2, 0x400 ;  /* 0x0000040000027802 */ /* 0x000fe20000000f00 */
[----:B------:R-:W-:Y:S05]  /*1e40*/  WARPSYNC.ALL ;  /* 0x0000000000007948 */ /* 0x000fea0003800000 */
[----:B------:R-:W1:Y:S01]  /*1e50*/  S2R R3, SR_CgaCtaId ;  /* 0x0000000000037919 */ /* 0x000e620000008800 */
[----:B------:R-:W2:Y:S01]  /*1e60*/  LDCU.128 UR16, c[0x0][0x440] ;  /* 0x00008800ff1077ac */ /* 0x000ea20008000c00 */
[----:B0-----:R-:W-:Y:S02]  /*1e70*/  SHF.R.U32.HI R5, RZ, 0x5, R33 ;  /* 0x00000005ff057819 */ /* 0x001fe40000011621 */
[----:B-1----:R-:W-:-:S02]  /*1e80*/  LEA R2, R3, R2, 0x18 ;  /* 0x0000000203027211 */ /* 0x002fc400078ec0ff */
[----:B------:R-:W-:-:S04]  /*1e90*/  LEA R3, R5, R4, 0x6 ;  /* 0x0000000405037211 */ /* 0x000fc800078e30ff */
[-C--:B------:R-:W-:Y:S02]  /*1ea0*/  LEA R3, R3, R2.reuse, 0x4 ;  /* 0x0000000203037211 */ /* 0x080fe400078e20ff */
[----:B------:R-:W-:-:S03]  /*1eb0*/  LEA R2, R33, R2, 0x2 ;  /* 0x0000000221027211 */ /* 0x000fc600078e10ff */
[----:B------:R-:W-:Y:S04]  /*1ec0*/  STS.128 [R3], R16 ;  /* 0x0000001003007388 */ /* 0x000fe80000000c00 */
[----:B------:R-:W-:Y:S01]  /*1ed0*/  STS.128 [R3+0x200], R24 ;  /* 0x0002001803007388 */ /* 0x000fe20000000c00 */
[----:B------:R-:W-:Y:S06]  /*1ee0*/  BAR.SYNC.DEFER_BLOCKING 0x0 ;  /* 0x0000000000007b1d */ /* 0x000fec0000010000 */
[----:B------:R-:W0:Y:S04]  /*1ef0*/  LDS R4, [R2] ;  /* 0x0000000002047984 */ /* 0x000e280000000800 */
[----:B-----5:R-:W1:Y:S04]  /*1f00*/  LDS R7, [R2+0x400] ;  /* 0x0004000002077984 */ /* 0x020e680000000800 */
        /* <DEDUP_REMOVED lines=24> */
[----:B------:R-:W-:Y:S01]  /*2090*/  SHF.L.U32 R0, R12, 0x2, RZ ;  /* 0x000000020c007819 */ /* 0x000fe200000006ff */
[----:B------:R-:W0:Y:S01]  /*20a0*/  LDS R10, [R2] ;  /* 0x00000000020a7984 */ /* 0x000e220000000800 */
[----:B------:R-:W-:-:S02]  /*20b0*/  ISETP.GE.U32.AND P1, PT, R3, 0x100, PT ;  /* 0x000001000300780c */ /* 0x000fc40003f26070 */
[----:B------:R-:W-:Y:S01]  /*20c0*/  SHF.L.U64.HI R3, R12, 0x2, R15 ;  /* 0x000000020c037819 */ /* 0x000fe2000001020f */
[----:B------:R-:W1:Y:S01]  /*20d0*/  LDS R19, [R2+0x400] ;  /* 0x0004000002137984 */ /* 0x000e620000000800 */
[C---:B------:R-:W-:Y:S02]  /*20e0*/  IADD3 R12, P2, PT, R0.reuse, UR18, RZ ;  /* 0x00000012000c7c10 */ /* 0x040fe4000ff5e0ff */
[----:B------:R-:W-:Y:S01]  /*20f0*/  IADD3 R0, P3, PT, R0, UR16, RZ ;  /* 0x0000001000007c10 */ /* 0x000fe2000ff7e0ff */
[----:B------:R-:W2:Y:S01]  /*2100*/  LDS R27, [R2+0x800] ;  /* 0x00080000021b7984 */ /* 0x000ea20000000800 */
[C---:B------:R-:W-:Y:S02]  /*2110*/  IADD3.X R15, PT, PT, R3.reuse, UR19, RZ, P2, !PT ;  /* 0x00000013030f7c10 */ /* 0x040fe400097fe4ff */
[----:B------:R-:W-:Y:S01]  /*2120*/  IADD3.X R7, PT, PT, R3, UR17, RZ, P3, !PT ;  /* 0x0000001103077c10 */ /* 0x000fe20009ffe4ff */
[----:B------:R-:W3:Y:S01]  /*2130*/  LDS R16, [R2+0x200] ;  /* 0x0002000002107984 */ /* 0x000ee20000000800 */
[----:B------:R-:W-:-:S02]  /*2140*/  @P0 MOV R3, R15 ;  /* 0x0000000f00030202 */ /* 0x000fc40000000f00 */
[----:B------:R-:W-:Y:S01]  /*2150*/  @P0 MOV R4, R0 ;  /* 0x0000000000040202 */ /* 0x000fe20000000f00 */
[----:B------:R-:W4:Y:S01]  /*2160*/  LDS R31, [R2+0xc00] ;  /* 0x000c0000021f7984 */ /* 0x000f220000000800 */
[-C--:B------:R-:W-:Y:S02]  /*2170*/  @P0 MOV R5, R7.reuse ;  /* 0x0000000700050202 */ /* 0x080fe40000000f00 */
[----:B------:R-:W-:Y:S01]  /*2180*/  @P0 IADD3 R0, P3, PT, R0, 0x200, RZ ;  /* 0x0000020000000810 */ /* 0x000fe20007f7e0ff */
[----:B------:R-:W4:Y:S03]  /*2190*/  LDS R25, [R2+0x600] ;  /* 0x0006000002197984 */ /* 0x000f260000000800 */
[----:B------:R-:W-:Y:S01]  /*21a0*/  @P0 IADD3.X R7, PT, PT, RZ, R7, RZ, P3, !PT ;  /* 0x00000007ff070210 */ /* 0x000fe20001ffe4ff */
[----:B------:R-:W4:Y:S04]  /*21b0*/  LDS R29, [R2+0xa00] ;  /* 0x000a0000021d7984 */ /* 0x000f280000000800 */
[----:B------:R0:W4:Y:S02]  /*21c0*/  LDS R13, [R2+0xe00] ;  /* 0x000e0000020d7984 */ /* 0x0001240000000800 */
[----:B0-----:R-:W-:-:S02]  /*21d0*/  @P0 MOV R2, R12 ;  /* 0x0000000c00020202 */ /* 0x001fc40000000f00 */
[----:B------:R-:W-:Y:S01]  /*21e0*/  @P0 IADD3 R12, P2, PT, R12, 0x200, RZ ;  /* 0x000002000c0c0810 */ /* 0x000fe20007f5e0ff */
[----:B------:R-:W-:-:S03]  /*21f0*/  FADD.FTZ R10, RZ, R10 ;  /* 0x0000000aff0a7221 */ /* 0x000fc60000010000 */
[----:B------:R-:W-:Y:S01]  /*2200*/  @P0 IADD3.X R15, PT, PT, RZ, R15, RZ, P2, !PT ;  /* 0x0000000fff0f0210 */ /* 0x000fe200017fe4ff */
        /* <DEDUP_REMOVED lines=17> */
.L_x_4857:
[----:B------:R-:W-:Y:S01]  /*2320*/  HFMA2 R42, -RZ, RZ, 0, 5.9604644775390625e-08 ;  /* 0x00000001ff2a7431 */ /* 0x000fe200000001ff */
[----:B------:R-:W-:Y:S01]  /*2330*/  BSSY B1, `(.L_x_4873) ;  /* 0x0000006000017945 */ /* 0x000fe20003800000 */
[----:B------:R-:W-:Y:S02]  /*2340*/  MOV R41, 0x1f ;  /* 0x0000001f00297802 */ /* 0x000fe40000000f00 */
[----:B------:R-:W-:-:S07]  /*2350*/  MOV R40, 0xffffffff ;  /* 0xffffffff00287802 */ /* 0x000fce0000000f00 */
[----:B-----5:R-:W-:Y:S05]  /*2360*/  WARPSYNC.COLLECTIVE R40, `(.L_x_4874) ;  /* 0x0000000028087348 */ /* 0x020fea0003c00000 */
[----:B------:R0:W1:Y:S02]  /*2370*/  SHFL.BFLY P5, R43, R63, R42, R41 ;  /* 0x0c00002a3f2b7389 */ /* 0x00006400000a0029 */
[----:B01---5:R-:W-:Y:S05]  /*2380*/  ENDCOLLECTIVE ;  /* 0x000000000000791b */ /* 0x023fea0003800000 */
.L_x_4874:
[----:B------:R-:W-:Y:S05]  /*2390*/  BSYNC B1 ;  /* 0x0000000000017941 */ /* 0x000fea0003800000 */
.L_x_4873:
        /* <DEDUP_REMOVED lines=8> */
.L_x_4875:
[----:B------:R-:W-:Y:S01]  /*2420*/  HFMA2 R42, -RZ, RZ, 0, 1.1920928955078125e-07 ;  /* 0x00000002ff2a7431 */ /* 0x000fe200000001ff */
[----:B------:R-:W-:Y:S02]  /*2430*/  MOV R63, R44 ;  /* 0x0000002c003f7202 */ /* 0x000fe40000000f00 */
[----:B------:R-:W-:-:S07]  /*2440*/  MOV R45, R43 ;  /* 0x0000002b002d7202 */ /* 0x000fce0000000f00 */
[----:B------:R-:W-:Y:S05]  /*2450*/  WARPSYNC.COLLECTIVE R40, `(.L_x_4876) ;  /* 0x0000000028087348 */ /* 0x000fea0003c00000 */
[----:B------:R0:W1:Y:S02]  /*2460*/  SHFL.BFLY P5, R43, R63, R42, R41 ;  /* 0x0c00002a3f2b7389 */ /* 0x00006400000a0029 */
[----:B01----:R-:W-:Y:S05]  /*2470*/  ENDCOLLECTIVE ;  /* 0x000000000000791b */ /* 0x003fea0003800000 */
.L_x_4876:
[----:B------:R-:W-:-:S05]  /*2480*/  FADD.FTZ R45, R45, R66 ;  /* 0x000000422d2d7221 */ /* 0x000fca0000010000 */
[----:B------:R-:W-:Y:S01]  /*2490*/  MOV R63, R45 ;  /* 0x0000002d003f7202 */ /* 0x000fe20000000f00 */
[----:B------:R-:W-:-:S07]  /*24a0*/  FADD.FTZ R46, R44, R43 ;  /* 0x0000002b2c2e7221 */ /* 0x000fce0000010000 */
[----:B------:R-:W-:Y:S05]  /*24b0*/  WARPSYNC.COLLECTIVE R40, `(.L_x_4877) ;  /* 0x0000000028087348 */ /* 0x000fea0003c00000 */
[----:B------:R0:W1:Y:S02]  /*24c0*/  SHFL.BFLY P5, R43, R63, R42, R41 ;  /* 0x0c00002a3f2b7389 */ /* 0x00006400000a0029 */
[----:B01----:R-:W-:Y:S05]  /*24d0*/  ENDCOLLECTIVE ;  /* 0x000000000000791b */ /* 0x003fea0003800000 */
.L_x_4877:
[----:B------:R-:W-:Y:S01]  /*24e0*/  HFMA2 R42, -RZ, RZ, 0, 2.384185791015625e-07 ;  /* 0x00000004ff2a7431 */ /* 0x000fe200000001ff */
[----:B------:R-:W-:Y:S02]  /*24f0*/  MOV R63, R46 ;  /* 0x0000002e003f7202 */ /* 0x000fe40000000f00 */
[----:B------:R-:W-:-:S07]  /*2500*/  MOV R68, R43 ;  /* 0x0000002b00447202 */ /* 0x000fce0000000f00 */
[----:B------:R-:W-:Y:S05]  /*2510*/  WARPSYNC.COLLECTIVE R40, `(.L_x_4878) ;  /* 0x0000000028087348 */ /* 0x000fea0003c00000 */
[----:B------:R0:W1:Y:S02]  /*2520*/  SHFL.BFLY P5, R43, R63, R42, R41 ;  /* 0x0c00002a3f2b7389 */ /* 0x00006400000a0029 */
[----:B01----:R-:W-:Y:S05]  /*2530*/  ENDCOLLECTIVE ;  /* 0x000000000000791b */ /* 0x003fea0003800000 */
.L_x_4878:
[----:B------:R-:W-:-:S05]  /*2540*/  FADD.FTZ R47, R45, R68 ;  /* 0x000000442d2f7221 */ /* 0x000fca0000010000 */
[----:B------:R-:W-:Y:S01]  /*2550*/  MOV R63, R47 ;  /* 0x0000002f003f7202 */ /* 0x000fe20000000f00 */
[----:B------:R-:W-:-:S07]  /*2560*/  FADD.FTZ R61, R46, R43 ;  /* 0x0000002b2e3d7221 */ /* 0x000fce0000010000 */
[----:B------:R-:W-:Y:S05]  /*2570*/  WARPSYNC.COLLECTIVE R40, `(.L_x_4879) ;  /* 0x0000000028087348 */ /* 0x000fea0003c00000 */
[----:B------:R0:W1:Y:S02]  /*2580*/  SHFL.BFLY P5, R43, R63, R42, R41 ;  /* 0x0c00002a3f2b7389 */ /* 0x00006400000a0029 */
[----:B01----:R-:W-:Y:S05]  /*2590*/  ENDCOLLECTIVE ;  /* 0x000000000000791b */ /* 0x003fea0003800000 */
.L_x_4879:
[----:B------:R-:W-:Y:S01]  /*25a0*/  HFMA2 R42, -RZ, RZ, 0, 4.76837158203125e-07 ;  /* 0x00000008ff2a7431 */ /* 0x000fe200000001ff */
[----:B------:R-:W-:Y:S02]  /*25b0*/  MOV R63, R61 ;  /* 0x0000003d003f7202 */ /* 0x000fe40000000f00 */
[----:B------:R-:W-:-:S07]  /*25c0*/  MOV R68, R43 ;  /* 0x0000002b00447202 */ /* 0x000fce0000000f00 */
[----:B------:R-:W-:Y:S05]  /*25d0*/  WARPSYNC.COLLECTIVE R40, `(.L_x_4880) ;  /* 0x0000000028087348 */ /* 0x000fea0003c00000 */
[----:B------:R0:W1:Y:S02]  /*25e0*/  SHFL.BFLY P5, R43, R63, R42, R41 ;  /* 0x0c00002a3f2b7389 */ /* 0x00006400000a0029 */
[----:B01----:R-:W-:Y:S05]  /*25f0*/  ENDCOLLECTIVE ;  /* 0x000000000000791b */ /* 0x003fea0003800000 */
.L_x_4880:
[----:B------:R-:W-:-:S05]  /*2600*/  FADD.FTZ R68, R47, R68 ;  /* 0x000000442f447221 */ /* 0x000fca0000010000 */
[----:B------:R-:W-:Y:S01]  /*2610*/  MOV R63, R68 ;  /* 0x00000044003f7202 */ /* 0x000fe20000000f00 */
[----:B------:R-:W-:-:S07]  /*2620*/  FADD.FTZ R66, R61, R43 ;  /* 0x0000002b3d427221 */ /* 0x000fce0000010000 */
[----:B------:R-:W-:Y:S05]  /*2630*/  WARPSYNC.COLLECTIVE R40, `(.L_x_4881) ;  /* 0x0000000028087348 */ /* 0x000fea0003c00000 */
[----:B------:R0:W1:Y:S02]  /*2640*/  SHFL.BFLY P5, R43, R63, R42, R41 ;  /* 0x0c00002a3f2b7389 */ /* 0x00006400000a0029 */
[----:B01----:R-:W-:Y:S05]  /*2650*/  ENDCOLLECTIVE ;  /* 0x000000000000791b */ /* 0x003fea0003800000 */
.L_x_4881:
[----:B------:R-:W-:Y:S01]  /*2660*/  HFMA2 R42, -RZ, RZ, 0, 9.5367431640625e-07 ;  /* 0x00000010ff2a7431 */ /* 0x000fe200000001ff */
[----:B------:R-:W-:Y:S02]  /*2670*/  MOV R63, R66 ;  /* 0x00000042003f7202 */ /* 0x000fe40000000f00 */
[----:B------:R-:W-:-:S07]  /*2680*/  MOV R45, R43 ;  /* 0x0000002b002d7202 */ /* 0x000fce0000000f00 */
[----:B------:R-:W-:Y:S05]  /*2690*/  WARPSYNC.COLLECTIVE R40, `(.L_x_4882) ;  /* 0x0000000028087348 */ /* 0x000fea0003c00000 */
[----:B------:R0:W1:Y:S02]  /*26a0*/  SHFL.BFLY P5, R43, R63, R42, R41 ;  /* 0x0c00002a3f2b7389 */ /* 0x00006400000a0029 */
[----:B01----:R-:W-:Y:S05]  /*26b0*/  ENDCOLLECTIVE ;  /* 0x000000000000791b */ /* 0x003fea0003800000 */
.L_x_4882:
[----:B------:R-:W-:-:S05]  /*26c0*/  FADD.FTZ R44, R68, R45 ;  /* 0x0000002d442c7221 */ /* 0x000fca0000010000 */
[----:B------:R-:W-:Y:S02]  /*26d0*/  MOV R63, R44 ;  /* 0x0000002c003f7202 */ /* 0x000fe40000000f00 */
[----:B------:R-:W-:-:S07]  /*26e0*/  MOV R45, R43 ;  /* 0x0000002b002d7202 */ /* 0x000fce0000000f00 */
[----:B------:R-:W-:Y:S05]  /*26f0*/  WARPSYNC.COLLECTIVE R40, `(.L_x_4883) ;  /* 0x0000000028087348 */ /* 0x000fea0003c00000 */
[----:B------:R0:W1:Y:S02]  /*2700*/  SHFL.BFLY P5, R43, R63, R42, R41 ;  /* 0x0c00002a3f2b7389 */ /* 0x00006400000a0029 */
[----:B01----:R-:W-:Y:S05]  /*2710*/  ENDCOLLECTIVE ;  /* 0x000000000000791b */ /* 0x003fea0003800000 */
.L_x_4883:
[----:B------:R-:W-:Y:S05]  /*2720*/  BRA `(.L_x_4884) ;  /* 0xffffffe8009c7947 */ /* 0x000fea000383ffff */
.L_x_4885:
        /* <DEDUP_REMOVED lines=13> */
.L_x_6496:


//--------------------- .text._ZN10layer_norm13ln_bwd_kernelINS_13Kernel_traitsI6__halfffffjLj256ELj1ELj4ELj1ELj16ENS_18Kernel_traits_baseILj256ES2_ffffjLj128EEEEELb0ELb0ELb0ELb1EEEvNS_9BwdParamsE --------------------------
	.section	.text._ZN10layer_norm13ln_bwd_kernelINS_13Kernel_traitsI6__halfffffjLj256ELj1ELj4ELj1ELj16ENS_18Kernel_traits_baseILj256ES2_ffffjLj128EEEEELb0ELb0ELb0ELb1EEEvNS_9BwdParamsE,"ax",@progbits
	.align	128
        .global         _ZN10layer_norm13ln_bwd_kernelINS_13Kernel_traitsI6__halfffffjLj256ELj1ELj4ELj1ELj16ENS_18Kernel_traits_baseILj256ES2_ffffjLj128EEEEELb0ELb0ELb0ELb1EEEvNS_9BwdParamsE
        .type           _ZN10layer_norm13ln_bwd_kernelINS_13Kernel_traitsI6__halfffffjLj256ELj1ELj4ELj1ELj16ENS_18Kernel_traits_baseILj256ES2_ffffjLj128EEEEELb0ELb0ELb0ELb1EEEvNS_9BwdParamsE,@function
        .size           _ZN10layer_norm13ln_bwd_kernelINS_13Kernel_traitsI6__halfffffjLj256ELj1ELj4ELj1ELj16ENS_18Kernel_traits_baseILj256ES2_ffffjLj128EEEEELb0ELb0ELb0ELb1EEEvNS_9BwdParamsE,(.L_x_6497 - _ZN10layer_norm13ln_bwd_kernelINS_13Kernel_traitsI6__halfffffjLj256ELj1ELj4ELj1ELj16ENS_18Kernel_traits_baseILj256ES2_ffffjLj128EEEEELb0ELb0ELb0ELb1EEEvNS_9BwdParamsE)
        .other          _ZN10layer_norm13ln_bwd_kernelINS_13Kernel_traitsI6__halfffffjLj256ELj1ELj4ELj1ELj16ENS_18Kernel_traits_baseILj256ES2_ffffjLj128EEEEELb0ELb0ELb0ELb1EEEvNS_9BwdParamsE,@"STO_CUDA_ENTRY STV_DEFAULT"
_ZN10layer_norm13ln_bwd_kernelINS_13Kernel_traitsI6__halfffffjLj256ELj1ELj4ELj1ELj16ENS_18Kernel_traits_baseILj256ES2_ffffjLj128EEEEELb0ELb0ELb0ELb1EEEvNS_9BwdParamsE:
.text._ZN10layer_norm13ln_bwd_kernelINS_13Kernel_traitsI6__halfffffjLj256ELj1ELj4ELj1ELj16ENS_18Kernel_traits_baseILj256ES2_ffffjLj128EEEEELb0ELb0ELb0ELb1EEEvNS_9BwdParamsE:
        /* <DEDUP_REMOVED lines=25> */
[----:B------:R-:W1:Y:S04]  /*0190*/  LDCU.64 UR8, c[0x0][0x3e0] ;  /* 0x00007c00ff0877ac */ /* 0x000e680008000a00 */
[----:B0-----:R-:W-:-:S05]  /*01a0*/  IMAD.WIDE.U32 R2, R5, 0x8, R2 ;  /* 0x0000000805027825 */ /* 0x001fca00078e0002 */
[----:B------:R-:W2:Y:S04]  /*01b0*/  LDG.E.64 R10, desc[UR6][R2.64+0x100] ;  /* 0x00010006020a7981 */ /* 0x000ea8000c1e1b00 */
[----:B------:R0:W3:Y:S01]  /*01c0*/  LDG.E.64 R12, desc[UR6][R2.64] ;  /* 0x00000006020c7981 */ /* 0x0000e2000c1e1b00 */
        /* <DEDUP_REMOVED lines=8> */
[----:B------:R-:W-:Y:S02]  /*0250*/  MOV R9, RZ ;  /* 0x000000ff00097202 */ /* 0x000fe40000000f00 */
[----:B0-----:R-:W-:Y:S02]  /*0260*/  CS2R R2, SRZ ;  /* 0x0000000000027805 */ /* 0x001fe4000001ff00 */
[----:B------:R-:W-:-:S02]  /*0270*/  CS2R R6, SRZ ;  /* 0x0000000000067805 */ /* 0x000fc4000001ff00 */
[--C-:B--2---:R-:W-:Y:S02]  /*0280*/  SHF.R.U64 R62, R10, 0x10, R11.reuse ;  /* 0x000000100a3e7819 */ /* 0x104fe4000000120b */
[----:B------:R-:W-:Y:S02]  /*0290*/  SHF.R.U32.HI R69, RZ, 0x10, R11 ;  /* 0x00000010ff457819 */ /* 0x000fe4000001160b */
[--C-:B---3--:R-:W-:Y:S02]  /*02a0*/  SHF.R.U64 R4, R12, 0x10, R13.reuse ;  /* 0x000000100c047819 */ /* 0x108fe4000000120d */
[----:B------:R-:W-:Y:S02]  /*02b0*/  SHF.R.U32.HI R5, RZ, 0x10, R13 ;  /* 0x00000010ff057819 */ /* 0x000fe4000001160d */
[----:B------:R-:W-:Y:S02]  /*02c0*/  PRMT R62, R62, 0x5410, R4 ;  /* 0x000054103e3e7816 */ /* 0x000fe40000000004 */
[----:B------:R-:W-:-:S02]  /*02d0*/  PRMT R69, R69, 0x5410, R5 ;  /* 0x0000541045457816 */ /* 0x000fc40000000005 */
[----:B------:R-:W-:-:S07]  /*02e0*/  CS2R R4, SRZ ;  /* 0x0000000000047805 */ /* 0x000fce000001ff00 */
.L_x_4896:
[----:B------:R-:W0:Y:S08]  /*02f0*/  LDC.64 R28, c[0x0][0x3c0] ;  /* 0x0000f000ff1c7b82 */ /* 0x000e300000000a00 */
[----:B------:R-:W1:Y:S08]  /*0300*/  @P0 LDC.64 R26, c[0x0][0x3e0] ;  /* 0x0000f800ff1a0b82 */ /* 0x000e700000000a00 */
[----:B------:R-:W2:Y:S01]  /*0310*/  LDC.64 R24, c[0x0][0x3c8] ;  /* 0x0000f200ff187b82 */ /* 0x000ea20000000a00 */
[----:B------:R-:W-:Y:S01]  /*0320*/  MOV R8, 0x3f800000 ;  /* 0x3f80000000087802 */ /* 0x000fe20000000f00 */
[----:B0-----:R-:W-:-:S06]  /*0330*/  IMAD.WIDE R28, R0, 0x4, R28 ;  /* 0x00000004001c7825 */ /* 0x001fcc00078e021c */
[----:B------:R-:W0:Y:S01]  /*0340*/  LDC.U8 R33, c[0x0][0x410] ;  /* 0x00010400ff217b82 */ /* 0x000e220000000000 */
[----:B------:R-:W3:Y:S01]  /*0350*/  LDG.E R28, desc[UR6][R28.64] ;  /* 0x000000061c1c7981 */ /* 0x000ee2000c1e1900 */
[----:B-1----:R-:W-:-:S05]  /*0360*/  @P0 IMAD.WIDE R26, R0, 0x4, R26 ;  /* 0x00000004001a0825 */ /* 0x002fca00078e021a */
[----:B------:R1:W5:Y:S01]  /*0370*/  @P0 LDG.E R8, desc[UR6][R26.64] ;  /* 0x000000061a080981 */ /* 0x000362000c1e1900 */
[----:B--2---:R-:W-:-:S05]  /*0380*/  IMAD.WIDE R24, R0, 0x4, R24 ;  /* 0x0000000400187825 */ /* 0x004fca00078e0218 */
[----:B------:R1:W5:Y:S01]  /*0390*/  LDG.E R44, desc[UR6][R24.64] ;  /* 0x00000006182c7981 */ /* 0x000362000c1e1900 */
[----:B------:R-:W2:Y:S01]  /*03a0*/  S2R R32, SR_TID.X ;  /* 0x0000000000207919 */ /* 0x000ea20000002100 */
[----:B------:R-:W-:Y:S01]  /*03b0*/  ISETP.NE.U32.AND P1, PT, RZ, UR10, PT ;  /* 0x0000000aff007c0c */ /* 0x000fe2000bf25070 */
[----:B------:R-:W-:-:S03]  /*03c0*/  IMAD R30, R0, UR12, RZ ;  /* 0x0000000c001e7c24 */ /* 0x000fc6000f8e02ff */
[----:B------:R-:W-:Y:S02]  /*03d0*/  ISETP.NE.AND.EX P1, PT, RZ, UR11, PT, P1 ;  /* 0x0000000bff007c0c */ /* 0x000fe4000bf25310 */
[----:B------:R-:W-:Y:S02]  /*03e0*/  SHF.R.S32.HI R31, RZ, 0x1f, R30 ;  /* 0x0000001fff1f7819 */ /* 0x000fe4000001141e */
[----:B0-----:R-:W-:Y:S02]  /*03f0*/  ISETP.NE.AND P2, PT, R33, RZ, PT ;  /* 0x000000ff2100720c */ /* 0x001fe40003f45270 */
[----:B------:R-:W-:Y:S02]  /*0400*/  LEA.HI R31, R31, R30, RZ, 0x2 ;  /* 0x0000001e1f1f7211 */ /* 0x000fe400078f10ff */
[----:B--2---:R-:W-:-:S04]  /*0410*/  LOP3.LUT R50, R32, 0x1f, RZ, 0xc0, !PT ;  /* 0x0000001f20327812 */ /* 0x004fc800078ec0ff */
[----:B------:R-:W-:Y:S02]  /*0420*/  LEA.HI.SX32 R50, R31, R50, 0x1e ;  /* 0x000000321f327211 */ /* 0x000fe400078ff2ff */
[----:B---3--:R-:W-:Y:S01]  /*0430*/  FSEL R46, R28, RZ, !P2 ;  /* 0x000000ff1c2e7208 */ /* 0x008fe20005000000 */
[----:B-1----:R-:W-:Y:S06]  /*0440*/  @P1 BRA `(.L_x_4889) ;  /* 0x0000000400101947 */ /* 0x002fec0003800000 */
[----:B------:R-:W0:Y:S01]  /*0450*/  LDC.64 R36, c[0x0][0x3a8] ;  /* 0x0000ea00ff247b82 */ /* 0x000e220000000a00 */
[----:B------:R-:W-:-:S07]  /*0460*/  IADD3 R52, PT, PT, R50, 0x20, RZ ;  /* 0x0000002032347810 */ /* 0x000fce0007ffe0ff */
[----:B------:R-:W1:Y:S01]  /*0470*/  LDC.64 R24, c[0x0][0x428] ;  /* 0x00010a00ff187b82 */ /* 0x000e620000000a00 */
[----:B0-----:R-:W-:-:S04]  /*0480*/  IMAD.WIDE.U32 R32, R50, 0x10, R36 ;  /* 0x0000001032207825 */ /* 0x001fc800078e0024 */
[----:B------:R-:W-:Y:S02]  /*0490*/  IMAD.WIDE.U32 R36, R52, 0x10, R36 ;  /* 0x0000001034247825 */ /* 0x000fe400078e0024 */
[----:B------:R-:W2:Y:S02]  /*04a0*/  LDG.E.128 R32, desc[UR6][R32.64] ;  /* 0x0000000620207981 */ /* 0x000ea4000c1e1d00 */
[--C-:B-1----:R-:W-:Y:S02]  /*04b0*/  IMAD.WIDE.U32 R28, R50, 0x10, R24.reuse ;  /* 0x00000010321c7825 */ /* 0x102fe400078e0018 */
[----:B------:R-:W3:Y:S02]  /*04c0*/  LDG.E.128 R36, desc[UR6][R36.64] ;  /* 0x0000000624247981 */ /* 0x000ee4000c1e1d00 */
[----:B------:R-:W-:Y:S02]  /*04d0*/  IMAD.WIDE.U32 R24, R52, 0x10, R24 ;  /* 0x0000001034187825 */ /* 0x000fe400078e0018 */
[----:B------:R-:W4:Y:S04]  /*04e0*/  LDG.E.128 R28, desc[UR6][R28.64] ;  /* 0x000000061c1c7981 */ /* 0x000f28000c1e1d00 */
[----:B------:R-:W4:Y:S01]  /*04f0*/  LDG.E.128 R24, desc[UR6][R24.64] ;  /* 0x0000000618187981 */ /* 0x000f22000c1e1d00 */
[----:B------:R-:W-:-:S02]  /*0500*/  HADD2.F32 R61, -RZ, R12.H0_H0 ;  /* 0x2000000cff3d7230 */ /* 0x000fc40000004100 */
[----:B------:R-:W-:Y:S02]  /*0510*/  HADD2.F32 R60, -RZ, R62.H1_H1 ;  /* 0x3000003eff3c7230 */ /* 0x000fe40000004100 */
[----:B------:R-:W-:Y:S02]  /*0520*/  HADD2.F32 R59, -RZ, R13.H0_H0 ;  /* 0x2000000dff3b7230 */ /* 0x000fe40000004100 */
[----:B------:R-:W-:Y:S02]  /*0530*/  HADD2.F32 R58, -RZ, R69.H1_H1 ;  /* 0x30000045ff3a7230 */ /* 0x000fe40000004100 */
[----:B------:R-:W-:Y:S02]  /*0540*/  HADD2.F32 R57, -RZ, R10.H0_H0 ;  /* 0x2000000aff397230 */ /* 0x000fe40000004100 */
[C---:B--2---:R-:W-:Y:S01]  /*0550*/  FADD.FTZ R53, -R46.reuse, R32 ;  /* 0x000000202e357221 */ /* 0x044fe20000010100 */
[C---:B------:R-:W-:Y:S01]  /*0560*/  FADD.FTZ R49, -R46.reuse, R33 ;  /* 0x000000212e317221 */ /* 0x040fe20000010100 */
[C---:B------:R-:W-:Y:S01]  /*0570*/  FADD.FTZ R47, -R46.reuse, R35 ;  /* 0x000000232e2f7221 */ /* 0x040fe20000010100 */
[----:B------:R-:W-:Y:S01]  /*0580*/  FADD.FTZ R51, -R46, R34 ;  /* 0x000000222e337221 */ /* 0x000fe20000010100 */
[----:B-----5:R-:W-:Y:S01]  /*0590*/  FMUL.FTZ R32, R44, R53 ;  /* 0x000000352c207220 */ /* 0x020fe20000410000 */
[----:B---3--:R-:W-:Y:S01]  /*05a0*/  FADD.FTZ R35, -R46, R36 ;  /* 0x000000242e237221 */ /* 0x008fe20000010100 */
[----:B------:R-:W-:-:S02]  /*05b0*/  HADD2.F32 R36, -RZ, R62.H0_H0 ;  /* 0x2000003eff247230 */ /* 0x000fc40000004100 */
[----:B------:R-:W-:Y:S01]  /*05c0*/  FMUL.FTZ R56, R44, R49 ;  /* 0x000000312c387220 */ /* 0x000fe20000410000 */
[----:B----4-:R-:W-:Y:S01]  /*05d0*/  FMUL.FTZ R61, R28, R61 ;  /* 0x0000003d1c3d7220 */ /* 0x010fe20000410000 */
[----:B------:R-:W-:Y:S01]  /*05e0*/  FMUL.FTZ R60, R29, R60 ;  /* 0x0000003c1d3c7220 */ /* 0x000fe20000410000 */
[C---:B------:R-:W-:Y:S01]  /*05f0*/  FADD.FTZ R63, -R46.reuse, R39 ;  /* 0x000000272e3f7221 */ /* 0x040fe20000010100 */
[----:B------:R-:W-:Y:S01]  /*0600*/  FADD.FTZ R33, -R46, R37 ;  /* 0x000000252e217221 */ /* 0x000fe20000010100 */
[----:B------:R-:W-:Y:S01]  /*0610*/  FADD.FTZ R49, RZ, R61 ;  /* 0x0000003dff317221 */ /* 0x000fe20000010000 */
[----:B------:R-:W-:Y:S01]  /*0620*/  FFMA.FTZ R65, R32, R61, RZ ;  /* 0x0000003d20417223 */ /* 0x000fe200000100ff */
[----:B------:R-:W-:Y:S02]  /*0630*/  HADD2.F32 R39, -RZ, R11.H0_H0 ;  /* 0x2000000bff277230 */ /* 0x000fe40000004100 */
[----:B------:R-:W-:Y:S01]  /*0640*/  FADD.FTZ R37, -R46, R38 ;  /* 0x000000262e257221 */ /* 0x000fe20000010100 */
[----:B------:R-:W-:Y:S01]  /*0650*/  FMUL.FTZ R53, R25, R36 ;  /* 0x0000002419357220 */ /* 0x000fe20000410000 */
[----:B------:R-:W-:Y:S01]  /*0660*/  FMUL.FTZ R59, R30, R59 ;  /* 0x0000003b1e3b7220 */ /* 0x000fe20000410000 */
[----:B------:R-:W-:Y:S01]  /*0670*/  FMUL.FTZ R51, R44, R51 ;  /* 0x000000332c337220 */ /* 0x000fe20000410000 */
[----:B------:R-:W-:Y:S01]  /*0680*/  FADD.FTZ R36, R49, R60 ;  /* 0x0000003c31247221 */ /* 0x000fe20000010000 */
[----:B------:R-:W-:Y:S01]  /*0690*/  FFMA.FTZ R38, R56, R60, R65 ;  /* 0x0000003c38267223 */ /* 0x000fe20000010041 */
[----:B------:R-:W-:-:S02]  /*06a0*/  HADD2.F32 R34, -RZ, R69.H0_H0 ;  /* 0x20000045ff227230 */ /* 0x000fc40000004100 */
[----:B------:R-:W-:Y:S01]  /*06b0*/  FMUL.FTZ R49, R26, R39 ;  /* 0x000000271a317220 */ /* 0x000fe20000410000 */
[----:B------:R-:W-:Y:S01]  /*06c0*/  FMUL.FTZ R58, R31, R58 ;  /* 0x0000003a1f3a7220 */ /* 0x000fe20000410000 */
[----:B------:R-:W-:Y:S01]  /*06d0*/  FMUL.FTZ R48, R44, R47 ;  /* 0x0000002f2c307220 */ /* 0x000fe20000410000 */
[----:B------:R-:W-:Y:S01]  /*06e0*/  FADD.FTZ R39, R36, R59 ;  /* 0x0000003b24277221 */ /* 0x000fe20000010000 */
[----:B------:R-:W-:Y:S01]  /*06f0*/  FFMA.FTZ R65, R51, R59, R38 ;  /* 0x0000003b33417223 */ /* 0x000fe20000010026 */
[----:B------:R-:W-:Y:S01]  /*0700*/  FMUL.FTZ R47, R27, R34 ;  /* 0x000000221b2f7220 */ /* 0x000fe20000410000 */
[----:B------:R-:W-:Y:S01]  /*0710*/  FMUL.FTZ R57, R24, R57 ;  /* 0x0000003918397220 */ /* 0x000fe20000410000 */
[----:B------:R-:W-:Y:S01]  /*0720*/  FMUL.FTZ R46, R44, R35 ;  /* 0x000000232c2e7220 */ /* 0x000fe20000410000 */
[----:B------:R-:W-:Y:S01]  /*0730*/  FADD.FTZ R34, R39, R58 ;  /* 0x0000003a27227221 */ /* 0x000fe20000010000 */
[----:B------:R-:W-:Y:S01]  /*0740*/  FFMA.FTZ R65, R48, R58, R65 ;  /* 0x0000003a30417223 */ /* 0x000fe20000010041 */
[C---:B------:R-:W-:Y:S01]  /*0750*/  FMUL.FTZ R39, R44.reuse, R33 ;  /* 0x000000212c277220 */ /* 0x040fe20000410000 */
        /* <DEDUP_REMOVED lines=17> */
[----:B------:R-:W-:Y:S01]  /*0870*/  FMUL.FTZ R33, R27, R37 ;  /* 0x000000251b217220 */ /* 0x000fe20000410000 */
[----:B------:R-:W-:Y:S06]  /*0880*/  BRA `(.L_x_4890) ;  /* 0x0000000400207947 */ /* 0x000fec0003800000 */
.L_x_4889:
[----:B------:R-:W0:Y:S01]  /*0890*/  LDC.64 R36, c[0x0][0x3a8] ;  /* 0x0000ea00ff247b82 */ /* 0x000e220000000a00 */
[----:B------:R-:W-:-:S07]  /*08a0*/  IADD3 R52, PT, PT, R50, 0x20, RZ ;  /* 0x0000002032347810 */ /* 0x000fce0007ffe0ff */
[----:B------:R-:W1:Y:S08]  /*08b0*/  LDC.64 R24, c[0x0][0x428] ;  /* 0x00010a00ff187b82 */ /* 0x000e700000000a00 */
[----:B------:R-:W2:Y:S01]  /*08c0*/  LDC.64 R16, c[0x0][0x438] ;  /* 0x00010e00ff107b82 */ /* 0x000ea20000000a00 */
[----:B0-----:R-:W-:-:S04]  /*08d0*/  IMAD.WIDE.U32 R32, R50, 0x10, R36 ;  /* 0x0000001032207825 */ /* 0x001fc800078e0024 */
[----:B------:R-:W-:Y:S02]  /*08e0*/  IMAD.WIDE.U32 R36, R52, 0x10, R36 ;  /* 0x0000001034247825 */ /* 0x000fe400078e0024 */
[----:B------:R-:W3:Y:S02]  /*08f0*/  LDG.E.128 R32, desc[UR6][R32.64] ;  /* 0x0000000620207981 */ /* 0x000ee4000c1e1d00 */
[--C-:B-1----:R-:W-:Y:S02]  /*0900*/  IMAD.WIDE.U32 R28, R50, 0x10, R24.reuse ;  /* 0x00000010321c7825 */ /* 0x102fe400078e0018 */
[----:B------:R-:W4:Y:S02]  /*0910*/  LDG.E.128 R36, desc[UR6][R36.64] ;  /* 0x0000000624247981 */ /* 0x000f24000c1e1d00 */
[----:B------:R-:W-:Y:S02]  /*0920*/  IMAD.WIDE.U32 R24, R52, 0x10, R24 ;  /* 0x0000001034187825 */ /* 0x000fe400078e0018 */
[----:B------:R-:W4:Y:S04]  /*0930*/  LDG.E.128 R28, desc[UR6][R28.64] ;  /* 0x000000061c1c7981 */ /* 0x000f28000c1e1d00 */
[----:B------:R-:W4:Y:S01]  /*0940*/  LDG.E.128 R24, desc[UR6][R24.64] ;  /* 0x0000000618187981 */ /* 0x000f22000c1e1d00 */
[----:B--2---:R-:W-:-:S04]  /*0950*/  IMAD.WIDE.U32 R20, R50, 0x10, R16 ;  /* 0x0000001032147825 */ /* 0x004fc800078e0010 */
[----:B------:R-:W-:Y:S02]  /*0960*/  IMAD.WIDE.U32 R16, R52, 0x10, R16 ;  /* 0x0000001034107825 */ /* 0x000fe400078e0010 */
[----:B------:R-:W5:Y:S04]  /*0970*/  LDG.E.128 R20, desc[UR6][R20.64] ;  /* 0x0000000614147981 */ /* 0x000f68000c1e1d00 */
[----:B------:R-:W5:Y:S01]  /*0980*/  LDG.E.128 R16, desc[UR6][R16.64] ;  /* 0x0000000610107981 */ /* 0x000f62000c1e1d00 */
[----:B------:R-:W-:Y:S02]  /*0990*/  HADD2.F32 R61, -RZ, R12.H0_H0 ;  /* 0x2000000cff3d7230 */ /* 0x000fe40000004100 */
[----:B------:R-:W-:Y:S02]  /*09a0*/  HADD2.F32 R60, -RZ, R62.H1_H1 ;  /* 0x3000003eff3c7230 */ /* 0x000fe40000004100 */
[----:B------:R-:W-:-:S02]  /*09b0*/  HADD2.F32 R59, -RZ, R13.H0_H0 ;  /* 0x2000000dff3b7230 */ /* 0x000fc40000004100 */
[----:B------:R-:W-:Y:S02]  /*09c0*/  HADD2.F32 R58, -RZ, R69.H1_H1 ;  /* 0x30000045ff3a7230 */ /* 0x000fe40000004100 */
[----:B------:R-:W-:Y:S02]  /*09d0*/  HADD2.F32 R57, -RZ, R10.H0_H0 ;  /* 0x2000000aff397230 */ /* 0x000fe40000004100 */
[C---:B---3--:R-:W-:Y:S01]  /*09e0*/  FADD.FTZ R53, -R46.reuse, R32 ;  /* 0x000000202e357221 */ /* 0x048fe20000010100 */
[C---:B------:R-:W-:Y:S01]  /*09f0*/  FADD.FTZ R49, -R46.reuse, R33 ;  /* 0x000000212e317221 */ /* 0x040fe20000010100 */
[C---:B------:R-:W-:Y:S01]  /*0a00*/  FADD.FTZ R51, -R46.reuse, R34 ;  /* 0x000000222e337221 */ /* 0x040fe20000010100 */
[----:B------:R-:W-:Y:S01]  /*0a10*/  FADD.FTZ R47, -R46, R35 ;  /* 0x000000232e2f7221 */ /* 0x000fe20000010100 */
[----:B-----5:R-:W-:Y:S01]  /*0a20*/  FMUL.FTZ R32, R44, R53 ;  /* 0x000000352c207220 */ /* 0x020fe20000410000 */
[----:B----4-:R-:W-:Y:S01]  /*0a30*/  FADD.FTZ R33, -R46, R36 ;  /* 0x000000242e217221 */ /* 0x010fe20000010100 */
[----:B------:R-:W-:-:S02]  /*0a40*/  HADD2.F32 R36, -RZ, R62.H0_H0 ;  /* 0x2000003eff247230 */ /* 0x000fc40000004100 */
[----:B------:R-:W-:Y:S01]  /*0a50*/  FMUL.FTZ R56, R44, R49 ;  /* 0x000000312c387220 */ /* 0x000fe20000410000 */
[----:B------:R-:W-:Y:S01]  /*0a60*/  FMUL.FTZ R61, R28, R61 ;  /* 0x0000003d1c3d7220 */ /* 0x000fe20000410000 */
[----:B------:R-:W-:Y:S01]  /*0a70*/  FMUL.FTZ R60, R29, R60 ;  /* 0x0000003c1d3c7220 */ /* 0x000fe20000410000 */
[----:B------:R-:W-:Y:S01]  /*0a80*/  FADD.FTZ R63, -R46, R39 ;  /* 0x000000272e3f7221 */ /* 0x000fe20000010100 */
[----:B------:R-:W-:Y:S02]  /*0a90*/  HADD2.F32 R39, -RZ, R11.H0_H0 ;  /* 0x2000000bff277230 */ /* 0x000fe40000004100 */
[----:B------:R-:W-:Y:S01]  /*0aa0*/  FADD.FTZ R49, RZ, R61 ;  /* 0x0000003dff317221 */ /* 0x000fe20000010000 */
[----:B------:R-:W-:Y:S01]  /*0ab0*/  FFMA.FTZ R65, R32, R61, RZ ;  /* 0x0000003d20417223 */ /* 0x000fe200000100ff */
        /* <DEDUP_REMOVED lines=12> */
[----:B------:R-:W-:Y:S01]  /*0b80*/  FADD.FTZ R37, -R46, R37 ;  /* 0x000000252e257221 */ /* 0x000fe20000010100 */
        /* <DEDUP_REMOVED lines=23> */
[----:B------:R-:W-:-:S07]  /*0d00*/  FMUL.FTZ R33, R27, R37 ;  /* 0x000000251b217220 */ /* 0x000fce0000410000 */
.L_x_4890:
[----:B------:R-:W-:Y:S01]  /*0d10*/  UMOV UR4, 0xffffffff ;  /* 0xffffffff00047882 */ /* 0x000fe20000000000 */
        /* <DEDUP_REMOVED lines=35> */
.L_x_4908:
[----:B-1----:R-:W-:Y:S01]  /*0f50*/  FADD.FTZ R26, R24, R26 ;  /* 0x0000001a181a7221 */ /* 0x002fe20000010000 */
[----:B--2---:R-:W-:-:S03]  /*0f60*/  FADD.FTZ R27, R25, R27 ;  /* 0x0000001b191b7221 */ /* 0x004fc60000010000 */
[----:B------:R-:W-:Y:S01]  /*0f70*/  FMUL.FTZ R26, R26, UR13 ;  /* 0x0000000d1a1a7c20 */ /* 0x000fe20008410000 */
[----:B------:R-:W-:-:S04]  /*0f80*/  FMUL.FTZ R29, R27, UR13 ;  /* 0x0000000d1b1d7c20 */ /* 0x000fc80008410000 */
[----:B------:R-:W-:Y:S01]  /*0f90*/  FSEL R28, R26, RZ, !P2 ;  /* 0x000000ff1a1c7208 */ /* 0x000fe20005000000 */
[----:B------:R-:W-:Y:S06]  /*0fa0*/  @P1 BRA `(.L_x_4892) ;  /* 0x0000000400501947 */ /* 0x000fec0003800000 */
[----:B------:R-:W-:-:S04]  /*0fb0*/  UISETP.NE.U32.AND UP0, UPT, UR14, URZ, UPT ;  /* 0x000000ff0e00728c */ /* 0x000fc8000bf05070 */
[----:B------:R-:W-:-:S09]  /*0fc0*/  UISETP.NE.AND.EX UP0, UPT, UR15, URZ, UPT, UP0 ;  /* 0x000000ff0f00728c */ /* 0x000fd2000bf05300 */
[----:B------:R-:W-:Y:S05]  /*0fd0*/  BRA.U UP0, `(.L_x_4893) ;  /* 0x0000000100987547 */ /* 0x000fea000b800000 */
[----:B0-----:R-:W0:Y:S01]  /*0fe0*/  LDC.64 R24, c[0x0][0x468] ;  /* 0x00011a00ff187b82 */ /* 0x001e220000000a00 */
[C-C-:B------:R-:W-:Y:S01]  /*0ff0*/  FFMA.FTZ R27, R29.reuse, R56, R28.reuse ;  /* 0x000000381d1b7223 */ /* 0x140fe2000001001c */
[C-C-:B------:R-:W-:Y:S01]  /*1000*/  FFMA.FTZ R32, R29.reuse, R32, R28.reuse ;  /* 0x000000201d207223 */ /* 0x140fe2000001001c */
[C-C-:B------:R-:W-:Y:S01]  /*1010*/  FFMA.FTZ R26, R29.reuse, R51, R28.reuse ;  /* 0x000000331d1a7223 */ /* 0x140fe2000001001c */
[C-C-:B------:R-:W-:Y:S01]  /*1020*/  FFMA.FTZ R31, R29.reuse, R48, R28.reuse ;  /* 0x000000301d1f7223 */ /* 0x140fe2000001001c */
[C-C-:B------:R-:W-:Y:S01]  /*1030*/  FFMA.FTZ R46, R29.reuse, R46, R28.reuse ;  /* 0x0000002e1d2e7223 */ /* 0x140fe2000001001c */
[C-C-:B------:R-:W-:Y:S01]  /*1040*/  FFMA.FTZ R30, R29.reuse, R39, R28.reuse ;  /* 0x000000271d1e7223 */ /* 0x140fe2000001001c */
[C-C-:B------:R-:W-:Y:S01]  /*1050*/  FFMA.FTZ R38, R29.reuse, R38, R28.reuse ;  /* 0x000000261d267223 */ /* 0x140fe2000001001c */
[----:B------:R-:W-:Y:S01]  /*1060*/  FFMA.FTZ R28, R29, R37, R28 ;  /* 0x000000251d1c7223 */ /* 0x000fe2000001001c */
[----:B------:R-:W-:Y:S01]  /*1070*/  FADD.FTZ R27, -R27, R60 ;  /* 0x0000003c1b1b7221 */ /* 0x000fe20000010100 */
[----:B------:R-:W-:Y:S01]  /*1080*/  FADD.FTZ R61, -R32, R61 ;  /* 0x0000003d203d7221 */ /* 0x000fe20000010100 */
[----:B------:R-:W-:Y:S01]  /*1090*/  FADD.FTZ R59, -R26, R59 ;  /* 0x0000003b1a3b7221 */ /* 0x000fe20000010100 */
[----:B------:R-:W-:Y:S01]  /*10a0*/  FADD.FTZ R31, -R31, R58 ;  /* 0x0000003a1f1f7221 */ /* 0x000fe20000010100 */
[----:B------:R-:W-:Y:S01]  /*10b0*/  FADD.FTZ R57, -R46, R57 ;  /* 0x000000392e397221 */ /* 0x000fe20000010100 */
[----:B------:R-:W-:Y:S01]  /*10c0*/  FADD.FTZ R53, -R30, R53 ;  /* 0x000000351e357221 */ /* 0x000fe20000010100 */
[----:B------:R-:W-:Y:S01]  /*10d0*/  FADD.FTZ R49, -R38, R49 ;  /* 0x0000003126317221 */ /* 0x000fe20000010100 */
[----:B------:R-:W-:Y:S01]  /*10e0*/  FADD.FTZ R47, -R28, R47 ;  /* 0x0000002f1c2f7221 */ /* 0x000fe20000010100 */
        /* <DEDUP_REMOVED lines=8> */
[----:B0-----:R-:W-:-:S04]  /*1170*/  IMAD.WIDE.U32 R50, R50, 0x10, R24 ;  /* 0x0000001032327825 */ /* 0x001fc800078e0018 */
[-C--:B------:R-:W-:Y:S01]  /*1180*/  FMUL.FTZ R26, R59, R8.reuse ;  /* 0x000000083b1a7220 */ /* 0x080fe20000410000 */
[-C--:B------:R-:W-:Y:S01]  /*1190*/  FMUL.FTZ R28, R57, R8.reuse ;  /* 0x00000008391c7220 */ /* 0x080fe20000410000 */
[----:B------:R-:W-:Y:S01]  /*11a0*/  FMUL.FTZ R29, R29, R8 ;  /* 0x000000081d1d7220 */ /* 0x000fe20000410000 */
[----:B------:R-:W-:-:S04]  /*11b0*/  IMAD.WIDE.U32 R52, R52, 0x10, R24 ;  /* 0x0000001034347825 */ /* 0x000fc800078e0018 */
[-C--:B------:R-:W-:Y:S01]  /*11c0*/  FMUL.FTZ R25, R27, R8.reuse ;  /* 0x000000081b197220 */ /* 0x080fe20000410000 */
[-C--:B------:R-:W-:Y:S01]  /*11d0*/  FMUL.FTZ R24, R61, R8.reuse ;  /* 0x000000083d187220 */ /* 0x080fe20000410000 */
[-C--:B------:R-:W-:Y:S01]  /*11e0*/  FMUL.FTZ R27, R31, R8.reuse ;  /* 0x000000081f1b7220 */ /* 0x080fe20000410000 */
[-C--:B------:R-:W-:Y:S01]  /*11f0*/  FMUL.FTZ R30, R49, R8.reuse ;  /* 0x00000008311e7220 */ /* 0x080fe20000410000 */
[----:B------:R-:W-:-:S03]  /*1200*/  FMUL.FTZ R31, R47, R8 ;  /* 0x000000082f1f7220 */ /* 0x000fc60000410000 */
[----:B------:R3:W-:Y:S04]  /*1210*/  STG.E.128 desc[UR6][R50.64], R24 ;  /* 0x0000001832007986 */ /* 0x0007e8000c101d06 */
[----:B------:R3:W-:Y:S01]  /*1220*/  STG.E.128 desc[UR6][R52.64], R28 ;  /* 0x0000001c34007986 */ /* 0x0007e2000c101d06 */
[----:B------:R-:W-:Y:S05]  /*1230*/  BRA `(.L_x_4894) ;  /* 0x0000000400f87947 */ /* 0x000fea0003800000 */
.L_x_4893:
        /* <DEDUP_REMOVED lines=8> */
[----:B------:R-:W1:Y:S01]  /*12c0*/  LDC.64 R26, c[0x0][0x468] ;  /* 0x00011a00ff1a7b82 */ /* 0x000e620000000a00 */
        /* <DEDUP_REMOVED lines=10> */
[----:B------:R-:W-:-:S03]  /*1370*/  FMUL.FTZ R30, R44, R35 ;  /* 0x000000232c1e7220 */ /* 0x000fc60000410000 */
[-C--:B------:R-:W-:Y:S01]  /*1380*/  FMUL.FTZ R36, R28, R8.reuse ;  /* 0x000000081c247220 */ /* 0x080fe20000410000 */
[----:B------:R-:W-:Y:S01]  /*1390*/  FMUL.FTZ R38, R30, R8 ;  /* 0x000000081e267220 */ /* 0x000fe20000410000 */
[----:B0-----:R-:W-:-:S04]  /*13a0*/  IMAD.WIDE.U32 R46, R50, 0x10, R24 ;  /* 0x00000010322e7825 */ /* 0x001fc800078e0018 */
[----:B------:R-:W-:-:S04]  /*13b0*/  IMAD.WIDE.U32 R48, R52, 0x10, R24 ;  /* 0x0000001034307825 */ /* 0x000fc800078e0018 */
[C---:B------:R-:W-:Y:S01]  /*13c0*/  FMUL.FTZ R24, R44.reuse, R61 ;  /* 0x0000003d2c187220 */ /* 0x040fe20000410000 */
[C---:B------:R-:W-:Y:S01]  /*13d0*/  FMUL.FTZ R25, R44.reuse, R29 ;  /* 0x0000001d2c197220 */ /* 0x040fe20000410000 */
[----:B------:R-:W-:Y:S01]  /*13e0*/  FMUL.FTZ R29, R44, R33 ;  /* 0x000000212c1d7220 */ /* 0x000fe20000410000 */
[----:B-1----:R-:W-:-:S04]  /*13f0*/  IMAD.WIDE.U32 R50, R50, 0x10, R26 ;  /* 0x0000001032327825 */ /* 0x002fc800078e001a */
[-C--:B------:R-:W-:Y:S01]  /*1400*/  FMUL.FTZ R32, R24, R8.reuse ;  /* 0x0000000818207220 */ /* 0x080fe20000410000 */
[----:B------:R-:W-:Y:S01]  /*1410*/  FMUL.FTZ R33, R25, R8 ;  /* 0x0000000819217220 */ /* 0x000fe20000410000 */
[----:B------:R-:W-:-:S04]  /*1420*/  IMAD.WIDE.U32 R52, R52, 0x10, R26 ;  /* 0x0000001034347825 */ /* 0x000fc800078e001a */
[C---:B------:R-:W-:Y:S01]  /*1430*/  FMUL.FTZ R26, R44.reuse, R59 ;  /* 0x0000003b2c1a7220 */ /* 0x040fe20000410000 */
[C---:B------:R-:W-:Y:S01]  /*1440*/  FMUL.FTZ R27, R44.reuse, R31 ;  /* 0x0000001f2c1b7220 */ /* 0x040fe20000410000 */
[----:B------:R-:W-:Y:S01]  /*1450*/  FMUL.FTZ R31, R44, R37 ;  /* 0x000000252c1f7220 */ /* 0x000fe20000410000 */
[-C--:B------:R-:W-:Y:S01]  /*1460*/  FMUL.FTZ R37, R29, R8.reuse ;  /* 0x000000081d257220 */ /* 0x080fe20000410000 */
[-C--:B------:R-:W-:Y:S01]  /*1470*/  FMUL.FTZ R34, R26, R8.reuse ;  /* 0x000000081a227220 */ /* 0x080fe20000410000 */
[-C--:B------:R-:W-:Y:S01]  /*1480*/  FMUL.FTZ R35, R27, R8.reuse ;  /* 0x000000081b237220 */ /* 0x080fe20000410000 */
[----:B------:R-:W-:Y:S01]  /*1490*/  FMUL.FTZ R39, R31, R8 ;  /* 0x000000081f277220 */ /* 0x000fe20000410000 */
[----:B------:R2:W-:Y:S04]  /*14a0*/  STG.E.128 desc[UR6][R46.64], R24 ;  /* 0x000000182e007986 */ /* 0x0005e8000c101d06 */
[----:B------:R2:W-:Y:S04]  /*14b0*/  STG.E.128 desc[UR6][R50.64], R32 ;  /* 0x0000002032007986 */ /* 0x0005e8000c101d06 */
[----:B------:R2:W-:Y:S04]  /*14c0*/  STG.E.128 desc[UR6][R48.64], R28 ;  /* 0x0000001c30007986 */ /* 0x0005e8000c101d06 */
[----:B------:R2:W-:Y:S01]  /*14d0*/  STG.E.128 desc[UR6][R52.64], R36 ;  /* 0x0000002434007986 */ /* 0x0005e2000c101d06 */
[----:B------:R-:W-:Y:S05]  /*14e0*/  BRA `(.L_x_4894) ;  /* 0x00000004004c7947 */ /* 0x000fea0003800000 */
.L_x_4892:
        /* <DEDUP_REMOVED lines=41> */
.L_x_4895:
        /* <DEDUP_REMOVED lines=21> */
[----:B------:R-:W-:Y:S01]  /*18d0*/  FFMA.FTZ R29, R44, R34, R17 ;  /* 0x000000222c1d7223 */ /* 0x000fe20000010011 */
[-C--:B------:R-:W-:Y:S01]  /*18e0*/  FMUL.FTZ R36, R28, R8.reuse ;  /* 0x000000081c247220 */ /* 0x080fe20000410000 */
[----:B------:R-:W-:Y:S01]  /*18f0*/  FMUL.FTZ R38, R30, R8 ;  /* 0x000000081e267220 */ /* 0x000fe20000410000 */
[----:B0-----:R-:W-:-:S04]  /*1900*/  IMAD.WIDE.U32 R46, R50, 0x10, R24 ;  /* 0x00000010322e7825 */ /* 0x001fc800078e0018 */
[-C--:B------:R-:W-:Y:S01]  /*1910*/  FMUL.FTZ R37, R29, R8.reuse ;  /* 0x000000081d257220 */ /* 0x080fe20000410000 */
[----:B------:R-:W-:Y:S01]  /*1920*/  FMUL.FTZ R39, R31, R8 ;  /* 0x000000081f277220 */ /* 0x000fe20000410000 */
[----:B------:R-:W-:-:S04]  /*1930*/  IMAD.WIDE.U32 R48, R52, 0x10, R24 ;  /* 0x0000001034307825 */ /* 0x000fc800078e0018 */
[C---:B------:R-:W-:Y:S01]  /*1940*/  FFMA.FTZ R24, R44.reuse, R61, R20 ;  /* 0x0000003d2c187223 */ /* 0x040fe20000010014 */
[----:B------:R-:W-:Y:S01]  /*1950*/  FFMA.FTZ R25, R44, R60, R21 ;  /* 0x0000003c2c197223 */ /* 0x000fe20000010015 */
[----:B-1----:R-:W-:-:S04]  /*1960*/  IMAD.WIDE.U32 R50, R50, 0x10, R26 ;  /* 0x0000001032327825 */ /* 0x002fc800078e001a */
[-C--:B------:R-:W-:Y:S01]  /*1970*/  FMUL.FTZ R32, R24, R8.reuse ;  /* 0x0000000818207220 */ /* 0x080fe20000410000 */
[----:B------:R-:W-:Y:S01]  /*1980*/  FMUL.FTZ R33, R25, R8 ;  /* 0x0000000819217220 */ /* 0x000fe20000410000 */
[----:B------:R-:W-:-:S04]  /*1990*/  IMAD.WIDE.U32 R52, R52, 0x10, R26 ;  /* 0x0000001034347825 */ /* 0x000fc800078e001a */
[C---:B------:R-:W-:Y:S01]  /*19a0*/  FFMA.FTZ R26, R44.reuse, R59, R22 ;  /* 0x0000003b2c1a7223 */ /* 0x040fe20000010016 */
[----:B------:R-:W-:-:S03]  /*19b0*/  FFMA.FTZ R27, R44, R58, R23 ;  /* 0x0000003a2c1b7223 */ /* 0x000fc60000010017 */
[-C--:B------:R-:W-:Y:S01]  /*19c0*/  FMUL.FTZ R34, R26, R8.reuse ;  /* 0x000000081a227220 */ /* 0x080fe20000410000 */
[----:B------:R-:W-:Y:S01]  /*19d0*/  FMUL.FTZ R35, R27, R8 ;  /* 0x000000081b237220 */ /* 0x000fe20000410000 */
[----:B------:R1:W-:Y:S04]  /*19e0*/  STG.E.128 desc[UR6][R46.64], R24 ;  /* 0x000000182e007986 */ /* 0x0003e8000c101d06 */
[----:B------:R1:W-:Y:S04]  /*19f0*/  STG.E.128 desc[UR6][R50.64], R32 ;  /* 0x0000002032007986 */ /* 0x0003e8000c101d06 */
[----:B------:R1:W-:Y:S04]  /*1a00*/  STG.E.128 desc[UR6][R48.64], R28 ;  /* 0x0000001c30007986 */ /* 0x0003e8000c101d06 */
[----:B------:R1:W-:Y:S02]  /*1a10*/  STG.E.128 desc[UR6][R52.64], R36 ;  /* 0x0000002434007986 */ /* 0x0003e4000c101d06 */
.L_x_4894:
[----:B0123--:R-:W0:Y:S02]  /*1a20*/  LDC.64 R24, c[0x0][0x380] ;  /* 0x0000e000ff187b82 */ /* 0x00fe240000000a00 */
[----:B0-----:R-:W-:-:S04]  /*1a30*/  LEA R0, R24, R0, 0x2 ;  /* 0x0000000018007211 */ /* 0x001fc800078e10ff */
[----:B------:R-:W-:-:S13]  /*1a40*/  ISETP.GE.AND P1, PT, R0, R25, PT ;  /* 0x000000190000720c */ /* 0x000fda0003f26270 */
[----:B------:R-:W-:Y:S05]  /*1a50*/  @!P1 BRA `(.L_x_4896) ;  /* 0xffffffe800249947 */ /* 0x000fea000383ffff */
[----:B------:R-:W-:Y:S05]  /*1a60*/  BSYNC B1 ;  /* 0x0000000000017941 */ /* 0x000fea0003800000 */
.L_x_4888:
        /* <DEDUP_REMOVED lines=14> */
[----:B------:R-:W-:-:S07]  /*1b50*/  MOV R20, R7 ;  /* 0x0000000700147202 */ /* 0x000fce0000000f00 */
.L_x_4887:
[----:B------:R-:W-:Y:S05]  /*1b60*/  BSYNC B0 ;  /* 0x0000000000007941 */ /* 0x000fea0003800000 */
.L_x_4886:
[----:B------:R-:W0:Y:S01]  /*1b70*/  S2R R26, SR_TID.X ;  /* 0x00000000001a7919 */ /* 0x000e220000002100 */
[----:B------:R-:W-:Y:S01]  /*1b80*/  MOV R2, 0x400 ;  /* 0x0000040000027802 */ /* 0x000fe20000000f00 */
[----:B------:R-:W-:Y:S05]  /*1b90*/  WARPSYNC.ALL ;  /* 0x0000000000007948 */ /* 0x000fea0003800000 */
[----:B------:R-:W1:Y:S01]  /*1ba0*/  S2R R3, SR_CgaCtaId ;  /* 0x0000000000037919 */ /* 0x000e620000008800 */
[----:B------:R-:W2:Y:S01]  /*1bb0*/  LDC R24, c[0x0][0x388] ;  /* 0x0000e200ff187b82 */ /* 0x000ea20000000800 */
[----:B------:R-:W3:Y:S01]  /*1bc0*/  LDCU.128 UR16, c[0x0][0x440] ;  /* 0x00008800ff1077ac */ /* 0x000ee20008000c00 */
[----:B0-----:R-:W-:-:S02]  /*1bd0*/  SHF.L.U32 R0, R26, 0x4, RZ ;  /* 0x000000041a007819 */ /* 0x001fc400000006ff */
[----:B------:R-:W-:Y:S02]  /*1be0*/  SHF.R.U32.HI R5, RZ, 0x5, R26 ;  /* 0x00000005ff057819 */ /* 0x000fe4000001161a */
[----:B------:R-:W-:Y:S02]  /*1bf0*/  LOP3.LUT R0, R0, 0x1f0, RZ, 0xc0, !PT ;  /* 0x000001f000007812 */ /* 0x000fe400078ec0ff */
[----:B-1----:R-:W-:Y:S02]  /*1c00*/  LEA R3, R3, R2, 0x18 ;  /* 0x0000000203037211 */ /* 0x002fe400078ec0ff */
[----:B------:R-:W-:-:S04]  /*1c10*/  LEA R0, R5, R0, 0xa ;  /* 0x0000000005007211 */ /* 0x000fc800078e50ff */
[-C--:B------:R-:W-:Y:S02]  /*1c20*/  IADD3 R0, PT, PT, R0, R3.reuse, RZ ;  /* 0x0000000300007210 */ /* 0x080fe40007ffe0ff */
        /* <DEDUP_REMOVED lines=10> */
[----:B------:R-:W2:Y:S04]  /*1cd0*/  LDS R29, [R3+0xc00] ;  /* 0x000c0000031d7984 */ /* 0x000ea80000000800 */
        /* <DEDUP_REMOVED lines=43> */
.L_x_4891:
        /* <DEDUP_REMOVED lines=8> */
.L_x_4898:
[----:B------:R-:W-:Y:S05]  /*2010*/  BSYNC B2 ;  /* 0x0000000000027941 */ /* 0x000fea0003800000 */
.L_x_4897:
        /* <DEDUP_REMOVED lines=8> */
.L_x_4899:
[----:B------:R-:W-:Y:S01]  /*20a0*/  FADD.FTZ R25, R25, R36 ;  /* 0x0000002419197221 */ /* 0x000fe20000010000 */
[----:B------:R-:W-:-:S04]  /*20b0*/  HFMA2 R30, -RZ, RZ, 0, 1.1920928955078125e-07 ;  /* 0x00000002ff1e7431 */ /* 0x000fc800000001ff */
[----:B------:R-:W-:Y:S01]  /*20c0*/  MOV R31, R25 ;  /* 0x00000019001f7202 */ /* 0x000fe20000000f00 */
[----:B------:R-:W-:-:S07]  /*20d0*/  FADD.FTZ R26, R27, R35 ;  /* 0x000000231b1a7221 */ /* 0x000fce0000010000 */
[----:B------:R-:W-:Y:S05]  /*20e0*/  WARPSYNC.COLLECTIVE R28, `(.L_x_4900) ;  /* 0x000000001c087348 */ /* 0x000fea0003c00000 */
[----:B------:R0:W1:Y:S02]  /*20f0*/  SHFL.BFLY P3, R27, R31, R30, R29 ;  /* 0x0c00001e1f1b7389 */ /* 0x000064000006001d */
[----:B01----:R-:W-:Y:S05]  /*2100*/  ENDCOLLECTIVE ;  /* 0x000000000000791b */ /* 0x003fea0003800000 */
.L_x_4900:
[----:B------:R-:W-:Y:S02]  /*2110*/  MOV R31, R26 ;  /* 0x0000001a001f7202 */ /* 0x000fe40000000f00 */
[----:B------:R-:W-:-:S07]  /*2120*/  MOV R24, R27 ;  /* 0x0000001b00187202 */ /* 0x000fce0000000f00 */
[----:B------:R-:W-:Y:S05]  /*2130*/  WARPSYNC.COLLECTIVE R28, `(.L_x_4901) ;  /* 0x000000001c087348 */ /* 0x000fea0003c00000 */
[----:B------:R0:W1:Y:S02]  /*2140*/  SHFL.BFLY P3, R27, R31, R30, R29 ;  /* 0x0c00001e1f1b7389 */ /* 0x000064000006001d */
[----:B01----:R-:W-:Y:S05]  /*2150*/  ENDCOLLECTIVE ;  /* 0x000000000000791b */ /* 0x003fea0003800000 */
.L_x_4901:
[----:B------:R-:W-:Y:S01]  /*2160*/  FADD.FTZ R33, R25, R24 ;  /* 0x0000001819217221 */ /* 0x000fe20000010000 */
[----:B------:R-:W-:-:S04]  /*2170*/  HFMA2 R30, -RZ, RZ, 0, 2.384185791015625e-07 ;  /* 0x00000004ff1e7431 */ /* 0x000fc800000001ff */
[----:B------:R-:W-:Y:S01]  /*2180*/  MOV R31, R33 ;  /* 0x00000021001f7202 */ /* 0x000fe20000000f00 */
[----:B------:R-:W-:-:S07]  /*2190*/  FADD.FTZ R34, R26, R27 ;  /* 0x0000001b1a227221 */ /* 0x000fce0000010000 */
[----:B------:R-:W-:Y:S05]  /*21a0*/  WARPSYNC.COLLECTIVE R28, `(.L_x_4902) ;  /* 0x000000001c087348 */ /* 0x000fea0003c00000 */
[----:B------:R0:W1:Y:S02]  /*21b0*/  SHFL.BFLY P3, R27, R31, R30, R29 ;  /* 0x0c00001e1f1b7389 */ /* 0x000064000006001d */
[----:B01----:R-:W-:Y:S05]  /*21c0*/  ENDCOLLECTIVE ;  /* 0x000000000000791b */ /* 0x003fea0003800000 */
.L_x_4902:
[----:B------:R-:W-:Y:S02]  /*21d0*/  MOV R31, R34 ;  /* 0x00000022001f7202 */ /* 0x000fe40000000f00 */
[----:B------:R-:W-:-:S07]  /*21e0*/  MOV R24, R27 ;  /* 0x0000001b00187202 */ /* 0x000fce0000000f00 */
[----:B------:R-:W-:Y:S05]  /*21f0*/  WARPSYNC.COLLECTIVE R28, `(.L_x_4903) ;  /* 0x000000001c087348 */ /* 0x000fea0003c00000 */
[----:B------:R0:W1:Y:S02]  /*2200*/  SHFL.BFLY P3, R27, R31, R30, R29 ;  /* 0x0c00001e1f1b7389 */ /* 0x000064000006001d */
[----:B01----:R-:W-:Y:S05]  /*2210*/  ENDCOLLECTIVE ;  /* 0x000000000000791b */ /* 0x003fea0003800000 */
.L_x_4903:
[----:B------:R-:W-:Y:S01]  /*2220*/  FADD.FTZ R63, R33, R24 ;  /* 0x00000018213f7221 */ /* 0x000fe20000010000 */
[----:B------:R-:W-:-:S04]  /*2230*/  HFMA2 R30, -RZ, RZ, 0, 4.76837158203125e-07 ;  /* 0x00000008ff1e7431 */ /* 0x000fc800000001ff */
[----:B------:R-:W-:Y:S01]  /*2240*/  MOV R31, R63 ;  /* 0x0000003f001f7202 */ /* 0x000fe20000000f00 */
[----:B------:R-:W-:-:S07]  /*2250*/  FADD.FTZ R36, R34, R27 ;  /* 0x0000001b22247221 */ /* 0x000fce0000010000 */
[----:B------:R-:W-:Y:S05]  /*2260*/  WARPSYNC.COLLECTIVE R28, `(.L_x_4904) ;  /* 0x000000001c087348 */ /* 0x000fea0003c00000 */
[----:B------:R0:W1:Y:S02]  /*2270*/  SHFL.BFLY P3, R27, R31, R30, R29 ;  /* 0x0c00001e1f1b7389 */ /* 0x000064000006001d */
[----:B01----:R-:W-:Y:S05]  /*2280*/  ENDCOLLECTIVE ;  /* 0x000000000000791b */ /* 0x003fea0003800000 */
.L_x_4904:
[----:B------:R-:W-:Y:S02]  /*2290*/  MOV R31, R36 ;  /* 0x00000024001f7202 */ /* 0x000fe40000000f00 */
[----:B------:R-:W-:-:S07]  /*22a0*/  MOV R24, R27 ;  /* 0x0000001b00187202 */ /* 0x000fce0000000f00 */
[----:B------:R-:W-:Y:S05]  /*22b0*/  WARPSYNC.COLLECTIVE R28, `(.L_x_4905) ;  /* 0x000000001c087348 */ /* 0x000fea0003c00000 */
[----:B------:R0:W1:Y:S02]  /*22c0*/  SHFL.BFLY P3, R27, R31, R30, R29 ;  /* 0x0c00001e1f1b7389 */ /* 0x000064000006001d */
[----:B01----:R-:W-:Y:S05]  /*22d0*/  ENDCOLLECTIVE ;  /* 0x000000000000791b */ /* 0x003fea0003800000 */
.L_x_4905:
[----:B------:R-:W-:Y:S01]  /*22e0*/  FADD.FTZ R24, R63, R24 ;  /* 0x000000183f187221 */ /* 0x000fe20000010000 */
[----:B------:R-:W-:-:S04]  /*22f0*/  HFMA2 R30, -RZ, RZ, 0, 9.5367431640625e-07 ;  /* 0x00000010ff1e7431 */ /* 0x000fc800000001ff */
[----:B------:R-:W-:Y:S01]  /*2300*/  MOV R31, R24 ;  /* 0x00000018001f7202 */ /* 0x000fe20000000f00 */
[----:B------:R-:W-:-:S07]  /*2310*/  FADD.FTZ R25, R36, R27 ;  /* 0x0000001b24197221 */ /* 0x000fce0000010000 */
[----:B------:R-:W-:Y:S05]  /*2320*/  WARPSYNC.COLLECTIVE R28, `(.L_x_4906) ;  /* 0x000000001c087348 */ /* 0x000fea0003c00000 */
[----:B------:R0:W1:Y:S02]  /*2330*/  SHFL.BFLY P3, R27, R31, R30, R29 ;  /* 0x0c00001e1f1b7389 */ /* 0x000064000006001d */
[----:B01----:R-:W-:Y:S05]  /*2340*/  ENDCOLLECTIVE ;  /* 0x000000000000791b */ /* 0x003fea0003800000 */
.L_x_4906:
[----:B------:R-:W-:Y:S02]  /*2350*/  MOV R31, R25 ;  /* 0x00000019001f7202 */ /* 0x000fe40000000f00 */
[----:B------:R-:W-:-:S07]  /*2360*/  MOV R26, R27 ;  /* 0x0000001b001a7202 */ /* 0x000fce0000000f00 */
[----:B------:R-:W-:Y:S05]  /*2370*/  WARPSYNC.COLLECTIVE R28, `(.L_x_4907) ;  /* 0x000000001c087348 */ /* 0x000fea0003c00000 */
[----:B------:R0:W1:Y:S02]  /*2380*/  SHFL.BFLY P3, R27, R31, R30, R29 ;  /* 0x0c00001e1f1b7389 */ /* 0x000064000006001d */
[----:B01----:R-:W-:Y:S05]  /*2390*/  ENDCOLLECTIVE ;  /* 0x000000000000791b */ /* 0x003fea0003800000 */
.L_x_4907:
[----:B------:R-:W-:Y:S05]  /*23a0*/  BRA `(.L_x_4908) ;  /* 0xffffffe800e87947 */ /* 0x000fea000383ffff */
.L_x_4909:
        /* <DEDUP_REMOVED lines=13> */
.L_x_6497:


//--------------------- .text._ZN10layer_norm13ln_bwd_kernelINS_13Kernel_traitsI6__halfffffjLj256ELj1ELj4ELj1ELj16ENS_18Kernel_traits_baseILj256ES2_ffffjLj128EEEEELb0ELb0ELb1ELb0EEEvNS_9BwdParamsE --------------------------
	.section	.text._ZN10layer_norm13ln_bwd_kernelINS_13Kernel_traitsI6__halfffffjLj256ELj1ELj4ELj1ELj16ENS_18Kernel_traits_baseILj256ES2_ffffjLj128EEEEELb0ELb0ELb1ELb0EEEvNS_9BwdParamsE,"ax",@progbits
	.align	128
        .global         _ZN10layer_norm13ln_bwd_kernelINS_13Kernel_traitsI6__halfffffjLj256ELj1ELj4ELj1ELj16ENS_18Kernel_traits_baseILj256ES2_ffffjLj128EEEEELb0ELb0ELb1ELb0EEEvNS_9BwdParamsE
        .type           _ZN10layer_norm13ln_bwd_kernelINS_13Kernel_traitsI6__halfffffjLj256ELj1ELj4ELj1ELj16ENS_18Kernel_traits_baseILj256ES2_ffffjLj128EEEEELb0ELb0ELb1ELb0EEEvNS_9BwdParamsE,@function
        .size           _ZN10layer_norm13ln_bwd_kernelINS_13Kernel_traitsI6__halfffffjLj256ELj1ELj4ELj1ELj16ENS_18Kernel_traits_baseILj256ES2_ffffjLj128EEEEELb0ELb0ELb1ELb0EEEvNS_9BwdParamsE,(.L_x_6498 - _ZN10layer_norm13ln_bwd_kernelINS_13Kernel_traitsI6__halfffffjLj256ELj1ELj4ELj1ELj16ENS_18Kernel_traits_baseILj256ES2_ffffjLj128EEEEELb0ELb0ELb1ELb0EEEvNS_9BwdParamsE)
        .other          _ZN10layer_norm13ln_bwd_kernelINS_13Kernel_traitsI6__halfffffjLj256ELj1ELj4ELj1ELj16ENS_18Kernel_traits_baseILj256ES2_ffffjLj128EEEEELb0ELb0ELb1ELb0EEEvNS_9BwdParamsE,@"STO_CUDA_ENTRY STV_DEFAULT"
_ZN10layer_norm13ln_bwd_kernelINS_13Kernel_traitsI6__halfffffjLj256ELj1ELj4ELj1ELj16ENS_18Kernel_traits_baseILj256ES2_ffffjLj128EEEEELb0ELb0ELb1ELb0EEEvNS_9BwdParamsE:
.text._ZN10layer_norm13ln_bwd_kernelINS_13Kernel_traitsI6__halfffffjLj256ELj1ELj4ELj1ELj16ENS_18Kernel_traits_baseILj256ES2_ffffjLj128EEEEELb0ELb0ELb1ELb0EEEvNS_9BwdParamsE:
        /* <DEDUP_REMOVED lines=9> */
[----:B------:R-:W1:Y:S03]  /*0090*/  LDCU UR9, c[0x0][0x400] ;  /* 0x00008000ff0977ac */ /* 0x000e660008000800 */
[----:B------:R-:W-:Y:S01]  /*00a0*/  SHF.R.S32.HI R0, RZ, 0x1f, R53 ;  /* 0x0000001fff007819 */ /* 0x000fe20000011435 */
[----:B------:R-:W1:Y:S03]  /*00b0*/  LDCU.64 UR12, c[0x0][0x438] ;  /* 0x00008700ff0c77ac */ /* 0x000e660008000a00 */
[----:B------:R-:W-:Y:S01]  /*00c0*/  LEA.HI R0, R0, R53, RZ, 0x2 ;  /* 0x0000003500007211 */ /* 0x000fe200078f10ff */
[----:B------:R-:W1:Y:S01]  /*00d0*/  LDCU.64 UR20, c[0x0][0x478] ;  /* 0x00008f00ff1477ac */ /* 0x000e620008000a00 */
[C---:B0-----:R-:W-:Y:S01]  /*00e0*/  LOP3.LUT R3, R48.reuse, 0x1f, RZ, 0xc, !PT ;  /* 0x0000001f30037812 */ /* 0x041fe200078e0cff */
[----:B------:R-:W0:Y:S01]  /*00f0*/  LDCU.64 UR10, c[0x0][0x3c0] ;  /* 0x00007800ff0a77ac */ /* 0x000e220008000a00 */
[----:B------:R-:W-:-:S02]  /*0100*/  LOP3.LUT R49, R48, 0x1f, RZ, 0xc0, !PT ;  /* 0x0000001f30317812 */ /* 0x000fc400078ec0ff */
[----:B------:R-:W-:Y:S02]  /*0110*/  LEA.HI.SX32 R52, R0, R3, 0x1e ;  /* 0x0000000300347211 */ /* 0x000fe400078ff2ff */
[----:B------:R-:W-:Y:S02]  /*0120*/  MOV R9, R49 ;  /* 0x0000003100097202 */ /* 0x000fe40000000f00 */
[C---:B------:R-:W-:Y:S02]  /*0130*/  ISETP.GE.U32.AND P1, PT, R52.reuse, 0x40, PT ;  /* 0x000000403400780c */ /* 0x040fe40003f26070 */
[----:B------:R-:W-:-:S11]  /*0140*/  ISETP.GE.U32.AND P0, PT, R52, 0x20, PT ;  /* 0x000000203400780c */ /* 0x000fd60003f06070 */
[----:B------:R-:W2:Y:S02]  /*0150*/  @P1 LDC.64 R4, c[0x0][0x3d0] ;  /* 0x0000f400ff041b82 */ /* 0x000ea40000000a00 */
[----:B------:R-:W-:-:S06]  /*0160*/  @P0 LOP3.LUT R9, R49, 0x20, RZ, 0xfc, !PT ;  /* 0x0000002031090812 */ /* 0x000fcc00078efcff */
[----:B------:R-:W4:Y:S01]  /*0170*/  @P0 LDC.64 R2, c[0x0][0x3d0] ;  /* 0x0000f400ff020b82 */ /* 0x000f220000000a00 */
[----:B--2---:R-:W-:-:S05]  /*0180*/  @P1 IMAD.WIDE.U32 R4, R9, 0x8, R4 ;  /* 0x0000000809041825 */ /* 0x004fca00078e0004 */
[----:B------:R2:W5:Y:S01]  /*0190*/  @P1 LDG.E.64 R6, desc[UR6][R4.64] ;  /* 0x0000000604061981 */ /* 0x000562000c1e1b00 */
        /* <DEDUP_REMOVED lines=16> */
[--C-:B-----5:R-:W-:Y:S02]  /*02a0*/  SHF.R.U64 R0, R6, 0x10, R7.reuse ;  /* 0x0000001006007819 */ /* 0x120fe40000001207 */
[----:B------:R-:W-:Y:S02]  /*02b0*/  CS2R R8, SRZ ;  /* 0x0000000000087805 */ /* 0x000fe4000001ff00 */
[----:B------:R-:W-:Y:S02]  /*02c0*/  MOV R74, R7 ;  /* 0x00000007004a7202 */ /* 0x000fe40000000f00 */
[----:B------:R-:W-:Y:S02]  /*02d0*/  CS2R R10, SRZ ;  /* 0x00000000000a7805 */ /* 0x000fe4000001ff00 */
[----:B------:R-:W-:Y:S02]  /*02e0*/  SHF.R.U32.HI R2, RZ, 0x10, R7 ;  /* 0x00000010ff027819 */ /* 0x000fe40000011607 */
[----:B------:R-:W-:Y:S01]  /*02f0*/  CS2R R20, SRZ ;  /* 0x0000000000147805 */ /* 0x000fe2000001ff00 */
[----:B------:R-:W0:Y:S01]  /*0300*/  LDC.U8 R7, c[0x0][0x410] ;  /* 0x00010400ff077b82 */ /* 0x000e220000000000 */
[----:B------:R-:W-:-:S02]  /*0310*/  MOV R73, R6 ;  /* 0x0000000600497202 */ /* 0x000fc40000000f00 */
[----:B------:R-:W-:Y:S02]  /*0320*/  CS2R R22, SRZ ;  /* 0x0000000000167805 */ /* 0x000fe4000001ff00 */
[----:B------:R-:W-:Y:S02]  /*0330*/  PRMT R74, R74, 0x5410, R2 ;  /* 0x000054104a4a7816 */ /* 0x000fe40000000002 */
[----:B------:R-:W-:Y:S02]  /*0340*/  CS2R R16, SRZ ;  /* 0x0000000000107805 */ /* 0x000fe4000001ff00 */
[----:B------:R-:W-:Y:S02]  /*0350*/  PRMT R73, R73, 0x5410, R0 ;  /* 0x0000541049497816 */ /* 0x000fe40000000000 */
[----:B------:R-:W-:Y:S02]  /*0360*/  CS2R R18, SRZ ;  /* 0x0000000000127805 */ /* 0x000fe4000001ff00 */
[----:B------:R-:W-:-:S02]  /*0370*/  CS2R R12, SRZ ;  /* 0x00000000000c7805 */ /* 0x000fc4000001ff00 */
[----:B------:R-:W-:-:S07]  /*0380*/  CS2R R14, SRZ ;  /* 0x00000000000e7805 */ /* 0x000fce000001ff00 */
.L_x_4932:
[----:B-1----:R-:W1:Y:S08]  /*0390*/  LDC.64 R4, c[0x0][0x3f8] ;  /* 0x0000fe00ff047b82 */ /* 0x002e700000000a00 */
[----:B--2---:R-:W2:Y:S08]  /*03a0*/  LDC.64 R42, c[0x0][0x3c8] ;  /* 0x0000f200ff2a7b82 */ /* 0x004eb00000000a00 */
[----:B------:R-:W3:Y:S01]  /*03b0*/  LDC.64 R40, c[0x0][0x3f0] ;  /* 0x0000fc00ff287b82 */ /* 0x000ee20000000a00 */
[----:B-1----:R-:W-:-:S05]  /*03c0*/  IMAD.WIDE R44, R48, 0x4, R4 ;  /* 0x00000004302c7825 */ /* 0x002fca00078e0204 */
[----:B------:R-:W4:Y:S01]  /*03d0*/  LDG.E R6, desc[UR6][R44.64] ;  /* 0x000000062c067981 */ /* 0x000f22000c1e1900 */
[----:B--2---:R-:W-:-:S05]  /*03e0*/  IMAD.WIDE R42, R48, 0x4, R42 ;  /* 0x00000004302a7825 */ /* 0x004fca00078e022a */
[----:B------:R1:W5:Y:S01]  /*03f0*/  LDG.E R5, desc[UR6][R42.64] ;  /* 0x000000062a057981 */ /* 0x000362000c1e1900 */
[----:B---3--:R-:W-:-:S05]  /*0400*/  IMAD.WIDE R40, R48, 0x4, R40 ;  /* 0x0000000430287825 */ /* 0x008fca00078e0228 */
[----:B------:R1:W5:Y:S01]  /*0410*/  LDG.E R4, desc[UR6][R40.64] ;  /* 0x0000000628047981 */ /* 0x000362000c1e1900 */
[----:B------:R-:W-:Y:S01]  /*0420*/  BSSY.RECONVERGENT B1, `(.L_x_4912) ;  /* 0x000008b000017945 */ /* 0x000fe20003800200 */
[----:B------:R-:W-:Y:S01]  /*0430*/  HFMA2 R71, -RZ, RZ, 0, 0 ;  /* 0x00000000ff477431 */ /* 0x000fe200000001ff */
[----:B------:R-:W-:Y:S02]  /*0440*/  MOV R72, RZ ;  /* 0x000000ff00487202 */ /* 0x000fe40000000f00 */
[----:B----4-:R-:W-:-:S13]  /*0450*/  ISETP.GE.AND P1, PT, R6, 0x1, PT ;  /* 0x000000010600780c */ /* 0x010fda0003f26270 */
[----:B-1----:R-:W-:Y:S05]  /*0460*/  @!P1 BRA `(.L_x_4913) ;  /* 0x0000000400d09947 */ /* 0x002fea0003800000 */
[----:B------:R-:W-:Y:S02]  /*0470*/  SHF.R.S32.HI R41, RZ, 0x1f, R48 ;  /* 0x0000001fff297819 */ /* 0x000fe40000011430 */
[----:B------:R-:W-:-:S04]  /*0480*/  LEA R40, P0, R48, UR10, 0x2 ;  /* 0x0000000a30287c11 */ /* 0x000fc8000f8010ff */
[----:B------:R-:W-:-:S05]  /*0490*/  LEA.HI.X R41, R48, UR11, R41, 0x2, P0 ;  /* 0x0000000b30297c11 */ /* 0x000fca00080f1429 */
[----:B------:R-:W2:Y:S01]  /*04a0*/  LDG.E R0, desc[UR6][R40.64] ;  /* 0x0000000628007981 */ /* 0x000ea2000c1e1900 */
[----:B------:R-:W-:Y:S01]  /*04b0*/  MOV R53, UR15 ;  /* 0x0000000f00357c02 */ /* 0x000fe20008000f00 */
[----:B------:R-:W-:Y:S01]  /*04c0*/  BSSY.RECONVERGENT B2, `(.L_x_4914) ;  /* 0x0000041000027945 */ /* 0x000fe20003800200 */
[----:B------:R-:W-:Y:S02]  /*04d0*/  IADD3 R42, PT, PT, R6, -0x1, RZ ;  /* 0xffffffff062a7810 */ /* 0x000fe40007ffe0ff */
[----:B------:R-:W-:Y:S01]  /*04e0*/  ISETP.GE.U32.AND P3, PT, R52, 0x20, PT ;  /* 0x000000203400780c */ /* 0x000fe20003f66070 */
[-C--:B------:R-:W-:Y:S01]  /*04f0*/  IMAD R2, R48, R53.reuse, RZ ;  /* 0x0000003530027224 */ /* 0x080fe200078e02ff */
[----:B0-----:R-:W-:Y:S01]  /*0500*/  ISETP.NE.AND P0, PT, R7, RZ, PT ;  /* 0x000000ff0700720c */ /* 0x001fe20003f05270 */
[----:B------:R-:W-:Y:S01]  /*0510*/  IMAD R42, R42, R53, RZ ;  /* 0x000000352a2a7224 */ /* 0x000fe200078e02ff */
[----:B------:R-:W-:Y:S02]  /*0520*/  ISETP.GE.U32.AND P2, PT, R52, 0x40, PT ;  /* 0x000000403400780c */ /* 0x000fe40003f46070 */
[----:B------:R-:W-:-:S02]  /*0530*/  SHF.R.S32.HI R43, RZ, 0x1f, R2 ;  /* 0x0000001fff2b7819 */ /* 0x000fc40000011402 */
[----:B------:R-:W-:Y:S02]  /*0540*/  MOV R71, RZ ;  /* 0x000000ff00477202 */ /* 0x000fe40000000f00 */
[----:B------:R-:W-:Y:S02]  /*0550*/  LEA.HI R2, R43, R2, RZ, 0x2 ;  /* 0x000000022b027211 */ /* 0x000fe400078f10ff */
[----:B------:R-:W-:Y:S02]  /*0560*/  SHF.R.S32.HI R43, RZ, 0x1f, R42 ;  /* 0x0000001fff2b7819 */ /* 0x000fe4000001142a */
[----:B------:R-:W-:Y:S02]  /*0570*/  LEA.HI.SX32 R2, R2, R49, 0x1e ;  /* 0x0000003102027211 */ /* 0x000fe400078ff2ff */
[----:B------:R-:W-:Y:S02]  /*0580*/  LEA.HI R42, R43, R42, RZ, 0x2 ;  /* 0x0000002a2b2a7211 */ /* 0x000fe400078f10ff */
[----:B------:R-:W-:-:S02]  /*0590*/  MOV R72, RZ ;  /* 0x000000ff00487202 */ /* 0x000fc40000000f00 */
[----:B------:R-:W-:Y:S02]  /*05a0*/  LEA.HI.SX32 R69, R42, R49, 0x1e ;  /* 0x000000312a457211 */ /* 0x000fe400078ff2ff */
[----:B------:R-:W-:Y:S02]  /*05b0*/  MOV R70, R2 ;  /* 0x0000000200467202 */ /* 0x000fe40000000f00 */
[----:B--2---:R-:W-:Y:S01]  /*05c0*/  FSEL R0, R0, RZ, !P0 ;  /* 0x000000ff00007208 */ /* 0x004fe20004000000 */
[----:B------:R-:W-:Y:S06]  /*05d0*/  @!P3 BRA `(.L_x_4915) ;  /* 0x0000000000bcb947 */ /* 0x000fec0003800000 */
[----:B------:R-:W-:Y:S01]  /*05e0*/  ISETP.NE.U32.AND P0, PT, RZ, UR12, PT ;  /* 0x0000000cff007c0c */ /* 0x000fe2000bf05070 */
[----:B------:R-:W0:Y:S03]  /*05f0*/  LDC.64 R40, c[0x0][0x3a8] ;  /* 0x0000ea00ff287b82 */ /* 0x000e260000000a00 */
[----:B------:R-:W-:-:S05]  /*0600*/  ISETP.NE.AND.EX P0, PT, RZ, UR13, PT, P0 ;  /* 0x0000000dff007c0c */ /* 0x000fca000bf05300 */
[----:B------:R-:W1:Y:S08]  /*0610*/  LDC.64 R44, c[0x0][0x428] ;  /* 0x00010a00ff2c7b82 */ /* 0x000e700000000a00 */
[----:B------:R-:W2:Y:S01]  /*0620*/  @P0 LDC.64 R42, c[0x0][0x438] ;  /* 0x00010e00ff2a0b82 */ /* 0x000ea20000000a00 */
[----:B0-----:R-:W-:-:S04]  /*0630*/  IMAD.WIDE.U32 R40, R70, 0x10, R40 ;  /* 0x0000001046287825 */ /* 0x001fc800078e0028 */
[----:B-1----:R-:W-:-:S06]  /*0640*/  IMAD.WIDE.U32 R44, R69, 0x10, R44 ;  /* 0x00000010452c7825 */ /* 0x002fcc00078e002c */
[----:B------:R-:W3:Y:S01]  /*0650*/  LDG.E.128 R44, desc[UR6][R44.64] ;  /* 0x000000062c2c7981 */ /* 0x000ee2000c1e1d00 */
[----:B--2---:R-:W-:-:S03]  /*0660*/  @P0 IMAD.WIDE.U32 R64, R70, 0x10, R42 ;  /* 0x0000001046400825 */ /* 0x004fc600078e002a */
[----:B------:R-:W2:Y:S01]  /*0670*/  LDG.E.128 R40, desc[UR6][R40.64] ;  /* 0x0000000628287981 */ /* 0x000ea2000c1e1d00 */
[----:B------:R-:W-:-:S03]  /*0680*/  HADD2.F32 R55, -RZ, R50.H0_H0 ;  /* 0x20000032ff377230 */ /* 0x000fc60000004100 */
[----:B------:R0:W5:Y:S02]  /*0690*/  @P0 LDG.E.128 R24, desc[UR6][R64.64] ;  /* 0x0000000640180981 */ /* 0x000164000c1e1d00 */
[----:B0-----:R-:W-:-:S05]  /*06a0*/  SHF.R.U32.HI R64, RZ, 0x10, R51 ;  /* 0x00000010ff407819 */ /* 0x001fca0000011633 */
[----:B------:R-:W-:Y:S01]  /*06b0*/  HADD2.F32 R64, -RZ, R64.H0_H0 ;  /* 0x20000040ff407230 */ /* 0x000fe20000004100 */
[----:B------:R-:W-:Y:S02]  /*06c0*/  IADD3 R69, PT, PT, R69, 0x20, RZ ;  /* 0x0000002045457810 */ /* 0x000fe40007ffe0ff */
[----:B------:R-:W-:Y:S01]  /*06d0*/  IADD3 R70, PT, PT, R70, 0x20, RZ ;  /* 0x0000002046467810 */ /* 0x000fe20007ffe0ff */
[----:B--2---:R-:W-:-:S04]  /*06e0*/  FADD.FTZ R54, -R0, R40 ;  /* 0x0000002800367221 */ /* 0x004fc80000010100 */
[----:B-----5:R-:W-:Y:S01]  /*06f0*/  FMUL.FTZ R3, R5, R54 ;  /* 0x0000003605037220 */ /* 0x020fe20000410000 */
[----:B---3--:R-:W-:Y:S01]  /*0700*/  FMUL.FTZ R54, R44, R55 ;  /* 0x000000372c367220 */ /* 0x008fe20000410000 */
[----:B------:R-:W-:-:S05]  /*0710*/  SHF.R.U64 R55, R50, 0x10, R51 ;  /* 0x0000001032377819 */ /* 0x000fca0000001233 */
[----:B------:R-:W-:Y:S02]  /*0720*/  HADD2.F32 R40, -RZ, R55.H0_H0 ;  /* 0x20000037ff287230 */ /* 0x000fe40000004100 */
[C---:B------:R-:W-:Y:S01]  /*0730*/  FADD.FTZ R56, -R0.reuse, R41 ;  /* 0x0000002900387221 */ /* 0x040fe20000010100 */
[----:B------:R-:W-:Y:S02]  /*0740*/  HADD2.F32 R41, -RZ, R51.H0_H0 ;  /* 0x20000033ff297230 */ /* 0x000fe40000004100 */
[----:B------:R-:W-:Y:S01]  /*0750*/  FMUL.FTZ R55, R45, R40 ;  /* 0x000000282d377220 */ /* 0x000fe20000410000 */
[----:B------:R-:W-:Y:S02]  /*0760*/  FADD.FTZ R40, -R0, R43 ;  /* 0x0000002b00287221 */ /* 0x000fe40000010100 */
[----:B------:R-:W-:Y:S01]  /*0770*/  FMUL.FTZ R62, R46, R41 ;  /* 0x000000292e3e7220 */ /* 0x000fe20000410000 */
[C---:B------:R-:W-:Y:S01]  /*0780*/  FMUL.FTZ R56, R5.reuse, R56 ;  /* 0x0000003805387220 */ /* 0x040fe20000410000 */
[----:B------:R-:W-:Y:S01]  /*0790*/  FMUL.FTZ R65, R5, R40 ;  /* 0x0000002805417220 */ /* 0x000fe20000410000 */
[----:B------:R-:W-:Y:S01]  /*07a0*/  FADD.FTZ R40, RZ, R54 ;  /* 0x00000036ff287221 */ /* 0x000fe20000010000 */
[----:B------:R-:W-:Y:S01]  /*07b0*/  FADD.FTZ R42, -R0, R42 ;  /* 0x0000002a002a7221 */ /* 0x000fe20000010100 */
[----:B------:R-:W-:-:S02]  /*07c0*/  FFMA.FTZ R41, R3, R54, RZ ;  /* 0x0000003603297223 */ /* 0x000fc400000100ff */
[----:B------:R-:W-:Y:S01]  /*07d0*/  FADD.FTZ R43, R40, R55 ;  /* 0x00000037282b7221 */ /* 0x000fe20000010000 */
[----:B------:R-:W-:Y:S01]  /*07e0*/  FMUL.FTZ R59, R5, R42 ;  /* 0x0000002a053b7220 */ /* 0x000fe20000410000 */
[----:B------:R-:W-:Y:S01]  /*07f0*/  FFMA.FTZ R40, R56, R55, R41 ;  /* 0x0000003738287223 */ /* 0x000fe20000010029 */
[----:B------:R-:W-:Y:S01]  /*0800*/  FMUL.FTZ R64, R47, R64 ;  /* 0x000000402f407220 */ /* 0x000fe20000410000 */
[----:B------:R-:W-:Y:S02]  /*0810*/  FADD.FTZ R43, R43, R62 ;  /* 0x0000003e2b2b7221 */ /* 0x000fe40000010000 */
        /* <DEDUP_REMOVED lines=11> */
.L_x_4915:
[----:B------:R-:W-:Y:S05]  /*08d0*/  BSYNC.RECONVERGENT B2 ;  /* 0x0000000000027941 */ /* 0x000fea0003800200 */
.L_x_4914:
[----:B------:R-:W-:Y:S05]  /*08e0*/  @!P2 BRA `(.L_x_4916) ;  /* 0x0000000000f8a947 */ /* 0x000fea0003800000 */
        /* <DEDUP_REMOVED lines=9> */
[----:B------:R-:W2:Y:S04]  /*0980*/  LDG.E.128 R40, desc[UR6][R40.64] ;  /* 0x0000000628287981 */ /* 0x000ea8000c1e1d00 */
[----:B------:R3:W5:Y:S01]  /*0990*/  @P0 LDG.E.128 R28, desc[UR6][R60.64] ;  /* 0x000000063c1c0981 */ /* 0x000762000c1e1d00 */
[C---:B--2---:R-:W-:Y:S01]  /*09a0*/  FADD.FTZ R68, -R0.reuse, R43 ;  /* 0x0000002b00447221 */ /* 0x044fe20000010100 */
[--C-:B------:R-:W-:Y:S02]  /*09b0*/  HADD2.F32 R43, -RZ, R73.reuse.H0_H0 ;  /* 0x20000049ff2b7230 */ /* 0x100fe40000004100 */
[C---:B------:R-:W-:Y:S01]  /*09c0*/  FADD.FTZ R66, -R0.reuse, R40 ;  /* 0x0000002800427221 */ /* 0x040fe20000010100 */
[C---:B------:R-:W-:Y:S01]  /*09d0*/  FADD.FTZ R58, -R0.reuse, R41 ;  /* 0x00000029003a7221 */ /* 0x040fe20000010100 */
[----:B------:R-:W-:Y:S01]  /*09e0*/  FADD.FTZ R42, -R0, R42 ;  /* 0x0000002a002a7221 */ /* 0x000fe20000010100 */
[----:B------:R-:W-:-:S02]  /*09f0*/  HADD2.F32 R0, -RZ, R73.H1_H1 ;  /* 0x30000049ff007230 */ /* 0x000fc40000004100 */
[----:B---3--:R-:W-:Y:S01]  /*0a00*/  FMUL.FTZ R60, R44, R43 ;  /* 0x0000002b2c3c7220 */ /* 0x008fe20000410000 */
[--C-:B------:R-:W-:Y:S02]  /*0a10*/  HADD2.F32 R41, -RZ, R74.reuse.H0_H0 ;  /* 0x2000004aff297230 */ /* 0x100fe40000004100 */
[----:B-----5:R-:W-:Y:S01]  /*0a20*/  FMUL.FTZ R57, R5, R66 ;  /* 0x0000004205397220 */ /* 0x020fe20000410000 */
[----:B------:R-:W-:Y:S01]  /*0a30*/  FMUL.FTZ R63, R45, R0 ;  /* 0x000000002d3f7220 */ /* 0x000fe20000410000 */
[----:B------:R-:W-:Y:S01]  /*0a40*/  FADD.FTZ R0, R71, R60 ;  /* 0x0000003c47007221 */ /* 0x000fe20000010000 */
[----:B------:R-:W-:Y:S01]  /*0a50*/  FMUL.FTZ R66, R46, R41 ;  /* 0x000000292e427220 */ /* 0x000fe20000410000 */
[----:B------:R-:W-:Y:S01]  /*0a60*/  FMUL.FTZ R58, R5, R58 ;  /* 0x0000003a053a7220 */ /* 0x000fe20000410000 */
[----:B------:R-:W-:Y:S01]  /*0a70*/  FFMA.FTZ R41, R57, R60, R72 ;  /* 0x0000003c39297223 */ /* 0x000fe20000010048 */
[----:B------:R-:W-:Y:S02]  /*0a80*/  HADD2.F32 R40, -RZ, R74.H1_H1 ;  /* 0x3000004aff287230 */ /* 0x000fe40000004100 */
[----:B------:R-:W-:Y:S01]  /*0a90*/  FADD.FTZ R43, R0, R63 ;  /* 0x0000003f002b7221 */ /* 0x000fe20000010000 */
[C---:B------:R-:W-:Y:S01]  /*0aa0*/  FMUL.FTZ R61, R5.reuse, R42 ;  /* 0x0000002a053d7220 */ /* 0x040fe20000410000 */
        /* <DEDUP_REMOVED lines=16> */
.L_x_4913:
[----:B------:R-:W-:Y:S01]  /*0bb0*/  MOV R53, UR15 ;  /* 0x0000000f00357c02 */ /* 0x000fe20008000f00 */
[----:B------:R-:W-:-:S04]  /*0bc0*/  UISETP.NE.U32.AND UP0, UPT, UR12, URZ, UPT ;  /* 0x000000ff0c00728c */ /* 0x000fc8000bf05070 */
[----:B------:R-:W-:Y:S01]  /*0bd0*/  IMAD R0, R48, R53, RZ ;  /* 0x0000003530007224 */ /* 0x000fe200078e02ff */
[----:B------:R-:W-:-:S04]  /*0be0*/  UISETP.NE.AND.EX UP0, UPT, UR13, URZ, UPT, UP0 ;  /* 0x000000ff0d00728c */ /* 0x000fc8000bf05300 */
[----:B------:R-:W-:-:S04]  /*0bf0*/  SHF.R.S32.HI R41, RZ, 0x1f, R0 ;  /* 0x0000001fff297819 */ /* 0x000fc80000011400 */
[----:B------:R-:W-:-:S04]  /*0c00*/  LEA.HI R0, R41, R0, RZ, 0x2 ;  /* 0x0000000029007211 */ /* 0x000fc800078f10ff */
[----:B------:R-:W-:Y:S01]  /*0c10*/  LEA.HI.SX32 R2, R0, R49, 0x1e ;  /* 0x0000003100027211 */ /* 0x000fe200078ff2ff */
[----:B------:R-:W-:Y:S06]  /*0c20*/  BRA.U !UP0, `(.L_x_4916) ;  /* 0x0000000108287547 */ /* 0x000fec000b800000 */
[C---:B------:R-:W-:Y:S02]  /*0c30*/  ISETP.GE.U32.AND P0, PT, R52.reuse, 0x20, PT ;  /* 0x000000203400780c */ /* 0x040fe40003f06070 */
[----:B------:R-:W-:Y:S02]  /*0c40*/  ISETP.GE.U32.AND P2, PT, R52, 0x40, PT ;  /* 0x000000403400780c */ /* 0x000fe40003f46070 */
[----:B------:R-:W-:-:S09]  /*0c50*/  MOV R43, R2 ;  /* 0x00000002002b7202 */ /* 0x000fd20000000f00 */
[----:B------:R-:W1:Y:S02]  /*0c60*/  @P0 LDC.64 R40, c[0x0][0x438] ;  /* 0x00010e00ff280b82 */ /* 0x000e640000000a00 */
[----:B-1----:R-:W-:-:S06]  /*0c70*/  @P0 IMAD.WIDE.U32 R44, R43, 0x10, R40 ;  /* 0x000000102b2c0825 */ /* 0x002fcc00078e0028 */
[----:B------:R-:W1:Y:S01]  /*0c80*/  @P2 LDC.64 R40, c[0x0][0x438] ;  /* 0x00010e00ff282b82 */ /* 0x000e620000000a00 */
[----:B------:R-:W-:Y:S01]  /*0c90*/  @P0 IADD3 R43, PT, PT, R43, 0x20, RZ ;  /* 0x000000202b2b0810 */ /* 0x000fe20007ffe0ff */
[----:B------:R2:W5:Y:S04]  /*0ca0*/  @P0 LDG.E.128 R24, desc[UR6][R44.64] ;  /* 0x000000062c180981 */ /* 0x000568000c1e1d00 */
[----:B-1----:R-:W-:-:S05]  /*0cb0*/  @P2 IMAD.WIDE.U32 R40, R43, 0x10, R40 ;  /* 0x000000102b282825 */ /* 0x002fca00078e0028 */
[----:B------:R2:W5:Y:S02]  /*0cc0*/  @P2 LDG.E.128 R28, desc[UR6][R40.64] ;  /* 0x00000006281c2981 */ /* 0x000564000c1e1d00 */
.L_x_4916:
[----:B------:R-:W-:Y:S05]  /*0cd0*/  BSYNC.RECONVERGENT B1 ;  /* 0x0000000000017941 */ /* 0x000fea0003800200 */
.L_x_4912:
[----:B------:R-:W-:Y:S01]  /*0ce0*/  UMOV UR4, 0xffffffff ;  /* 0xffffffff00047882 */ /* 0x000fe20000000000 */
[----:B-----5:R-:W-:Y:S02]  /*0cf0*/  ISETP.GE.AND P2, PT, R4, 0x1, PT ;  /* 0x000000010400780c */ /* 0x020fe40003f46270 */
[----:B------:R-:W-:Y:S11]  /*0d00*/  BRA.DIV UR4, `(.L_x_4917) ;  /* 0x0000001604f87947 */ /* 0x000ff6000b800000 */
[----:B------:R-:W1:Y:S04]  /*0d10*/  SHFL.BFLY PT, R42, R71, 0x1, 0x1f ;  /* 0x0c201f00472a7f89 */ /* 0x000e6800000e0000 */
[----:B--2---:R-:W2:Y:S01]  /*0d20*/  SHFL.BFLY PT, R45, R72, 0x1, 0x1f ;  /* 0x0c201f00482d7f89 */ /* 0x004ea200000e0000 */
        /* <DEDUP_REMOVED lines=16> */
.L_x_4944:
[----:B------:R-:W-:Y:S01]  /*0e30*/  @P2 IADD3 R0, PT, PT, R4, -0x1, RZ ;  /* 0xffffffff04002810 */ /* 0x000fe20007ffe0ff */
[----:B--2---:R-:W-:Y:S01]  /*0e40*/  FADD.FTZ R72, R43, R72 ;  /* 0x000000482b487221 */ /* 0x004fe20000010000 */
[----:B------:R-:W-:Y:S01]  /*0e50*/  ISETP.GE.U32.AND P3, PT, R52, 0x20, PT ;  /* 0x000000203400780c */ /* 0x000fe20003f66070 */
[----:B---3--:R-:W-:Y:S01]  /*0e60*/  FADD.FTZ R40, R44, R42 ;  /* 0x0000002a2c287221 */ /* 0x008fe20000010000 */
[----:B0-----:R-:W-:Y:S01]  /*0e70*/  ISETP.NE.AND P0, PT, R7, RZ, PT ;  /* 0x000000ff0700720c */ /* 0x001fe20003f05270 */
[----:B------:R-:W-:Y:S01]  /*0e80*/  @P2 IMAD R0, R0, R53, RZ ;  /* 0x0000003500002224 */ /* 0x000fe200078e02ff */
[----:B------:R-:W-:Y:S01]  /*0e90*/  BSSY.RECONVERGENT B1, `(.L_x_4918) ;  /* 0x000008d000017945 */ /* 0x000fe20003800200 */
[----:B------:R-:W-:-:S03]  /*0ea0*/  FMUL.FTZ R40, R40, UR9 ;  /* 0x0000000928287c20 */ /* 0x000fc60008410000 */
[----:B------:R-:W-:-:S04]  /*0eb0*/  @P2 SHF.R.S32.HI R41, RZ, 0x1f, R0 ;  /* 0x0000001fff292819 */ /* 0x000fc80000011400 */
[----:B------:R-:W-:Y:S01]  /*0ec0*/  @P2 LEA.HI R42, R41, R0, RZ, 0x2 ;  /* 0x00000000292a2211 */ /* 0x000fe200078f10ff */
[----:B------:R-:W-:Y:S02]  /*0ed0*/  HFMA2 R0, -RZ, RZ, 0, 0 ;  /* 0x00000000ff007431 */ /* 0x000fe400000001ff */
[----:B------:R-:W-:Y:S01]  /*0ee0*/  FMUL.FTZ R41, R72, UR9 ;  /* 0x0000000948297c20 */ /* 0x000fe20008410000 */
[----:B------:R-:W-:-:S04]  /*0ef0*/  @P2 LEA.HI.SX32 R0, R42, R49, 0x1e ;  /* 0x000000312a002211 */ /* 0x000fc800078ff2ff */
[----:B------:R-:W-:Y:S01]  /*0f00*/  FSEL R41, R41, RZ, !P0 ;  /* 0x000000ff29297208 */ /* 0x000fe20004000000 */
[----:B------:R-:W-:Y:S06]  /*0f10*/  @!P3 BRA `(.L_x_4919) ;  /* 0x000000080010b947 */ /* 0x000fec0003800000 */
[----:B------:R-:W-:Y:S01]  /*0f20*/  UISETP.NE.U32.AND UP0, UPT, UR12, URZ, UPT ;  /* 0x000000ff0c00728c */ /* 0x000fe2000bf05070 */
[----:B------:R-:W-:Y:S03]  /*0f30*/  BSSY.RECONVERGENT B2, `(.L_x_4920) ;  /* 0x0000078000027945 */ /* 0x000fe60003800200 */
[----:B------:R-:W-:-:S09]  /*0f40*/  UISETP.NE.AND.EX UP0, UPT, UR13, URZ, UPT, UP0 ;  /* 0x000000ff0d00728c */ /* 0x000fd2000bf05300 */
[----:B------:R-:W-:Y:S05]  /*0f50*/  BRA.U UP0, `(.L_x_4921) ;  /* 0x0000000100f47547 */ /* 0x000fea000b800000 */
[----:B------:R-:W-:Y:S02]  /*0f60*/  MOV R42, UR20 ;  /* 0x00000014002a7c02 */ /* 0x000fe40008000f00 */
[----:B-1----:R-:W-:Y:S02]  /*0f70*/  MOV R43, UR21 ;  /* 0x00000015002b7c02 */ /* 0x002fe40008000f00 */
[----:B------:R-:W-:-:S04]  /*0f80*/  ISETP.NE.U32.AND P0, PT, R42, RZ, PT ;  /* 0x000000ff2a00720c */ /* 0x000fc80003f05070 */
[----:B------:R-:W-:-:S13]  /*0f90*/  ISETP.NE.AND.EX P0, PT, R43, RZ, PT, P0 ;  /* 0x000000ff2b00720c */ /* 0x000fda0003f05300 */
[----:B------:R-:W-:Y:S05]  /*0fa0*/  @P0 BRA `(.L_x_4922) ;  /* 0x0000000000700947 */ /* 0x000fea0003800000 */
[----:B------:R-:W0:Y:S01]  /*0fb0*/  LDC R44, c[0x0][0x40c] ;  /* 0x00010300ff2c7b82 */ /* 0x000e220000000800 */
[----:B------:R-:W-:Y:S01]  /*0fc0*/  FFMA.FTZ R45, R3, R40, R41 ;  /* 0x00000028032d7223 */ /* 0x000fe20000010029 */
[----:B------:R-:W-:Y:S02]  /*0fd0*/  ISETP.GT.AND P3, PT, R6, RZ, PT ;  /* 0x000000ff0600720c */ /* 0x000fe40003f64270 */
[----:B------:R-:W-:Y:S01]  /*0fe0*/  ISETP.GT.AND P0, PT, R4, RZ, PT ;  /* 0x000000ff0400720c */ /* 0x000fe20003f04270 */
[----:B------:R-:W-:-:S04]  /*0ff0*/  FADD.FTZ R46, R54, -R45 ;  /* 0x8000002d362e7221 */ /* 0x000fc80000010000 */
[----:B------:R-:W-:-:S05]  /*1000*/  FMUL.FTZ R46, R5, R46 ;  /* 0x0000002e052e7220 */ /* 0x000fca0000410000 */
[----:B------:R-:W-:Y:S01]  /*1010*/  FSEL R45, R46, RZ, P3 ;  /* 0x000000ff2e2d7208 */ /* 0x000fe20001800000 */
[----:B------:R-:W-:-:S04]  /*1020*/  FFMA.FTZ R46, R56, R40, R41 ;  /* 0x00000028382e7223 */ /* 0x000fc80000010029 */
[----:B------:R-:W-:-:S04]  /*1030*/  FADD.FTZ R46, R55, -R46 ;  /* 0x8000002e372e7221 */ /* 0x000fc80000010000 */
[----:B------:R-:W-:Y:S01]  /*1040*/  FMUL.FTZ R46, R5, R46 ;  /* 0x0000002e052e7220 */ /* 0x000fe20000410000 */
[----:B0-----:R-:W-:-:S05]  /*1050*/  FMUL.FTZ R45, R45, R44 ;  /* 0x0000002c2d2d7220 */ /* 0x001fca0000410000 */
[----:B------:R-:W-:Y:S02]  /*1060*/  SEL R32, R45, R32, P0 ;  /* 0x000000202d207207 */ /* 0x000fe40000000000 */
[----:B------:R-:W-:-:S05]  /*1070*/  FSEL R45, R46, RZ, P3 ;  /* 0x000000ff2e2d7208 */ /* 0x000fca0001800000 */
[----:B------:R-:W-:Y:S01]  /*1080*/  FMUL.FTZ R46, R45, R44 ;  /* 0x0000002c2d2e7220 */ /* 0x000fe20000410000 */
[----:B------:R-:W-:-:S04]  /*1090*/  FFMA.FTZ R45, R59, R40, R41 ;  /* 0x000000283b2d7223 */ /* 0x000fc80000010029 */
[----:B------:R-:W-:Y:S01]  /*10a0*/  SEL R33, R46, R33, P0 ;  /* 0x000000212e217207 */ /* 0x000fe20000000000 */
[----:B------:R-:W-:-:S04]  /*10b0*/  FADD.FTZ R46, R62, -R45 ;  /* 0x8000002d3e2e7221 */ /* 0x000fc80000010000 */
[----:B------:R-:W-:-:S05]  /*10c0*/  FMUL.FTZ R46, R5, R46 ;  /* 0x0000002e052e7220 */ /* 0x000fca0000410000 */
[----:B------:R-:W-:-:S05]  /*10d0*/  FSEL R45, R46, RZ, P3 ;  /* 0x000000ff2e2d7208 */ /* 0x000fca0001800000 */
[----:B------:R-:W-:-:S05]  /*10e0*/  FMUL.FTZ R45, R45, R44 ;  /* 0x0000002c2d2d7220 */ /* 0x000fca0000410000 */
[----:B------:R-:W-:Y:S01]  /*10f0*/  SEL R34, R45, R34, P0 ;  /* 0x000000222d227207 */ /* 0x000fe20000000000 */
[----:B------:R-:W-:-:S04]  /*1100*/  FFMA.FTZ R45, R65, R40, R41 ;  /* 0x00000028412d7223 */ /* 0x000fc80000010029 */
[----:B------:R-:W-:-:S04]  /*1110*/  FADD.FTZ R46, R64, -R45 ;  /* 0x8000002d402e7221 */ /* 0x000fc80000010000 */
[----:B------:R-:W-:-:S05]  /*1120*/  FMUL.FTZ R45, R5, R46 ;  /* 0x0000002e052d7220 */ /* 0x000fca0000410000 */
[----:B------:R-:W-:Y:S01]  /*1130*/  FSEL R45, R45, RZ, P3 ;  /* 0x000000ff2d2d7208 */ /* 0x000fe20001800000 */
[----:B------:R-:W-:Y:S06]  /*1140*/  @!P2 BRA `(.L_x_4923) ;  /* 0x000000040058a947 */ /* 0x000fec0003800000 */
[----:B------:R-:W-:Y:S01]  /*1150*/  FMUL.FTZ R35, R45, R44 ;  /* 0x0000002c2d237220 */ /* 0x000fe20000410000 */
[----:B------:R-:W-:Y:S06]  /*1160*/  BRA `(.L_x_4923) ;  /* 0x0000000400507947 */ /* 0x000fec0003800000 */
.L_x_4922:
[----:B------:R-:W0:Y:S01]  /*1170*/  LDC R45, c[0x0][0x40c] ;  /* 0x00010300ff2d7b82 */ /* 0x000e220000000800 */
[-CC-:B------:R-:W-:Y:S01]  /*1180*/  FFMA.FTZ R37, R3, R40.reuse, R41.reuse ;  /* 0x0000002803257223 */ /* 0x180fe20000010029 */
[----:B------:R-:W-:Y:S01]  /*1190*/  ISETP.GT.AND P3, PT, R6, RZ, PT ;  /* 0x000000ff0600720c */ /* 0x000fe20003f64270 */
[-C--:B------:R-:W-:Y:S01]  /*11a0*/  FFMA.FTZ R38, R56, R40.reuse, R41 ;  /* 0x0000002838267223 */ /* 0x080fe20000010029 */
[----:B------:R-:W-:Y:S01]  /*11b0*/  ISETP.GT.AND P0, PT, R4, RZ, PT ;  /* 0x000000ff0400720c */ /* 0x000fe20003f04270 */
[----:B------:R-:W-:Y:S01]  /*11c0*/  FADD.FTZ R36, R54, -R37 ;  /* 0x8000002536247221 */ /* 0x000fe20000010000 */
[----:B------:R-:W-:Y:S01]  /*11d0*/  FFMA.FTZ R39, R59, R40, R41 ;  /* 0x000000283b277223 */ /* 0x000fe20000010029 */
[----:B------:R-:W-:Y:S02]  /*11e0*/  FADD.FTZ R38, R55, -R38 ;  /* 0x8000002637267221 */ /* 0x000fe40000010000 */
[C---:B------:R-:W-:Y:S02]  /*11f0*/  FMUL.FTZ R36, R5.reuse, R36 ;  /* 0x0000002405247220 */ /* 0x040fe40000410000 */
[----:B------:R-:W-:-:S03]  /*1200*/  FMUL.FTZ R38, R5, R38 ;  /* 0x0000002605267220 */ /* 0x000fc60000410000 */
[----:B------:R-:W-:-:S05]  /*1210*/  FSEL R36, R36, RZ, P3 ;  /* 0x000000ff24247208 */ /* 0x000fca0001800000 */
[----:B0-----:R-:W-:-:S05]  /*1220*/  FMUL.FTZ R37, R36, R45 ;  /* 0x0000002d24257220 */ /* 0x001fca0000410000 */
[----:B------:R-:W-:Y:S02]  /*1230*/  SEL R32, R37, R32, P0 ;  /* 0x0000002025207207 */ /* 0x000fe40000000000 */
[----:B------:R-:W-:-:S05]  /*1240*/  FSEL R37, R38, RZ, P3 ;  /* 0x000000ff26257208 */ /* 0x000fca0001800000 */
[----:B------:R-:W-:-:S05]  /*1250*/  FMUL.FTZ R38, R37, R45 ;  /* 0x0000002d25267220 */ /* 0x000fca0000410000 */
        /* <DEDUP_REMOVED lines=13> */
.L_x_4921:
[----:B------:R-:W-:Y:S02]  /*1330*/  MOV R42, UR20 ;  /* 0x00000014002a7c02 */ /* 0x000fe40008000f00 */
[----:B-1----:R-:W-:Y:S02]  /*1340*/  MOV R43, UR21 ;  /* 0x00000015002b7c02 */ /* 0x002fe40008000f00 */
[----:B------:R-:W-:-:S04]  /*1350*/  ISETP.NE.U32.AND P0, PT, R42, RZ, PT ;  /* 0x000000ff2a00720c */ /* 0x000fc80003f05070 */
[----:B------:R-:W-:-:S13]  /*1360*/  ISETP.NE.AND.EX P0, PT, R43, RZ, PT, P0 ;  /* 0x000000ff2b00720c */ /* 0x000fda0003f05300 */
[----:B------:R-:W-:Y:S05]  /*1370*/  @P0 BRA `(.L_x_4924) ;  /* 0x00000000006c0947 */ /* 0x000fea0003800000 */
[-CC-:B------:R-:W-:Y:S01]  /*1380*/  @P1 FFMA.FTZ R45, R3, R40.reuse, R41.reuse ;  /* 0x00000028032d1223 */ /* 0x180fe20000010029 */
[----:B------:R-:W-:Y:S01]  /*1390*/  @P1 FFMA.FTZ R46, R56, R40, R41 ;  /* 0x00000028382e1223 */ /* 0x000fe20000010029 */
[----:B------:R-:W-:Y:S02]  /*13a0*/  ISETP.GT.AND P0, PT, R4, RZ, PT ;  /* 0x000000ff0400720c */ /* 0x000fe40003f04270 */
[----:B------:R-:W-:Y:S01]  /*13b0*/  @P1 FADD.FTZ R44, R54, -R45 ;  /* 0x8000002d362c1221 */ /* 0x000fe20000010000 */
[----:B------:R-:W-:Y:S01]  /*13c0*/  MOV R45, R24 ;  /* 0x00000018002d7202 */ /* 0x000fe20000000f00 */
[----:B------:R-:W-:Y:S01]  /*13d0*/  @P1 FADD.FTZ R46, R55, -R46 ;  /* 0x8000002e372e1221 */ /* 0x000fe20000010000 */
[----:B------:R-:W-:Y:S01]  /*13e0*/  MOV R47, R26 ;  /* 0x0000001a002f7202 */ /* 0x000fe20000000f00 */
[----:B------:R-:W-:Y:S02]  /*13f0*/  @P1 FFMA.FTZ R45, R5, R44, R24 ;  /* 0x0000002c052d1223 */ /* 0x000fe40000010018 */
[----:B------:R-:W0:Y:S02]  /*1400*/  LDC R44, c[0x0][0x40c] ;  /* 0x00010300ff2c7b82 */ /* 0x000e240000000800 */
[----:B0-----:R-:W-:-:S05]  /*1410*/  FMUL.FTZ R45, R45, R44 ;  /* 0x0000002c2d2d7220 */ /* 0x001fca0000410000 */
[----:B------:R-:W-:Y:S02]  /*1420*/  SEL R32, R45, R32, P0 ;  /* 0x000000202d207207 */ /* 0x000fe40000000000 */
[----:B------:R-:W-:Y:S01]  /*1430*/  MOV R45, R25 ;  /* 0x00000019002d7202 */ /* 0x000fe20000000f00 */
[----:B------:R-:W-:-:S04]  /*1440*/  @P1 FFMA.FTZ R45, R5, R46, R25 ;  /* 0x0000002e052d1223 */ /* 0x000fc80000010019 */
[----:B------:R-:W-:Y:S01]  /*1450*/  FMUL.FTZ R46, R45, R44 ;  /* 0x0000002c2d2e7220 */ /* 0x000fe20000410000 */
[----:B------:R-:W-:-:S04]  /*1460*/  @P1 FFMA.FTZ R45, R59, R40, R41 ;  /* 0x000000283b2d1223 */ /* 0x000fc80000010029 */
[----:B------:R-:W-:Y:S01]  /*1470*/  @P1 FADD.FTZ R45, R62, -R45 ;  /* 0x8000002d3e2d1221 */ /* 0x000fe20000010000 */
[----:B------:R-:W-:-:S03]  /*1480*/  SEL R33, R46, R33, P0 ;  /* 0x000000212e217207 */ /* 0x000fc60000000000 */
[----:B------:R-:W-:-:S04]  /*1490*/  @P1 FFMA.FTZ R47, R5, R45, R26 ;  /* 0x0000002d052f1223 */ /* 0x000fc8000001001a */
[----:B------:R-:W-:-:S05]  /*14a0*/  FMUL.FTZ R45, R47, R44 ;  /* 0x0000002c2f2d7220 */ /* 0x000fca0000410000 */
[----:B------:R-:W-:Y:S01]  /*14b0*/  SEL R34, R45, R34, P0 ;  /* 0x000000222d227207 */ /* 0x000fe20000000000 */
[----:B------:R-:W-:Y:S06]  /*14c0*/  @!P2 BRA `(.L_x_4923) ;  /* 0x000000000078a947 */ /* 0x000fec0003800000 */
[----:B------:R-:W-:-:S04]  /*14d0*/  @P1 FFMA.FTZ R35, R65, R40, R41 ;  /* 0x0000002841231223 */ /* 0x000fc80000010029 */
[----:B------:R-:W-:Y:S01]  /*14e0*/  @P1 FADD.FTZ R46, R64, -R35 ;  /* 0x80000023402e1221 */ /* 0x000fe20000010000 */
[----:B------:R-:W-:-:S03]  /*14f0*/  MOV R35, R27 ;  /* 0x0000001b00237202 */ /* 0x000fc60000000f00 */
[----:B------:R-:W-:-:S04]  /*1500*/  @P1 FFMA.FTZ R35, R5, R46, R27 ;  /* 0x0000002e05231223 */ /* 0x000fc8000001001b */
[----:B------:R-:W-:Y:S01]  /*1510*/  FMUL.FTZ R35, R35, R44 ;  /* 0x0000002c23237220 */ /* 0x000fe20000410000 */
[----:B------:R-:W-:Y:S06]  /*1520*/  BRA `(.L_x_4923) ;  /* 0x0000000000607947 */ /* 0x000fec0003800000 */
.L_x_4924:
[-CC-:B------:R-:W-:Y:S01]  /*1530*/  @P1 FFMA.FTZ R37, R3, R40.reuse, R41.reuse ;  /* 0x0000002803251223 */ /* 0x180fe20000010029 */
[-CC-:B------:R-:W-:Y:S01]  /*1540*/  @P1 FFMA.FTZ R38, R56, R40.reuse, R41.reuse ;  /* 0x0000002838261223 */ /* 0x180fe20000010029 */
[----:B------:R-:W-:Y:S01]  /*1550*/  @P1 FFMA.FTZ R39, R59, R40, R41 ;  /* 0x000000283b271223 */ /* 0x000fe20000010029 */
[----:B------:R-:W-:Y:S01]  /*1560*/  MOV R36, R24 ;  /* 0x0000001800247202 */ /* 0x000fe20000000f00 */
[----:B------:R-:W-:Y:S01]  /*1570*/  @P1 FADD.FTZ R37, R54, -R37 ;  /* 0x8000002536251221 */ /* 0x000fe20000010000 */
[----:B------:R-:W-:Y:S01]  /*1580*/  @P1 FADD.FTZ R38, R55, -R38 ;  /* 0x8000002637261221 */ /* 0x000fe20000010000 */
[----:B------:R-:W-:Y:S01]  /*1590*/  @P1 FADD.FTZ R39, R62, -R39 ;  /* 0x800000273e271221 */ /* 0x000fe20000010000 */
[----:B------:R-:W-:Y:S01]  /*15a0*/  ISETP.GT.AND P0, PT, R4, RZ, PT ;  /* 0x000000ff0400720c */ /* 0x000fe20003f04270 */
[C---:B------:R-:W-:Y:S01]  /*15b0*/  @P1 FFMA.FTZ R36, R5.reuse, R37, R24 ;  /* 0x0000002505241223 */ /* 0x040fe20000010018 */
[----:B------:R-:W-:Y:S01]  /*15c0*/  MOV R37, R25 ;  /* 0x0000001900257202 */ /* 0x000fe20000000f00 */
[C---:B------:R-:W-:Y:S01]  /*15d0*/  @P1 FFMA.FTZ R37, R5.reuse, R38, R25 ;  /* 0x0000002605251223 */ /* 0x040fe20000010019 */
[----:B------:R-:W-:Y:S01]  /*15e0*/  MOV R38, R26 ;  /* 0x0000001a00267202 */ /* 0x000fe20000000f00 */
[----:B------:R-:W-:Y:S01]  /*15f0*/  @P1 FFMA.FTZ R38, R5, R39, R26 ;  /* 0x0000002705261223 */ /* 0x000fe2000001001a */
[----:B------:R-:W-:-:S03]  /*1600*/  @P1 FFMA.FTZ R39, R65, R40, R41 ;  /* 0x0000002841271223 */ /* 0x000fc60000010029 */
[----:B------:R-:W-:Y:S01]  /*1610*/  FMUL.FTZ R45, R38, UR14 ;  /* 0x0000000e262d7c20 */ /* 0x000fe20008410000 */
[----:B------:R-:W-:Y:S01]  /*1620*/  @P1 FADD.FTZ R44, R64, -R39 ;  /* 0x80000027402c1221 */ /* 0x000fe20000010000 */
[----:B------:R-:W-:-:S03]  /*1630*/  MOV R39, R27 ;  /* 0x0000001b00277202 */ /* 0x000fc60000000f00 */
[----:B------:R-:W-:Y:S01]  /*1640*/  @P1 FFMA.FTZ R39, R5, R44, R27 ;  /* 0x0000002c05271223 */ /* 0x000fe2000001001b */
[----:B------:R-:W-:Y:S01]  /*1650*/  SEL R34, R45, R34, P0 ;  /* 0x000000222d227207 */ /* 0x000fe20000000000 */
[----:B------:R-:W-:Y:S01]  /*1660*/  FMUL.FTZ R44, R37, UR14 ;  /* 0x0000000e252c7c20 */ /* 0x000fe20008410000 */
[----:B------:R-:W-:Y:S01]  /*1670*/  FMUL.FTZ R45, R36, UR14 ;  /* 0x0000000e242d7c20 */ /* 0x000fe20008410000 */
[----:B------:R-:W-:-:S03]  /*1680*/  @P2 FMUL.FTZ R35, R39, UR14 ;  /* 0x0000000e27232c20 */ /* 0x000fc60008410000 */
[----:B------:R-:W-:Y:S02]  /*1690*/  SEL R33, R44, R33, P0 ;  /* 0x000000212c217207 */ /* 0x000fe40000000000 */
[----:B------:R-:W-:-:S07]  /*16a0*/  SEL R32, R45, R32, P0 ;  /* 0x000000202d207207 */ /* 0x000fce0000000000 */
.L_x_4923:
[----:B------:R-:W-:Y:S05]  /*16b0*/  BSYNC.RECONVERGENT B2 ;  /* 0x0000000000027941 */ /* 0x000fea0003800200 */
.L_x_4920:
[----:B------:R-:W-:-:S04]  /*16c0*/  ISETP.NE.U32.AND P0, PT, R42, RZ, PT ;  /* 0x000000ff2a00720c */ /* 0x000fc80003f05070 */
[----:B------:R-:W-:-:S13]  /*16d0*/  ISETP.NE.AND.EX P0, PT, R43, RZ, PT, P0 ;  /* 0x000000ff2b00720c */ /* 0x000fda0003f05300 */
[----:B------:R-:W0:Y:S02]  /*16e0*/  @P0 LDC.64 R42, c[0x0][0x478] ;  /* 0x00011e00ff2a0b82 */ /* 0x000e240000000a00 */
[C---:B0-----:R-:W-:Y:S01]  /*16f0*/  @P0 IMAD.WIDE.U32 R44, R2.reuse, 0x10, R42 ;  /* 0x00000010022c0825 */ /* 0x041fe200078e002a */
[----:B------:R-:W-:-:S05]  /*1700*/  IADD3 R2, PT, PT, R2, 0x20, RZ ;  /* 0x0000002002027810 */ /* 0x000fca0007ffe0ff */
[----:B------:R-:W0:Y:S01]  /*1710*/  @P2 LDC.64 R42, c[0x0][0x468] ;  /* 0x00011a00ff2a2b82 */ /* 0x000e220000000a00 */
[----:B------:R2:W-:Y:S01]  /*1720*/  @P0 STG.E.128 desc[UR6][R44.64], R36 ;  /* 0x000000242c000986 */ /* 0x0005e2000c101d06 */
[C---:B0-----:R-:W-:Y:S01]  /*1730*/  @P2 IMAD.WIDE.U32 R42, R0.reuse, 0x10, R42 ;  /* 0x00000010002a2825 */ /* 0x041fe200078e002a */
[----:B------:R-:W-:-:S04]  /*1740*/  IADD3 R0, PT, PT, R0, 0x20, RZ ;  /* 0x0000002000007810 */ /* 0x000fc80007ffe0ff */
[----:B------:R2:W-:Y:S03]  /*1750*/  @P2 STG.E.128 desc[UR6][R42.64], R32 ;  /* 0x000000202a002986 */ /* 0x0005e6000c101d06 */
.L_x_4919:
[----:B------:R-:W-:Y:S05]  /*1760*/  BSYNC.RECONVERGENT B1 ;  /* 0x0000000000017941 */ /* 0x000fea0003800200 */
.L_x_4918:
[----:B------:R-:W-:Y:S01]  /*1770*/  ISETP.GE.U32.AND P0, PT, R52, 0x40, PT ;  /* 0x000000403400780c */ /* 0x000fe20003f06070 */
[----:B------:R-:W-:-:S12]  /*1780*/  BSSY.RECONVERGENT B1, `(.L_x_4925) ;  /* 0x0000080000017945 */ /* 0x000fd80003800200 */
[----:B------:R-:W-:Y:S05]  /*1790*/  @!P0 BRA `(.L_x_4926) ;  /* 0x0000000400f88947 */ /* 0x000fea0003800000 */
[----:B------:R-:W-:Y:S01]  /*17a0*/  UISETP.NE.U32.AND UP0, UPT, UR12, URZ, UPT ;  /* 0x000000ff0c00728c */ /* 0x000fe2000bf05070 */
[----:B------:R-:W-:Y:S03]  /*17b0*/  BSSY.RECONVERGENT B2, `(.L_x_4927) ;  /* 0x0000076000027945 */ /* 0x000fe60003800200 */
[----:B------:R-:W-:-:S09]  /*17c0*/  UISETP.NE.AND.EX UP0, UPT, UR13, URZ, UPT, UP0 ;  /* 0x000000ff0d00728c */ /* 0x000fd2000bf05300 */
[----:B------:R-:W-:Y:S05]  /*17d0*/  BRA.U !UP0, `(.L_x_4928) ;  /* 0x0000000108e87547 */ /* 0x000fea000b800000 */
[----:B------:R-:W-:-:S04]  /*17e0*/  UISETP.NE.U32.AND UP0, UPT, UR20, URZ, UPT ;  /* 0x000000ff1400728c */ /* 0x000fc8000bf05070 */
[----:B------:R-:W-:-:S06]  /*17f0*/  UISETP.NE.AND.EX UP0, UPT, UR21, URZ, UPT, UP0 ;  /* 0x000000ff1500728c */ /* 0x000fcc000bf05300 */
[----:B------:R-:W-:-:S13]  /*1800*/  PLOP3.LUT P0, PT, PT, PT, UP0, 0x80, 0x8 ;  /* 0x000000000008781c */ /* 0x000fda0003f0f008 */
[----:B------:R-:W-:Y:S05]  /*1810*/  @!P0 BRA `(.L_x_4929) ;  /* 0x00000000006c8947 */ /* 0x000fea0003800000 */
[-CC-:B--2---:R-:W-:Y:S01]  /*1820*/  @P1 FFMA.FTZ R36, R68, R40.reuse, R41.reuse ;  /* 0x0000002844241223 */ /* 0x184fe20000010029 */
[-CC-:B------:R-:W-:Y:S01]  /*1830*/  @P1 FFMA.FTZ R37, R57, R40.reuse, R41.reuse ;  /* 0x0000002839251223 */ /* 0x180fe20000010029 */
[-CC-:B------:R-:W-:Y:S01]  /*1840*/  @P1 FFMA.FTZ R6, R58, R40.reuse, R41.reuse ;  /* 0x000000283a061223 */ /* 0x180fe20000010029 */
[----:B-1----:R-:W-:Y:S01]  /*1850*/  @P1 FFMA.FTZ R43, R61, R40, R41 ;  /* 0x000000283d2b1223 */ /* 0x002fe20000010029 */
[----:B------:R-:W-:Y:S01]  /*1860*/  @P1 FADD.FTZ R36, R67, -R36 ;  /* 0x8000002443241221 */ /* 0x000fe20000010000 */
[----:B------:R-:W0:Y:S01]  /*1870*/  LDC R41, c[0x0][0x40c] ;  /* 0x00010300ff297b82 */ /* 0x000e220000000800 */
[----:B------:R-:W-:Y:S01]  /*1880*/  @P1 FADD.FTZ R37, R60, -R37 ;  /* 0x800000253c251221 */ /* 0x000fe20000010000 */
[----:B------:R-:W-:Y:S01]  /*1890*/  @P1 FADD.FTZ R43, R66, -R43 ;  /* 0x8000002b422b1221 */ /* 0x000fe20000010000 */
[----:B------:R-:W-:Y:S01]  /*18a0*/  MOV R39, R31 ;  /* 0x0000001f00277202 */ /* 0x000fe20000000f00 */
[----:B------:R-:W-:Y:S01]  /*18b0*/  @P1 FFMA.FTZ R39, R5, R36, R31 ;  /* 0x0000002405271223 */ /* 0x000fe2000001001f */
[----:B------:R-:W-:Y:S01]  /*18c0*/  MOV R38, R30 ;  /* 0x0000001e00267202 */ /* 0x000fe20000000f00 */
[----:B------:R-:W-:Y:S01]  /*18d0*/  @P1 FADD.FTZ R6, R63, -R6 ;  /* 0x800000063f061221 */ /* 0x000fe20000010000 */
[----:B------:R-:W-:Y:S01]  /*18e0*/  MOV R36, R28 ;  /* 0x0000001c00247202 */ /* 0x000fe20000000f00 */
[C---:B------:R-:W-:Y:S01]  /*18f0*/  @P1 FFMA.FTZ R38, R5.reuse, R43, R30 ;  /* 0x0000002b05261223 */ /* 0x040fe2000001001e */
[C---:B------:R-:W-:Y:S01]  /*1900*/  @P1 FFMA.FTZ R36, R5.reuse, R37, R28 ;  /* 0x0000002505241223 */ /* 0x040fe2000001001c */
[----:B------:R-:W-:Y:S01]  /*1910*/  MOV R37, R29 ;  /* 0x0000001d00257202 */ /* 0x000fe20000000f00 */
[----:B------:R-:W-:Y:S01]  /*1920*/  @P1 FFMA.FTZ R37, R5, R6, R29 ;  /* 0x0000000605251223 */ /* 0x000fe2000001001d */
[----:B------:R-:W-:Y:S01]  /*1930*/  ISETP.GT.AND P1, PT, R4, RZ, PT ;  /* 0x000000ff0400720c */ /* 0x000fe20003f24270 */
[----:B0-----:R-:W-:-:S02]  /*1940*/  FMUL.FTZ R5, R38, R41 ;  /* 0x0000002926057220 */ /* 0x001fc40000410000 */
[----:B------:R-:W-:-:S03]  /*1950*/  FMUL.FTZ R4, R37, R41 ;  /* 0x0000002925047220 */ /* 0x000fc60000410000 */
[----:B------:R-:W-:Y:S01]  /*1960*/  SEL R34, R5, R34, P1 ;  /* 0x0000002205227207 */ /* 0x000fe20000800000 */
[----:B------:R-:W-:Y:S01]  /*1970*/  FMUL.FTZ R5, R36, R41 ;  /* 0x0000002924057220 */ /* 0x000fe20000410000 */
[----:B------:R-:W-:-:S04]  /*1980*/  SEL R33, R4, R33, P1 ;  /* 0x0000002104217207 */ /* 0x000fc80000800000 */
[----:B------:R-:W-:Y:S01]  /*1990*/  SEL R32, R5, R32, P1 ;  /* 0x0000002005207207 */ /* 0x000fe20000800000 */
[----:B------:R-:W-:Y:S06]  /*19a0*/  @!P2 BRA `(.L_x_4930) ;  /* 0x000000040058a947 */ /* 0x000fec0003800000 */
[----:B------:R-:W-:Y:S01]  /*19b0*/  FMUL.FTZ R35, R39, R41 ;  /* 0x0000002927237220 */ /* 0x000fe20000410000 */
[----:B------:R-:W-:Y:S06]  /*19c0*/  BRA `(.L_x_4930) ;  /* 0x0000000400507947 */ /* 0x000fec0003800000 */
.L_x_4929:
[-CC-:B-12---:R-:W-:Y:S01]  /*19d0*/  @P1 FFMA.FTZ R43, R57, R40.reuse, R41.reuse ;  /* 0x00000028392b1223 */ /* 0x186fe20000010029 */
[----:B------:R-:W-:Y:S01]  /*19e0*/  ISETP.GT.AND P3, PT, R4, RZ, PT ;  /* 0x000000ff0400720c */ /* 0x000fe20003f64270 */
[----:B------:R-:W-:Y:S02]  /*19f0*/  @P1 FFMA.FTZ R4, R58, R40, R41 ;  /* 0x000000283a041223 */ /* 0x000fe40000010029 */
[----:B------:R-:W-:Y:S01]  /*1a00*/  @P1 FADD.FTZ R6, R60, -R43 ;  /* 0x8000002b3c061221 */ /* 0x000fe20000010000 */
[----:B------:R-:W-:Y:S01]  /*1a10*/  MOV R43, R28 ;  /* 0x0000001c002b7202 */ /* 0x000fe20000000f00 */
[----:B------:R-:W-:Y:S02]  /*1a20*/  @P1 FADD.FTZ R4, R63, -R4 ;  /* 0x800000043f041221 */ /* 0x000fe40000010000 */
        /* <DEDUP_REMOVED lines=8> */
[----:B------:R-:W-:Y:S01]  /*1ab0*/  SEL R33, R4, R33, P3 ;  /* 0x0000002104217207 */ /* 0x000fe20001800000 */
[----:B------:R-:W-:Y:S01]  /*1ac0*/  @P1 FADD.FTZ R4, R66, -R43 ;  /* 0x8000002b42041221 */ /* 0x000fe20000010000 */
[----:B------:R-:W-:-:S03]  /*1ad0*/  MOV R43, R30 ;  /* 0x0000001e002b7202 */ /* 0x000fc60000000f00 */
[----:B------:R-:W-:-:S04]  /*1ae0*/  @P1 FFMA.FTZ R43, R5, R4, R30 ;  /* 0x00000004052b1223 */ /* 0x000fc8000001001e */
[----:B------:R-:W-:-:S05]  /*1af0*/  FMUL.FTZ R43, R43, R6 ;  /* 0x000000062b2b7220 */ /* 0x000fca0000410000 */
[----:B------:R-:W-:Y:S01]  /*1b00*/  SEL R34, R43, R34, P3 ;  /* 0x000000222b227207 */ /* 0x000fe20001800000 */
[----:B------:R-:W-:Y:S06]  /*1b10*/  @!P2 BRA `(.L_x_4930) ;  /* 0x0000000000fca947 */ /* 0x000fec0003800000 */
[----:B------:R-:W-:Y:S01]  /*1b20*/  @P1 FFMA.FTZ R40, R68, R40, R41 ;  /* 0x0000002844281223 */ /* 0x000fe20000010029 */
[----:B------:R-:W-:-:S03]  /*1b30*/  MOV R35, R31 ;  /* 0x0000001f00237202 */ /* 0x000fc60000000f00 */
[----:B------:R-:W-:-:S04]  /*1b40*/  @P1 FADD.FTZ R40, R67, -R40 ;  /* 0x8000002843281221 */ /* 0x000fc80000010000 */
[----:B------:R-:W-:-:S04]  /*1b50*/  @P1 FFMA.FTZ R35, R5, R40, R31 ;  /* 0x0000002805231223 */ /* 0x000fc8000001001f */
[----:B------:R-:W-:Y:S01]  /*1b60*/  FMUL.FTZ R35, R35, R6 ;  /* 0x0000000623237220 */ /* 0x000fe20000410000 */
[----:B------:R-:W-:Y:S06]  /*1b70*/  BRA `(.L_x_4930) ;  /* 0x0000000000e47947 */ /* 0x000fec0003800000 */
.L_x_4928:
[----:B------:R-:W-:-:S04]  /*1b80*/  UISETP.NE.U32.AND UP0, UPT, UR20, URZ, UPT ;  /* 0x000000ff1400728c */ /* 0x000fc8000bf05070 */
[----:B------:R-:W-:-:S06]  /*1b90*/  UISETP.NE.AND.EX UP0, UPT, UR21, URZ, UPT, UP0 ;  /* 0x000000ff1500728c */ /* 0x000fcc000bf05300 */
[----:B------:R-:W-:-:S13]  /*1ba0*/  PLOP3.LUT P0, PT, PT, PT, UP0, 0x80, 0x8 ;  /* 0x000000000008781c */ /* 0x000fda0003f0f008 */
[----:B------:R-:W-:Y:S05]  /*1bb0*/  @!P0 BRA `(.L_x_4931) ;  /* 0x0000000000708947 */ /* 0x000fea0003800000 */
[----:B-12---:R-:W0:Y:S01]  /*1bc0*/  LDC R43, c[0x0][0x40c] ;  /* 0x00010300ff2b7b82 */ /* 0x006e220000000800 */
[-CC-:B------:R-:W-:Y:S01]  /*1bd0*/  FFMA.FTZ R37, R57, R40.reuse, R41.reuse ;  /* 0x0000002839257223 */ /* 0x180fe20000010029 */
[----:B------:R-:W-:Y:S01]  /*1be0*/  ISETP.GT.AND P1, PT, R4, RZ, PT ;  /* 0x000000ff0400720c */ /* 0x000fe20003f24270 */
[-C--:B------:R-:W-:Y:S01]  /*1bf0*/  FFMA.FTZ R4, R58, R40.reuse, R41 ;  /* 0x000000283a047223 */ /* 0x080fe20000010029 */
[----:B------:R-:W-:Y:S01]  /*1c00*/  ISETP.GT.AND P3, PT, R6, RZ, PT ;  /* 0x000000ff0600720c */ /* 0x000fe20003f64270 */
[----:B------:R-:W-:Y:S01]  /*1c10*/  FADD.FTZ R36, R60, -R37 ;  /* 0x800000253c247221 */ /* 0x000fe20000010000 */
[-CC-:B------:R-:W-:Y:S01]  /*1c20*/  FFMA.FTZ R37, R61, R40.reuse, R41.reuse ;  /* 0x000000283d257223 */ /* 0x180fe20000010029 */
[----:B------:R-:W-:Y:S01]  /*1c30*/  FFMA.FTZ R40, R68, R40, R41 ;  /* 0x0000002844287223 */ /* 0x000fe20000010029 */
[----:B------:R-:W-:Y:S01]  /*1c40*/  FADD.FTZ R4, R63, -R4 ;  /* 0x800000043f047221 */ /* 0x000fe20000010000 */
[----:B------:R-:W-:Y:S01]  /*1c50*/  FMUL.FTZ R36, R5, R36 ;  /* 0x0000002405247220 */ /* 0x000fe20000410000 */
[----:B------:R-:W-:Y:S01]  /*1c60*/  FADD.FTZ R38, R66, -R37 ;  /* 0x8000002542267221 */ /* 0x000fe20000010000 */
[----:B------:R-:W-:Y:S01]  /*1c70*/  FADD.FTZ R6, R67, -R40 ;  /* 0x8000002843067221 */ /* 0x000fe20000010000 */
[----:B------:R-:W-:-:S02]  /*1c80*/  FMUL.FTZ R37, R5, R4 ;  /* 0x0000000405257220 */ /* 0x000fc40000410000 */
[----:B------:R-:W-:Y:S01]  /*1c90*/  FSEL R36, R36, RZ, P3 ;  /* 0x000000ff24247208 */ /* 0x000fe20001800000 */
[C---:B------:R-:W-:Y:S01]  /*1ca0*/  FMUL.FTZ R38, R5.reuse, R38 ;  /* 0x0000002605267220 */ /* 0x040fe20000410000 */
[----:B------:R-:W-:Y:S01]  /*1cb0*/  FMUL.FTZ R6, R5, R6 ;  /* 0x0000000605067220 */ /* 0x000fe20000410000 */
[----:B------:R-:W-:-:S03]  /*1cc0*/  FSEL R37, R37, RZ, P3 ;  /* 0x000000ff25257208 */ /* 0x000fc60001800000 */
[----:B------:R-:W-:Y:S02]  /*1cd0*/  FSEL R38, R38, RZ, P3 ;  /* 0x000000ff26267208 */ /* 0x000fe40001800000 */
[----:B------:R-:W-:Y:S01]  /*1ce0*/  FSEL R39, R6, RZ, P3 ;  /* 0x000000ff06277208 */ /* 0x000fe20001800000 */
[-C--:B0-----:R-:W-:Y:S01]  /*1cf0*/  FMUL.FTZ R5, R36, R43.reuse ;  /* 0x0000002b24057220 */ /* 0x081fe20000410000 */
[----:B------:R-:W-:-:S04]  /*1d00*/  FMUL.FTZ R4, R37, R43 ;  /* 0x0000002b25047220 */ /* 0x000fc80000410000 */
[----:B------:R-:W-:Y:S01]  /*1d10*/  SEL R32, R5, R32, P1 ;  /* 0x0000002005207207 */ /* 0x000fe20000800000 */
[----:B------:R-:W-:Y:S01]  /*1d20*/  FMUL.FTZ R5, R38, R43 ;  /* 0x0000002b26057220 */ /* 0x000fe20000410000 */
[----:B------:R-:W-:-:S04]  /*1d30*/  SEL R33, R4, R33, P1 ;  /* 0x0000002104217207 */ /* 0x000fc80000800000 */
[----:B------:R-:W-:Y:S01]  /*1d40*/  SEL R34, R5, R34, P1 ;  /* 0x0000002205227207 */ /* 0x000fe20000800000 */
[----:B------:R-:W-:Y:S06]  /*1d50*/  @!P2 BRA `(.L_x_4930) ;  /* 0x00000000006ca947 */ /* 0x000fec0003800000 */
[----:B------:R-:W-:Y:S01]  /*1d60*/  FMUL.FTZ R35, R39, R43 ;  /* 0x0000002b27237220 */ /* 0x000fe20000410000 */
[----:B------:R-:W-:Y:S06]  /*1d70*/  BRA `(.L_x_4930) ;  /* 0x0000000000647947 */ /* 0x000fec0003800000 */
.L_x_4931:
[----:B------:R-:W-:Y:S01]  /*1d80*/  ISETP.GT.AND P1, PT, R4, RZ, PT ;  /* 0x000000ff0400720c */ /* 0x000fe20003f24270 */
[-CC-:B------:R-:W-:Y:S01]  /*1d90*/  FFMA.FTZ R4, R68, R40.reuse, R41.reuse ;  /* 0x0000002844047223 */ /* 0x180fe20000010029 */
[----:B------:R-:W-:Y:S01]  /*1da0*/  ISETP.GT.AND P3, PT, R6, RZ, PT ;  /* 0x000000ff0600720c */ /* 0x000fe20003f64270 */
[-CC-:B-12---:R-:W-:Y:S02]  /*1db0*/  FFMA.FTZ R43, R57, R40.reuse, R41.reuse ;  /* 0x00000028392b7223 */ /* 0x186fe40000010029 */
[----:B------:R-:W-:Y:S01]  /*1dc0*/  FADD.FTZ R6, R67, -R4 ;  /* 0x8000000443067221 */ /* 0x000fe20000010000 */
[-CC-:B------:R-:W-:Y:S01]  /*1dd0*/  FFMA.FTZ R4, R58, R40.reuse, R41.reuse ;  /* 0x000000283a047223 */ /* 0x180fe20000010029 */
[----:B------:R-:W-:Y:S02]  /*1de0*/  FFMA.FTZ R41, R61, R40, R41 ;  /* 0x000000283d297223 */ /* 0x000fe40000010029 */
[----:B------:R-:W-:Y:S01]  /*1df0*/  FMUL.FTZ R42, R5, R6 ;  /* 0x00000006052a7220 */ /* 0x000fe20000410000 */
[----:B------:R-:W-:Y:S01]  /*1e00*/  FADD.FTZ R6, R60, -R43 ;  /* 0x8000002b3c067221 */ /* 0x000fe20000010000 */
[----:B------:R-:W-:Y:S01]  /*1e10*/  FADD.FTZ R4, R63, -R4 ;  /* 0x800000043f047221 */ /* 0x000fe20000010000 */
[----:B------:R-:W-:-:S02]  /*1e20*/  FADD.FTZ R40, R66, -R41 ;  /* 0x8000002942287221 */ /* 0x000fc40000010000 */
[C---:B------:R-:W-:Y:S01]  /*1e30*/  FMUL.FTZ R6, R5.reuse, R6 ;  /* 0x0000000605067220 */ /* 0x040fe20000410000 */
[C---:B------:R-:W-:Y:S01]  /*1e40*/  FMUL.FTZ R4, R5.reuse, R4 ;  /* 0x0000000405047220 */ /* 0x040fe20000410000 */
[----:B------:R-:W-:Y:S01]  /*1e50*/  FMUL.FTZ R40, R5, R40 ;  /* 0x0000002805287220 */ /* 0x000fe20000410000 */
[----:B------:R-:W-:Y:S02]  /*1e60*/  FSEL R42, R42, RZ, P3 ;  /* 0x000000ff2a2a7208 */ /* 0x000fe40001800000 */
[----:B------:R-:W-:Y:S02]  /*1e70*/  FSEL R6, R6, RZ, P3 ;  /* 0x000000ff06067208 */ /* 0x000fe40001800000 */
[----:B------:R-:W-:Y:S01]  /*1e80*/  FSEL R4, R4, RZ, P3 ;  /* 0x000000ff04047208 */ /* 0x000fe20001800000 */
[----:B------:R-:W-:Y:S01]  /*1e90*/  @P2 FMUL.FTZ R35, R42, UR14 ;  /* 0x0000000e2a232c20 */ /* 0x000fe20008410000 */
[----:B------:R-:W-:Y:S01]  /*1ea0*/  FSEL R40, R40, RZ, P3 ;  /* 0x000000ff28287208 */ /* 0x000fe20001800000 */
[----:B------:R-:W-:-:S02]  /*1eb0*/  FMUL.FTZ R5, R6, UR14 ;  /* 0x0000000e06057c20 */ /* 0x000fc40008410000 */
[----:B------:R-:W-:Y:S02]  /*1ec0*/  FMUL.FTZ R4, R4, UR14 ;  /* 0x0000000e04047c20 */ /* 0x000fe40008410000 */
[----:B------:R-:W-:Y:S01]  /*1ed0*/  FMUL.FTZ R41, R40, UR14 ;  /* 0x0000000e28297c20 */ /* 0x000fe20008410000 */
[----:B------:R-:W-:Y:S02]  /*1ee0*/  SEL R32, R5, R32, P1 ;  /* 0x0000002005207207 */ /* 0x000fe40000800000 */
[----:B------:R-:W-:Y:S02]  /*1ef0*/  SEL R33, R4, R33, P1 ;  /* 0x0000002104217207 */ /* 0x000fe40000800000 */
[----:B------:R-:W-:-:S07]  /*1f00*/  SEL R34, R41, R34, P1 ;  /* 0x0000002229227207 */ /* 0x000fce0000800000 */
.L_x_4930:
[----:B------:R-:W-:Y:S05]  /*1f10*/  BSYNC.RECONVERGENT B2 ;  /* 0x0000000000027941 */ /* 0x000fea0003800200 */
.L_x_4927:
[----:B------:R-:W0:Y:S08]  /*1f20*/  @P0 LDC.64 R40, c[0x0][0x478] ;  /* 0x00011e00ff280b82 */ /* 0x000e300000000a00 */
[----:B------:R-:W1:Y:S01]  /*1f30*/  @P2 LDC.64 R4, c[0x0][0x468] ;  /* 0x00011a00ff042b82 */ /* 0x000e620000000a00 */
[----:B0-----:R-:W-:-:S05]  /*1f40*/  @P0 IMAD.WIDE.U32 R40, R2, 0x10, R40 ;  /* 0x0000001002280825 */ /* 0x001fca00078e0028 */
[----:B------:R0:W-:Y:S01]  /*1f50*/  @P0 STG.E.128 desc[UR6][R40.64], R36 ;  /* 0x0000002428000986 */ /* 0x0001e2000c101d06 */
[----:B-1----:R-:W-:-:S05]  /*1f60*/  @P2 IMAD.WIDE.U32 R4, R0, 0x10, R4 ;  /* 0x0000001000042825 */ /* 0x002fca00078e0004 */
[----:B------:R0:W-:Y:S02]  /*1f70*/  @P2 STG.E.128 desc[UR6][R4.64], R32 ;  /* 0x0000002004002986 */ /* 0x0001e4000c101d06 */
.L_x_4926:
[----:B------:R-:W-:Y:S05]  /*1f80*/  BSYNC.RECONVERGENT B1 ;  /* 0x0000000000017941 */ /* 0x000fea0003800200 */
.L_x_4925:
[----:B0-----:R-:W0:Y:S02]  /*1f90*/  LDC.64 R4, c[0x0][0x380] ;  /* 0x0000e000ff047b82 */ /* 0x001e240000000a00 */
[----:B0-----:R-:W-:-:S04]  /*1fa0*/  LEA R48, R4, R48, 0x2 ;  /* 0x0000003004307211 */ /* 0x001fc800078e10ff */
[----:B------:R-:W-:-:S13]  /*1fb0*/  ISETP.GE.AND P0, PT, R48, R5, PT ;  /* 0x000000053000720c */ /* 0x000fda0003f06270 */
[----:B------:R-:W-:Y:S05]  /*1fc0*/  @!P0 BRA `(.L_x_4932) ;  /* 0xffffffe000f08947 */ /* 0x000fea000383ffff */
.L_x_4911:
[----:B------:R-:W-:Y:S05]  /*1fd0*/  BSYNC B0 ;  /* 0x0000000000007941 */ /* 0x000fea0003800000 */
.L_x_4910:
[----:B------:R-:W0:Y:S01]  /*1fe0*/  S2R R24, SR_TID.X ;  /* 0x0000000000187919 */ /* 0x000e220000002100 */
[----:B------:R-:W-:Y:S01]  /*1ff0*/  MOV R2, 0x400 ;  /* 0x0000040000027802 */ /* 0x000fe20000000f00 */
[----:B------:R-:W-:Y:S05]  /*2000*/  WARPSYNC.ALL ;  /* 0x0000000000007948 */ /* 0x000fea0003800000 */
[----:B------:R-:W3:Y:S01]  /*2010*/  S2R R3, SR_CgaCtaId ;  /* 0x0000000000037919 */ /* 0x000ee20000008800 */
[----:B------:R-:W4:Y:S01]  /*2020*/  LDCU.128 UR16, c[0x0][0x440] ;  /* 0x00008800ff1077ac */ /* 0x000f220008000c00 */
[----:B0-----:R-:W-:-:S04]  /*2030*/  SHF.L.U32 R0, R24, 0x5, RZ ;  /* 0x0000000518007819 */ /* 0x001fc800000006ff */
[----:B------:R-:W-:Y:S02]  /*2040*/  LOP3.LUT R0, R0, 0xc00, RZ, 0xc0, !PT ;  /* 0x00000c0000007812 */ /* 0x000fe400078ec0ff */
[----:B---3--:R-:W-:Y:S02]  /*2050*/  LEA R3, R3, R2, 0x18 ;  /* 0x0000000203037211 */ /* 0x008fe400078ec0ff */
[----:B------:R-:W-:-:S04]  /*2060*/  LEA R0, R49, R0, 0x4 ;  /* 0x0000000031007211 */ /* 0x000fc800078e20ff */
[-C--:B------:R-:W-:Y:S02]  /*2070*/  IADD3 R0, PT, PT, R0, R3.reuse, RZ ;  /* 0x0000000300007210 */ /* 0x080fe40007ffe0ff */
[----:B------:R-:W-:-:S03]  /*2080*/  LEA R3, R24, R3, 0x2 ;  /* 0x0000000318037211 */ /* 0x000fc600078e10ff */
[----:B------:R-:W-:Y:S04]  /*2090*/  STS.128 [R0], R16 ;  /* 0x0000001000007388 */ /* 0x000fe80000000c00 */
[----:B------:R-:W-:Y:S01]  /*20a0*/  STS.128 [R0+0x200], R12 ;  /* 0x0002000c00007388 */ /* 0x000fe20000000c00 */
[----:B------:R-:W-:Y:S06]  /*20b0*/  BAR.SYNC.DEFER_BLOCKING 0x0 ;  /* 0x0000000000007b1d */ /* 0x000fec0000010000 */
[----:B------:R-:W0:Y:S04]  /*20c0*/  LDS R2, [R3] ;  /* 0x0000000003027984 */ /* 0x000e280000000800 */
[----:B------:R-:W3:Y:S04]  /*20d0*/  LDS R5, [R3+0x400] ;  /* 0x0004000003057984 */ /* 0x000ee80000000800 */
[----:B------:R-:W1:Y:S04]  /*20e0*/  LDS R4, [R3+0x200] ;  /* 0x0002000003047984 */ /* 0x000e680000000800 */
[----:B-----5:R-:W2:Y:S04]  /*20f0*/  LDS R7, [R3+0x600] ;  /* 0x0006000003077984 */ /* 0x020ea80000000800 */
        /* <DEDUP_REMOVED lines=9> */
[----:B------:R0:W-:Y:S01]  /*2190*/  STS.128 [R0], R8 ;  /* 0x0000000800007388 */ /* 0x0001e20000000c00 */
[----:B----4-:R-:W-:-:S03]  /*21a0*/  FADD.FTZ R2, R2, R25 ;  /* 0x0000001902027221 */ /* 0x010fc60000010000 */
[----:B------:R-:W-:Y:S01]  /*21b0*/  STS.128 [R0+0x200], R20 ;  /* 0x0002001400007388 */ /* 0x000fe20000000c00 */
        /* <DEDUP_REMOVED lines=8> */
[----:B------:R-:W-:Y:S02]  /*2240*/  IADD3.X R10, PT, PT, RZ, RZ, RZ, P0, !PT ;  /* 0x000000ffff0a7210 */ /* 0x000fe400007fe4ff */
[C---:B------:R-:W-:Y:S02]  /*2250*/  ISETP.GE.U32.AND P1, PT, R8.reuse, 0x80, PT ;  /* 0x000000800800780c */ /* 0x040fe40003f26070 */
[----:B------:R-:W-:Y:S02]  /*2260*/  ISETP.GE.U32.AND P0, PT, R8, 0x100, PT ;  /* 0x000001000800780c */ /* 0x000fe40003f06070 */
[C---:B------:R-:W-:Y:S01]  /*2270*/  SHF.L.U32 R8, R9.reuse, 0x2, RZ ;  /* 0x0000000209087819 */ /* 0x040fe200000006ff */
        /* <DEDUP_REMOVED lines=39> */
.L_x_4917:
[----:B--2---:R-:W-:Y:S01]  /*24f0*/  HFMA2 R40, -RZ, RZ, 0, 5.9604644775390625e-08 ;  /* 0x00000001ff287431 */ /* 0x004fe200000001ff */
[----:B------:R-:W-:Y:S01]  /*2500*/  BSSY B1, `(.L_x_4933) ;  /* 0x0000006000017945 */ /* 0x000fe20003800000 */
[----:B------:R-:W-:Y:S02]  /*2510*/  MOV R41, 0x1f ;  /* 0x0000001f00297802 */ /* 0x000fe40000000f00 */
[----:B------:R-:W-:-:S07]  /*2520*/  MOV R0, 0xffffffff ;  /* 0xffffffff00007802 */ /* 0x000fce0000000f00 */
[----:B0-----:R-:W-:Y:S05]  /*2530*/  WARPSYNC.COLLECTIVE R0, `(.L_x_4934) ;  /* 0x0000000000087348 */ /* 0x001fea0003c00000 */
[----:B------:R1:W2:Y:S02]  /*2540*/  SHFL.BFLY P0, R42, R71, R40, R41 ;  /* 0x0c000028472a7389 */ /* 0x0002a40000000029 */
[----:B012---:R-:W-:Y:S05]  /*2550*/  ENDCOLLECTIVE ;  /* 0x000000000000791b */ /* 0x007fea0003800000 */
.L_x_4934:
[----:B------:R-:W-:Y:S05]  /*2560*/  BSYNC B1 ;  /* 0x0000000000017941 */ /* 0x000fea0003800000 */
.L_x_4933:
        /* <DEDUP_REMOVED lines=8> */
.L_x_4935:
[----:B------:R-:W-:Y:S01]  /*25f0*/  HFMA2 R40, -RZ, RZ, 0, 1.1920928955078125e-07 ;  /* 0x00000002ff287431 */ /* 0x000fe200000001ff */
[----:B------:R-:W-:Y:S02]  /*2600*/  MOV R71, R44 ;  /* 0x0000002c00477202 */ /* 0x000fe40000000f00 */
[----:B------:R-:W-:-:S07]  /*2610*/  MOV R45, R42 ;  /* 0x0000002a002d7202 */ /* 0x000fce0000000f00 */
[----:B------:R-:W-:Y:S05]  /*2620*/  WARPSYNC.COLLECTIVE R0, `(.L_x_4936) ;  /* 0x0000000000087348 */ /* 0x000fea0003c00000 */
[----:B------:R0:W1:Y:S02]  /*2630*/  SHFL.BFLY P0, R42, R71, R40, R41 ;  /* 0x0c000028472a7389 */ /* 0x0000640000000029 */
[----:B01----:R-:W-:Y:S05]  /*2640*/  ENDCOLLECTIVE ;  /* 0x000000000000791b */ /* 0x003fea0003800000 */
.L_x_4936:
[----:B------:R-:W-:-:S05]  /*2650*/  FADD.FTZ R45, R45, R72 ;  /* 0x000000482d2d7221 */ /* 0x000fca0000010000 */
[----:B------:R-:W-:Y:S01]  /*2660*/  MOV R71, R45 ;  /* 0x0000002d00477202 */ /* 0x000fe20000000f00 */
[----:B------:R-:W-:-:S07]  /*2670*/  FADD.FTZ R46, R44, R42 ;  /* 0x0000002a2c2e7221 */ /* 0x000fce0000010000 */
[----:B------:R-:W-:Y:S05]  /*2680*/  WARPSYNC.COLLECTIVE R0, `(.L_x_4937) ;  /* 0x0000000000087348 */ /* 0x000fea0003c00000 */
[----:B------:R0:W1:Y:S02]  /*2690*/  SHFL.BFLY P0, R42, R71, R40, R41 ;  /* 0x0c000028472a7389 */ /* 0x0000640000000029 */
[----:B01----:R-:W-:Y:S05]  /*26a0*/  ENDCOLLECTIVE ;  /* 0x000000000000791b */ /* 0x003fea0003800000 */
.L_x_4937:
[----:B------:R-:W-:Y:S01]  /*26b0*/  HFMA2 R40, -RZ, RZ, 0, 2.384185791015625e-07 ;  /* 0x00000004ff287431 */ /* 0x000fe200000001ff */
[----:B------:R-:W-:Y:S02]  /*26c0*/  MOV R71, R46 ;  /* 0x0000002e00477202 */ /* 0x000fe40000000f00 */
[----:B------:R-:W-:-:S07]  /*26d0*/  MOV R70, R42 ;  /* 0x0000002a00467202 */ /* 0x000fce0000000f00 */
[----:B------:R-:W-:Y:S05]  /*26e0*/  WARPSYNC.COLLECTIVE R0, `(.L_x_4938) ;  /* 0x0000000000087348 */ /* 0x000fea0003c00000 */
[----:B------:R0:W1:Y:S02]  /*26f0*/  SHFL.BFLY P0, R42, R71, R40, R41 ;  /* 0x0c000028472a7389 */ /* 0x0000640000000029 */
[----:B01----:R-:W-:Y:S05]  /*2700*/  ENDCOLLECTIVE ;  /* 0x000000000000791b */ /* 0x003fea0003800000 */
.L_x_4938:
[----:B------:R-:W-:-:S05]  /*2710*/  FADD.FTZ R47, R45, R70 ;  /* 0x000000462d2f7221 */ /* 0x000fca0000010000 */
[----:B------:R-:W-:Y:S01]  /*2720*/  MOV R71, R47 ;  /* 0x0000002f00477202 */ /* 0x000fe20000000f00 */
[----:B------:R-:W-:-:S07]  /*2730*/  FADD.FTZ R69, R46, R42 ;  /* 0x0000002a2e457221 */ /* 0x000fce0000010000 */
[----:B------:R-:W-:Y:S05]  /*2740*/  WARPSYNC.COLLECTIVE R0, `(.L_x_4939) ;  /* 0x0000000000087348 */ /* 0x000fea0003c00000 */
[----:B------:R0:W1:Y:S02]  /*2750*/  SHFL.BFLY P0, R42, R71, R40, R41 ;  /* 0x0c000028472a7389 */ /* 0x0000640000000029 */
[----:B01----:R-:W-:Y:S05]  /*2760*/  ENDCOLLECTIVE ;  /* 0x000000000000791b */ /* 0x003fea0003800000 */
.L_x_4939:
[----:B------:R-:W-:Y:S01]  /*2770*/  HFMA2 R40, -RZ, RZ, 0, 4.76837158203125e-07 ;  /* 0x00000008ff287431 */ /* 0x000fe200000001ff */
[----:B------:R-:W-:Y:S02]  /*2780*/  MOV R71, R69 ;  /* 0x0000004500477202 */ /* 0x000fe40000000f00 */
[----:B------:R-:W-:-:S07]  /*2790*/  MOV R70, R42 ;  /* 0x0000002a00467202 */ /* 0x000fce0000000f00 */
[----:B------:R-:W-:Y:S05]  /*27a0*/  WARPSYNC.COLLECTIVE R0, `(.L_x_4940) ;  /* 0x0000000000087348 */ /* 0x000fea0003c00000 */
[----:B------:R0:W1:Y:S02]  /*27b0*/  SHFL.BFLY P0, R42, R71, R40, R41 ;  /* 0x0c000028472a7389 */ /* 0x0000640000000029 */
[----:B01----:R-:W-:Y:S05]  /*27c0*/  ENDCOLLECTIVE ;  /* 0x000000000000791b */ /* 0x003fea0003800000 */
.L_x_4940:
[----:B------:R-:W-:-:S05]  /*27d0*/  FADD.FTZ R70, R47, R70 ;  /* 0x000000462f467221 */ /* 0x000fca0000010000 */
[----:B------:R-:W-:Y:S01]  /*27e0*/  MOV R71, R70 ;  /* 0x0000004600477202 */ /* 0x000fe20000000f00 */
[----:B------:R-:W-:-:S07]  /*27f0*/  FADD.FTZ R43, R69, R42 ;  /* 0x0000002a452b7221 */ /* 0x000fce0000010000 */
[----:B------:R-:W-:Y:S05]  /*2800*/  WARPSYNC.COLLECTIVE R0, `(.L_x_4941) ;  /* 0x0000000000087348 */ /* 0x000fea0003c00000 */
[----:B------:R0:W1:Y:S02]  /*2810*/  SHFL.BFLY P0, R42, R71, R40, R41 ;  /* 0x0c000028472a7389 */ /* 0x0000640000000029 */
[----:B01----:R-:W-:Y:S05]  /*2820*/  ENDCOLLECTIVE ;  /* 0x000000000000791b */ /* 0x003fea0003800000 */
.L_x_4941:
[----:B------:R-:W-:Y:S01]  /*2830*/  HFMA2 R40, -RZ, RZ, 0, 9.5367431640625e-07 ;  /* 0x00000010ff287431 */ /* 0x000fe200000001ff */
[----:B------:R-:W-:Y:S02]  /*2840*/  MOV R71, R43 ;  /* 0x0000002b00477202 */ /* 0x000fe40000000f00 */
[----:B------:R-:W-:-:S07]  /*2850*/  MOV R75, R42 ;  /* 0x0000002a004b7202 */ /* 0x000fce0000000f00 */
[----:B------:R-:W-:Y:S05]  /*2860*/  WARPSYNC.COLLECTIVE R0, `(.L_x_4942) ;  /* 0x0000000000087348 */ /* 0x000fea0003c00000 */
[----:B------:R0:W1:Y:S02]  /*2870*/  SHFL.BFLY P0, R42, R71, R40, R41 ;  /* 0x0c000028472a7389 */ /* 0x0000640000000029 */
[----:B01----:R-:W-:Y:S05]  /*2880*/  ENDCOLLECTIVE ;  /* 0x000000000000791b */ /* 0x003fea0003800000 */
.L_x_4942:
[----:B------:R-:W-:-:S05]  /*2890*/  FADD.FTZ R44, R70, R75 ;  /* 0x0000004b462c7221 */ /* 0x000fca0000010000 */
[----:B------:R-:W-:Y:S02]  /*28a0*/  MOV R71, R44 ;  /* 0x0000002c00477202 */ /* 0x000fe40000000f00 */
[----:B------:R-:W-:-:S07]  /*28b0*/  MOV R72, R42 ;  /* 0x0000002a00487202 */ /* 0x000fce0000000f00 */
[----:B------:R-:W-:Y:S05]  /*28c0*/  WARPSYNC.COLLECTIVE R0, `(.L_x_4943) ;  /* 0x0000000000087348 */ /* 0x000fea0003c00000 */
[----:B------:R0:W1:Y:S02]  /*28d0*/  SHFL.BFLY P0, R42, R71, R40, R41 ;  /* 0x0c000028472a7389 */ /* 0x0000640000000029 */
[----:B01----:R-:W-:Y:S05]  /*28e0*/  ENDCOLLECTIVE ;  /* 0x000000000000791b */ /* 0x003fea0003800000 */
.L_x_4943:
[----:B------:R-:W-:Y:S05]  /*28f0*/  BRA `(.L_x_4944) ;  /* 0xffffffe4004c7947 */ /* 0x000fea000383ffff */
.L_x_4945:
        /* <DEDUP_REMOVED lines=16> */
.L_x_6498:


//--------------------- .text._ZN10layer_norm13ln_bwd_kernelINS_13Kernel_traitsI6__halfffffjLj256ELj1ELj4ELj1ELj16ENS_18Kernel_traits_baseILj256ES2_ffffjLj128EEEEELb0ELb0ELb1ELb1EEEvNS_9BwdParamsE --------------------------
	.section	.text._ZN10layer_norm13ln_bwd_kernelINS_13Kernel_traitsI6__halfffffjLj256ELj1ELj4ELj1ELj16ENS_18Kernel_traits_baseILj256ES2_ffffjLj128EEEEELb0ELb0ELb1ELb1EEEvNS_9BwdParamsE,"ax",@progbits
	.align	128
        .global         _ZN10layer_norm13ln_bwd_kernelINS_13Kernel_traitsI6__halfffffjLj256ELj1ELj4ELj1ELj16ENS_18Kernel_traits_baseILj256ES2_ffffjLj128EEEEELb0ELb0ELb1ELb1EEEvNS_9BwdParamsE
        .type           _ZN10layer_norm13ln_bwd_kernelINS_13Kernel_traitsI6__halfffffjLj256ELj1ELj4ELj1ELj16ENS_18Kernel_traits_baseILj256ES2_ffffjLj128EEEEELb0ELb0ELb1ELb1EEEvNS_9BwdParamsE,@function
        .size           _ZN10layer_norm13ln_bwd_kernelINS_13Kernel_traitsI6__halfffffjLj256ELj1ELj4ELj1ELj16ENS_18Kernel_traits_baseILj256ES2_ffffjLj128EEEEELb0ELb0ELb1ELb1EEEvNS_9BwdParamsE,(.L_x_6499 - _ZN10layer_norm13ln_bwd_kernelINS_13Kernel_traitsI6__halfffffjLj256ELj1ELj4ELj1ELj16ENS_18Kernel_traits_baseILj256ES2_ffffjLj128EEEEELb0ELb0ELb1ELb1EEEvNS_9BwdParamsE)
        .other          _ZN10layer_norm13ln_bwd_kernelINS_13Kernel_traitsI6__halfffffjLj256ELj1ELj4ELj1ELj16ENS_18Kernel_traits_baseILj256ES2_ffffjLj128EEEEELb0ELb0ELb1ELb1EEEvNS_9BwdParamsE,@"STO_CUDA_ENTRY STV_DEFAULT"
_ZN10layer_norm13ln_bwd_kernelINS_13Kernel_traitsI6__halfffffjLj256ELj1ELj4ELj1ELj16ENS_18Kernel_traits_baseILj256ES2_ffffjLj128EEEEELb0ELb0ELb1ELb1EEEvNS_9BwdParamsE:
.text._ZN10layer_norm13ln_bwd_kernelINS_13Kernel_traitsI6__halfffffjLj256ELj1ELj4ELj1ELj16ENS_18Kernel_traits_baseILj256ES2_ffffjLj128EEEEELb0ELb0ELb1ELb1EEEvNS_9BwdParamsE:
        /* <DEDUP_REMOVED lines=20> */
[----:B0-----:R-:W-:Y:S01]  /*0140*/  SHF.R.U32.HI R0, RZ, 0x5, R4 ;  /* 0x00000005ff007819 */ /* 0x001fe20000011604 */
[----:B------:R-:W0:Y:S01]  /*0150*/  LDCU.64 UR10, c[0x0][0x3c0] ;  /* 0x00007800ff0a77ac */ /* 0x000e220008000a00 */
[----:B------:R-:W-:Y:S02]  /*0160*/  LOP3.LUT R4, R4, 0x1f, RZ, 0xc0, !PT ;  /* 0x0000001f04047812 */ /* 0x000fe400078ec0ff */
[----:B------:R-:W-:-:S04]  /*0170*/  LOP3.LUT R0, R0, UR4, RZ, 0xfc, !PT ;  /* 0x0000000400007c12 */ /* 0x000fc8000f8efcff */
[----:B--2---:R-:W-:-:S13]  /*0180*/  ISETP.GE.AND P0, PT, R0, UR8, PT ;  /* 0x0000000800007c0c */ /* 0x004fda000bf06270 */
[----:B01-34-:R-:W-:Y:S05]  /*0190*/  @P0 BRA `(.L_x_4947) ;  /* 0x0000001800b40947 */ /* 0x01bfea0003800000 */
[----:B------:R-:W0:Y:S08]  /*01a0*/  LDC.64 R6, c[0x0][0x3d0] ;  /* 0x0000f400ff067b82 */ /* 0x000e300000000a00 */
[----:B------:R-:W1:Y:S01]  /*01b0*/  LDC.U8 R2, c[0x0][0x410] ;  /* 0x00010400ff027b82 */ /* 0x000e620000000000 */
[----:B0-----:R-:W-:-:S05]  /*01c0*/  IMAD.WIDE.U32 R6, R4, 0x8, R6 ;  /* 0x0000000804067825 */ /* 0x001fca00078e0006 */
[----:B------:R0:W5:Y:S04]  /*01d0*/  LDG.E.64 R58, desc[UR6][R6.64+0x100] ;  /* 0x00010006063a7981 */ /* 0x000168000c1e1b00 */
[----:B------:R0:W5:Y:S01]  /*01e0*/  LDG.E.64 R56, desc[UR6][R6.64] ;  /* 0x0000000606387981 */ /* 0x000162000c1e1b00 */
[----:B-1----:R-:W-:-:S07]  /*01f0*/  HFMA2 R26, -RZ, RZ, 0, 0 ;  /* 0x00000000ff1a7431 */ /* 0x002fce00000001ff */
.L_x_4962:
[----:B0-----:R-:W0:Y:S08]  /*0200*/  LDC.64 R6, c[0x0][0x3f8] ;  /* 0x0000fe00ff067b82 */ /* 0x001e300000000a00 */
[----:B------:R-:W1:Y:S08]  /*0210*/  LDC.64 R64, c[0x0][0x3c8] ;  /* 0x0000f200ff407b82 */ /* 0x000e700000000a00 */
[----:B------:R-:W2:Y:S01]  /*0220*/  LDC.64 R62, c[0x0][0x3f0] ;  /* 0x0000fc00ff3e7b82 */ /* 0x000ea20000000a00 */
[----:B0-----:R-:W-:-:S05]  /*0230*/  IMAD.WIDE R68, R0, 0x4, R6 ;  /* 0x0000000400447825 */ /* 0x001fca00078e0206 */
[----:B------:R-:W3:Y:S01]  /*0240*/  LDG.E R6, desc[UR6][R68.64] ;  /* 0x0000000644067981 */ /* 0x000ee2000c1e1900 */
[----:B-1----:R-:W-:-:S05]  /*0250*/  IMAD.WIDE R64, R0, 0x4, R64 ;  /* 0x0000000400407825 */ /* 0x002fca00078e0240 */
[----:B-----5:R0:W5:Y:S01]  /*0260*/  LDG.E R5, desc[UR6][R64.64] ;  /* 0x0000000640057981 */ /* 0x020162000c1e1900 */
[----:B--2---:R-:W-:-:S05]  /*0270*/  IMAD.WIDE R62, R0, 0x4, R62 ;  /* 0x00000004003e7825 */ /* 0x004fca00078e023e */
[----:B------:R0:W5:Y:S01]  /*0280*/  LDG.E R7, desc[UR6][R62.64] ;  /* 0x000000063e077981 */ /* 0x000162000c1e1900 */
[----:B------:R-:W-:Y:S01]  /*0290*/  BSSY.RECONVERGENT B1, `(.L_x_4948) ;  /* 0x000007f000017945 */ /* 0x000fe20003800200 */
[----:B------:R-:W-:Y:S02]  /*02a0*/  MOV R61, R10 ;  /* 0x0000000a003d7202 */ /* 0x000fe40000000f00 */
[----:B------:R-:W-:Y:S02]  /*02b0*/  MOV R55, RZ ;  /* 0x000000ff00377202 */ /* 0x000fe40000000f00 */
[----:B------:R-:W-:Y:S02]  /*02c0*/  MOV R53, RZ ;  /* 0x000000ff00357202 */ /* 0x000fe40000000f00 */
[----:B---3--:R-:W-:-:S13]  /*02d0*/  ISETP.GE.AND P2, PT, R6, 0x1, PT ;  /* 0x000000010600780c */ /* 0x008fda0003f46270 */
[----:B0-----:R-:W-:Y:S05]  /*02e0*/  @!P2 BRA `(.L_x_4949) ;  /* 0x0000000400a8a947 */ /* 0x001fea0003800000 */
[----:B------:R-:W0:Y:S01]  /*02f0*/  LDC.64 R52, c[0x0][0x3a8] ;  /* 0x0000ea00ff347b82 */ /* 0x000e220000000a00 */
[----:B------:R-:W-:Y:S01]  /*0300*/  IMAD R3, R0, UR9, RZ ;  /* 0x0000000900037c24 */ /* 0x000fe2000f8e02ff */
[----:B------:R-:W-:Y:S02]  /*0310*/  MOV R60, UR14 ;  /* 0x0000000e003c7c02 */ /* 0x000fe40008000f00 */
[----:B------:R-:W-:Y:S02]  /*0320*/  SHF.R.S32.HI R41, RZ, 0x1f, R0 ;  /* 0x0000001fff297819 */ /* 0x000fe40000011400 */
[----:B------:R-:W-:Y:S02]  /*0330*/  SHF.R.S32.HI R10, RZ, 0x1f, R3 ;  /* 0x0000001fff0a7819 */ /* 0x000fe40000011403 */
[----:B------:R-:W-:Y:S01]  /*0340*/  ISETP.NE.U32.AND P0, PT, R60, RZ, PT ;  /* 0x000000ff3c00720c */ /* 0x000fe20003f05070 */
[----:B------:R-:W1:Y:S01]  /*0350*/  LDC.64 R44, c[0x0][0x428] ;  /* 0x00010a00ff2c7b82 */ /* 0x000e620000000a00 */
[----:B------:R-:W-:-:S02]  /*0360*/  LEA.HI R65, R10, R3, RZ, 0x2 ;  /* 0x000000030a417211 */ /* 0x000fc400078f10ff */
[----:B------:R-:W-:Y:S02]  /*0370*/  MOV R10, UR15 ;  /* 0x0000000f000a7c02 */ /* 0x000fe40008000f00 */
[----:B------:R-:W-:Y:S02]  /*0380*/  IADD3 R3, PT, PT, R6, -0x1, RZ ;  /* 0xffffffff06037810 */ /* 0x000fe40007ffe0ff */
[----:B------:R-:W-:Y:S02]  /*0390*/  ISETP.NE.AND.EX P0, PT, R10, RZ, PT, P0 ;  /* 0x000000ff0a00720c */ /* 0x000fe40003f05300 */
[----:B------:R-:W-:Y:S01]  /*03a0*/  LEA.HI.SX32 R65, R65, R4, 0x1e ;  /* 0x0000000441417211 */ /* 0x000fe200078ff2ff */
[----:B------:R-:W-:Y:S01]  /*03b0*/  IMAD R42, R3, UR9, RZ ;  /* 0x00000009032a7c24 */ /* 0x000fe2000f8e02ff */
[----:B------:R-:W-:Y:S02]  /*03c0*/  LEA R40, P1, R0, UR10, 0x2 ;  /* 0x0000000a00287c11 */ /* 0x000fe4000f8210ff */
[----:B------:R-:W-:-:S02]  /*03d0*/  IADD3 R47, PT, PT, R65, 0x20, RZ ;  /* 0x00000020412f7810 */ /* 0x000fc40007ffe0ff */
[----:B------:R-:W-:Y:S01]  /*03e0*/  LEA.HI.X R41, R0, UR11, R41, 0x2, P1 ;  /* 0x0000000b00297c11 */ /* 0x000fe200088f1429 */
[----:B0-----:R-:W-:Y:S01]  /*03f0*/  IMAD.WIDE.U32 R48, R65, 0x10, R52 ;  /* 0x0000001041307825 */ /* 0x001fe200078e0034 */
[----:B------:R-:W-:-:S03]  /*0400*/  SHF.R.S32.HI R43, RZ, 0x1f, R42 ;  /* 0x0000001fff2b7819 */ /* 0x000fc6000001142a */
[----:B------:R-:W-:Y:S01]  /*0410*/  IMAD.WIDE.U32 R52, R47, 0x10, R52 ;  /* 0x000000102f347825 */ /* 0x000fe200078e0034 */
[----:B------:R1:W2:Y:S01]  /*0420*/  LDG.E R3, desc[UR6][R40.64] ;  /* 0x0000000628037981 */ /* 0x0002a2000c1e1900 */
[----:B------:R-:W-:Y:S01]  /*0430*/  LEA.HI R43, R43, R42, RZ, 0x2 ;  /* 0x0000002a2b2b7211 */ /* 0x000fe200078f10ff */
[----:B------:R-:W0:Y:S02]  /*0440*/  @P0 LDC.64 R66, c[0x0][0x438] ;  /* 0x00010e00ff420b82 */ /* 0x000e240000000a00 */
[----:B------:R-:W3:Y:S01]  /*0450*/  LDG.E.128 R48, desc[UR6][R48.64] ;  /* 0x0000000630307981 */ /* 0x000ee2000c1e1d00 */
[----:B------:R-:W-:-:S03]  /*0460*/  LEA.HI.SX32 R69, R43, R4, 0x1e ;  /* 0x000000042b457211 */ /* 0x000fc600078ff2ff */
[----:B------:R-:W4:Y:S01]  /*0470*/  LDG.E.128 R52, desc[UR6][R52.64] ;  /* 0x0000000634347981 */ /* 0x000f22000c1e1d00 */
[C---:B------:R-:W-:Y:S01]  /*0480*/  IADD3 R43, PT, PT, R69.reuse, 0x20, RZ ;  /* 0x00000020452b7810 */ /* 0x040fe20007ffe0ff */
[--C-:B-1----:R-:W-:Y:S01]  /*0490*/  IMAD.WIDE.U32 R40, R69, 0x10, R44.reuse ;  /* 0x0000001045287825 */ /* 0x102fe200078e002c */
[----:B------:R-:W1:Y:S03]  /*04a0*/  @P0 LDC.64 R62, c[0x0][0x438] ;  /* 0x00010e00ff3e0b82 */ /* 0x000e660000000a00 */
[----:B------:R-:W-:Y:S02]  /*04b0*/  IMAD.WIDE.U32 R44, R43, 0x10, R44 ;  /* 0x000000102b2c7825 */ /* 0x000fe400078e002c */
[----:B------:R-:W4:Y:S02]  /*04c0*/  LDG.E.128 R40, desc[UR6][R40.64] ;  /* 0x0000000628287981 */ /* 0x000f24000c1e1d00 */
[----:B0-----:R-:W-:-:S02]  /*04d0*/  @P0 IMAD.WIDE.U32 R66, R47, 0x10, R66 ;  /* 0x000000102f420825 */ /* 0x001fc400078e0042 */
[----:B------:R-:W4:Y:S01]  /*04e0*/  LDG.E.128 R44, desc[UR6][R44.64] ;  /* 0x000000062c2c7981 */ /* 0x000f22000c1e1d00 */
[----:B------:R-:W-:-:S03]  /*04f0*/  ISETP.NE.AND P1, PT, R2, RZ, PT ;  /* 0x000000ff0200720c */ /* 0x000fc60003f25270 */
[----:B------:R-:W5:Y:S01]  /*0500*/  @P0 LDG.E.128 R12, desc[UR6][R66.64] ;  /* 0x00000006420c0981 */ /* 0x000f62000c1e1d00 */
[----:B-1----:R-:W-:-:S05]  /*0510*/  @P0 IMAD.WIDE.U32 R62, R65, 0x10, R62 ;  /* 0x00000010413e0825 */ /* 0x002fca00078e003e */
[----:B------:R3:W5:Y:S01]  /*0520*/  @P0 LDG.E.128 R16, desc[UR6][R62.64] ;  /* 0x000000063e100981 */ /* 0x000762000c1e1d00 */
[----:B--2---:R-:W-:-:S05]  /*0530*/  FSEL R3, R3, RZ, !P1 ;  /* 0x000000ff03037208 */ /* 0x004fca0004800000 */
[C---:B---3--:R-:W-:Y:S01]  /*0540*/  FADD.FTZ R62, -R3.reuse, R48 ;  /* 0x00000030033e7221 */ /* 0x048fe20000010100 */
[C---:B----4-:R-:W-:Y:S01]  /*0550*/  FADD.FTZ R68, -R3.reuse, R52 ;  /* 0x0000003403447221 */ /* 0x050fe20000010100 */
[----:B------:R-:W-:Y:S01]  /*0560*/  SHF.R.U64 R52, R56, 0x10, R57 ;  /* 0x0000001038347819 */ /* 0x000fe20000001239 */
[C---:B------:R-:W-:Y:S01]  /*0570*/  FADD.FTZ R48, -R3.reuse, R49 ;  /* 0x0000003103307221 */ /* 0x040fe20000010100 */
[C---:B------:R-:W-:Y:S01]  /*0580*/  FADD.FTZ R49, -R3.reuse, R54 ;  /* 0x0000003603317221 */ /* 0x040fe20000010100 */
[----:B------:R-:W-:Y:S02]  /*0590*/  SHF.R.U32.HI R54, RZ, 0x10, R57 ;  /* 0x00000010ff367819 */ /* 0x000fe40000011639 */
[----:B------:R-:W-:Y:S02]  /*05a0*/  HADD2.F32 R52, -RZ, R52.H0_H0 ;  /* 0x20000034ff347230 */ /* 0x000fe40000004100 */
[C---:B------:R-:W-:Y:S01]  /*05b0*/  FADD.FTZ R51, -R3.reuse, R51 ;  /* 0x0000003303337221 */ /* 0x040fe20000010100 */
[----:B------:R-:W-:Y:S01]  /*05c0*/  FADD.FTZ R64, -R3, R50 ;  /* 0x0000003203407221 */ /* 0x000fe20000010100 */
[----:B-----5:R-:W-:Y:S01]  /*05d0*/  FMUL.FTZ R50, R5, R48 ;  /* 0x0000003005327220 */ /* 0x020fe20000410000 */
[C---:B------:R-:W-:Y:S01]  /*05e0*/  FADD.FTZ R53, -R3.reuse, R53 ;  /* 0x0000003503357221 */ /* 0x040fe20000010100 */
[----:B------:R-:W-:Y:S01]  /*05f0*/  FADD.FTZ R66, -R3, R55 ;  /* 0x0000003703427221 */ /* 0x000fe20000010100 */
[----:B------:R-:W-:Y:S01]  /*0600*/  FMUL.FTZ R48, R41, R52 ;  /* 0x0000003429307220 */ /* 0x000fe20000410000 */
[----:B------:R-:W-:-:S02]  /*0610*/  HADD2.F32 R54, -RZ, R54.H0_H0 ;  /* 0x20000036ff367230 */ /* 0x000fc40000004100 */
[----:B------:R-:W-:Y:S01]  /*0620*/  FMUL.FTZ R52, R5, R51 ;  /* 0x0000003305347220 */ /* 0x000fe20000410000 */
[----:B------:R-:W-:Y:S01]  /*0630*/  SHF.R.U64 R3, R58, 0x10, R59 ;  /* 0x000000103a037819 */ /* 0x000fe2000000123b */
[----:B------:R-:W-:Y:S01]  /*0640*/  FADD.FTZ R29, R29, R41 ;  /* 0x000000291d1d7221 */ /* 0x000fe20000010000 */
[----:B------:R-:W-:Y:S01]  /*0650*/  FFMA.FTZ R21, R41, R50, R21 ;  /* 0x0000003229157223 */ /* 0x000fe20000010015 */
[----:B------:R-:W-:Y:S01]  /*0660*/  FMUL.FTZ R41, R43, R54 ;  /* 0x000000362b297220 */ /* 0x000fe20000410000 */
[----:B------:R-:W-:Y:S01]  /*0670*/  FADD.FTZ R31, R31, R43 ;  /* 0x0000002b1f1f7221 */ /* 0x000fe20000010000 */
[----:B------:R-:W-:Y:S01]  /*0680*/  FFMA.FTZ R23, R43, R52, R23 ;  /* 0x000000342b177223 */ /* 0x000fe20000010017 */
[----:B------:R-:W-:Y:S02]  /*0690*/  HADD2.F32 R43, -RZ, R3.H0_H0 ;  /* 0x20000003ff2b7230 */ /* 0x000fe40000004100 */
[----:B------:R-:W-:Y:S01]  /*06a0*/  FMUL.FTZ R54, R5, R53 ;  /* 0x0000003505367220 */ /* 0x000fe20000410000 */
[----:B------:R-:W-:Y:S01]  /*06b0*/  SHF.R.U32.HI R3, RZ, 0x10, R59 ;  /* 0x00000010ff037819 */ /* 0x000fe2000001163b */
[----:B------:R-:W-:Y:S01]  /*06c0*/  FADD.FTZ R37, R37, R45 ;  /* 0x0000002d25257221 */ /* 0x000fe20000010000 */
[C---:B------:R-:W-:Y:S01]  /*06d0*/  FMUL.FTZ R43, R45.reuse, R43 ;  /* 0x0000002b2d2b7220 */ /* 0x040fe20000410000 */
[----:B------:R-:W-:-:S02]  /*06e0*/  FFMA.FTZ R25, R45, R54, R25 ;  /* 0x000000362d197223 */ /* 0x000fc40000010019 */
[----:B------:R-:W-:Y:S02]  /*06f0*/  HADD2.F32 R45, -RZ, R3.H0_H0 ;  /* 0x20000003ff2d7230 */ /* 0x000fe40000004100 */
[----:B------:R-:W-:Y:S01]  /*0700*/  FMUL.FTZ R66, R5, R66 ;  /* 0x0000004205427220 */ /* 0x000fe20000410000 */
[----:B------:R-:W-:Y:S01]  /*0710*/  FADD.FTZ R39, R39, R47 ;  /* 0x0000002f27277221 */ /* 0x000fe20000010000 */
[----:B------:R-:W-:Y:S01]  /*0720*/  FMUL.FTZ R3, R5, R62 ;  /* 0x0000003e05037220 */ /* 0x000fe20000410000 */
[C---:B------:R-:W-:Y:S01]  /*0730*/  FMUL.FTZ R45, R47.reuse, R45 ;  /* 0x0000002d2f2d7220 */ /* 0x040fe20000410000 */
[----:B------:R-:W-:Y:S01]  /*0740*/  FFMA.FTZ R27, R47, R66, R27 ;  /* 0x000000422f1b7223 */ /* 0x000fe2000001001b */
[----:B------:R-:W-:Y:S02]  /*0750*/  HADD2.F32 R47, -RZ, R56.H0_H0 ;  /* 0x20000038ff2f7230 */ /* 0x000fe40000004100 */
[----:B------:R-:W-:Y:S01]  /*0760*/  FADD.FTZ R28, R28, R40 ;  /* 0x000000281c1c7221 */ /* 0x000fe20000010000 */
[----:B------:R-:W-:-:S02]  /*0770*/  FFMA.FTZ R20, R40, R3, R20 ;  /* 0x0000000328147223 */ /* 0x000fc40000010014 */
[----:B------:R-:W-:Y:S01]  /*0780*/  FMUL.FTZ R40, R40, R47 ;  /* 0x0000002f28287220 */ /* 0x000fe20000410000 */
[----:B------:R-:W-:Y:S01]  /*0790*/  FMUL.FTZ R47, R5, R64 ;  /* 0x00000040052f7220 */ /* 0x000fe20000410000 */
[----:B------:R-:W-:Y:S02]  /*07a0*/  HADD2.F32 R51, -RZ, R57.H0_H0 ;  /* 0x20000039ff337230 */ /* 0x000fe40000004100 */
[----:B------:R-:W-:Y:S01]  /*07b0*/  FFMA.FTZ R53, R3, R40, RZ ;  /* 0x0000002803357223 */ /* 0x000fe200000100ff */
[----:B------:R-:W-:Y:S01]  /*07c0*/  FADD.FTZ R63, RZ, R40 ;  /* 0x00000028ff3f7221 */ /* 0x000fe20000010000 */
[----:B------:R-:W-:Y:S01]  /*07d0*/  FADD.FTZ R30, R30, R42 ;  /* 0x0000002a1e1e7221 */ /* 0x000fe20000010000 */
[C---:B------:R-:W-:Y:S01]  /*07e0*/  FFMA.FTZ R22, R42.reuse, R47, R22 ;  /* 0x0000002f2a167223 */ /* 0x040fe20000010016 */
[----:B------:R-:W-:Y:S01]  /*07f0*/  FMUL.FTZ R42, R42, R51 ;  /* 0x000000332a2a7220 */ /* 0x000fe20000410000 */
[----:B------:R-:W-:Y:S01]  /*0800*/  FFMA.FTZ R62, R50, R48, R53 ;  /* 0x00000030323e7223 */ /* 0x000fe20000010035 */
[----:B------:R-:W-:Y:S01]  /*0810*/  FADD.FTZ R63, R48, R63 ;  /* 0x0000003f303f7221 */ /* 0x000fe20000010000 */
[----:B------:R-:W-:Y:S01]  /*0820*/  FMUL.FTZ R51, R5, R68 ;  /* 0x0000004405337220 */ /* 0x000fe20000410000 */
[----:B------:R-:W-:-:S02]  /*0830*/  HADD2.F32 R55, -RZ, R58.H0_H0 ;  /* 0x2000003aff377230 */ /* 0x000fc40000004100 */
[----:B------:R-:W-:Y:S01]  /*0840*/  FFMA.FTZ R53, R47, R42, R62 ;  /* 0x0000002a2f357223 */ /* 0x000fe2000001003e */
[----:B------:R-:W-:Y:S01]  /*0850*/  FADD.FTZ R62, R42, R63 ;  /* 0x0000003f2a3e7221 */ /* 0x000fe20000010000 */
[----:B------:R-:W-:Y:S01]  /*0860*/  FADD.FTZ R36, R36, R44 ;  /* 0x0000002c24247221 */ /* 0x000fe20000010000 */
[C---:B------:R-:W-:Y:S01]  /*0870*/  FFMA.FTZ R24, R44.reuse, R51, R24 ;  /* 0x000000332c187223 */ /* 0x040fe20000010018 */
[----:B------:R-:W-:Y:S01]  /*0880*/  FMUL.FTZ R44, R44, R55 ;  /* 0x000000372c2c7220 */ /* 0x000fe20000410000 */
[----:B------:R-:W-:Y:S01]  /*0890*/  FFMA.FTZ R64, R52, R41, R53 ;  /* 0x0000002934407223 */ /* 0x000fe20000010035 */
[----:B------:R-:W-:Y:S01]  /*08a0*/  FADD.FTZ R53, R41, R62 ;  /* 0x0000003e29357221 */ /* 0x000fe20000010000 */
[----:B------:R-:W-:Y:S01]  /*08b0*/  FMUL.FTZ R49, R5, R49 ;  /* 0x0000003105317220 */ /* 0x000fe20000410000 */
[----:B------:R-:W-:Y:S02]  /*08c0*/  HADD2.F32 R63, -RZ, R59.H0_H0 ;  /* 0x2000003bff3f7230 */ /* 0x000fe40000004100 */
[----:B------:R-:W-:Y:S01]  /*08d0*/  FFMA.FTZ R55, R51, R44, R64 ;  /* 0x0000002c33377223 */ /* 0x000fe20000010040 */
[----:B------:R-:W-:Y:S01]  /*08e0*/  FADD.FTZ R62, R44, R53 ;  /* 0x000000352c3e7221 */ /* 0x000fe20000010000 */
[----:B------:R-:W-:Y:S01]  /*08f0*/  FADD.FTZ R38, R38, R46 ;  /* 0x0000002e26267221 */ /* 0x000fe20000010000 */
[C---:B------:R-:W-:Y:S01]  /*0900*/  FFMA.FTZ R26, R46.reuse, R49, R26 ;  /* 0x000000312e1a7223 */ /* 0x040fe2000001001a */
[----:B------:R-:W-:Y:S01]  /*0910*/  FMUL.FTZ R46, R46, R63 ;  /* 0x0000003f2e2e7220 */ /* 0x000fe20000410000 */
[----:B------:R-:W-:Y:S01]  /*0920*/  FFMA.FTZ R64, R54, R43, R55 ;  /* 0x0000002b36407223 */ /* 0x000fe20000010037 */
[----:B------:R-:W-:-:S03]  /*0930*/  FADD.FTZ R53, R62, R43 ;  /* 0x0000002b3e357221 */ /* 0x000fc60000010000 */
[----:B------:R-:W-:Y:S01]  /*0940*/  FFMA.FTZ R55, R49, R46, R64 ;  /* 0x0000002e31377223 */ /* 0x000fe20000010040 */
[----:B------:R-:W-:-:S03]  /*0950*/  FADD.FTZ R62, R53, R46 ;  /* 0x0000002e353e7221 */ /* 0x000fc60000010000 */
[----:B------:R-:W-:Y:S01]  /*0960*/  FFMA.FTZ R53, R66, R45, R55 ;  /* 0x0000002d42357223 */ /* 0x000fe20000010037 */
[----:B------:R-:W-:Y:S01]  /*0970*/  FADD.FTZ R55, R62, R45 ;  /* 0x0000002d3e377221 */ /* 0x000fe20000010000 */
[----:B------:R-:W-:Y:S06]  /*0980*/  BRA `(.L_x_4950) ;  /* 0x00000000003c7947 */ /* 0x000fec0003800000 */
.L_x_4949:
        /* <DEDUP_REMOVED lines=9> */
[----:B------:R-:W-:-:S04]  /*0a20*/  LEA.HI.SX32 R17, R15, R4, 0x1e ;  /* 0x000000040f117211 */ /* 0x000fc800078ff2ff */
[C---:B------:R-:W-:Y:S01]  /*0a30*/  IADD3 R15, PT, PT, R17.reuse, 0x20, RZ ;  /* 0x00000020110f7810 */ /* 0x040fe20007ffe0ff */
[----:B0-----:R-:W-:-:S04]  /*0a40*/  IMAD.WIDE.U32 R16, R17, 0x10, R12 ;  /* 0x0000001011107825 */ /* 0x001fc800078e000c */
[----:B------:R-:W-:Y:S02]  /*0a50*/  IMAD.WIDE.U32 R12, R15, 0x10, R12 ;  /* 0x000000100f0c7825 */ /* 0x000fe400078e000c */
[----:B------:R-:W5:Y:S04]  /*0a60*/  LDG.E.128 R16, desc[UR6][R16.64] ;  /* 0x0000000610107981 */ /* 0x000f68000c1e1d00 */
[----:B------:R-:W5:Y:S02]  /*0a70*/  LDG.E.128 R12, desc[UR6][R12.64] ;  /* 0x000000060c0c7981 */ /* 0x000f64000c1e1d00 */
.L_x_4950:
[----:B------:R-:W-:Y:S05]  /*0a80*/  BSYNC.RECONVERGENT B1 ;  /* 0x0000000000017941 */ /* 0x000fea0003800200 */
.L_x_4948:
        /* <DEDUP_REMOVED lines=21> */
.L_x_4974:
[----:B------:R-:W-:Y:S01]  /*0be0*/  ISETP.NE.U32.AND P1, PT, R60, RZ, PT ;  /* 0x000000ff3c00720c */ /* 0x000fe20003f25070 */
[----:B--2---:R-:W-:Y:S01]  /*0bf0*/  FADD.FTZ R60, R53, R65 ;  /* 0x00000041353c7221 */ /* 0x004fe20000010000 */
[----:B0-----:R-:W-:Y:S02]  /*0c00*/  IMAD R53, R0, UR9, RZ ;  /* 0x0000000900357c24 */ /* 0x001fe4000f8e02ff */
[----:B-1----:R-:W-:Y:S01]  /*0c10*/  FADD.FTZ R67, R67, R68 ;  /* 0x0000004443437221 */ /* 0x002fe20000010000 */
[----:B------:R-:W-:Y:S01]  /*0c20*/  ISETP.NE.AND.EX P1, PT, R10, RZ, PT, P1 ;  /* 0x000000ff0a00720c */ /* 0x000fe20003f25310 */
[----:B------:R-:W-:Y:S01]  /*0c30*/  BSSY.RECONVERGENT B1, `(.L_x_4952) ;  /* 0x0000084000017945 */ /* 0x000fe20003800200 */
[----:B------:R-:W-:Y:S01]  /*0c40*/  @P3 IADD3 R10, PT, PT, R7, -0x1, RZ ;  /* 0xffffffff070a3810 */ /* 0x000fe20007ffe0ff */
[----:B------:R-:W-:Y:S01]  /*0c50*/  FMUL.FTZ R63, R67, UR12 ;  /* 0x0000000c433f7c20 */ /* 0x000fe20008410000 */
[----:B------:R-:W-:Y:S01]  /*0c60*/  SHF.R.S32.HI R62, RZ, 0x1f, R53 ;  /* 0x0000001fff3e7819 */ /* 0x000fe20000011435 */
[----:B------:R-:W-:Y:S01]  /*0c70*/  FMUL.FTZ R60, R60, UR12 ;  /* 0x0000000c3c3c7c20 */ /* 0x000fe20008410000 */
[----:B------:R-:W-:Y:S01]  /*0c80*/  ISETP.NE.AND P4, PT, R2, RZ, PT ;  /* 0x000000ff0200720c */ /* 0x000fe20003f85270 */
[----:B------:R-:W-:Y:S01]  /*0c90*/  @P3 IMAD R10, R10, UR9, RZ ;  /* 0x000000090a0a3c24 */ /* 0x000fe2000f8e02ff */
[----:B------:R-:W-:-:S02]  /*0ca0*/  LEA.HI R65, R62, R53, RZ, 0x2 ;  /* 0x000000353e417211 */ /* 0x000fc400078f10ff */
[----:B------:R-:W-:Y:S02]  /*0cb0*/  FSEL R63, R63, RZ, !P4 ;  /* 0x000000ff3f3f7208 */ /* 0x000fe40006000000 */
[----:B------:R-:W-:-:S04]  /*0cc0*/  @P3 SHF.R.S32.HI R53, RZ, 0x1f, R10 ;  /* 0x0000001fff353819 */ /* 0x000fc8000001140a */
[----:B------:R-:W-:Y:S01]  /*0cd0*/  @P3 LEA.HI R55, R53, R10, RZ, 0x2 ;  /* 0x0000000a35373211 */ /* 0x000fe200078f10ff */
[----:B------:R-:W-:-:S03]  /*0ce0*/  HFMA2 R53, -RZ, RZ, 0, 0 ;  /* 0x00000000ff357431 */ /* 0x000fc600000001ff */
[-C--:B------:R-:W-:Y:S02]  /*0cf0*/  @P3 LEA.HI.SX32 R53, R55, R4.reuse, 0x1e ;  /* 0x0000000437353211 */ /* 0x080fe400078ff2ff */
[----:B------:R-:W-:Y:S01]  /*0d00*/  LEA.HI.SX32 R55, R65, R4, 0x1e ;  /* 0x0000000441377211 */ /* 0x000fe200078ff2ff */
[----:B------:R-:W-:Y:S06]  /*0d10*/  @P1 BRA `(.L_x_4953) ;  /* 0x0000000000f41947 */ /* 0x000fec0003800000 */
[----:B------:R-:W-:Y:S02]  /*0d20*/  MOV R64, UR20 ;  /* 0x0000001400407c02 */ /* 0x000fe40008000f00 */
[----:B------:R-:W-:Y:S02]  /*0d30*/  MOV R65, UR21 ;  /* 0x0000001500417c02 */ /* 0x000fe40008000f00 */
[----:B------:R-:W-:-:S04]  /*0d40*/  ISETP.NE.U32.AND P1, PT, R64, RZ, PT ;  /* 0x000000ff4000720c */ /* 0x000fc80003f25070 */
[----:B------:R-:W-:-:S13]  /*0d50*/  ISETP.NE.AND.EX P1, PT, R65, RZ, PT, P1 ;  /* 0x000000ff4100720c */ /* 0x000fda0003f25310 */
[----:B------:R-:W-:Y:S05]  /*0d60*/  @P1 BRA `(.L_x_4954) ;  /* 0x0000000000701947 */ /* 0x000fea0003800000 */
[----:B------:R-:W-:Y:S01]  /*0d70*/  FFMA.FTZ R67, R3, R60, R63 ;  /* 0x0000003c03437223 */ /* 0x000fe2000001003f */
[----:B------:R-:W-:Y:S02]  /*0d80*/  ISETP.GT.AND P1, PT, R6, RZ, PT ;  /* 0x000000ff0600720c */ /* 0x000fe40003f24270 */
[----:B------:R-:W-:Y:S01]  /*0d90*/  ISETP.GT.AND P4, PT, R7, RZ, PT ;  /* 0x000000ff0700720c */ /* 0x000fe20003f84270 */
[----:B------:R-:W-:Y:S01]  /*0da0*/  FADD.FTZ R10, R40, -R67 ;  /* 0x80000043280a7221 */ /* 0x000fe20000010000 */
[----:B------:R-:W-:-:S03]  /*0db0*/  MOV R7, UR13 ;  /* 0x0000000d00077c02 */ /* 0x000fc60008000f00 */
[----:B------:R-:W-:-:S05]  /*0dc0*/  FMUL.FTZ R10, R5, R10 ;  /* 0x0000000a050a7220 */ /* 0x000fca0000410000 */
[----:B------:R-:W-:-:S05]  /*0dd0*/  FSEL R10, R10, RZ, P1 ;  /* 0x000000ff0a0a7208 */ /* 0x000fca0000800000 */
[----:B------:R-:W-:-:S05]  /*0de0*/  FMUL.FTZ R67, R10, R7 ;  /* 0x000000070a437220 */ /* 0x000fca0000410000 */
[----:B------:R-:W-:Y:S01]  /*0df0*/  SEL R62, R67, R8, P4 ;  /* 0x00000008433e7207 */ /* 0x000fe20002000000 */
[----:B------:R-:W-:-:S04]  /*0e00*/  FFMA.FTZ R67, R50, R60, R63 ;  /* 0x0000003c32437223 */ /* 0x000fc8000001003f */
        /* <DEDUP_REMOVED lines=18> */
.L_x_4954:
[-CC-:B------:R-:W-:Y:S01]  /*0f30*/  FFMA.FTZ R33, R3, R60.reuse, R63.reuse ;  /* 0x0000003c03217223 */ /* 0x180fe2000001003f */
[----:B------:R-:W-:Y:S01]  /*0f40*/  ISETP.GT.AND P1, PT, R6, RZ, PT ;  /* 0x000000ff0600720c */ /* 0x000fe20003f24270 */
[-C--:B------:R-:W-:Y:S01]  /*0f50*/  FFMA.FTZ R35, R47, R60.reuse, R63 ;  /* 0x0000003c2f237223 */ /* 0x080fe2000001003f */
[----:B------:R-:W-:Y:S01]  /*0f60*/  ISETP.GT.AND P4, PT, R7, RZ, PT ;  /* 0x000000ff0700720c */ /* 0x000fe20003f84270 */
[----:B------:R-:W-:Y:S01]  /*0f70*/  FADD.FTZ R10, R40, -R33 ;  /* 0x80000021280a7221 */ /* 0x000fe20000010000 */
[----:B------:R-:W-:Y:S01]  /*0f80*/  MOV R7, UR13 ;  /* 0x0000000d00077c02 */ /* 0x000fe20008000f00 */
[----:B------:R-:W-:Y:S01]  /*0f90*/  FFMA.FTZ R33, R50, R60, R63 ;  /* 0x0000003c32217223 */ /* 0x000fe2000001003f */
[----:B------:R-:W-:Y:S01]  /*0fa0*/  FADD.FTZ R34, R42, -R35 ;  /* 0x800000232a227221 */ /* 0x000fe20000010000 */
[----:B------:R-:W-:-:S03]  /*0fb0*/  FMUL.FTZ R10, R5, R10 ;  /* 0x0000000a050a7220 */ /* 0x000fc60000410000 */
[C---:B------:R-:W-:Y:S02]  /*0fc0*/  FMUL.FTZ R34, R5.reuse, R34 ;  /* 0x0000002205227220 */ /* 0x040fe40000410000 */
[----:B------:R-:W-:Y:S01]  /*0fd0*/  FSEL R32, R10, RZ, P1 ;  /* 0x000000ff0a207208 */ /* 0x000fe20000800000 */
[----:B------:R-:W-:Y:S02]  /*0fe0*/  FADD.FTZ R10, R48, -R33 ;  /* 0x80000021300a7221 */ /* 0x000fe40000010000 */
[----:B------:R-:W-:Y:S02]  /*0ff0*/  FSEL R34, R34, RZ, P1 ;  /* 0x000000ff22227208 */ /* 0x000fe40000800000 */
[----:B------:R-:W-:Y:S01]  /*1000*/  FMUL.FTZ R33, R32, R7 ;  /* 0x0000000720217220 */ /* 0x000fe20000410000 */
[----:B------:R-:W-:-:S04]  /*1010*/  FMUL.FTZ R10, R5, R10 ;  /* 0x0000000a050a7220 */ /* 0x000fc80000410000 */
[----:B------:R-:W-:Y:S01]  /*1020*/  SEL R62, R33, R8, P4 ;  /* 0x00000008213e7207 */ /* 0x000fe20002000000 */
[----:B------:R-:W-:Y:S01]  /*1030*/  FFMA.FTZ R8, R52, R60, R63 ;  /* 0x0000003c34087223 */ /* 0x000fe2000001003f */
[----:B------:R-:W-:-:S03]  /*1040*/  FSEL R33, R10, RZ, P1 ;  /* 0x000000ff0a217208 */ /* 0x000fc60000800000 */
[----:B------:R-:W-:Y:S02]  /*1050*/  FADD.FTZ R8, R41, -R8 ;  /* 0x8000000829087221 */ /* 0x000fe40000010000 */
[-C--:B------:R-:W-:Y:S02]  /*1060*/  FMUL.FTZ R10, R33, R7.reuse ;  /* 0x00000007210a7220 */ /* 0x080fe40000410000 */
[----:B------:R-:W-:Y:S01]  /*1070*/  FMUL.FTZ R35, R5, R8 ;  /* 0x0000000805237220 */ /* 0x000fe20000410000 */
[----:B------:R-:W-:Y:S02]  /*1080*/  FMUL.FTZ R8, R34, R7 ;  /* 0x0000000722087220 */ /* 0x000fe40000410000 */
[----:B------:R-:W-:Y:S02]  /*1090*/  SEL R10, R10, R9, P4 ;  /* 0x000000090a0a7207 */ /* 0x000fe40002000000 */
[----:B------:R-:W-:Y:S02]  /*10a0*/  FSEL R35, R35, RZ, P1 ;  /* 0x000000ff23237208 */ /* 0x000fe40000800000 */
[----:B------:R-:W-:Y:S01]  /*10b0*/  SEL R61, R8, R61, P4 ;  /* 0x0000003d083d7207 */ /* 0x000fe20002000000 */
[----:B------:R-:W-:Y:S06]  /*10c0*/  @!P3 BRA `(.L_x_4955) ;  /* 0x0000000000e8b947 */ /* 0x000fec0003800000 */
[----:B------:R-:W-:Y:S01]  /*10d0*/  FMUL.FTZ R11, R35, R7 ;  /* 0x00000007230b7220 */ /* 0x000fe20000410000 */
[----:B------:R-:W-:Y:S06]  /*10e0*/  BRA `(.L_x_4955) ;  /* 0x0000000000e07947 */ /* 0x000fec0003800000 */
.L_x_4953:
[----:B------:R-:W-:Y:S02]  /*10f0*/  MOV R64, UR20 ;  /* 0x0000001400407c02 */ /* 0x000fe40008000f00 */
[----:B------:R-:W-:Y:S02]  /*1100*/  MOV R65, UR21 ;  /* 0x0000001500417c02 */ /* 0x000fe40008000f00 */
[----:B------:R-:W-:-:S04]  /*1110*/  ISETP.NE.U32.AND P1, PT, R64, RZ, PT ;  /* 0x000000ff4000720c */ /* 0x000fc80003f25070 */
[----:B------:R-:W-:-:S13]  /*1120*/  ISETP.NE.AND.EX P1, PT, R65, RZ, PT, P1 ;  /* 0x000000ff4100720c */ /* 0x000fda0003f25310 */
[----:B------:R-:W-:Y:S05]  /*1130*/  @P1 BRA `(.L_x_4956) ;  /* 0x00000000006c1947 */ /* 0x000fea0003800000 */
[----:B------:R-:W-:Y:S01]  /*1140*/  ISETP.GT.AND P4, PT, R7, RZ, PT ;  /* 0x000000ff0700720c */ /* 0x000fe20003f84270 */
[----:B------:R-:W-:Y:S01]  /*1150*/  @P2 FFMA.FTZ R7, R3, R60, R63 ;  /* 0x0000003c03072223 */ /* 0x000fe2000001003f */
[----:B------:R-:W-:-:S03]  /*1160*/  MOV R10, R16 ;  /* 0x00000010000a7202 */ /* 0x000fc60000000f00 */
[----:B------:R-:W-:-:S04]  /*1170*/  @P2 FADD.FTZ R7, R40, -R7 ;  /* 0x8000000728072221 */ /* 0x000fc80000010000 */
[----:B------:R-:W-:Y:S01]  /*1180*/  @P2 FFMA.FTZ R10, R5, R7, R16 ;  /* 0x00000007050a2223 */ /* 0x000fe20000010010 */
[----:B------:R-:W-:-:S05]  /*1190*/  MOV R7, UR13 ;  /* 0x0000000d00077c02 */ /* 0x000fca0008000f00 */
[----:B------:R-:W-:-:S05]  /*11a0*/  FMUL.FTZ R67, R10, R7 ;  /* 0x000000070a437220 */ /* 0x000fca0000410000 */
[----:B------:R-:W-:Y:S01]  /*11b0*/  SEL R62, R67, R8, P4 ;  /* 0x00000008433e7207 */ /* 0x000fe20002000000 */
[----:B------:R-:W-:Y:S01]  /*11c0*/  @P2 FFMA.FTZ R67, R50, R60, R63 ;  /* 0x0000003c32432223 */ /* 0x000fe2000001003f */
[----:B------:R-:W-:-:S03]  /*11d0*/  MOV R8, R17 ;  /* 0x0000001100087202 */ /* 0x000fc60000000f00 */
[----:B------:R-:W-:-:S04]  /*11e0*/  @P2 FADD.FTZ R10, R48, -R67 ;  /* 0x80000043300a2221 */ /* 0x000fc80000010000 */
[----:B------:R-:W-:-:S04]  /*11f0*/  @P2 FFMA.FTZ R8, R5, R10, R17 ;  /* 0x0000000a05082223 */ /* 0x000fc80000010011 */
[----:B------:R-:W-:Y:S01]  /*1200*/  FMUL.FTZ R10, R8, R7 ;  /* 0x00000007080a7220 */ /* 0x000fe20000410000 */
[----:B------:R-:W-:-:S04]  /*1210*/  MOV R8, R18 ;  /* 0x0000001200087202 */ /* 0x000fc80000000f00 */
[----:B------:R-:W-:Y:S01]  /*1220*/  SEL R10, R10, R9, P4 ;  /* 0x000000090a0a7207 */ /* 0x000fe20002000000 */
[----:B------:R-:W-:-:S04]  /*1230*/  @P2 FFMA.FTZ R9, R47, R60, R63 ;  /* 0x0000003c2f092223 */ /* 0x000fc8000001003f */
[----:B------:R-:W-:-:S04]  /*1240*/  @P2 FADD.FTZ R9, R42, -R9 ;  /* 0x800000092a092221 */ /* 0x000fc80000010000 */
        /* <DEDUP_REMOVED lines=10> */
.L_x_4956:
[----:B------:R-:W-:Y:S01]  /*12f0*/  ISETP.GT.AND P4, PT, R7, RZ, PT ;  /* 0x000000ff0700720c */ /* 0x000fe20003f84270 */
[-CC-:B------:R-:W-:Y:S01]  /*1300*/  @P2 FFMA.FTZ R7, R3, R60.reuse, R63.reuse ;  /* 0x0000003c03072223 */ /* 0x180fe2000001003f */
[----:B------:R-:W-:Y:S01]  /*1310*/  @P2 FFMA.FTZ R10, R52, R60, R63 ;  /* 0x0000003c340a2223 */ /* 0x000fe2000001003f */
[----:B------:R-:W-:Y:S02]  /*1320*/  MOV R32, R16 ;  /* 0x0000001000207202 */ /* 0x000fe40000000f00 */
[----:B------:R-:W-:Y:S01]  /*1330*/  @P2 FADD.FTZ R7, R40, -R7 ;  /* 0x8000000728072221 */ /* 0x000fe20000010000 */
[----:B------:R-:W-:Y:S01]  /*1340*/  @P2 FADD.FTZ R10, R41, -R10 ;  /* 0x8000000a290a2221 */ /* 0x000fe20000010000 */
[----:B------:R-:W-:Y:S02]  /*1350*/  MOV R35, R19 ;  /* 0x0000001300237202 */ /* 0x000fe40000000f00 */
[C---:B------:R-:W-:Y:S01]  /*1360*/  @P2 FFMA.FTZ R32, R5.reuse, R7, R16 ;  /* 0x0000000705202223 */ /* 0x040fe20000010010 */
[----:B------:R-:W-:Y:S01]  /*1370*/  @P2 FFMA.FTZ R7, R50, R60, R63 ;  /* 0x0000003c32072223 */ /* 0x000fe2000001003f */
[----:B------:R-:W-:Y:S01]  /*1380*/  @P2 FFMA.FTZ R35, R5, R10, R19 ;  /* 0x0000000a05232223 */ /* 0x000fe20000010013 */
[----:B------:R-:W-:-:S02]  /*1390*/  MOV R34, R18 ;  /* 0x0000001200227202 */ /* 0x000fc40000000f00 */
[----:B------:R-:W-:Y:S01]  /*13a0*/  @P2 FADD.FTZ R10, R48, -R7 ;  /* 0x80000007300a2221 */ /* 0x000fe20000010000 */
[----:B------:R-:W-:Y:S01]  /*13b0*/  @P2 FFMA.FTZ R7, R47, R60, R63 ;  /* 0x0000003c2f072223 */ /* 0x000fe2000001003f */
[----:B------:R-:W-:Y:S02]  /*13c0*/  MOV R33, R17 ;  /* 0x0000001100217202 */ /* 0x000fe40000000f00 */
[----:B------:R-:W-:Y:S01]  /*13d0*/  @P2 FFMA.FTZ R33, R5, R10, R17 ;  /* 0x0000000a05212223 */ /* 0x000fe20000010011 */
[----:B------:R-:W-:-:S04]  /*13e0*/  @P2 FADD.FTZ R7, R42, -R7 ;  /* 0x800000072a072221 */ /* 0x000fc80000010000 */
[----:B------:R-:W-:Y:S01]  /*13f0*/  @P2 FFMA.FTZ R34, R5, R7, R18 ;  /* 0x0000000705222223 */ /* 0x000fe20000010012 */
[----:B------:R-:W-:-:S05]  /*1400*/  MOV R7, UR13 ;  /* 0x0000000d00077c02 */ /* 0x000fca0008000f00 */
[-C--:B------:R-:W-:Y:S01]  /*1410*/  @P4 FMUL.FTZ R9, R33, R7.reuse ;  /* 0x0000000721094220 */ /* 0x080fe20000410000 */
[-C--:B------:R-:W-:Y:S01]  /*1420*/  @P4 FMUL.FTZ R8, R32, R7.reuse ;  /* 0x0000000720084220 */ /* 0x080fe20000410000 */
[-C--:B------:R-:W-:Y:S01]  /*1430*/  @P4 FMUL.FTZ R61, R34, R7.reuse ;  /* 0x00000007223d4220 */ /* 0x080fe20000410000 */
[----:B------:R-:W-:Y:S02]  /*1440*/  @P3 FMUL.FTZ R11, R35, R7 ;  /* 0x00000007230b3220 */ /* 0x000fe40000410000 */
[----:B------:R-:W-:Y:S02]  /*1450*/  MOV R10, R9 ;  /* 0x00000009000a7202 */ /* 0x000fe40000000f00 */
[----:B------:R-:W-:-:S07]  /*1460*/  MOV R62, R8 ;  /* 0x00000008003e7202 */ /* 0x000fce0000000f00 */
.L_x_4955:
[----:B------:R-:W-:Y:S05]  /*1470*/  BSYNC.RECONVERGENT B1 ;  /* 0x0000000000017941 */ /* 0x000fea0003800200 */
.L_x_4952:
[----:B------:R-:W-:Y:S01]  /*1480*/  ISETP.NE.U32.AND P1, PT, R64, RZ, PT ;  /* 0x000000ff4000720c */ /* 0x000fe20003f25070 */
[----:B------:R-:W-:Y:S03]  /*1490*/  BSSY.RECONVERGENT B1, `(.L_x_4957) ;  /* 0x0000071000017945 */ /* 0x000fe60003800200 */
[----:B------:R-:W-:Y:S02]  /*14a0*/  ISETP.NE.AND.EX P1, PT, R65, RZ, PT, P1 ;  /* 0x000000ff4100720c */ /* 0x000fe40003f25310 */
[----:B------:R-:W0:Y:S11]  /*14b0*/  @P3 LDC.64 R64, c[0x0][0x468] ;  /* 0x00011a00ff403b82 */ /* 0x000e360000000a00 */
[----:B------:R-:W1:Y:S01]  /*14c0*/  @P1 LDC.64 R8, c[0x0][0x478] ;  /* 0x00011e00ff081b82 */ /* 0x000e620000000a00 */
[----:B0-----:R-:W-:-:S04]  /*14d0*/  @P3 IMAD.WIDE.U32 R64, R53, 0x10, R64 ;  /* 0x0000001035403825 */ /* 0x001fc800078e0040 */
[----:B-1----:R-:W-:Y:S01]  /*14e0*/  @P1 IMAD.WIDE.U32 R68, R55, 0x10, R8 ;  /* 0x0000001037441825 */ /* 0x002fe200078e0008 */
[----:B------:R-:W-:Y:S02]  /*14f0*/  MOV R9, R10 ;  /* 0x0000000a00097202 */ /* 0x000fe40000000f00 */
[----:B------:R-:W-:Y:S02]  /*1500*/  MOV R8, R62 ;  /* 0x0000003e00087202 */ /* 0x000fe40000000f00 */
[----:B------:R-:W-:Y:S01]  /*1510*/  MOV R10, R61 ;  /* 0x0000003d000a7202 */ /* 0x000fe20000000f00 */
[----:B------:R0:W-:Y:S04]  /*1520*/  @P1 STG.E.128 desc[UR6][R68.64], R32 ;  /* 0x0000002044001986 */ /* 0x0001e8000c101d06 */
[----:B------:R0:W-:Y:S01]  /*1530*/  @P3 STG.E.128 desc[UR6][R64.64], R8 ;  /* 0x0000000840003986 */ /* 0x0001e2000c101d06 */
[----:B------:R-:W-:Y:S05]  /*1540*/  @!P0 BRA `(.L_x_4958) ;  /* 0x0000000000d08947 */ /* 0x000fea0003800000 */
[----:B------:R-:W-:Y:S05]  /*1550*/  @!P1 BRA `(.L_x_4959) ;  /* 0x0000000000689947 */ /* 0x000fea0003800000 */
[-CC-:B0-----:R-:W-:Y:S01]  /*1560*/  @P2 FFMA.FTZ R35, R51, R60.reuse, R63.reuse ;  /* 0x0000003c33232223 */ /* 0x181fe2000001003f */
[-CC-:B------:R-:W-:Y:S01]  /*1570*/  @P2 FFMA.FTZ R6, R54, R60.reuse, R63.reuse ;  /* 0x0000003c36062223 */ /* 0x180fe2000001003f */
[-CC-:B------:R-:W-:Y:S01]  /*1580*/  @P2 FFMA.FTZ R61, R49, R60.reuse, R63.reuse ;  /* 0x0000003c313d2223 */ /* 0x180fe2000001003f */
[----:B------:R-:W-:Y:S01]  /*1590*/  @P2 FFMA.FTZ R60, R66, R60, R63 ;  /* 0x0000003c423c2223 */ /* 0x000fe2000001003f */
[----:B------:R-:W-:Y:S01]  /*15a0*/  @P2 FADD.FTZ R35, R44, -R35 ;  /* 0x800000232c232221 */ /* 0x000fe20000010000 */
[----:B------:R-:W-:Y:S01]  /*15b0*/  @P2 FADD.FTZ R6, R43, -R6 ;  /* 0x800000062b062221 */ /* 0x000fe20000010000 */
[----:B------:R-:W-:Y:S01]  /*15c0*/  @P2 FADD.FTZ R61, R46, -R61 ;  /* 0x8000003d2e3d2221 */ /* 0x000fe20000010000 */
[----:B------:R-:W-:Y:S01]  /*15d0*/  MOV R32, R12 ;  /* 0x0000000c00207202 */ /* 0x000fe20000000f00 */
[----:B------:R-:W-:Y:S01]  /*15e0*/  @P2 FADD.FTZ R60, R45, -R60 ;  /* 0x8000003c2d3c2221 */ /* 0x000fe20000010000 */
[----:B------:R-:W-:Y:S01]  /*15f0*/  MOV R33, R13 ;  /* 0x0000000d00217202 */ /* 0x000fe20000000f00 */
[C---:B------:R-:W-:Y:S01]  /*1600*/  @P2 FFMA.FTZ R32, R5.reuse, R35, R12 ;  /* 0x0000002305202223 */ /* 0x040fe2000001000c */
[----:B------:R-:W-:Y:S01]  /*1610*/  MOV R34, R14 ;  /* 0x0000000e00227202 */ /* 0x000fe20000000f00 */
[C---:B------:R-:W-:Y:S01]  /*1620*/  @P2 FFMA.FTZ R33, R5.reuse, R6, R13 ;  /* 0x0000000605212223 */ /* 0x040fe2000001000d */
[C---:B------:R-:W-:Y:S01]  /*1630*/  @P2 FFMA.FTZ R34, R5.reuse, R61, R14 ;  /* 0x0000003d05222223 */ /* 0x040fe2000001000e */
[----:B------:R-:W-:Y:S01]  /*1640*/  MOV R6, R15 ;  /* 0x0000000f00067202 */ /* 0x000fe20000000f00 */
[----:B------:R-:W-:Y:S01]  /*1650*/  @P2 FFMA.FTZ R6, R5, R60, R15 ;  /* 0x0000003c05062223 */ /* 0x000fe2000001000f */
[-C--:B------:R-:W-:Y:S01]  /*1660*/  FMUL.FTZ R35, R32, R7.reuse ;  /* 0x0000000720237220 */ /* 0x080fe20000410000 */
[-C--:B------:R-:W-:Y:S01]  /*1670*/  FMUL.FTZ R5, R34, R7.reuse ;  /* 0x0000000722057220 */ /* 0x080fe20000410000 */
[----:B------:R-:W-:-:S03]  /*1680*/  FMUL.FTZ R60, R33, R7 ;  /* 0x00000007213c7220 */ /* 0x000fc60000410000 */
[----:B------:R-:W-:Y:S02]  /*1690*/  SEL R8, R35, R8, P4 ;  /* 0x0000000823087207 */ /* 0x000fe40002000000 */
[----:B------:R-:W-:Y:S02]  /*16a0*/  SEL R10, R5, R10, P4 ;  /* 0x0000000a050a7207 */ /* 0x000fe40002000000 */
[----:B------:R-:W-:Y:S02]  /*16b0*/  SEL R9, R60, R9, P4 ;  /* 0x000000093c097207 */ /* 0x000fe40002000000 */
[----:B------:R-:W-:Y:S01]  /*16c0*/  MOV R35, R6 ;  /* 0x0000000600237202 */ /* 0x000fe20000000f00 */
[----:B------:R-:W-:Y:S06]  /*16d0*/  @!P3 BRA `(.L_x_4960) ;  /* 0x000000040030b947 */ /* 0x000fec0003800000 */
[----:B------:R-:W-:Y:S01]  /*16e0*/  FMUL.FTZ R11, R6, R7 ;  /* 0x00000007060b7220 */ /* 0x000fe20000410000 */
[----:B------:R-:W-:Y:S06]  /*16f0*/  BRA `(.L_x_4960) ;  /* 0x0000000400287947 */ /* 0x000fec0003800000 */
.L_x_4959:
[--C-:B------:R-:W-:Y:S01]  /*1700*/  @P2 FFMA.FTZ R61, R51, R60, R63.reuse ;  /* 0x0000003c333d2223 */ /* 0x100fe2000001003f */
[----:B------:R-:W-:Y:S01]  /*1710*/  MOV R6, R12 ;  /* 0x0000000c00067202 */ /* 0x000fe20000000f00 */
[-C--:B------:R-:W-:Y:S02]  /*1720*/  @P2 FFMA.FTZ R62, R54, R60.reuse, R63 ;  /* 0x0000003c363e2223 */ /* 0x080fe4000001003f */
[----:B------:R-:W-:Y:S02]  /*1730*/  @P2 FADD.FTZ R61, R44, -R61 ;  /* 0x8000003d2c3d2221 */ /* 0x000fe40000010000 */
[----:B0-----:R-:W-:Y:S01]  /*1740*/  @P2 FADD.FTZ R64, R43, -R62 ;  /* 0x8000003e2b402221 */ /* 0x001fe20000010000 */
[----:B------:R-:W-:Y:S01]  /*1750*/  MOV R62, R13 ;  /* 0x0000000d003e7202 */ /* 0x000fe20000000f00 */
[----:B------:R-:W-:Y:S01]  /*1760*/  @P2 FFMA.FTZ R6, R5, R61, R12 ;  /* 0x0000003d05062223 */ /* 0x000fe2000001000c */
[----:B------:R-:W-:Y:S01]  /*1770*/  @P2 FFMA.FTZ R61, R49, R60, R63 ;  /* 0x0000003c313d2223 */ /* 0x000fe2000001003f */
[----:B------:R-:W-:Y:S01]  /*1780*/  @P2 FFMA.FTZ R62, R5, R64, R13 ;  /* 0x00000040053e2223 */ /* 0x000fe2000001000d */
[----:B------:R-:W-:-:S02]  /*1790*/  MOV R64, R14 ;  /* 0x0000000e00407202 */ /* 0x000fc40000000f00 */
[----:B------:R-:W-:-:S04]  /*17a0*/  @P2 FADD.FTZ R61, R46, -R61 ;  /* 0x8000003d2e3d2221 */ /* 0x000fc80000010000 */
[----:B------:R-:W-:Y:S01]  /*17b0*/  @P2 FFMA.FTZ R64, R5, R61, R14 ;  /* 0x0000003d05402223 */ /* 0x000fe2000001000e */
[-C--:B------:R-:W-:Y:S01]  /*17c0*/  FMUL.FTZ R61, R6, R7.reuse ;  /* 0x00000007063d7220 */ /* 0x080fe20000410000 */
[-C--:B------:R-:W-:Y:S02]  /*17d0*/  FMUL.FTZ R6, R62, R7.reuse ;  /* 0x000000073e067220 */ /* 0x080fe40000410000 */
[----:B------:R-:W-:Y:S02]  /*17e0*/  FMUL.FTZ R65, R64, R7 ;  /* 0x0000000740417220 */ /* 0x000fe40000410000 */
[----:B------:R-:W-:Y:S02]  /*17f0*/  SEL R8, R61, R8, P4 ;  /* 0x000000083d087207 */ /* 0x000fe40002000000 */
[----:B------:R-:W-:Y:S02]  /*1800*/  SEL R9, R6, R9, P4 ;  /* 0x0000000906097207 */ /* 0x000fe40002000000 */
        /* <DEDUP_REMOVED lines=8> */
.L_x_4958:
[----:B------:R-:W-:Y:S05]  /*1890*/  @!P1 BRA `(.L_x_4961) ;  /* 0x00000000006c9947 */ /* 0x000fea0003800000 */
[----:B------:R-:W-:Y:S01]  /*18a0*/  ISETP.GT.AND P0, PT, R6, RZ, PT ;  /* 0x000000ff0600720c */ /* 0x000fe20003f04270 */
        /* <DEDUP_REMOVED lines=9> */
[C---:B------:R-:W-:Y:S01]  /*1940*/  FMUL.FTZ R32, R5.reuse, R32 ;  /* 0x0000002005207220 */ /* 0x040fe20000410000 */
[C---:B------:R-:W-:Y:S01]  /*1950*/  FMUL.FTZ R33, R5.reuse, R6 ;  /* 0x0000000605217220 */ /* 0x040fe20000410000 */
[----:B------:R-:W-:-:S02]  /*1960*/  FMUL.FTZ R60, R5, R60 ;  /* 0x0000003c053c7220 */ /* 0x000fc40000410000 */
[----:B------:R-:W-:Y:S02]  /*1970*/  FSEL R34, R34, RZ, P0 ;  /* 0x000000ff22227208 */ /* 0x000fe40000000000 */
[----:B------:R-:W-:Y:S02]  /*1980*/  FSEL R32, R32, RZ, P0 ;  /* 0x000000ff20207208 */ /* 0x000fe40000000000 */
[----:B------:R-:W-:Y:S01]  /*1990*/  FSEL R33, R33, RZ, P0 ;  /* 0x000000ff21217208 */ /* 0x000fe20000000000 */
[-C--:B------:R-:W-:Y:S01]  /*19a0*/  FMUL.FTZ R35, R34, R7.reuse ;  /* 0x0000000722237220 */ /* 0x080fe20000410000 */
[----:B------:R-:W-:Y:S01]  /*19b0*/  FSEL R60, R60, RZ, P0 ;  /* 0x000000ff3c3c7208 */ /* 0x000fe20000000000 */
[-C--:B------:R-:W-:Y:S02]  /*19c0*/  FMUL.FTZ R5, R32, R7.reuse ;  /* 0x0000000720057220 */ /* 0x080fe40000410000 */
[----:B------:R-:W-:Y:S01]  /*19d0*/  FMUL.FTZ R6, R33, R7 ;  /* 0x0000000721067220 */ /* 0x000fe20000410000 */
[----:B------:R-:W-:-:S02]  /*19e0*/  SEL R10, R35, R10, P4 ;  /* 0x0000000a230a7207 */ /* 0x000fc40002000000 */
[----:B------:R-:W-:Y:S02]  /*19f0*/  SEL R8, R5, R8, P4 ;  /* 0x0000000805087207 */ /* 0x000fe40002000000 */
[----:B------:R-:W-:Y:S02]  /*1a00*/  SEL R9, R6, R9, P4 ;  /* 0x0000000906097207 */ /* 0x000fe40002000000 */
[----:B------:R-:W-:Y:S01]  /*1a10*/  MOV R35, R60 ;  /* 0x0000003c00237202 */ /* 0x000fe20000000f00 */
[----:B------:R-:W-:Y:S06]  /*1a20*/  @!P3 BRA `(.L_x_4960) ;  /* 0x00000000005cb947 */ /* 0x000fec0003800000 */
[----:B------:R-:W-:Y:S01]  /*1a30*/  FMUL.FTZ R11, R60, R7 ;  /* 0x000000073c0b7220 */ /* 0x000fe20000410000 */
[----:B------:R-:W-:Y:S06]  /*1a40*/  BRA `(.L_x_4960) ;  /* 0x0000000000547947 */ /* 0x000fec0003800000 */
.L_x_4961:
[-CC-:B------:R-:W-:Y:S01]  /*1a50*/  FFMA.FTZ R61, R51, R60.reuse, R63.reuse ;  /* 0x0000003c333d7223 */ /* 0x180fe2000001003f */
[----:B------:R-:W-:Y:S01]  /*1a60*/  ISETP.GT.AND P0, PT, R6, RZ, PT ;  /* 0x000000ff0600720c */ /* 0x000fe20003f04270 */
[-CC-:B------:R-:W-:Y:S01]  /*1a70*/  FFMA.FTZ R62, R54, R60.reuse, R63.reuse ;  /* 0x0000003c363e7223 */ /* 0x180fe2000001003f */
[-C--:B0-----:R-:W-:Y:S01]  /*1a80*/  FFMA.FTZ R64, R66, R60.reuse, R63 ;  /* 0x0000003c42407223 */ /* 0x081fe2000001003f */
[----:B------:R-:W-:Y:S01]  /*1a90*/  FADD.FTZ R6, R44, -R61 ;  /* 0x8000003d2c067221 */ /* 0x000fe20000010000 */
[----:B------:R-:W-:Y:S01]  /*1aa0*/  FFMA.FTZ R61, R49, R60, R63 ;  /* 0x0000003c313d7223 */ /* 0x000fe2000001003f */
[----:B------:R-:W-:Y:S01]  /*1ab0*/  FADD.FTZ R62, R43, -R62 ;  /* 0x8000003e2b3e7221 */ /* 0x000fe20000010000 */
[----:B------:R-:W-:Y:S01]  /*1ac0*/  FADD.FTZ R64, R45, -R64 ;  /* 0x800000402d407221 */ /* 0x000fe20000010000 */
[C---:B------:R-:W-:Y:S01]  /*1ad0*/  FMUL.FTZ R6, R5.reuse, R6 ;  /* 0x0000000605067220 */ /* 0x040fe20000410000 */
[----:B------:R-:W-:Y:S01]  /*1ae0*/  FADD.FTZ R60, R46, -R61 ;  /* 0x8000003d2e3c7221 */ /* 0x000fe20000010000 */
[C---:B------:R-:W-:Y:S01]  /*1af0*/  FMUL.FTZ R62, R5.reuse, R62 ;  /* 0x0000003e053e7220 */ /* 0x040fe20000410000 */
[----:B------:R-:W-:-:S02]  /*1b00*/  FMUL.FTZ R64, R5, R64 ;  /* 0x0000004005407220 */ /* 0x000fc40000410000 */
[----:B------:R-:W-:Y:S01]  /*1b10*/  FMUL.FTZ R60, R5, R60 ;  /* 0x0000003c053c7220 */ /* 0x000fe20000410000 */
[----:B------:R-:W-:Y:S02]  /*1b20*/  FSEL R6, R6, RZ, P0 ;  /* 0x000000ff06067208 */ /* 0x000fe40000000000 */
[----:B------:R-:W-:Y:S02]  /*1b30*/  FSEL R62, R62, RZ, P0 ;  /* 0x000000ff3e3e7208 */ /* 0x000fe40000000000 */
[----:B------:R-:W-:Y:S01]  /*1b40*/  FSEL R60, R60, RZ, P0 ;  /* 0x000000ff3c3c7208 */ /* 0x000fe20000000000 */
[-C--:B------:R-:W-:Y:S01]  /*1b50*/  @P4 FMUL.FTZ R8, R6, R7.reuse ;  /* 0x0000000706084220 */ /* 0x080fe20000410000 */
[----:B------:R-:W-:Y:S01]  /*1b60*/  FSEL R64, R64, RZ, P0 ;  /* 0x000000ff40407208 */ /* 0x000fe20000000000 */
[-C--:B------:R-:W-:Y:S02]  /*1b70*/  @P4 FMUL.FTZ R9, R62, R7.reuse ;  /* 0x000000073e094220 */ /* 0x080fe40000410000 */
[----:B------:R-:W-:-:S02]  /*1b80*/  @P4 FMUL.FTZ R10, R60, R7 ;  /* 0x000000073c0a4220 */ /* 0x000fc40000410000 */
[----:B------:R-:W-:-:S07]  /*1b90*/  @P3 FMUL.FTZ R11, R64, R7 ;  /* 0x00000007400b3220 */ /* 0x000fce0000410000 */
.L_x_4960:
[----:B------:R-:W-:Y:S05]  /*1ba0*/  BSYNC.RECONVERGENT B1 ;  /* 0x0000000000017941 */ /* 0x000fea0003800200 */
.L_x_4957:
[----:B------:R-:W0:Y:S01]  /*1bb0*/  @P1 LDC.64 R62, c[0x0][0x478] ;  /* 0x00011e00ff3e1b82 */ /* 0x000e220000000a00 */
[----:B------:R-:W-:Y:S02]  /*1bc0*/  @P1 IADD3 R55, PT, PT, R55, 0x20, RZ ;  /* 0x0000002037371810 */ /* 0x000fe40007ffe0ff */
[----:B------:R-:W-:-:S05]  /*1bd0*/  @P3 IADD3 R53, PT, PT, R53, 0x20, RZ ;  /* 0x0000002035353810 */ /* 0x000fca0007ffe0ff */
[----:B------:R-:W1:Y:S08]  /*1be0*/  @P3 LDC.64 R60, c[0x0][0x468] ;  /* 0x00011a00ff3c3b82 */ /* 0x000e700000000a00 */
[----:B------:R-:W2:Y:S01]  /*1bf0*/  LDC.64 R6, c[0x0][0x380] ;  /* 0x0000e000ff067b82 */ /* 0x000ea20000000a00 */
[----:B0-----:R-:W-:-:S05]  /*1c00*/  @P1 IMAD.WIDE.U32 R62, R55, 0x10, R62 ;  /* 0x00000010373e1825 */ /* 0x001fca00078e003e */
[----:B------:R3:W-:Y:S01]  /*1c10*/  @P1 STG.E.128 desc[UR6][R62.64], R32 ;  /* 0x000000203e001986 */ /* 0x0007e2000c101d06 */
[----:B-1----:R-:W-:-:S05]  /*1c20*/  @P3 IMAD.WIDE.U32 R60, R53, 0x10, R60 ;  /* 0x00000010353c3825 */ /* 0x002fca00078e003c */
[----:B------:R3:W-:Y:S01]  /*1c30*/  @P3 STG.E.128 desc[UR6][R60.64], R8 ;  /* 0x000000083c003986 */ /* 0x0007e2000c101d06 */
[----:B--2---:R-:W-:-:S04]  /*1c40*/  LEA R0, R6, R0, 0x2 ;  /* 0x0000000006007211 */ /* 0x004fc800078e10ff */
[----:B------:R-:W-:-:S13]  /*1c50*/  ISETP.GE.AND P0, PT, R0, R7, PT ;  /* 0x000000070000720c */ /* 0x000fda0003f06270 */
[----:B---3--:R-:W-:Y:S05]  /*1c60*/  @!P0 BRA `(.L_x_4962) ;  /* 0xffffffe400648947 */ /* 0x008fea000383ffff */
.L_x_4947:
[----:B------:R-:W-:Y:S05]  /*1c70*/  BSYNC B0 ;  /* 0x0000000000007941 */ /* 0x000fea0003800000 */
.L_x_4946:
[----:B------:R-:W0:Y:S01]  /*1c80*/  S2R R15, SR_TID.X ;  /* 0x00000000000f7919 */ /* 0x000e220000002100 */
[----:B------:R-:W-:Y:S01]  /*1c90*/  MOV R0, 0x400 ;  /* 0x0000040000007802 */ /* 0x000fe20000000f00 */
[----:B------:R-:W-:Y:S05]  /*1ca0*/  WARPSYNC.ALL ;  /* 0x0000000000007948 */ /* 0x000fea0003800000 */
[----:B------:R-:W1:Y:S01]  /*1cb0*/  S2R R3, SR_CgaCtaId ;  /* 0x0000000000037919 */ /* 0x000e620000008800 */
[----:B------:R-:W2:Y:S01]  /*1cc0*/  LDC R9, c[0x0][0x388] ;  /* 0x0000e200ff097b82 */ /* 0x000ea20000000800 */
[----:B------:R-:W3:Y:S01]  /*1cd0*/  LDCU.128 UR16, c[0x0][0x440] ;  /* 0x00008800ff1077ac */ /* 0x000ee20008000c00 */
[----:B0-----:R-:W-:-:S02]  /*1ce0*/  SHF.R.U32.HI R5, RZ, 0x5, R15 ;  /* 0x00000005ff057819 */ /* 0x001fc4000001160f */
[----:B-1----:R-:W-:Y:S02]  /*1cf0*/  LEA R0, R3, R0, 0x18 ;  /* 0x0000000003007211 */ /* 0x002fe400078ec0ff */
[----:B------:R-:W-:-:S04]  /*1d00*/  LEA R3, R5, R4, 0x6 ;  /* 0x0000000405037211 */ /* 0x000fc800078e30ff */
        /* <DEDUP_REMOVED lines=55> */
.L_x_4951:
[----:B------:R-:W-:Y:S01]  /*2080*/  HFMA2 R64, -RZ, RZ, 0, 5.9604644775390625e-08 ;  /* 0x00000001ff407431 */ /* 0x000fe200000001ff */
[----:B------:R-:W-:Y:S01]  /*2090*/  BSSY B1, `(.L_x_4963) ;  /* 0x0000006000017945 */ /* 0x000fe20003800000 */
[----:B------:R-:W-:Y:S02]  /*20a0*/  MOV R63, 0x1f ;  /* 0x0000001f003f7802 */ /* 0x000fe40000000f00 */
[----:B------:R-:W-:-:S07]  /*20b0*/  MOV R62, 0xffffffff ;  /* 0xffffffff003e7802 */ /* 0x000fce0000000f00 */
[----:B------:R-:W-:Y:S05]  /*20c0*/  WARPSYNC.COLLECTIVE R62, `(.L_x_4964) ;  /* 0x000000003e087348 */ /* 0x000fea0003c00000 */
[----:B------:R0:W1:Y:S02]  /*20d0*/  SHFL.BFLY P1, R65, R55, R64, R63 ;  /* 0x0c00004037417389 */ /* 0x000064000002003f */
[----:B01----:R-:W-:Y:S05]  /*20e0*/  ENDCOLLECTIVE ;  /* 0x000000000000791b */ /* 0x003fea0003800000 */
.L_x_4964:
[----:B------:R-:W-:Y:S05]  /*20f0*/  BSYNC B1 ;  /* 0x0000000000017941 */ /* 0x000fea0003800000 */
.L_x_4963:
        /* <DEDUP_REMOVED lines=8> */
.L_x_4965:
[----:B------:R-:W-:Y:S01]  /*2180*/  HFMA2 R64, -RZ, RZ, 0, 1.1920928955078125e-07 ;  /* 0x00000002ff407431 */ /* 0x000fe200000001ff */
[----:B------:R-:W-:Y:S02]  /*2190*/  MOV R55, R67 ;  /* 0x0000004300377202 */ /* 0x000fe40000000f00 */
[----:B------:R-:W-:-:S07]  /*21a0*/  MOV R68, R65 ;  /* 0x0000004100447202 */ /* 0x000fce0000000f00 */
[----:B------:R-:W-:Y:S05]  /*21b0*/  WARPSYNC.COLLECTIVE R62, `(.L_x_4966) ;  /* 0x000000003e087348 */ /* 0x000fea0003c00000 */
[----:B------:R0:W1:Y:S02]  /*21c0*/  SHFL.BFLY P1, R65, R55, R64, R63 ;  /* 0x0c00004037417389 */ /* 0x000064000002003f */
[----:B01----:R-:W-:Y:S05]  /*21d0*/  ENDCOLLECTIVE ;  /* 0x000000000000791b */ /* 0x003fea0003800000 */
.L_x_4966:
[----:B------:R-:W-:-:S05]  /*21e0*/  FADD.FTZ R68, R68, R53 ;  /* 0x0000003544447221 */ /* 0x000fca0000010000 */
[----:B------:R-:W-:Y:S01]  /*21f0*/  MOV R55, R68 ;  /* 0x0000004400377202 */ /* 0x000fe20000000f00 */
[----:B------:R-:W-:-:S07]  /*2200*/  FADD.FTZ R69, R67, R65 ;  /* 0x0000004143457221 */ /* 0x000fce0000010000 */
[----:B------:R-:W-:Y:S05]  /*2210*/  WARPSYNC.COLLECTIVE R62, `(.L_x_4967) ;  /* 0x000000003e087348 */ /* 0x000fea0003c00000 */
[----:B------:R0:W1:Y:S02]  /*2220*/  SHFL.BFLY P1, R65, R55, R64, R63 ;  /* 0x0c00004037417389 */ /* 0x000064000002003f */
[----:B01----:R-:W-:Y:S05]  /*2230*/  ENDCOLLECTIVE ;  /* 0x000000000000791b */ /* 0x003fea0003800000 */
.L_x_4967:
[----:B------:R-:W-:Y:S01]  /*2240*/  HFMA2 R64, -RZ, RZ, 0, 2.384185791015625e-07 ;  /* 0x00000004ff407431 */ /* 0x000fe200000001ff */
[----:B------:R-:W-:Y:S02]  /*2250*/  MOV R55, R69 ;  /* 0x0000004500377202 */ /* 0x000fe40000000f00 */
[----:B------:R-:W-:-:S07]  /*2260*/  MOV R53, R65 ;  /* 0x0000004100357202 */ /* 0x000fce0000000f00 */
[----:B------:R-:W-:Y:S05]  /*2270*/  WARPSYNC.COLLECTIVE R62, `(.L_x_4968) ;  /* 0x000000003e087348 */ /* 0x000fea0003c00000 */
[----:B------:R0:W1:Y:S02]  /*2280*/  SHFL.BFLY P1, R65, R55, R64, R63 ;  /* 0x0c00004037417389 */ /* 0x000064000002003f */
[----:B01----:R-:W-:Y:S05]  /*2290*/  ENDCOLLECTIVE ;  /* 0x000000000000791b */ /* 0x003fea0003800000 */
.L_x_4968:
[----:B------:R-:W-:-:S05]  /*22a0*/  FADD.FTZ R68, R68, R53 ;  /* 0x0000003544447221 */ /* 0x000fca0000010000 */
[----:B------:R-:W-:Y:S01]  /*22b0*/  MOV R55, R68 ;  /* 0x0000004400377202 */ /* 0x000fe20000000f00 */
[----:B------:R-:W-:-:S07]  /*22c0*/  FADD.FTZ R69, R69, R65 ;  /* 0x0000004145457221 */ /* 0x000fce0000010000 */
[----:B------:R-:W-:Y:S05]  /*22d0*/  WARPSYNC.COLLECTIVE R62, `(.L_x_4969) ;  /* 0x000000003e087348 */ /* 0x000fea0003c00000 */
[----:B------:R0:W1:Y:S02]  /*22e0*/  SHFL.BFLY P1, R65, R55, R64, R63 ;  /* 0x0c00004037417389 */ /* 0x000064000002003f */
[----:B01----:R-:W-:Y:S05]  /*22f0*/  ENDCOLLECTIVE ;  /* 0x000000000000791b */ /* 0x003fea0003800000 */
.L_x_4969:
[----:B------:R-:W-:Y:S01]  /*2300*/  HFMA2 R64, -RZ, RZ, 0, 4.76837158203125e-07 ;  /* 0x00000008ff407431 */ /* 0x000fe200000001ff */
[----:B------:R-:W-:Y:S02]  /*2310*/  MOV R55, R69 ;  /* 0x0000004500377202 */ /* 0x000fe40000000f00 */
[----:B------:R-:W-:-:S07]  /*2320*/  MOV R53, R65 ;  /* 0x0000004100357202 */ /* 0x000fce0000000f00 */
[----:B------:R-:W-:Y:S05]  /*2330*/  WARPSYNC.COLLECTIVE R62, `(.L_x_4970) ;  /* 0x000000003e087348 */ /* 0x000fea0003c00000 */
[----:B------:R0:W1:Y:S02]  /*2340*/  SHFL.BFLY P1, R65, R55, R64, R63 ;  /* 0x0c00004037417389 */ /* 0x000064000002003f */
[----:B01----:R-:W-:Y:S05]  /*2350*/  ENDCOLLECTIVE ;  /* 0x000000000000791b */ /* 0x003fea0003800000 */
.L_x_4970:
[----:B------:R-:W-:-:S05]  /*2360*/  FADD.FTZ R53, R68, R53 ;  /* 0x0000003544357221 */ /* 0x000fca0000010000 */
[----:B------:R-:W-:Y:S01]  /*2370*/  MOV R55, R53 ;  /* 0x0000003500377202 */ /* 0x000fe20000000f00 */
[----:B------:R-:W-:-:S07]  /*2380*/  FADD.FTZ R67, R69, R65 ;  /* 0x0000004145437221 */ /* 0x000fce0000010000 */
[----:B------:R-:W-:Y:S05]  /*2390*/  WARPSYNC.COLLECTIVE R62, `(.L_x_4971) ;  /* 0x000000003e087348 */ /* 0x000fea0003c00000 */
[----:B------:R0:W1:Y:S02]  /*23a0*/  SHFL.BFLY P1, R65, R55, R64, R63 ;  /* 0x0c00004037417389 */ /* 0x000064000002003f */
[----:B01----:R-:W-:Y:S05]  /*23b0*/  ENDCOLLECTIVE ;  /* 0x000000000000791b */ /* 0x003fea0003800000 */
.L_x_4971:
[----:B------:R-:W-:Y:S01]  /*23c0*/  HFMA2 R64, -RZ, RZ, 0, 9.5367431640625e-07 ;  /* 0x00000010ff407431 */ /* 0x000fe200000001ff */
[----:B------:R-:W-:Y:S02]  /*23d0*/  MOV R55, R67 ;  /* 0x0000004300377202 */ /* 0x000fe40000000f00 */
[----:B------:R-:W-:-:S07]  /*23e0*/  MOV R68, R65 ;  /* 0x0000004100447202 */ /* 0x000fce0000000f00 */
[----:B------:R-:W-:Y:S05]  /*23f0*/  WARPSYNC.COLLECTIVE R62, `(.L_x_4972) ;  /* 0x000000003e087348 */ /* 0x000fea0003c00000 */
[----:B------:R0:W1:Y:S02]  /*2400*/  SHFL.BFLY P1, R65, R55, R64, R63 ;  /* 0x0c00004037417389 */ /* 0x000064000002003f */
[----:B01----:R-:W-:Y:S05]  /*2410*/  ENDCOLLECTIVE ;  /* 0x000000000000791b */ /* 0x003fea0003800000 */
.L_x_4972:
[----:B------:R-:W-:-:S05]  /*2420*/  FADD.FTZ R53, R53, R68 ;  /* 0x0000004435357221 */ /* 0x000fca0000010000 */
[----:B------:R-:W-:Y:S02]  /*2430*/  MOV R55, R53 ;  /* 0x0000003500377202 */ /* 0x000fe40000000f00 */
[----:B------:R-:W-:-:S07]  /*2440*/  MOV R68, R65 ;  /* 0x0000004100447202 */ /* 0x000fce0000000f00 */
[----:B------:R-:W-:Y:S05]  /*2450*/  WARPSYNC.COLLECTIVE R62, `(.L_x_4973) ;  /* 0x000000003e087348 */ /* 0x000fea0003c00000 */
[----:B------:R0:W1:Y:S02]  /*2460*/  SHFL.BFLY P1, R65, R55, R64, R63 ;  /* 0x0c00004037417389 */ /* 0x000064000002003f */
[----:B01----:R-:W-:Y:S05]  /*2470*/  ENDCOLLECTIVE ;  /* 0x000000000000791b */ /* 0x003fea0003800000 */
.L_x_4973:
[----:B------:R-:W-:Y:S05]  /*2480*/  BRA `(.L_x_4974) ;  /* 0xffffffe400d47947 */ /* 0x000fea000383ffff */
.L_x_4975:
        /* <DEDUP_REMOVED lines=15> */
.L_x_6499:


//--------------------- .text._ZN10layer_norm13ln_bwd_kernelINS_13Kernel_traitsI6__halfffffjLj256ELj1ELj4ELj1ELj16ENS_18Kernel_traits_baseILj256ES2_ffffjLj128EEEEELb0ELb1ELb0ELb0EEEvNS_9BwdParamsE --------------------------
	.section	.text._ZN10layer_norm13ln_bwd_kernelINS_13Kernel_traitsI6__halfffffjLj256ELj1ELj4ELj1ELj16ENS_18Kernel_traits_baseILj256ES2_ffffjLj128EEEEELb0ELb1ELb0ELb0EEEvNS_9BwdParamsE,"ax",@progbits
	.align	128
        .global         _ZN10layer_norm13ln_bwd_kernelINS_13Kernel_traitsI6__halfffffjLj256ELj1ELj4ELj1ELj16ENS_18Kernel_traits_baseILj256ES2_ffffjLj128EEEEELb0ELb1ELb0ELb0EEEvNS_9BwdParamsE
        .type           _ZN10layer_norm13ln_bwd_kernelINS_13Kernel_traitsI6__halfffffjLj256ELj1ELj4ELj1ELj16ENS_18Kernel_traits_baseILj256ES2_ffffjLj128EEEEELb0ELb1ELb0ELb0EEEvNS_9BwdParamsE,@function
        .size           _ZN10layer_norm13ln_bwd_kernelINS_13Kernel_traitsI6__halfffffjLj256ELj1ELj4ELj1ELj16ENS_18Kernel_traits_baseILj256ES2_ffffjLj128EEEEELb0ELb1ELb0ELb0EEEvNS_9BwdParamsE,(.L_x_6500 - _ZN10layer_norm13ln_bwd_kernelINS_13Kernel_traitsI6__halfffffjLj256ELj1ELj4ELj1ELj16ENS_18Kernel_traits_baseILj256ES2_ffffjLj128EEEEELb0ELb1ELb0ELb0EEEvNS_9BwdParamsE)
        .other          _ZN10layer_norm13ln_bwd_kernelINS_13Kernel_traitsI6__halfffffjLj256ELj1ELj4ELj1ELj16ENS_18Kernel_traits_baseILj256ES2_ffffjLj128EEEEELb0ELb1ELb0ELb0EEEvNS_9BwdParamsE,@"STO_CUDA_ENTRY STV_DEFAULT"
_ZN10layer_norm13ln_bwd_kernelINS_13Kernel_traitsI6__halfffffjLj256ELj1ELj4ELj1ELj16ENS_18Kernel_traits_baseILj256ES2_ffffjLj128EEEEELb0ELb1ELb0ELb0EEEvNS_9BwdParamsE:
.text._ZN10layer_norm13ln_bwd_kernelINS_13Kernel_traitsI6__halfffffjLj256ELj1ELj4ELj1ELj16ENS_18Kernel_traits_baseILj256ES2_ffffjLj128EEEEELb0ELb1ELb0ELb0EEEvNS_9BwdParamsE:
[----:B------:R-:W0:Y:S01]  /*0000*/  LDC R1, c[0x0][0x37c] ;  /* 0x0000df00ff017b82 */ /* 0x000e220000000800 */
[----:B------:R-:W1:Y:S01]  /*0010*/  S2R R0, SR_TID.X ;  /* 0x0000000000007919 */ /* 0x000e620000002100 */
[----:B------:R-:W2:Y:S01]  /*0020*/  LDCU UR4, c[0x0][0x388] ;  /* 0x00007100ff0477ac */ /* 0x000ea20008000800 */
[----:B0-----:R-:W-:Y:S01]  /*0030*/  IADD3 R1, PT, PT, R1, -0x8, RZ ;  /* 0xfffffff801017810 */ /* 0x001fe20007ffe0ff */
[----:B------:R-:W0:Y:S01]  /*0040*/  LDCU.64 UR6, c[0x0][0x358] ;  /* 0x00006b00ff0677ac */ /* 0x000e220008000a00 */
[----:B------:R-:W3:Y:S01]  /*0050*/  LDCU UR5, c[0x0][0x384] ;  /* 0x00007080ff0577ac */ /* 0x000ee20008000800 */
[----:B------:R-:W4:Y:S01]  /*0060*/  LDCU UR14, c[0x0][0x388] ;  /* 0x00007100ff0e77ac */ /* 0x000f220008000800 */
[----:B------:R-:W0:Y:S01]  /*0070*/  LDCU.U8 UR8, c[0x0][0x410] ;  /* 0x00008200ff0877ac */ /* 0x000e220008000000 */
[----:B--2---:R-:W-:Y:S01]  /*0080*/  MOV R74, UR4 ;  /* 0x00000004004a7c02 */ /* 0x004fe20008000f00 */
[----:B------:R-:W2:Y:S03]  /*0090*/  LDCU UR9, c[0x0][0x400] ;  /* 0x00008000ff0977ac */ /* 0x000ea60008000800 */
[----:B------:R-:W-:Y:S01]  /*00a0*/  SHF.R.S32.HI R9, RZ, 0x1f, R74 ;  /* 0x0000001fff097819 */ /* 0x000fe2000001144a */
[----:B------:R-:W0:Y:S03]  /*00b0*/  LDCU.64 UR12, c[0x0][0x478] ;  /* 0x00008f00ff0c77ac */ /* 0x000e260008000a00 */
[----:B------:R-:W-:Y:S01]  /*00c0*/  LEA.HI R9, R9, R74, RZ, 0x2 ;  /* 0x0000004a09097211 */ /* 0x000fe200078f10ff */
[----:B------:R-:W0:Y:S01]  /*00d0*/  LDCU.64 UR10, c[0x0][0x438] ;  /* 0x00008700ff0a77ac */ /* 0x000e220008000a00 */
[----:B-1----:R-:W-:-:S04]  /*00e0*/  LOP3.LUT R19, R0, 0x1f, RZ, 0xc0, !PT ;  /* 0x0000001f00137812 */ /* 0x002fc800078ec0ff */
[----:B------:R-:W-:-:S04]  /*00f0*/  LOP3.LUT R66, R19, 0x1f, RZ, 0x3c, !PT ;  /* 0x0000001f13427812 */ /* 0x000fc800078e3cff */
[----:B------:R-:W-:-:S04]  /*0100*/  LEA.HI.SX32 R66, R9, R66, 0x1e ;  /* 0x0000004209427211 */ /* 0x000fc800078ff2ff */
[C---:B------:R-:W-:Y:S02]  /*0110*/  ISETP.GE.U32.AND P0, PT, R66.reuse, 0x20, PT ;  /* 0x000000204200780c */ /* 0x040fe40003f06070 */
[----:B------:R-:W-:-:S11]  /*0120*/  ISETP.GE.U32.AND P1, PT, R66, 0x40, PT ;  /* 0x000000404200780c */ /* 0x000fd60003f26070 */
[----:B------:R-:W1:Y:S08]  /*0130*/  @P0 LDC.64 R8, c[0x0][0x3d0] ;  /* 0x0000f400ff080b82 */ /* 0x000e700000000a00 */
[----:B------:R-:W3:Y:S08]  /*0140*/  @P0 LDC.64 R12, c[0x0][0x3e8] ;  /* 0x0000fa00ff0c0b82 */ /* 0x000ef00000000a00 */
[----:B------:R-:W4:Y:S08]  /*0150*/  @P1 LDC.64 R14, c[0x0][0x3d0] ;  /* 0x0000f400ff0e1b82 */ /* 0x000f300000000a00 */
[----:B------:R-:W2:Y:S01]  /*0160*/  @P1 LDC.64 R16, c[0x0][0x3e8] ;  /* 0x0000fa00ff101b82 */ /* 0x000ea20000000a00 */
[----:B-1----:R-:W-:Y:S01]  /*0170*/  @P0 IMAD.WIDE.U32 R8, R19, 0x8, R8 ;  /* 0x0000000813080825 */ /* 0x002fe200078e0008 */
[----:B------:R-:W-:-:S04]  /*0180*/  SHF.R.U32.HI R65, RZ, 0x5, R0 ;  /* 0x00000005ff417819 */ /* 0x000fc80000011600 */
[----:B0-----:R0:W5:Y:S01]  /*0190*/  @P0 LDG.E.64 R10, desc[UR6][R8.64] ;  /* 0x00000006080a0981 */ /* 0x001162000c1e1b00 */
[C---:B---3--:R-:W-:Y:S01]  /*01a0*/  @P0 IMAD.WIDE.U32 R12, R19.reuse, 0x8, R12 ;  /* 0x00000008130c0825 */ /* 0x048fe200078e000c */
[----:B------:R-:W-:Y:S01]  /*01b0*/  @P0 LOP3.LUT R19, R19, 0x20, RZ, 0xfc, !PT ;  /* 0x0000002013130812 */ /* 0x000fe200078efcff */
[----:B------:R-:W1:Y:S03]  /*01c0*/  S2UR UR4, SR_CTAID.X ;  /* 0x00000000000479c3 */ /* 0x000e660000002500 */
[----:B------:R0:W5:Y:S01]  /*01d0*/  @P0 LDG.E.64 R2, desc[UR6][R12.64] ;  /* 0x000000060c020981 */ /* 0x000162000c1e1b00 */
[----:B----4-:R-:W-:-:S05]  /*01e0*/  @P1 IMAD.WIDE.U32 R14, R19, 0x8, R14 ;  /* 0x00000008130e1825 */ /* 0x010fca00078e000e */
[----:B------:R0:W5:Y:S01]  /*01f0*/  @P1 LDG.E.64 R4, desc[UR6][R14.64] ;  /* 0x000000060e041981 */ /* 0x000162000c1e1b00 */
[----:B--2---:R-:W-:-:S05]  /*0200*/  @P1 IMAD.WIDE.U32 R16, R19, 0x8, R16 ;  /* 0x0000000813101825 */ /* 0x004fca00078e0010 */
[----:B------:R0:W5:Y:S01]  /*0210*/  @P1 LDG.E.64 R6, desc[UR6][R16.64] ;  /* 0x0000000610061981 */ /* 0x000162000c1e1b00 */
[----:B-1----:R-:W-:-:S06]  /*0220*/  USHF.L.U32 UR4, UR4, 0x2, URZ ;  /* 0x0000000204047899 */ /* 0x002fcc00080006ff */
        /* <DEDUP_REMOVED lines=15> */
[----:B0-----:R-:W-:Y:S06]  /*0320*/  @P0 BRA `(.L_x_4977) ;  /* 0x0000002400240947 */ /* 0x001fec0003800000 */
[----:B-----5:R-:W-:Y:S01]  /*0330*/  MOV R0, R10 ;  /* 0x0000000a00007202 */ /* 0x020fe20000000f00 */
[----:B------:R-:W0:Y:S01]  /*0340*/  LDCU.64 UR4, c[0x0][0x3e0] ;  /* 0x00007c00ff0477ac */ /* 0x000e220008000a00 */
[----:B------:R-:W-:Y:S02]  /*0350*/  SHF.R.U64 R8, R10, 0x10, R11 ;  /* 0x000000100a087819 */ /* 0x000fe4000000120b */
[----:B------:R-:W-:Y:S02]  /*0360*/  CS2R R44, SRZ ;  /* 0x00000000002c7805 */ /* 0x000fe4000001ff00 */
[----:B------:R-:W-:Y:S01]  /*0370*/  MOV R76, R4 ;  /* 0x00000004004c7202 */ /* 0x000fe20000000f00 */
[----:B------:R1:W-:Y:S01]  /*0380*/  STL.S16 [R1+0x2], R0 ;  /* 0x0000020001007387 */ /* 0x0003e20000100600 */
[----:B------:R-:W-:Y:S02]  /*0390*/  MOV R73, R2 ;  /* 0x0000000200497202 */ /* 0x000fe40000000f00 */
[----:B------:R-:W-:-:S02]  /*03a0*/  CS2R R46, SRZ ;  /* 0x00000000002e7805 */ /* 0x000fc4000001ff00 */
[----:B------:R-:W-:Y:S01]  /*03b0*/  MOV R70, R6 ;  /* 0x0000000600467202 */ /* 0x000fe20000000f00 */
[----:B------:R1:W-:Y:S01]  /*03c0*/  STL.S16 [R1], R8 ;  /* 0x0000000801007387 */ /* 0x0003e20000100600 */
[----:B------:R-:W-:Y:S02]  /*03d0*/  SHF.R.U64 R4, R4, 0x10, R5 ;  /* 0x0000001004047819 */ /* 0x000fe40000001205 */
[----:B------:R-:W-:Y:S02]  /*03e0*/  CS2R R40, SRZ ;  /* 0x0000000000287805 */ /* 0x000fe4000001ff00 */
[----:B------:R-:W-:Y:S02]  /*03f0*/  MOV R75, R5 ;  /* 0x00000005004b7202 */ /* 0x000fe40000000f00 */
[----:B------:R-:W-:Y:S02]  /*0400*/  CS2R R42, SRZ ;  /* 0x00000000002a7805 */ /* 0x000fe4000001ff00 */
[----:B------:R-:W-:-:S02]  /*0410*/  SHF.R.U64 R2, R2, 0x10, R3 ;  /* 0x0000001002027819 */ /* 0x000fc40000001203 */
[----:B------:R-:W-:Y:S02]  /*0420*/  CS2R R36, SRZ ;  /* 0x0000000000247805 */ /* 0x000fe4000001ff00 */
[----:B------:R-:W-:Y:S02]  /*0430*/  MOV R72, R3 ;  /* 0x0000000300487202 */ /* 0x000fe40000000f00 */
[----:B------:R-:W-:Y:S02]  /*0440*/  CS2R R38, SRZ ;  /* 0x0000000000267805 */ /* 0x000fe4000001ff00 */
[----:B------:R-:W-:Y:S02]  /*0450*/  SHF.R.U64 R6, R6, 0x10, R7 ;  /* 0x0000001006067819 */ /* 0x000fe40000001207 */
[----:B------:R-:W-:Y:S02]  /*0460*/  CS2R R32, SRZ ;  /* 0x0000000000207805 */ /* 0x000fe4000001ff00 */
[----:B------:R-:W-:-:S02]  /*0470*/  MOV R67, R7 ;  /* 0x0000000700437202 */ /* 0x000fc40000000f00 */
[----:B------:R-:W-:Y:S02]  /*0480*/  CS2R R34, SRZ ;  /* 0x0000000000227805 */ /* 0x000fe4000001ff00 */
[----:B------:R-:W-:Y:S02]  /*0490*/  MOV R77, R11 ;  /* 0x0000000b004d7202 */ /* 0x000fe40000000f00 */
[----:B------:R-:W-:Y:S02]  /*04a0*/  CS2R R28, SRZ ;  /* 0x00000000001c7805 */ /* 0x000fe4000001ff00 */
[----:B------:R-:W-:Y:S02]  /*04b0*/  SHF.R.U32.HI R9, RZ, 0x10, R11 ;  /* 0x00000010ff097819 */ /* 0x000fe4000001160b */
[----:B------:R-:W-:Y:S02]  /*04c0*/  CS2R R30, SRZ ;  /* 0x00000000001e7805 */ /* 0x000fe4000001ff00 */
[----:B------:R-:W-:-:S02]  /*04d0*/  SHF.R.U32.HI R5, RZ, 0x10, R5 ;  /* 0x00000010ff057819 */ /* 0x000fc40000011605 */
[----:B------:R-:W-:Y:S02]  /*04e0*/  CS2R R24, SRZ ;  /* 0x0000000000187805 */ /* 0x000fe4000001ff00 */
[----:B------:R-:W-:Y:S02]  /*04f0*/  SHF.R.U32.HI R3, RZ, 0x10, R3 ;  /* 0x00000010ff037819 */ /* 0x000fe40000011603 */
[----:B------:R-:W-:Y:S02]  /*0500*/  CS2R R26, SRZ ;  /* 0x00000000001a7805 */ /* 0x000fe4000001ff00 */
[----:B------:R-:W-:Y:S02]  /*0510*/  SHF.R.U32.HI R7, RZ, 0x10, R7 ;  /* 0x00000010ff077819 */ /* 0x000fe40000011607 */
[----:B0-----:R-:W-:Y:S02]  /*0520*/  ISETP.NE.U32.AND P0, PT, RZ, UR4, PT ;  /* 0x00000004ff007c0c */ /* 0x001fe4000bf05070 */
[----:B------:R-:W-:-:S02]  /*0530*/  PRMT R77, R9, 0x5410, R77 ;  /* 0x00005410094d7816 */ /* 0x000fc4000000004d */
[----:B------:R-:W-:Y:S02]  /*0540*/  PRMT R76, R4, 0x5410, R76 ;  /* 0x00005410044c7816 */ /* 0x000fe4000000004c */
[----:B------:R-:W-:Y:S02]  /*0550*/  PRMT R75, R5, 0x5410, R75 ;  /* 0x00005410054b7816 */ /* 0x000fe4000000004b */
[----:B------:R-:W-:Y:S02]  /*0560*/  PRMT R73, R2, 0x5410, R73 ;  /* 0x0000541002497816 */ /* 0x000fe40000000049 */
[----:B------:R-:W-:Y:S02]  /*0570*/  PRMT R72, R3, 0x5410, R72 ;  /* 0x0000541003487816 */ /* 0x000fe40000000048 */
[----:B------:R-:W-:Y:S02]  /*0580*/  PRMT R70, R6, 0x5410, R70 ;  /* 0x0000541006467816 */ /* 0x000fe40000000046 */
[----:B------:R-:W-:-:S02]  /*0590*/  PRMT R67, R7, 0x5410, R67 ;  /* 0x0000541007437816 */ /* 0x000fc40000000043 */
[----:B-1----:R-:W-:-:S13]  /*05a0*/  ISETP.NE.AND.EX P0, PT, RZ, UR5, PT, P0 ;  /* 0x00000005ff007c0c */ /* 0x002fda000bf05300 */
.L_x_5001:
[----:B0-----:R-:W0:Y:S08]  /*05b0*/  LDC.64 R2, c[0x0][0x3c0] ;  /* 0x0000f000ff027b82 */ /* 0x001e300000000a00 */
[----:B------:R-:W1:Y:S08]  /*05c0*/  @P0 LDC.64 R48, c[0x0][0x3e0] ;  /* 0x0000f800ff300b82 */ /* 0x000e700000000a00 */
[----:B------:R-:W2:Y:S01]  /*05d0*/  LDC.64 R50, c[0x0][0x3c8] ;  /* 0x0000f200ff327b82 */ /* 0x000ea20000000a00 */
[----:B0-----:R-:W-:-:S05]  /*05e0*/  IMAD.WIDE R2, R65, 0x4, R2 ;  /* 0x0000000441027825 */ /* 0x001fca00078e0202 */
[----:B------:R0:W3:Y:S01]  /*05f0*/  LDG.E R10, desc[UR6][R2.64] ;  /* 0x00000006020a7981 */ /* 0x0000e2000c1e1900 */
[----:B-1----:R-:W-:-:S04]  /*0600*/  @P0 IMAD.WIDE R48, R65, 0x4, R48 ;  /* 0x0000000441300825 */ /* 0x002fc800078e0230 */
[----:B0-----:R-:W-:Y:S02]  /*0610*/  HFMA2 R3, -RZ, RZ, 1.875, 0 ;  /* 0x3f800000ff037431 */ /* 0x001fe400000001ff */
[----:B--2---:R-:W-:-:S05]  /*0620*/  IMAD.WIDE R50, R65, 0x4, R50 ;  /* 0x0000000441327825 */ /* 0x004fca00078e0232 */
[----:B------:R0:W5:Y:S04]  /*0630*/  LDG.E R2, desc[UR6][R50.64] ;  /* 0x0000000632027981 */ /* 0x000168000c1e1900 */
[----:B------:R0:W5:Y:S01]  /*0640*/  @P0 LDG.E R3, desc[UR6][R48.64] ;  /* 0x0000000630030981 */ /* 0x000162000c1e1900 */
[----:B------:R-:W1:Y:S01]  /*0650*/  S2R R52, SR_TID.X ;  /* 0x0000000000347919 */ /* 0x000e620000002100 */
[----:B------:R-:W-:Y:S02]  /*0660*/  MOV R74, UR14 ;  /* 0x0000000e004a7c02 */ /* 0x000fe40008000f00 */
[----:B------:R-:W-:-:S03]  /*0670*/  ISETP.NE.U32.AND P1, PT, RZ, UR10, PT ;  /* 0x0000000aff007c0c */ /* 0x000fc6000bf25070 */
[----:B------:R-:W-:Y:S01]  /*0680*/  IMAD R0, R65, R74, RZ ;  /* 0x0000004a41007224 */ /* 0x000fe200078e02ff */
[----:B------:R-:W-:-:S04]  /*0690*/  ISETP.NE.AND.EX P1, PT, RZ, UR11, PT, P1 ;  /* 0x0000000bff007c0c */ /* 0x000fc8000bf25310 */
[----:B------:R-:W-:Y:S01]  /*06a0*/  SHF.R.S32.HI R53, RZ, 0x1f, R0 ;  /* 0x0000001fff357819 */ /* 0x000fe20000011400 */
[----:B------:R-:W-:Y:S01]  /*06b0*/  BSSY.RECONVERGENT B1, `(.L_x_4978) ;  /* 0x00000bf000017945 */ /* 0x000fe20003800200 */
[----:B------:R-:W-:Y:S02]  /*06c0*/  ISETP.NE.AND P3, PT, RZ, UR8, PT ;  /* 0x00000008ff007c0c */ /* 0x000fe4000bf65270 */
[----:B------:R-:W-:Y:S02]  /*06d0*/  LEA.HI R0, R53, R0, RZ, 0x2 ;  /* 0x0000000035007211 */ /* 0x000fe400078f10ff */
[----:B-1----:R-:W-:-:S04]  /*06e0*/  LOP3.LUT R53, R52, 0x1f, RZ, 0xc0, !PT ;  /* 0x0000001f34357812 */ /* 0x002fc800078ec0ff */
[----:B------:R-:W-:Y:S02]  /*06f0*/  LEA.HI.SX32 R0, R0, R53, 0x1e ;  /* 0x0000003500007211 */ /* 0x000fe400078ff2ff */
[----:B---3--:R-:W-:Y:S01]  /*0700*/  FSEL R10, R10, RZ, !P3 ;  /* 0x000000ff0a0a7208 */ /* 0x008fe20005800000 */
[----:B0-----:R-:W-:Y:S06]  /*0710*/  @P1 BRA `(.L_x_4979) ;  /* 0x0000000400601947 */ /* 0x001fec0003800000 */
[C---:B------:R-:W-:Y:S01]  /*0720*/  ISETP.GE.U32.AND P4, PT, R66.reuse, 0x20, PT ;  /* 0x000000204200780c */ /* 0x040fe20003f86070 */
[----:B------:R-:W-:Y:S01]  /*0730*/  BSSY.RECONVERGENT B2, `(.L_x_4980) ;  /* 0x000002e000027945 */ /* 0x000fe20003800200 */
[----:B------:R-:W-:Y:S02]  /*0740*/  ISETP.GE.U32.AND P2, PT, R66, 0x40, PT ;  /* 0x000000404200780c */ /* 0x000fe40003f46070 */
[----:B------:R-:W-:Y:S02]  /*0750*/  CS2R R68, SRZ ;  /* 0x0000000000447805 */ /* 0x000fe4000001ff00 */
[----:B------:R-:W-:-:S07]  /*0760*/  MOV R48, R0 ;  /* 0x0000000000307202 */ /* 0x000fce0000000f00 */
[----:B------:R-:W-:Y:S05]  /*0770*/  @!P4 BRA `(.L_x_4981) ;  /* 0x0000000000a4c947 */ /* 0x000fea0003800000 */
[----:B------:R-:W0:Y:S01]  /*0780*/  LDC.64 R52, c[0x0][0x3a8] ;  /* 0x0000ea00ff347b82 */ /* 0x000e220000000a00 */
[----:B------:R-:W2:Y:S04]  /*0790*/  LDL.S16 R9, [R1+0x2] ;  /* 0x0000020001097983 */ /* 0x000ea80000100600 */
[----:B------:R-:W3:Y:S03]  /*07a0*/  LDL.S16 R71, [R1] ;  /* 0x0000000001477983 */ /* 0x000ee60000100600 */
[----:B------:R-:W1:Y:S01]  /*07b0*/  LDC.64 R48, c[0x0][0x428] ;  /* 0x00010a00ff307b82 */ /* 0x000e620000000a00 */
[----:B0-----:R-:W-:-:S06]  /*07c0*/  IMAD.WIDE.U32 R52, R0, 0x10, R52 ;  /* 0x0000001000347825 */ /* 0x001fcc00078e0034 */
[----:B------:R-:W4:Y:S01]  /*07d0*/  LDG.E.128 R52, desc[UR6][R52.64] ;  /* 0x0000000634347981 */ /* 0x000f22000c1e1d00 */
[----:B-1----:R-:W-:-:S06]  /*07e0*/  IMAD.WIDE.U32 R48, R0, 0x10, R48 ;  /* 0x0000001000307825 */ /* 0x002fcc00078e0030 */
[----:B------:R-:W4:Y:S01]  /*07f0*/  LDG.E.128 R48, desc[UR6][R48.64] ;  /* 0x0000000630307981 */ /* 0x000f22000c1e1d00 */
[----:B--2---:R-:W-:Y:S02]  /*0800*/  HADD2.F32 R63, -RZ, R9.H0_H0 ;  /* 0x20000009ff3f7230 */ /* 0x004fe40000004100 */
[----:B------:R-:W-:Y:S02]  /*0810*/  HADD2.F32 R9, -RZ, R77.H0_H0 ;  /* 0x2000004dff097230 */ /* 0x000fe40000004100 */
[----:B---3--:R-:W-:Y:S02]  /*0820*/  HADD2.F32 R60, -RZ, R71.H0_H0 ;  /* 0x20000047ff3c7230 */ /* 0x008fe40000004100 */
[C---:B----4-:R-:W-:Y:S01]  /*0830*/  FADD.FTZ R7, -R10.reuse, R52 ;  /* 0x000000340a077221 */ /* 0x050fe20000010100 */
[C---:B------:R-:W-:Y:S01]  /*0840*/  FADD.FTZ R53, -R10.reuse, R53 ;  /* 0x000000350a357221 */ /* 0x040fe20000010100 */
[C---:B------:R-:W-:Y:S01]  /*0850*/  FADD.FTZ R54, -R10.reuse, R54 ;  /* 0x000000360a367221 */ /* 0x040fe20000010100 */
[----:B------:R-:W-:Y:S01]  /*0860*/  FADD.FTZ R55, -R10, R55 ;  /* 0x000000370a377221 */ /* 0x000fe20000010100 */
[C---:B-----5:R-:W-:Y:S01]  /*0870*/  FMUL.FTZ R64, R2.reuse, R7 ;  /* 0x0000000702407220 */ /* 0x060fe20000410000 */
[----:B------:R-:W-:Y:S01]  /*0880*/  FMUL.FTZ R62, R2, R53 ;  /* 0x00000035023e7220 */ /* 0x000fe20000410000 */
[----:B------:R-:W-:-:S02]  /*0890*/  HADD2.F32 R7, -RZ, R77.H1_H1 ;  /* 0x3000004dff077230 */ /* 0x000fc40000004100 */
[----:B------:R-:W-:Y:S01]  /*08a0*/  FMUL.FTZ R11, R2, R54 ;  /* 0x00000036020b7220 */ /* 0x000fe20000410000 */
[----:B------:R-:W-:Y:S01]  /*08b0*/  FMUL.FTZ R63, R48, R63 ;  /* 0x0000003f303f7220 */ /* 0x000fe20000410000 */
[----:B------:R-:W-:Y:S01]  /*08c0*/  FADD.FTZ R36, R36, R48 ;  /* 0x0000003024247221 */ /* 0x000fe20000010000 */
[----:B------:R-:W-:Y:S01]  /*08d0*/  FFMA.FTZ R44, R48, R64, R44 ;  /* 0x00000040302c7223 */ /* 0x000fe2000001002c */
[----:B------:R-:W-:Y:S01]  /*08e0*/  FADD.FTZ R37, R37, R49 ;  /* 0x0000003125257221 */ /* 0x000fe20000010000 */
[C---:B------:R-:W-:Y:S01]  /*08f0*/  FFMA.FTZ R45, R49.reuse, R62, R45 ;  /* 0x0000003e312d7223 */ /* 0x040fe2000001002d */
[----:B------:R-:W-:Y:S01]  /*0900*/  FMUL.FTZ R60, R49, R60 ;  /* 0x0000003c313c7220 */ /* 0x000fe20000410000 */
[----:B------:R-:W-:Y:S01]  /*0910*/  FADD.FTZ R48, RZ, R63 ;  /* 0x0000003fff307221 */ /* 0x000fe20000010000 */
[----:B------:R-:W-:Y:S01]  /*0920*/  FFMA.FTZ R49, R64, R63, RZ ;  /* 0x0000003f40317223 */ /* 0x000fe200000100ff */
        /* <DEDUP_REMOVED lines=10> */
[----:B------:R-:W-:Y:S01]  /*09d0*/  FADD.FTZ R69, R48, R9 ;  /* 0x0000000930457221 */ /* 0x000fe20000010000 */
[----:B------:R-:W-:Y:S01]  /*09e0*/  FFMA.FTZ R47, R51, R6, R47 ;  /* 0x00000006332f7223 */ /* 0x000fe2000001002f */
[----:B------:R-:W-:Y:S01]  /*09f0*/  FFMA.FTZ R68, R6, R9, R49 ;  /* 0x0000000906447223 */ /* 0x000fe20000010031 */
[----:B------:R-:W-:-:S07]  /*0a00*/  IADD3 R48, PT, PT, R0, 0x20, RZ ;  /* 0x0000002000307810 */ /* 0x000fce0007ffe0ff */
.L_x_4981:
[----:B------:R-:W-:Y:S05]  /*0a10*/  BSYNC.RECONVERGENT B2 ;  /* 0x0000000000027941 */ /* 0x000fea0003800200 */
.L_x_4980:
[----:B------:R-:W-:Y:S05]  /*0a20*/  @!P2 BRA `(.L_x_4982) ;  /* 0x00000008001ca947 */ /* 0x000fea0003800000 */
[----:B------:R-:W0:Y:S08]  /*0a30*/  LDC.64 R52, c[0x0][0x3a8] ;  /* 0x0000ea00ff347b82 */ /* 0x000e300000000a00 */
[----:B------:R-:W1:Y:S01]  /*0a40*/  LDC.64 R4, c[0x0][0x428] ;  /* 0x00010a00ff047b82 */ /* 0x000e620000000a00 */
[----:B0-----:R-:W-:-:S06]  /*0a50*/  IMAD.WIDE.U32 R52, R48, 0x10, R52 ;  /* 0x0000001030347825 */ /* 0x001fcc00078e0034 */
[----:B------:R-:W2:Y:S01]  /*0a60*/  LDG.E.128 R52, desc[UR6][R52.64] ;  /* 0x0000000634347981 */ /* 0x000ea2000c1e1d00 */
[----:B-1----:R-:W-:-:S06]  /*0a70*/  IMAD.WIDE.U32 R48, R48, 0x10, R4 ;  /* 0x0000001030307825 */ /* 0x002fcc00078e0004 */
[----:B------:R-:W3:Y:S01]  /*0a80*/  LDG.E.128 R48, desc[UR6][R48.64] ;  /* 0x0000000630307981 */ /* 0x000ee2000c1e1d00 */
[--C-:B------:R-:W-:Y:S02]  /*0a90*/  HADD2.F32 R59, -RZ, R76.reuse.H1_H1 ;  /* 0x3000004cff3b7230 */ /* 0x100fe40000004100 */
[----:B------:R-:W-:Y:S02]  /*0aa0*/  HADD2.F32 R57, -RZ, R76.H0_H0 ;  /* 0x2000004cff397230 */ /* 0x000fe40000004100 */
[--C-:B------:R-:W-:Y:S02]  /*0ab0*/  HADD2.F32 R5, -RZ, R75.reuse.H1_H1 ;  /* 0x3000004bff057230 */ /* 0x100fe40000004100 */
[----:B------:R-:W-:Y:S02]  /*0ac0*/  HADD2.F32 R8, -RZ, R75.H0_H0 ;  /* 0x2000004bff087230 */ /* 0x000fe40000004100 */
[C---:B--2---:R-:W-:Y:S01]  /*0ad0*/  FADD.FTZ R52, -R10.reuse, R52 ;  /* 0x000000340a347221 */ /* 0x044fe20000010100 */
[C---:B------:R-:W-:Y:S01]  /*0ae0*/  FADD.FTZ R53, -R10.reuse, R53 ;  /* 0x000000350a357221 */ /* 0x040fe20000010100 */
[C---:B------:R-:W-:Y:S01]  /*0af0*/  FADD.FTZ R54, -R10.reuse, R54 ;  /* 0x000000360a367221 */ /* 0x040fe20000010100 */
[----:B------:R-:W-:Y:S01]  /*0b00*/  FADD.FTZ R55, -R10, R55 ;  /* 0x000000370a377221 */ /* 0x000fe20000010100 */
[C---:B-----5:R-:W-:Y:S01]  /*0b10*/  FMUL.FTZ R61, R2.reuse, R52 ;  /* 0x00000034023d7220 */ /* 0x060fe20000410000 */
[C---:B------:R-:W-:Y:S01]  /*0b20*/  FMUL.FTZ R58, R2.reuse, R53 ;  /* 0x00000035023a7220 */ /* 0x040fe20000410000 */
[C---:B------:R-:W-:Y:S01]  /*0b30*/  FMUL.FTZ R56, R2.reuse, R54 ;  /* 0x0000003602387220 */ /* 0x040fe20000410000 */
[----:B------:R-:W-:Y:S01]  /*0b40*/  FMUL.FTZ R4, R2, R55 ;  /* 0x0000003702047220 */ /* 0x000fe20000410000 */
[----:B---3--:R-:W-:Y:S01]  /*0b50*/  FMUL.FTZ R59, R48, R59 ;  /* 0x0000003b303b7220 */ /* 0x008fe20000410000 */
[----:B------:R-:W-:Y:S01]  /*0b60*/  FMUL.FTZ R57, R49, R57 ;  /* 0x0000003931397220 */ /* 0x000fe20000410000 */
        /* <DEDUP_REMOVED lines=19> */
.L_x_4979:
[C---:B------:R-:W-:Y:S01]  /*0ca0*/  ISETP.GE.U32.AND P4, PT, R66.reuse, 0x20, PT ;  /* 0x000000204200780c */ /* 0x040fe20003f86070 */
[----:B------:R-:W-:Y:S01]  /*0cb0*/  BSSY.RECONVERGENT B2, `(.L_x_4983) ;  /* 0x0000034000027945 */ /* 0x000fe20003800200 */
[----:B------:R-:W-:Y:S02]  /*0cc0*/  ISETP.GE.U32.AND P2, PT, R66, 0x40, PT ;  /* 0x000000404200780c */ /* 0x000fe40003f46070 */
[----:B------:R-:W-:Y:S02]  /*0cd0*/  CS2R R68, SRZ ;  /* 0x0000000000447805 */ /* 0x000fe4000001ff00 */
[----:B------:R-:W-:-:S07]  /*0ce0*/  MOV R71, R0 ;  /* 0x0000000000477202 */ /* 0x000fce0000000f00 */
[----:B------:R-:W-:Y:S05]  /*0cf0*/  @!P4 BRA `(.L_x_4984) ;  /* 0x0000000000bcc947 */ /* 0x000fea0003800000 */
[----:B------:R-:W2:Y:S01]  /*0d00*/  LDL.S16 R48, [R1+0x2] ;  /* 0x0000020001307983 */ /* 0x000ea20000100600 */
[----:B------:R-:W0:Y:S08]  /*0d10*/  LDC.64 R52, c[0x0][0x3a8] ;  /* 0x0000ea00ff347b82 */ /* 0x000e300000000a00 */
[----:B------:R-:W1:Y:S01]  /*0d20*/  LDC.64 R20, c[0x0][0x438] ;  /* 0x00010e00ff147b82 */ /* 0x000e620000000a00 */
[----:B--2---:R-:W-:-:S02]  /*0d30*/  PRMT R49, R48, 0x7610, R49 ;  /* 0x0000761030317816 */ /* 0x004fc40000000031 */
[----:B------:R-:W2:Y:S01]  /*0d40*/  LDL.S16 R48, [R1] ;  /* 0x0000000001307983 */ /* 0x000ea20000100600 */
[----:B0-----:R-:W-:Y:S01]  /*0d50*/  IMAD.WIDE.U32 R52, R0, 0x10, R52 ;  /* 0x0000001000347825 */ /* 0x001fe200078e0034 */
[----:B------:R-:W-:-:S05]  /*0d60*/  PRMT R9, R49, 0x7610, R9 ;  /* 0x0000761031097816 */ /* 0x000fca0000000009 */
[----:B------:R-:W3:Y:S01]  /*0d70*/  LDG.E.128 R52, desc[UR6][R52.64] ;  /* 0x0000000634347981 */ /* 0x000ee2000c1e1d00 */
[----:B-1----:R-:W-:-:S06]  /*0d80*/  IMAD.WIDE.U32 R20, R0, 0x10, R20 ;  /* 0x0000001000147825 */ /* 0x002fcc00078e0014 */
[----:B------:R-:W5:Y:S01]  /*0d90*/  LDG.E.128 R20, desc[UR6][R20.64] ;  /* 0x0000000614147981 */ /* 0x000f62000c1e1d00 */
[----:B--2---:R-:W-:Y:S02]  /*0da0*/  PRMT R71, R48, 0x7610, R71 ;  /* 0x0000761030477816 */ /* 0x004fe40000000047 */
[----:B------:R-:W0:Y:S02]  /*0db0*/  LDC.64 R48, c[0x0][0x428] ;  /* 0x00010a00ff307b82 */ /* 0x000e240000000a00 */
[----:B0-----:R-:W-:-:S06]  /*0dc0*/  IMAD.WIDE.U32 R48, R0, 0x10, R48 ;  /* 0x0000001000307825 */ /* 0x001fcc00078e0030 */
[----:B------:R-:W2:Y:S01]  /*0dd0*/  LDG.E.128 R48, desc[UR6][R48.64] ;  /* 0x0000000630307981 */ /* 0x000ea2000c1e1d00 */
[C---:B---3--:R-:W-:Y:S01]  /*0de0*/  FADD.FTZ R7, -R10.reuse, R52 ;  /* 0x000000340a077221 */ /* 0x048fe20000010100 */
[----:B------:R-:W-:Y:S02]  /*0df0*/  HADD2.F32 R63, -RZ, R9.H0_H0 ;  /* 0x20000009ff3f7230 */ /* 0x000fe40000004100 */
[----:B------:R-:W-:Y:S01]  /*0e00*/  FADD.FTZ R53, -R10, R53 ;  /* 0x000000350a357221 */ /* 0x000fe20000010100 */
[----:B------:R-:W-:Y:S02]  /*0e10*/  HADD2.F32 R60, -RZ, R71.H0_H0 ;  /* 0x20000047ff3c7230 */ /* 0x000fe40000004100 */
[C---:B-----5:R-:W-:Y:S01]  /*0e20*/  FMUL.FTZ R64, R2.reuse, R7 ;  /* 0x0000000702407220 */ /* 0x060fe20000410000 */
[----:B------:R-:W-:Y:S01]  /*0e30*/  FMUL.FTZ R62, R2, R53 ;  /* 0x00000035023e7220 */ /* 0x000fe20000410000 */
[--C-:B------:R-:W-:Y:S02]  /*0e40*/  HADD2.F32 R7, -RZ, R77.reuse.H1_H1 ;  /* 0x3000004dff077230 */ /* 0x100fe40000004100 */
[----:B------:R-:W-:Y:S01]  /*0e50*/  FADD.FTZ R54, -R10, R54 ;  /* 0x000000360a367221 */ /* 0x000fe20000010100 */
[----:B------:R-:W-:-:S02]  /*0e60*/  HADD2.F32 R9, -RZ, R77.H0_H0 ;  /* 0x2000004dff097230 */ /* 0x000fc40000004100 */
[----:B------:R-:W-:Y:S01]  /*0e70*/  FADD.FTZ R55, -R10, R55 ;  /* 0x000000370a377221 */ /* 0x000fe20000010100 */
[----:B------:R-:W-:-:S03]  /*0e80*/  FMUL.FTZ R11, R2, R54 ;  /* 0x00000036020b7220 */ /* 0x000fc60000410000 */
[----:B------:R-:W-:Y:S01]  /*0e90*/  FMUL.FTZ R6, R2, R55 ;  /* 0x0000003702067220 */ /* 0x000fe20000410000 */
[----:B------:R-:W-:Y:S01]  /*0ea0*/  IADD3 R71, PT, PT, R0, 0x20, RZ ;  /* 0x0000002000477810 */ /* 0x000fe20007ffe0ff */
[----:B--2---:R-:W-:Y:S01]  /*0eb0*/  FMUL.FTZ R63, R48, R63 ;  /* 0x0000003f303f7220 */ /* 0x004fe20000410000 */
[----:B------:R-:W-:Y:S01]  /*0ec0*/  FADD.FTZ R36, R36, R48 ;  /* 0x0000003024247221 */ /* 0x000fe20000010000 */
[----:B------:R-:W-:Y:S01]  /*0ed0*/  FFMA.FTZ R44, R48, R64, R44 ;  /* 0x00000040302c7223 */ /* 0x000fe2000001002c */
[----:B------:R-:W-:Y:S01]  /*0ee0*/  FADD.FTZ R37, R37, R49 ;  /* 0x0000003125257221 */ /* 0x000fe20000010000 */
[C---:B------:R-:W-:Y:S01]  /*0ef0*/  FFMA.FTZ R45, R49.reuse, R62, R45 ;  /* 0x0000003e312d7223 */ /* 0x040fe2000001002d */
[----:B------:R-:W-:Y:S01]  /*0f00*/  FMUL.FTZ R60, R49, R60 ;  /* 0x0000003c313c7220 */ /* 0x000fe20000410000 */
[----:B------:R-:W-:Y:S01]  /*0f10*/  FADD.FTZ R48, RZ, R63 ;  /* 0x0000003fff307221 */ /* 0x000fe20000010000 */
[----:B------:R-:W-:Y:S01]  /*0f20*/  FFMA.FTZ R49, R64, R63, RZ ;  /* 0x0000003f40317223 */ /* 0x000fe200000100ff */
[----:B------:R-:W-:-:S02]  /*0f30*/  FMUL.FTZ R7, R50, R7 ;  /* 0x0000000732077220 */ /* 0x000fc40000410000 */
[----:B------:R-:W-:Y:S01]  /*0f40*/  FADD.FTZ R48, R48, R60 ;  /* 0x0000003c30307221 */ /* 0x000fe20000010000 */
[----:B------:R-:W-:Y:S01]  /*0f50*/  FFMA.FTZ R49, R62, R60, R49 ;  /* 0x0000003c3e317223 */ /* 0x000fe20000010031 */
[----:B------:R-:W-:Y:S02]  /*0f60*/  FMUL.FTZ R9, R51, R9 ;  /* 0x0000000933097220 */ /* 0x000fe40000410000 */
        /* <DEDUP_REMOVED lines=8> */
.L_x_4984:
[----:B------:R-:W-:Y:S05]  /*0ff0*/  BSYNC.RECONVERGENT B2 ;  /* 0x0000000000027941 */ /* 0x000fea0003800200 */
.L_x_4983:
        /* <DEDUP_REMOVED lines=10> */
[--C-:B------:R-:W-:Y:S02]  /*10a0*/  HADD2.F32 R59, -RZ, R76.reuse.H1_H1 ;  /* 0x3000004cff3b7230 */ /* 0x100fe40000004100 */
[----:B------:R-:W-:Y:S02]  /*10b0*/  HADD2.F32 R57, -RZ, R76.H0_H0 ;  /* 0x2000004cff397230 */ /* 0x000fe40000004100 */
[--C-:B------:R-:W-:Y:S02]  /*10c0*/  HADD2.F32 R5, -RZ, R75.reuse.H1_H1 ;  /* 0x3000004bff057230 */ /* 0x100fe40000004100 */
[----:B------:R-:W-:Y:S02]  /*10d0*/  HADD2.F32 R8, -RZ, R75.H0_H0 ;  /* 0x2000004bff087230 */ /* 0x000fe40000004100 */
[C---:B---3--:R-:W-:Y:S01]  /*10e0*/  FADD.FTZ R52, -R10.reuse, R52 ;  /* 0x000000340a347221 */ /* 0x048fe20000010100 */
[C---:B------:R-:W-:Y:S01]  /*10f0*/  FADD.FTZ R53, -R10.reuse, R53 ;  /* 0x000000350a357221 */ /* 0x040fe20000010100 */
[C---:B------:R-:W-:Y:S01]  /*1100*/  FADD.FTZ R54, -R10.reuse, R54 ;  /* 0x000000360a367221 */ /* 0x040fe20000010100 */
[----:B------:R-:W-:Y:S01]  /*1110*/  FADD.FTZ R55, -R10, R55 ;  /* 0x000000370a377221 */ /* 0x000fe20000010100 */
[C---:B-----5:R-:W-:Y:S01]  /*1120*/  FMUL.FTZ R61, R2.reuse, R52 ;  /* 0x00000034023d7220 */ /* 0x060fe20000410000 */
[C---:B------:R-:W-:Y:S01]  /*1130*/  FMUL.FTZ R58, R2.reuse, R53 ;  /* 0x00000035023a7220 */ /* 0x040fe20000410000 */
[C---:B------:R-:W-:Y:S01]  /*1140*/  FMUL.FTZ R56, R2.reuse, R54 ;  /* 0x0000003602387220 */ /* 0x040fe20000410000 */
[----:B------:R-:W-:Y:S01]  /*1150*/  FMUL.FTZ R4, R2, R55 ;  /* 0x0000003702047220 */ /* 0x000fe20000410000 */
[----:B----4-:R-:W-:Y:S01]  /*1160*/  FMUL.FTZ R59, R59, R48 ;  /* 0x000000303b3b7220 */ /* 0x010fe20000410000 */
        /* <DEDUP_REMOVED lines=19> */
.L_x_4982:
[----:B------:R-:W-:Y:S05]  /*12a0*/  BSYNC.RECONVERGENT B1 ;  /* 0x0000000000017941 */ /* 0x000fea0003800200 */
.L_x_4978:
        /* <DEDUP_REMOVED lines=20> */
.L_x_5015:
[----:B-1----:R-:W-:Y:S01]  /*13f0*/  FADD.FTZ R52, R69, R52 ;  /* 0x0000003445347221 */ /* 0x002fe20000010000 */
[----:B--2---:R-:W-:Y:S01]  /*1400*/  FADD.FTZ R10, R68, R10 ;  /* 0x0000000a440a7221 */ /* 0x004fe20000010000 */
[----:B------:R-:W-:Y:S02]  /*1410*/  BSSY.RECONVERGENT B1, `(.L_x_4986) ;  /* 0x0000136000017945 */ /* 0x000fe40003800200 */
[----:B------:R-:W-:Y:S01]  /*1420*/  FMUL.FTZ R52, R52, UR9 ;  /* 0x0000000934347c20 */ /* 0x000fe20008410000 */
[----:B------:R-:W-:-:S04]  /*1430*/  FMUL.FTZ R10, R10, UR9 ;  /* 0x000000090a0a7c20 */ /* 0x000fc80008410000 */
[----:B------:R-:W-:Y:S01]  /*1440*/  FSEL R53, R52, RZ, !P3 ;  /* 0x000000ff34357208 */ /* 0x000fe20005800000 */
[----:B------:R-:W-:Y:S06]  /*1450*/  @P1 BRA `(.L_x_4987) ;  /* 0x0000000800601947 */ /* 0x000fec0003800000 */
[----:B------:R-:W-:Y:S04]  /*1460*/  BSSY.RECONVERGENT B2, `(.L_x_4988) ;  /* 0x000004c000027945 */ /* 0x000fe80003800200 */
[----:B------:R-:W-:Y:S05]  /*1470*/  @!P4 BRA `(.L_x_4989) ;  /* 0x000000040028c947 */ /* 0x000fea0003800000 */
[----:B------:R-:W1:Y:S02]  /*1480*/  LDC.64 R48, c[0x0][0x390] ;  /* 0x0000e400ff307b82 */ /* 0x000e640000000a00 */
[----:B-1----:R-:W-:-:S06]  /*1490*/  IMAD.WIDE.U32 R48, R0, 0x10, R48 ;  /* 0x0000001000307825 */ /* 0x002fcc00078e0030 */
[----:B------:R-:W5:Y:S01]  /*14a0*/  LDG.E.128 R48, desc[UR6][R48.64] ;  /* 0x0000000630307981 */ /* 0x000f62000c1e1d00 */
[----:B------:R-:W-:-:S04]  /*14b0*/  ISETP.NE.U32.AND P1, PT, RZ, UR12, PT ;  /* 0x0000000cff007c0c */ /* 0x000fc8000bf25070 */
[----:B------:R-:W-:-:S13]  /*14c0*/  ISETP.NE.AND.EX P1, PT, RZ, UR13, PT, P1 ;  /* 0x0000000dff007c0c */ /* 0x000fda000bf25310 */
[----:B------:R-:W-:Y:S05]  /*14d0*/  @P1 BRA `(.L_x_4990) ;  /* 0x0000000000741947 */ /* 0x000fea0003800000 */
[----:B------:R-:W-:-:S04]  /*14e0*/  FFMA.FTZ R52, R64, R10, R53 ;  /* 0x0000000a40347223 */ /* 0x000fc80000010035 */
[----:B------:R-:W-:-:S04]  /*14f0*/  FADD.FTZ R52, R63, -R52 ;  /* 0x800000343f347221 */ /* 0x000fc80000010000 */
[----:B-----5:R-:W-:-:S04]  /*1500*/  FMUL.FTZ R52, R2, R52 ;  /* 0x0000003402347220 */ /* 0x020fc80000410000 */
[----:B------:R-:W-:-:S04]  /*1510*/  FMUL.FTZ R54, R52, R3 ;  /* 0x0000000334367220 */ /* 0x000fc80000410000 */
[----:B------:R-:W-:Y:S01]  /*1520*/  FFMA.FTZ R52, R48, R54, R28 ;  /* 0x0000003630347223 */ /* 0x000fe2000001001c */
[----:B------:R-:W-:Y:S01]  /*1530*/  FFMA.FTZ R48, R62, R10, R53 ;  /* 0x0000000a3e307223 */ /* 0x000fe20000010035 */
[----:B------:R-:W-:-:S03]  /*1540*/  HADD2.F32 R28, -RZ, R73.H1_H1 ;  /* 0x30000049ff1c7230 */ /* 0x000fc60000004100 */
[----:B------:R-:W-:Y:S02]  /*1550*/  FADD.FTZ R48, R60, -R48 ;  /* 0x800000303c307221 */ /* 0x000fe40000010000 */
[----:B------:R-:W-:Y:S02]  /*1560*/  FMUL.FTZ R28, R54, R28 ;  /* 0x0000001c361c7220 */ /* 0x000fe40000410000 */
[----:B------:R-:W-:-:S04]  /*1570*/  FMUL.FTZ R48, R2, R48 ;  /* 0x0000003002307220 */ /* 0x000fc80000410000 */
[----:B------:R-:W-:-:S04]  /*1580*/  FMUL.FTZ R48, R48, R3 ;  /* 0x0000000330307220 */ /* 0x000fc80000410000 */
[----:B------:R-:W-:Y:S01]  /*1590*/  FFMA.FTZ R54, R49, R48, R29 ;  /* 0x0000003031367223 */ /* 0x000fe2000001001d */
[----:B------:R-:W-:-:S05]  /*15a0*/  HADD2.F32 R29, -RZ, R73.H0_H0 ;  /* 0x20000049ff1d7230 */ /* 0x000fca0000004100 */
[----:B------:R-:W-:Y:S01]  /*15b0*/  FMUL.FTZ R29, R48, R29 ;  /* 0x0000001d301d7220 */ /* 0x000fe20000410000 */
[----:B------:R-:W-:-:S04]  /*15c0*/  FFMA.FTZ R48, R11, R10, R53 ;  /* 0x0000000a0b307223 */ /* 0x000fc80000010035 */
[----:B------:R-:W-:-:S04]  /*15d0*/  FADD.FTZ R48, R7, -R48 ;  /* 0x8000003007307221 */ /* 0x000fc80000010000 */
[----:B------:R-:W-:-:S04]  /*15e0*/  FMUL.FTZ R48, R2, R48 ;  /* 0x0000003002307220 */ /* 0x000fc80000410000 */
[----:B------:R-:W-:-:S04]  /*15f0*/  FMUL.FTZ R48, R48, R3 ;  /* 0x0000000330307220 */ /* 0x000fc80000410000 */
[----:B------:R-:W-:Y:S01]  /*1600*/  FFMA.FTZ R50, R50, R48, R30 ;  /* 0x0000003032327223 */ /* 0x000fe2000001001e */
[----:B------:R-:W-:-:S05]  /*1610*/  HADD2.F32 R30, -RZ, R72.H1_H1 ;  /* 0x30000048ff1e7230 */ /* 0x000fca0000004100 */
[----:B------:R-:W-:Y:S01]  /*1620*/  FMUL.FTZ R30, R48, R30 ;  /* 0x0000001e301e7220 */ /* 0x000fe20000410000 */
[----:B------:R-:W-:-:S04]  /*1630*/  FFMA.FTZ R48, R6, R10, R53 ;  /* 0x0000000a06307223 */ /* 0x000fc80000010035 */
[----:B------:R-:W-:-:S04]  /*1640*/  FADD.FTZ R48, R9, -R48 ;  /* 0x8000003009307221 */ /* 0x000fc80000010000 */
[----:B------:R-:W-:-:S04]  /*1650*/  FMUL.FTZ R48, R2, R48 ;  /* 0x0000003002307220 */ /* 0x000fc80000410000 */
[----:B------:R-:W-:-:S04]  /*1660*/  FMUL.FTZ R48, R48, R3 ;  /* 0x0000000330307220 */ /* 0x000fc80000410000 */
[----:B------:R-:W-:Y:S01]  /*1670*/  FFMA.FTZ R51, R51, R48, R31 ;  /* 0x0000003033337223 */ /* 0x000fe2000001001f */
[----:B------:R-:W-:-:S05]  /*1680*/  HADD2.F32 R31, -RZ, R72.H0_H0 ;  /* 0x20000048ff1f7230 */ /* 0x000fca0000004100 */
[----:B------:R-:W-:Y:S01]  /*1690*/  FMUL.FTZ R31, R48, R31 ;  /* 0x0000001f301f7220 */ /* 0x000fe20000410000 */
[----:B------:R-:W-:Y:S06]  /*16a0*/  BRA `(.L_x_4991) ;  /* 0x0000000000707947 */ /* 0x000fec0003800000 */
.L_x_4990:
[-CC-:B------:R-:W-:Y:S01]  /*16b0*/  FFMA.FTZ R12, R64, R10.reuse, R53.reuse ;  /* 0x0000000a400c7223 */ /* 0x180fe20000010035 */
[----:B------:R-:W-:-:S03]  /*16c0*/  FFMA.FTZ R13, R62, R10, R53 ;  /* 0x0000000a3e0d7223 */ /* 0x000fc60000010035 */
[----:B------:R-:W-:Y:S01]  /*16d0*/  FADD.FTZ R12, R63, -R12 ;  /* 0x8000000c3f0c7221 */ /* 0x000fe20000010000 */
[----:B------:R-:W-:-:S03]  /*16e0*/  FADD.FTZ R13, R60, -R13 ;  /* 0x8000000d3c0d7221 */ /* 0x000fc60000010000 */
[C---:B-----5:R-:W-:Y:S01]  /*16f0*/  FMUL.FTZ R12, R2.reuse, R12 ;  /* 0x0000000c020c7220 */ /* 0x060fe20000410000 */
[----:B------:R-:W-:-:S03]  /*1700*/  FMUL.FTZ R13, R2, R13 ;  /* 0x0000000d020d7220 */ /* 0x000fc60000410000 */
[-C--:B------:R-:W-:Y:S01]  /*1710*/  FMUL.FTZ R14, R12, R3.reuse ;  /* 0x000000030c0e7220 */ /* 0x080fe20000410000 */
[----:B------:R-:W-:-:S03]  /*1720*/  FMUL.FTZ R15, R13, R3 ;  /* 0x000000030d0f7220 */ /* 0x000fc60000410000 */
[----:B------:R-:W-:Y:S01]  /*1730*/  FFMA.FTZ R52, R48, R14, R28 ;  /* 0x0000000e30347223 */ /* 0x000fe2000001001c */
[--C-:B------:R-:W-:Y:S02]  /*1740*/  HADD2.F32 R28, -RZ, R73.reuse.H1_H1 ;  /* 0x30000049ff1c7230 */ /* 0x100fe40000004100 */
[----:B------:R-:W-:Y:S01]  /*1750*/  FFMA.FTZ R54, R49, R15, R29 ;  /* 0x0000000f31367223 */ /* 0x000fe2000001001d */
[----:B------:R-:W-:Y:S02]  /*1760*/  HADD2.F32 R29, -RZ, R73.H0_H0 ;  /* 0x20000049ff1d7230 */ /* 0x000fe40000004100 */
[----:B------:R-:W-:Y:S01]  /*1770*/  FMUL.FTZ R28, R14, R28 ;  /* 0x0000001c0e1c7220 */ /* 0x000fe20000410000 */
[----:B------:R-:W-:Y:S02]  /*1780*/  FFMA.FTZ R14, R11, R10, R53 ;  /* 0x0000000a0b0e7223 */ /* 0x000fe40000010035 */
[----:B------:R-:W-:Y:S02]  /*1790*/  FMUL.FTZ R29, R15, R29 ;  /* 0x0000001d0f1d7220 */ /* 0x000fe40000410000 */
        /* <DEDUP_REMOVED lines=12> */
[----:B------:R-:W-:-:S07]  /*1860*/  FMUL.FTZ R31, R48, R31 ;  /* 0x0000001f301f7220 */ /* 0x000fce0000410000 */
.L_x_4991:
[----:B------:R-:W1:Y:S02]  /*1870*/  @P1 LDC.64 R48, c[0x0][0x478] ;  /* 0x00011e00ff301b82 */ /* 0x000e640000000a00 */
[----:B-1----:R-:W-:-:S05]  /*1880*/  @P1 IMAD.WIDE.U32 R48, R0, 0x10, R48 ;  /* 0x0000001000301825 */ /* 0x002fca00078e0030 */
[----:B------:R1:W-:Y:S02]  /*1890*/  @P1 STG.E.128 desc[UR6][R48.64], R12 ;  /* 0x0000000c30001986 */ /* 0x0003e4000c101d06 */
[----:B-1----:R-:W1:Y:S02]  /*18a0*/  LDC.64 R48, c[0x0][0x468] ;  /* 0x00011a00ff307b82 */ /* 0x002e640000000a00 */
[C---:B-1----:R-:W-:Y:S01]  /*18b0*/  IMAD.WIDE.U32 R48, R0.reuse, 0x10, R48 ;  /* 0x0000001000307825 */ /* 0x042fe200078e0030 */
[----:B------:R-:W-:-:S04]  /*18c0*/  IADD3 R0, PT, PT, R0, 0x20, RZ ;  /* 0x0000002000007810 */ /* 0x000fc80007ffe0ff */
[----:B------:R1:W-:Y:S02]  /*18d0*/  STG.E.128 desc[UR6][R48.64], R28 ;  /* 0x0000001c30007986 */ /* 0x0003e4000c101d06 */
[----:B-1----:R-:W-:Y:S02]  /*18e0*/  MOV R28, R52 ;  /* 0x00000034001c7202 */ /* 0x002fe40000000f00 */
[----:B------:R-:W-:Y:S02]  /*18f0*/  MOV R29, R54 ;  /* 0x00000036001d7202 */ /* 0x000fe40000000f00 */
[----:B------:R-:W-:Y:S02]  /*1900*/  MOV R30, R50 ;  /* 0x00000032001e7202 */ /* 0x000fe40000000f00 */
[----:B------:R-:W-:-:S07]  /*1910*/  MOV R31, R51 ;  /* 0x00000033001f7202 */ /* 0x000fce0000000f00 */
.L_x_4989:
[----:B------:R-:W-:Y:S05]  /*1920*/  BSYNC.RECONVERGENT B2 ;  /* 0x0000000000027941 */ /* 0x000fea0003800200 */
.L_x_4988:
[----:B------:R-:W-:Y:S05]  /*1930*/  @!P2 BRA `(.L_x_4992) ;  /* 0x0000000c008ca947 */ /* 0x000fea0003800000 */
[----:B------:R-:W1:Y:S02]  /*1940*/  LDC.64 R48, c[0x0][0x390] ;  /* 0x0000e400ff307b82 */ /* 0x000e640000000a00 */
[----:B-1----:R-:W-:-:S06]  /*1950*/  IMAD.WIDE.U32 R48, R0, 0x10, R48 ;  /* 0x0000001000307825 */ /* 0x002fcc00078e0030 */
[----:B------:R-:W5:Y:S01]  /*1960*/  LDG.E.128 R48, desc[UR6][R48.64] ;  /* 0x0000000630307981 */ /* 0x000f62000c1e1d00 */
[----:B------:R-:W-:-:S04]  /*1970*/  ISETP.NE.U32.AND P1, PT, RZ, UR12, PT ;  /* 0x0000000cff007c0c */ /* 0x000fc8000bf25070 */
[----:B------:R-:W-:-:S13]  /*1980*/  ISETP.NE.AND.EX P1, PT, RZ, UR13, PT, P1 ;  /* 0x0000000dff007c0c */ /* 0x000fda000bf25310 */
[----:B------:R-:W-:Y:S05]  /*1990*/  @!P1 BRA `(.L_x_4993) ;  /* 0x0000000000749947 */ /* 0x000fea0003800000 */
        /* <DEDUP_REMOVED lines=12> */
[-C--:B------:R-:W-:Y:S01]  /*1a60*/  FMUL.FTZ R2, R12, R3.reuse ;  /* 0x000000030c027220 */ /* 0x080fe20000410000 */
[----:B------:R-:W-:-:S03]  /*1a70*/  FMUL.FTZ R10, R13, R3 ;  /* 0x000000030d0a7220 */ /* 0x000fc60000410000 */
[----:B------:R-:W-:Y:S01]  /*1a80*/  FFMA.FTZ R52, R48, R2, R24 ;  /* 0x0000000230347223 */ /* 0x000fe20000010018 */
[-C--:B------:R-:W-:Y:S01]  /*1a90*/  FMUL.FTZ R48, R14, R3.reuse ;  /* 0x000000030e307220 */ /* 0x080fe20000410000 */
[----:B------:R-:W-:Y:S01]  /*1aa0*/  FMUL.FTZ R3, R15, R3 ;  /* 0x000000030f037220 */ /* 0x000fe20000410000 */
[----:B------:R-:W-:Y:S01]  /*1ab0*/  FFMA.FTZ R54, R49, R10, R25 ;  /* 0x0000000a31367223 */ /* 0x000fe20000010019 */
[--C-:B------:R-:W-:Y:S02]  /*1ac0*/  HADD2.F32 R24, -RZ, R70.reuse.H1_H1 ;  /* 0x30000046ff187230 */ /* 0x100fe40000004100 */
[----:B------:R-:W-:Y:S01]  /*1ad0*/  FFMA.FTZ R50, R50, R48, R26 ;  /* 0x0000003032327223 */ /* 0x000fe2000001001a */
[----:B------:R-:W-:Y:S01]  /*1ae0*/  FFMA.FTZ R51, R51, R3, R27 ;  /* 0x0000000333337223 */ /* 0x000fe2000001001b */
[----:B------:R-:W-:Y:S02]  /*1af0*/  HADD2.F32 R25, -RZ, R70.H0_H0 ;  /* 0x20000046ff197230 */ /* 0x000fe40000004100 */
[----:B------:R-:W-:-:S02]  /*1b00*/  HADD2.F32 R26, -RZ, R67.H1_H1 ;  /* 0x30000043ff1a7230 */ /* 0x000fc40000004100 */
[----:B------:R-:W-:Y:S01]  /*1b10*/  FMUL.FTZ R24, R2, R24 ;  /* 0x0000001802187220 */ /* 0x000fe20000410000 */
[----:B------:R-:W-:Y:S02]  /*1b20*/  HADD2.F32 R27, -RZ, R67.H0_H0 ;  /* 0x20000043ff1b7230 */ /* 0x000fe40000004100 */
[----:B------:R-:W-:Y:S01]  /*1b30*/  FMUL.FTZ R25, R10, R25 ;  /* 0x000000190a197220 */ /* 0x000fe20000410000 */
[----:B------:R-:W-:Y:S02]  /*1b40*/  FMUL.FTZ R26, R48, R26 ;  /* 0x0000001a301a7220 */ /* 0x000fe40000410000 */
[----:B------:R-:W-:Y:S01]  /*1b50*/  FMUL.FTZ R27, R3, R27 ;  /* 0x0000001b031b7220 */ /* 0x000fe20000410000 */
[----:B------:R-:W-:Y:S06]  /*1b60*/  BRA `(.L_x_4994) ;  /* 0x0000000000707947 */ /* 0x000fec0003800000 */
.L_x_4993:
[----:B------:R-:W-:-:S04]  /*1b70*/  FFMA.FTZ R52, R61, R10, R53 ;  /* 0x0000000a3d347223 */ /* 0x000fc80000010035 */
[----:B------:R-:W-:-:S04]  /*1b80*/  FADD.FTZ R52, R59, -R52 ;  /* 0x800000343b347221 */ /* 0x000fc80000010000 */
[----:B-----5:R-:W-:-:S04]  /*1b90*/  FMUL.FTZ R52, R2, R52 ;  /* 0x0000003402347220 */ /* 0x020fc80000410000 */
[----:B------:R-:W-:-:S04]  /*1ba0*/  FMUL.FTZ R55, R52, R3 ;  /* 0x0000000334377220 */ /* 0x000fc80000410000 */
[----:B------:R-:W-:Y:S01]  /*1bb0*/  FFMA.FTZ R52, R48, R55, R24 ;  /* 0x0000003730347223 */ /* 0x000fe20000010018 */
[----:B------:R-:W-:-:S04]  /*1bc0*/  FFMA.FTZ R24, R58, R10, R53 ;  /* 0x0000000a3a187223 */ /* 0x000fc80000010035 */
[----:B------:R-:W-:-:S04]  /*1bd0*/  FADD.FTZ R24, R57, -R24 ;  /* 0x8000001839187221 */ /* 0x000fc80000010000 */
[----:B------:R-:W-:-:S04]  /*1be0*/  FMUL.FTZ R24, R2, R24 ;  /* 0x0000001802187220 */ /* 0x000fc80000410000 */
[----:B------:R-:W-:Y:S01]  /*1bf0*/  FMUL.FTZ R48, R24, R3 ;  /* 0x0000000318307220 */ /* 0x000fe20000410000 */
[-CC-:B------:R-:W-:Y:S01]  /*1c00*/  FFMA.FTZ R24, R56, R10.reuse, R53.reuse ;  /* 0x0000000a38187223 */ /* 0x180fe20000010035 */
[----:B------:R-:W-:Y:S02]  /*1c10*/  FFMA.FTZ R10, R4, R10, R53 ;  /* 0x0000000a040a7223 */ /* 0x000fe40000010035 */
[----:B------:R-:W-:Y:S01]  /*1c20*/  FFMA.FTZ R54, R49, R48, R25 ;  /* 0x0000003031367223 */ /* 0x000fe20000010019 */
[----:B------:R-:W-:Y:S01]  /*1c30*/  FADD.FTZ R24, R5, -R24 ;  /* 0x8000001805187221 */ /* 0x000fe20000010000 */
[----:B------:R-:W-:Y:S01]  /*1c40*/  FADD.FTZ R10, R8, -R10 ;  /* 0x8000000a080a7221 */ /* 0x000fe20000010000 */
[----:B------:R-:W-:Y:S02]  /*1c50*/  HADD2.F32 R25, -RZ, R70.H0_H0 ;  /* 0x20000046ff197230 */ /* 0x000fe40000004100 */
[C---:B------:R-:W-:Y:S01]  /*1c60*/  FMUL.FTZ R24, R2.reuse, R24 ;  /* 0x0000001802187220 */ /* 0x040fe20000410000 */
[----:B------:R-:W-:-:S02]  /*1c70*/  FMUL.FTZ R10, R2, R10 ;  /* 0x0000000a020a7220 */ /* 0x000fc40000410000 */
[----:B------:R-:W-:Y:S01]  /*1c80*/  FMUL.FTZ R25, R48, R25 ;  /* 0x0000001930197220 */ /* 0x000fe20000410000 */
[-C--:B------:R-:W-:Y:S01]  /*1c90*/  FMUL.FTZ R2, R24, R3.reuse ;  /* 0x0000000318027220 */ /* 0x080fe20000410000 */
[----:B------:R-:W-:Y:S01]  /*1ca0*/  FMUL.FTZ R3, R10, R3 ;  /* 0x000000030a037220 */ /* 0x000fe20000410000 */
[----:B------:R-:W-:Y:S02]  /*1cb0*/  HADD2.F32 R24, -RZ, R70.H1_H1 ;  /* 0x30000046ff187230 */ /* 0x000fe40000004100 */
[----:B------:R-:W-:Y:S01]  /*1cc0*/  FFMA.FTZ R50, R50, R2, R26 ;  /* 0x0000000232327223 */ /* 0x000fe2000001001a */
[----:B------:R-:W-:Y:S01]  /*1cd0*/  FFMA.FTZ R51, R51, R3, R27 ;  /* 0x0000000333337223 */ /* 0x000fe2000001001b */
[--C-:B------:R-:W-:Y:S02]  /*1ce0*/  HADD2.F32 R26, -RZ, R67.reuse.H1_H1 ;  /* 0x30000043ff1a7230 */ /* 0x100fe40000004100 */
[----:B------:R-:W-:Y:S01]  /*1cf0*/  FMUL.FTZ R24, R55, R24 ;  /* 0x0000001837187220 */ /* 0x000fe20000410000 */
[----:B------:R-:W-:-:S02]  /*1d00*/  HADD2.F32 R27, -RZ, R67.H0_H0 ;  /* 0x20000043ff1b7230 */ /* 0x000fc40000004100 */
[----:B------:R-:W-:-:S03]  /*1d10*/  FMUL.FTZ R26, R2, R26 ;  /* 0x0000001a021a7220 */ /* 0x000fc60000410000 */
[----:B------:R-:W-:-:S07]  /*1d20*/  FMUL.FTZ R27, R3, R27 ;  /* 0x0000001b031b7220 */ /* 0x000fce0000410000 */
.L_x_4994:
[----:B------:R-:W1:Y:S08]  /*1d30*/  @P1 LDC.64 R2, c[0x0][0x478] ;  /* 0x00011e00ff021b82 */ /* 0x000e700000000a00 */
[----:B------:R-:W2:Y:S01]  /*1d40*/  LDC.64 R48, c[0x0][0x468] ;  /* 0x00011a00ff307b82 */ /* 0x000ea20000000a00 */
[----:B-1----:R-:W-:-:S05]  /*1d50*/  @P1 IMAD.WIDE.U32 R2, R0, 0x10, R2 ;  /* 0x0000001000021825 */ /* 0x002fca00078e0002 */
[----:B------:R-:W-:Y:S01]  /*1d60*/  @P1 STG.E.128 desc[UR6][R2.64], R12 ;  /* 0x0000000c02001986 */ /* 0x000fe2000c101d06 */
[----:B--2---:R-:W-:-:S05]  /*1d70*/  IMAD.WIDE.U32 R48, R0, 0x10, R48 ;  /* 0x0000001000307825 */ /* 0x004fca00078e0030 */
[----:B------:R1:W-:Y:S02]  /*1d80*/  STG.E.128 desc[UR6][R48.64], R24 ;  /* 0x0000001830007986 */ /* 0x0003e4000c101d06 */
[----:B-1----:R-:W-:Y:S02]  /*1d90*/  MOV R24, R52 ;  /* 0x0000003400187202 */ /* 0x002fe40000000f00 */
[----:B------:R-:W-:Y:S02]  /*1da0*/  MOV R25, R54 ;  /* 0x0000003600197202 */ /* 0x000fe40000000f00 */
[----:B------:R-:W-:Y:S02]  /*1db0*/  MOV R26, R50 ;  /* 0x00000032001a7202 */ /* 0x000fe40000000f00 */
[----:B------:R-:W-:Y:S01]  /*1dc0*/  MOV R27, R51 ;  /* 0x00000033001b7202 */ /* 0x000fe20000000f00 */
[----:B------:R-:W-:Y:S06]  /*1dd0*/  BRA `(.L_x_4992) ;  /* 0x0000000800647947 */ /* 0x000fec0003800000 */
.L_x_4987:
[----:B------:R-:W-:Y:S04]  /*1de0*/  BSSY.RECONVERGENT B2, `(.L_x_4995) ;  /* 0x000004e000027945 */ /* 0x000fe80003800200 */
[----:B------:R-:W-:Y:S05]  /*1df0*/  @!P4 BRA `(.L_x_4996) ;  /* 0x000000040030c947 */ /* 0x000fea0003800000 */
[----:B------:R-:W1:Y:S02]  /*1e00*/  LDC.64 R48, c[0x0][0x390] ;  /* 0x0000e400ff307b82 */ /* 0x000e640000000a00 */
[----:B-1----:R-:W-:-:S06]  /*1e10*/  IMAD.WIDE.U32 R48, R0, 0x10, R48 ;  /* 0x0000001000307825 */ /* 0x002fcc00078e0030 */
[----:B------:R-:W5:Y:S01]  /*1e20*/  LDG.E.128 R48, desc[UR6][R48.64] ;  /* 0x0000000630307981 */ /* 0x000f62000c1e1d00 */
[----:B------:R-:W-:-:S04]  /*1e30*/  UISETP.NE.U32.AND UP0, UPT, UR12, URZ, UPT ;  /* 0x000000ff0c00728c */ /* 0x000fc8000bf05070 */
[----:B------:R-:W-:-:S09]  /*1e40*/  UISETP.NE.AND.EX UP0, UPT, UR13, URZ, UPT, UP0 ;  /* 0x000000ff0d00728c */ /* 0x000fd2000bf05300 */
[----:B------:R-:W-:Y:S05]  /*1e50*/  BRA.U UP0, `(.L_x_4997) ;  /* 0x0000000100747547 */ /* 0x000fea000b800000 */
[----:B------:R-:W-:-:S04]  /*1e60*/  FFMA.FTZ R52, R64, R10, R53 ;  /* 0x0000000a40347223 */ /* 0x000fc80000010035 */
[----:B------:R-:W-:-:S04]  /*1e70*/  FADD.FTZ R52, R63, -R52 ;  /* 0x800000343f347221 */ /* 0x000fc80000010000 */
[----:B-----5:R-:W-:-:S04]  /*1e80*/  FFMA.FTZ R52, R2, R52, R20 ;  /* 0x0000003402347223 */ /* 0x020fc80000010014 */
[----:B------:R-:W-:-:S04]  /*1e90*/  FMUL.FTZ R54, R52, R3 ;  /* 0x0000000334367220 */ /* 0x000fc80000410000 */
[----:B------:R-:W-:Y:S01]  /*1ea0*/  FFMA.FTZ R52, R48, R54, R28 ;  /* 0x0000003630347223 */ /* 0x000fe2000001001c */
[----:B------:R-:W-:Y:S01]  /*1eb0*/  FFMA.FTZ R48, R62, R10, R53 ;  /* 0x0000000a3e307223 */ /* 0x000fe20000010035 */
[----:B------:R-:W-:-:S03]  /*1ec0*/  HADD2.F32 R28, -RZ, R73.H1_H1 ;  /* 0x30000049ff1c7230 */ /* 0x000fc60000004100 */
[----:B------:R-:W-:Y:S02]  /*1ed0*/  FADD.FTZ R48, R60, -R48 ;  /* 0x800000303c307221 */ /* 0x000fe40000010000 */
[----:B------:R-:W-:Y:S02]  /*1ee0*/  FMUL.FTZ R28, R28, R54 ;  /* 0x000000361c1c7220 */ /* 0x000fe40000410000 */
[----:B------:R-:W-:-:S04]  /*1ef0*/  FFMA.FTZ R48, R2, R48, R21 ;  /* 0x0000003002307223 */ /* 0x000fc80000010015 */
[----:B------:R-:W-:-:S04]  /*1f00*/  FMUL.FTZ R48, R48, R3 ;  /* 0x0000000330307220 */ /* 0x000fc80000410000 */
[----:B------:R-:W-:Y:S01]  /*1f10*/  FFMA.FTZ R54, R49, R48, R29 ;  /* 0x0000003031367223 */ /* 0x000fe2000001001d */
[----:B------:R-:W-:-:S05]  /*1f20*/  HADD2.F32 R29, -RZ, R73.H0_H0 ;  /* 0x20000049ff1d7230 */ /* 0x000fca0000004100 */
[----:B------:R-:W-:Y:S01]  /*1f30*/  FMUL.FTZ R29, R29, R48 ;  /* 0x000000301d1d7220 */ /* 0x000fe20000410000 */
[----:B------:R-:W-:-:S04]  /*1f40*/  FFMA.FTZ R48, R11, R10, R53 ;  /* 0x0000000a0b307223 */ /* 0x000fc80000010035 */
[----:B------:R-:W-:-:S04]  /*1f50*/  FADD.FTZ R48, R7, -R48 ;  /* 0x8000003007307221 */ /* 0x000fc80000010000 */
[----:B------:R-:W-:-:S04]  /*1f60*/  FFMA.FTZ R48, R2, R48, R22 ;  /* 0x0000003002307223 */ /* 0x000fc80000010016 */
[----:B------:R-:W-:-:S04]  /*1f70*/  FMUL.FTZ R48, R48, R3 ;  /* 0x0000000330307220 */ /* 0x000fc80000410000 */
[----:B------:R-:W-:Y:S01]  /*1f80*/  FFMA.FTZ R50, R50, R48, R30 ;  /* 0x0000003032327223 */ /* 0x000fe2000001001e */
[----:B------:R-:W-:-:S05]  /*1f90*/  HADD2.F32 R30, -RZ, R72.H1_H1 ;  /* 0x30000048ff1e7230 */ /* 0x000fca0000004100 */
[----:B------:R-:W-:Y:S01]  /*1fa0*/  FMUL.FTZ R30, R30, R48 ;  /* 0x000000301e1e7220 */ /* 0x000fe20000410000 */
[----:B------:R-:W-:-:S04]  /*1fb0*/  FFMA.FTZ R48, R6, R10, R53 ;  /* 0x0000000a06307223 */ /* 0x000fc80000010035 */
[----:B------:R-:W-:-:S04]  /*1fc0*/  FADD.FTZ R48, R9, -R48 ;  /* 0x8000003009307221 */ /* 0x000fc80000010000 */
[----:B------:R-:W-:-:S04]  /*1fd0*/  FFMA.FTZ R48, R2, R48, R23 ;  /* 0x0000003002307223 */ /* 0x000fc80000010017 */
[----:B------:R-:W-:-:S04]  /*1fe0*/  FMUL.FTZ R48, R48, R3 ;  /* 0x0000000330307220 */ /* 0x000fc80000410000 */
[----:B------:R-:W-:Y:S01]  /*1ff0*/  FFMA.FTZ R51, R51, R48, R31 ;  /* 0x0000003033337223 */ /* 0x000fe2000001001f */
[----:B------:R-:W-:-:S05]  /*2000*/  HADD2.F32 R31, -RZ, R72.H0_H0 ;  /* 0x20000048ff1f7230 */ /* 0x000fca0000004100 */
[----:B------:R-:W-:Y:S01]  /*2010*/  FMUL.FTZ R31, R31, R48 ;  /* 0x000000301f1f7220 */ /* 0x000fe20000410000 */
[----:B------:R-:W-:Y:S06]  /*2020*/  BRA `(.L_x_4998) ;  /* 0x0000000000707947 */ /* 0x000fec0003800000 */
.L_x_4997:
[-CC-:B------:R-:W-:Y:S01]  /*2030*/  FFMA.FTZ R12, R64, R10.reuse, R53.reuse ;  /* 0x0000000a400c7223 */ /* 0x180fe20000010035 */
[----:B------:R-:W-:-:S03]  /*2040*/  FFMA.FTZ R13, R62, R10, R53 ;  /* 0x0000000a3e0d7223 */ /* 0x000fc60000010035 */
[----:B------:R-:W-:Y:S01]  /*2050*/  FADD.FTZ R12, R63, -R12 ;  /* 0x8000000c3f0c7221 */ /* 0x000fe20000010000 */
[----:B------:R-:W-:-:S03]  /*2060*/  FADD.FTZ R13, R60, -R13 ;  /* 0x8000000d3c0d7221 */ /* 0x000fc60000010000 */
[C---:B-----5:R-:W-:Y:S01]  /*2070*/  FFMA.FTZ R12, R2.reuse, R12, R20 ;  /* 0x0000000c020c7223 */ /* 0x060fe20000010014 */
[----:B------:R-:W-:-:S03]  /*2080*/  FFMA.FTZ R13, R2, R13, R21 ;  /* 0x0000000d020d7223 */ /* 0x000fc60000010015 */
[-C--:B------:R-:W-:Y:S01]  /*2090*/  FMUL.FTZ R14, R12, R3.reuse ;  /* 0x000000030c0e7220 */ /* 0x080fe20000410000 */
[----:B------:R-:W-:-:S03]  /*20a0*/  FMUL.FTZ R15, R13, R3 ;  /* 0x000000030d0f7220 */ /* 0x000fc60000410000 */
[-C--:B------:R-:W-:Y:S01]  /*20b0*/  FFMA.FTZ R52, R48, R14.reuse, R28 ;  /* 0x0000000e30347223 */ /* 0x080fe2000001001c */
[--C-:B------:R-:W-:Y:S02]  /*20c0*/  HADD2.F32 R28, -RZ, R73.reuse.H1_H1 ;  /* 0x30000049ff1c7230 */ /* 0x100fe40000004100 */
[-C--:B------:R-:W-:Y:S01]  /*20d0*/  FFMA.FTZ R54, R49, R15.reuse, R29 ;  /* 0x0000000f31367223 */ /* 0x080fe2000001001d */
[----:B------:R-:W-:Y:S02]  /*20e0*/  HADD2.F32 R29, -RZ, R73.H0_H0 ;  /* 0x20000049ff1d7230 */ /* 0x000fe40000004100 */
[----:B------:R-:W-:Y:S01]  /*20f0*/  FMUL.FTZ R28, R28, R14 ;  /* 0x0000000e1c1c7220 */ /* 0x000fe20000410000 */
[----:B------:R-:W-:Y:S02]  /*2100*/  FFMA.FTZ R14, R11, R10, R53 ;  /* 0x0000000a0b0e7223 */ /* 0x000fe40000010035 */
[----:B------:R-:W-:Y:S02]  /*2110*/  FMUL.FTZ R29, R29, R15 ;  /* 0x0000000f1d1d7220 */ /* 0x000fe40000410000 */
        /* <DEDUP_REMOVED lines=12> */
[----:B------:R-:W-:-:S07]  /*21e0*/  FMUL.FTZ R31, R31, R48 ;  /* 0x000000301f1f7220 */ /* 0x000fce0000410000 */
.L_x_4998:
[----:B------:R-:W-:-:S04]  /*21f0*/  ISETP.NE.U32.AND P1, PT, RZ, UR12, PT ;  /* 0x0000000cff007c0c */ /* 0x000fc8000bf25070 */
[----:B------:R-:W-:-:S13]  /*2200*/  ISETP.NE.AND.EX P1, PT, RZ, UR13, PT, P1 ;  /* 0x0000000dff007c0c */ /* 0x000fda000bf25310 */
        /* <DEDUP_REMOVED lines=11> */
.L_x_4996:
[----:B------:R-:W-:Y:S05]  /*22c0*/  BSYNC.RECONVERGENT B2 ;  /* 0x0000000000027941 */ /* 0x000fea0003800200 */
.L_x_4995:
        /* <DEDUP_REMOVED lines=36> */
.L_x_4999:
[----:B------:R-:W-:-:S04]  /*2510*/  FFMA.FTZ R52, R61, R10, R53 ;  /* 0x0000000a3d347223 */ /* 0x000fc80000010035 */
[----:B------:R-:W-:-:S04]  /*2520*/  FADD.FTZ R52, R59, -R52 ;  /* 0x800000343b347221 */ /* 0x000fc80000010000 */
[----:B-----5:R-:W-:-:S04]  /*2530*/  FFMA.FTZ R52, R2, R52, R16 ;  /* 0x0000003402347223 */ /* 0x020fc80000010010 */
[----:B------:R-:W-:-:S04]  /*2540*/  FMUL.FTZ R55, R52, R3 ;  /* 0x0000000334377220 */ /* 0x000fc80000410000 */
[----:B------:R-:W-:Y:S01]  /*2550*/  FFMA.FTZ R52, R48, R55, R24 ;  /* 0x0000003730347223 */ /* 0x000fe20000010018 */
[----:B------:R-:W-:-:S04]  /*2560*/  FFMA.FTZ R24, R58, R10, R53 ;  /* 0x0000000a3a187223 */ /* 0x000fc80000010035 */
[----:B------:R-:W-:-:S04]  /*2570*/  FADD.FTZ R24, R57, -R24 ;  /* 0x8000001839187221 */ /* 0x000fc80000010000 */
[----:B------:R-:W-:-:S04]  /*2580*/  FFMA.FTZ R24, R2, R24, R17 ;  /* 0x0000001802187223 */ /* 0x000fc80000010011 */
[----:B------:R-:W-:Y:S01]  /*2590*/  FMUL.FTZ R48, R24, R3 ;  /* 0x0000000318307220 */ /* 0x000fe20000410000 */
[-CC-:B------:R-:W-:Y:S01]  /*25a0*/  FFMA.FTZ R24, R56, R10.reuse, R53.reuse ;  /* 0x0000000a38187223 */ /* 0x180fe20000010035 */
[----:B------:R-:W-:Y:S02]  /*25b0*/  FFMA.FTZ R10, R4, R10, R53 ;  /* 0x0000000a040a7223 */ /* 0x000fe40000010035 */
[----:B------:R-:W-:Y:S01]  /*25c0*/  FFMA.FTZ R54, R49, R48, R25 ;  /* 0x0000003031367223 */ /* 0x000fe20000010019 */
[----:B------:R-:W-:Y:S01]  /*25d0*/  FADD.FTZ R24, R5, -R24 ;  /* 0x8000001805187221 */ /* 0x000fe20000010000 */
[----:B------:R-:W-:Y:S01]  /*25e0*/  FADD.FTZ R10, R8, -R10 ;  /* 0x8000000a080a7221 */ /* 0x000fe20000010000 */
[----:B------:R-:W-:Y:S02]  /*25f0*/  HADD2.F32 R25, -RZ, R70.H0_H0 ;  /* 0x20000046ff197230 */ /* 0x000fe40000004100 */
[C---:B------:R-:W-:Y:S01]  /*2600*/  FFMA.FTZ R24, R2.reuse, R24, R18 ;  /* 0x0000001802187223 */ /* 0x040fe20000010012 */
[----:B------:R-:W-:-:S02]  /*2610*/  FFMA.FTZ R10, R2, R10, R19 ;  /* 0x0000000a020a7223 */ /* 0x000fc40000010013 */
        /* <DEDUP_REMOVED lines=11> */
.L_x_5000:
        /* <DEDUP_REMOVED lines=9> */
[----:B------:R-:W-:-:S07]  /*2760*/  MOV R27, R51 ;  /* 0x00000033001b7202 */ /* 0x000fce0000000f00 */
.L_x_4992:
[----:B------:R-:W-:Y:S05]  /*2770*/  BSYNC.RECONVERGENT B1 ;  /* 0x0000000000017941 */ /* 0x000fea0003800200 */
.L_x_4986:
[----:B-----5:R-:W1:Y:S02]  /*2780*/  LDC.64 R2, c[0x0][0x380] ;  /* 0x0000e000ff027b82 */ /* 0x020e640000000a00 */
[----:B-1----:R-:W-:-:S04]  /*2790*/  LEA R65, R2, R65, 0x2 ;  /* 0x0000004102417211 */ /* 0x002fc800078e10ff */
[----:B------:R-:W-:-:S13]  /*27a0*/  ISETP.GE.AND P1, PT, R65, R3, PT ;  /* 0x000000034100720c */ /* 0x000fda0003f26270 */
[----:B------:R-:W-:Y:S05]  /*27b0*/  @!P1 BRA `(.L_x_5001) ;  /* 0xffffffdc007c9947 */ /* 0x000fea000383ffff */
.L_x_4977:
[----:B------:R-:W-:Y:S05]  /*27c0*/  BSYNC B0 ;  /* 0x0000000000007941 */ /* 0x000fea0003800000 */
.L_x_4976:
[----:B------:R-:W1:Y:S01]  /*27d0*/  S2R R48, SR_TID.X ;  /* 0x0000000000307919 */ /* 0x000e620000002100 */
[----:B-----5:R-:W-:Y:S01]  /*27e0*/  MOV R4, 0x400 ;  /* 0x0000040000047802 */ /* 0x020fe20000000f00 */
[----:B------:R-:W-:Y:S05]  /*27f0*/  WARPSYNC.ALL ;  /* 0x0000000000007948 */ /* 0x000fea0003800000 */
[----:B------:R-:W2:Y:S01]  /*2800*/  S2R R5, SR_CgaCtaId ;  /* 0x0000000000057919 */ /* 0x000ea20000008800 */
[----:B------:R-:W3:Y:S01]  /*2810*/  S2UR UR4, SR_CTAID.X ;  /* 0x00000000000479c3 */ /* 0x000ee20000002500 */
[----:B------:R-:W4:Y:S01]  /*2820*/  LDCU.128 UR16, c[0x0][0x440] ;  /* 0x00008800ff1077ac */ /* 0x000f220008000c00 */
[----:B------:R-:W-:Y:S01]  /*2830*/  BSSY.RECONVERGENT B0, `(.L_x_5002) ;  /* 0x0000062000007945 */ /* 0x000fe20003800200 */
[----:B-1----:R-:W-:Y:S01]  /*2840*/  SHF.L.U32 R2, R48, 0x5, RZ ;  /* 0x0000000530027819 */ /* 0x002fe200000006ff */
[----:B---3--:R-:W-:Y:S01]  /*2850*/  IMAD R22, R74, UR4, RZ ;  /* 0x000000044a167c24 */ /* 0x008fe2000f8e02ff */
[----:B------:R-:W-:Y:S01]  /*2860*/  SHF.L.U32 R0, R48, 0x4, RZ ;  /* 0x0000000430007819 */ /* 0x000fe200000006ff */
[----:B------:R-:W1:Y:S01]  /*2870*/  LDCU.64 UR4, c[0x0][0x460] ;  /* 0x00008c00ff0477ac */ /* 0x000e620008000a00 */
[----:B------:R-:W-:-:S02]  /*2880*/  LOP3.LUT R3, R2, 0xc00, RZ, 0xc0, !PT ;  /* 0x00000c0002037812 */ /* 0x000fc400078ec0ff */
[----:B------:R-:W-:Y:S02]  /*2890*/  IADD3 R22, P2, PT, R22, R48, RZ ;  /* 0x0000003016167210 */ /* 0x000fe40007f5e0ff */
[----:B--2---:R-:W-:Y:S02]  /*28a0*/  LEA R5, R5, R4, 0x18 ;  /* 0x0000000405057211 */ /* 0x004fe400078ec0ff */
[----:B------:R-:W-:-:S04]  /*28b0*/  LOP3.LUT R0, R3, 0x1f0, R0, 0xf8, !PT ;  /* 0x000001f003007812 */ /* 0x000fc800078ef800 */
[-C--:B------:R-:W-:Y:S02]  /*28c0*/  IADD3 R0, PT, PT, R0, R5.reuse, RZ ;  /* 0x0000000500007210 */ /* 0x080fe40007ffe0ff */
[----:B------:R-:W-:-:S03]  /*28d0*/  LEA R5, R48, R5, 0x2 ;  /* 0x0000000530057211 */ /* 0x000fc600078e10ff */
[----:B------:R2:W-:Y:S04]  /*28e0*/  STS.128 [R0], R36 ;  /* 0x0000002400007388 */ /* 0x0005e80000000c00 */
[----:B------:R-:W-:Y:S01]  /*28f0*/  STS.128 [R0+0x200], R32 ;  /* 0x0002002000007388 */ /* 0x000fe20000000c00 */
[----:B------:R-:W-:Y:S01]  /*2900*/  BAR.SYNC.DEFER_BLOCKING 0x0 ;  /* 0x0000000000007b1d */ /* 0x000fe20000010000 */
[----:B--2---:R-:W-:-:S04]  /*2910*/  LOP3.LUT R39, R48, 0x7f, RZ, 0x3c, !PT ;  /* 0x0000007f30277812 */ /* 0x004fc800078e3cff */
[----:B------:R-:W-:-:S04]  /*2920*/  IADD3 R39, PT, PT, R39, R74, RZ ;  /* 0x0000004a27277210 */ /* 0x000fc80007ffe0ff */
[C---:B------:R-:W-:Y:S02]  /*2930*/  ISETP.GE.U32.AND P1, PT, R39.reuse, 0x80, PT ;  /* 0x000000802700780c */ /* 0x040fe40003f26070 */
[----:B------:R-:W-:Y:S01]  /*2940*/  ISETP.GE.U32.AND P0, PT, R39, 0x100, PT ;  /* 0x000001002700780c */ /* 0x000fe20003f06070 */
[----:B------:R-:W2:Y:S04]  /*2950*/  LDS R2, [R5] ;  /* 0x0000000005027984 */ /* 0x000ea80000000800 */
[----:B------:R-:W3:Y:S04]  /*2960*/  LDS R7, [R5+0x400] ;  /* 0x0004000005077984 */ /* 0x000ee80000000800 */
[----:B------:R-:W0:Y:S04]  /*2970*/  LDS R3, [R5+0x200] ;  /* 0x0002000005037984 */ /* 0x000e280000000800 */
[----:B------:R-:W4:Y:S04]  /*2980*/  LDS R4, [R5+0x600] ;  /* 0x0006000005047984 */ /* 0x000f280000000800 */
[----:B------:R-:W1:Y:S04]  /*2990*/  LDS R9, [R5+0x800] ;  /* 0x0008000005097984 */ /* 0x000e680000000800 */
[----:B------:R-:W1:Y:S04]  /*29a0*/  LDS R6, [R5+0xa00] ;  /* 0x000a000005067984 */ /* 0x000e680000000800 */
[----:B------:R-:W1:Y:S04]  /*29b0*/  LDS R11, [R5+0xc00] ;  /* 0x000c0000050b7984 */ /* 0x000e680000000800 */
[----:B------:R-:W1:Y:S01]  /*29c0*/  LDS R8, [R5+0xe00] ;  /* 0x000e000005087984 */ /* 0x000e620000000800 */
[----:B------:R-:W-:Y:S01]  /*29d0*/  BAR.SYNC.DEFER_BLOCKING 0x0 ;  /* 0x0000000000007b1d */ /* 0x000fe20000010000 */
[----:B--2---:R-:W-:-:S04]  /*29e0*/  FADD.FTZ R2, RZ, R2 ;  /* 0x00000002ff027221 */ /* 0x004fc80000010000 */
[----:B---3--:R-:W-:Y:S01]  /*29f0*/  FADD.FTZ R2, R2, R7 ;  /* 0x0000000702027221 */ /* 0x008fe20000010000 */
[----:B0-----:R-:W-:-:S04]  /*2a00*/  FADD.FTZ R3, RZ, R3 ;  /* 0x00000003ff037221 */ /* 0x001fc80000010000 */
[----:B----4-:R-:W-:Y:S01]  /*2a10*/  FADD.FTZ R3, R3, R4 ;  /* 0x0000000403037221 */ /* 0x010fe20000010000 */
[----:B------:R-:W-:Y:S01]  /*2a20*/  STS.128 [R0], R44 ;  /* 0x0000002c00007388 */ /* 0x000fe20000000c00 */
[----:B-1----:R-:W-:-:S03]  /*2a30*/  FADD.FTZ R2, R2, R9 ;  /* 0x0000000902027221 */ /* 0x002fc60000010000 */
        /* <DEDUP_REMOVED lines=29> */
[----:B------:R-:W-:Y:S02]  /*2c10*/  IADD3 R18, P3, PT, R0, UR16, RZ ;  /* 0x0000001000127c10 */ /* 0x000fe4000ff7e0ff */
[----:B------:R-:W-:Y:S02]  /*2c20*/  IADD3.X R39, PT, PT, R22, UR19, RZ, P2, !PT ;  /* 0x0000001316277c10 */ /* 0x000fe400097fe4ff */
[----:B------:R-:W-:Y:S01]  /*2c30*/  IADD3 R0, P2, PT, R0, UR4, RZ ;  /* 0x0000000400007c10 */ /* 0x000fe2000ff5e0ff */
[----:B------:R-:W0:Y:S01]  /*2c40*/  LDS R14, [R5] ;  /* 0x00000000050e7984 */ /* 0x000e220000000800 */
[C---:B------:R-:W-:Y:S02]  /*2c50*/  IADD3.X R31, PT, PT, R22.reuse, UR17, RZ, P3, !PT ;  /* 0x00000011161f7c10 */ /* 0x040fe40009ffe4ff */
[----:B------:R-:W-:Y:S01]  /*2c60*/  IADD3.X R13, PT, PT, R22, UR5, RZ, P2, !PT ;  /* 0x00000005160d7c10 */ /* 0x000fe200097fe4ff */
[----:B------:R-:W1:Y:S04]  /*2c70*/  LDS R16, [R5+0x200] ;  /* 0x0002000005107984 */ /* 0x000e680000000800 */
[----:B------:R-:W2:Y:S04]  /*2c80*/  LDS R33, [R5+0x400] ;  /* 0x0004000005217984 */ /* 0x000ea80000000800 */
[----:B------:R-:W3:Y:S04]  /*2c90*/  LDS R35, [R5+0x600] ;  /* 0x0006000005237984 */ /* 0x000ee80000000800 */
[----:B------:R-:W4:Y:S04]  /*2ca0*/  LDS R37, [R5+0x800] ;  /* 0x0008000005257984 */ /* 0x000f280000000800 */
[----:B------:R-:W4:Y:S04]  /*2cb0*/  LDS R29, [R5+0xa00] ;  /* 0x000a0000051d7984 */ /* 0x000f280000000800 */
[----:B------:R-:W4:Y:S04]  /*2cc0*/  LDS R25, [R5+0xc00] ;  /* 0x000c000005197984 */ /* 0x000f280000000800 */
[----:B------:R0:W4:Y:S02]  /*2cd0*/  LDS R27, [R5+0xe00] ;  /* 0x000e0000051b7984 */ /* 0x0001240000000800 */
[----:B0-----:R-:W-:Y:S01]  /*2ce0*/  FADD.FTZ R14, RZ, R14 ;  /* 0x0000000eff0e7221 */ /* 0x001fe20000010000 */
[----:B-1----:R-:W-:-:S03]  /*2cf0*/  FADD.FTZ R16, RZ, R16 ;  /* 0x00000010ff107221 */ /* 0x002fc60000010000 */
[----:B--2---:R-:W-:Y:S01]  /*2d00*/  FADD.FTZ R14, R14, R33 ;  /* 0x000000210e0e7221 */ /* 0x004fe20000010000 */
[----:B---3--:R-:W-:-:S03]  /*2d10*/  FADD.FTZ R16, R16, R35 ;  /* 0x0000002310107221 */ /* 0x008fc60000010000 */
[----:B----4-:R-:W-:Y:S01]  /*2d20*/  FADD.FTZ R14, R14, R37 ;  /* 0x000000250e0e7221 */ /* 0x010fe20000010000 */
[----:B------:R-:W-:-:S03]  /*2d30*/  FADD.FTZ R16, R16, R29 ;  /* 0x0000001d10107221 */ /* 0x000fc60000010000 */
[----:B------:R-:W-:Y:S01]  /*2d40*/  FADD.FTZ R25, R14, R25 ;  /* 0x000000190e197221 */ /* 0x000fe20000010000 */
[----:B------:R-:W-:Y:S06]  /*2d50*/  @!P1 BRA `(.L_x_5003) ;  /* 0x00000000003c9947 */ /* 0x000fec0003800000 */
[----:B------:R-:W-:Y:S02]  /*2d60*/  MOV R2, R20 ;  /* 0x0000001400027202 */ /* 0x000fe40000000f00 */
        /* <DEDUP_REMOVED lines=12> */
[----:B------:R-:W-:Y:S02]  /*2e30*/  IADD3.X R31, PT, PT, RZ, R31, RZ, P2, !PT ;  /* 0x0000001fff1f7210 */ /* 0x000fe400017fe4ff */
[----:B------:R-:W-:-:S07]  /*2e40*/  IADD3.X R13, PT, PT, RZ, R13, RZ, P3, !PT ;  /* 0x0000000dff0d7210 */ /* 0x000fce0001ffe4ff */
.L_x_5003:
[----:B------:R-:W-:Y:S05]  /*2e50*/  BSYNC.RECONVERGENT B0 ;  /* 0x0000000000007941 */ /* 0x000fea0003800200 */
.L_x_5002:
[----:B------:R-:W-:Y:S01]  /*2e60*/  FADD.FTZ R27, R16, R27 ;  /* 0x0000001b101b7221 */ /* 0x000fe20000010000 */
[----:B0-----:R-:W-:Y:S02]  /*2e70*/  MOV R2, R20 ;  /* 0x0000001400027202 */ /* 0x001fe40000000f00 */
[----:B------:R-:W-:Y:S01]  /*2e80*/  MOV R3, R39 ;  /* 0x0000002700037202 */ /* 0x000fe20000000f00 */
[----:B------:R-:W-:Y:S06]  /*2e90*/  @!P0 EXIT ;  /* 0x000000000000894d */ /* 0x000fec0003800000 */
[----:B------:R0:W-:Y:S01]  /*2ea0*/  STG.E desc[UR6][R2.64], R23 ;  /* 0x0000001702007986 */ /* 0x0001e2000c101906 */
[----:B------:R-:W-:Y:S02]  /*2eb0*/  MOV R4, R0 ;  /* 0x0000000000047202 */ /* 0x000fe40000000f00 */
[----:B------:R-:W-:Y:S02]  /*2ec0*/  MOV R5, R13 ;  /* 0x0000000d00057202 */ /* 0x000fe40000000f00 */
[----:B0-----:R-:W-:Y:S02]  /*2ed0*/  MOV R2, R18 ;  /* 0x0000001200027202 */ /* 0x001fe40000000f00 */
[----:B------:R-:W-:-:S05]  /*2ee0*/  MOV R3, R31 ;  /* 0x0000001f00037202 */ /* 0x000fca0000000f00 */
[----:B------:R-:W-:Y:S04]  /*2ef0*/  STG.E desc[UR6][R2.64], R9 ;  /* 0x0000000902007986 */ /* 0x000fe8000c101906 */
[----:B------:R-:W-:Y:S01]  /*2f00*/  STG.E desc[UR6][R4.64], R27 ;  /* 0x0000001b04007986 */ /* 0x000fe2000c101906 */
[----:B------:R-:W-:Y:S05]  /*2f10*/  EXIT ;  /* 0x000000000000794d */ /* 0x000fea0003800000 */
.L_x_4985:
        /* <DEDUP_REMOVED lines=8> */
.L_x_5005:
[----:B------:R-:W-:Y:S05]  /*2fa0*/  BSYNC B1 ;  /* 0x0000000000017941 */ /* 0x000fea0003800000 */
.L_x_5004:
        /* <DEDUP_REMOVED lines=9> */
.L_x_5006:
[----:B------:R-:W-:Y:S01]  /*3040*/  HFMA2 R49, -RZ, RZ, 0, 1.1920928955078125e-07 ;  /* 0x00000002ff317431 */ /* 0x000fe200000001ff */
[----:B------:R-:W-:Y:S01]  /*3050*/  MOV R50, R69 ;  /* 0x0000004500327202 */ /* 0x000fe20000000f00 */
[----:B------:R-:W-:-:S07]  /*3060*/  FADD.FTZ R68, R51, R68 ;  /* 0x0000004433447221 */ /* 0x000fce0000010000 */
[----:B------:R-:W-:Y:S05]  /*3070*/  WARPSYNC.COLLECTIVE R10, `(.L_x_5007) ;  /* 0x000000000a087348 */ /* 0x000fea0003c00000 */
[----:B------:R0:W1:Y:S02]  /*3080*/  SHFL.BFLY P5, R51, R50, R49, R48 ;  /* 0x0c00003132337389 */ /* 0x00006400000a0030 */
[----:B01----:R-:W-:Y:S05]  /*3090*/  ENDCOLLECTIVE ;  /* 0x000000000000791b */ /* 0x003fea0003800000 */
.L_x_5007:
[----:B------:R-:W-:Y:S02]  /*30a0*/  MOV R50, R68 ;  /* 0x0000004400327202 */ /* 0x000fe40000000f00 */
[----:B------:R-:W-:-:S05]  /*30b0*/  MOV R10, R51 ;  /* 0x00000033000a7202 */ /* 0x000fca0000000f00 */
[----:B------:R-:W-:Y:S01]  /*30c0*/  FADD.FTZ R69, R69, R10 ;  /* 0x0000000a45457221 */ /* 0x000fe20000010000 */
[----:B------:R-:W-:-:S07]  /*30d0*/  MOV R10, 0xffffffff ;  /* 0xffffffff000a7802 */ /* 0x000fce0000000f00 */
[----:B------:R-:W-:Y:S05]  /*30e0*/  WARPSYNC.COLLECTIVE R10, `(.L_x_5008) ;  /* 0x000000000a087348 */ /* 0x000fea0003c00000 */
[----:B------:R0:W1:Y:S02]  /*30f0*/  SHFL.BFLY P5, R51, R50, R49, R48 ;  /* 0x0c00003132337389 */ /* 0x00006400000a0030 */
[----:B01----:R-:W-:Y:S05]  /*3100*/  ENDCOLLECTIVE ;  /* 0x000000000000791b */ /* 0x003fea0003800000 */
.L_x_5008:
[----:B------:R-:W-:Y:S01]  /*3110*/  HFMA2 R49, -RZ, RZ, 0, 2.384185791015625e-07 ;  /* 0x00000004ff317431 */ /* 0x000fe200000001ff */
[----:B------:R-:W-:Y:S01]  /*3120*/  MOV R50, R69 ;  /* 0x0000004500327202 */ /* 0x000fe20000000f00 */
[----:B------:R-:W-:-:S07]  /*3130*/  FADD.FTZ R68, R68, R51 ;  /* 0x0000003344447221 */ /* 0x000fce0000010000 */
[----:B------:R-:W-:Y:S05]  /*3140*/  WARPSYNC.COLLECTIVE R10, `(.L_x_5009) ;  /* 0x000000000a087348 */ /* 0x000fea0003c00000 */
[----:B------:R0:W1:Y:S02]  /*3150*/  SHFL.BFLY P5, R51, R50, R49, R48 ;  /* 0x0c00003132337389 */ /* 0x00006400000a0030 */
[----:B01----:R-:W-:Y:S05]  /*3160*/  ENDCOLLECTIVE ;  /* 0x000000000000791b */ /* 0x003fea0003800000 */
.L_x_5009:
[----:B------:R-:W-:Y:S02]  /*3170*/  MOV R50, R68 ;  /* 0x0000004400327202 */ /* 0x000fe40000000f00 */
[----:B------:R-:W-:-:S05]  /*3180*/  MOV R10, R51 ;  /* 0x00000033000a7202 */ /* 0x000fca0000000f00 */
[----:B------:R-:W-:Y:S01]  /*3190*/  FADD.FTZ R69, R69, R10 ;  /* 0x0000000a45457221 */ /* 0x000fe20000010000 */
[----:B------:R-:W-:-:S07]  /*31a0*/  MOV R10, 0xffffffff ;  /* 0xffffffff000a7802 */ /* 0x000fce0000000f00 */
[----:B------:R-:W-:Y:S05]  /*31b0*/  WARPSYNC.COLLECTIVE R10, `(.L_x_5010) ;  /* 0x000000000a087348 */ /* 0x000fea0003c00000 */
[----:B------:R0:W1:Y:S02]  /*31c0*/  SHFL.BFLY P5, R51, R50, R49, R48 ;  /* 0x0c00003132337389 */ /* 0x00006400000a0030 */
[----:B01----:R-:W-:Y:S05]  /*31d0*/  ENDCOLLECTIVE ;  /* 0x000000000000791b */ /* 0x003fea0003800000 */
.L_x_5010:
[----:B------:R-:W-:Y:S01]  /*31e0*/  HFMA2 R49, -RZ, RZ, 0, 4.76837158203125e-07 ;  /* 0x00000008ff317431 */ /* 0x000fe200000001ff */
[----:B------:R-:W-:Y:S01]  /*31f0*/  MOV R50, R69 ;  /* 0x0000004500327202 */ /* 0x000fe20000000f00 */
[----:B------:R-:W-:-:S07]  /*3200*/  FADD.FTZ R68, R68, R51 ;  /* 0x0000003344447221 */ /* 0x000fce0000010000 */
[----:B------:R-:W-:Y:S05]  /*3210*/  WARPSYNC.COLLECTIVE R10, `(.L_x_5011) ;  /* 0x000000000a087348 */ /* 0x000fea0003c00000 */
[----:B------:R0:W1:Y:S02]  /*3220*/  SHFL.BFLY P5, R51, R50, R49, R48 ;  /* 0x0c00003132337389 */ /* 0x00006400000a0030 */
[----:B01----:R-:W-:Y:S05]  /*3230*/  ENDCOLLECTIVE ;  /* 0x000000000000791b */ /* 0x003fea0003800000 */
.L_x_5011:
[----:B------:R-:W-:Y:S02]  /*3240*/  MOV R50, R68 ;  /* 0x0000004400327202 */ /* 0x000fe40000000f00 */
[----:B------:R-:W-:-:S05]  /*3250*/  MOV R10, R51 ;  /* 0x00000033000a7202 */ /* 0x000fca0000000f00 */
[----:B------:R-:W-:Y:S01]  /*3260*/  FADD.FTZ R69, R69, R10 ;  /* 0x0000000a45457221 */ /* 0x000fe20000010000 */
[----:B------:R-:W-:-:S07]  /*3270*/  MOV R10, 0xffffffff ;  /* 0xffffffff000a7802 */ /* 0x000fce0000000f00 */
[----:B------:R-:W-:Y:S05]  /*3280*/  WARPSYNC.COLLECTIVE R10, `(.L_x_5012) ;  /* 0x000000000a087348 */ /* 0x000fea0003c00000 */
[----:B------:R0:W1:Y:S02]  /*3290*/  SHFL.BFLY P5, R51, R50, R49, R48 ;  /* 0x0c00003132337389 */ /* 0x00006400000a0030 */
[----:B01----:R-:W-:Y:S05]  /*32a0*/  ENDCOLLECTIVE ;  /* 0x000000000000791b */ /* 0x003fea0003800000 */
.L_x_5012:
[----:B------:R-:W-:Y:S01]  /*32b0*/  HFMA2 R49, -RZ, RZ, 0, 9.5367431640625e-07 ;  /* 0x00000010ff317431 */ /* 0x000fe200000001ff */
[----:B------:R-:W-:Y:S01]  /*32c0*/  MOV R50, R69 ;  /* 0x0000004500327202 */ /* 0x000fe20000000f00 */
[----:B------:R-:W-:-:S07]  /*32d0*/  FADD.FTZ R68, R68, R51 ;  /* 0x0000003344447221 */ /* 0x000fce0000010000 */
[----:B------:R-:W-:Y:S05]  /*32e0*/  WARPSYNC.COLLECTIVE R10, `(.L_x_5013) ;  /* 0x000000000a087348 */ /* 0x000fea0003c00000 */
[----:B------:R0:W1:Y:S02]  /*32f0*/  SHFL.BFLY P5, R51, R50, R49, R48 ;  /* 0x0c00003132337389 */ /* 0x00006400000a0030 */
[----:B01----:R-:W-:Y:S05]  /*3300*/  ENDCOLLECTIVE ;  /* 0x000000000000791b */ /* 0x003fea0003800000 */
.L_x_5013:
[----:B------:R-:W-:Y:S02]  /*3310*/  MOV R50, R68 ;  /* 0x0000004400327202 */ /* 0x000fe40000000f00 */
[----:B------:R-:W-:-:S07]  /*3320*/  MOV R52, R51 ;  /* 0x0000003300347202 */ /* 0x000fce0000000f00 */
[----:B------:R-:W-:Y:S05]  /*3330*/  WARPSYNC.COLLECTIVE R10, `(.L_x_5014) ;  /* 0x000000000a087348 */ /* 0x000fea0003c00000 */
[----:B------:R0:W1:Y:S02]  /*3340*/  SHFL.BFLY P5, R51, R50, R49, R48 ;  /* 0x0c00003132337389 */ /* 0x00006400000a0030 */
[----:B01----:R-:W-:Y:S05]  /*3350*/  ENDCOLLECTIVE ;  /* 0x000000000000791b */ /* 0x003fea0003800000 */
.L_x_5014:
[----:B------:R-:W-:Y:S01]  /*3360*/  MOV R10, R51 ;  /* 0x00000033000a7202 */ /* 0x000fe20000000f00 */
[----:B------:R-:W-:Y:S06]  /*3370*/  BRA `(.L_x_5015) ;  /* 0xffffffe0001c7947 */ /* 0x000fec000383ffff */
.L_x_5016:
        /* <DEDUP_REMOVED lines=16> */
.L_x_6500:


//--------------------- .text._ZN10layer_norm13ln_bwd_kernelINS_13Kernel_traitsI6__halfffffjLj256ELj1ELj4ELj1ELj16ENS_18Kernel_traits_baseILj256ES2_ffffjLj128EEEEELb0ELb1ELb0ELb1EEEvNS_9BwdParamsE --------------------------
	.section	.text._ZN10layer_norm13ln_bwd_kernelINS_13Kernel_traitsI6__halfffffjLj256ELj1ELj4ELj1ELj16ENS_18Kernel_traits_baseILj256ES2_ffffjLj128EEEEELb0ELb1ELb0ELb1EEEvNS_9BwdParamsE,"ax",@progbits
	.align	128
        .global         _ZN10layer_norm13ln_bwd_kernelINS_13Kernel_traitsI6__halfffffjLj256ELj1ELj4ELj1ELj16ENS_18Kernel_traits_baseILj256ES2_ffffjLj128EEEEELb0ELb1ELb0ELb1EEEvNS_9BwdParamsE
        .type           _ZN10layer_norm13ln_bwd_kernelINS_13Kernel_traitsI6__halfffffjLj256ELj1ELj4ELj1ELj16ENS_18Kernel_traits_baseILj256ES2_ffffjLj128EEEEELb0ELb1ELb0ELb1EEEvNS_9BwdParamsE,@function
        .size           _ZN10layer_norm13ln_bwd_kernelINS_13Kernel_traitsI6__halfffffjLj256ELj1ELj4ELj1ELj16ENS_18Kernel_traits_baseILj256ES2_ffffjLj128EEEEELb0ELb1ELb0ELb1EEEvNS_9BwdParamsE,(.L_x_6501 - _ZN10layer_norm13ln_bwd_kernelINS_13Kernel_traitsI6__halfffffjLj256ELj1ELj4ELj1ELj16ENS_18Kernel_traits_baseILj256ES2_ffffjLj128EEEEELb0ELb1ELb0ELb1EEEvNS_9BwdParamsE)
        .other          _ZN10layer_norm13ln_bwd_kernelINS_13Kernel_traitsI6__halfffffjLj256ELj1ELj4ELj1ELj16ENS_18Kernel_traits_baseILj256ES2_ffffjLj128EEEEELb0ELb1ELb0ELb1EEEvNS_9BwdParamsE,@"STO_CUDA_ENTRY STV_DEFAULT"
_ZN10layer_norm13ln_bwd_kernelINS_13Kernel_traitsI6__halfffffjLj256ELj1ELj4ELj1ELj16ENS_18Kernel_traits_baseILj256ES2_ffffjLj128EEEEELb0ELb1ELb0ELb1EEEvNS_9BwdParamsE:
.text._ZN10layer_norm13ln_bwd_kernelINS_13Kernel_traitsI6__halfffffjLj256ELj1ELj4ELj1ELj16ENS_18Kernel_traits_baseILj256ES2_ffffjLj128EEEEELb0ELb1ELb0ELb1EEEvNS_9BwdParamsE:
        /* <DEDUP_REMOVED lines=33> */
[----:B------:R-:W3:Y:S04]  /*0210*/  LDG.E.64 R50, desc[UR6][R2.64+0x100] ;  /* 0x0001000602327981 */ /* 0x000ee8000c1e1b00 */
[----:B------:R0:W4:Y:S01]  /*0220*/  LDG.E.64 R48, desc[UR6][R2.64] ;  /* 0x0000000602307981 */ /* 0x000122000c1e1b00 */
[----:B--2---:R-:W-:Y:S01]  /*0230*/  IMAD.WIDE.U32 R4, R7, 0x8, R4 ;  /* 0x0000000807047825 */ /* 0x004fe200078e0004 */
[----:B-1----:R-:W-:-:S03]  /*0240*/  ISETP.NE.U32.AND P0, PT, RZ, UR4, PT ;  /* 0x00000004ff007c0c */ /* 0x002fc6000bf05070 */
[----:B------:R-:W-:Y:S01]  /*0250*/  HFMA2 R62, -RZ, RZ, 0, 0 ;  /* 0x00000000ff3e7431 */ /* 0x000fe200000001ff */
[----:B------:R-:W-:Y:S01]  /*0260*/  BSSY B1, `(.L_x_5019) ;  /* 0x0000202000017945 */ /* 0x000fe20003800000 */
[----:B------:R-:W-:Y:S01]  /*0270*/  CS2R R56, SRZ ;  /* 0x0000000000387805 */ /* 0x000fe2000001ff00 */
[----:B------:R-:W5:Y:S01]  /*0280*/  LDG.E.64 R18, desc[UR6][R4.64+0x100] ;  /* 0x0001000604127981 */ /* 0x000f62000c1e1b00 */
[----:B------:R-:W-:Y:S02]  /*0290*/  ISETP.NE.AND.EX P0, PT, RZ, UR5, PT, P0 ;  /* 0x00000005ff007c0c */ /* 0x000fe4000bf05300 */
[----:B------:R-:W-:Y:S02]  /*02a0*/  CS2R R54, SRZ ;  /* 0x0000000000367805 */ /* 0x000fe4000001ff00 */
[----:B------:R-:W-:Y:S01]  /*02b0*/  MOV R60, RZ ;  /* 0x000000ff003c7202 */ /* 0x000fe20000000f00 */
[----:B------:R1:W5:Y:S01]  /*02c0*/  LDG.E.64 R16, desc[UR6][R4.64] ;  /* 0x0000000604107981 */ /* 0x000362000c1e1b00 */
[----:B0-----:R-:W-:-:S02]  /*02d0*/  CS2R R2, SRZ ;  /* 0x0000000000027805 */ /* 0x001fc4000001ff00 */
[----:B------:R-:W-:Y:S02]  /*02e0*/  CS2R R58, SRZ ;  /* 0x00000000003a7805 */ /* 0x000fe4000001ff00 */
[----:B------:R-:W-:Y:S02]  /*02f0*/  CS2R R8, SRZ ;  /* 0x0000000000087805 */ /* 0x000fe4000001ff00 */
[----:B------:R-:W-:Y:S02]  /*0300*/  CS2R R10, SRZ ;  /* 0x00000000000a7805 */ /* 0x000fe4000001ff00 */
[----:B------:R-:W-:Y:S02]  /*0310*/  CS2R R12, SRZ ;  /* 0x00000000000c7805 */ /* 0x000fe4000001ff00 */
[----:B------:R-:W-:Y:S02]  /*0320*/  CS2R R14, SRZ ;  /* 0x00000000000e7805 */ /* 0x000fe4000001ff00 */
[----:B------:R-:W-:-:S02]  /*0330*/  CS2R R52, SRZ ;  /* 0x0000000000347805 */ /* 0x000fc4000001ff00 */
[----:B-1----:R-:W-:Y:S02]  /*0340*/  CS2R R4, SRZ ;  /* 0x0000000000047805 */ /* 0x002fe4000001ff00 */
[--C-:B---3--:R-:W-:Y:S02]  /*0350*/  SHF.R.U64 R72, R50, 0x10, R51.reuse ;  /* 0x0000001032487819 */ /* 0x108fe40000001233 */
[----:B------:R-:W-:Y:S02]  /*0360*/  SHF.R.U32.HI R6, RZ, 0x10, R51 ;  /* 0x00000010ff067819 */ /* 0x000fe40000011633 */
[--C-:B----4-:R-:W-:Y:S02]  /*0370*/  SHF.R.U64 R82, R48, 0x10, R49.reuse ;  /* 0x0000001030527819 */ /* 0x110fe40000001231 */
[----:B------:R-:W-:Y:S02]  /*0380*/  SHF.R.U32.HI R0, RZ, 0x10, R49 ;  /* 0x00000010ff007819 */ /* 0x000fe40000011631 */
[----:B------:R-:W-:-:S02]  /*0390*/  PRMT R72, R72, 0x5410, R6 ;  /* 0x0000541048487816 */ /* 0x000fc40000000006 */
[----:B------:R-:W-:Y:S02]  /*03a0*/  CS2R R6, SRZ ;  /* 0x0000000000067805 */ /* 0x000fe4000001ff00 */
[----:B------:R-:W-:-:S07]  /*03b0*/  PRMT R82, R82, 0x5410, R0 ;  /* 0x0000541052527816 */ /* 0x000fce0000000000 */
.L_x_5033:
[----:B------:R-:W0:Y:S08]  /*03c0*/  LDC.64 R28, c[0x0][0x3c0] ;  /* 0x0000f000ff1c7b82 */ /* 0x000e300000000a00 */
[----:B------:R-:W1:Y:S08]  /*03d0*/  @P0 LDC.64 R32, c[0x0][0x3e0] ;  /* 0x0000f800ff200b82 */ /* 0x000e700000000a00 */
[----:B------:R-:W2:Y:S01]  /*03e0*/  LDC.64 R30, c[0x0][0x3c8] ;  /* 0x0000f200ff1e7b82 */ /* 0x000ea20000000a00 */
[----:B------:R-:W-:Y:S01]  /*03f0*/  MOV R64, 0x3f800000 ;  /* 0x3f80000000407802 */ /* 0x000fe20000000f00 */
[----:B0-----:R-:W-:-:S06]  /*0400*/  IMAD.WIDE R28, R63, 0x4, R28 ;  /* 0x000000043f1c7825 */ /* 0x001fcc00078e021c */
[----:B------:R-:W3:Y:S01]  /*0410*/  LDG.E R28, desc[UR6][R28.64] ;  /* 0x000000061c1c7981 */ /* 0x000ee2000c1e1900 */
[----:B-1----:R-:W-:-:S05]  /*0420*/  @P0 IMAD.WIDE R32, R63, 0x4, R32 ;  /* 0x000000043f200825 */ /* 0x002fca00078e0220 */
[----:B-----5:R0:W5:Y:S01]  /*0430*/  @P0 LDG.E R64, desc[UR6][R32.64] ;  /* 0x0000000620400981 */ /* 0x020162000c1e1900 */
[----:B--2---:R-:W-:-:S05]  /*0440*/  IMAD.WIDE R30, R63, 0x4, R30 ;  /* 0x000000043f1e7825 */ /* 0x004fca00078e021e */
[----:B------:R0:W5:Y:S01]  /*0450*/  LDG.E R65, desc[UR6][R30.64] ;  /* 0x000000061e417981 */ /* 0x000162000c1e1900 */
[----:B------:R-:W1:Y:S01]  /*0460*/  S2R R0, SR_TID.X ;  /* 0x0000000000007919 */ /* 0x000e620000002100 */
[----:B------:R-:W-:Y:S01]  /*0470*/  ISETP.NE.U32.AND P1, PT, RZ, UR10, PT ;  /* 0x0000000aff007c0c */ /* 0x000fe2000bf25070 */
[----:B------:R-:W-:-:S03]  /*0480*/  IMAD R34, R63, UR9, RZ ;  /* 0x000000093f227c24 */ /* 0x000fc6000f8e02ff */
[----:B------:R-:W-:Y:S02]  /*0490*/  ISETP.NE.AND.EX P1, PT, RZ, UR11, PT, P1 ;  /* 0x0000000bff007c0c */ /* 0x000fe4000bf25310 */
[----:B------:R-:W-:Y:S02]  /*04a0*/  SHF.R.S32.HI R35, RZ, 0x1f, R34 ;  /* 0x0000001fff237819 */ /* 0x000fe40000011422 */
[----:B------:R-:W-:Y:S02]  /*04b0*/  ISETP.NE.AND P2, PT, RZ, UR8, PT ;  /* 0x00000008ff007c0c */ /* 0x000fe4000bf45270 */
[----:B------:R-:W-:Y:S02]  /*04c0*/  LEA.HI R35, R35, R34, RZ, 0x2 ;  /* 0x0000002223237211 */ /* 0x000fe400078f10ff */
[----:B-1----:R-:W-:-:S04]  /*04d0*/  LOP3.LUT R34, R0, 0x1f, RZ, 0xc0, !PT ;  /* 0x0000001f00227812 */ /* 0x002fc800078ec0ff */
[----:B------:R-:W-:Y:S02]  /*04e0*/  LEA.HI.SX32 R67, R35, R34, 0x1e ;  /* 0x0000002223437211 */ /* 0x000fe400078ff2ff */
[----:B---3--:R-:W-:Y:S01]  /*04f0*/  FSEL R66, R28, RZ, !P2 ;  /* 0x000000ff1c427208 */ /* 0x008fe20005000000 */
[----:B0-----:R-:W-:Y:S06]  /*0500*/  @P1 BRA `(.L_x_5020) ;  /* 0x0000000400101947 */ /* 0x001fec0003800000 */
        /* <DEDUP_REMOVED lines=12> */
[----:B------:R-:W-:Y:S02]  /*05d0*/  HADD2.F32 R71, -RZ, R49.H0_H0 ;  /* 0x20000031ff477230 */ /* 0x000fe40000004100 */
[----:B------:R-:W-:Y:S02]  /*05e0*/  HADD2.F32 R88, -RZ, R72.H0_H0 ;  /* 0x20000048ff587230 */ /* 0x000fe40000004100 */
[C---:B--2---:R-:W-:Y:S01]  /*05f0*/  FADD.FTZ R86, -R66.reuse, R41 ;  /* 0x0000002942567221 */ /* 0x044fe20000010100 */
[----:B------:R-:W-:Y:S02]  /*0600*/  HADD2.F32 R41, -RZ, R48.H0_H0 ;  /* 0x20000030ff297230 */ /* 0x000fe40000004100 */
[C---:B------:R-:W-:Y:S01]  /*0610*/  FADD.FTZ R74, -R66.reuse, R40 ;  /* 0x00000028424a7221 */ /* 0x040fe20000010100 */
[C---:B------:R-:W-:Y:S01]  /*0620*/  FADD.FTZ R78, -R66.reuse, R43 ;  /* 0x0000002b424e7221 */ /* 0x040fe20000010100 */
[----:B------:R-:W-:Y:S02]  /*0630*/  HADD2.F32 R43, -RZ, R50.H0_H0 ;  /* 0x20000032ff2b7230 */ /* 0x000fe40000004100 */
[C---:B------:R-:W-:Y:S01]  /*0640*/  FADD.FTZ R76, -R66.reuse, R42 ;  /* 0x0000002a424c7221 */ /* 0x040fe20000010100 */
[C---:B---3--:R-:W-:Y:S01]  /*0650*/  FADD.FTZ R42, -R66.reuse, R44 ;  /* 0x0000002c422a7221 */ /* 0x048fe20000010100 */
[----:B------:R-:W-:Y:S01]  /*0660*/  FADD.FTZ R80, -R66, R45 ;  /* 0x0000002d42507221 */ /* 0x000fe20000010100 */
[----:B----4-:R-:W-:Y:S01]  /*0670*/  FMUL.FTZ R40, R32, R41 ;  /* 0x0000002920287220 */ /* 0x010fe20000410000 */
[----:B-----5:R-:W-:Y:S01]  /*0680*/  FMUL.FTZ R41, R65, R74 ;  /* 0x0000004a41297220 */ /* 0x020fe20000410000 */
[C---:B------:R-:W-:Y:S01]  /*0690*/  FADD.FTZ R70, -R66.reuse, R46 ;  /* 0x0000002e42467221 */ /* 0x040fe20000010100 */
[----:B------:R-:W-:Y:S01]  /*06a0*/  FADD.FTZ R84, -R66, R47 ;  /* 0x0000002f42547221 */ /* 0x000fe20000010100 */
[----:B------:R-:W-:Y:S01]  /*06b0*/  FMUL.FTZ R66, R28, R43 ;  /* 0x0000002b1c427220 */ /* 0x000fe20000410000 */
[----:B------:R-:W-:Y:S01]  /*06c0*/  FMUL.FTZ R68, R33, R68 ;  /* 0x0000004421447220 */ /* 0x000fe20000410000 */
[----:B------:R-:W-:Y:S01]  /*06d0*/  FADD.FTZ R43, RZ, R40 ;  /* 0x00000028ff2b7221 */ /* 0x000fe20000010000 */
[----:B------:R-:W-:Y:S01]  /*06e0*/  FMUL.FTZ R74, R65, R86 ;  /* 0x00000056414a7220 */ /* 0x000fe20000410000 */
[----:B------:R-:W-:Y:S01]  /*06f0*/  FFMA.FTZ R45, R41, R40, RZ ;  /* 0x00000028292d7223 */ /* 0x000fe200000100ff */
[----:B------:R-:W-:-:S02]  /*0700*/  HADD2.F32 R46, -RZ, R82.H1_H1 ;  /* 0x30000052ff2e7230 */ /* 0x000fc40000004100 */
[----:B------:R-:W-:Y:S01]  /*0710*/  FMUL.FTZ R71, R34, R71 ;  /* 0x0000004722477220 */ /* 0x000fe20000410000 */
[----:B------:R-:W-:Y:S01]  /*0720*/  FADD.FTZ R86, R43, R68 ;  /* 0x000000442b567221 */ /* 0x000fe20000010000 */
[----:B------:R-:W-:Y:S01]  /*0730*/  FMUL.FTZ R76, R65, R76 ;  /* 0x0000004c414c7220 */ /* 0x000fe20000410000 */
[----:B------:R-:W-:Y:S01]  /*0740*/  FFMA.FTZ R45, R74, R68, R45 ;  /* 0x000000444a2d7223 */ /* 0x000fe2000001002d */
[----:B------:R-:W-:Y:S01]  /*0750*/  FMUL.FTZ R73, R35, R46 ;  /* 0x0000002e23497220 */ /* 0x000fe20000410000 */
[----:B------:R-:W-:Y:S01]  /*0760*/  FADD.FTZ R86, R86, R71 ;  /* 0x0000004756567221 */ /* 0x000fe20000010000 */
[C---:B------:R-:W-:Y:S01]  /*0770*/  FMUL.FTZ R78, R65.reuse, R78 ;  /* 0x0000004e414e7220 */ /* 0x040fe20000410000 */
[----:B------:R-:W-:Y:S01]  /*0780*/  FFMA.FTZ R43, R76, R71, R45 ;  /* 0x000000474c2b7223 */ /* 0x000fe2000001002d */
[----:B------:R-:W-:Y:S02]  /*0790*/  HADD2.F32 R47, -RZ, R51.H0_H0 ;  /* 0x20000033ff2f7230 */ /* 0x000fe40000004100 */
[----:B------:R-:W-:Y:S01]  /*07a0*/  FMUL.FTZ R45, R65, R42 ;  /* 0x0000002a412d7220 */ /* 0x000fe20000410000 */
[----:B------:R-:W-:-:S02]  /*07b0*/  HADD2.F32 R44, -RZ, R72.H1_H1 ;  /* 0x30000048ff2c7230 */ /* 0x000fc40000004100 */
[----:B------:R-:W-:Y:S01]  /*07c0*/  FADD.FTZ R75, R86, R73 ;  /* 0x00000049564b7221 */ /* 0x000fe20000010000 */
[----:B------:R-:W-:Y:S01]  /*07d0*/  FFMA.FTZ R42, R78, R73, R43 ;  /* 0x000000494e2a7223 */ /* 0x000fe2000001002b */
[----:B------:R-:W-:Y:S01]  /*07e0*/  FMUL.FTZ R46, R30, R47 ;  /* 0x0000002f1e2e7220 */ /* 0x000fe20000410000 */
[----:B------:R-:W-:Y:S01]  /*07f0*/  FMUL.FTZ R43, R65, R70 ;  /* 0x00000046412b7220 */ /* 0x000fe20000410000 */
[----:B------:R-:W-:Y:S01]  /*0800*/  FMUL.FTZ R69, R29, R88 ;  /* 0x000000581d457220 */ /* 0x000fe20000410000 */
        /* <DEDUP_REMOVED lines=17> */
[----:B------:R-:W-:Y:S01]  /*0920*/  FMUL.FTZ R88, R30, R43 ;  /* 0x0000002b1e587220 */ /* 0x000fe20000410000 */
[----:B------:R-:W-:Y:S01]  /*0930*/  FMUL.FTZ R77, R31, R42 ;  /* 0x0000002a1f4d7220 */ /* 0x000fe20000410000 */
[----:B------:R-:W-:Y:S06]  /*0940*/  BRA `(.L_x_5021) ;  /* 0x0000000400207947 */ /* 0x000fec0003800000 */
.L_x_5020:
[----:B------:R-:W0:Y:S01]  /*0950*/  LDC.64 R20, c[0x0][0x3a8] ;  /* 0x0000ea00ff147b82 */ /* 0x000e220000000a00 */
[----:B------:R-:W-:-:S07]  /*0960*/  IADD3 R61, PT, PT, R67, 0x20, RZ ;  /* 0x00000020433d7810 */ /* 0x000fce0007ffe0ff */
[----:B------:R-:W1:Y:S01]  /*0970*/  LDC.64 R28, c[0x0][0x428] ;  /* 0x00010a00ff1c7b82 */ /* 0x000e620000000a00 */
[----:B0-----:R-:W-:-:S04]  /*0980*/  IMAD.WIDE.U32 R40, R67, 0x10, R20 ;  /* 0x0000001043287825 */ /* 0x001fc800078e0014 */
[----:B------:R-:W-:Y:S02]  /*0990*/  IMAD.WIDE.U32 R44, R61, 0x10, R20 ;  /* 0x000000103d2c7825 */ /* 0x000fe400078e0014 */
[----:B------:R-:W2:Y:S01]  /*09a0*/  LDG.E.128 R40, desc[UR6][R40.64] ;  /* 0x0000000628287981 */ /* 0x000ea2000c1e1d00 */
[----:B------:R-:W0:Y:S01]  /*09b0*/  LDC.64 R20, c[0x0][0x438] ;  /* 0x00010e00ff147b82 */ /* 0x000e220000000a00 */
[--C-:B-1----:R-:W-:Y:S02]  /*09c0*/  IMAD.WIDE.U32 R32, R67, 0x10, R28.reuse ;  /* 0x0000001043207825 */ /* 0x102fe400078e001c */
[----:B------:R-:W3:Y:S02]  /*09d0*/  LDG.E.128 R44, desc[UR6][R44.64] ;  /* 0x000000062c2c7981 */ /* 0x000ee4000c1e1d00 */
[----:B------:R-:W-:Y:S02]  /*09e0*/  IMAD.WIDE.U32 R28, R61, 0x10, R28 ;  /* 0x000000103d1c7825 */ /* 0x000fe400078e001c */
[----:B------:R-:W4:Y:S04]  /*09f0*/  LDG.E.128 R32, desc[UR6][R32.64] ;  /* 0x0000000620207981 */ /* 0x000f28000c1e1d00 */
[----:B------:R-:W4:Y:S01]  /*0a00*/  LDG.E.128 R28, desc[UR6][R28.64] ;  /* 0x000000061c1c7981 */ /* 0x000f22000c1e1d00 */
[----:B0-----:R-:W-:-:S04]  /*0a10*/  IMAD.WIDE.U32 R24, R67, 0x10, R20 ;  /* 0x0000001043187825 */ /* 0x001fc800078e0014 */
[----:B------:R-:W-:Y:S02]  /*0a20*/  IMAD.WIDE.U32 R20, R61, 0x10, R20 ;  /* 0x000000103d147825 */ /* 0x000fe400078e0014 */
[----:B------:R-:W5:Y:S04]  /*0a30*/  LDG.E.128 R24, desc[UR6][R24.64] ;  /* 0x0000000618187981 */ /* 0x000f68000c1e1d00 */
[----:B------:R-:W5:Y:S01]  /*0a40*/  LDG.E.128 R20, desc[UR6][R20.64] ;  /* 0x0000000614147981 */ /* 0x000f62000c1e1d00 */
[----:B------:R-:W-:Y:S02]  /*0a50*/  HADD2.F32 R68, -RZ, R82.H0_H0 ;  /* 0x20000052ff447230 */ /* 0x000fe40000004100 */
[----:B------:R-:W-:Y:S02]  /*0a60*/  HADD2.F32 R71, -RZ, R49.H0_H0 ;  /* 0x20000031ff477230 */ /* 0x000fe40000004100 */
[----:B------:R-:W-:-:S02]  /*0a70*/  HADD2.F32 R84, -RZ, R72.H1_H1 ;  /* 0x30000048ff547230 */ /* 0x000fc40000004100 */
        /* <DEDUP_REMOVED lines=23> */
[----:B------:R-:W-:Y:S02]  /*0bf0*/  HADD2.F32 R47, -RZ, R51.H0_H0 ;  /* 0x20000033ff2f7230 */ /* 0x000fe40000004100 */
[----:B------:R-:W-:Y:S01]  /*0c00*/  FMUL.FTZ R73, R35, R46 ;  /* 0x0000002e23497220 */ /* 0x000fe20000410000 */
[----:B------:R-:W-:Y:S01]  /*0c10*/  FADD.FTZ R86, R86, R71 ;  /* 0x0000004756567221 */ /* 0x000fe20000010000 */
[----:B------:R-:W-:Y:S01]  /*0c20*/  FMUL.FTZ R78, R65, R78 ;  /* 0x0000004e414e7220 */ /* 0x000fe20000410000 */
[----:B------:R-:W-:Y:S01]  /*0c30*/  FFMA.FTZ R43, R76, R71, R45 ;  /* 0x000000474c2b7223 */ /* 0x000fe2000001002d */
[----:B------:R-:W-:Y:S01]  /*0c40*/  FMUL.FTZ R46, R30, R47 ;  /* 0x0000002f1e2e7220 */ /* 0x000fe20000410000 */
[----:B------:R-:W-:Y:S01]  /*0c50*/  FMUL.FTZ R47, R31, R84 ;  /* 0x000000541f2f7220 */ /* 0x000fe20000410000 */
[----:B------:R-:W-:Y:S01]  /*0c60*/  FADD.FTZ R75, R86, R73 ;  /* 0x00000049564b7221 */ /* 0x000fe20000010000 */
[C---:B------:R-:W-:Y:S01]  /*0c70*/  FMUL.FTZ R45, R65.reuse, R44 ;  /* 0x0000002c412d7220 */ /* 0x040fe20000410000 */
[----:B------:R-:W-:Y:S01]  /*0c80*/  FFMA.FTZ R84, R78, R73, R43 ;  /* 0x000000494e547223 */ /* 0x000fe2000001002b */
        /* <DEDUP_REMOVED lines=19> */
[----:B------:R-:W-:-:S07]  /*0dc0*/  FMUL.FTZ R77, R31, R42 ;  /* 0x0000002a1f4d7220 */ /* 0x000fce0000410000 */
.L_x_5021:
[----:B------:R-:W-:Y:S01]  /*0dd0*/  FADD.FTZ R12, R83, R12 ;  /* 0x0000000c530c7221 */ /* 0x000fe20000010000 */
[----:B------:R-:W-:Y:S01]  /*0de0*/  FADD.FTZ R54, R29, R54 ;  /* 0x000000361d367221 */ /* 0x000fe20000010000 */
[----:B------:R-:W-:Y:S01]  /*0df0*/  FADD.FTZ R55, R28, R55 ;  /* 0x000000371c377221 */ /* 0x000fe20000010000 */
[----:B------:R-:W-:Y:S01]  /*0e00*/  FADD.FTZ R57, R34, R57 ;  /* 0x0000003922397221 */ /* 0x000fe20000010000 */
[----:B------:R-:W-:Y:S01]  /*0e10*/  UMOV UR4, 0xffffffff ;  /* 0xffffffff00047882 */ /* 0x000fe20000000000 */
[----:B------:R-:W-:Y:S01]  /*0e20*/  SHF.R.U64 R34, R16, 0x10, R17 ;  /* 0x0000001010227819 */ /* 0x000fe20000001211 */
[----:B------:R-:W-:Y:S01]  /*0e30*/  FADD.FTZ R53, R86, R53 ;  /* 0x0000003556357221 */ /* 0x000fe20000010000 */
[----:B------:R-:W-:Y:S01]  /*0e40*/  SHF.R.U32.HI R28, RZ, 0x10, R17 ;  /* 0x00000010ff1c7819 */ /* 0x000fe20000011611 */
[----:B------:R-:W-:Y:S01]  /*0e50*/  FADD.FTZ R52, R79, R52 ;  /* 0x000000344f347221 */ /* 0x000fe20000010000 */
[----:B------:R-:W-:Y:S01]  /*0e60*/  SHF.R.U64 R83, R18, 0x10, R19 ;  /* 0x0000001012537819 */ /* 0x000fe20000001213 */
[----:B------:R-:W-:Y:S01]  /*0e70*/  FADD.FTZ R15, R84, R15 ;  /* 0x0000000f540f7221 */ /* 0x000fe20000010000 */
[----:B------:R-:W-:Y:S01]  /*0e80*/  SHF.R.U32.HI R29, RZ, 0x10, R19 ;  /* 0x00000010ff1d7819 */ /* 0x000fe20000011613 */
        /* <DEDUP_REMOVED lines=9> */
[----:B------:R-:W-:-:S02]  /*0f20*/  PRMT R34, R34, 0x5410, R28 ;  /* 0x0000541022227816 */ /* 0x000fc4000000001c */
        /* <DEDUP_REMOVED lines=20> */
.L_x_5045:
[----:B-1----:R-:W-:Y:S01]  /*1070*/  FADD.FTZ R31, R28, R31 ;  /* 0x0000001f1c1f7221 */ /* 0x002fe20000010000 */
[----:B--2---:R-:W-:-:S03]  /*1080*/  FADD.FTZ R30, R29, R30 ;  /* 0x0000001e1d1e7221 */ /* 0x004fc60000010000 */
[----:B------:R-:W-:Y:S01]  /*1090*/  FMUL.FTZ R31, R31, UR12 ;  /* 0x0000000c1f1f7c20 */ /* 0x000fe20008410000 */
[----:B------:R-:W-:-:S04]  /*10a0*/  FMUL.FTZ R70, R30, UR12 ;  /* 0x0000000c1e467c20 */ /* 0x000fc80008410000 */
[----:B------:R-:W-:Y:S01]  /*10b0*/  FSEL R77, R31, RZ, !P2 ;  /* 0x000000ff1f4d7208 */ /* 0x000fe20005000000 */
[----:B------:R-:W-:Y:S06]  /*10c0*/  @P1 BRA `(.L_x_5023) ;  /* 0x00000008001c1947 */ /* 0x000fec0003800000 */
[----:B------:R-:W0:Y:S02]  /*10d0*/  LDC.64 R32, c[0x0][0x390] ;  /* 0x0000e400ff207b82 */ /* 0x000e240000000a00 */
[----:B0-----:R-:W-:-:S06]  /*10e0*/  IMAD.WIDE.U32 R28, R67, 0x10, R32 ;  /* 0x00000010431c7825 */ /* 0x001fcc00078e0020 */
[----:B------:R-:W5:Y:S01]  /*10f0*/  LDG.E.128 R28, desc[UR6][R28.64] ;  /* 0x000000061c1c7981 */ /* 0x000f62000c1e1d00 */
[----:B------:R-:W-:-:S04]  /*1100*/  ISETP.NE.U32.AND P1, PT, RZ, UR14, PT ;  /* 0x0000000eff007c0c */ /* 0x000fc8000bf25070 */
[----:B------:R-:W-:-:S13]  /*1110*/  ISETP.NE.AND.EX P1, PT, RZ, UR15, PT, P1 ;  /* 0x0000000fff007c0c */ /* 0x000fda000bf25310 */
[----:B------:R-:W-:Y:S05]  /*1120*/  @P1 BRA `(.L_x_5024) ;  /* 0x0000000000741947 */ /* 0x000fea0003800000 */
        /* <DEDUP_REMOVED lines=8> */
[C---:B------:R-:W-:Y:S01]  /*11b0*/  FMUL.FTZ R41, R65.reuse, R40 ;  /* 0x0000002841297220 */ /* 0x040fe20000410000 */
[C---:B------:R-:W-:Y:S01]  /*11c0*/  FMUL.FTZ R71, R65.reuse, R68 ;  /* 0x0000004441477220 */ /* 0x040fe20000410000 */
[C---:B------:R-:W-:Y:S01]  /*11d0*/  FMUL.FTZ R73, R65.reuse, R76 ;  /* 0x0000004c41497220 */ /* 0x040fe20000410000 */
[----:B------:R-:W-:Y:S01]  /*11e0*/  FMUL.FTZ R75, R65, R78 ;  /* 0x0000004e414b7220 */ /* 0x000fe20000410000 */
[----:B------:R-:W-:-:S02]  /*11f0*/  HADD2.F32 R79, -RZ, R34.H0_H0 ;  /* 0x20000022ff4f7230 */ /* 0x000fc40000004100 */
[-C--:B------:R-:W-:Y:S01]  /*1200*/  FMUL.FTZ R41, R41, R64.reuse ;  /* 0x0000004029297220 */ /* 0x080fe20000410000 */
[----:B------:R-:W-:Y:S02]  /*1210*/  HADD2.F32 R85, -RZ, R34.H1_H1 ;  /* 0x30000022ff557230 */ /* 0x000fe40000004100 */
[-C--:B------:R-:W-:Y:S01]  /*1220*/  FMUL.FTZ R40, R71, R64.reuse ;  /* 0x0000004047287220 */ /* 0x080fe20000410000 */
[----:B------:R-:W-:Y:S02]  /*1230*/  HADD2.F32 R35, -RZ, R16.H0_H0 ;  /* 0x20000010ff237230 */ /* 0x000fe40000004100 */
[-C--:B------:R-:W-:Y:S01]  /*1240*/  FMUL.FTZ R81, R73, R64.reuse ;  /* 0x0000004049517220 */ /* 0x080fe20000410000 */
[----:B------:R-:W-:Y:S02]  /*1250*/  HADD2.F32 R34, -RZ, R17.H0_H0 ;  /* 0x20000011ff227230 */ /* 0x000fe40000004100 */
[----:B------:R-:W-:Y:S01]  /*1260*/  FMUL.FTZ R74, R75, R64 ;  /* 0x000000404b4a7220 */ /* 0x000fe20000410000 */
[----:B-----5:R-:W-:Y:S01]  /*1270*/  FMUL.FTZ R71, R28, R41 ;  /* 0x000000291c477220 */ /* 0x020fe20000410000 */
[----:B------:R-:W-:Y:S01]  /*1280*/  FMUL.FTZ R73, R29, R40 ;  /* 0x000000281d497220 */ /* 0x000fe20000410000 */
[----:B------:R-:W-:Y:S01]  /*1290*/  FMUL.FTZ R68, R30, R81 ;  /* 0x000000511e447220 */ /* 0x000fe20000410000 */
[----:B------:R-:W-:Y:S01]  /*12a0*/  FMUL.FTZ R75, R31, R74 ;  /* 0x0000004a1f4b7220 */ /* 0x000fe20000410000 */
[----:B------:R-:W-:Y:S01]  /*12b0*/  FMUL.FTZ R29, R40, R79 ;  /* 0x0000004f281d7220 */ /* 0x000fe20000410000 */
[----:B------:R-:W-:Y:S01]  /*12c0*/  FMUL.FTZ R31, R74, R85 ;  /* 0x000000554a1f7220 */ /* 0x000fe20000410000 */
[----:B------:R-:W-:Y:S01]  /*12d0*/  FMUL.FTZ R28, R41, R35 ;  /* 0x00000023291c7220 */ /* 0x000fe20000410000 */
[----:B------:R-:W-:Y:S01]  /*12e0*/  FMUL.FTZ R30, R81, R34 ;  /* 0x00000022511e7220 */ /* 0x000fe20000410000 */
[----:B------:R-:W-:Y:S06]  /*12f0*/  BRA `(.L_x_5025) ;  /* 0x0000000000707947 */ /* 0x000fec0003800000 */
.L_x_5024:
        /* <DEDUP_REMOVED lines=27> */
[----:B------:R-:W-:-:S07]  /*14b0*/  FMUL.FTZ R31, R76, R81 ;  /* 0x000000514c1f7220 */ /* 0x000fce0000410000 */
.L_x_5025:
[----:B------:R-:W0:Y:S01]  /*14c0*/  @P1 LDC.64 R34, c[0x0][0x478] ;  /* 0x00011e00ff221b82 */ /* 0x000e220000000a00 */
[----:B------:R-:W-:-:S07]  /*14d0*/  IMAD.WIDE.U32 R32, R61, 0x10, R32 ;  /* 0x000000103d207825 */ /* 0x000fce00078e0020 */
[----:B------:R-:W1:Y:S01]  /*14e0*/  LDC.64 R40, c[0x0][0x468] ;  /* 0x00011a00ff287b82 */ /* 0x000e620000000a00 */
[----:B0-----:R-:W-:-:S05]  /*14f0*/  @P1 IMAD.WIDE.U32 R78, R67, 0x10, R34 ;  /* 0x00000010434e1825 */ /* 0x001fca00078e0022 */
[----:B------:R0:W-:Y:S01]  /*1500*/  @P1 STG.E.128 desc[UR6][R78.64], R36 ;  /* 0x000000244e001986 */ /* 0x0001e2000c101d06 */
[----:B-1----:R-:W-:-:S05]  /*1510*/  IMAD.WIDE.U32 R80, R67, 0x10, R40 ;  /* 0x0000001043507825 */ /* 0x002fca00078e0028 */
[----:B------:R0:W-:Y:S04]  /*1520*/  STG.E.128 desc[UR6][R80.64], R28 ;  /* 0x0000001c50007986 */ /* 0x0001e8000c101d06 */
[----:B------:R-:W5:Y:S01]  /*1530*/  LDG.E.128 R32, desc[UR6][R32.64] ;  /* 0x0000000620207981 */ /* 0x000f62000c1e1d00 */
[----:B------:R-:W-:Y:S05]  /*1540*/  @!P1 BRA `(.L_x_5026) ;  /* 0x0000000000749947 */ /* 0x000fea0003800000 */
[C-C-:B------:R-:W-:Y:S01]  /*1550*/  FFMA.FTZ R45, R70.reuse, R45, R77.reuse ;  /* 0x0000002d462d7223 */ /* 0x140fe2000001004d */
[C-C-:B------:R-:W-:Y:S01]  /*1560*/  FFMA.FTZ R44, R70.reuse, R44, R77.reuse ;  /* 0x0000002c462c7223 */ /* 0x140fe2000001004d */
[C-C-:B------:R-:W-:Y:S01]  /*1570*/  FFMA.FTZ R43, R70.reuse, R43, R77.reuse ;  /* 0x0000002b462b7223 */ /* 0x140fe2000001004d */
[----:B------:R-:W-:Y:S01]  /*1580*/  FFMA.FTZ R42, R70, R42, R77 ;  /* 0x0000002a462a7223 */ /* 0x000fe2000001004d */
[----:B0-----:R-:W-:Y:S01]  /*1590*/  FADD.FTZ R36, -R45, R66 ;  /* 0x000000422d247221 */ /* 0x001fe20000010100 */
        /* <DEDUP_REMOVED lines=9> */
[--C-:B------:R-:W-:Y:S02]  /*1630*/  HADD2.F32 R31, -RZ, R83.reuse.H1_H1 ;  /* 0x30000053ff1f7230 */ /* 0x100fe40000004100 */
        /* <DEDUP_REMOVED lines=14> */
.L_x_5026:
        /* <DEDUP_REMOVED lines=8> */
[C---:B0-----:R-:W-:Y:S01]  /*17a0*/  FMUL.FTZ R29, R65.reuse, R66 ;  /* 0x00000042411d7220 */ /* 0x041fe20000410000 */
[C---:B------:R-:W-:Y:S01]  /*17b0*/  FMUL.FTZ R31, R65.reuse, R44 ;  /* 0x0000002c411f7220 */ /* 0x040fe20000410000 */
[C---:B------:R-:W-:Y:S01]  /*17c0*/  FMUL.FTZ R43, R65.reuse, R46 ;  /* 0x0000002e412b7220 */ /* 0x040fe20000410000 */
[----:B------:R-:W-:Y:S01]  /*17d0*/  FMUL.FTZ R45, R65, R42 ;  /* 0x0000002a412d7220 */ /* 0x000fe20000410000 */
[-C--:B------:R-:W-:Y:S01]  /*17e0*/  FMUL.FTZ R47, R29, R64.reuse ;  /* 0x000000401d2f7220 */ /* 0x080fe20000410000 */
[----:B------:R-:W-:Y:S01]  /*17f0*/  FMUL.FTZ R30, R31, R64 ;  /* 0x000000401f1e7220 */ /* 0x000fe20000410000 */
[----:B------:R-:W-:-:S02]  /*1800*/  HADD2.F32 R29, -RZ, R83.H1_H1 ;  /* 0x30000053ff1d7230 */ /* 0x000fc40000004100 */
[-C--:B------:R-:W-:Y:S01]  /*1810*/  FMUL.FTZ R65, R43, R64.reuse ;  /* 0x000000402b417220 */ /* 0x080fe20000410000 */
[----:B------:R-:W-:Y:S02]  /*1820*/  HADD2.F32 R31, -RZ, R83.H0_H0 ;  /* 0x20000053ff1f7230 */ /* 0x000fe40000004100 */
[----:B------:R-:W-:Y:S01]  /*1830*/  FMUL.FTZ R64, R45, R64 ;  /* 0x000000402d407220 */ /* 0x000fe20000410000 */
[----:B------:R-:W-:Y:S02]  /*1840*/  HADD2.F32 R28, -RZ, R18.H0_H0 ;  /* 0x20000012ff1c7230 */ /* 0x000fe40000004100 */
[----:B-----5:R-:W-:Y:S01]  /*1850*/  FMUL.FTZ R42, R33, R30 ;  /* 0x0000001e212a7220 */ /* 0x020fe20000410000 */
[----:B------:R-:W-:Y:S02]  /*1860*/  HADD2.F32 R46, -RZ, R19.H0_H0 ;  /* 0x20000013ff2e7230 */ /* 0x000fe40000004100 */
[----:B------:R-:W-:Y:S01]  /*1870*/  FMUL.FTZ R29, R30, R29 ;  /* 0x0000001d1e1d7220 */ /* 0x000fe20000410000 */
[----:B------:R-:W-:Y:S01]  /*1880*/  FMUL.FTZ R43, R32, R47 ;  /* 0x0000002f202b7220 */ /* 0x000fe20000410000 */
[----:B------:R-:W-:Y:S01]  /*1890*/  FMUL.FTZ R45, R34, R65 ;  /* 0x00000041222d7220 */ /* 0x000fe20000410000 */
[----:B------:R-:W-:Y:S01]  /*18a0*/  FMUL.FTZ R44, R35, R64 ;  /* 0x00000040232c7220 */ /* 0x000fe20000410000 */
[----:B------:R-:W-:Y:S01]  /*18b0*/  FMUL.FTZ R31, R64, R31 ;  /* 0x0000001f401f7220 */ /* 0x000fe20000410000 */
[----:B------:R-:W-:Y:S01]  /*18c0*/  FMUL.FTZ R28, R47, R28 ;  /* 0x0000001c2f1c7220 */ /* 0x000fe20000410000 */
[----:B------:R-:W-:-:S07]  /*18d0*/  FMUL.FTZ R30, R65, R46 ;  /* 0x0000002e411e7220 */ /* 0x000fce0000410000 */
.L_x_5027:
[----:B------:R-:W0:Y:S01]  /*18e0*/  @P1 LDC.64 R32, c[0x0][0x478] ;  /* 0x00011e00ff201b82 */ /* 0x000e220000000a00 */
[----:B------:R-:W-:-:S04]  /*18f0*/  IMAD.WIDE.U32 R40, R61, 0x10, R40 ;  /* 0x000000103d287825 */ /* 0x000fc800078e0028 */
[----:B0-----:R-:W-:-:S05]  /*1900*/  @P1 IMAD.WIDE.U32 R32, R61, 0x10, R32 ;  /* 0x000000103d201825 */ /* 0x001fca00078e0020 */
[----:B------:R0:W-:Y:S04]  /*1910*/  @P1 STG.E.128 desc[UR6][R32.64], R36 ;  /* 0x0000002420001986 */ /* 0x0001e8000c101d06 */
[----:B------:R0:W-:Y:S01]  /*1920*/  STG.E.128 desc[UR6][R40.64], R28 ;  /* 0x0000001c28007986 */ /* 0x0001e2000c101d06 */
[----:B------:R-:W-:Y:S05]  /*1930*/  BRA `(.L_x_5028) ;  /* 0x0000000800207947 */ /* 0x000fea0003800000 */
.L_x_5023:
[----:B------:R-:W0:Y:S02]  /*1940*/  LDC.64 R32, c[0x0][0x390] ;  /* 0x0000e400ff207b82 */ /* 0x000e240000000a00 */
[----:B0-----:R-:W-:-:S06]  /*1950*/  IMAD.WIDE.U32 R28, R67, 0x10, R32 ;  /* 0x00000010431c7825 */ /* 0x001fcc00078e0020 */
[----:B------:R-:W5:Y:S01]  /*1960*/  LDG.E.128 R28, desc[UR6][R28.64] ;  /* 0x000000061c1c7981 */ /* 0x000f62000c1e1d00 */
[----:B------:R-:W-:-:S04]  /*1970*/  UISETP.NE.U32.AND UP0, UPT, UR14, URZ, UPT ;  /* 0x000000ff0e00728c */ /* 0x000fc8000bf05070 */
[----:B------:R-:W-:-:S09]  /*1980*/  UISETP.NE.AND.EX UP0, UPT, UR15, URZ, UPT, UP0 ;  /* 0x000000ff0f00728c */ /* 0x000fd2000bf05300 */
[----:B------:R-:W-:Y:S05]  /*1990*/  BRA.U UP0, `(.L_x_5029) ;  /* 0x0000000100747547 */ /* 0x000fea000b800000 */
        /* <DEDUP_REMOVED lines=29> */
.L_x_5029:
        /* <DEDUP_REMOVED lines=28> */
.L_x_5030:
[----:B------:R-:W-:Y:S01]  /*1d30*/  ISETP.NE.U32.AND P1, PT, RZ, UR14, PT ;  /* 0x0000000eff007c0c */ /* 0x000fe2000bf25070 */
[----:B------:R-:W0:Y:S01]  /*1d40*/  LDC.64 R40, c[0x0][0x468] ;  /* 0x00011a00ff287b82 */ /* 0x000e220000000a00 */
[----:B------:R-:W-:Y:S02]  /*1d50*/  IMAD.WIDE.U32 R32, R61, 0x10, R32 ;  /* 0x000000103d207825 */ /* 0x000fe400078e0020 */
[----:B------:R-:W-:-:S13]  /*1d60*/  ISETP.NE.AND.EX P1, PT, RZ, UR15, PT, P1 ;  /* 0x0000000fff007c0c */ /* 0x000fda000bf25310 */
[----:B------:R-:W1:Y:S01]  /*1d70*/  @P1 LDC.64 R78, c[0x0][0x478] ;  /* 0x00011e00ff4e1b82 */ /* 0x000e620000000a00 */
[----:B0-----:R-:W-:-:S04]  /*1d80*/  IMAD.WIDE.U32 R80, R67, 0x10, R40 ;  /* 0x0000001043507825 */ /* 0x001fc800078e0028 */
[----:B-1----:R-:W-:-:S05]  /*1d90*/  @P1 IMAD.WIDE.U32 R78, R67, 0x10, R78 ;  /* 0x00000010434e1825 */ /* 0x002fca00078e004e */
[----:B------:R0:W-:Y:S04]  /*1da0*/  @P1 STG.E.128 desc[UR6][R78.64], R36 ;  /* 0x000000244e001986 */ /* 0x0001e8000c101d06 */
[----:B------:R0:W-:Y:S04]  /*1db0*/  STG.E.128 desc[UR6][R80.64], R28 ;  /* 0x0000001c50007986 */ /* 0x0001e8000c101d06 */
[----:B------:R-:W5:Y:S01]  /*1dc0*/  LDG.E.128 R32, desc[UR6][R32.64] ;  /* 0x0000000620207981 */ /* 0x000f62000c1e1d00 */
[----:B------:R-:W-:Y:S05]  /*1dd0*/  @!P1 BRA `(.L_x_5031) ;  /* 0x0000000000749947 */ /* 0x000fea0003800000 */
        /* <DEDUP_REMOVED lines=8> */
[C---:B0-----:R-:W-:Y:S01]  /*1e60*/  FFMA.FTZ R36, R65.reuse, R45, R20 ;  /* 0x0000002d41247223 */ /* 0x041fe20000010014 */
[C---:B------:R-:W-:Y:S01]  /*1e70*/  FFMA.FTZ R37, R65.reuse, R44, R21 ;  /* 0x0000002c41257223 */ /* 0x040fe20000010015 */
[C---:B------:R-:W-:Y:S01]  /*1e80*/  FFMA.FTZ R38, R65.reuse, R43, R22 ;  /* 0x0000002b41267223 */ /* 0x040fe20000010016 */
[----:B------:R-:W-:Y:S01]  /*1e90*/  FFMA.FTZ R39, R65, R42, R23 ;  /* 0x0000002a41277223 */ /* 0x000fe20000010017 */
        /* <DEDUP_REMOVED lines=8> */
[-C--:B-----5:R-:W-:Y:S01]  /*1f20*/  FMUL.FTZ R43, R32, R29.reuse ;  /* 0x0000001d202b7220 */ /* 0x0a0fe20000410000 */
[----:B------:R-:W-:Y:S01]  /*1f30*/  FMUL.FTZ R28, R28, R29 ;  /* 0x0000001d1c1c7220 */ /* 0x000fe20000410000 */
[-C--:B------:R-:W-:Y:S01]  /*1f40*/  FMUL.FTZ R42, R33, R30.reuse ;  /* 0x0000001e212a7220 */ /* 0x080fe20000410000 */
[----:B------:R-:W-:Y:S01]  /*1f50*/  FMUL.FTZ R29, R31, R30 ;  /* 0x0000001e1f1d7220 */ /* 0x000fe20000410000 */
[-C--:B------:R-:W-:Y:S01]  /*1f60*/  FMUL.FTZ R44, R35, R46.reuse ;  /* 0x0000002e232c7220 */ /* 0x080fe20000410000 */
[-C--:B------:R-:W-:Y:S01]  /*1f70*/  FMUL.FTZ R45, R34, R47.reuse ;  /* 0x0000002f222d7220 */ /* 0x080fe20000410000 */
[----:B------:R-:W-:Y:S01]  /*1f80*/  FMUL.FTZ R31, R83, R46 ;  /* 0x0000002e531f7220 */ /* 0x000fe20000410000 */
[----:B------:R-:W-:Y:S01]  /*1f90*/  FMUL.FTZ R30, R66, R47 ;  /* 0x0000002f421e7220 */ /* 0x000fe20000410000 */
[----:B------:R-:W-:Y:S06]  /*1fa0*/  BRA `(.L_x_5032) ;  /* 0x0000000000707947 */ /* 0x000fec0003800000 */
.L_x_5031:
        /* <DEDUP_REMOVED lines=9> */
[C---:B0-----:R-:W-:Y:S01]  /*2040*/  FFMA.FTZ R29, R65.reuse, R44, R21 ;  /* 0x0000002c411d7223 */ /* 0x041fe20000010015 */
[C---:B------:R-:W-:Y:S01]  /*2050*/  FFMA.FTZ R43, R65.reuse, R43, R22 ;  /* 0x0000002b412b7223 */ /* 0x040fe20000010016 */
[----:B------:R-:W-:Y:S01]  /*2060*/  FFMA.FTZ R31, R65, R42, R23 ;  /* 0x0000002a411f7223 */ /* 0x000fe20000010017 */
[-C--:B------:R-:W-:Y:S01]  /*2070*/  FMUL.FTZ R47, R45, R64.reuse ;  /* 0x000000402d2f7220 */ /* 0x080fe20000410000 */
[-C--:B------:R-:W-:Y:S01]  /*2080*/  FMUL.FTZ R30, R29, R64.reuse ;  /* 0x000000401d1e7220 */ /* 0x080fe20000410000 */
[-C--:B------:R-:W-:Y:S01]  /*2090*/  FMUL.FTZ R65, R43, R64.reuse ;  /* 0x000000402b417220 */ /* 0x080fe20000410000 */
[----:B------:R-:W-:Y:S01]  /*20a0*/  FMUL.FTZ R64, R31, R64 ;  /* 0x000000401f407220 */ /* 0x000fe20000410000 */
[----:B------:R-:W-:-:S02]  /*20b0*/  HADD2.F32 R29, -RZ, R83.H1_H1 ;  /* 0x30000053ff1d7230 */ /* 0x000fc40000004100 */
[-C--:B-----5:R-:W-:Y:S01]  /*20c0*/  FMUL.FTZ R42, R33, R30.reuse ;  /* 0x0000001e212a7220 */ /* 0x0a0fe20000410000 */
[----:B------:R-:W-:Y:S02]  /*20d0*/  HADD2.F32 R31, -RZ, R83.H0_H0 ;  /* 0x20000053ff1f7230 */ /* 0x000fe40000004100 */
[----:B------:R-:W-:Y:S01]  /*20e0*/  FMUL.FTZ R43, R32, R47 ;  /* 0x0000002f202b7220 */ /* 0x000fe20000410000 */
[----:B------:R-:W-:Y:S02]  /*20f0*/  HADD2.F32 R28, -RZ, R18.H0_H0 ;  /* 0x20000012ff1c7230 */ /* 0x000fe40000004100 */
[----:B------:R-:W-:Y:S01]  /*2100*/  FMUL.FTZ R29, R29, R30 ;  /* 0x0000001e1d1d7220 */ /* 0x000fe20000410000 */
[----:B------:R-:W-:Y:S02]  /*2110*/  HADD2.F32 R46, -RZ, R19.H0_H0 ;  /* 0x20000013ff2e7230 */ /* 0x000fe40000004100 */
[----:B------:R-:W-:Y:S01]  /*2120*/  FMUL.FTZ R45, R34, R65 ;  /* 0x00000041222d7220 */ /* 0x000fe20000410000 */
[-C--:B------:R-:W-:Y:S01]  /*2130*/  FMUL.FTZ R44, R35, R64.reuse ;  /* 0x00000040232c7220 */ /* 0x080fe20000410000 */
[----:B------:R-:W-:Y:S01]  /*2140*/  FMUL.FTZ R31, R31, R64 ;  /* 0x000000401f1f7220 */ /* 0x000fe20000410000 */
[----:B------:R-:W-:Y:S01]  /*2150*/  FMUL.FTZ R28, R28, R47 ;  /* 0x0000002f1c1c7220 */ /* 0x000fe20000410000 */
[----:B------:R-:W-:-:S07]  /*2160*/  FMUL.FTZ R30, R46, R65 ;  /* 0x000000412e1e7220 */ /* 0x000fce0000410000 */
.L_x_5032:
[----:B------:R-:W0:Y:S01]  /*2170*/  @P1 LDC.64 R32, c[0x0][0x478] ;  /* 0x00011e00ff201b82 */ /* 0x000e220000000a00 */
[----:B------:R-:W-:-:S04]  /*2180*/  IMAD.WIDE.U32 R40, R61, 0x10, R40 ;  /* 0x000000103d287825 */ /* 0x000fc800078e0028 */
[----:B0-----:R-:W-:-:S05]  /*2190*/  @P1 IMAD.WIDE.U32 R32, R61, 0x10, R32 ;  /* 0x000000103d201825 */ /* 0x001fca00078e0020 */
[----:B------:R1:W-:Y:S04]  /*21a0*/  @P1 STG.E.128 desc[UR6][R32.64], R36 ;  /* 0x0000002420001986 */ /* 0x0003e8000c101d06 */
[----:B------:R1:W-:Y:S02]  /*21b0*/  STG.E.128 desc[UR6][R40.64], R28 ;  /* 0x0000001c28007986 */ /* 0x0003e4000c101d06 */
.L_x_5028:
[----:B01----:R-:W0:Y:S01]  /*21c0*/  LDC.64 R28, c[0x0][0x380] ;  /* 0x0000e000ff1c7b82 */ /* 0x003e220000000a00 */
        /* <DEDUP_REMOVED lines=8> */
[----:B0-----:R-:W-:-:S04]  /*2250*/  LEA R63, R28, R63, 0x2 ;  /* 0x0000003f1c3f7211 */ /* 0x001fc800078e10ff */
[----:B------:R-:W-:-:S13]  /*2260*/  ISETP.GE.AND P1, PT, R63, R29, PT ;  /* 0x0000001d3f00720c */ /* 0x000fda0003f26270 */
[----:B------:R-:W-:Y:S05]  /*2270*/  @!P1 BRA `(.L_x_5033) ;  /* 0xffffffe000509947 */ /* 0x000fea000383ffff */
[----:B------:R-:W-:Y:S05]  /*2280*/  BSYNC B1 ;  /* 0x0000000000017941 */ /* 0x000fea0003800000 */
.L_x_5019:
        /* <DEDUP_REMOVED lines=20> */
.L_x_5018:
[----:B------:R-:W-:Y:S05]  /*23d0*/  BSYNC B0 ;  /* 0x0000000000007941 */ /* 0x000fea0003800000 */
.L_x_5017:
[----:B------:R-:W0:Y:S01]  /*23e0*/  S2R R13, SR_CgaCtaId ;  /* 0x00000000000d7919 */ /* 0x000e220000008800 */
[C---:B------:R-:W-:Y:S01]  /*23f0*/  SHF.L.U32 R3, R0.reuse, 0x5, RZ ;  /* 0x0000000500037819 */ /* 0x040fe200000006ff */
[----:B------:R-:W-:Y:S05]  /*2400*/  WARPSYNC.ALL ;  /* 0x0000000000007948 */ /* 0x000fea0003800000 */
[----:B------:R-:W-:Y:S01]  /*2410*/  SHF.L.U32 R2, R0, 0x4, RZ ;  /* 0x0000000400027819 */ /* 0x000fe200000006ff */
[----:B------:R-:W1:Y:S01]  /*2420*/  S2UR UR13, SR_CTAID.X ;  /* 0x00000000000d79c3 */ /* 0x000e620000002500 */
[----:B------:R-:W-:Y:S01]  /*2430*/  MOV R12, 0x400 ;  /* 0x00000400000c7802 */ /* 0x000fe20000000f00 */
[----:B------:R-:W2:Y:S01]  /*2440*/  LDCU.128 UR16, c[0x0][0x440] ;  /* 0x00008800ff1077ac */ /* 0x000ea20008000c00 */
[----:B------:R-:W-:Y:S01]  /*2450*/  LOP3.LUT R3, R3, 0xc00, RZ, 0xc0, !PT ;  /* 0x00000c0003037812 */ /* 0x000fe200078ec0ff */
[----:B------:R-:W3:Y:S03]  /*2460*/  LDCU.64 UR4, c[0x0][0x460] ;  /* 0x00008c00ff0477ac */ /* 0x000ee60008000a00 */
[----:B------:R-:W-:-:S02]  /*2470*/  LOP3.LUT R2, R3, 0x1f0, R2, 0xf8, !PT ;  /* 0x000001f003027812 */ /* 0x000fc400078ef802 */
[----:B0-----:R-:W-:-:S04]  /*2480*/  LEA R13, R13, R12, 0x18 ;  /* 0x0000000c0d0d7211 */ /* 0x001fc800078ec0ff */
[-C--:B------:R-:W-:Y:S02]  /*2490*/  IADD3 R2, PT, PT, R2, R13.reuse, RZ ;  /* 0x0000000d02027210 */ /* 0x080fe40007ffe0ff */
[----:B------:R-:W-:-:S03]  /*24a0*/  LEA R13, R0, R13, 0x2 ;  /* 0x0000000d000d7211 */ /* 0x000fc600078e10ff */
[----:B------:R-:W-:Y:S04]  /*24b0*/  STS.128 [R2], R20 ;  /* 0x0000001402007388 */ /* 0x000fe80000000c00 */
[----:B------:R0:W-:Y:S01]  /*24c0*/  STS.128 [R2+0x200], R24 ;  /* 0x0002001802007388 */ /* 0x0001e20000000c00 */
        /* <DEDUP_REMOVED lines=8> */
[----:B------:R-:W-:Y:S04]  /*2550*/  LDS R34, [R13+0xc00] ;  /* 0x000c00000d227984 */ /* 0x000fe80000000800 */
[----:B------:R-:W1:Y:S01]  /*2560*/  LDS R21, [R13+0xe00] ;  /* 0x000e00000d157984 */ /* 0x000e620000000800 */
[----:B------:R-:W-:Y:S01]  /*2570*/  BAR.SYNC.DEFER_BLOCKING 0x0 ;  /* 0x0000000000007b1d */ /* 0x000fe20000010000 */
[----:B0-----:R-:W-:-:S04]  /*2580*/  FADD.FTZ R3, RZ, R3 ;  /* 0x00000003ff037221 */ /* 0x001fc80000010000 */
[----:B----4-:R-:W-:Y:S01]  /*2590*/  FADD.FTZ R3, R3, R14 ;  /* 0x0000000e03037221 */ /* 0x010fe20000010000 */
[----:B-----5:R-:W-:-:S04]  /*25a0*/  FADD.FTZ R12, RZ, R12 ;  /* 0x0000000cff0c7221 */ /* 0x020fc80000010000 */
[----:B--2---:R-:W-:Y:S01]  /*25b0*/  FADD.FTZ R12, R12, R15 ;  /* 0x0000000f0c0c7221 */ /* 0x004fe20000010000 */
[----:B------:R0:W-:Y:S01]  /*25c0*/  STS.128 [R2], R8 ;  /* 0x0000000802007388 */ /* 0x0001e20000000c00 */
[----:B---3--:R-:W-:-:S03]  /*25d0*/  FADD.FTZ R3, R3, R32 ;  /* 0x0000002003037221 */ /* 0x008fc60000010000 */
[----:B------:R-:W-:Y:S01]  /*25e0*/  STS.128 [R2+0x200], R28 ;  /* 0x0002001c02007388 */ /* 0x000fe20000000c00 */
[----:B-1----:R-:W-:Y:S01]  /*25f0*/  FADD.FTZ R12, R12, R33 ;  /* 0x000000210c0c7221 */ /* 0x002fe20000010000 */
[----:B------:R-:W-:Y:S03]  /*2600*/  BAR.SYNC.DEFER_BLOCKING 0x0 ;  /* 0x0000000000007b1d */ /* 0x000fe60000010000 */
[----:B------:R-:W-:Y:S01]  /*2610*/  FADD.FTZ R21, R12, R21 ;  /* 0x000000150c157221 */ /* 0x000fe20000010000 */
[----:B0-----:R-:W-:Y:S01]  /*2620*/  FADD.FTZ R9, R3, R34 ;  /* 0x0000002203097221 */ /* 0x001fe20000010000 */
[----:B------:R-:W-:-:S05]  /*2630*/  IMAD R3, R24, UR13, RZ ;  /* 0x0000000d18037c24 */ /* 0x000fca000f8e02ff */
[----:B------:R-:W-:-:S04]  /*2640*/  IADD3 R0, P0, PT, R3, R0, RZ ;  /* 0x0000000003007210 */ /* 0x000fc80007f1e0ff */
[----:B------:R-:W-:Y:S01]  /*2650*/  IADD3.X R3, PT, PT, RZ, RZ, RZ, P0, !PT ;  /* 0x000000ffff037210 */ /* 0x000fe200007fe4ff */
        /* <DEDUP_REMOVED lines=20> */
[C---:B0-----:R-:W-:Y:S02]  /*27a0*/  SHF.L.U32 R6, R0.reuse, 0x2, RZ ;  /* 0x0000000200067819 */ /* 0x041fe400000006ff */
[----:B------:R-:W-:Y:S02]  /*27b0*/  SHF.L.U64.HI R0, R0, 0x2, R3 ;  /* 0x0000000200007819 */ /* 0x000fe40000010203 */
[----:B------:R-:W-:-:S02]  /*27c0*/  IADD3 R2, P0, PT, R6, UR18, RZ ;  /* 0x0000001206027c10 */ /* 0x000fc4000ff1e0ff */
[C---:B------:R-:W-:Y:S02]  /*27d0*/  IADD3 R4, P1, PT, R6.reuse, UR16, RZ ;  /* 0x0000001006047c10 */ /* 0x040fe4000ff3e0ff */
[----:B------:R-:W-:Y:S02]  /*27e0*/  IADD3 R6, P2, PT, R6, UR4, RZ ;  /* 0x0000000406067c10 */ /* 0x000fe4000ff5e0ff */
[C---:B------:R-:W-:Y:S01]  /*27f0*/  IADD3.X R3, PT, PT, R0.reuse, UR19, RZ, P0, !PT ;  /* 0x0000001300037c10 */ /* 0x040fe200087fe4ff */
[----:B------:R-:W0:Y:S01]  /*2800*/  LDS R8, [R13] ;  /* 0x000000000d087984 */ /* 0x000e220000000800 */
[C---:B------:R-:W-:Y:S02]  /*2810*/  IADD3.X R5, PT, PT, R0.reuse, UR17, RZ, P1, !PT ;  /* 0x0000001100057c10 */ /* 0x040fe40008ffe4ff */
[----:B------:R-:W-:Y:S01]  /*2820*/  IADD3.X R7, PT, PT, R0, UR5, RZ, P2, !PT ;  /* 0x0000000500077c10 */ /* 0x000fe200097fe4ff */
[----:B------:R-:W1:Y:S04]  /*2830*/  LDS R10, [R13+0x200] ;  /* 0x000200000d0a7984 */ /* 0x000e680000000800 */
[----:B------:R-:W2:Y:S04]  /*2840*/  LDS R11, [R13+0x400] ;  /* 0x000400000d0b7984 */ /* 0x000ea80000000800 */
[----:B------:R-:W3:Y:S04]  /*2850*/  LDS R29, [R13+0x600] ;  /* 0x000600000d1d7984 */ /* 0x000ee80000000800 */
[----:B------:R-:W4:Y:S04]  /*2860*/  LDS R31, [R13+0x800] ;  /* 0x000800000d1f7984 */ /* 0x000f280000000800 */
[----:B------:R-:W5:Y:S04]  /*2870*/  LDS R17, [R13+0xa00] ;  /* 0x000a00000d117984 */ /* 0x000f680000000800 */
[----:B------:R-:W5:Y:S04]  /*2880*/  LDS R41, [R13+0xc00] ;  /* 0x000c00000d297984 */ /* 0x000f680000000800 */
[----:B------:R-:W5:Y:S04]  /*2890*/  LDS R19, [R13+0xe00] ;  /* 0x000e00000d137984 */ /* 0x000f680000000800 */
[----:B------:R-:W-:Y:S04]  /*28a0*/  STG.E desc[UR6][R2.64], R37 ;  /* 0x0000002502007986 */ /* 0x000fe8000c101906 */
[----:B------:R-:W-:Y:S01]  /*28b0*/  STG.E desc[UR6][R4.64], R9 ;  /* 0x0000000904007986 */ /* 0x000fe2000c101906 */
[----:B0-----:R-:W-:Y:S01]  /*28c0*/  FADD.FTZ R8, RZ, R8 ;  /* 0x00000008ff087221 */ /* 0x001fe20000010000 */
[----:B-1----:R-:W-:-:S03]  /*28d0*/  FADD.FTZ R10, RZ, R10 ;  /* 0x0000000aff0a7221 */ /* 0x002fc60000010000 */
        /* <DEDUP_REMOVED lines=11> */
.L_x_5022:
        /* <DEDUP_REMOVED lines=8> */
.L_x_5035:
[----:B------:R-:W-:Y:S05]  /*2a10*/  BSYNC B2 ;  /* 0x0000000000027941 */ /* 0x000fea0003800000 */
.L_x_5034:
        /* <DEDUP_REMOVED lines=8> */
.L_x_5036:
[----:B------:R-:W-:Y:S01]  /*2aa0*/  FADD.FTZ R30, R28, R75 ;  /* 0x0000004b1c1e7221 */ /* 0x000fe20000010000 */
[----:B------:R-:W-:-:S04]  /*2ab0*/  HFMA2 R81, -RZ, RZ, 0, 1.1920928955078125e-07 ;  /* 0x00000002ff517431 */ /* 0x000fc800000001ff */
[----:B------:R-:W-:Y:S02]  /*2ac0*/  MOV R80, R30 ;  /* 0x0000001e00507202 */ /* 0x000fe40000000f00 */
[----:B------:R-:W-:-:S07]  /*2ad0*/  MOV R29, R79 ;  /* 0x0000004f001d7202 */ /* 0x000fce0000000f00 */
[----:B------:R-:W-:Y:S05]  /*2ae0*/  WARPSYNC.COLLECTIVE R77, `(.L_x_5037) ;  /* 0x000000004d087348 */ /* 0x000fea0003c00000 */
[----:B------:R0:W1:Y:S02]  /*2af0*/  SHFL.BFLY P3, R79, R80, R81, R84 ;  /* 0x0c000051504f7389 */ /* 0x0000640000060054 */
[----:B01----:R-:W-:Y:S05]  /*2b00*/  ENDCOLLECTIVE ;  /* 0x000000000000791b */ /* 0x003fea0003800000 */
.L_x_5037:
[----:B------:R-:W-:-:S05]  /*2b10*/  FADD.FTZ R31, R29, R70 ;  /* 0x000000461d1f7221 */ /* 0x000fca0000010000 */
[----:B------:R-:W-:Y:S02]  /*2b20*/  MOV R80, R31 ;  /* 0x0000001f00507202 */ /* 0x000fe40000000f00 */
[----:B------:R-:W-:-:S07]  /*2b30*/  MOV R29, R79 ;  /* 0x0000004f001d7202 */ /* 0x000fce0000000f00 */
[----:B------:R-:W-:Y:S05]  /*2b40*/  WARPSYNC.COLLECTIVE R77, `(.L_x_5038) ;  /* 0x000000004d087348 */ /* 0x000fea0003c00000 */
[----:B------:R0:W1:Y:S02]  /*2b50*/  SHFL.BFLY P3, R79, R80, R81, R84 ;  /* 0x0c000051504f7389 */ /* 0x0000640000060054 */
[----:B01----:R-:W-:Y:S05]  /*2b60*/  ENDCOLLECTIVE ;  /* 0x000000000000791b */ /* 0x003fea0003800000 */
.L_x_5038:
[----:B------:R-:W-:Y:S01]  /*2b70*/  FADD.FTZ R32, R30, R29 ;  /* 0x0000001d1e207221 */ /* 0x000fe20000010000 */
[----:B------:R-:W-:-:S04]  /*2b80*/  HFMA2 R81, -RZ, RZ, 0, 2.384185791015625e-07 ;  /* 0x00000004ff517431 */ /* 0x000fc800000001ff */
[----:B------:R-:W-:Y:S02]  /*2b90*/  MOV R80, R32 ;  /* 0x0000002000507202 */ /* 0x000fe40000000f00 */
[----:B------:R-:W-:-:S07]  /*2ba0*/  MOV R28, R79 ;  /* 0x0000004f001c7202 */ /* 0x000fce0000000f00 */
[----:B------:R-:W-:Y:S05]  /*2bb0*/  WARPSYNC.COLLECTIVE R77, `(.L_x_5039) ;  /* 0x000000004d087348 */ /* 0x000fea0003c00000 */
[----:B------:R0:W1:Y:S02]  /*2bc0*/  SHFL.BFLY P3, R79, R80, R81, R84 ;  /* 0x0c000051504f7389 */ /* 0x0000640000060054 */
[----:B01----:R-:W-:Y:S05]  /*2bd0*/  ENDCOLLECTIVE ;  /* 0x000000000000791b */ /* 0x003fea0003800000 */
.L_x_5039:
[----:B------:R-:W-:-:S05]  /*2be0*/  FADD.FTZ R33, R31, R28 ;  /* 0x0000001c1f217221 */ /* 0x000fca0000010000 */
[----:B------:R-:W-:Y:S02]  /*2bf0*/  MOV R80, R33 ;  /* 0x0000002100507202 */ /* 0x000fe40000000f00 */
[----:B------:R-:W-:-:S07]  /*2c00*/  MOV R29, R79 ;  /* 0x0000004f001d7202 */ /* 0x000fce0000000f00 */
[----:B------:R-:W-:Y:S05]  /*2c10*/  WARPSYNC.COLLECTIVE R77, `(.L_x_5040) ;  /* 0x000000004d087348 */ /* 0x000fea0003c00000 */
[----:B------:R0:W1:Y:S02]  /*2c20*/  SHFL.BFLY P3, R79, R80, R81, R84 ;  /* 0x0c000051504f7389 */ /* 0x0000640000060054 */
[----:B01----:R-:W-:Y:S05]  /*2c30*/  ENDCOLLECTIVE ;  /* 0x000000000000791b */ /* 0x003fea0003800000 */
.L_x_5040:
[----:B------:R-:W-:Y:S01]  /*2c40*/  FADD.FTZ R35, R32, R29 ;  /* 0x0000001d20237221 */ /* 0x000fe20000010000 */
[----:B------:R-:W-:-:S04]  /*2c50*/  HFMA2 R81, -RZ, RZ, 0, 4.76837158203125e-07 ;  /* 0x00000008ff517431 */ /* 0x000fc800000001ff */
[----:B------:R-:W-:Y:S02]  /*2c60*/  MOV R80, R35 ;  /* 0x0000002300507202 */ /* 0x000fe40000000f00 */
[----:B------:R-:W-:-:S07]  /*2c70*/  MOV R28, R79 ;  /* 0x0000004f001c7202 */ /* 0x000fce0000000f00 */
[----:B------:R-:W-:Y:S05]  /*2c80*/  WARPSYNC.COLLECTIVE R77, `(.L_x_5041) ;  /* 0x000000004d087348 */ /* 0x000fea0003c00000 */
[----:B------:R0:W1:Y:S02]  /*2c90*/  SHFL.BFLY P3, R79, R80, R81, R84 ;  /* 0x0c000051504f7389 */ /* 0x0000640000060054 */
[----:B01----:R-:W-:Y:S05]  /*2ca0*/  ENDCOLLECTIVE ;  /* 0x000000000000791b */ /* 0x003fea0003800000 */
.L_x_5041:
[----:B------:R-:W-:-:S05]  /*2cb0*/  FADD.FTZ R75, R33, R28 ;  /* 0x0000001c214b7221 */ /* 0x000fca0000010000 */
[----:B------:R-:W-:Y:S02]  /*2cc0*/  MOV R80, R75 ;  /* 0x0000004b00507202 */ /* 0x000fe40000000f00 */
[----:B------:R-:W-:-:S07]  /*2cd0*/  MOV R28, R79 ;  /* 0x0000004f001c7202 */ /* 0x000fce0000000f00 */
[----:B------:R-:W-:Y:S05]  /*2ce0*/  WARPSYNC.COLLECTIVE R77, `(.L_x_5042) ;  /* 0x000000004d087348 */ /* 0x000fea0003c00000 */
[----:B------:R0:W1:Y:S02]  /*2cf0*/  SHFL.BFLY P3, R79, R80, R81, R84 ;  /* 0x0c000051504f7389 */ /* 0x0000640000060054 */
[----:B01----:R-:W-:Y:S05]  /*2d00*/  ENDCOLLECTIVE ;  /* 0x000000000000791b */ /* 0x003fea0003800000 */
.L_x_5042:
[----:B------:R-:W-:Y:S01]  /*2d10*/  FADD.FTZ R28, R35, R28 ;  /* 0x0000001c231c7221 */ /* 0x000fe20000010000 */
[----:B------:R-:W-:-:S04]  /*2d20*/  HFMA2 R81, -RZ, RZ, 0, 9.5367431640625e-07 ;  /* 0x00000010ff517431 */ /* 0x000fc800000001ff */
[----:B------:R-:W-:Y:S02]  /*2d30*/  MOV R80, R28 ;  /* 0x0000001c00507202 */ /* 0x000fe40000000f00 */
[----:B------:R-:W-:-:S07]  /*2d40*/  MOV R70, R79 ;  /* 0x0000004f00467202 */ /* 0x000fce0000000f00 */
[----:B------:R-:W-:Y:S05]  /*2d50*/  WARPSYNC.COLLECTIVE R77, `(.L_x_5043) ;  /* 0x000000004d087348 */ /* 0x000fea0003c00000 */
[----:B------:R0:W1:Y:S02]  /*2d60*/  SHFL.BFLY P3, R79, R80, R81, R84 ;  /* 0x0c000051504f7389 */ /* 0x0000640000060054 */
[----:B01----:R-:W-:Y:S05]  /*2d70*/  ENDCOLLECTIVE ;  /* 0x000000000000791b */ /* 0x003fea0003800000 */
.L_x_5043:
[----:B------:R-:W-:-:S05]  /*2d80*/  FADD.FTZ R29, R75, R70 ;  /* 0x000000464b1d7221 */ /* 0x000fca0000010000 */
[----:B------:R-:W-:Y:S02]  /*2d90*/  MOV R80, R29 ;  /* 0x0000001d00507202 */ /* 0x000fe40000000f00 */
[----:B------:R-:W-:-:S07]  /*2da0*/  MOV R31, R79 ;  /* 0x0000004f001f7202 */ /* 0x000fce0000000f00 */
[----:B------:R-:W-:Y:S05]  /*2db0*/  WARPSYNC.COLLECTIVE R77, `(.L_x_5044) ;  /* 0x000000004d087348 */ /* 0x000fea0003c00000 */
[----:B------:R0:W1:Y:S02]  /*2dc0*/  SHFL.BFLY P3, R79, R80, R81, R84 ;  /* 0x0c000051504f7389 */ /* 0x0000640000060054 */
[----:B01----:R-:W-:Y:S05]  /*2dd0*/  ENDCOLLECTIVE ;  /* 0x000000000000791b */ /* 0x003fea0003800000 */
.L_x_5044:
[----:B------:R-:W-:Y:S01]  /*2de0*/  MOV R30, R79 ;  /* 0x0000004f001e7202 */ /* 0x000fe20000000f00 */
[----:B------:R-:W-:Y:S06]  /*2df0*/  BRA `(.L_x_5045) ;  /* 0xffffffe0009c7947 */ /* 0x000fec000383ffff */
.L_x_5046:
        /* <DEDUP_REMOVED lines=16> */
.L_x_6501:


//--------------------- .text._ZN10layer_norm13ln_bwd_kernelINS_13Kernel_traitsI6__halfffffjLj256ELj1ELj4ELj1ELj16ENS_18Kernel_traits_baseILj256ES2_ffffjLj128EEEEELb0ELb1ELb1ELb0EEEvNS_9BwdParamsE --------------------------
	.section	.text._ZN10layer_norm13ln_bwd_kernelINS_13Kernel_traitsI6__halfffffjLj256ELj1ELj4ELj1ELj16ENS_18Kernel_traits_baseILj256ES2_ffffjLj128EEEEELb0ELb1ELb1ELb0EEEvNS_9BwdParamsE,"ax",@progbits
	.align	128
        .global         _ZN10layer_norm13ln_bwd_kernelINS_13Kernel_traitsI6__halfffffjLj256ELj1ELj4ELj1ELj16ENS_18Kernel_traits_baseILj256ES2_ffffjLj128EEEEELb0ELb1ELb1ELb0EEEvNS_9BwdParamsE
        .type           _ZN10layer_norm13ln_bwd_kernelINS_13Kernel_traitsI6__halfffffjLj256ELj1ELj4ELj1ELj16ENS_18Kernel_traits_baseILj256ES2_ffffjLj128EEEEELb0ELb1ELb1ELb0EEEvNS_9BwdParamsE,@function
        .size           _ZN10layer_norm13ln_bwd_kernelINS_13Kernel_traitsI6__halfffffjLj256ELj1ELj4ELj1ELj16ENS_18Kernel_traits_baseILj256ES2_ffffjLj128EEEEELb0ELb1ELb1ELb0EEEvNS_9BwdParamsE,(.L_x_6502 - _ZN10layer_norm13ln_bwd_kernelINS_13Kernel_traitsI6__halfffffjLj256ELj1ELj4ELj1ELj16ENS_18Kernel_traits_baseILj256ES2_ffffjLj128EEEEELb0ELb1ELb1ELb0EEEvNS_9BwdParamsE)
        .other          _ZN10layer_norm13ln_bwd_kernelINS_13Kernel_traitsI6__halfffffjLj256ELj1ELj4ELj1ELj16ENS_18Kernel_traits_baseILj256ES2_ffffjLj128EEEEELb0ELb1ELb1ELb0EEEvNS_9BwdParamsE,@"STO_CUDA_ENTRY STV_DEFAULT"
_ZN10layer_norm13ln_bwd_kernelINS_13Kernel_traitsI6__halfffffjLj256ELj1ELj4ELj1ELj16ENS_18Kernel_traits_baseILj256ES2_ffffjLj128EEEEELb0ELb1ELb1ELb0EEEvNS_9BwdParamsE:
.text._ZN10layer_norm13ln_bwd_kernelINS_13Kernel_traitsI6__halfffffjLj256ELj1ELj4ELj1ELj16ENS_18Kernel_traits_baseILj256ES2_ffffjLj128EEEEELb0ELb1ELb1ELb0EEEvNS_9BwdParamsE:
[----:B------:R-:W-:Y:S01]  /*0000*/  LDC R1, c[0x0][0x37c] ;  /* 0x0000df00ff017b82 */ /* 0x000fe20000000800 */
[----:B------:R-:W0:Y:S01]  /*0010*/  S2R R61, SR_TID.X ;  /* 0x00000000003d7919 */ /* 0x000e220000002100 */
[----:B------:R-:W1:Y:S01]  /*0020*/  LDCU UR4, c[0x0][0x388] ;  /* 0x00007100ff0477ac */ /* 0x000e620008000800 */
[----:B------:R-:W2:Y:S01]  /*0030*/  LDCU.64 UR6, c[0x0][0x358] ;  /* 0x00006b00ff0677ac */ /* 0x000ea20008000a00 */
[----:B------:R-:W3:Y:S01]  /*0040*/  LDCU UR5, c[0x0][0x384] ;  /* 0x00007080ff0577ac */ /* 0x000ee20008000800 */
[----:B------:R-:W4:Y:S01]  /*0050*/  LDCU UR14, c[0x0][0x40c] ;  /* 0x00008180ff0e77ac */ /* 0x000f220008000800 */
[----:B------:R-:W0:Y:S01]  /*0060*/  LDCU UR15, c[0x0][0x388] ;  /* 0x00007100ff0f77ac */ /* 0x000e220008000800 */
[----:B-1----:R-:W-:Y:S01]  /*0070*/  MOV R62, UR4 ;  /* 0x00000004003e7c02 */ /* 0x002fe20008000f00 */
[----:B------:R-:W1:Y:S03]  /*0080*/  LDCU.U8 UR8, c[0x0][0x410] ;  /* 0x00008200ff0877ac */ /* 0x000e660008000000 */
[----:B------:R-:W-:Y:S01]  /*0090*/  SHF.R.S32.HI R5, RZ, 0x1f, R62 ;  /* 0x0000001fff057819 */ /* 0x000fe2000001143e */
[----:B------:R-:W1:Y:S03]  /*00a0*/  LDCU UR9, c[0x0][0x400] ;  /* 0x00008000ff0977ac */ /* 0x000e660008000800 */
[----:B------:R-:W-:Y:S01]  /*00b0*/  LEA.HI R5, R5, R62, RZ, 0x2 ;  /* 0x0000003e05057211 */ /* 0x000fe200078f10ff */
[----:B------:R-:W1:Y:S01]  /*00c0*/  LDCU.64 UR12, c[0x0][0x438] ;  /* 0x00008700ff0c77ac */ /* 0x000e620008000a00 */
[----:B0-----:R-:W-:Y:S01]  /*00d0*/  LOP3.LUT R13, R61, 0x1f, RZ, 0xc0, !PT ;  /* 0x0000001f3d0d7812 */ /* 0x001fe200078ec0ff */
[----:B------:R-:W0:Y:S03]  /*00e0*/  LDCU.64 UR20, c[0x0][0x478] ;  /* 0x00008f00ff1477ac */ /* 0x000e260008000a00 */
[----:B------:R-:W-:Y:S01]  /*00f0*/  LOP3.LUT R60, R13, 0x1f, RZ, 0x3c, !PT ;  /* 0x0000001f0d3c7812 */ /* 0x000fe200078e3cff */
[----:B------:R-:W0:Y:S03]  /*0100*/  LDCU.64 UR10, c[0x0][0x3c0] ;  /* 0x00007800ff0a77ac */ /* 0x000e260008000a00 */
[----:B------:R-:W-:-:S04]  /*0110*/  LEA.HI.SX32 R60, R5, R60, 0x1e ;  /* 0x0000003c053c7211 */ /* 0x000fc800078ff2ff */
[C---:B------:R-:W-:Y:S01]  /*0120*/  ISETP.GE.U32.AND P0, PT, R60.reuse, 0x20, PT ;  /* 0x000000203c00780c */ /* 0x040fe20003f06070 */
[----:B------:R-:W2:Y:S01]  /*0130*/  S2UR UR4, SR_CTAID.X ;  /* 0x00000000000479c3 */ /* 0x000ea20000002500 */
[----:B------:R-:W-:-:S11]  /*0140*/  ISETP.GE.U32.AND P1, PT, R60, 0x40, PT ;  /* 0x000000403c00780c */ /* 0x000fd60003f26070 */
[----:B------:R-:W3:Y:S08]  /*0150*/  @P0 LDC.64 R4, c[0x0][0x3d0] ;  /* 0x0000f400ff040b82 */ /* 0x000ef00000000a00 */
[----:B------:R-:W4:Y:S01]  /*0160*/  @P0 LDC.64 R6, c[0x0][0x3e8] ;  /* 0x0000fa00ff060b82 */ /* 0x000f220000000a00 */
[----:B------:R-:W-:-:S07]  /*0170*/  SHF.R.U32.HI R59, RZ, 0x5, R61 ;  /* 0x00000005ff3b7819 */ /* 0x000fce000001163d */
[----:B------:R-:W1:Y:S01]  /*0180*/  @P1 LDC.64 R8, c[0x0][0x3d0] ;  /* 0x0000f400ff081b82 */ /* 0x000e620000000a00 */
[----:B--2---:R-:W-:-:S07]  /*0190*/  USHF.L.U32 UR4, UR4, 0x2, URZ ;  /* 0x0000000204047899 */ /* 0x004fce00080006ff */
[----:B------:R-:W2:Y:S01]  /*01a0*/  @P1 LDC.64 R10, c[0x0][0x3e8] ;  /* 0x0000fa00ff0a1b82 */ /* 0x000ea20000000a00 */
[----:B---3--:R-:W-:Y:S01]  /*01b0*/  @P0 IMAD.WIDE.U32 R4, R13, 0x8, R4 ;  /* 0x000000080d040825 */ /* 0x008fe200078e0004 */
[----:B------:R-:W-:-:S04]  /*01c0*/  LOP3.LUT R59, R59, UR4, RZ, 0xfc, !PT ;  /* 0x000000043b3b7c12 */ /* 0x000fc8000f8efcff */
[----:B------:R3:W5:Y:S01]  /*01d0*/  @P0 LDG.E.64 R28, desc[UR6][R4.64] ;  /* 0x00000006041c0981 */ /* 0x000762000c1e1b00 */
[C---:B----4-:R-:W-:Y:S01]  /*01e0*/  @P0 IMAD.WIDE.U32 R6, R13.reuse, 0x8, R6 ;  /* 0x000000080d060825 */ /* 0x050fe200078e0006 */
[----:B------:R-:W-:-:S04]  /*01f0*/  @P0 LOP3.LUT R13, R13, 0x20, RZ, 0xfc, !PT ;  /* 0x000000200d0d0812 */ /* 0x000fc800078efcff */
[----:B------:R4:W5:Y:S01]  /*0200*/  @P0 LDG.E.64 R30, desc[UR6][R6.64] ;  /* 0x00000006061e0981 */ /* 0x000962000c1e1b00 */
[----:B------:R-:W-:Y:S01]  /*0210*/  ISETP.GE.AND P0, PT, R59, UR5, PT ;  /* 0x000000053b007c0c */ /* 0x000fe2000bf06270 */
[C---:B-1----:R-:W-:Y:S01]  /*0220*/  @P1 IMAD.WIDE.U32 R8, R13.reuse, 0x8, R8 ;  /* 0x000000080d081825 */ /* 0x042fe200078e0008 */
[----:B------:R-:W-:Y:S01]  /*0230*/  BSSY B0, `(.L_x_5047) ;  /* 0x000028b000007945 */ /* 0x000fe20003800000 */
[----:B---3--:R-:W-:Y:S02]  /*0240*/  CS2R R4, SRZ ;  /* 0x0000000000047805 */ /* 0x008fe4000001ff00 */
[----:B------:R-:W-:Y:S02]  /*0250*/  CS2R R14, SRZ ;  /* 0x00000000000e7805 */ /* 0x000fe4000001ff00 */
[----:B------:R-:W-:Y:S01]  /*0260*/  CS2R R16, SRZ ;  /* 0x0000000000107805 */ /* 0x000fe2000001ff00 */
[----:B------:R1:W5:Y:S01]  /*0270*/  @P1 LDG.E.64 R32, desc[UR6][R8.64] ;  /* 0x0000000608201981 */ /* 0x000362000c1e1b00 */
[----:B--2---:R-:W-:Y:S01]  /*0280*/  @P1 IMAD.WIDE.U32 R10, R13, 0x8, R10 ;  /* 0x000000080d0a1825 */ /* 0x004fe200078e000a */
[----:B----4-:R-:W-:-:S02]  /*0290*/  CS2R R6, SRZ ;  /* 0x0000000000067805 */ /* 0x010fc4000001ff00 */
[----:B------:R-:W-:Y:S02]  /*02a0*/  CS2R R12, SRZ ;  /* 0x00000000000c7805 */ /* 0x000fe4000001ff00 */
[----:B------:R-:W-:Y:S02]  /*02b0*/  CS2R R18, SRZ ;  /* 0x0000000000127805 */ /* 0x000fe4000001ff00 */
[----:B------:R-:W-:Y:S01]  /*02c0*/  CS2R R20, SRZ ;  /* 0x0000000000147805 */ /* 0x000fe2000001ff00 */
[----:B------:R2:W5:Y:S01]  /*02d0*/  @P1 LDG.E.64 R2, desc[UR6][R10.64] ;  /* 0x000000060a021981 */ /* 0x000562000c1e1b00 */
[----:B------:R-:W-:Y:S02]  /*02e0*/  CS2R R22, SRZ ;  /* 0x0000000000167805 */ /* 0x000fe4000001ff00 */
[----:B-1----:R-:W-:Y:S02]  /*02f0*/  CS2R R8, SRZ ;  /* 0x0000000000087805 */ /* 0x002fe4000001ff00 */
[----:B------:R-:W-:-:S02]  /*0300*/  CS2R R24, SRZ ;  /* 0x0000000000187805 */ /* 0x000fc4000001ff00 */
[----:B------:R-:W-:Y:S02]  /*0310*/  CS2R R26, SRZ ;  /* 0x00000000001a7805 */ /* 0x000fe4000001ff00 */
[----:B--2---:R-:W-:Y:S01]  /*0320*/  CS2R R10, SRZ ;  /* 0x00000000000a7805 */ /* 0x004fe2000001ff00 */
[----:B0-----:R-:W-:Y:S06]  /*0330*/  @P0 BRA `(.L_x_5048) ;  /* 0x0000002400e80947 */ /* 0x001fec0003800000 */
[----:B-----5:R-:W-:Y:S02]  /*0340*/  MOV R89, R2 ;  /* 0x0000000200597202 */ /* 0x020fe40000000f00 */
[----:B------:R-:W-:Y:S02]  /*0350*/  CS2R R10, SRZ ;  /* 0x00000000000a7805 */ /* 0x000fe4000001ff00 */
[----:B------:R-:W-:Y:S02]  /*0360*/  MOV R84, R29 ;  /* 0x0000001d00547202 */ /* 0x000fe40000000f00 */
[----:B------:R-:W-:Y:S02]  /*0370*/  CS2R R12, SRZ ;  /* 0x00000000000c7805 */ /* 0x000fe4000001ff00 */
[----:B------:R-:W-:Y:S02]  /*0380*/  SHF.R.U32.HI R4, RZ, 0x10, R29 ;  /* 0x00000010ff047819 */ /* 0x000fe4000001161d */
[----:B------:R-:W-:-:S02]  /*0390*/  CS2R R14, SRZ ;  /* 0x00000000000e7805 */ /* 0x000fc4000001ff00 */
[----:B------:R-:W-:Y:S02]  /*03a0*/  MOV R85, R32 ;  /* 0x0000002000557202 */ /* 0x000fe40000000f00 */
[----:B------:R-:W-:Y:S02]  /*03b0*/  CS2R R16, SRZ ;  /* 0x0000000000107805 */ /* 0x000fe4000001ff00 */
[----:B------:R-:W-:Y:S02]  /*03c0*/  SHF.R.U64 R5, R32, 0x10, R33 ;  /* 0x0000001020057819 */ /* 0x000fe40000001221 */
[----:B------:R-:W-:Y:S02]  /*03d0*/  CS2R R18, SRZ ;  /* 0x0000000000127805 */ /* 0x000fe4000001ff00 */
[----:B------:R-:W-:Y:S02]  /*03e0*/  MOV R86, R33 ;  /* 0x0000002100567202 */ /* 0x000fe40000000f00 */
[----:B------:R-:W-:-:S02]  /*03f0*/  CS2R R20, SRZ ;  /* 0x0000000000147805 */ /* 0x000fc4000001ff00 */
[----:B------:R-:W-:Y:S02]  /*0400*/  SHF.R.U32.HI R6, RZ, 0x10, R33 ;  /* 0x00000010ff067819 */ /* 0x000fe40000011621 */
[----:B------:R-:W-:Y:S02]  /*0410*/  CS2R R22, SRZ ;  /* 0x0000000000167805 */ /* 0x000fe4000001ff00 */
[----:B------:R-:W-:Y:S02]  /*0420*/  MOV R87, R30 ;  /* 0x0000001e00577202 */ /* 0x000fe40000000f00 */
[----:B------:R-:W-:Y:S02]  /*0430*/  CS2R R24, SRZ ;  /* 0x0000000000187805 */ /* 0x000fe4000001ff00 */
[----:B------:R-:W-:Y:S02]  /*0440*/  SHF.R.U64 R7, R30, 0x10, R31 ;  /* 0x000000101e077819 */ /* 0x000fe4000000121f */
[----:B------:R-:W-:-:S02]  /*0450*/  CS2R R26, SRZ ;  /* 0x00000000001a7805 */ /* 0x000fc4000001ff00 */
[----:B------:R-:W-:Y:S02]  /*0460*/  MOV R88, R31 ;  /* 0x0000001f00587202 */ /* 0x000fe40000000f00 */
[----:B------:R-:W-:Y:S02]  /*0470*/  SHF.R.U32.HI R8, RZ, 0x10, R31 ;  /* 0x00000010ff087819 */ /* 0x000fe4000001161f */
[----:B------:R-:W-:Y:S02]  /*0480*/  SHF.R.U64 R2, R2, 0x10, R3 ;  /* 0x0000001002027819 */ /* 0x000fe40000001203 */
[----:B------:R-:W-:Y:S02]  /*0490*/  MOV R90, R3 ;  /* 0x00000003005a7202 */ /* 0x000fe40000000f00 */
[----:B------:R-:W-:Y:S02]  /*04a0*/  MOV R83, R28 ;  /* 0x0000001c00537202 */ /* 0x000fe40000000f00 */
[----:B------:R-:W-:-:S02]  /*04b0*/  SHF.R.U64 R0, R28, 0x10, R29 ;  /* 0x000000101c007819 */ /* 0x000fc4000000121d */
[----:B------:R-:W-:Y:S02]  /*04c0*/  SHF.R.U32.HI R3, RZ, 0x10, R3 ;  /* 0x00000010ff037819 */ /* 0x000fe40000011603 */
[----:B------:R-:W-:Y:S02]  /*04d0*/  PRMT R84, R84, 0x5410, R4 ;  /* 0x0000541054547816 */ /* 0x000fe40000000004 */
[----:B------:R-:W-:Y:S02]  /*04e0*/  PRMT R85, R85, 0x5410, R5 ;  /* 0x0000541055557816 */ /* 0x000fe40000000005 */
[----:B------:R-:W-:Y:S02]  /*04f0*/  CS2R R4, SRZ ;  /* 0x0000000000047805 */ /* 0x000fe4000001ff00 */
[----:B------:R-:W-:Y:S02]  /*0500*/  PRMT R86, R86, 0x5410, R6 ;  /* 0x0000541056567816 */ /* 0x000fe40000000006 */
[----:B------:R-:W-:-:S02]  /*0510*/  PRMT R87, R87, 0x5410, R7 ;  /* 0x0000541057577816 */ /* 0x000fc40000000007 */
[----:B------:R-:W-:Y:S02]  /*0520*/  CS2R R6, SRZ ;  /* 0x0000000000067805 */ /* 0x000fe4000001ff00 */
[----:B------:R-:W-:Y:S02]  /*0530*/  PRMT R88, R88, 0x5410, R8 ;  /* 0x0000541058587816 */ /* 0x000fe40000000008 */
[----:B------:R-:W-:Y:S02]  /*0540*/  CS2R R8, SRZ ;  /* 0x0000000000087805 */ /* 0x000fe4000001ff00 */
[----:B------:R-:W-:Y:S02]  /*0550*/  PRMT R83, R83, 0x5410, R0 ;  /* 0x0000541053537816 */ /* 0x000fe40000000000 */
[----:B------:R-:W-:Y:S02]  /*0560*/  PRMT R89, R89, 0x5410, R2 ;  /* 0x0000541059597816 */ /* 0x000fe40000000002 */
[----:B------:R-:W-:-:S07]  /*0570*/  PRMT R90, R90, 0x5410, R3 ;  /* 0x000054105a5a7816 */ /* 0x000fce0000000003 */
.L_x_5093:
        /* <DEDUP_REMOVED lines=10> */
[----:B------:R-:W-:Y:S01]  /*0620*/  HFMA2 R79, -RZ, RZ, 0, 0 ;  /* 0x00000000ff4f7431 */ /* 0x000fe200000001ff */
[----:B------:R-:W-:Y:S02]  /*0630*/  MOV R82, RZ ;  /* 0x000000ff00527202 */ /* 0x000fe40000000f00 */
[----:B---3--:R-:W-:-:S13]  /*0640*/  ISETP.GE.AND P1, PT, R58, 0x1, PT ;  /* 0x000000013a00780c */ /* 0x008fda0003f26270 */
[----:B0-----:R-:W-:Y:S05]  /*0650*/  @!P1 BRA `(.L_x_5050) ;  /* 0x0000000400d09947 */ /* 0x001fea0003800000 */
[----:B------:R-:W-:Y:S02]  /*0660*/  SHF.R.S32.HI R0, RZ, 0x1f, R59 ;  /* 0x0000001fff007819 */ /* 0x000fe4000001143b */
[----:B------:R-:W-:-:S04]  /*0670*/  LEA R48, P0, R59, UR10, 0x2 ;  /* 0x0000000a3b307c11 */ /* 0x000fc8000f8010ff */
[----:B------:R-:W-:-:S05]  /*0680*/  LEA.HI.X R49, R59, UR11, R0, 0x2, P0 ;  /* 0x0000000b3b317c11 */ /* 0x000fca00080f1400 */
[----:B------:R-:W2:Y:S01]  /*0690*/  LDG.E R48, desc[UR6][R48.64] ;  /* 0x0000000630307981 */ /* 0x000ea2000c1e1900 */
[----:B------:R-:W-:Y:S01]  /*06a0*/  MOV R62, UR15 ;  /* 0x0000000f003e7c02 */ /* 0x000fe20008000f00 */
[----:B------:R-:W-:Y:S01]  /*06b0*/  BSSY.RECONVERGENT B2, `(.L_x_5051) ;  /* 0x0000041000027945 */ /* 0x000fe20003800200 */
[----:B------:R-:W-:Y:S01]  /*06c0*/  IADD3 R51, PT, PT, R58, -0x1, RZ ;  /* 0xffffffff3a337810 */ /* 0x000fe20007ffe0ff */
[----:B------:R-:W0:Y:S01]  /*06d0*/  S2R R61, SR_TID.X ;  /* 0x00000000003d7919 */ /* 0x000e220000002100 */
[C---:B------:R-:W-:Y:S01]  /*06e0*/  ISETP.GE.U32.AND P3, PT, R60.reuse, 0x20, PT ;  /* 0x000000203c00780c */ /* 0x040fe20003f66070 */
[-C--:B------:R-:W-:Y:S01]  /*06f0*/  IMAD R0, R59, R62.reuse, RZ ;  /* 0x0000003e3b007224 */ /* 0x080fe200078e02ff */
[----:B------:R-:W-:Y:S01]  /*0700*/  ISETP.NE.AND P0, PT, RZ, UR8, PT ;  /* 0x00000008ff007c0c */ /* 0x000fe2000bf05270 */
[----:B------:R-:W-:Y:S01]  /*0710*/  IMAD R2, R51, R62, RZ ;  /* 0x0000003e33027224 */ /* 0x000fe200078e02ff */
[----:B------:R-:W-:Y:S02]  /*0720*/  ISETP.GE.U32.AND P2, PT, R60, 0x40, PT ;  /* 0x000000403c00780c */ /* 0x000fe40003f46070 */
[----:B------:R-:W-:-:S02]  /*0730*/  SHF.R.S32.HI R51, RZ, 0x1f, R0 ;  /* 0x0000001fff337819 */ /* 0x000fc40000011400 */
[----:B------:R-:W-:Y:S02]  /*0740*/  SHF.R.S32.HI R53, RZ, 0x1f, R2 ;  /* 0x0000001fff357819 */ /* 0x000fe40000011402 */
[----:B------:R-:W-:Y:S02]  /*0750*/  LEA.HI R51, R51, R0, RZ, 0x2 ;  /* 0x0000000033337211 */ /* 0x000fe400078f10ff */
[----:B------:R-:W-:Y:S02]  /*0760*/  LEA.HI R53, R53, R2, RZ, 0x2 ;  /* 0x0000000235357211 */ /* 0x000fe400078f10ff */
[----:B------:R-:W-:Y:S02]  /*0770*/  MOV R79, RZ ;  /* 0x000000ff004f7202 */ /* 0x000fe40000000f00 */
[----:B------:R-:W-:Y:S02]  /*0780*/  MOV R82, RZ ;  /* 0x000000ff00527202 */ /* 0x000fe40000000f00 */
[----:B0-----:R-:W-:-:S04]  /*0790*/  LOP3.LUT R2, R61, 0x1f, RZ, 0xc0, !PT ;  /* 0x0000001f3d027812 */ /* 0x001fc800078ec0ff */
[-C--:B------:R-:W-:Y:S02]  /*07a0*/  LEA.HI.SX32 R0, R51, R2.reuse, 0x1e ;  /* 0x0000000233007211 */ /* 0x080fe400078ff2ff */
[----:B------:R-:W-:Y:S02]  /*07b0*/  LEA.HI.SX32 R81, R53, R2, 0x1e ;  /* 0x0000000235517211 */ /* 0x000fe400078ff2ff */
[----:B------:R-:W-:Y:S02]  /*07c0*/  MOV R75, R0 ;  /* 0x00000000004b7202 */ /* 0x000fe40000000f00 */
[----:B--2---:R-:W-:Y:S01]  /*07d0*/  FSEL R69, R48, RZ, !P0 ;  /* 0x000000ff30457208 */ /* 0x004fe20004000000 */
[----:B------:R-:W-:Y:S06]  /*07e0*/  @!P3 BRA `(.L_x_5052) ;  /* 0x0000000000b4b947 */ /* 0x000fec0003800000 */
[----:B------:R-:W0:Y:S01]  /*07f0*/  LDC.64 R50, c[0x0][0x3a8] ;  /* 0x0000ea00ff327b82 */ /* 0x000e220000000a00 */
[----:B------:R-:W-:-:S04]  /*0800*/  ISETP.NE.U32.AND P0, PT, RZ, UR12, PT ;  /* 0x0000000cff007c0c */ /* 0x000fc8000bf05070 */
[----:B------:R-:W-:-:S03]  /*0810*/  ISETP.NE.AND.EX P0, PT, RZ, UR13, PT, P0 ;  /* 0x0000000dff007c0c */ /* 0x000fc6000bf05300 */
[----:B------:R-:W1:Y:S10]  /*0820*/  LDC.64 R48, c[0x0][0x428] ;  /* 0x00010a00ff307b82 */ /* 0x000e740000000a00 */
[----:B------:R-:W2:Y:S01]  /*0830*/  @P0 LDC.64 R64, c[0x0][0x438] ;  /* 0x00010e00ff400b82 */ /* 0x000ea20000000a00 */
[----:B0-----:R-:W-:-:S06]  /*0840*/  IMAD.WIDE.U32 R52, R75, 0x10, R50 ;  /* 0x000000104b347825 */ /* 0x001fcc00078e0032 */
[----:B------:R-:W3:Y:S01]  /*0850*/  LDG.E.128 R52, desc[UR6][R52.64] ;  /* 0x0000000634347981 */ /* 0x000ee2000c1e1d00 */
[----:B-1----:R-:W-:-:S06]  /*0860*/  IMAD.WIDE.U32 R48, R81, 0x10, R48 ;  /* 0x0000001051307825 */ /* 0x002fcc00078e0030 */
[----:B------:R-:W4:Y:S01]  /*0870*/  LDG.E.128 R48, desc[UR6][R48.64] ;  /* 0x0000000630307981 */ /* 0x000f22000c1e1d00 */
[----:B------:R-:W-:Y:S02]  /*0880*/  HADD2.F32 R63, -RZ, R83.H0_H0 ;  /* 0x20000053ff3f7230 */ /* 0x000fe40000004100 */
[----:B--2---:R-:W-:-:S05]  /*0890*/  @P0 IMAD.WIDE.U32 R66, R75, 0x10, R64 ;  /* 0x000000104b420825 */ /* 0x004fca00078e0040 */
[----:B------:R0:W5:Y:S01]  /*08a0*/  @P0 LDG.E.128 R28, desc[UR6][R66.64] ;  /* 0x00000006421c0981 */ /* 0x000162000c1e1d00 */
[----:B------:R-:W-:Y:S02]  /*08b0*/  IADD3 R81, PT, PT, R81, 0x20, RZ ;  /* 0x0000002051517810 */ /* 0x000fe40007ffe0ff */
[----:B------:R-:W-:Y:S01]  /*08c0*/  IADD3 R75, PT, PT, R75, 0x20, RZ ;  /* 0x000000204b4b7810 */ /* 0x000fe20007ffe0ff */
[C---:B---3--:R-:W-:Y:S01]  /*08d0*/  FADD.FTZ R64, -R69.reuse, R52 ;  /* 0x0000003445407221 */ /* 0x048fe20000010100 */
[C---:B------:R-:W-:Y:S01]  /*08e0*/  FADD.FTZ R68, -R69.reuse, R53 ;  /* 0x0000003545447221 */ /* 0x040fe20000010100 */
[----:B------:R-:W-:Y:S02]  /*08f0*/  HADD2.F32 R52, -RZ, R83.H1_H1 ;  /* 0x30000053ff347230 */ /* 0x000fe40000004100 */
[----:B------:R-:W-:Y:S01]  /*0900*/  FADD.FTZ R54, -R69, R54 ;  /* 0x0000003645367221 */ /* 0x000fe20000010100 */
[C---:B-----5:R-:W-:Y:S01]  /*0910*/  FMUL.FTZ R3, R57.reuse, R64 ;  /* 0x0000004039037220 */ /* 0x060fe20000410000 */
[----:B0-----:R-:W-:Y:S01]  /*0920*/  FMUL.FTZ R66, R57, R68 ;  /* 0x0000004439427220 */ /* 0x001fe20000410000 */
[----:B------:R-:W-:-:S02]  /*0930*/  HADD2.F32 R53, -RZ, R84.H0_H0 ;  /* 0x20000054ff357230 */ /* 0x000fc40000004100 */
[----:B------:R-:W-:Y:S01]  /*0940*/  FMUL.FTZ R65, R57, R54 ;  /* 0x0000003639417220 */ /* 0x000fe20000410000 */
[----:B----4-:R-:W-:Y:S01]  /*0950*/  FMUL.FTZ R64, R48, R63 ;  /* 0x0000003f30407220 */ /* 0x010fe20000410000 */
[----:B------:R-:W-:Y:S01]  /*0960*/  FADD.FTZ R12, R12, R48 ;  /* 0x000000300c0c7221 */ /* 0x000fe20000010000 */
[----:B------:R-:W-:Y:S01]  /*0970*/  FFMA.FTZ R4, R48, R3, R4 ;  /* 0x0000000330047223 */ /* 0x000fe20000010004 */
[----:B------:R-:W-:Y:S01]  /*0980*/  FMUL.FTZ R63, R49, R52 ;  /* 0x00000034313f7220 */ /* 0x000fe20000410000 */
[----:B------:R-:W-:Y:S01]  /*0990*/  FADD.FTZ R13, R13, R49 ;  /* 0x000000310d0d7221 */ /* 0x000fe20000010000 */
[----:B------:R-:W-:Y:S01]  /*09a0*/  FFMA.FTZ R5, R49, R66, R5 ;  /* 0x0000004231057223 */ /* 0x000fe20000010005 */
[----:B------:R-:W-:Y:S01]  /*09b0*/  FADD.FTZ R48, RZ, R64 ;  /* 0x00000040ff307221 */ /* 0x000fe20000010000 */
[----:B------:R-:W-:Y:S01]  /*09c0*/  FFMA.FTZ R49, R3, R64, RZ ;  /* 0x0000004003317223 */ /* 0x000fe200000100ff */
[----:B------:R-:W-:Y:S01]  /*09d0*/  FMUL.FTZ R68, R50, R53 ;  /* 0x0000003532447220 */ /* 0x000fe20000410000 */
[----:B------:R-:W-:-:S02]  /*09e0*/  HADD2.F32 R52, -RZ, R84.H1_H1 ;  /* 0x30000054ff347230 */ /* 0x000fc40000004100 */
[----:B------:R-:W-:Y:S01]  /*09f0*/  FADD.FTZ R53, R48, R63 ;  /* 0x0000003f30357221 */ /* 0x000fe20000010000 */
[----:B------:R-:W-:Y:S01]  /*0a00*/  FADD.FTZ R72, -R69, R55 ;  /* 0x0000003745487221 */ /* 0x000fe20000010100 */
        /* <DEDUP_REMOVED lines=11> */
.L_x_5052:
[----:B------:R-:W-:Y:S05]  /*0ac0*/  BSYNC.RECONVERGENT B2 ;  /* 0x0000000000027941 */ /* 0x000fea0003800200 */
.L_x_5051:
[----:B------:R-:W-:Y:S05]  /*0ad0*/  @!P2 BRA `(.L_x_5053) ;  /* 0x000000040000a947 */ /* 0x000fea0003800000 */
        /* <DEDUP_REMOVED lines=9> */
[----:B--2---:R-:W-:-:S04]  /*0b70*/  @P0 IMAD.WIDE.U32 R70, R75, 0x10, R70 ;  /* 0x000000104b460825 */ /* 0x004fc800078e0046 */
[--C-:B------:R-:W-:Y:S01]  /*0b80*/  HADD2.F32 R75, -RZ, R85.reuse.H0_H0 ;  /* 0x20000055ff4b7230 */ /* 0x100fe20000004100 */
[----:B------:R0:W5:Y:S01]  /*0b90*/  @P0 LDG.E.128 R32, desc[UR6][R70.64] ;  /* 0x0000000646200981 */ /* 0x000162000c1e1d00 */
[--C-:B------:R-:W-:Y:S02]  /*0ba0*/  HADD2.F32 R78, -RZ, R86.reuse.H1_H1 ;  /* 0x30000056ff4e7230 */ /* 0x100fe40000004100 */
[C---:B---3--:R-:W-:Y:S01]  /*0bb0*/  FADD.FTZ R74, -R69.reuse, R48 ;  /* 0x00000030454a7221 */ /* 0x048fe20000010100 */
[C---:B------:R-:W-:Y:S01]  /*0bc0*/  FADD.FTZ R76, -R69.reuse, R49 ;  /* 0x00000031454c7221 */ /* 0x040fe20000010100 */
[----:B------:R-:W-:Y:S02]  /*0bd0*/  HADD2.F32 R48, -RZ, R85.H1_H1 ;  /* 0x30000055ff307230 */ /* 0x000fe40000004100 */
[----:B------:R-:W-:Y:S01]  /*0be0*/  FADD.FTZ R50, -R69, R50 ;  /* 0x0000003245327221 */ /* 0x000fe20000010100 */
[----:B-----5:R-:W-:Y:S01]  /*0bf0*/  FMUL.FTZ R73, R57, R74 ;  /* 0x0000004a39497220 */ /* 0x020fe20000410000 */
[----:B------:R-:W-:-:S02]  /*0c00*/  HADD2.F32 R49, -RZ, R86.H0_H0 ;  /* 0x20000056ff317230 */ /* 0x000fc40000004100 */
[----:B0-----:R-:W-:Y:S01]  /*0c10*/  FMUL.FTZ R70, R57, R76 ;  /* 0x0000004c39467220 */ /* 0x001fe20000410000 */
[----:B------:R-:W-:Y:S01]  /*0c20*/  FADD.FTZ R80, -R69, R51 ;  /* 0x0000003345507221 */ /* 0x000fe20000010100 */
[----:B----4-:R-:W-:Y:S01]  /*0c30*/  FMUL.FTZ R74, R52, R75 ;  /* 0x0000004b344a7220 */ /* 0x010fe20000410000 */
[----:B------:R-:W-:Y:S01]  /*0c40*/  FMUL.FTZ R71, R53, R48 ;  /* 0x0000003035477220 */ /* 0x000fe20000410000 */
        /* <DEDUP_REMOVED lines=21> */
.L_x_5050:
[----:B------:R-:W0:Y:S01]  /*0da0*/  S2R R61, SR_TID.X ;  /* 0x00000000003d7919 */ /* 0x000e220000002100 */
[----:B------:R-:W-:Y:S01]  /*0db0*/  MOV R62, UR15 ;  /* 0x0000000f003e7c02 */ /* 0x000fe20008000f00 */
[----:B------:R-:W-:-:S04]  /*0dc0*/  UISETP.NE.U32.AND UP0, UPT, UR12, URZ, UPT ;  /* 0x000000ff0c00728c */ /* 0x000fc8000bf05070 */
[----:B------:R-:W-:Y:S01]  /*0dd0*/  IMAD R0, R59, R62, RZ ;  /* 0x0000003e3b007224 */ /* 0x000fe200078e02ff */
[----:B------:R-:W-:-:S04]  /*0de0*/  UISETP.NE.AND.EX UP0, UPT, UR13, URZ, UPT, UP0 ;  /* 0x000000ff0d00728c */ /* 0x000fc8000bf05300 */
[----:B------:R-:W-:-:S04]  /*0df0*/  SHF.R.S32.HI R49, RZ, 0x1f, R0 ;  /* 0x0000001fff317819 */ /* 0x000fc80000011400 */
[----:B------:R-:W-:Y:S02]  /*0e00*/  LEA.HI R49, R49, R0, RZ, 0x2 ;  /* 0x0000000031317211 */ /* 0x000fe400078f10ff */
[----:B0-----:R-:W-:-:S04]  /*0e10*/  LOP3.LUT R2, R61, 0x1f, RZ, 0xc0, !PT ;  /* 0x0000001f3d027812 */ /* 0x001fc800078ec0ff */
[----:B------:R-:W-:Y:S01]  /*0e20*/  LEA.HI.SX32 R0, R49, R2, 0x1e ;  /* 0x0000000231007211 */ /* 0x000fe200078ff2ff */
[----:B------:R-:W-:Y:S06]  /*0e30*/  BRA.U !UP0, `(.L_x_5053) ;  /* 0x0000000108287547 */ /* 0x000fec000b800000 */
[C---:B------:R-:W-:Y:S02]  /*0e40*/  ISETP.GE.U32.AND P0, PT, R60.reuse, 0x20, PT ;  /* 0x000000203c00780c */ /* 0x040fe40003f06070 */
[----:B------:R-:W-:Y:S02]  /*0e50*/  ISETP.GE.U32.AND P2, PT, R60, 0x40, PT ;  /* 0x000000403c00780c */ /* 0x000fe40003f46070 */
[----:B------:R-:W-:-:S09]  /*0e60*/  MOV R53, R0 ;  /* 0x0000000000357202 */ /* 0x000fd20000000f00 */
[----:B------:R-:W0:Y:S08]  /*0e70*/  @P0 LDC.64 R50, c[0x0][0x438] ;  /* 0x00010e00ff320b82 */ /* 0x000e300000000a00 */
[----:B------:R-:W1:Y:S01]  /*0e80*/  @P2 LDC.64 R48, c[0x0][0x438] ;  /* 0x00010e00ff302b82 */ /* 0x000e620000000a00 */
[C---:B0-----:R-:W-:Y:S01]  /*0e90*/  @P0 IMAD.WIDE.U32 R50, R53.reuse, 0x10, R50 ;  /* 0x0000001035320825 */ /* 0x041fe200078e0032 */
[----:B------:R-:W-:-:S04]  /*0ea0*/  @P0 IADD3 R53, PT, PT, R53, 0x20, RZ ;  /* 0x0000002035350810 */ /* 0x000fc80007ffe0ff */
[----:B------:R0:W5:Y:S01]  /*0eb0*/  @P0 LDG.E.128 R28, desc[UR6][R50.64] ;  /* 0x00000006321c0981 */ /* 0x000162000c1e1d00 */
[----:B-1----:R-:W-:-:S05]  /*0ec0*/  @P2 IMAD.WIDE.U32 R48, R53, 0x10, R48 ;  /* 0x0000001035302825 */ /* 0x002fca00078e0030 */
[----:B------:R0:W5:Y:S02]  /*0ed0*/  @P2 LDG.E.128 R32, desc[UR6][R48.64] ;  /* 0x0000000630202981 */ /* 0x000164000c1e1d00 */
.L_x_5053:
[----:B------:R-:W-:Y:S05]  /*0ee0*/  BSYNC.RECONVERGENT B1 ;  /* 0x0000000000017941 */ /* 0x000fea0003800200 */
.L_x_5049:
        /* <DEDUP_REMOVED lines=21> */
.L_x_5107:
[----:B------:R-:W-:Y:S01]  /*1040*/  @P2 IADD3 R49, PT, PT, R56, -0x1, RZ ;  /* 0xffffffff38312810 */ /* 0x000fe20007ffe0ff */
[----:B-1----:R-:W-:Y:S01]  /*1050*/  FADD.FTZ R55, R52, R53 ;  /* 0x0000003534377221 */ /* 0x002fe20000010000 */
[----:B------:R-:W-:Y:S01]  /*1060*/  ISETP.GE.U32.AND P3, PT, R60, 0x20, PT ;  /* 0x000000203c00780c */ /* 0x000fe20003f66070 */
[----:B------:R-:W-:Y:S02]  /*1070*/  HFMA2 R53, -RZ, RZ, 0, 0 ;  /* 0x00000000ff357431 */ /* 0x000fe400000001ff */
[----:B--2---:R-:W-:Y:S01]  /*1080*/  FADD.FTZ R51, R82, R51 ;  /* 0x0000003352337221 */ /* 0x004fe20000010000 */
[----:B------:R-:W-:Y:S02]  /*1090*/  @P2 IMAD R49, R49, R62, RZ ;  /* 0x0000003e31312224 */ /* 0x000fe400078e02ff */
[----:B------:R-:W-:Y:S01]  /*10a0*/  FMUL.FTZ R55, R55, UR9 ;  /* 0x0000000937377c20 */ /* 0x000fe20008410000 */
[----:B------:R-:W-:Y:S01]  /*10b0*/  ISETP.NE.AND P0, PT, RZ, UR8, PT ;  /* 0x00000008ff007c0c */ /* 0x000fe2000bf05270 */
[----:B------:R-:W-:Y:S01]  /*10c0*/  BSSY.RECONVERGENT B1, `(.L_x_5055) ;  /* 0x00000d2000017945 */ /* 0x000fe20003800200 */
[----:B------:R-:W-:-:S02]  /*10d0*/  @P2 SHF.R.S32.HI R48, RZ, 0x1f, R49 ;  /* 0x0000001fff302819 */ /* 0x000fc40000011431 */
[----:B------:R-:W-:Y:S02]  /*10e0*/  FSEL R55, R55, RZ, !P0 ;  /* 0x000000ff37377208 */ /* 0x000fe40004000000 */
[----:B------:R-:W-:-:S04]  /*10f0*/  @P2 LEA.HI R49, R48, R49, RZ, 0x2 ;  /* 0x0000003130312211 */ /* 0x000fc800078f10ff */
[----:B------:R-:W-:Y:S01]  /*1100*/  @P2 LEA.HI.SX32 R53, R49, R2, 0x1e ;  /* 0x0000000231352211 */ /* 0x000fe200078ff2ff */
[----:B------:R-:W-:Y:S01]  /*1110*/  FMUL.FTZ R2, R51, UR9 ;  /* 0x0000000933027c20 */ /* 0x000fe20008410000 */
[----:B------:R-:W-:Y:S06]  /*1120*/  @!P3 BRA `(.L_x_5056) ;  /* 0x0000000c002cb947 */ /* 0x000fec0003800000 */
[----:B------:R-:W-:Y:S04]  /*1130*/  BSSY.RECONVERGENT B2, `(.L_x_5057) ;  /* 0x0000005000027945 */ /* 0x000fe80003800200 */
[----:B------:R-:W-:Y:S05]  /*1140*/  @!P2 BRA `(.L_x_5058) ;  /* 0x00000000000ca947 */ /* 0x000fea0003800000 */
[----:B------:R-:W1:Y:S02]  /*1150*/  LDC.64 R36, c[0x0][0x390] ;  /* 0x0000e400ff247b82 */ /* 0x000e640000000a00 */
[----:B-1----:R-:W-:-:S06]  /*1160*/  IMAD.WIDE.U32 R36, R53, 0x10, R36 ;  /* 0x0000001035247825 */ /* 0x002fcc00078e0024 */
[----:B------:R-:W5:Y:S02]  /*1170*/  LDG.E.128 R36, desc[UR6][R36.64] ;  /* 0x0000000624247981 */ /* 0x000f64000c1e1d00 */
.L_x_5058:
[----:B------:R-:W-:Y:S05]  /*1180*/  BSYNC.RECONVERGENT B2 ;  /* 0x0000000000027941 */ /* 0x000fea0003800200 */
.L_x_5057:
[----:B------:R-:W-:Y:S01]  /*1190*/  UISETP.NE.U32.AND UP0, UPT, UR12, URZ, UPT ;  /* 0x000000ff0c00728c */ /* 0x000fe2000bf05070 */
[----:B------:R-:W-:Y:S03]  /*11a0*/  BSSY.RECONVERGENT B2, `(.L_x_5059) ;  /* 0x00000b9000027945 */ /* 0x000fe60003800200 */
[----:B------:R-:W-:-:S09]  /*11b0*/  UISETP.NE.AND.EX UP0, UPT, UR13, URZ, UPT, UP0 ;  /* 0x000000ff0d00728c */ /* 0x000fd2000bf05300 */
        /* <DEDUP_REMOVED lines=15> */
[----:B-----5:R-:W-:Y:S01]  /*12b0*/  FFMA.FTZ R20, R36, R51, R20 ;  /* 0x0000003324147223 */ /* 0x020fe20000010014 */
[----:B------:R-:W-:-:S07]  /*12c0*/  FMUL.FTZ R40, R51, R50 ;  /* 0x0000003233287220 */ /* 0x000fce0000410000 */
.L_x_5063:
[----:B------:R-:W-:Y:S05]  /*12d0*/  BSYNC.RECONVERGENT B3 ;  /* 0x0000000000037941 */ /* 0x000fea0003800200 */
.L_x_5062:
        /* <DEDUP_REMOVED lines=9> */
[----:B-----5:R-:W-:Y:S01]  /*1370*/  FFMA.FTZ R21, R37, R50, R21 ;  /* 0x0000003225157223 */ /* 0x020fe20000010015 */
[----:B------:R-:W-:-:S07]  /*1380*/  FMUL.FTZ R41, R50, R41 ;  /* 0x0000002932297220 */ /* 0x000fce0000410000 */
.L_x_5065:
[----:B------:R-:W-:Y:S05]  /*1390*/  BSYNC.RECONVERGENT B3 ;  /* 0x0000000000037941 */ /* 0x000fea0003800200 */
.L_x_5064:
        /* <DEDUP_REMOVED lines=11> */
.L_x_5067:
[----:B------:R-:W-:Y:S05]  /*1450*/  BSYNC.RECONVERGENT B3 ;  /* 0x0000000000037941 */ /* 0x000fea0003800200 */
.L_x_5066:
        /* <DEDUP_REMOVED lines=9> */
[----:B------:R-:W-:Y:S01]  /*14f0*/  FMUL.FTZ R43, R50, R43 ;  /* 0x0000002b322b7220 */ /* 0x000fe20000410000 */
[----:B------:R-:W-:Y:S06]  /*1500*/  BRA `(.L_x_5068) ;  /* 0x0000000800087947 */ /* 0x000fec0003800000 */
.L_x_5061:
[----:B------:R-:W1:Y:S01]  /*1510*/  @P2 LDC R45, c[0x0][0x40c] ;  /* 0x00010300ff2d2b82 */ /* 0x000e620000000800 */
        /* <DEDUP_REMOVED lines=11> */
[----:B------:R-:W-:Y:S01]  /*15d0*/  FMUL.FTZ R47, R57, R54 ;  /* 0x00000036392f7220 */ /* 0x000fe20000410000 */
[----:B------:R-:W-:Y:S01]  /*15e0*/  BSSY.RECONVERGENT B3, `(.L_x_5069) ;  /* 0x0000013000037945 */ /* 0x000fe20003800200 */
[----:B------:R-:W-:Y:S01]  /*15f0*/  FSEL R46, R44, RZ, P0 ;  /* 0x000000ff2c2e7208 */ /* 0x000fe20000000000 */
[----:B------:R-:W-:-:S02]  /*1600*/  @P2 HADD2.F32 R44, -RZ, R88.H0_H0 ;  /* 0x20000058ff2c2230 */ /* 0x000fc40000004100 */
[----:B------:R-:W-:Y:S02]  /*1610*/  FSEL R47, R47, RZ, P0 ;  /* 0x000000ff2f2f7208 */ /* 0x000fe40000000000 */
[----:B-1----:R-:W-:-:S04]  /*1620*/  @P2 FMUL.FTZ R45, R46, R45 ;  /* 0x0000002d2e2d2220 */ /* 0x002fc80000410000 */
[-C--:B------:R-:W-:Y:S01]  /*1630*/  @P2 FMUL.FTZ R42, R44, R45.reuse ;  /* 0x0000002d2c2a2220 */ /* 0x080fe20000410000 */
[----:B-----5:R-:W-:Y:S01]  /*1640*/  @P2 FFMA.FTZ R22, R38, R45, R22 ;  /* 0x0000002d26162223 */ /* 0x020fe20000010016 */
[----:B------:R-:W-:Y:S01]  /*1650*/  FMUL.FTZ R44, R57, R52 ;  /* 0x00000034392c7220 */ /* 0x000fe20000410000 */
[----:B------:R-:W-:Y:S01]  /*1660*/  FSEL R45, R50, RZ, P0 ;  /* 0x000000ff322d7208 */ /* 0x000fe20000000000 */
[----:B------:R-:W-:Y:S06]  /*1670*/  @!P2 BRA `(.L_x_5070) ;  /* 0x000000000024a947 */ /* 0x000fec0003800000 */
[----:B------:R-:W-:Y:S01]  /*1680*/  FFMA.FTZ R51, R3, R2, R55 ;  /* 0x0000000203337223 */ /* 0x000fe20000010037 */
[----:B------:R-:W-:Y:S01]  /*1690*/  ISETP.GT.AND P3, PT, R58, RZ, PT ;  /* 0x000000ff3a00720c */ /* 0x000fe20003f64270 */
[----:B------:R-:W-:Y:S02]  /*16a0*/  HADD2.F32 R50, -RZ, R87.H0_H0 ;  /* 0x20000057ff327230 */ /* 0x000fe40000004100 */
[----:B------:R-:W-:-:S04]  /*16b0*/  FADD.FTZ R40, R64, -R51 ;  /* 0x8000003340287221 */ /* 0x000fc80000010000 */
[----:B------:R-:W-:-:S05]  /*16c0*/  FMUL.FTZ R40, R57, R40 ;  /* 0x0000002839287220 */ /* 0x000fca0000410000 */
[----:B------:R-:W-:-:S05]  /*16d0*/  FSEL R40, R40, RZ, P3 ;  /* 0x000000ff28287208 */ /* 0x000fca0001800000 */
[----:B------:R-:W-:-:S04]  /*16e0*/  FMUL.FTZ R51, R40, UR14 ;  /* 0x0000000e28337c20 */ /* 0x000fc80008410000 */
[----:B------:R-:W-:Y:S01]  /*16f0*/  FFMA.FTZ R20, R36, R51, R20 ;  /* 0x0000003324147223 */ /* 0x000fe20000010014 */
[----:B------:R-:W-:-:S07]  /*1700*/  FMUL.FTZ R40, R51, R50 ;  /* 0x0000003233287220 */ /* 0x000fce0000410000 */
.L_x_5070:
[----:B------:R-:W-:Y:S05]  /*1710*/  BSYNC.RECONVERGENT B3 ;  /* 0x0000000000037941 */ /* 0x000fea0003800200 */
.L_x_5069:
        /* <DEDUP_REMOVED lines=9> */
[----:B------:R-:W-:Y:S01]  /*17b0*/  FFMA.FTZ R21, R37, R50, R21 ;  /* 0x0000003225157223 */ /* 0x000fe20000010015 */
[----:B------:R-:W-:-:S07]  /*17c0*/  FMUL.FTZ R41, R50, R41 ;  /* 0x0000002932297220 */ /* 0x000fce0000410000 */
.L_x_5072:
[----:B------:R-:W-:Y:S05]  /*17d0*/  BSYNC.RECONVERGENT B3 ;  /* 0x0000000000037941 */ /* 0x000fea0003800200 */
.L_x_5071:
[----:B------:R-:W-:Y:S01]  /*17e0*/  FSEL R44, R44, RZ, P0 ;  /* 0x000000ff2c2c7208 */ /* 0x000fe20000000000 */
[----:B------:R-:W-:Y:S06]  /*17f0*/  @!P2 BRA `(.L_x_5068) ;  /* 0x00000004004ca947 */ /* 0x000fec0003800000 */
[----:B------:R-:W-:Y:S02]  /*1800*/  HADD2.F32 R43, -RZ, R88.H1_H1 ;  /* 0x30000058ff2b7230 */ /* 0x000fe40000004100 */
[----:B------:R-:W-:-:S04]  /*1810*/  FMUL.FTZ R50, R47, UR14 ;  /* 0x0000000e2f327c20 */ /* 0x000fc80008410000 */
[-C--:B------:R-:W-:Y:S01]  /*1820*/  FFMA.FTZ R23, R39, R50.reuse, R23 ;  /* 0x0000003227177223 */ /* 0x080fe20000010017 */
[----:B------:R-:W-:Y:S01]  /*1830*/  FMUL.FTZ R43, R43, R50 ;  /* 0x000000322b2b7220 */ /* 0x000fe20000410000 */
[----:B------:R-:W-:Y:S06]  /*1840*/  BRA `(.L_x_5068) ;  /* 0x0000000400387947 */ /* 0x000fec0003800000 */
.L_x_5060:
[----:B------:R-:W-:Y:S02]  /*1850*/  MOV R48, UR20 ;  /* 0x0000001400307c02 */ /* 0x000fe40008000f00 */
[----:B------:R-:W-:Y:S02]  /*1860*/  MOV R49, UR21 ;  /* 0x0000001500317c02 */ /* 0x000fe40008000f00 */
[----:B------:R-:W-:-:S04]  /*1870*/  ISETP.NE.U32.AND P0, PT, R48, RZ, PT ;  /* 0x000000ff3000720c */ /* 0x000fc80003f05070 */
[----:B------:R-:W-:-:S13]  /*1880*/  ISETP.NE.AND.EX P0, PT, R49, RZ, PT, P0 ;  /* 0x000000ff3100720c */ /* 0x000fda0003f05300 */
[----:B------:R-:W-:Y:S05]  /*1890*/  @P0 BRA `(.L_x_5073) ;  /* 0x0000000000940947 */ /* 0x000fea0003800000 */
[-CC-:B------:R-:W-:Y:S01]  /*18a0*/  @P1 FFMA.FTZ R51, R3, R2.reuse, R55.reuse ;  /* 0x0000000203331223 */ /* 0x180fe20000010037 */
[----:B------:R-:W1:Y:S01]  /*18b0*/  @P2 LDC R50, c[0x0][0x40c] ;  /* 0x00010300ff322b82 */ /* 0x000e620000000800 */
[-CC-:B0-----:R-:W-:Y:S01]  /*18c0*/  @P1 FFMA.FTZ R52, R66, R2.reuse, R55.reuse ;  /* 0x0000000242341223 */ /* 0x181fe20000010037 */
[----:B------:R-:W-:Y:S01]  /*18d0*/  @P1 FFMA.FTZ R75, R65, R2, R55 ;  /* 0x00000002414b1223 */ /* 0x000fe20000010037 */
[----:B------:R-:W-:Y:S01]  /*18e0*/  @P1 FADD.FTZ R54, R64, -R51 ;  /* 0x8000003340361221 */ /* 0x000fe20000010000 */
[----:B------:R-:W-:Y:S01]  /*18f0*/  MOV R51, R28 ;  /* 0x0000001c00337202 */ /* 0x000fe20000000f00 */
[----:B------:R-:W-:Y:S01]  /*1900*/  @P1 FADD.FTZ R56, R63, -R52 ;  /* 0x800000343f381221 */ /* 0x000fe20000010000 */
[----:B------:R-:W-:Y:S01]  /*1910*/  MOV R52, R29 ;  /* 0x0000001d00347202 */ /* 0x000fe20000000f00 */
[C---:B------:R-:W-:Y:S01]  /*1920*/  @P1 FFMA.FTZ R51, R57.reuse, R54, R28 ;  /* 0x0000003639331223 */ /* 0x040fe2000001001c */
[----:B------:R-:W0:Y:S01]  /*1930*/  @P2 LDC R69, c[0x0][0x40c] ;  /* 0x00010300ff452b82 */ /* 0x000e220000000800 */
[----:B------:R-:W-:Y:S01]  /*1940*/  @P1 FFMA.FTZ R52, R57, R56, R29 ;  /* 0x0000003839341223 */ /* 0x000fe2000001001d */
[----:B------:R-:W-:Y:S01]  /*1950*/  @P1 FADD.FTZ R56, R68, -R75 ;  /* 0x8000004b44381221 */ /* 0x000fe20000010000 */
[----:B------:R-:W-:-:S03]  /*1960*/  MOV R75, R30 ;  /* 0x0000001e004b7202 */ /* 0x000fc60000000f00 */
[----:B------:R-:W-:Y:S02]  /*1970*/  @P1 FFMA.FTZ R75, R57, R56, R30 ;  /* 0x00000038394b1223 */ /* 0x000fe4000001001e */
[----:B------:R-:W2:Y:S01]  /*1980*/  @P2 LDC R54, c[0x0][0x40c] ;  /* 0x00010300ff362b82 */ /* 0x000ea20000000800 */
[----:B-1----:R-:W-:Y:S01]  /*1990*/  @P2 FMUL.FTZ R51, R51, R50 ;  /* 0x0000003233332220 */ /* 0x002fe20000410000 */
[----:B------:R-:W-:-:S03]  /*19a0*/  @P2 HADD2.F32 R50, -RZ, R87.H0_H0 ;  /* 0x20000057ff322230 */ /* 0x000fc60000004100 */
[-C--:B-----5:R-:W-:Y:S02]  /*19b0*/  @P2 FFMA.FTZ R20, R36, R51.reuse, R20 ;  /* 0x0000003324142223 */ /* 0x0a0fe40000010014 */
[----:B------:R-:W-:Y:S01]  /*19c0*/  @P2 FMUL.FTZ R40, R50, R51 ;  /* 0x0000003332282220 */ /* 0x000fe20000410000 */
[----:B------:R-:W-:Y:S02]  /*19d0*/  @P2 HADD2.F32 R51, -RZ, R87.H1_H1 ;  /* 0x30000057ff332230 */ /* 0x000fe40000004100 */
[----:B0-----:R-:W-:Y:S01]  /*19e0*/  @P2 FMUL.FTZ R50, R52, R69 ;  /* 0x0000004534322220 */ /* 0x001fe20000410000 */
[----:B------:R-:W-:-:S03]  /*19f0*/  @P2 HADD2.F32 R52, -RZ, R88.H0_H0 ;  /* 0x20000058ff342230 */ /* 0x000fc60000004100 */
[-C--:B------:R-:W-:Y:S01]  /*1a00*/  @P2 FMUL.FTZ R41, R51, R50.reuse ;  /* 0x0000003233292220 */ /* 0x080fe20000410000 */
[----:B------:R-:W-:Y:S01]  /*1a10*/  @P2 FFMA.FTZ R21, R37, R50, R21 ;  /* 0x0000003225152223 */ /* 0x000fe20000010015 */
[----:B--2---:R-:W-:-:S04]  /*1a20*/  @P2 FMUL.FTZ R69, R75, R54 ;  /* 0x000000364b452220 */ /* 0x004fc80000410000 */
[-C--:B------:R-:W-:Y:S01]  /*1a30*/  @P2 FMUL.FTZ R42, R52, R69.reuse ;  /* 0x00000045342a2220 */ /* 0x080fe20000410000 */
[----:B------:R-:W-:Y:S01]  /*1a40*/  @P2 FFMA.FTZ R22, R38, R69, R22 ;  /* 0x0000004526162223 */ /* 0x000fe20000010016 */
[----:B------:R-:W-:Y:S06]  /*1a50*/  @!P2 BRA `(.L_x_5068) ;  /* 0x0000000000b4a947 */ /* 0x000fec0003800000 */
[----:B------:R-:W-:Y:S01]  /*1a60*/  @P1 FFMA.FTZ R50, R72, R2, R55 ;  /* 0x0000000248321223 */ /* 0x000fe20000010037 */
[----:B------:R-:W-:Y:S01]  /*1a70*/  MOV R43, R31 ;  /* 0x0000001f002b7202 */ /* 0x000fe20000000f00 */
[----:B------:R-:W-:Y:S02]  /*1a80*/  HADD2.F32 R51, -RZ, R88.H1_H1 ;  /* 0x30000058ff337230 */ /* 0x000fe40000004100 */
[----:B------:R-:W-:-:S04]  /*1a90*/  @P1 FADD.FTZ R50, R67, -R50 ;  /* 0x8000003243321221 */ /* 0x000fc80000010000 */
[----:B------:R-:W-:-:S04]  /*1aa0*/  @P1 FFMA.FTZ R43, R57, R50, R31 ;  /* 0x00000032392b1223 */ /* 0x000fc8000001001f */
[----:B------:R-:W-:-:S04]  /*1ab0*/  FMUL.FTZ R50, R43, UR14 ;  /* 0x0000000e2b327c20 */ /* 0x000fc80008410000 */
[-C--:B------:R-:W-:Y:S01]  /*1ac0*/  FFMA.FTZ R23, R39, R50.reuse, R23 ;  /* 0x0000003227177223 */ /* 0x080fe20000010017 */
[----:B------:R-:W-:Y:S01]  /*1ad0*/  FMUL.FTZ R43, R51, R50 ;  /* 0x00000032332b7220 */ /* 0x000fe20000410000 */
[----:B------:R-:W-:Y:S06]  /*1ae0*/  BRA `(.L_x_5068) ;  /* 0x0000000000907947 */ /* 0x000fec0003800000 */
.L_x_5073:
[-CC-:B------:R-:W-:Y:S01]  /*1af0*/  @P1 FFMA.FTZ R45, R3, R2.reuse, R55.reuse ;  /* 0x00000002032d1223 */ /* 0x180fe20000010037 */
[----:B------:R-:W-:Y:S01]  /*1b00*/  @P1 FFMA.FTZ R44, R72, R2, R55 ;  /* 0x00000002482c1223 */ /* 0x000fe20000010037 */
[----:B0-----:R-:W0:Y:S01]  /*1b10*/  @P2 LDC R52, c[0x0][0x40c] ;  /* 0x00010300ff342b82 */ /* 0x001e220000000800 */
[----:B------:R-:W-:Y:S01]  /*1b20*/  MOV R47, R31 ;  /* 0x0000001f002f7202 */ /* 0x000fe20000000f00 */
[----:B------:R-:W-:Y:S01]  /*1b30*/  @P1 FADD.FTZ R51, R64, -R45 ;  /* 0x8000002d40331221 */ /* 0x000fe20000010000 */
[----:B------:R-:W-:Y:S01]  /*1b40*/  @P1 FADD.FTZ R50, R67, -R44 ;  /* 0x8000002c43321221 */ /* 0x000fe20000010000 */
[----:B------:R-:W-:Y:S01]  /*1b50*/  MOV R44, R28 ;  /* 0x0000001c002c7202 */ /* 0x000fe20000000f00 */
[-CC-:B------:R-:W-:Y:S01]  /*1b60*/  @P1 FFMA.FTZ R46, R66, R2.reuse, R55.reuse ;  /* 0x00000002422e1223 */ /* 0x180fe20000010037 */
[----:B------:R-:W-:Y:S01]  /*1b70*/  @P1 FFMA.FTZ R44, R57, R51, R28 ;  /* 0x00000033392c1223 */ /* 0x000fe2000001001c */
[----:B------:R-:W-:Y:S01]  /*1b80*/  @P1 FFMA.FTZ R51, R65, R2, R55 ;  /* 0x0000000241331223 */ /* 0x000fe20000010037 */
[----:B------:R-:W1:Y:S01]  /*1b90*/  @P2 LDC R69, c[0x0][0x40c] ;  /* 0x00010300ff452b82 */ /* 0x000e620000000800 */
[----:B------:R-:W-:Y:S01]  /*1ba0*/  @P1 FFMA.FTZ R47, R57, R50, R31 ;  /* 0x00000032392f1223 */ /* 0x000fe2000001001f */
[----:B------:R-:W-:Y:S01]  /*1bb0*/  @P1 FADD.FTZ R46, R63, -R46 ;  /* 0x8000002e3f2e1221 */ /* 0x000fe20000010000 */
[----:B------:R-:W-:Y:S01]  /*1bc0*/  @P1 FADD.FTZ R54, R68, -R51 ;  /* 0x8000003344361221 */ /* 0x000fe20000010000 */
[----:B------:R-:W-:Y:S01]  /*1bd0*/  MOV R45, R29 ;  /* 0x0000001d002d7202 */ /* 0x000fe20000000f00 */
[----:B------:R-:W-:-:S02]  /*1be0*/  @P2 HADD2.F32 R75, -RZ, R88.H1_H1 ;  /* 0x30000058ff4b2230 */ /* 0x000fc40000004100 */
[C---:B------:R-:W-:Y:S01]  /*1bf0*/  @P1 FFMA.FTZ R45, R57.reuse, R46, R29 ;  /* 0x0000002e392d1223 */ /* 0x040fe2000001001d */
[----:B------:R-:W-:Y:S01]  /*1c00*/  MOV R46, R30 ;  /* 0x0000001e002e7202 */ /* 0x000fe20000000f00 */
[----:B------:R-:W2:Y:S01]  /*1c10*/  @P2 LDC R50, c[0x0][0x40c] ;  /* 0x00010300ff322b82 */ /* 0x000ea20000000800 */
[----:B------:R-:W-:Y:S01]  /*1c20*/  @P1 FFMA.FTZ R46, R57, R54, R30 ;  /* 0x00000036392e1223 */ /* 0x000fe2000001001e */
[----:B------:R-:W-:-:S06]  /*1c30*/  @P2 HADD2.F32 R54, -RZ, R87.H0_H0 ;  /* 0x20000057ff362230 */ /* 0x000fcc0000004100 */
[----:B------:R-:W3:Y:S01]  /*1c40*/  @P2 LDC R51, c[0x0][0x40c] ;  /* 0x00010300ff332b82 */ /* 0x000ee20000000800 */
[----:B0-----:R-:W-:-:S04]  /*1c50*/  @P2 FMUL.FTZ R52, R47, R52 ;  /* 0x000000342f342220 */ /* 0x001fc80000410000 */
[-C--:B------:R-:W-:Y:S01]  /*1c60*/  @P2 FMUL.FTZ R43, R75, R52.reuse ;  /* 0x000000344b2b2220 */ /* 0x080fe20000410000 */
[----:B-----5:R-:W-:Y:S01]  /*1c70*/  @P2 FFMA.FTZ R23, R39, R52, R23 ;  /* 0x0000003427172223 */ /* 0x020fe20000010017 */
[----:B------:R-:W-:Y:S02]  /*1c80*/  @P2 HADD2.F32 R52, -RZ, R87.H1_H1 ;  /* 0x30000057ff342230 */ /* 0x000fe40000004100 */
[----:B-1----:R-:W-:-:S04]  /*1c90*/  @P2 FMUL.FTZ R69, R44, R69 ;  /* 0x000000452c452220 */ /* 0x002fc80000410000 */
[-C--:B------:R-:W-:Y:S01]  /*1ca0*/  @P2 FMUL.FTZ R40, R54, R69.reuse ;  /* 0x0000004536282220 */ /* 0x080fe20000410000 */
[----:B------:R-:W-:Y:S02]  /*1cb0*/  @P2 HADD2.F32 R54, -RZ, R88.H0_H0 ;  /* 0x20000058ff362230 */ /* 0x000fe40000004100 */
[----:B------:R-:W-:Y:S01]  /*1cc0*/  @P2 FFMA.FTZ R20, R36, R69, R20 ;  /* 0x0000004524142223 */ /* 0x000fe20000010014 */
[----:B--2---:R-:W-:-:S04]  /*1cd0*/  @P2 FMUL.FTZ R50, R45, R50 ;  /* 0x000000322d322220 */ /* 0x004fc80000410000 */
[-C--:B------:R-:W-:Y:S01]  /*1ce0*/  @P2 FMUL.FTZ R41, R52, R50.reuse ;  /* 0x0000003234292220 */ /* 0x080fe20000410000 */
[----:B------:R-:W-:Y:S01]  /*1cf0*/  @P2 FFMA.FTZ R21, R37, R50, R21 ;  /* 0x0000003225152223 */ /* 0x000fe20000010015 */
[----:B---3--:R-:W-:-:S04]  /*1d00*/  @P2 FMUL.FTZ R51, R46, R51 ;  /* 0x000000332e332220 */ /* 0x008fc80000410000 */
[-C--:B------:R-:W-:Y:S01]  /*1d10*/  @P2 FMUL.FTZ R42, R54, R51.reuse ;  /* 0x00000033362a2220 */ /* 0x080fe20000410000 */
[----:B------:R-:W-:-:S07]  /*1d20*/  @P2 FFMA.FTZ R22, R38, R51, R22 ;  /* 0x0000003326162223 */ /* 0x000fce0000010016 */
.L_x_5068:
[----:B------:R-:W-:Y:S05]  /*1d30*/  BSYNC.RECONVERGENT B2 ;  /* 0x0000000000027941 */ /* 0x000fea0003800200 */
.L_x_5059:
[----:B------:R-:W-:-:S04]  /*1d40*/  ISETP.NE.U32.AND P0, PT, R48, RZ, PT ;  /* 0x000000ff3000720c */ /* 0x000fc80003f05070 */
[----:B------:R-:W-:Y:S02]  /*1d50*/  ISETP.NE.AND.EX P0, PT, R49, RZ, PT, P0 ;  /* 0x000000ff3100720c */ /* 0x000fe40003f05300 */
[----:B------:R-:W1:Y:S11]  /*1d60*/  @P2 LDC.64 R48, c[0x0][0x468] ;  /* 0x00011a00ff302b82 */ /* 0x000e760000000a00 */
[----:B------:R-:W2:Y:S01]  /*1d70*/  @P0 LDC.64 R50, c[0x0][0x478] ;  /* 0x00011e00ff320b82 */ /* 0x000ea20000000a00 */
[C---:B-1----:R-:W-:Y:S01]  /*1d80*/  @P2 IMAD.WIDE.U32 R48, R53.reuse, 0x10, R48 ;  /* 0x0000001035302825 */ /* 0x042fe200078e0030 */
[----:B------:R-:W-:-:S03]  /*1d90*/  IADD3 R53, PT, PT, R53, 0x20, RZ ;  /* 0x0000002035357810 */ /* 0x000fc60007ffe0ff */
[C---:B--2---:R-:W-:Y:S01]  /*1da0*/  @P0 IMAD.WIDE.U32 R50, R0.reuse, 0x10, R50 ;  /* 0x0000001000320825 */ /* 0x044fe200078e0032 */
[----:B------:R-:W-:-:S04]  /*1db0*/  IADD3 R0, PT, PT, R0, 0x20, RZ ;  /* 0x0000002000007810 */ /* 0x000fc80007ffe0ff */
[----:B------:R1:W-:Y:S04]  /*1dc0*/  @P0 STG.E.128 desc[UR6][R50.64], R44 ;  /* 0x0000002c32000986 */ /* 0x0003e8000c101d06 */
[----:B------:R1:W-:Y:S02]  /*1dd0*/  @P2 STG.E.128 desc[UR6][R48.64], R40 ;  /* 0x0000002830002986 */ /* 0x0003e4000c101d06 */
.L_x_5056:
[----:B------:R-:W-:Y:S05]  /*1de0*/  BSYNC.RECONVERGENT B1 ;  /* 0x0000000000017941 */ /* 0x000fea0003800200 */
.L_x_5055:
[----:B------:R-:W-:Y:S01]  /*1df0*/  ISETP.GE.U32.AND P0, PT, R60, 0x40, PT ;  /* 0x000000403c00780c */ /* 0x000fe20003f06070 */
[----:B------:R-:W-:-:S12]  /*1e00*/  BSSY.RECONVERGENT B1, `(.L_x_5074) ;  /* 0x00000c9000017945 */ /* 0x000fd80003800200 */
[----:B------:R-:W-:Y:S05]  /*1e10*/  @!P0 BRA `(.L_x_5075) ;  /* 0x0000000c001c8947 */ /* 0x000fea0003800000 */
[----:B------:R-:W-:Y:S04]  /*1e20*/  BSSY.RECONVERGENT B2, `(.L_x_5076) ;  /* 0x0000005000027945 */ /* 0x000fe80003800200 */
[----:B------:R-:W-:Y:S05]  /*1e30*/  @!P2 BRA `(.L_x_5077) ;  /* 0x00000000000ca947 */ /* 0x000fea0003800000 */
[----:B-----5:R-:W2:Y:S02]  /*1e40*/  LDC.64 R36, c[0x0][0x390] ;  /* 0x0000e400ff247b82 */ /* 0x020ea40000000a00 */
[----:B--2---:R-:W-:-:S06]  /*1e50*/  IMAD.WIDE.U32 R36, R53, 0x10, R36 ;  /* 0x0000001035247825 */ /* 0x004fcc00078e0024 */
[----:B------:R-:W5:Y:S02]  /*1e60*/  LDG.E.128 R36, desc[UR6][R36.64] ;  /* 0x0000000624247981 */ /* 0x000f64000c1e1d00 */
.L_x_5077:
[----:B------:R-:W-:Y:S05]  /*1e70*/  BSYNC.RECONVERGENT B2 ;  /* 0x0000000000027941 */ /* 0x000fea0003800200 */
.L_x_5076:
        /* <DEDUP_REMOVED lines=8> */
[----:B-1----:R-:W1:Y:S01]  /*1f00*/  @P2 LDC R49, c[0x0][0x40c] ;  /* 0x00010300ff312b82 */ /* 0x002e620000000800 */
[-CC-:B------:R-:W-:Y:S01]  /*1f10*/  @P1 FFMA.FTZ R45, R73, R2.reuse, R55.reuse ;  /* 0x00000002492d1223 */ /* 0x180fe20000010037 */
[--C-:B------:R-:W-:Y:S01]  /*1f20*/  @P1 FFMA.FTZ R51, R77, R2, R55.reuse ;  /* 0x000000024d331223 */ /* 0x100fe20000010037 */
[----:B------:R-:W-:Y:S01]  /*1f30*/  MOV R44, R32 ;  /* 0x00000020002c7202 */ /* 0x000fe20000000f00 */
[-C--:B0-----:R-:W-:Y:S01]  /*1f40*/  @P1 FFMA.FTZ R52, R70, R2.reuse, R55 ;  /* 0x0000000246341223 */ /* 0x081fe20000010037 */
[----:B------:R-:W-:Y:S01]  /*1f50*/  @P1 FADD.FTZ R45, R74, -R45 ;  /* 0x8000002d4a2d1221 */ /* 0x000fe20000010000 */
[----:B------:R-:W-:Y:S01]  /*1f60*/  @P1 FFMA.FTZ R55, R80, R2, R55 ;  /* 0x0000000250371223 */ /* 0x000fe20000010037 */
[----:B------:R-:W-:Y:S01]  /*1f70*/  @P1 FADD.FTZ R51, R76, -R51 ;  /* 0x800000334c331221 */ /* 0x000fe20000010000 */
[----:B------:R-:W0:Y:S01]  /*1f80*/  @P2 LDC R47, c[0x0][0x40c] ;  /* 0x00010300ff2f2b82 */ /* 0x000e220000000800 */
[----:B------:R-:W-:Y:S01]  /*1f90*/  @P1 FFMA.FTZ R44, R57, R45, R32 ;  /* 0x0000002d392c1223 */ /* 0x000fe20000010020 */
[----:B------:R-:W-:-:S02]  /*1fa0*/  @P2 HADD2.F32 R50, -RZ, R89.H0_H0 ;  /* 0x20000059ff322230 */ /* 0x000fc40000004100 */
[----:B------:R-:W-:Y:S01]  /*1fb0*/  @P1 FADD.FTZ R52, R71, -R52 ;  /* 0x8000003447341221 */ /* 0x000fe20000010000 */
[----:B------:R-:W-:Y:S01]  /*1fc0*/  MOV R46, R34 ;  /* 0x00000022002e7202 */ /* 0x000fe20000000f00 */
[----:B------:R-:W-:Y:S01]  /*1fd0*/  @P1 FADD.FTZ R54, R78, -R55 ;  /* 0x800000374e361221 */ /* 0x000fe20000010000 */
[----:B------:R-:W-:Y:S01]  /*1fe0*/  MOV R45, R33 ;  /* 0x00000021002d7202 */ /* 0x000fe20000000f00 */
[C---:B------:R-:W-:Y:S01]  /*1ff0*/  @P1 FFMA.FTZ R46, R57.reuse, R51, R34 ;  /* 0x00000033392e1223 */ /* 0x040fe20000010022 */
[----:B------:R-:W2:Y:S01]  /*2000*/  @P2 LDC R48, c[0x0][0x40c] ;  /* 0x00010300ff302b82 */ /* 0x000ea20000000800 */
[C---:B------:R-:W-:Y:S01]  /*2010*/  @P1 FFMA.FTZ R45, R57.reuse, R52, R33 ;  /* 0x00000034392d1223 */ /* 0x040fe20000010021 */
[----:B------:R-:W-:Y:S01]  /*2020*/  MOV R2, R35 ;  /* 0x0000002300027202 */ /* 0x000fe20000000f00 */
[----:B------:R-:W-:Y:S01]  /*2030*/  @P1 FFMA.FTZ R2, R57, R54, R35 ;  /* 0x0000003639021223 */ /* 0x000fe20000010023 */
[----:B------:R-:W-:Y:S02]  /*2040*/  @P2 HADD2.F32 R51, -RZ, R89.H1_H1 ;  /* 0x30000059ff332230 */ /* 0x000fe40000004100 */
[----:B-1----:R-:W-:-:S04]  /*2050*/  @P2 FMUL.FTZ R49, R44, R49 ;  /* 0x000000312c312220 */ /* 0x002fc80000410000 */
[----:B------:R-:W-:Y:S01]  /*2060*/  @P2 FMUL.FTZ R40, R49, R50 ;  /* 0x0000003231282220 */ /* 0x000fe20000410000 */
[----:B------:R-:W-:Y:S02]  /*2070*/  @P2 HADD2.F32 R50, -RZ, R90.H0_H0 ;  /* 0x2000005aff322230 */ /* 0x000fe40000004100 */
[----:B-----5:R-:W-:Y:S01]  /*2080*/  @P2 FFMA.FTZ R24, R36, R49, R24 ;  /* 0x0000003124182223 */ /* 0x020fe20000010018 */
[----:B0-----:R-:W-:-:S04]  /*2090*/  @P2 FMUL.FTZ R47, R46, R47 ;  /* 0x0000002f2e2f2220 */ /* 0x001fc80000410000 */
[----:B------:R-:W-:Y:S01]  /*20a0*/  @P2 FMUL.FTZ R42, R47, R50 ;  /* 0x000000322f2a2220 */ /* 0x000fe20000410000 */
[----:B------:R-:W-:Y:S01]  /*20b0*/  @P2 FFMA.FTZ R26, R38, R47, R26 ;  /* 0x0000002f261a2223 */ /* 0x000fe2000001001a */
[----:B------:R-:W-:Y:S01]  /*20c0*/  MOV R47, R2 ;  /* 0x00000002002f7202 */ /* 0x000fe20000000f00 */
[----:B--2---:R-:W-:-:S04]  /*20d0*/  @P2 FMUL.FTZ R48, R45, R48 ;  /* 0x000000302d302220 */ /* 0x004fc80000410000 */
[----:B------:R-:W-:Y:S01]  /*20e0*/  @P2 FMUL.FTZ R41, R48, R51 ;  /* 0x0000003330292220 */ /* 0x000fe20000410000 */
[----:B------:R-:W-:Y:S01]  /*20f0*/  @P2 FFMA.FTZ R25, R37, R48, R25 ;  /* 0x0000003025192223 */ /* 0x000fe20000010019 */
[----:B------:R-:W-:Y:S06]  /*2100*/  @!P2 BRA `(.L_x_5081) ;  /* 0x000000080044a947 */ /* 0x000fec0003800000 */
[----:B------:R-:W-:Y:S02]  /*2110*/  HADD2.F32 R43, -RZ, R90.H1_H1 ;  /* 0x3000005aff2b7230 */ /* 0x000fe40000004100 */
[----:B------:R-:W-:-:S04]  /*2120*/  FMUL.FTZ R2, R2, UR14 ;  /* 0x0000000e02027c20 */ /* 0x000fc80008410000 */
[----:B------:R-:W-:Y:S01]  /*2130*/  FFMA.FTZ R27, R39, R2, R27 ;  /* 0x00000002271b7223 */ /* 0x000fe2000001001b */
[----:B------:R-:W-:Y:S01]  /*2140*/  FMUL.FTZ R43, R2, R43 ;  /* 0x0000002b022b7220 */ /* 0x000fe20000410000 */
[----:B------:R-:W-:Y:S06]  /*2150*/  BRA `(.L_x_5081) ;  /* 0x0000000800307947 */ /* 0x000fec0003800000 */
.L_x_5080:
[----:B0-----:R-:W0:Y:S01]  /*2160*/  @P2 LDC R52, c[0x0][0x40c] ;  /* 0x00010300ff342b82 */ /* 0x001e220000000800 */
[-CC-:B-1----:R-:W-:Y:S01]  /*2170*/  @P1 FFMA.FTZ R51, R73, R2.reuse, R55.reuse ;  /* 0x0000000249331223 */ /* 0x182fe20000010037 */
[-CC-:B------:R-:W-:Y:S01]  /*2180*/  @P1 FFMA.FTZ R54, R70, R2.reuse, R55.reuse ;  /* 0x0000000246361223 */ /* 0x180fe20000010037 */
[----:B------:R-:W-:Y:S01]  /*2190*/  @P1 FFMA.FTZ R75, R77, R2, R55 ;  /* 0x000000024d4b1223 */ /* 0x000fe20000010037 */
[----:B------:R-:W-:Y:S01]  /*21a0*/  MOV R69, R32 ;  /* 0x0000002000457202 */ /* 0x000fe20000000f00 */
[----:B------:R-:W-:Y:S01]  /*21b0*/  @P1 FADD.FTZ R51, R74, -R51 ;  /* 0x800000334a331221 */ /* 0x000fe20000010000 */
[----:B------:R-:W-:Y:S01]  /*21c0*/  @P1 FADD.FTZ R54, R71, -R54 ;  /* 0x8000003647361221 */ /* 0x000fe20000010000 */
[----:B------:R-:W-:Y:S01]  /*21d0*/  @P1 FADD.FTZ R75, R76, -R75 ;  /* 0x8000004b4c4b1221 */ /* 0x000fe20000010000 */
[----:B------:R-:W1:Y:S01]  /*21e0*/  @P2 LDC R48, c[0x0][0x40c] ;  /* 0x00010300ff302b82 */ /* 0x000e620000000800 */
[C---:B------:R-:W-:Y:S01]  /*21f0*/  @P1 FFMA.FTZ R69, R57.reuse, R51, R32 ;  /* 0x0000003339451223 */ /* 0x040fe20000010020 */
[----:B------:R-:W-:Y:S01]  /*2200*/  MOV R51, R33 ;  /* 0x0000002100337202 */ /* 0x000fe20000000f00 */
[C---:B------:R-:W-:Y:S01]  /*2210*/  @P1 FFMA.FTZ R51, R57.reuse, R54, R33 ;  /* 0x0000003639331223 */ /* 0x040fe20000010021 */
[----:B------:R-:W-:Y:S01]  /*2220*/  MOV R50, R34 ;  /* 0x0000002200327202 */ /* 0x000fe20000000f00 */
[----:B------:R-:W-:-:S03]  /*2230*/  @P1 FFMA.FTZ R50, R57, R75, R34 ;  /* 0x0000004b39321223 */ /* 0x000fc60000010022 */
[----:B------:R-:W2:Y:S01]  /*2240*/  @P2 LDC R49, c[0x0][0x40c] ;  /* 0x00010300ff312b82 */ /* 0x000ea20000000800 */
[----:B0-----:R-:W-:Y:S01]  /*2250*/  @P2 FMUL.FTZ R69, R69, R52 ;  /* 0x0000003445452220 */ /* 0x001fe20000410000 */
[----:B------:R-:W-:-:S03]  /*2260*/  @P2 HADD2.F32 R52, -RZ, R89.H0_H0 ;  /* 0x20000059ff342230 */ /* 0x000fc60000004100 */
[-C--:B-----5:R-:W-:Y:S02]  /*2270*/  @P2 FFMA.FTZ R24, R36, R69.reuse, R24 ;  /* 0x0000004524182223 */ /* 0x0a0fe40000010018 */
[----:B------:R-:W-:Y:S01]  /*2280*/  @P2 FMUL.FTZ R40, R52, R69 ;  /* 0x0000004534282220 */ /* 0x000fe20000410000 */
[----:B-1----:R-:W-:Y:S01]  /*2290*/  @P2 FMUL.FTZ R48, R51, R48 ;  /* 0x0000003033302220 */ /* 0x002fe20000410000 */
[----:B------:R-:W-:-:S03]  /*22a0*/  @P2 HADD2.F32 R51, -RZ, R89.H1_H1 ;  /* 0x30000059ff332230 */ /* 0x000fc60000004100 */
[-C--:B------:R-:W-:Y:S02]  /*22b0*/  @P2 FFMA.FTZ R25, R37, R48.reuse, R25 ;  /* 0x0000003025192223 */ /* 0x080fe40000010019 */
[----:B------:R-:W-:Y:S01]  /*22c0*/  @P2 FMUL.FTZ R41, R51, R48 ;  /* 0x0000003033292220 */ /* 0x000fe20000410000 */
[----:B--2---:R-:W-:Y:S01]  /*22d0*/  @P2 FMUL.FTZ R49, R50, R49 ;  /* 0x0000003132312220 */ /* 0x004fe20000410000 */
[----:B------:R-:W-:-:S03]  /*22e0*/  @P2 HADD2.F32 R50, -RZ, R90.H0_H0 ;  /* 0x2000005aff322230 */ /* 0x000fc60000004100 */
[-C--:B------:R-:W-:Y:S02]  /*22f0*/  @P2 FFMA.FTZ R26, R38, R49.reuse, R26 ;  /* 0x00000031261a2223 */ /* 0x080fe4000001001a */
[----:B------:R-:W-:Y:S01]  /*2300*/  @P2 FMUL.FTZ R42, R50, R49 ;  /* 0x00000031322a2220 */ /* 0x000fe20000410000 */
        /* <DEDUP_REMOVED lines=10> */
.L_x_5079:
[----:B------:R-:W-:-:S04]  /*23b0*/  UISETP.NE.U32.AND UP0, UPT, UR20, URZ, UPT ;  /* 0x000000ff1400728c */ /* 0x000fc8000bf05070 */
[----:B------:R-:W-:-:S06]  /*23c0*/  UISETP.NE.AND.EX UP0, UPT, UR21, URZ, UPT, UP0 ;  /* 0x000000ff1500728c */ /* 0x000fcc000bf05300 */
[----:B------:R-:W-:-:S13]  /*23d0*/  PLOP3.LUT P0, PT, PT, PT, UP0, 0x80, 0x8 ;  /* 0x000000000008781c */ /* 0x000fda0003f0f008 */
[----:B------:R-:W-:Y:S05]  /*23e0*/  @!P0 BRA `(.L_x_5082) ;  /* 0x0000000000d48947 */ /* 0x000fea0003800000 */
[----:B-1----:R-:W1:Y:S01]  /*23f0*/  @P2 LDC R49, c[0x0][0x40c] ;  /* 0x00010300ff312b82 */ /* 0x002e620000000800 */
[-CC-:B------:R-:W-:Y:S01]  /*2400*/  FFMA.FTZ R45, R77, R2.reuse, R55.reuse ;  /* 0x000000024d2d7223 */ /* 0x180fe20000010037 */
[-CC-:B------:R-:W-:Y:S01]  /*2410*/  FFMA.FTZ R44, R70, R2.reuse, R55.reuse ;  /* 0x00000002462c7223 */ /* 0x180fe20000010037 */
[----:B------:R-:W-:Y:S01]  /*2420*/  ISETP.GT.AND P1, PT, R58, RZ, PT ;  /* 0x000000ff3a00720c */ /* 0x000fe20003f24270 */
[-C--:B------:R-:W-:Y:S01]  /*2430*/  FFMA.FTZ R47, R80, R2.reuse, R55 ;  /* 0x00000002502f7223 */ /* 0x080fe20000010037 */
[----:B------:R-:W-:Y:S01]  /*2440*/  FADD.FTZ R46, R76, -R45 ;  /* 0x8000002d4c2e7221 */ /* 0x000fe20000010000 */
[----:B------:R-:W-:Y:S01]  /*2450*/  FFMA.FTZ R45, R73, R2, R55 ;  /* 0x00000002492d7223 */ /* 0x000fe20000010037 */
[----:B------:R-:W-:Y:S01]  /*2460*/  FADD.FTZ R44, R71, -R44 ;  /* 0x8000002c472c7221 */ /* 0x000fe20000010000 */
[----:B------:R-:W-:Y:S01]  /*2470*/  FADD.FTZ R50, R78, -R47 ;  /* 0x8000002f4e327221 */ /* 0x000fe20000010000 */
[C---:B------:R-:W-:Y:S01]  /*2480*/  FMUL.FTZ R46, R57.reuse, R46 ;  /* 0x0000002e392e7220 */ /* 0x040fe20000410000 */
[----:B------:R-:W-:Y:S01]  /*2490*/  FADD.FTZ R48, R74, -R45 ;  /* 0x8000002d4a307221 */ /* 0x000fe20000010000 */
[----:B------:R-:W-:Y:S01]  /*24a0*/  BSSY.RECONVERGENT B3, `(.L_x_5083) ;  /* 0x0000011000037945 */ /* 0x000fe20003800200 */
[C---:B------:R-:W-:Y:S01]  /*24b0*/  FMUL.FTZ R47, R57.reuse, R44 ;  /* 0x0000002c392f7220 */ /* 0x040fe20000410000 */
[----:B------:R-:W-:Y:S01]  /*24c0*/  @P2 HADD2.F32 R45, -RZ, R90.H0_H0 ;  /* 0x2000005aff2d2230 */ /* 0x000fe20000004100 */
[----:B------:R-:W-:Y:S01]  /*24d0*/  FSEL R46, R46, RZ, P1 ;  /* 0x000000ff2e2e7208 */ /* 0x000fe20000800000 */
[C---:B------:R-:W-:Y:S01]  /*24e0*/  FMUL.FTZ R44, R57.reuse, R48 ;  /* 0x00000030392c7220 */ /* 0x040fe20000410000 */
[----:B------:R-:W-:-:S03]  /*24f0*/  FMUL.FTZ R48, R57, R50 ;  /* 0x0000003239307220 */ /* 0x000fc60000410000 */
[----:B-1----:R-:W-:Y:S01]  /*2500*/  @P2 FMUL.FTZ R49, R46, R49 ;  /* 0x000000312e312220 */ /* 0x002fe20000410000 */
        /* <DEDUP_REMOVED lines=8> */
[-C--:B-----5:R-:W-:Y:S01]  /*2590*/  FFMA.FTZ R24, R36, R51.reuse, R24 ;  /* 0x0000003324187223 */ /* 0x0a0fe20000010018 */
[----:B------:R-:W-:-:S07]  /*25a0*/  FMUL.FTZ R40, R50, R51 ;  /* 0x0000003332287220 */ /* 0x000fce0000410000 */
.L_x_5084:
[----:B------:R-:W-:Y:S05]  /*25b0*/  BSYNC.RECONVERGENT B3 ;  /* 0x0000000000037941 */ /* 0x000fea0003800200 */
.L_x_5083:
        /* <DEDUP_REMOVED lines=9> */
[-C--:B-----5:R-:W-:Y:S01]  /*2650*/  FFMA.FTZ R25, R37, R2.reuse, R25 ;  /* 0x0000000225197223 */ /* 0x0a0fe20000010019 */
[----:B------:R-:W-:-:S07]  /*2660*/  FMUL.FTZ R41, R41, R2 ;  /* 0x0000000229297220 */ /* 0x000fce0000410000 */
.L_x_5086:
[----:B------:R-:W-:Y:S05]  /*2670*/  BSYNC.RECONVERGENT B3 ;  /* 0x0000000000037941 */ /* 0x000fea0003800200 */
.L_x_5085:
[----:B------:R-:W-:Y:S01]  /*2680*/  FSEL R48, R48, RZ, P1 ;  /* 0x000000ff30307208 */ /* 0x000fe20000800000 */
[-C--:B------:R-:W-:Y:S01]  /*2690*/  @P2 FMUL.FTZ R42, R45, R49.reuse ;  /* 0x000000312d2a2220 */ /* 0x080fe20000410000 */
[----:B------:R-:W-:Y:S01]  /*26a0*/  FSEL R45, R47, RZ, P1 ;  /* 0x000000ff2f2d7208 */ /* 0x000fe20000800000 */
[----:B-----5:R-:W-:Y:S01]  /*26b0*/  @P2 FFMA.FTZ R26, R38, R49, R26 ;  /* 0x00000031261a2223 */ /* 0x020fe2000001001a */
[----:B------:R-:W-:Y:S02]  /*26c0*/  FSEL R44, R44, RZ, P1 ;  /* 0x000000ff2c2c7208 */ /* 0x000fe40000800000 */
[----:B------:R-:W-:Y:S01]  /*26d0*/  MOV R47, R48 ;  /* 0x00000030002f7202 */ /* 0x000fe20000000f00 */
[----:B------:R-:W-:Y:S06]  /*26e0*/  @!P2 BRA `(.L_x_5081) ;  /* 0x0000000000cca947 */ /* 0x000fec0003800000 */
[----:B------:R-:W-:Y:S02]  /*26f0*/  HADD2.F32 R43, -RZ, R90.H1_H1 ;  /* 0x3000005aff2b7230 */ /* 0x000fe40000004100 */
[----:B------:R-:W-:-:S04]  /*2700*/  FMUL.FTZ R2, R48, UR14 ;  /* 0x0000000e30027c20 */ /* 0x000fc80008410000 */
[-C--:B------:R-:W-:Y:S01]  /*2710*/  FFMA.FTZ R27, R39, R2.reuse, R27 ;  /* 0x00000002271b7223 */ /* 0x080fe2000001001b */
[----:B------:R-:W-:Y:S01]  /*2720*/  FMUL.FTZ R43, R43, R2 ;  /* 0x000000022b2b7220 */ /* 0x000fe20000410000 */
[----:B------:R-:W-:Y:S06]  /*2730*/  BRA `(.L_x_5081) ;  /* 0x0000000000b87947 */ /* 0x000fec0003800000 */
.L_x_5082:
[----:B-1----:R-:W1:Y:S01]  /*2740*/  @P2 LDC R51, c[0x0][0x40c] ;  /* 0x00010300ff332b82 */ /* 0x002e620000000800 */
[----:B------:R-:W-:Y:S01]  /*2750*/  FFMA.FTZ R49, R80, R2, R55 ;  /* 0x0000000250317223 */ /* 0x000fe20000010037 */
[----:B------:R-:W-:Y:S01]  /*2760*/  ISETP.GT.AND P1, PT, R58, RZ, PT ;  /* 0x000000ff3a00720c */ /* 0x000fe20003f24270 */
[----:B------:R-:W-:Y:S02]  /*2770*/  BSSY.RECONVERGENT B3, `(.L_x_5087) ;  /* 0x0000010000037945 */ /* 0x000fe40003800200 */
[----:B------:R-:W-:-:S04]  /*2780*/  FADD.FTZ R48, R78, -R49 ;  /* 0x800000314e307221 */ /* 0x000fc80000010000 */
[----:B------:R-:W-:-:S05]  /*2790*/  FMUL.FTZ R48, R57, R48 ;  /* 0x0000003039307220 */ /* 0x000fca0000410000 */
[----:B------:R-:W-:Y:S01]  /*27a0*/  FSEL R50, R48, RZ, P1 ;  /* 0x000000ff30327208 */ /* 0x000fe20000800000 */
[----:B------:R-:W-:-:S04]  /*27b0*/  @P2 HADD2.F32 R48, -RZ, R90.H1_H1 ;  /* 0x3000005aff302230 */ /* 0x000fc80000004100 */
[----:B-1----:R-:W-:Y:S01]  /*27c0*/  @P2 FMUL.FTZ R50, R50, R51 ;  /* 0x0000003332322220 */ /* 0x002fe20000410000 */
[----:B------:R-:W-:Y:S06]  /*27d0*/  @!P2 BRA `(.L_x_5088) ;  /* 0x000000000024a947 */ /* 0x000fec0003800000 */
[----:B------:R-:W-:Y:S01]  /*27e0*/  FFMA.FTZ R49, R73, R2, R55 ;  /* 0x0000000249317223 */ /* 0x000fe20000010037 */
[----:B------:R-:W-:Y:S01]  /*27f0*/  ISETP.GT.AND P1, PT, R58, RZ, PT ;  /* 0x000000ff3a00720c */ /* 0x000fe20003f24270 */
[----:B0-----:R-:W-:Y:S02]  /*2800*/  HADD2.F32 R52, -RZ, R89.H0_H0 ;  /* 0x20000059ff347230 */ /* 0x001fe40000004100 */
[----:B------:R-:W-:-:S04]  /*2810*/  FADD.FTZ R40, R74, -R49 ;  /* 0x800000314a287221 */ /* 0x000fc80000010000 */
[----:B------:R-:W-:-:S05]  /*2820*/  FMUL.FTZ R40, R57, R40 ;  /* 0x0000002839287220 */ /* 0x000fca0000410000 */
[----:B------:R-:W-:-:S05]  /*2830*/  FSEL R40, R40, RZ, P1 ;  /* 0x000000ff28287208 */ /* 0x000fca0000800000 */
[----:B------:R-:W-:-:S04]  /*2840*/  FMUL.FTZ R49, R40, UR14 ;  /* 0x0000000e28317c20 */ /* 0x000fc80008410000 */
[-C--:B-----5:R-:W-:Y:S01]  /*2850*/  FFMA.FTZ R24, R36, R49.reuse, R24 ;  /* 0x0000003124187223 */ /* 0x0a0fe20000010018 */
[----:B------:R-:W-:-:S07]  /*2860*/  FMUL.FTZ R40, R52, R49 ;  /* 0x0000003134287220 */ /* 0x000fce0000410000 */
.L_x_5088:
[----:B------:R-:W-:Y:S05]  /*2870*/  BSYNC.RECONVERGENT B3 ;  /* 0x0000000000037941 */ /* 0x000fea0003800200 */
.L_x_5087:
[----:B------:R-:W-:Y:S04]  /*2880*/  BSSY.RECONVERGENT B3, `(.L_x_5089) ;  /* 0x000000b000037945 */ /* 0x000fe80003800200 */
[----:B------:R-:W-:Y:S05]  /*2890*/  @!P2 BRA `(.L_x_5090) ;  /* 0x000000000024a947 */ /* 0x000fea0003800000 */
[----:B0-----:R-:W-:Y:S01]  /*28a0*/  FFMA.FTZ R52, R70, R2, R55 ;  /* 0x0000000246347223 */ /* 0x001fe20000010037 */
        /* <DEDUP_REMOVED lines=8> */
.L_x_5090:
[----:B------:R-:W-:Y:S05]  /*2930*/  BSYNC.RECONVERGENT B3 ;  /* 0x0000000000037941 */ /* 0x000fea0003800200 */
.L_x_5089:
        /* <DEDUP_REMOVED lines=11> */
.L_x_5092:
[----:B------:R-:W-:Y:S05]  /*29f0*/  BSYNC.RECONVERGENT B3 ;  /* 0x0000000000037941 */ /* 0x000fea0003800200 */
.L_x_5091:
[-C--:B------:R-:W-:Y:S01]  /*2a00*/  @P2 FMUL.FTZ R43, R48, R50.reuse ;  /* 0x00000032302b2220 */ /* 0x080fe20000410000 */
[----:B-----5:R-:W-:-:S07]  /*2a10*/  @P2 FFMA.FTZ R27, R39, R50, R27 ;  /* 0x00000032271b2223 */ /* 0x020fce000001001b */
.L_x_5081:
[----:B------:R-:W-:Y:S05]  /*2a20*/  BSYNC.RECONVERGENT B2 ;  /* 0x0000000000027941 */ /* 0x000fea0003800200 */
.L_x_5078:
[----:B------:R-:W1:Y:S08]  /*2a30*/  @P0 LDC.64 R50, c[0x0][0x478] ;  /* 0x00011e00ff320b82 */ /* 0x000e700000000a00 */
[----:B------:R-:W2:Y:S01]  /*2a40*/  @P2 LDC.64 R48, c[0x0][0x468] ;  /* 0x00011a00ff302b82 */ /* 0x000ea20000000a00 */
[----:B-1----:R-:W-:-:S05]  /*2a50*/  @P0 IMAD.WIDE.U32 R50, R0, 0x10, R50 ;  /* 0x0000001000320825 */ /* 0x002fca00078e0032 */
[----:B------:R3:W-:Y:S01]  /*2a60*/  @P0 STG.E.128 desc[UR6][R50.64], R44 ;  /* 0x0000002c32000986 */ /* 0x0007e2000c101d06 */
[----:B--2---:R-:W-:-:S05]  /*2a70*/  @P2 IMAD.WIDE.U32 R48, R53, 0x10, R48 ;  /* 0x0000001035302825 */ /* 0x004fca00078e0030 */
[----:B------:R3:W-:Y:S02]  /*2a80*/  @P2 STG.E.128 desc[UR6][R48.64], R40 ;  /* 0x0000002830002986 */ /* 0x0007e4000c101d06 */
.L_x_5075:
[----:B------:R-:W-:Y:S05]  /*2a90*/  BSYNC.RECONVERGENT B1 ;  /* 0x0000000000017941 */ /* 0x000fea0003800200 */
.L_x_5074:
[----:B-1-3--:R-:W1:Y:S02]  /*2aa0*/  LDC.64 R48, c[0x0][0x380] ;  /* 0x0000e000ff307b82 */ /* 0x00ae640000000a00 */
[----:B-1----:R-:W-:-:S04]  /*2ab0*/  LEA R59, R48, R59, 0x2 ;  /* 0x0000003b303b7211 */ /* 0x002fc800078e10ff */
[----:B------:R-:W-:-:S13]  /*2ac0*/  ISETP.GE.AND P0, PT, R59, R49, PT ;  /* 0x000000313b00720c */ /* 0x000fda0003f06270 */
[----:B------:R-:W-:Y:S05]  /*2ad0*/  @!P0 BRA `(.L_x_5093) ;  /* 0xffffffd800a88947 */ /* 0x000fea000383ffff */
.L_x_5048:
[----:B------:R-:W-:Y:S05]  /*2ae0*/  BSYNC B0 ;  /* 0x0000000000007941 */ /* 0x000fea0003800000 */
.L_x_5047:
[----:B-----5:R-:W1:Y:S01]  /*2af0*/  S2R R29, SR_CgaCtaId ;  /* 0x00000000001d7919 */ /* 0x020e620000008800 */
[C---:B------:R-:W-:Y:S01]  /*2b00*/  SHF.L.U32 R2, R61.reuse, 0x5, RZ ;  /* 0x000000053d027819 */ /* 0x040fe200000006ff */
[----:B------:R-:W-:Y:S05]  /*2b10*/  WARPSYNC.ALL ;  /* 0x0000000000007948 */ /* 0x000fea0003800000 */
[----:B------:R-:W-:Y:S01]  /*2b20*/  SHF.L.U32 R0, R61, 0x4, RZ ;  /* 0x000000043d007819 */ /* 0x000fe200000006ff */
[----:B------:R-:W2:Y:S01]  /*2b30*/  S2UR UR4, SR_CTAID.X ;  /* 0x00000000000479c3 */ /* 0x000ea20000002500 */
[----:B------:R-:W-:Y:S01]  /*2b40*/  MOV R28, 0x400 ;  /* 0x00000400001c7802 */ /* 0x000fe20000000f00 */
[----:B------:R-:W3:Y:S01]  /*2b50*/  LDCU.128 UR16, c[0x0][0x440] ;  /* 0x00008800ff1077ac */ /* 0x000ee20008000c00 */
[----:B------:R-:W-:Y:S01]  /*2b60*/  LOP3.LUT R3, R2, 0xc00, RZ, 0xc0, !PT ;  /* 0x00000c0002037812 */ /* 0x000fe200078ec0ff */
[----:B------:R-:W-:Y:S03]  /*2b70*/  BSSY.RECONVERGENT B0, `(.L_x_5094) ;  /* 0x000005f000007945 */ /* 0x000fe60003800200 */
[----:B------:R-:W-:-:S02]  /*2b80*/  LOP3.LUT R0, R3, 0x1f0, R0, 0xf8, !PT ;  /* 0x000001f003007812 */ /* 0x000fc400078ef800 */
[----:B-1----:R-:W-:-:S04]  /*2b90*/  LEA R28, R29, R28, 0x18 ;  /* 0x0000001c1d1c7211 */ /* 0x002fc800078ec0ff */
[-C--:B------:R-:W-:Y:S02]  /*2ba0*/  IADD3 R0, PT, PT, R0, R28.reuse, RZ ;  /* 0x0000001c00007210 */ /* 0x080fe40007ffe0ff */
        /* <DEDUP_REMOVED lines=11> */
[----:B------:R-:W-:Y:S01]  /*2c60*/  LDS R12, [R28+0xe00] ;  /* 0x000e00001c0c7984 */ /* 0x000fe20000000800 */
[----:B------:R-:W-:Y:S01]  /*2c70*/  BAR.SYNC.DEFER_BLOCKING 0x0 ;  /* 0x0000000000007b1d */ /* 0x000fe20000010000 */
[----:B-1----:R-:W-:-:S04]  /*2c80*/  FADD.FTZ R2, RZ, R2 ;  /* 0x00000002ff027221 */ /* 0x002fc80000010000 */
[----:B----4-:R-:W-:Y:S01]  /*2c90*/  FADD.FTZ R2, R2, R29 ;  /* 0x0000001d02027221 */ /* 0x010fe20000010000 */
[----:B0-----:R-:W-:-:S04]  /*2ca0*/  FADD.FTZ R3, RZ, R3 ;  /* 0x00000003ff037221 */ /* 0x001fc80000010000 */
[----:B---3--:R-:W-:Y:S01]  /*2cb0*/  FADD.FTZ R3, R3, R30 ;  /* 0x0000001e03037221 */ /* 0x008fe20000010000 */
[----:B------:R-:W-:Y:S01]  /*2cc0*/  STS.128 [R0], R4 ;  /* 0x0000000400007388 */ /* 0x000fe20000000c00 */
[----:B--2---:R-:W-:-:S03]  /*2cd0*/  FADD.FTZ R2, R2, R31 ;  /* 0x0000001f02027221 */ /* 0x004fc60000010000 */
[----:B------:R0:W-:Y:S01]  /*2ce0*/  STS.128 [R0+0x200], R8 ;  /* 0x0002000800007388 */ /* 0x0001e20000000c00 */
[----:B------:R-:W-:Y:S01]  /*2cf0*/  FADD.FTZ R3, R3, R32 ;  /* 0x0000002003037221 */ /* 0x000fe20000010000 */
[----:B------:R-:W-:Y:S01]  /*2d00*/  BAR.SYNC.DEFER_BLOCKING 0x0 ;  /* 0x0000000000007b1d */ /* 0x000fe20000010000 */
[----:B------:R-:W-:Y:S01]  /*2d10*/  FADD.FTZ R13, R2, R13 ;  /* 0x0000000d020d7221 */ /* 0x000fe20000010000 */
[----:B0-----:R-:W-:Y:S01]  /*2d20*/  IMAD R10, R62, UR4, RZ ;  /* 0x000000043e0a7c24 */ /* 0x001fe2000f8e02ff */
[----:B------:R-:W-:-:S03]  /*2d30*/  LOP3.LUT R9, R61, 0x7f, RZ, 0x3c, !PT ;  /* 0x0000007f3d097812 */ /* 0x000fc600078e3cff */
[----:B------:R-:W0:Y:S01]  /*2d40*/  LDCU.64 UR4, c[0x0][0x460] ;  /* 0x00008c00ff0477ac */ /* 0x000e220008000a00 */
[----:B------:R-:W-:-:S04]  /*2d50*/  IADD3 R9, PT, PT, R9, R62, RZ ;  /* 0x0000003e09097210 */ /* 0x000fc80007ffe0ff */
        /* <DEDUP_REMOVED lines=22> */
[----:B-1----:R-:W-:-:S04]  /*2ec0*/  IADD3 R22, P2, PT, R10, R61, RZ ;  /* 0x0000003d0a167210 */ /* 0x002fc80007f5e0ff */
[----:B------:R-:W-:Y:S02]  /*2ed0*/  IADD3.X R9, PT, PT, RZ, RZ, RZ, P2, !PT ;  /* 0x000000ffff097210 */ /* 0x000fe400017fe4ff */
[C---:B0-----:R-:W-:Y:S02]  /*2ee0*/  SHF.L.U32 R0, R22.reuse, 0x2, RZ ;  /* 0x0000000216007819 */ /* 0x041fe400000006ff */
[----:B------:R-:W-:Y:S01]  /*2ef0*/  SHF.L.U64.HI R22, R22, 0x2, R9 ;  /* 0x0000000216167819 */ /* 0x000fe20000010209 */
[----:B------:R-:W-:Y:S01]  /*2f00*/  FADD.FTZ R9, R3, R12 ;  /* 0x0000000c03097221 */ /* 0x000fe20000010000 */
[C---:B------:R-:W-:Y:S02]  /*2f10*/  IADD3 R20, P2, PT, R0.reuse, UR18, RZ ;  /* 0x0000001200147c10 */ /* 0x040fe4000ff5e0ff */
[----:B------:R-:W-:Y:S02]  /*2f20*/  IADD3 R10, P3, PT, R0, UR16, RZ ;  /* 0x00000010000a7c10 */ /* 0x000fe4000ff7e0ff */
[----:B------:R-:W-:Y:S01]  /*2f30*/  IADD3.X R27, PT, PT, R22, UR19, RZ, P2, !PT ;  /* 0x00000013161b7c10 */ /* 0x000fe200097fe4ff */
[----:B------:R-:W0:Y:S01]  /*2f40*/  LDS R4, [R28] ;  /* 0x000000001c047984 */ /* 0x000e220000000800 */
[----:B------:R-:W-:-:S02]  /*2f50*/  IADD3 R0, P2, PT, R0, UR4, RZ ;  /* 0x0000000400007c10 */ /* 0x000fc4000ff5e0ff */
        /* <DEDUP_REMOVED lines=32> */
.L_x_5095:
[----:B------:R-:W-:Y:S05]  /*3160*/  BSYNC.RECONVERGENT B0 ;  /* 0x0000000000007941 */ /* 0x000fea0003800200 */
.L_x_5094:
        /* <DEDUP_REMOVED lines=12> */
.L_x_5054:
[----:B0-----:R-:W-:Y:S01]  /*3230*/  HFMA2 R50, -RZ, RZ, 0, 5.9604644775390625e-08 ;  /* 0x00000001ff327431 */ /* 0x001fe200000001ff */
[----:B------:R-:W-:Y:S01]  /*3240*/  BSSY B1, `(.L_x_5096) ;  /* 0x0000006000017945 */ /* 0x000fe20003800000 */
[----:B------:R-:W-:Y:S02]  /*3250*/  MOV R49, 0x1f ;  /* 0x0000001f00317802 */ /* 0x000fe40000000f00 */
[----:B------:R-:W-:-:S07]  /*3260*/  MOV R48, 0xffffffff ;  /* 0xffffffff00307802 */ /* 0x000fce0000000f00 */
[----:B------:R-:W-:Y:S05]  /*3270*/  WARPSYNC.COLLECTIVE R48, `(.L_x_5097) ;  /* 0x0000000030087348 */ /* 0x000fea0003c00000 */
[----:B------:R0:W1:Y:S02]  /*3280*/  SHFL.BFLY P0, R51, R79, R50, R49 ;  /* 0x0c0000324f337389 */ /* 0x0000640000000031 */
[----:B01----:R-:W-:Y:S05]  /*3290*/  ENDCOLLECTIVE ;  /* 0x000000000000791b */ /* 0x003fea0003800000 */
.L_x_5097:
[----:B------:R-:W-:Y:S05]  /*32a0*/  BSYNC B1 ;  /* 0x0000000000017941 */ /* 0x000fea0003800000 */
.L_x_5096:
        /* <DEDUP_REMOVED lines=8> */
.L_x_5098:
[----:B------:R-:W-:Y:S01]  /*3330*/  HFMA2 R50, -RZ, RZ, 0, 1.1920928955078125e-07 ;  /* 0x00000002ff327431 */ /* 0x000fe200000001ff */
[----:B------:R-:W-:Y:S02]  /*3340*/  MOV R79, R53 ;  /* 0x00000035004f7202 */ /* 0x000fe40000000f00 */
[----:B------:R-:W-:-:S07]  /*3350*/  MOV R55, R51 ;  /* 0x0000003300377202 */ /* 0x000fce0000000f00 */
[----:B------:R-:W-:Y:S05]  /*3360*/  WARPSYNC.COLLECTIVE R48, `(.L_x_5099) ;  /* 0x0000000030087348 */ /* 0x000fea0003c00000 */
[----:B------:R0:W1:Y:S02]  /*3370*/  SHFL.BFLY P0, R51, R79, R50, R49 ;  /* 0x0c0000324f337389 */ /* 0x0000640000000031 */
[----:B01----:R-:W-:Y:S05]  /*3380*/  ENDCOLLECTIVE ;  /* 0x000000000000791b */ /* 0x003fea0003800000 */
.L_x_5099:
[----:B------:R-:W-:-:S05]  /*3390*/  FADD.FTZ R54, R55, R82 ;  /* 0x0000005237367221 */ /* 0x000fca0000010000 */
[----:B------:R-:W-:Y:S01]  /*33a0*/  MOV R79, R54 ;  /* 0x00000036004f7202 */ /* 0x000fe20000000f00 */
[----:B------:R-:W-:-:S07]  /*33b0*/  FADD.FTZ R55, R53, R51 ;  /* 0x0000003335377221 */ /* 0x000fce0000010000 */
[----:B------:R-:W-:Y:S05]  /*33c0*/  WARPSYNC.COLLECTIVE R48, `(.L_x_5100) ;  /* 0x0000000030087348 */ /* 0x000fea0003c00000 */
[----:B------:R0:W1:Y:S02]  /*33d0*/  SHFL.BFLY P0, R51, R79, R50, R49 ;  /* 0x0c0000324f337389 */ /* 0x0000640000000031 */
[----:B01----:R-:W-:Y:S05]  /*33e0*/  ENDCOLLECTIVE ;  /* 0x000000000000791b */ /* 0x003fea0003800000 */
.L_x_5100:
[----:B------:R-:W-:Y:S01]  /*33f0*/  HFMA2 R50, -RZ, RZ, 0, 2.384185791015625e-07 ;  /* 0x00000004ff327431 */ /* 0x000fe200000001ff */
[----:B------:R-:W-:Y:S02]  /*3400*/  MOV R79, R55 ;  /* 0x00000037004f7202 */ /* 0x000fe40000000f00 */
[----:B------:R-:W-:-:S07]  /*3410*/  MOV R69, R51 ;  /* 0x0000003300457202 */ /* 0x000fce0000000f00 */
[----:B------:R-:W-:Y:S05]  /*3420*/  WARPSYNC.COLLECTIVE R48, `(.L_x_5101) ;  /* 0x0000000030087348 */ /* 0x000fea0003c00000 */
[----:B------:R0:W1:Y:S02]  /*3430*/  SHFL.BFLY P0, R51, R79, R50, R49 ;  /* 0x0c0000324f337389 */ /* 0x0000640000000031 */
[----:B01----:R-:W-:Y:S05]  /*3440*/  ENDCOLLECTIVE ;  /* 0x000000000000791b */ /* 0x003fea0003800000 */
.L_x_5101:
[----:B------:R-:W-:-:S05]  /*3450*/  FADD.FTZ R69, R54, R69 ;  /* 0x0000004536457221 */ /* 0x000fca0000010000 */
[----:B------:R-:W-:Y:S01]  /*3460*/  MOV R79, R69 ;  /* 0x00000045004f7202 */ /* 0x000fe20000000f00 */
[----:B------:R-:W-:-:S07]  /*3470*/  FADD.FTZ R75, R55, R51 ;  /* 0x00000033374b7221 */ /* 0x000fce0000010000 */
[----:B------:R-:W-:Y:S05]  /*3480*/  WARPSYNC.COLLECTIVE R48, `(.L_x_5102) ;  /* 0x0000000030087348 */ /* 0x000fea0003c00000 */
[----:B------:R0:W1:Y:S02]  /*3490*/  SHFL.BFLY P0, R51, R79, R50, R49 ;  /* 0x0c0000324f337389 */ /* 0x0000640000000031 */
[----:B01----:R-:W-:Y:S05]  /*34a0*/  ENDCOLLECTIVE ;  /* 0x000000000000791b */ /* 0x003fea0003800000 */
.L_x_5102:
[----:B------:R-:W-:Y:S01]  /*34b0*/  HFMA2 R50, -RZ, RZ, 0, 4.76837158203125e-07 ;  /* 0x00000008ff327431 */ /* 0x000fe200000001ff */
[----:B------:R-:W-:Y:S02]  /*34c0*/  MOV R79, R75 ;  /* 0x0000004b004f7202 */ /* 0x000fe40000000f00 */
[----:B------:R-:W-:-:S07]  /*34d0*/  MOV R52, R51 ;  /* 0x0000003300347202 */ /* 0x000fce0000000f00 */
[----:B------:R-:W-:Y:S05]  /*34e0*/  WARPSYNC.COLLECTIVE R48, `(.L_x_5103) ;  /* 0x0000000030087348 */ /* 0x000fea0003c00000 */
[----:B------:R0:W1:Y:S02]  /*34f0*/  SHFL.BFLY P0, R51, R79, R50, R49 ;  /* 0x0c0000324f337389 */ /* 0x0000640000000031 */
[----:B01----:R-:W-:Y:S05]  /*3500*/  ENDCOLLECTIVE ;  /* 0x000000000000791b */ /* 0x003fea0003800000 */
.L_x_5103:
[----:B------:R-:W-:-:S05]  /*3510*/  FADD.FTZ R81, R69, R52 ;  /* 0x0000003445517221 */ /* 0x000fca0000010000 */
[----:B------:R-:W-:Y:S01]  /*3520*/  MOV R79, R81 ;  /* 0x00000051004f7202 */ /* 0x000fe20000000f00 */
[----:B------:R-:W-:-:S07]  /*3530*/  FADD.FTZ R52, R75, R51 ;  /* 0x000000334b347221 */ /* 0x000fce0000010000 */
[----:B------:R-:W-:Y:S05]  /*3540*/  WARPSYNC.COLLECTIVE R48, `(.L_x_5104) ;  /* 0x0000000030087348 */ /* 0x000fea0003c00000 */
[----:B------:R0:W1:Y:S02]  /*3550*/  SHFL.BFLY P0, R51, R79, R50, R49 ;  /* 0x0c0000324f337389 */ /* 0x0000640000000031 */
[----:B01----:R-:W-:Y:S05]  /*3560*/  ENDCOLLECTIVE ;  /* 0x000000000000791b */ /* 0x003fea0003800000 */
.L_x_5104:
[----:B------:R-:W-:Y:S01]  /*3570*/  HFMA2 R50, -RZ, RZ, 0, 9.5367431640625e-07 ;  /* 0x00000010ff327431 */ /* 0x000fe200000001ff */
[----:B------:R-:W-:Y:S02]  /*3580*/  MOV R79, R52 ;  /* 0x00000034004f7202 */ /* 0x000fe40000000f00 */
[----:B------:R-:W-:-:S07]  /*3590*/  MOV R82, R51 ;  /* 0x0000003300527202 */ /* 0x000fce0000000f00 */
[----:B------:R-:W-:Y:S05]  /*35a0*/  WARPSYNC.COLLECTIVE R48, `(.L_x_5105) ;  /* 0x0000000030087348 */ /* 0x000fea0003c00000 */
[----:B------:R0:W1:Y:S02]  /*35b0*/  SHFL.BFLY P0, R51, R79, R50, R49 ;  /* 0x0c0000324f337389 */ /* 0x0000640000000031 */
[----:B01----:R-:W-:Y:S05]  /*35c0*/  ENDCOLLECTIVE ;  /* 0x000000000000791b */ /* 0x003fea0003800000 */
.L_x_5105:
[----:B------:R-:W-:-:S05]  /*35d0*/  FADD.FTZ R82, R81, R82 ;  /* 0x0000005251527221 */ /* 0x000fca0000010000 */
[----:B------:R-:W-:Y:S02]  /*35e0*/  MOV R79, R82 ;  /* 0x00000052004f7202 */ /* 0x000fe40000000f00 */
[----:B------:R-:W-:-:S07]  /*35f0*/  MOV R53, R51 ;  /* 0x0000003300357202 */ /* 0x000fce0000000f00 */
[----:B------:R-:W-:Y:S05]  /*3600*/  WARPSYNC.COLLECTIVE R48, `(.L_x_5106) ;  /* 0x0000000030087348 */ /* 0x000fea0003c00000 */
[----:B------:R0:W1:Y:S02]  /*3610*/  SHFL.BFLY P0, R51, R79, R50, R49 ;  /* 0x0c0000324f337389 */ /* 0x0000640000000031 */
[----:B01----:R-:W-:Y:S05]  /*3620*/  ENDCOLLECTIVE ;  /* 0x000000000000791b */ /* 0x003fea0003800000 */
.L_x_5106:
[----:B------:R-:W-:Y:S05]  /*3630*/  BRA `(.L_x_5107) ;  /* 0xffffffd800807947 */ /* 0x000fea000383ffff */
.L_x_5108:
        /* <DEDUP_REMOVED lines=12> */
.L_x_6502:


//--------------------- .text._ZN10layer_norm13ln_bwd_kernelINS_13Kernel_traitsI6__halfffffjLj256ELj1ELj4ELj1ELj16ENS_18Kernel_traits_baseILj256ES2_ffffjLj128EEEEELb0ELb1ELb1ELb1EEEvNS_9BwdParamsE --------------------------
	.section	.text._ZN10layer_norm13ln_bwd_kernelINS_13Kernel_traitsI6__halfffffjLj256ELj1ELj4ELj1ELj16ENS_18Kernel_traits_baseILj256ES2_ffffjLj128EEEEELb0ELb1ELb1ELb1EEEvNS_9BwdParamsE,"ax",@progbits
	.align	128
        .global         _ZN10layer_norm13ln_bwd_kernelINS_13Kernel_traitsI6__halfffffjLj256ELj1ELj4ELj1ELj16ENS_18Kernel_traits_baseILj256ES2_ffffjLj128EEEEELb0ELb1ELb1ELb1EEEvNS_9BwdParamsE
        .type           _ZN10layer_norm13ln_bwd_kernelINS_13Kernel_traitsI6__halfffffjLj256ELj1ELj4ELj1ELj16ENS_18Kernel_traits_baseILj256ES2_ffffjLj128EEEEELb0ELb1ELb1ELb1EEEvNS_9BwdParamsE,@function
        .size           _ZN10layer_norm13ln_bwd_kernelINS_13Kernel_traitsI6__halfffffjLj256ELj1ELj4ELj1ELj16ENS_18Kernel_traits_baseILj256ES2_ffffjLj128EEEEELb0ELb1ELb1ELb1EEEvNS_9BwdParamsE,(.L_x_6503 - _ZN10layer_norm13ln_bwd_kernelINS_13Kernel_traitsI6__halfffffjLj256ELj1ELj4ELj1ELj16ENS_18Kernel_traits_baseILj256ES2_ffffjLj128EEEEELb0ELb1ELb1ELb1EEEvNS_9BwdParamsE)
        .other          _ZN10layer_norm13ln_bwd_kernelINS_13Kernel_traitsI6__halfffffjLj256ELj1ELj4ELj1ELj16ENS_18Kernel_traits_baseILj256ES2_ffffjLj128EEEEELb0ELb1ELb1ELb1EEEvNS_9BwdParamsE,@"STO_CUDA_ENTRY STV_DEFAULT"
_ZN10layer_norm13ln_bwd_kernelINS_13Kernel_traitsI6__halfffffjLj256ELj1ELj4ELj1ELj16ENS_18Kernel_traits_baseILj256ES2_ffffjLj128EEEEELb0ELb1ELb1ELb1EEEvNS_9BwdParamsE:
.text._ZN10layer_norm13ln_bwd_kernelINS_13Kernel_traitsI6__halfffffjLj256ELj1ELj4ELj1ELj16ENS_18Kernel_traits_baseILj256ES2_ffffjLj128EEEEELb0ELb1ELb1ELb1EEEvNS_9BwdParamsE:
        /* <DEDUP_REMOVED lines=34> */
[----:B------:R-:W3:Y:S01]  /*0220*/  LDG.E.64 R74, desc[UR6][R2.64+0x100] ;  /* 0x00010006024a7981 */ /* 0x000ee2000c1e1b00 */
[----:B--2---:R-:W-:-:S03]  /*0230*/  IMAD.WIDE.U32 R4, R63, 0x8, R4 ;  /* 0x000000083f047825 */ /* 0x004fc600078e0004 */
[----:B------:R-:W2:Y:S04]  /*0240*/  LDG.E.64 R72, desc[UR6][R2.64] ;  /* 0x0000000602487981 */ /* 0x000ea8000c1e1b00 */
[----:B------:R-:W4:Y:S04]  /*0250*/  LDG.E.64 R70, desc[UR6][R4.64+0x100] ;  /* 0x0001000604467981 */ /* 0x000f28000c1e1b00 */
[----:B------:R-:W5:Y:S01]  /*0260*/  LDG.E.64 R68, desc[UR6][R4.64] ;  /* 0x0000000604447981 */ /* 0x000f62000c1e1b00 */
[----:B------:R-:W-:Y:S01]  /*0270*/  HFMA2 R42, -RZ, RZ, 0, 0 ;  /* 0x00000000ff2a7431 */ /* 0x000fe200000001ff */
[----:B---3--:R-:W-:-:S02]  /*0280*/  SHF.R.U64 R78, R74, 0x10, R75 ;  /* 0x000000104a4e7819 */ /* 0x008fc4000000124b */
[----:B------:R-:W-:Y:S02]  /*0290*/  SHF.R.U32.HI R7, RZ, 0x10, R75 ;  /* 0x00000010ff077819 */ /* 0x000fe4000001164b */
[--C-:B--2---:R-:W-:Y:S02]  /*02a0*/  SHF.R.U64 R82, R72, 0x10, R73.reuse ;  /* 0x0000001048527819 */ /* 0x104fe40000001249 */
[----:B------:R-:W-:Y:S02]  /*02b0*/  SHF.R.U32.HI R6, RZ, 0x10, R73 ;  /* 0x00000010ff067819 */ /* 0x000fe40000011649 */
[--C-:B----4-:R-:W-:Y:S02]  /*02c0*/  SHF.R.U64 R83, R70, 0x10, R71.reuse ;  /* 0x0000001046537819 */ /* 0x110fe40000001247 */
[----:B------:R-:W-:Y:S02]  /*02d0*/  SHF.R.U32.HI R3, RZ, 0x10, R71 ;  /* 0x00000010ff037819 */ /* 0x000fe40000011647 */
[----:B-----5:R-:W-:-:S02]  /*02e0*/  SHF.R.U64 R86, R68, 0x10, R69 ;  /* 0x0000001044567819 */ /* 0x020fc40000001245 */
[----:B------:R-:W-:Y:S02]  /*02f0*/  SHF.R.U32.HI R2, RZ, 0x10, R69 ;  /* 0x00000010ff027819 */ /* 0x000fe40000011645 */
[----:B------:R-:W-:Y:S02]  /*0300*/  PRMT R78, R78, 0x5410, R7 ;  /* 0x000054104e4e7816 */ /* 0x000fe40000000007 */
[----:B------:R-:W-:Y:S02]  /*0310*/  PRMT R82, R82, 0x5410, R6 ;  /* 0x0000541052527816 */ /* 0x000fe40000000006 */
[----:B------:R-:W-:Y:S02]  /*0320*/  PRMT R83, R83, 0x5410, R3 ;  /* 0x0000541053537816 */ /* 0x000fe40000000003 */
[----:B------:R-:W-:-:S07]  /*0330*/  PRMT R86, R86, 0x5410, R2 ;  /* 0x0000541056567816 */ /* 0x000fce0000000002 */
.L_x_5139:
[----:B------:R-:W1:Y:S08]  /*0340*/  LDC.64 R76, c[0x0][0x3f8] ;  /* 0x0000fe00ff4c7b82 */ /* 0x000e700000000a00 */
[----:B------:R-:W2:Y:S08]  /*0350*/  LDC.64 R4, c[0x0][0x3c8] ;  /* 0x0000f200ff047b82 */ /* 0x000eb00000000a00 */
[----:B------:R-:W3:Y:S01]  /*0360*/  LDC.64 R60, c[0x0][0x3f0] ;  /* 0x0000fc00ff3c7b82 */ /* 0x000ee20000000a00 */
[----:B-1----:R-:W-:-:S05]  /*0370*/  IMAD.WIDE R80, R0, 0x4, R76 ;  /* 0x0000000400507825 */ /* 0x002fca00078e024c */
[----:B------:R-:W4:Y:S01]  /*0380*/  LDG.E R2, desc[UR6][R80.64] ;  /* 0x0000000650027981 */ /* 0x000f22000c1e1900 */
[----:B--2---:R-:W-:-:S06]  /*0390*/  IMAD.WIDE R4, R0, 0x4, R4 ;  /* 0x0000000400047825 */ /* 0x004fcc00078e0204 */
[----:B------:R1:W5:Y:S01]  /*03a0*/  LDG.E R4, desc[UR6][R4.64] ;  /* 0x0000000604047981 */ /* 0x000362000c1e1900 */
[----:B---3--:R-:W-:-:S05]  /*03b0*/  IMAD.WIDE R60, R0, 0x4, R60 ;  /* 0x00000004003c7825 */ /* 0x008fca00078e023c */
[----:B------:R1:W5:Y:S01]  /*03c0*/  LDG.E R76, desc[UR6][R60.64] ;  /* 0x000000063c4c7981 */ /* 0x000362000c1e1900 */
[----:B------:R-:W-:Y:S01]  /*03d0*/  BSSY.RECONVERGENT B1, `(.L_x_5111) ;  /* 0x000007e000017945 */ /* 0x000fe20003800200 */
[----:B------:R-:W-:Y:S02]  /*03e0*/  MOV R77, RZ ;  /* 0x000000ff004d7202 */ /* 0x000fe40000000f00 */
[----:B------:R-:W-:Y:S02]  /*03f0*/  MOV R63, RZ ;  /* 0x000000ff003f7202 */ /* 0x000fe40000000f00 */
[----:B----4-:R-:W-:-:S13]  /*0400*/  ISETP.GE.AND P2, PT, R2, 0x1, PT ;  /* 0x000000010200780c */ /* 0x010fda0003f46270 */
[----:B-1----:R-:W-:Y:S05]  /*0410*/  @!P2 BRA `(.L_x_5112) ;  /* 0x0000000400a0a947 */ /* 0x002fea0003800000 */
[----:B------:R-:W1:Y:S01]  /*0420*/  S2R R8, SR_TID.X ;  /* 0x0000000000087919 */ /* 0x000e620000002100 */
[----:B------:R-:W2:Y:S01]  /*0430*/  LDC.64 R56, c[0x0][0x3a8] ;  /* 0x0000ea00ff387b82 */ /* 0x000ea20000000a00 */
[----:B------:R-:W-:Y:S01]  /*0440*/  IMAD R3, R0, UR9, RZ ;  /* 0x0000000900037c24 */ /* 0x000fe2000f8e02ff */
[----:B------:R-:W-:Y:S02]  /*0450*/  IADD3 R5, PT, PT, R2, -0x1, RZ ;  /* 0xffffffff02057810 */ /* 0x000fe40007ffe0ff */
[----:B------:R-:W-:Y:S02]  /*0460*/  SHF.R.S32.HI R7, RZ, 0x1f, R0 ;  /* 0x0000001fff077819 */ /* 0x000fe40000011400 */
[----:B------:R-:W-:Y:S01]  /*0470*/  SHF.R.S32.HI R6, RZ, 0x1f, R3 ;  /* 0x0000001fff067819 */ /* 0x000fe20000011403 */
[----:B------:R-:W-:Y:S01]  /*0480*/  IMAD R5, R5, UR9, RZ ;  /* 0x0000000905057c24 */ /* 0x000fe2000f8e02ff */
[----:B------:R-:W3:Y:S01]  /*0490*/  LDC.64 R60, c[0x0][0x428] ;  /* 0x00010a00ff3c7b82 */ /* 0x000ee20000000a00 */
[----:B0-----:R-:W-:-:S02]  /*04a0*/  LEA R58, P0, R0, UR10, 0x2 ;  /* 0x0000000a003a7c11 */ /* 0x001fc4000f8010ff */
[----:B------:R-:W-:Y:S02]  /*04b0*/  LEA.HI R6, R6, R3, RZ, 0x2 ;  /* 0x0000000306067211 */ /* 0x000fe400078f10ff */
[----:B------:R-:W-:-:S05]  /*04c0*/  LEA.HI.X R59, R0, UR11, R7, 0x2, P0 ;  /* 0x0000000b003b7c11 */ /* 0x000fca00080f1407 */
[----:B------:R-:W4:Y:S01]  /*04d0*/  LDG.E R3, desc[UR6][R58.64] ;  /* 0x000000063a037981 */ /* 0x000f22000c1e1900 */
[----:B-1----:R-:W-:Y:S02]  /*04e0*/  LOP3.LUT R63, R8, 0x1f, RZ, 0xc0, !PT ;  /* 0x0000001f083f7812 */ /* 0x002fe400078ec0ff */
[----:B------:R-:W-:Y:S02]  /*04f0*/  SHF.R.S32.HI R8, RZ, 0x1f, R5 ;  /* 0x0000001fff087819 */ /* 0x000fe40000011405 */
[----:B------:R-:W-:Y:S02]  /*0500*/  LEA.HI.SX32 R79, R6, R63, 0x1e ;  /* 0x0000003f064f7211 */ /* 0x000fe400078ff2ff */
[----:B------:R-:W-:-:S03]  /*0510*/  LEA.HI R8, R8, R5, RZ, 0x2 ;  /* 0x0000000508087211 */ /* 0x000fc600078f10ff */
[----:B--2---:R-:W-:Y:S01]  /*0520*/  IMAD.WIDE.U32 R64, R79, 0x10, R56 ;  /* 0x000000104f407825 */ /* 0x004fe200078e0038 */
[----:B------:R-:W-:-:S05]  /*0530*/  LEA.HI.SX32 R63, R8, R63, 0x1e ;  /* 0x0000003f083f7211 */ /* 0x000fca00078ff2ff */
[----:B------:R-:W2:Y:S01]  /*0540*/  LDG.E.128 R64, desc[UR6][R64.64] ;  /* 0x0000000640407981 */ /* 0x000ea2000c1e1d00 */
[----:B---3--:R-:W-:Y:S01]  /*0550*/  IMAD.WIDE.U32 R8, R63, 0x10, R60 ;  /* 0x000000103f087825 */ /* 0x008fe200078e003c */
[----:B------:R-:W-:-:S05]  /*0560*/  IADD3 R77, PT, PT, R79, 0x20, RZ ;  /* 0x000000204f4d7810 */ /* 0x000fca0007ffe0ff */
[----:B------:R-:W3:Y:S01]  /*0570*/  LDG.E.128 R8, desc[UR6][R8.64] ;  /* 0x0000000608087981 */ /* 0x000ee2000c1e1d00 */
[----:B------:R-:W-:Y:S01]  /*0580*/  IMAD.WIDE.U32 R56, R77, 0x10, R56 ;  /* 0x000000104d387825 */ /* 0x000fe200078e0038 */
[----:B------:R-:W-:-:S05]  /*0590*/  IADD3 R63, PT, PT, R63, 0x20, RZ ;  /* 0x000000203f3f7810 */ /* 0x000fca0007ffe0ff */
[----:B------:R-:W3:Y:S01]  /*05a0*/  LDG.E.128 R56, desc[UR6][R56.64] ;  /* 0x0000000638387981 */ /* 0x000ee2000c1e1d00 */
[----:B------:R-:W-:-:S06]  /*05b0*/  IMAD.WIDE.U32 R60, R63, 0x10, R60 ;  /* 0x000000103f3c7825 */ /* 0x000fcc00078e003c */
[----:B------:R-:W3:Y:S01]  /*05c0*/  LDG.E.128 R60, desc[UR6][R60.64] ;  /* 0x000000063c3c7981 */ /* 0x000ee2000c1e1d00 */
[----:B------:R-:W-:Y:S02]  /*05d0*/  MOV R5, UR20 ;  /* 0x0000001400057c02 */ /* 0x000fe40008000f00 */
[----:B------:R-:W-:Y:S02]  /*05e0*/  MOV R7, UR21 ;  /* 0x0000001500077c02 */ /* 0x000fe40008000f00 */
[----:B------:R-:W-:-:S04]  /*05f0*/  ISETP.NE.U32.AND P0, PT, R5, RZ, PT ;  /* 0x000000ff0500720c */ /* 0x000fc80003f05070 */
[----:B------:R-:W-:-:S13]  /*0600*/  ISETP.NE.AND.EX P0, PT, R7, RZ, PT, P0 ;  /* 0x000000ff0700720c */ /* 0x000fda0003f05300 */
[----:B------:R-:W0:Y:S08]  /*0610*/  @P0 LDC.64 R80, c[0x0][0x438] ;  /* 0x00010e00ff500b82 */ /* 0x000e300000000a00 */
[----:B------:R-:W1:Y:S01]  /*0620*/  @P0 LDC.64 R84, c[0x0][0x438] ;  /* 0x00010e00ff540b82 */ /* 0x000e620000000a00 */
[----:B------:R-:W-:Y:S01]  /*0630*/  ISETP.NE.AND P1, PT, RZ, UR8, PT ;  /* 0x00000008ff007c0c */ /* 0x000fe2000bf25270 */
[----:B0-----:R-:W-:-:S05]  /*0640*/  @P0 IMAD.WIDE.U32 R80, R77, 0x10, R80 ;  /* 0x000000104d500825 */ /* 0x001fca00078e0050 */
[----:B------:R0:W5:Y:S01]  /*0650*/  @P0 LDG.E.128 R12, desc[UR6][R80.64] ;  /* 0x00000006500c0981 */ /* 0x000162000c1e1d00 */
[----:B-1----:R-:W-:-:S04]  /*0660*/  @P0 IMAD.WIDE.U32 R84, R79, 0x10, R84 ;  /* 0x000000104f540825 */ /* 0x002fc800078e0054 */
[----:B------:R-:W-:Y:S01]  /*0670*/  HADD2.F32 R79, -RZ, R72.H0_H0 ;  /* 0x20000048ff4f7230 */ /* 0x000fe20000004100 */
[----:B------:R1:W5:Y:S01]  /*0680*/  @P0 LDG.E.128 R16, desc[UR6][R84.64] ;  /* 0x0000000654100981 */ /* 0x000362000c1e1d00 */
[----:B0-----:R-:W-:Y:S02]  /*0690*/  HADD2.F32 R80, -RZ, R82.H1_H1 ;  /* 0x30000052ff507230 */ /* 0x001fe40000004100 */
[----:B------:R-:W-:Y:S01]  /*06a0*/  HADD2.F32 R81, -RZ, R74.H0_H0 ;  /* 0x2000004aff517230 */ /* 0x000fe20000004100 */
[----:B----4-:R-:W-:-:S05]  /*06b0*/  FSEL R77, R3, RZ, !P1 ;  /* 0x000000ff034d7208 */ /* 0x010fca0004800000 */
[C---:B--2---:R-:W-:Y:S01]  /*06c0*/  FADD.FTZ R3, -R77.reuse, R64 ;  /* 0x000000404d037221 */ /* 0x044fe20000010100 */
[C---:B------:R-:W-:Y:S01]  /*06d0*/  FADD.FTZ R65, -R77.reuse, R65 ;  /* 0x000000414d417221 */ /* 0x040fe20000010100 */
[----:B------:R-:W-:Y:S02]  /*06e0*/  HADD2.F32 R64, -RZ, R82.H0_H0 ;  /* 0x20000052ff407230 */ /* 0x000fe40000004100 */
[----:B-----5:R-:W-:Y:S01]  /*06f0*/  FMUL.FTZ R3, R4, R3 ;  /* 0x0000000304037220 */ /* 0x020fe20000410000 */
[----:B------:R-:W-:Y:S01]  /*0700*/  FADD.FTZ R89, -R77, R67 ;  /* 0x000000434d597221 */ /* 0x000fe20000010100 */
[----:B------:R-:W-:Y:S02]  /*0710*/  HADD2.F32 R67, -RZ, R73.H0_H0 ;  /* 0x20000049ff437230 */ /* 0x000fe40000004100 */
[----:B---3--:R-:W-:Y:S01]  /*0720*/  FMUL.FTZ R6, R8, R79 ;  /* 0x0000004f08067220 */ /* 0x008fe20000410000 */
[----:B------:R-:W-:Y:S01]  /*0730*/  FADD.FTZ R40, R40, R8 ;  /* 0x0000000828287221 */ /* 0x000fe20000010000 */
[----:B------:R-:W-:Y:S01]  /*0740*/  FFMA.FTZ R20, R8, R3, R20 ;  /* 0x0000000308147223 */ /* 0x000fe20000010014 */
[C---:B------:R-:W-:Y:S01]  /*0750*/  FMUL.FTZ R8, R4.reuse, R65 ;  /* 0x0000004104087220 */ /* 0x040fe20000410000 */
[----:B------:R-:W-:Y:S01]  /*0760*/  FMUL.FTZ R65, R9, R64 ;  /* 0x0000004009417220 */ /* 0x000fe20000410000 */
[----:B------:R-:W-:Y:S01]  /*0770*/  FMUL.FTZ R64, R4, R89 ;  /* 0x0000005904407220 */ /* 0x000fe20000410000 */
[----:B------:R-:W-:Y:S01]  /*0780*/  FADD.FTZ R87, -R77, R66 ;  /* 0x000000424d577221 */ /* 0x000fe20000010100 */
[----:B------:R-:W-:Y:S01]  /*0790*/  FMUL.FTZ R66, R10, R67 ;  /* 0x000000430a427220 */ /* 0x000fe20000410000 */
[----:B------:R-:W-:Y:S01]  /*07a0*/  FMUL.FTZ R67, R11, R80 ;  /* 0x000000500b437220 */ /* 0x000fe20000410000 */
[----:B------:R-:W-:Y:S01]  /*07b0*/  FADD.FTZ R43, R43, R11 ;  /* 0x0000000b2b2b7221 */ /* 0x000fe20000010000 */
[----:B------:R-:W-:Y:S01]  /*07c0*/  FFMA.FTZ R23, R11, R64, R23 ;  /* 0x000000400b177223 */ /* 0x000fe20000010017 */
[----:B------:R-:W-:Y:S01]  /*07d0*/  FADD.FTZ R11, -R77, R56 ;  /* 0x000000384d0b7221 */ /* 0x000fe20000010100 */
[----:B------:R-:W-:Y:S01]  /*07e0*/  FADD.FTZ R41, R41, R9 ;  /* 0x0000000929297221 */ /* 0x000fe20000010000 */
[----:B------:R-:W-:Y:S01]  /*07f0*/  FFMA.FTZ R21, R9, R8, R21 ;  /* 0x0000000809157223 */ /* 0x000fe20000010015 */
[C---:B------:R-:W-:Y:S01]  /*0800*/  FMUL.FTZ R9, R4.reuse, R87 ;  /* 0x0000005704097220 */ /* 0x040fe20000410000 */
[----:B------:R-:W-:Y:S01]  /*0810*/  FMUL.FTZ R11, R4, R11 ;  /* 0x0000000b040b7220 */ /* 0x000fe20000410000 */
[C---:B------:R-:W-:Y:S01]  /*0820*/  FADD.FTZ R79, -R77.reuse, R58 ;  /* 0x0000003a4d4f7221 */ /* 0x040fe20000010100 */
[----:B------:R-:W-:Y:S01]  /*0830*/  FADD.FTZ R57, -R77, R57 ;  /* 0x000000394d397221 */ /* 0x000fe20000010100 */
[----:B------:R-:W-:-:S02]  /*0840*/  HADD2.F32 R58, -RZ, R78.H0_H0 ;  /* 0x2000004eff3a7230 */ /* 0x000fc40000004100 */
[----:B------:R-:W-:Y:S01]  /*0850*/  FADD.FTZ R42, R42, R10 ;  /* 0x0000000a2a2a7221 */ /* 0x000fe20000010000 */
[----:B------:R-:W-:Y:S01]  /*0860*/  FFMA.FTZ R22, R10, R9, R22 ;  /* 0x000000090a167223 */ /* 0x000fe20000010016 */
[----:B------:R-:W-:Y:S01]  /*0870*/  FADD.FTZ R77, -R77, R59 ;  /* 0x0000003b4d4d7221 */ /* 0x000fe20000010100 */
[----:B------:R-:W-:Y:S01]  /*0880*/  FMUL.FTZ R10, R60, R81 ;  /* 0x000000513c0a7220 */ /* 0x000fe20000410000 */
[----:B------:R-:W-:Y:S01]  /*0890*/  FADD.FTZ R36, R36, R60 ;  /* 0x0000003c24247221 */ /* 0x000fe20000010000 */
[----:B------:R-:W-:Y:S01]  /*08a0*/  FFMA.FTZ R24, R60, R11, R24 ;  /* 0x0000000b3c187223 */ /* 0x000fe20000010018 */
[----:B------:R-:W-:Y:S01]  /*08b0*/  FFMA.FTZ R59, R3, R6, RZ ;  /* 0x00000006033b7223 */ /* 0x000fe200000100ff */
[----:B------:R-:W-:Y:S01]  /*08c0*/  FADD.FTZ R60, RZ, R6 ;  /* 0x00000006ff3c7221 */ /* 0x000fe20000010000 */
[----:B------:R-:W-:Y:S01]  /*08d0*/  FMUL.FTZ R56, R4, R57 ;  /* 0x0000003904387220 */ /* 0x000fe20000410000 */
[----:B------:R-:W-:Y:S01]  /*08e0*/  FMUL.FTZ R57, R61, R58 ;  /* 0x0000003a3d397220 */ /* 0x000fe20000410000 */
[----:B------:R-:W-:Y:S01]  /*08f0*/  FFMA.FTZ R58, R8, R65, R59 ;  /* 0x00000041083a7223 */ /* 0x000fe2000001003b */
[----:B------:R-:W-:-:S03]  /*0900*/  FADD.FTZ R81, R65, R60 ;  /* 0x0000003c41517221 */ /* 0x000fc60000010000 */
[----:B------:R-:W-:Y:S01]  /*0910*/  FFMA.FTZ R59, R9, R66, R58 ;  /* 0x00000042093b7223 */ /* 0x000fe2000001003a */
[----:B------:R-:W-:Y:S01]  /*0920*/  FADD.FTZ R58, R66, R81 ;  /* 0x00000051423a7221 */ /* 0x000fe20000010000 */
[----:B------:R-:W-:Y:S01]  /*0930*/  FADD.FTZ R37, R37, R61 ;  /* 0x0000003d25257221 */ /* 0x000fe20000010000 */
[----:B------:R-:W-:Y:S01]  /*0940*/  FFMA.FTZ R25, R61, R56, R25 ;  /* 0x000000383d197223 */ /* 0x000fe20000010019 */
[----:B------:R-:W-:Y:S01]  /*0950*/  FFMA.FTZ R80, R64, R67, R59 ;  /* 0x0000004340507223 */ /* 0x000fe2000001003b */
[----:B------:R-:W-:Y:S01]  /*0960*/  FADD.FTZ R61, R67, R58 ;  /* 0x0000003a433d7221 */ /* 0x000fe20000010000 */
[----:B------:R-:W-:Y:S02]  /*0970*/  HADD2.F32 R81, -RZ, R75.H0_H0 ;  /* 0x2000004bff517230 */ /* 0x000fe40000004100 */
[----:B------:R-:W-:Y:S01]  /*0980*/  FMUL.FTZ R59, R4, R79 ;  /* 0x0000004f043b7220 */ /* 0x000fe20000410000 */
[----:B------:R-:W-:Y:S01]  /*0990*/  FFMA.FTZ R79, R11, R10, R80 ;  /* 0x0000000a0b4f7223 */ /* 0x000fe20000010050 */
[----:B------:R-:W-:Y:S01]  /*09a0*/  FADD.FTZ R80, R10, R61 ;  /* 0x0000003d0a507221 */ /* 0x000fe20000010000 */
[----:B------:R-:W-:-:S02]  /*09b0*/  HADD2.F32 R60, -RZ, R78.H1_H1 ;  /* 0x3000004eff3c7230 */ /* 0x000fc40000004100 */
[----:B------:R-:W-:Y:S01]  /*09c0*/  FMUL.FTZ R58, R62, R81 ;  /* 0x000000513e3a7220 */ /* 0x000fe20000410000 */
[----:B-1----:R-:W-:Y:S01]  /*09d0*/  FFMA.FTZ R84, R56, R57, R79 ;  /* 0x0000003938547223 */ /* 0x002fe2000001004f */
[----:B------:R-:W-:Y:S01]  /*09e0*/  FADD.FTZ R61, R80, R57 ;  /* 0x00000039503d7221 */ /* 0x000fe20000010000 */
[----:B------:R-:W-:Y:S01]  /*09f0*/  FADD.FTZ R38, R38, R62 ;  /* 0x0000003e26267221 */ /* 0x000fe20000010000 */
[----:B------:R-:W-:Y:S01]  /*0a00*/  FFMA.FTZ R26, R62, R59, R26 ;  /* 0x0000003b3e1a7223 */ /* 0x000fe2000001001a */
[----:B------:R-:W-:Y:S01]  /*0a10*/  FMUL.FTZ R62, R4, R77 ;  /* 0x0000004d043e7220 */ /* 0x000fe20000410000 */
[----:B------:R-:W-:Y:S01]  /*0a20*/  FMUL.FTZ R79, R63, R60 ;  /* 0x0000003c3f4f7220 */ /* 0x000fe20000410000 */
[----:B------:R-:W-:Y:S01]  /*0a30*/  FFMA.FTZ R77, R59, R58, R84 ;  /* 0x0000003a3b4d7223 */ /* 0x000fe20000010054 */
[----:B------:R-:W-:Y:S01]  /*0a40*/  FADD.FTZ R60, R61, R58 ;  /* 0x0000003a3d3c7221 */ /* 0x000fe20000010000 */
[----:B------:R-:W-:Y:S01]  /*0a50*/  FADD.FTZ R39, R39, R63 ;  /* 0x0000003f27277221 */ /* 0x000fe20000010000 */
[----:B------:R-:W-:Y:S01]  /*0a60*/  FFMA.FTZ R27, R63, R62, R27 ;  /* 0x0000003e3f1b7223 */ /* 0x000fe2000001001b */
[----:B------:R-:W-:Y:S01]  /*0a70*/  FFMA.FTZ R63, R62, R79, R77 ;  /* 0x0000004f3e3f7223 */ /* 0x000fe2000001004d */
[----:B------:R-:W-:Y:S01]  /*0a80*/  FADD.FTZ R77, R60, R79 ;  /* 0x0000004f3c4d7221 */ /* 0x000fe20000010000 */
[----:B------:R-:W-:Y:S06]  /*0a90*/  BRA `(.L_x_5113) ;  /* 0x0000000000447947 */ /* 0x000fec0003800000 */
.L_x_5112:
[----:B------:R-:W-:Y:S02]  /*0aa0*/  MOV R5, UR20 ;  /* 0x0000001400057c02 */ /* 0x000fe40008000f00 */
[----:B------:R-:W-:Y:S02]  /*0ab0*/  MOV R7, UR21 ;  /* 0x0000001500077c02 */ /* 0x000fe40008000f00 */
[----:B------:R-:W-:-:S04]  /*0ac0*/  ISETP.NE.U32.AND P0, PT, R5, RZ, PT ;  /* 0x000000ff0500720c */ /* 0x000fc80003f05070 */
        /* <DEDUP_REMOVED lines=8> */
[----:B------:R-:W-:-:S04]  /*0b50*/  LEA.HI.SX32 R17, R15, R16, 0x1e ;  /* 0x000000100f117211 */ /* 0x000fc800078ff2ff */
[C---:B------:R-:W-:Y:S01]  /*0b60*/  IADD3 R15, PT, PT, R17.reuse, 0x20, RZ ;  /* 0x00000020110f7810 */ /* 0x040fe20007ffe0ff */
[----:B--2---:R-:W-:-:S04]  /*0b70*/  IMAD.WIDE.U32 R16, R17, 0x10, R12 ;  /* 0x0000001011107825 */ /* 0x004fc800078e000c */
[----:B------:R-:W-:Y:S02]  /*0b80*/  IMAD.WIDE.U32 R12, R15, 0x10, R12 ;  /* 0x000000100f0c7825 */ /* 0x000fe400078e000c */
[----:B------:R-:W5:Y:S04]  /*0b90*/  LDG.E.128 R16, desc[UR6][R16.64] ;  /* 0x0000000610107981 */ /* 0x000f68000c1e1d00 */
[----:B------:R-:W5:Y:S02]  /*0ba0*/  LDG.E.128 R12, desc[UR6][R12.64] ;  /* 0x000000060c0c7981 */ /* 0x000f64000c1e1d00 */
.L_x_5113:
[----:B0-----:R-:W-:Y:S05]  /*0bb0*/  BSYNC.RECONVERGENT B1 ;  /* 0x0000000000017941 */ /* 0x001fea0003800200 */
.L_x_5111:
        /* <DEDUP_REMOVED lines=21> */
.L_x_5151:
[----:B------:R-:W3:Y:S01]  /*0d10*/  S2R R63, SR_TID.X ;  /* 0x00000000003f7919 */ /* 0x000ee20000002100 */
[----:B------:R-:W-:Y:S01]  /*0d20*/  @P3 IADD3 R76, PT, PT, R76, -0x1, RZ ;  /* 0xffffffff4c4c3810 */ /* 0x000fe20007ffe0ff */
[----:B------:R-:W4:Y:S04]  /*0d30*/  @P3 LDC.64 R60, c[0x0][0x390] ;  /* 0x0000e400ff3c3b82 */ /* 0x000f280000000a00 */
[----:B------:R-:W-:-:S05]  /*0d40*/  @P3 IMAD R76, R76, UR9, RZ ;  /* 0x000000094c4c3c24 */ /* 0x000fca000f8e02ff */
[----:B------:R-:W-:-:S04]  /*0d50*/  @P3 SHF.R.S32.HI R81, RZ, 0x1f, R76 ;  /* 0x0000001fff513819 */ /* 0x000fc8000001144c */
[----:B------:R-:W-:Y:S01]  /*0d60*/  @P3 LEA.HI R87, R81, R76, RZ, 0x2 ;  /* 0x0000004c51573211 */ /* 0x000fe200078f10ff */
[----:B------:R-:W-:Y:S01]  /*0d70*/  HFMA2 R81, -RZ, RZ, 0, 0 ;  /* 0x00000000ff517431 */ /* 0x000fe200000001ff */
[----:B---3--:R-:W-:-:S04]  /*0d80*/  LOP3.LUT R76, R63, 0x1f, RZ, 0xc0, !PT ;  /* 0x0000001f3f4c7812 */ /* 0x008fc800078ec0ff */
[----:B------:R-:W-:-:S05]  /*0d90*/  @P3 LEA.HI.SX32 R81, R87, R76, 0x1e ;  /* 0x0000004c57513211 */ /* 0x000fca00078ff2ff */
[----:B----4-:R-:W-:-:S05]  /*0da0*/  @P3 IMAD.WIDE.U32 R60, R81, 0x10, R60 ;  /* 0x00000010513c3825 */ /* 0x010fca00078e003c */
[----:B------:R3:W5:Y:S01]  /*0db0*/  @P3 LDG.E.128 R44, desc[UR6][R60.64] ;  /* 0x000000063c2c3981 */ /* 0x000762000c1e1d00 */
[----:B------:R-:W-:Y:S01]  /*0dc0*/  ISETP.NE.U32.AND P1, PT, R5, RZ, PT ;  /* 0x000000ff0500720c */ /* 0x000fe20003f25070 */
[----:B-1----:R-:W-:Y:S01]  /*0dd0*/  FADD.FTZ R84, R77, R84 ;  /* 0x000000544d547221 */ /* 0x002fe20000010000 */
[----:B0-----:R-:W-:Y:S02]  /*0de0*/  IMAD R77, R0, UR9, RZ ;  /* 0x00000009004d7c24 */ /* 0x001fe4000f8e02ff */
[----:B--2---:R-:W-:Y:S01]  /*0df0*/  FADD.FTZ R80, R80, R85 ;  /* 0x0000005550507221 */ /* 0x004fe20000010000 */
[----:B------:R-:W-:Y:S01]  /*0e00*/  ISETP.NE.AND.EX P1, PT, R7, RZ, PT, P1 ;  /* 0x000000ff0700720c */ /* 0x000fe20003f25310 */
[----:B------:R-:W-:Y:S01]  /*0e10*/  FMUL.FTZ R5, R84, UR12 ;  /* 0x0000000c54057c20 */ /* 0x000fe20008410000 */
[----:B------:R-:W-:Y:S01]  /*0e20*/  ISETP.NE.AND P4, PT, RZ, UR8, PT ;  /* 0x00000008ff007c0c */ /* 0x000fe2000bf85270 */
[----:B------:R-:W-:Y:S01]  /*0e30*/  BSSY.RECONVERGENT B1, `(.L_x_5115) ;  /* 0x00000b0000017945 */ /* 0x000fe20003800200 */
[----:B------:R-:W-:Y:S01]  /*0e40*/  SHF.R.S32.HI R88, RZ, 0x1f, R77 ;  /* 0x0000001fff587819 */ /* 0x000fe2000001144d */
[----:B------:R-:W-:Y:S01]  /*0e50*/  FMUL.FTZ R80, R80, UR12 ;  /* 0x0000000c50507c20 */ /* 0x000fe20008410000 */
[----:B------:R-:W-:-:S02]  /*0e60*/  FSEL R5, R5, RZ, !P4 ;  /* 0x000000ff05057208 */ /* 0x000fc40006000000 */
[----:B------:R-:W-:-:S04]  /*0e70*/  LEA.HI R7, R88, R77, RZ, 0x2 ;  /* 0x0000004d58077211 */ /* 0x000fc800078f10ff */
[----:B------:R-:W-:Y:S01]  /*0e80*/  LEA.HI.SX32 R7, R7, R76, 0x1e ;  /* 0x0000004c07077211 */ /* 0x000fe200078ff2ff */
[----:B---3--:R-:W-:Y:S06]  /*0e90*/  @P1 BRA `(.L_x_5116) ;  /* 0x00000004006c1947 */ /* 0x008fec0003800000 */
        /* <DEDUP_REMOVED lines=16> */
.L_x_5119:
[----:B------:R-:W-:Y:S05]  /*0fa0*/  BSYNC.RECONVERGENT B2 ;  /* 0x0000000000027941 */ /* 0x000fea0003800200 */
.L_x_5118:
        /* <DEDUP_REMOVED lines=11> */
.L_x_5121:
[----:B------:R-:W-:Y:S05]  /*1060*/  BSYNC.RECONVERGENT B2 ;  /* 0x0000000000027941 */ /* 0x000fea0003800200 */
.L_x_5120:
        /* <DEDUP_REMOVED lines=11> */
.L_x_5123:
[----:B------:R-:W-:Y:S05]  /*1120*/  BSYNC.RECONVERGENT B2 ;  /* 0x0000000000027941 */ /* 0x000fea0003800200 */
.L_x_5122:
        /* <DEDUP_REMOVED lines=11> */
.L_x_5117:
[----:B------:R-:W0:Y:S01]  /*11e0*/  @P3 LDC R61, c[0x0][0x40c] ;  /* 0x00010300ff3d3b82 */ /* 0x000e220000000800 */
[-CC-:B------:R-:W-:Y:S01]  /*11f0*/  FFMA.FTZ R53, R3, R80.reuse, R5.reuse ;  /* 0x0000005003357223 */ /* 0x180fe20000010005 */
[-C--:B------:R-:W-:Y:S01]  /*1200*/  FFMA.FTZ R52, R8, R80.reuse, R5 ;  /* 0x0000005008347223 */ /* 0x080fe20000010005 */
[----:B------:R-:W-:Y:S01]  /*1210*/  ISETP.GT.AND P1, PT, R2, RZ, PT ;  /* 0x000000ff0200720c */ /* 0x000fe20003f24270 */
[----:B------:R-:W-:Y:S02]  /*1220*/  @P3 HADD2.F32 R60, -RZ, R68.H0_H0 ;  /* 0x20000044ff3c3230 */ /* 0x000fe40000004100 */
[----:B------:R-:W-:Y:S01]  /*1230*/  FADD.FTZ R53, R6, -R53 ;  /* 0x8000003506357221 */ /* 0x000fe20000010000 */
[----:B------:R-:W-:Y:S01]  /*1240*/  FADD.FTZ R55, R65, -R52 ;  /* 0x8000003441377221 */ /* 0x000fe20000010000 */
[----:B------:R-:W-:Y:S01]  /*1250*/  FFMA.FTZ R77, R9, R80, R5 ;  /* 0x00000050094d7223 */ /* 0x000fe20000010005 */
[----:B------:R-:W1:Y:S01]  /*1260*/  @P3 LDC R54, c[0x0][0x40c] ;  /* 0x00010300ff363b82 */ /* 0x000e620000000800 */
[----:B------:R-:W-:Y:S01]  /*1270*/  FMUL.FTZ R53, R4, R53 ;  /* 0x0000003504357220 */ /* 0x000fe20000410000 */
[----:B------:R-:W-:-:S02]  /*1280*/  @P3 HADD2.F32 R76, -RZ, R69.H0_H0 ;  /* 0x20000045ff4c3230 */ /* 0x000fc40000004100 */
[----:B------:R-:W-:Y:S02]  /*1290*/  FADD.FTZ R77, R66, -R77 ;  /* 0x8000004d424d7221 */ /* 0x000fe40000010000 */
[----:B------:R-:W-:Y:S01]  /*12a0*/  FSEL R52, R53, RZ, P1 ;  /* 0x000000ff35347208 */ /* 0x000fe20000800000 */
[C---:B------:R-:W-:Y:S01]  /*12b0*/  FMUL.FTZ R53, R4.reuse, R55 ;  /* 0x0000003704357220 */ /* 0x040fe20000410000 */
[----:B------:R-:W-:Y:S01]  /*12c0*/  FMUL.FTZ R77, R4, R77 ;  /* 0x0000004d044d7220 */ /* 0x000fe20000410000 */
[----:B------:R-:W2:Y:S03]  /*12d0*/  @P3 LDC R55, c[0x0][0x40c] ;  /* 0x00010300ff373b82 */ /* 0x000ea60000000800 */
[----:B------:R-:W-:Y:S01]  /*12e0*/  FSEL R53, R53, RZ, P1 ;  /* 0x000000ff35357208 */ /* 0x000fe20000800000 */
[----:B0-----:R-:W-:-:S04]  /*12f0*/  @P3 FMUL.FTZ R61, R52, R61 ;  /* 0x0000003d343d3220 */ /* 0x001fc80000410000 */
[-C--:B------:R-:W-:Y:S01]  /*1300*/  @P3 FMUL.FTZ R48, R60, R61.reuse ;  /* 0x0000003d3c303220 */ /* 0x080fe20000410000 */
[----:B-----5:R-:W-:Y:S01]  /*1310*/  @P3 FFMA.FTZ R32, R44, R61, R32 ;  /* 0x0000003d2c203223 */ /* 0x020fe20000010020 */
[----:B------:R-:W-:Y:S02]  /*1320*/  @P3 HADD2.F32 R61, -RZ, R86.H0_H0 ;  /* 0x20000056ff3d3230 */ /* 0x000fe40000004100 */
[----:B------:R-:W-:Y:S01]  /*1330*/  FFMA.FTZ R60, R64, R80, R5 ;  /* 0x00000050403c7223 */ /* 0x000fe20000010005 */
[----:B-1----:R-:W-:-:S04]  /*1340*/  @P3 FMUL.FTZ R54, R53, R54 ;  /* 0x0000003635363220 */ /* 0x002fc80000410000 */
[-C--:B------:R-:W-:Y:S01]  /*1350*/  @P3 FMUL.FTZ R49, R61, R54.reuse ;  /* 0x000000363d313220 */ /* 0x080fe20000410000 */
[----:B------:R-:W-:Y:S01]  /*1360*/  FADD.FTZ R61, R67, -R60 ;  /* 0x8000003c433d7221 */ /* 0x000fe20000010000 */
[----:B------:R-:W-:Y:S01]  /*1370*/  @P3 FFMA.FTZ R33, R45, R54, R33 ;  /* 0x000000362d213223 */ /* 0x000fe20000010021 */
[----:B------:R-:W-:Y:S02]  /*1380*/  FSEL R54, R77, RZ, P1 ;  /* 0x000000ff4d367208 */ /* 0x000fe40000800000 */
[----:B------:R-:W-:-:S03]  /*1390*/  FMUL.FTZ R60, R4, R61 ;  /* 0x0000003d043c7220 */ /* 0x000fc60000410000 */
[----:B--2---:R-:W-:Y:S02]  /*13a0*/  @P3 FMUL.FTZ R55, R54, R55 ;  /* 0x0000003736373220 */ /* 0x004fe40000410000 */
[----:B------:R-:W-:Y:S02]  /*13b0*/  FSEL R60, R60, RZ, P1 ;  /* 0x000000ff3c3c7208 */ /* 0x000fe40000800000 */
[-C--:B------:R-:W-:Y:S01]  /*13c0*/  @P3 FMUL.FTZ R50, R76, R55.reuse ;  /* 0x000000374c323220 */ /* 0x080fe20000410000 */
[----:B------:R-:W-:Y:S01]  /*13d0*/  @P3 FFMA.FTZ R34, R46, R55, R34 ;  /* 0x000000372e223223 */ /* 0x000fe20000010022 */
[----:B------:R-:W-:Y:S01]  /*13e0*/  MOV R55, R60 ;  /* 0x0000003c00377202 */ /* 0x000fe20000000f00 */
[----:B------:R-:W-:Y:S06]  /*13f0*/  @!P3 BRA `(.L_x_5124) ;  /* 0x00000004004cb947 */ /* 0x000fec0003800000 */
[----:B------:R-:W-:Y:S02]  /*1400*/  HADD2.F32 R51, -RZ, R86.H1_H1 ;  /* 0x30000056ff337230 */ /* 0x000fe40000004100 */
[----:B------:R-:W-:-:S04]  /*1410*/  FMUL.FTZ R60, R60, UR13 ;  /* 0x0000000d3c3c7c20 */ /* 0x000fc80008410000 */
[-C--:B------:R-:W-:Y:S01]  /*1420*/  FFMA.FTZ R35, R47, R60.reuse, R35 ;  /* 0x0000003c2f237223 */ /* 0x080fe20000010023 */
[----:B------:R-:W-:Y:S01]  /*1430*/  FMUL.FTZ R51, R51, R60 ;  /* 0x0000003c33337220 */ /* 0x000fe20000410000 */
[----:B------:R-:W-:Y:S06]  /*1440*/  BRA `(.L_x_5124) ;  /* 0x0000000400387947 */ /* 0x000fec0003800000 */
.L_x_5116:
[----:B------:R-:W-:Y:S02]  /*1450*/  MOV R84, UR22 ;  /* 0x0000001600547c02 */ /* 0x000fe40008000f00 */
[----:B------:R-:W-:Y:S02]  /*1460*/  MOV R85, UR23 ;  /* 0x0000001700557c02 */ /* 0x000fe40008000f00 */
[----:B------:R-:W-:-:S04]  /*1470*/  ISETP.NE.U32.AND P1, PT, R84, RZ, PT ;  /* 0x000000ff5400720c */ /* 0x000fc80003f25070 */
[----:B------:R-:W-:-:S13]  /*1480*/  ISETP.NE.AND.EX P1, PT, R85, RZ, PT, P1 ;  /* 0x000000ff5500720c */ /* 0x000fda0003f25310 */
[----:B------:R-:W-:Y:S05]  /*1490*/  @P1 BRA `(.L_x_5125) ;  /* 0x0000000000941947 */ /* 0x000fea0003800000 */
[-CC-:B------:R-:W-:Y:S01]  /*14a0*/  @P2 FFMA.FTZ R60, R8, R80.reuse, R5.reuse ;  /* 0x00000050083c2223 */ /* 0x180fe20000010005 */
[----:B------:R-:W-:Y:S01]  /*14b0*/  MOV R77, R17 ;  /* 0x00000011004d7202 */ /* 0x000fe20000000f00 */
[----:B------:R-:W0:Y:S01]  /*14c0*/  @P3 LDC R87, c[0x0][0x40c] ;  /* 0x00010300ff573b82 */ /* 0x000e220000000800 */
[----:B------:R-:W-:Y:S01]  /*14d0*/  @P2 FFMA.FTZ R61, R3, R80, R5 ;  /* 0x00000050033d2223 */ /* 0x000fe20000010005 */
[----:B------:R-:W-:Y:S01]  /*14e0*/  @P2 FADD.FTZ R60, R65, -R60 ;  /* 0x8000003c413c2221 */ /* 0x000fe20000010000 */
[----:B------:R-:W-:Y:S02]  /*14f0*/  MOV R76, R16 ;  /* 0x00000010004c7202 */ /* 0x000fe40000000f00 */
[----:B------:R-:W-:Y:S01]  /*1500*/  @P2 FADD.FTZ R61, R6, -R61 ;  /* 0x8000003d063d2221 */ /* 0x000fe20000010000 */
[C---:B------:R-:W-:Y:S02]  /*1510*/  @P2 FFMA.FTZ R77, R4.reuse, R60, R17 ;  /* 0x0000003c044d2223 */ /* 0x040fe40000010011 */
[----:B------:R-:W1:Y:S01]  /*1520*/  @P3 LDC R88, c[0x0][0x40c] ;  /* 0x00010300ff583b82 */ /* 0x000e620000000800 */
[----:B------:R-:W-:Y:S01]  /*1530*/  @P2 FFMA.FTZ R76, R4, R61, R16 ;  /* 0x0000003d044c2223 */ /* 0x000fe20000010010 */
[----:B------:R-:W-:-:S04]  /*1540*/  @P2 FFMA.FTZ R61, R9, R80, R5 ;  /* 0x00000050093d2223 */ /* 0x000fc80000010005 */
[----:B------:R-:W-:Y:S01]  /*1550*/  @P2 FADD.FTZ R89, R66, -R61 ;  /* 0x8000003d42592221 */ /* 0x000fe20000010000 */
[----:B------:R-:W-:Y:S01]  /*1560*/  MOV R61, R18 ;  /* 0x00000012003d7202 */ /* 0x000fe20000000f00 */
[----:B------:R-:W2:Y:S02]  /*1570*/  @P3 LDC R60, c[0x0][0x40c] ;  /* 0x00010300ff3c3b82 */ /* 0x000ea40000000800 */
[----:B------:R-:W-:Y:S01]  /*1580*/  @P2 FFMA.FTZ R61, R4, R89, R18 ;  /* 0x00000059043d2223 */ /* 0x000fe20000010012 */
[----:B0-----:R-:W-:Y:S01]  /*1590*/  @P3 FMUL.FTZ R87, R76, R87 ;  /* 0x000000574c573220 */ /* 0x001fe20000410000 */
[----:B------:R-:W-:-:S03]  /*15a0*/  @P3 HADD2.F32 R76, -RZ, R68.H0_H0 ;  /* 0x20000044ff4c3230 */ /* 0x000fc60000004100 */
[-C--:B-----5:R-:W-:Y:S02]  /*15b0*/  @P3 FFMA.FTZ R32, R44, R87.reuse, R32 ;  /* 0x000000572c203223 */ /* 0x0a0fe40000010020 */
[----:B------:R-:W-:Y:S01]  /*15c0*/  @P3 FMUL.FTZ R48, R76, R87 ;  /* 0x000000574c303220 */ /* 0x000fe20000410000 */
[----:B-1----:R-:W-:Y:S01]  /*15d0*/  @P3 FMUL.FTZ R88, R77, R88 ;  /* 0x000000584d583220 */ /* 0x002fe20000410000 */
[----:B------:R-:W-:-:S03]  /*15e0*/  @P3 HADD2.F32 R77, -RZ, R86.H0_H0 ;  /* 0x20000056ff4d3230 */ /* 0x000fc60000004100 */
        /* <DEDUP_REMOVED lines=16> */
.L_x_5125:
[-CC-:B------:R-:W-:Y:S01]  /*16f0*/  @P2 FFMA.FTZ R52, R64, R80.reuse, R5.reuse ;  /* 0x0000005040342223 */ /* 0x180fe20000010005 */
[-C--:B------:R-:W-:Y:S01]  /*1700*/  @P2 FFMA.FTZ R53, R3, R80.reuse, R5 ;  /* 0x0000005003352223 */ /* 0x080fe20000010005 */
[----:B------:R-:W-:Y:S01]  /*1710*/  MOV R55, R19 ;  /* 0x0000001300377202 */ /* 0x000fe20000000f00 */
[----:B------:R-:W0:Y:S01]  /*1720*/  @P3 LDC R60, c[0x0][0x40c] ;  /* 0x00010300ff3c3b82 */ /* 0x000e220000000800 */
[----:B------:R-:W-:Y:S01]  /*1730*/  @P2 FADD.FTZ R52, R67, -R52 ;  /* 0x8000003443342221 */ /* 0x000fe20000010000 */
[----:B------:R-:W-:Y:S01]  /*1740*/  @P2 FADD.FTZ R61, R6, -R53 ;  /* 0x80000035063d2221 */ /* 0x000fe20000010000 */
[----:B------:R-:W-:Y:S01]  /*1750*/  @P2 FFMA.FTZ R54, R8, R80, R5 ;  /* 0x0000005008362223 */ /* 0x000fe20000010005 */
[----:B------:R-:W-:Y:S01]  /*1760*/  MOV R53, R17 ;  /* 0x0000001100357202 */ /* 0x000fe20000000f00 */
[C---:B------:R-:W-:Y:S01]  /*1770*/  @P2 FFMA.FTZ R55, R4.reuse, R52, R19 ;  /* 0x0000003404372223 */ /* 0x040fe20000010013 */
[----:B------:R-:W-:Y:S01]  /*1780*/  MOV R52, R16 ;  /* 0x0000001000347202 */ /* 0x000fe20000000f00 */
[----:B------:R-:W-:Y:S01]  /*1790*/  @P2 FFMA.FTZ R52, R4, R61, R16 ;  /* 0x0000003d04342223 */ /* 0x000fe20000010010 */
[----:B------:R-:W-:Y:S01]  /*17a0*/  @P2 FFMA.FTZ R61, R9, R80, R5 ;  /* 0x00000050093d2223 */ /* 0x000fe20000010005 */
[----:B------:R-:W-:Y:S01]  /*17b0*/  @P2 FADD.FTZ R54, R65, -R54 ;  /* 0x8000003641362221 */ /* 0x000fe20000010000 */
[----:B------:R-:W1:Y:S01]  /*17c0*/  @P3 LDC R77, c[0x0][0x40c] ;  /* 0x00010300ff4d3b82 */ /* 0x000e620000000800 */
[----:B------:R-:W-:-:S02]  /*17d0*/  @P3 HADD2.F32 R87, -RZ, R86.H1_H1 ;  /* 0x30000056ff573230 */ /* 0x000fc40000004100 */
[----:B------:R-:W-:Y:S01]  /*17e0*/  @P2 FADD.FTZ R61, R66, -R61 ;  /* 0x8000003d423d2221 */ /* 0x000fe20000010000 */
[C---:B------:R-:W-:Y:S01]  /*17f0*/  @P2 FFMA.FTZ R53, R4.reuse, R54, R17 ;  /* 0x0000003604352223 */ /* 0x040fe20000010011 */
[----:B------:R-:W-:Y:S02]  /*1800*/  MOV R54, R18 ;  /* 0x0000001200367202 */ /* 0x000fe40000000f00 */
[----:B------:R-:W-:Y:S01]  /*1810*/  @P2 FFMA.FTZ R54, R4, R61, R18 ;  /* 0x0000003d04362223 */ /* 0x000fe20000010012 */
[----:B------:R-:W2:Y:S01]  /*1820*/  @P3 LDC R76, c[0x0][0x40c] ;  /* 0x00010300ff4c3b82 */ /* 0x000ea20000000800 */
[----:B0-----:R-:W-:-:S07]  /*1830*/  @P3 FMUL.FTZ R60, R55, R60 ;  /* 0x0000003c373c3220 */ /* 0x001fce0000410000 */
[----:B------:R-:W0:Y:S01]  /*1840*/  @P3 LDC R61, c[0x0][0x40c] ;  /* 0x00010300ff3d3b82 */ /* 0x000e220000000800 */
[-C--:B------:R-:W-:Y:S01]  /*1850*/  @P3 FMUL.FTZ R51, R87, R60.reuse ;  /* 0x0000003c57333220 */ /* 0x080fe20000410000 */
[----:B-----5:R-:W-:Y:S01]  /*1860*/  @P3 FFMA.FTZ R35, R47, R60, R35 ;  /* 0x0000003c2f233223 */ /* 0x020fe20000010023 */
[----:B------:R-:W-:Y:S02]  /*1870*/  @P3 HADD2.F32 R60, -RZ, R68.H0_H0 ;  /* 0x20000044ff3c3230 */ /* 0x000fe40000004100 */
[----:B-1----:R-:W-:-:S04]  /*1880*/  @P3 FMUL.FTZ R77, R52, R77 ;  /* 0x0000004d344d3220 */ /* 0x002fc80000410000 */
[-C--:B------:R-:W-:Y:S01]  /*1890*/  @P3 FMUL.FTZ R48, R60, R77.reuse ;  /* 0x0000004d3c303220 */ /* 0x080fe20000410000 */
[----:B------:R-:W-:Y:S01]  /*18a0*/  @P3 FFMA.FTZ R32, R44, R77, R32 ;  /* 0x0000004d2c203223 */ /* 0x000fe20000010020 */
[----:B------:R-:W-:Y:S02]  /*18b0*/  @P3 HADD2.F32 R77, -RZ, R86.H0_H0 ;  /* 0x20000056ff4d3230 */ /* 0x000fe40000004100 */
[----:B------:R-:W-:Y:S02]  /*18c0*/  @P3 HADD2.F32 R60, -RZ, R69.H0_H0 ;  /* 0x20000045ff3c3230 */ /* 0x000fe40000004100 */
[----:B--2---:R-:W-:-:S04]  /*18d0*/  @P3 FMUL.FTZ R76, R53, R76 ;  /* 0x0000004c354c3220 */ /* 0x004fc80000410000 */
[-C--:B------:R-:W-:Y:S01]  /*18e0*/  @P3 FMUL.FTZ R49, R77, R76.reuse ;  /* 0x0000004c4d313220 */ /* 0x080fe20000410000 */
[----:B------:R-:W-:Y:S01]  /*18f0*/  @P3 FFMA.FTZ R33, R45, R76, R33 ;  /* 0x0000004c2d213223 */ /* 0x000fe20000010021 */
[----:B0-----:R-:W-:-:S04]  /*1900*/  @P3 FMUL.FTZ R61, R54, R61 ;  /* 0x0000003d363d3220 */ /* 0x001fc80000410000 */
[-C--:B------:R-:W-:Y:S01]  /*1910*/  @P3 FMUL.FTZ R50, R60, R61.reuse ;  /* 0x0000003d3c323220 */ /* 0x080fe20000410000 */
[----:B------:R-:W-:-:S07]  /*1920*/  @P3 FFMA.FTZ R34, R46, R61, R34 ;  /* 0x0000003d2e223223 */ /* 0x000fce0000010022 */
.L_x_5124:
[----:B------:R-:W-:Y:S05]  /*1930*/  BSYNC.RECONVERGENT B1 ;  /* 0x0000000000017941 */ /* 0x000fea0003800200 */
.L_x_5115:
[----:B------:R-:W-:Y:S01]  /*1940*/  ISETP.NE.U32.AND P1, PT, R84, RZ, PT ;  /* 0x000000ff5400720c */ /* 0x000fe20003f25070 */
[----:B------:R-:W0:Y:S01]  /*1950*/  @P3 LDC.64 R60, c[0x0][0x468] ;  /* 0x00011a00ff3c3b82 */ /* 0x000e220000000a00 */
[----:B------:R-:W-:Y:S02]  /*1960*/  BSSY.RECONVERGENT B1, `(.L_x_5126) ;  /* 0x000000c000017945 */ /* 0x000fe40003800200 */
[----:B------:R-:W-:-:S13]  /*1970*/  ISETP.NE.AND.EX P1, PT, R85, RZ, PT, P1 ;  /* 0x000000ff5500720c */ /* 0x000fda0003f25310 */
[----:B------:R-:W1:Y:S01]  /*1980*/  @P1 LDC.64 R76, c[0x0][0x478] ;  /* 0x00011e00ff4c1b82 */ /* 0x000e620000000a00 */
[C---:B0-----:R-:W-:Y:S01]  /*1990*/  @P3 IMAD.WIDE.U32 R60, R81.reuse, 0x10, R60 ;  /* 0x00000010513c3825 */ /* 0x041fe200078e003c */
[----:B------:R-:W-:-:S03]  /*19a0*/  IADD3 R81, PT, PT, R81, 0x20, RZ ;  /* 0x0000002051517810 */ /* 0x000fc60007ffe0ff */
[----:B-1----:R-:W-:-:S05]  /*19b0*/  @P1 IMAD.WIDE.U32 R76, R7, 0x10, R76 ;  /* 0x00000010074c1825 */ /* 0x002fca00078e004c */
[----:B------:R0:W-:Y:S04]  /*19c0*/  @P1 STG.E.128 desc[UR6][R76.64], R52 ;  /* 0x000000344c001986 */ /* 0x0001e8000c101d06 */
[----:B------:R0:W-:Y:S01]  /*19d0*/  @P3 STG.E.128 desc[UR6][R60.64], R48 ;  /* 0x000000303c003986 */ /* 0x0001e2000c101d06 */
[----:B------:R-:W-:Y:S05]  /*19e0*/  @!P3 BRA `(.L_x_5127) ;  /* 0x00000000000cb947 */ /* 0x000fea0003800000 */
[----:B-----5:R-:W1:Y:S02]  /*19f0*/  LDC.64 R44, c[0x0][0x390] ;  /* 0x0000e400ff2c7b82 */ /* 0x020e640000000a00 */
[----:B-1----:R-:W-:-:S06]  /*1a00*/  IMAD.WIDE.U32 R44, R81, 0x10, R44 ;  /* 0x00000010512c7825 */ /* 0x002fcc00078e002c */
[----:B------:R-:W5:Y:S02]  /*1a10*/  LDG.E.128 R44, desc[UR6][R44.64] ;  /* 0x000000062c2c7981 */ /* 0x000f64000c1e1d00 */
.L_x_5127:
[----:B------:R-:W-:Y:S05]  /*1a20*/  BSYNC.RECONVERGENT B1 ;  /* 0x0000000000017941 */ /* 0x000fea0003800200 */
.L_x_5126:
[----:B------:R-:W-:Y:S04]  /*1a30*/  BSSY.RECONVERGENT B1, `(.L_x_5128) ;  /* 0x00000a3000017945 */ /* 0x000fe80003800200 */
[----:B------:R-:W-:Y:S05]  /*1a40*/  @!P0 BRA `(.L_x_5129) ;  /* 0x00000004002c8947 */ /* 0x000fea0003800000 */
[----:B------:R-:W-:Y:S05]  /*1a50*/  @!P1 BRA `(.L_x_5130) ;  /* 0x0000000000949947 */ /* 0x000fea0003800000 */
[----:B0-----:R-:W0:Y:S01]  /*1a60*/  @P3 LDC R77, c[0x0][0x40c] ;  /* 0x00010300ff4d3b82 */ /* 0x001e220000000800 */
[-CC-:B------:R-:W-:Y:S01]  /*1a70*/  @P2 FFMA.FTZ R54, R62, R80.reuse, R5.reuse ;  /* 0x000000503e362223 */ /* 0x180fe20000010005 */
[-CC-:B------:R-:W-:Y:S01]  /*1a80*/  @P2 FFMA.FTZ R53, R11, R80.reuse, R5.reuse ;  /* 0x000000500b352223 */ /* 0x180fe20000010005 */
[-CC-:B------:R-:W-:Y:S01]  /*1a90*/  @P2 FFMA.FTZ R76, R56, R80.reuse, R5.reuse ;  /* 0x00000050384c2223 */ /* 0x180fe20000010005 */
[----:B------:R-:W-:Y:S01]  /*1aa0*/  @P2 FFMA.FTZ R5, R59, R80, R5 ;  /* 0x000000503b052223 */ /* 0x000fe20000010005 */
[----:B------:R-:W-:Y:S01]  /*1ab0*/  @P2 FADD.FTZ R54, R79, -R54 ;  /* 0x800000364f362221 */ /* 0x000fe20000010000 */
[----:B------:R-:W-:Y:S01]  /*1ac0*/  @P2 FADD.FTZ R53, R10, -R53 ;  /* 0x800000350a352221 */ /* 0x000fe20000010000 */
[----:B------:R-:W-:Y:S01]  /*1ad0*/  @P2 FADD.FTZ R76, R57, -R76 ;  /* 0x8000004c394c2221 */ /* 0x000fe20000010000 */
[----:B------:R-:W1:Y:S01]  /*1ae0*/  @P3 LDC R2, c[0x0][0x40c] ;  /* 0x00010300ff023b82 */ /* 0x000e620000000800 */
[----:B------:R-:W-:Y:S01]  /*1af0*/  @P2 FADD.FTZ R5, R58, -R5 ;  /* 0x800000053a052221 */ /* 0x000fe20000010000 */
[----:B------:R-:W-:Y:S01]  /*1b00*/  MOV R55, R15 ;  /* 0x0000000f00377202 */ /* 0x000fe20000000f00 */
[C---:B------:R-:W-:Y:S01]  /*1b10*/  @P2 FFMA.FTZ R55, R4.reuse, R54, R15 ;  /* 0x0000003604372223 */ /* 0x040fe2000001000f */
[----:B------:R-:W-:Y:S01]  /*1b20*/  MOV R52, R12 ;  /* 0x0000000c00347202 */ /* 0x000fe20000000f00 */
[C---:B------:R-:W-:Y:S01]  /*1b30*/  @P2 FFMA.FTZ R52, R4.reuse, R53, R12 ;  /* 0x0000003504342223 */ /* 0x040fe2000001000c */
[----:B------:R-:W-:Y:S01]  /*1b40*/  MOV R53, R13 ;  /* 0x0000000d00357202 */ /* 0x000fe20000000f00 */
[C---:B------:R-:W-:Y:S01]  /*1b50*/  @P2 FFMA.FTZ R53, R4.reuse, R76, R13 ;  /* 0x0000004c04352223 */ /* 0x040fe2000001000d */
[----:B------:R-:W2:Y:S01]  /*1b60*/  @P3 LDC R61, c[0x0][0x40c] ;  /* 0x00010300ff3d3b82 */ /* 0x000ea20000000800 */
[----:B------:R-:W-:Y:S01]  /*1b70*/  MOV R54, R14 ;  /* 0x0000000e00367202 */ /* 0x000fe20000000f00 */
[----:B------:R-:W-:Y:S01]  /*1b80*/  @P2 FFMA.FTZ R54, R4, R5, R14 ;  /* 0x0000000504362223 */ /* 0x000fe2000001000e */
[----:B------:R-:W-:-:S02]  /*1b90*/  @P3 HADD2.F32 R60, -RZ, R70.H0_H0 ;  /* 0x20000046ff3c3230 */ /* 0x000fc40000004100 */
[----:B------:R-:W-:Y:S02]  /*1ba0*/  @P3 HADD2.F32 R5, -RZ, R83.H0_H0 ;  /* 0x20000053ff053230 */ /* 0x000fe40000004100 */
[----:B------:R-:W-:Y:S02]  /*1bb0*/  @P3 HADD2.F32 R4, -RZ, R71.H0_H0 ;  /* 0x20000047ff043230 */ /* 0x000fe40000004100 */
[----:B0-----:R-:W-:-:S04]  /*1bc0*/  @P3 FMUL.FTZ R77, R52, R77 ;  /* 0x0000004d344d3220 */ /* 0x001fc80000410000 */
[----:B------:R-:W-:Y:S01]  /*1bd0*/  @P3 FMUL.FTZ R48, R77, R60 ;  /* 0x0000003c4d303220 */ /* 0x000fe20000410000 */
[----:B-----5:R-:W-:Y:S01]  /*1be0*/  @P3 FFMA.FTZ R28, R44, R77, R28 ;  /* 0x0000004d2c1c3223 */ /* 0x020fe2000001001c */
[----:B-1----:R-:W-:-:S04]  /*1bf0*/  @P3 FMUL.FTZ R2, R53, R2 ;  /* 0x0000000235023220 */ /* 0x002fc80000410000 */
[----:B------:R-:W-:Y:S01]  /*1c00*/  @P3 FMUL.FTZ R49, R2, R5 ;  /* 0x0000000502313220 */ /* 0x000fe20000410000 */
[----:B------:R-:W-:Y:S01]  /*1c10*/  @P3 FFMA.FTZ R29, R45, R2, R29 ;  /* 0x000000022d1d3223 */ /* 0x000fe2000001001d */
        /* <DEDUP_REMOVED lines=9> */
.L_x_5130:
[----:B0-----:R-:W0:Y:S01]  /*1cb0*/  @P3 LDC R60, c[0x0][0x40c] ;  /* 0x00010300ff3c3b82 */ /* 0x001e220000000800 */
[-CC-:B------:R-:W-:Y:S01]  /*1cc0*/  @P2 FFMA.FTZ R77, R11, R80.reuse, R5.reuse ;  /* 0x000000500b4d2223 */ /* 0x180fe20000010005 */
        /* <DEDUP_REMOVED lines=13> */
[----:B0-----:R-:W-:-:S04]  /*1da0*/  @P3 FMUL.FTZ R60, R77, R60 ;  /* 0x0000003c4d3c3220 */ /* 0x001fc80000410000 */
[----:B-----5:R-:W-:Y:S01]  /*1db0*/  @P3 FFMA.FTZ R29, R45, R60, R29 ;  /* 0x0000003c2d1d3223 */ /* 0x020fe2000001001d */
[----:B-1----:R-:W-:Y:S01]  /*1dc0*/  @P3 FMUL.FTZ R61, R76, R61 ;  /* 0x0000003d4c3d3220 */ /* 0x002fe20000410000 */
[----:B------:R-:W-:-:S03]  /*1dd0*/  @P3 HADD2.F32 R76, -RZ, R70.H0_H0 ;  /* 0x20000046ff4c3230 */ /* 0x000fc60000004100 */
[-C--:B------:R-:W-:Y:S02]  /*1de0*/  @P3 FFMA.FTZ R28, R44, R61.reuse, R28 ;  /* 0x0000003d2c1c3223 */ /* 0x080fe4000001001c */
[----:B------:R-:W-:Y:S01]  /*1df0*/  @P3 FMUL.FTZ R48, R76, R61 ;  /* 0x0000003d4c303220 */ /* 0x000fe20000410000 */
[----:B--2---:R-:W-:Y:S01]  /*1e00*/  @P3 FMUL.FTZ R77, R85, R2 ;  /* 0x00000002554d3220 */ /* 0x004fe20000410000 */
[----:B------:R-:W-:Y:S02]  /*1e10*/  @P3 HADD2.F32 R85, -RZ, R83.H0_H0 ;  /* 0x20000053ff553230 */ /* 0x000fe40000004100 */
[----:B------:R-:W-:Y:S02]  /*1e20*/  @P3 HADD2.F32 R2, -RZ, R71.H0_H0 ;  /* 0x20000047ff023230 */ /* 0x000fe40000004100 */
[-C--:B------:R-:W-:Y:S01]  /*1e30*/  @P3 FFMA.FTZ R30, R46, R77.reuse, R30 ;  /* 0x0000004d2e1e3223 */ /* 0x080fe2000001001e */
[----:B------:R-:W-:Y:S02]  /*1e40*/  @P3 FMUL.FTZ R49, R85, R60 ;  /* 0x0000003c55313220 */ /* 0x000fe40000410000 */
        /* <DEDUP_REMOVED lines=11> */
.L_x_5129:
[----:B------:R-:W-:Y:S05]  /*1f00*/  @!P1 BRA `(.L_x_5132) ;  /* 0x00000000009c9947 */ /* 0x000fea0003800000 */
[----:B0-----:R-:W0:Y:S01]  /*1f10*/  @P3 LDC R53, c[0x0][0x40c] ;  /* 0x00010300ff353b82 */ /* 0x001e220000000800 */
[-CC-:B------:R-:W-:Y:S01]  /*1f20*/  FFMA.FTZ R61, R11, R80.reuse, R5.reuse ;  /* 0x000000500b3d7223 */ /* 0x180fe20000010005 */
[-CC-:B------:R-:W-:Y:S01]  /*1f30*/  FFMA.FTZ R77, R59, R80.reuse, R5.reuse ;  /* 0x000000503b4d7223 */ /* 0x180fe20000010005 */
[-C--:B------:R-:W-:Y:S01]  /*1f40*/  FFMA.FTZ R54, R56, R80.reuse, R5 ;  /* 0x0000005038367223 */ /* 0x080fe20000010005 */
[----:B------:R-:W-:Y:S01]  /*1f50*/  ISETP.GT.AND P0, PT, R2, RZ, PT ;  /* 0x000000ff0200720c */ /* 0x000fe20003f04270 */
[----:B------:R-:W-:Y:S01]  /*1f60*/  FADD.FTZ R61, R10, -R61 ;  /* 0x8000003d0a3d7221 */ /* 0x000fe20000010000 */
[----:B------:R-:W-:Y:S01]  /*1f70*/  FFMA.FTZ R80, R62, R80, R5 ;  /* 0x000000503e507223 */ /* 0x000fe20000010005 */
[----:B------:R-:W-:Y:S01]  /*1f80*/  FADD.FTZ R77, R58, -R77 ;  /* 0x8000004d3a4d7221 */ /* 0x000fe20000010000 */
[----:B------:R-:W1:Y:S01]  /*1f90*/  @P3 LDC R55, c[0x0][0x40c] ;  /* 0x00010300ff373b82 */ /* 0x000e620000000800 */
[C---:B------:R-:W-:Y:S01]  /*1fa0*/  FMUL.FTZ R52, R4.reuse, R61 ;  /* 0x0000003d04347220 */ /* 0x040fe20000410000 */
[----:B------:R-:W-:Y:S01]  /*1fb0*/  FADD.FTZ R5, R57, -R54 ;  /* 0x8000003639057221 */ /* 0x000fe20000010000 */
[----:B------:R-:W-:Y:S01]  /*1fc0*/  FMUL.FTZ R54, R4, R77 ;  /* 0x0000004d04367220 */ /* 0x000fe20000410000 */
[----:B------:R-:W-:Y:S01]  /*1fd0*/  FADD.FTZ R61, R79, -R80 ;  /* 0x800000504f3d7221 */ /* 0x000fe20000010000 */
[----:B------:R-:W-:Y:S01]  /*1fe0*/  @P3 HADD2.F32 R76, -RZ, R70.H0_H0 ;  /* 0x20000046ff4c3230 */ /* 0x000fe20000004100 */
[----:B------:R-:W-:Y:S01]  /*1ff0*/  FSEL R52, R52, RZ, P0 ;  /* 0x000000ff34347208 */ /* 0x000fe20000000000 */
[----:B------:R-:W-:Y:S01]  /*2000*/  FMUL.FTZ R2, R4, R5 ;  /* 0x0000000504027220 */ /* 0x000fe20000410000 */
[----:B------:R-:W2:Y:S01]  /*2010*/  @P3 LDC R60, c[0x0][0x40c] ;  /* 0x00010300ff3c3b82 */ /* 0x000ea20000000800 */
[----:B------:R-:W-:Y:S01]  /*2020*/  FSEL R54, R54, RZ, P0 ;  /* 0x000000ff36367208 */ /* 0x000fe20000000000 */
[----:B------:R-:W-:Y:S01]  /*2030*/  FMUL.FTZ R4, R4, R61 ;  /* 0x0000003d04047220 */ /* 0x000fe20000410000 */
[----:B------:R-:W-:-:S04]  /*2040*/  @P3 HADD2.F32 R61, -RZ, R83.H0_H0 ;  /* 0x20000053ff3d3230 */ /* 0x000fc80000004100 */
[----:B------:R-:W-:Y:S01]  /*2050*/  FSEL R4, R4, RZ, P0 ;  /* 0x000000ff04047208 */ /* 0x000fe20000000000 */
[----:B0-----:R-:W-:Y:S01]  /*2060*/  @P3 FMUL.FTZ R5, R52, R53 ;  /* 0x0000003534053220 */ /* 0x001fe20000410000 */
[----:B------:R-:W-:Y:S01]  /*2070*/  FSEL R53, R2, RZ, P0 ;  /* 0x000000ff02357208 */ /* 0x000fe20000000000 */
[----:B------:R-:W-:Y:S02]  /*2080*/  @P3 HADD2.F32 R2, -RZ, R71.H0_H0 ;  /* 0x20000047ff023230 */ /* 0x000fe40000004100 */
[-C--:B------:R-:W-:Y:S01]  /*2090*/  @P3 FMUL.FTZ R48, R76, R5.reuse ;  /* 0x000000054c303220 */ /* 0x080fe20000410000 */
[----:B-----5:R-:W-:Y:S01]  /*20a0*/  @P3 FFMA.FTZ R28, R44, R5, R28 ;  /* 0x000000052c1c3223 */ /* 0x020fe2000001001c */
[----:B-1----:R-:W-:-:S04]  /*20b0*/  @P3 FMUL.FTZ R55, R54, R55 ;  /* 0x0000003736373220 */ /* 0x002fc80000410000 */
[-C--:B------:R-:W-:Y:S01]  /*20c0*/  @P3 FMUL.FTZ R50, R2, R55.reuse ;  /* 0x0000003702323220 */ /* 0x080fe20000410000 */
[----:B------:R-:W-:Y:S01]  /*20d0*/  @P3 FFMA.FTZ R30, R46, R55, R30 ;  /* 0x000000372e1e3223 */ /* 0x000fe2000001001e */
[----:B------:R-:W-:Y:S01]  /*20e0*/  MOV R55, R4 ;  /* 0x0000000400377202 */ /* 0x000fe20000000f00 */
[----:B--2---:R-:W-:-:S04]  /*20f0*/  @P3 FMUL.FTZ R60, R53, R60 ;  /* 0x0000003c353c3220 */ /* 0x004fc80000410000 */
[-C--:B------:R-:W-:Y:S01]  /*2100*/  @P3 FMUL.FTZ R49, R61, R60.reuse ;  /* 0x0000003c3d313220 */ /* 0x080fe20000410000 */
[----:B------:R-:W-:Y:S01]  /*2110*/  @P3 FFMA.FTZ R29, R45, R60, R29 ;  /* 0x0000003c2d1d3223 */ /* 0x000fe2000001001d */
[----:B------:R-:W-:Y:S06]  /*2120*/  @!P3 BRA `(.L_x_5131) ;  /* 0x0000000000ccb947 */ /* 0x000fec0003800000 */
[----:B------:R-:W-:Y:S02]  /*2130*/  HADD2.F32 R51, -RZ, R83.H1_H1 ;  /* 0x30000053ff337230 */ /* 0x000fe40000004100 */
[----:B------:R-:W-:-:S04]  /*2140*/  FMUL.FTZ R2, R4, UR13 ;  /* 0x0000000d04027c20 */ /* 0x000fc80008410000 */
[-C--:B------:R-:W-:Y:S01]  /*2150*/  FFMA.FTZ R31, R47, R2.reuse, R31 ;  /* 0x000000022f1f7223 */ /* 0x080fe2000001001f */
[----:B------:R-:W-:Y:S01]  /*2160*/  FMUL.FTZ R51, R51, R2 ;  /* 0x0000000233337220 */ /* 0x000fe20000410000 */
[----:B------:R-:W-:Y:S06]  /*2170*/  BRA `(.L_x_5131) ;  /* 0x0000000000b87947 */ /* 0x000fec0003800000 */
.L_x_5132:
[----:B0-----:R-:W0:Y:S01]  /*2180*/  @P3 LDC R77, c[0x0][0x40c] ;  /* 0x00010300ff4d3b82 */ /* 0x001e220000000800 */
[----:B------:R-:W-:Y:S01]  /*2190*/  FFMA.FTZ R60, R62, R80, R5 ;  /* 0x000000503e3c7223 */ /* 0x000fe20000010005 */
[----:B------:R-:W-:Y:S01]  /*21a0*/  ISETP.GT.AND P0, PT, R2, RZ, PT ;  /* 0x000000ff0200720c */ /* 0x000fe20003f04270 */
[----:B------:R-:W-:Y:S02]  /*21b0*/  BSSY.RECONVERGENT B2, `(.L_x_5133) ;  /* 0x0000010000027945 */ /* 0x000fe40003800200 */
[----:B------:R-:W-:Y:S01]  /*21c0*/  FADD.FTZ R61, R79, -R60 ;  /* 0x8000003c4f3d7221 */ /* 0x000fe20000010000 */
[----:B------:R-:W-:-:S03]  /*21d0*/  @P3 HADD2.F32 R60, -RZ, R83.H1_H1 ;  /* 0x30000053ff3c3230 */ /* 0x000fc60000004100 */
[----:B------:R-:W-:-:S05]  /*21e0*/  FMUL.FTZ R61, R4, R61 ;  /* 0x0000003d043d7220 */ /* 0x000fca0000410000 */
[----:B------:R-:W-:-:S05]  /*21f0*/  FSEL R76, R61, RZ, P0 ;  /* 0x000000ff3d4c7208 */ /* 0x000fca0000000000 */
[----:B0-----:R-:W-:Y:S01]  /*2200*/  @P3 FMUL.FTZ R76, R76, R77 ;  /* 0x0000004d4c4c3220 */ /* 0x001fe20000410000 */
        /* <DEDUP_REMOVED lines=10> */
.L_x_5134:
[----:B------:R-:W-:Y:S05]  /*22b0*/  BSYNC.RECONVERGENT B2 ;  /* 0x0000000000027941 */ /* 0x000fea0003800200 */
.L_x_5133:
        /* <DEDUP_REMOVED lines=11> */
.L_x_5136:
[----:B------:R-:W-:Y:S05]  /*2370*/  BSYNC.RECONVERGENT B2 ;  /* 0x0000000000027941 */ /* 0x000fea0003800200 */
.L_x_5135:
        /* <DEDUP_REMOVED lines=11> */
.L_x_5138:
[----:B------:R-:W-:Y:S05]  /*2430*/  BSYNC.RECONVERGENT B2 ;  /* 0x0000000000027941 */ /* 0x000fea0003800200 */
.L_x_5137:
[-C--:B------:R-:W-:Y:S01]  /*2440*/  @P3 FMUL.FTZ R51, R60, R76.reuse ;  /* 0x0000004c3c333220 */ /* 0x080fe20000410000 */
[----:B-----5:R-:W-:-:S07]  /*2450*/  @P3 FFMA.FTZ R31, R47, R76, R31 ;  /* 0x0000004c2f1f3223 */ /* 0x020fce000001001f */
.L_x_5131:
[----:B------:R-:W-:Y:S05]  /*2460*/  BSYNC.RECONVERGENT B1 ;  /* 0x0000000000017941 */ /* 0x000fea0003800200 */
.L_x_5128:
[----:B------:R-:W0:Y:S01]  /*2470*/  @P1 LDC.64 R4, c[0x0][0x478] ;  /* 0x00011e00ff041b82 */ /* 0x000e220000000a00 */
[----:B------:R-:W-:-:S07]  /*2480*/  @P1 IADD3 R7, PT, PT, R7, 0x20, RZ ;  /* 0x0000002007071810 */ /* 0x000fce0007ffe0ff */
        /* <DEDUP_REMOVED lines=9> */
.L_x_5110:
[----:B0-----:R-:W-:Y:S05]  /*2520*/  BSYNC B0 ;  /* 0x0000000000007941 */ /* 0x001fea0003800000 */
.L_x_5109:
        /* <DEDUP_REMOVED lines=14> */
[----:B------:R-:W-:Y:S01]  /*2610*/  STS.128 [R0+0x200], R36 ;  /* 0x0002002400007388 */ /* 0x000fe20000000c00 */
[----:B------:R-:W-:Y:S06]  /*2620*/  BAR.SYNC.DEFER_BLOCKING 0x0 ;  /* 0x0000000000007b1d */ /* 0x000fec0000010000 */
[----:B------:R-:W0:Y:S04]  /*2630*/  LDS R2, [R4] ;  /* 0x0000000004027984 */ /* 0x000e280000000800 */
[----:B------:R-:W4:Y:S04]  /*2640*/  LDS R5, [R4+0x400] ;  /* 0x0004000004057984 */ /* 0x000f280000000800 */
[----:B------:R-:W5:Y:S04]  /*2650*/  LDS R3, [R4+0x200] ;  /* 0x0002000004037984 */ /* 0x000f680000000800 */
[----:B------:R-:W2:Y:S04]  /*2660*/  LDS R6, [R4+0x600] ;  /* 0x0006000004067984 */ /* 0x000ea80000000800 */
[----:B------:R-:W3:Y:S04]  /*2670*/  LDS R7, [R4+0x800] ;  /* 0x0008000004077984 */ /* 0x000ee80000000800 */
[----:B------:R-:W1:Y:S04]  /*2680*/  LDS R8, [R4+0xa00] ;  /* 0x000a000004087984 */ /* 0x000e680000000800 */
[----:B------:R-:W1:Y:S04]  /*2690*/  LDS R9, [R4+0xc00] ;  /* 0x000c000004097984 */ /* 0x000e680000000800 */
[----:B------:R-:W-:Y:S01]  /*26a0*/  LDS R10, [R4+0xe00] ;  /* 0x000e0000040a7984 */ /* 0x000fe20000000800 */
        /* <DEDUP_REMOVED lines=9> */
[----:B------:R-:W-:Y:S01]  /*2740*/  BAR.SYNC.DEFER_BLOCKING 0x0 ;  /* 0x0000000000007b1d */ /* 0x000fe20000010000 */
[----:B------:R-:W-:-:S07]  /*2750*/  FADD.FTZ R9, R2, R9 ;  /* 0x0000000902097221 */ /* 0x000fce0000010000 */
        /* <DEDUP_REMOVED lines=12> */
[----:B------:R-:W-:Y:S01]  /*2820*/  FADD.FTZ R11, R3, R10 ;  /* 0x0000000a030b7221 */ /* 0x000fe20000010000 */
[----:B---3--:R-:W-:-:S04]  /*2830*/  FADD.FTZ R12, RZ, R12 ;  /* 0x0000000cff0c7221 */ /* 0x008fc80000010000 */
[----:B----4-:R-:W-:Y:S01]  /*2840*/  FADD.FTZ R12, R12, R13 ;  /* 0x0000000d0c0c7221 */ /* 0x010fe20000010000 */
[----:B------:R-:W-:Y:S01]  /*2850*/  STS.128 [R0], R32 ;  /* 0x0000002000007388 */ /* 0x000fe20000000c00 */
[----:B-----5:R-:W-:-:S03]  /*2860*/  FADD.FTZ R14, R14, R15 ;  /* 0x0000000f0e0e7221 */ /* 0x020fc60000010000 */
[----:B------:R1:W-:Y:S01]  /*2870*/  STS.128 [R0+0x200], R28 ;  /* 0x0002001c00007388 */ /* 0x0003e20000000c00 */
[----:B0-----:R-:W-:Y:S01]  /*2880*/  FADD.FTZ R12, R12, R17 ;  /* 0x000000110c0c7221 */ /* 0x001fe20000010000 */
[----:B------:R-:W-:Y:S01]  /*2890*/  BAR.SYNC.DEFER_BLOCKING 0x0 ;  /* 0x0000000000007b1d */ /* 0x000fe20000010000 */
[----:B------:R-:W-:Y:S02]  /*28a0*/  FADD.FTZ R19, R14, R19 ;  /* 0x000000130e137221 */ /* 0x000fe40000010000 */
[----:B------:R-:W-:Y:S01]  /*28b0*/  FADD.FTZ R37, R12, R37 ;  /* 0x000000250c257221 */ /* 0x000fe20000010000 */
[----:B-1----:R-:W-:-:S05]  /*28c0*/  IMAD R0, R20, UR14, RZ ;  /* 0x0000000e14007c24 */ /* 0x002fca000f8e02ff */
[----:B------:R-:W-:-:S04]  /*28d0*/  IADD3 R0, P0, PT, R0, R63, RZ ;  /* 0x0000003f00007210 */ /* 0x000fc80007f1e0ff */
[----:B------:R-:W-:Y:S02]  /*28e0*/  IADD3.X R3, PT, PT, RZ, RZ, RZ, P0, !PT ;  /* 0x000000ffff037210 */ /* 0x000fe400007fe4ff */
[C---:B------:R-:W-:Y:S01]  /*28f0*/  SHF.L.U32 R6, R0.reuse, 0x2, RZ ;  /* 0x0000000200067819 */ /* 0x040fe200000006ff */
[----:B------:R-:W0:Y:S01]  /*2900*/  LDS R16, [R4] ;  /* 0x0000000004107984 */ /* 0x000e220000000800 */
[----:B------:R-:W-:Y:S02]  /*2910*/  SHF.L.U64.HI R0, R0, 0x2, R3 ;  /* 0x0000000200007819 */ /* 0x000fe40000010203 */
[----:B------:R-:W-:Y:S01]  /*2920*/  IADD3 R2, P0, PT, R6, UR18, RZ ;  /* 0x0000001206027c10 */ /* 0x000fe2000ff1e0ff */
[----:B------:R-:W1:Y:S03]  /*2930*/  LDS R18, [R4+0x200] ;  /* 0x0002000004127984 */ /* 0x000e660000000800 */
[----:B------:R-:W-:Y:S01]  /*2940*/  IADD3.X R3, PT, PT, R0, UR19, RZ, P0, !PT ;  /* 0x0000001300037c10 */ /* 0x000fe200087fe4ff */
[----:B------:R-:W2:Y:S04]  /*2950*/  LDS R21, [R4+0x400] ;  /* 0x0004000004157984 */ /* 0x000ea80000000800 */
[----:B------:R-:W3:Y:S04]  /*2960*/  LDS R23, [R4+0x600] ;  /* 0x0006000004177984 */ /* 0x000ee80000000800 */
[----:B------:R-:W4:Y:S04]  /*2970*/  LDS R25, [R4+0x800] ;  /* 0x0008000004197984 */ /* 0x000f280000000800 */
[----:B------:R-:W5:Y:S04]  /*2980*/  LDS R27, [R4+0xa00] ;  /* 0x000a0000041b7984 */ /* 0x000f680000000800 */
[----:B------:R-:W5:Y:S04]  /*2990*/  LDS R39, [R4+0xc00] ;  /* 0x000c000004277984 */ /* 0x000f680000000800 */
[----:B------:R0:W5:Y:S04]  /*29a0*/  LDS R29, [R4+0xe00] ;  /* 0x000e0000041d7984 */ /* 0x0001680000000800 */
[----:B------:R-:W-:Y:S01]  /*29b0*/  STG.E desc[UR6][R2.64], R19 ;  /* 0x0000001302007986 */ /* 0x000fe2000c101906 */
[----:B0-----:R-:W-:-:S02]  /*29c0*/  IADD3 R4, P1, PT, R6, UR16, RZ ;  /* 0x0000001006047c10 */ /* 0x001fc4000ff3e0ff */
[----:B------:R-:W-:Y:S01]  /*29d0*/  IADD3 R6, P2, PT, R6, UR4, RZ ;  /* 0x0000000406067c10 */ /* 0x000fe2000ff5e0ff */
[----:B------:R-:W-:Y:S01]  /*29e0*/  FADD.FTZ R16, RZ, R16 ;  /* 0x00000010ff107221 */ /* 0x000fe20000010000 */
[C---:B------:R-:W-:Y:S02]  /*29f0*/  IADD3.X R5, PT, PT, R0.reuse, UR17, RZ, P1, !PT ;  /* 0x0000001100057c10 */ /* 0x040fe40008ffe4ff */
[----:B------:R-:W-:Y:S01]  /*2a00*/  IADD3.X R7, PT, PT, R0, UR5, RZ, P2, !PT ;  /* 0x0000000500077c10 */ /* 0x000fe200097fe4ff */
[----:B-1----:R-:W-:Y:S02]  /*2a10*/  FADD.FTZ R18, RZ, R18 ;  /* 0x00000012ff127221 */ /* 0x002fe40000010000 */
        /* <DEDUP_REMOVED lines=12> */
.L_x_5114:
        /* <DEDUP_REMOVED lines=8> */
.L_x_5141:
[----:B------:R-:W-:Y:S05]  /*2b60*/  BSYNC B1 ;  /* 0x0000000000017941 */ /* 0x000fea0003800000 */
.L_x_5140:
        /* <DEDUP_REMOVED lines=8> */
.L_x_5142:
[----:B------:R-:W-:Y:S01]  /*2bf0*/  HFMA2 R81, -RZ, RZ, 0, 1.1920928955078125e-07 ;  /* 0x00000002ff517431 */ /* 0x000fe200000001ff */
[----:B------:R-:W-:Y:S02]  /*2c00*/  MOV R88, R84 ;  /* 0x0000005400587202 */ /* 0x000fe40000000f00 */
[----:B------:R-:W-:-:S07]  /*2c10*/  MOV R80, R85 ;  /* 0x0000005500507202 */ /* 0x000fce0000000f00 */
[----:B------:R-:W-:Y:S05]  /*2c20*/  WARPSYNC.COLLECTIVE R60, `(.L_x_5143) ;  /* 0x000000003c087348 */ /* 0x000fea0003c00000 */
[----:B------:R0:W1:Y:S02]  /*2c30*/  SHFL.BFLY P1, R85, R88, R81, R61 ;  /* 0x0c00005158557389 */ /* 0x000064000002003d */
[----:B01----:R-:W-:Y:S05]  /*2c40*/  ENDCOLLECTIVE ;  /* 0x000000000000791b */ /* 0x003fea0003800000 */
.L_x_5143:
[----:B------:R-:W-:-:S05]  /*2c50*/  FADD.FTZ R87, R80, R63 ;  /* 0x0000003f50577221 */ /* 0x000fca0000010000 */
[----:B------:R-:W-:Y:S01]  /*2c60*/  MOV R88, R87 ;  /* 0x0000005700587202 */ /* 0x000fe20000000f00 */
[----:B------:R-:W-:-:S07]  /*2c70*/  FADD.FTZ R89, R84, R85 ;  /* 0x0000005554597221 */ /* 0x000fce0000010000 */
[----:B------:R-:W-:Y:S05]  /*2c80*/  WARPSYNC.COLLECTIVE R60, `(.L_x_5144) ;  /* 0x000000003c087348 */ /* 0x000fea0003c00000 */
[----:B------:R0:W1:Y:S02]  /*2c90*/  SHFL.BFLY P1, R85, R88, R81, R61 ;  /* 0x0c00005158557389 */ /* 0x000064000002003d */
[----:B01----:R-:W-:Y:S05]  /*2ca0*/  ENDCOLLECTIVE ;  /* 0x000000000000791b */ /* 0x003fea0003800000 */
.L_x_5144:
[----:B------:R-:W-:Y:S01]  /*2cb0*/  HFMA2 R81, -RZ, RZ, 0, 2.384185791015625e-07 ;  /* 0x00000004ff517431 */ /* 0x000fe200000001ff */
[----:B------:R-:W-:Y:S02]  /*2cc0*/  MOV R88, R89 ;  /* 0x0000005900587202 */ /* 0x000fe40000000f00 */
[----:B------:R-:W-:-:S07]  /*2cd0*/  MOV R80, R85 ;  /* 0x0000005500507202 */ /* 0x000fce0000000f00 */
[----:B------:R-:W-:Y:S05]  /*2ce0*/  WARPSYNC.COLLECTIVE R60, `(.L_x_5145) ;  /* 0x000000003c087348 */ /* 0x000fea0003c00000 */
[----:B------:R0:W1:Y:S02]  /*2cf0*/  SHFL.BFLY P1, R85, R88, R81, R61 ;  /* 0x0c00005158557389 */ /* 0x000064000002003d */
[----:B01----:R-:W-:Y:S05]  /*2d00*/  ENDCOLLECTIVE ;  /* 0x000000000000791b */ /* 0x003fea0003800000 */
.L_x_5145:
[----:B------:R-:W-:-:S05]  /*2d10*/  FADD.FTZ R90, R87, R80 ;  /* 0x00000050575a7221 */ /* 0x000fca0000010000 */
[----:B------:R-:W-:Y:S01]  /*2d20*/  MOV R88, R90 ;  /* 0x0000005a00587202 */ /* 0x000fe20000000f00 */
[----:B------:R-:W-:-:S07]  /*2d30*/  FADD.FTZ R92, R89, R85 ;  /* 0x00000055595c7221 */ /* 0x000fce0000010000 */
[----:B------:R-:W-:Y:S05]  /*2d40*/  WARPSYNC.COLLECTIVE R60, `(.L_x_5146) ;  /* 0x000000003c087348 */ /* 0x000fea0003c00000 */
[----:B------:R0:W1:Y:S02]  /*2d50*/  SHFL.BFLY P1, R85, R88, R81, R61 ;  /* 0x0c00005158557389 */ /* 0x000064000002003d */
[----:B01----:R-:W-:Y:S05]  /*2d60*/  ENDCOLLECTIVE ;  /* 0x000000000000791b */ /* 0x003fea0003800000 */
.L_x_5146:
[----:B------:R-:W-:Y:S01]  /*2d70*/  HFMA2 R81, -RZ, RZ, 0, 4.76837158203125e-07 ;  /* 0x00000008ff517431 */ /* 0x000fe200000001ff */
[----:B------:R-:W-:Y:S02]  /*2d80*/  MOV R88, R92 ;  /* 0x0000005c00587202 */ /* 0x000fe40000000f00 */
[----:B------:R-:W-:-:S07]  /*2d90*/  MOV R91, R85 ;  /* 0x00000055005b7202 */ /* 0x000fce0000000f00 */
[----:B------:R-:W-:Y:S05]  /*2da0*/  WARPSYNC.COLLECTIVE R60, `(.L_x_5147) ;  /* 0x000000003c087348 */ /* 0x000fea0003c00000 */
[----:B------:R0:W1:Y:S02]  /*2db0*/  SHFL.BFLY P1, R85, R88, R81, R61 ;  /* 0x0c00005158557389 */ /* 0x000064000002003d */
[----:B01----:R-:W-:Y:S05]  /*2dc0*/  ENDCOLLECTIVE ;  /* 0x000000000000791b */ /* 0x003fea0003800000 */
.L_x_5147:
[----:B------:R-:W-:-:S05]  /*2dd0*/  FADD.FTZ R91, R90, R91 ;  /* 0x0000005b5a5b7221 */ /* 0x000fca0000010000 */
[----:B------:R-:W-:Y:S01]  /*2de0*/  MOV R88, R91 ;  /* 0x0000005b00587202 */ /* 0x000fe20000000f00 */
[----:B------:R-:W-:-:S07]  /*2df0*/  FADD.FTZ R77, R92, R85 ;  /* 0x000000555c4d7221 */ /* 0x000fce0000010000 */
[----:B------:R-:W-:Y:S05]  /*2e00*/  WARPSYNC.COLLECTIVE R60, `(.L_x_5148) ;  /* 0x000000003c087348 */ /* 0x000fea0003c00000 */
[----:B------:R0:W1:Y:S02]  /*2e10*/  SHFL.BFLY P1, R85, R88, R81, R61 ;  /* 0x0c00005158557389 */ /* 0x000064000002003d */
[----:B01----:R-:W-:Y:S05]  /*2e20*/  ENDCOLLECTIVE ;  /* 0x000000000000791b */ /* 0x003fea0003800000 */
.L_x_5148:
[----:B------:R-:W-:Y:S01]  /*2e30*/  HFMA2 R81, -RZ, RZ, 0, 9.5367431640625e-07 ;  /* 0x00000010ff517431 */ /* 0x000fe200000001ff */
[----:B------:R-:W-:Y:S02]  /*2e40*/  MOV R88, R77 ;  /* 0x0000004d00587202 */ /* 0x000fe40000000f00 */
[----:B------:R-:W-:-:S07]  /*2e50*/  MOV R80, R85 ;  /* 0x0000005500507202 */ /* 0x000fce0000000f00 */
[----:B------:R-:W-:Y:S05]  /*2e60*/  WARPSYNC.COLLECTIVE R60, `(.L_x_5149) ;  /* 0x000000003c087348 */ /* 0x000fea0003c00000 */
[----:B------:R0:W1:Y:S02]  /*2e70*/  SHFL.BFLY P1, R85, R88, R81, R61 ;  /* 0x0c00005158557389 */ /* 0x000064000002003d */
[----:B01----:R-:W-:Y:S05]  /*2e80*/  ENDCOLLECTIVE ;  /* 0x000000000000791b */ /* 0x003fea0003800000 */
.L_x_5149:
[----:B------:R-:W-:-:S05]  /*2e90*/  FADD.FTZ R80, R91, R80 ;  /* 0x000000505b507221 */ /* 0x000fca0000010000 */
[----:B------:R-:W-:Y:S02]  /*2ea0*/  MOV R88, R80 ;  /* 0x0000005000587202 */ /* 0x000fe40000000f00 */
[----:B------:R-:W-:-:S07]  /*2eb0*/  MOV R84, R85 ;  /* 0x0000005500547202 */ /* 0x000fce0000000f00 */
[----:B------:R-:W-:Y:S05]  /*2ec0*/  WARPSYNC.COLLECTIVE R60, `(.L_x_5150) ;  /* 0x000000003c087348 */ /* 0x000fea0003c00000 */
[----:B------:R0:W1:Y:S02]  /*2ed0*/  SHFL.BFLY P1, R85, R88, R81, R61 ;  /* 0x0c00005158557389 */ /* 0x000064000002003d */
[----:B01----:R-:W-:Y:S05]  /*2ee0*/  ENDCOLLECTIVE ;  /* 0x000000000000791b */ /* 0x003fea0003800000 */
.L_x_5150:
[----:B------:R-:W-:Y:S05]  /*2ef0*/  BRA `(.L_x_5151) ;  /* 0xffffffdc00847947 */ /* 0x000fea000383ffff */
.L_x_5152:
        /* <DEDUP_REMOVED lines=16> */
.L_x_6503:


//--------------------- .text._ZN10layer_norm13ln_bwd_kernelINS_13Kernel_traitsI6__halfffffjLj256ELj1ELj4ELj1ELj16ENS_18Kernel_traits_baseILj256ES2_ffffjLj128EEEEELb1ELb0ELb0ELb0EEEvNS_9BwdParamsE --------------------------
	.section	.text._ZN10layer_norm13ln_bwd_kernelINS_13Kernel_traitsI6__halfffffjLj256ELj1ELj4ELj1ELj16ENS_18Kernel_traits_baseILj256ES2_ffffjLj128EEEEELb1ELb0ELb0ELb0EEEvNS_9BwdParamsE,"ax",@progbits
	.align	128
        .global         _ZN10layer_norm13ln_bwd_kernelINS_13Kernel_traitsI6__halfffffjLj256ELj1ELj4ELj1ELj16ENS_18Kernel_traits_baseILj256ES2_ffffjLj128EEEEELb1ELb0ELb0ELb0EEEvNS_9BwdParamsE
        .type           _ZN10layer_norm13ln_bwd_kernelINS_13Kernel_traitsI6__halfffffjLj256ELj1ELj4ELj1ELj16ENS_18Kernel_traits_baseILj256ES2_ffffjLj128EEEEELb1ELb0ELb0ELb0EEEvNS_9BwdParamsE,@function
        .size           _ZN10layer_norm13ln_bwd_kernelINS_13Kernel_traitsI6__halfffffjLj256ELj1ELj4ELj1ELj16ENS_18Kernel_traits_baseILj256ES2_ffffjLj128EEEEELb1ELb0ELb0ELb0EEEvNS_9BwdParamsE,(.L_x_6504 - _ZN10layer_norm13ln_bwd_kernelINS_13Kernel_traitsI6__halfffffjLj256ELj1ELj4ELj1ELj16ENS_18Kernel_traits_baseILj256ES2_ffffjLj128EEEEELb1ELb0ELb0ELb0EEEvNS_9BwdParamsE)
        .other          _ZN10layer_norm13ln_bwd_kernelINS_13Kernel_traitsI6__halfffffjLj256ELj1ELj4ELj1ELj16ENS_18Kernel_traits_baseILj256ES2_ffffjLj128EEEEELb1ELb0ELb0ELb0EEEvNS_9BwdParamsE,@"STO_CUDA_ENTRY STV_DEFAULT"
_ZN10layer_norm13ln_bwd_kernelINS_13Kernel_traitsI6__halfffffjLj256ELj1ELj4ELj1ELj16ENS_18Kernel_traits_baseILj256ES2_ffffjLj128EEEEELb1ELb0ELb0ELb0EEEvNS_9BwdParamsE:
.text._ZN10layer_norm13ln_bwd_kernelINS_13Kernel_traitsI6__halfffffjLj256ELj1ELj4ELj1ELj16ENS_18Kernel_traits_baseILj256ES2_ffffjLj128EEEEELb1ELb0ELb0ELb0EEEvNS_9BwdParamsE:
        /* <DEDUP_REMOVED lines=14> */
[----:B0-----:R-:W-:-:S02]  /*00e0*/  LOP3.LUT R5, R8, 0x1f, RZ, 0xc, !PT ;  /* 0x0000001f08057812 */ /* 0x001fc400078e0cff */
        /* <DEDUP_REMOVED lines=26> */
[----:B-----5:R-:W-:Y:S01]  /*0290*/  SHF.R.U32.HI R4, RZ, 0x10, R29 ;  /* 0x00000010ff047819 */ /* 0x020fe2000001161d */
[----:B------:R-:W0:Y:S01]  /*02a0*/  LDCU.64 UR8, c[0x0][0x3e0] ;  /* 0x00007c00ff0877ac */ /* 0x000e220008000a00 */
[----:B------:R-:W-:Y:S02]  /*02b0*/  MOV R65, R29 ;  /* 0x0000001d00417202 */ /* 0x000fe40000000f00 */
[----:B------:R-:W-:Y:S02]  /*02c0*/  CS2R R12, SRZ ;  /* 0x00000000000c7805 */ /* 0x000fe4000001ff00 */
[----:B------:R-:W-:Y:S02]  /*02d0*/  MOV R64, R28 ;  /* 0x0000001c00407202 */ /* 0x000fe40000000f00 */
[----:B------:R-:W-:Y:S02]  /*02e0*/  CS2R R14, SRZ ;  /* 0x00000000000e7805 */ /* 0x000fe4000001ff00 */
[----:B------:R-:W-:-:S02]  /*02f0*/  PRMT R65, R65, 0x5410, R4 ;  /* 0x0000541041417816 */ /* 0x000fc40000000004 */
[----:B------:R-:W-:Y:S01]  /*0300*/  CS2R R16, SRZ ;  /* 0x0000000000107805 */ /* 0x000fe2000001ff00 */
[----:B------:R-:W1:Y:S01]  /*0310*/  LDC.U8 R4, c[0x0][0x410] ;  /* 0x00010400ff047b82 */ /* 0x000e620000000000 */
[----:B------:R-:W-:Y:S02]  /*0320*/  SHF.R.U64 R0, R28, 0x10, R29 ;  /* 0x000000101c007819 */ /* 0x000fe4000000121d */
[----:B------:R-:W-:Y:S02]  /*0330*/  CS2R R18, SRZ ;  /* 0x0000000000127805 */ /* 0x000fe4000001ff00 */
[----:B------:R-:W-:Y:S02]  /*0340*/  SHF.R.U64 R66, R10, 0x10, R11 ;  /* 0x000000100a427819 */ /* 0x000fe4000000120b */
[----:B------:R-:W-:Y:S02]  /*0350*/  CS2R R20, SRZ ;  /* 0x0000000000147805 */ /* 0x000fe4000001ff00 */
[----:B------:R-:W-:-:S02]  /*0360*/  PRMT R64, R64, 0x5410, R0 ;  /* 0x0000541040407816 */ /* 0x000fc40000000000 */
[----:B------:R-:W-:Y:S02]  /*0370*/  CS2R R22, SRZ ;  /* 0x0000000000167805 */ /* 0x000fe4000001ff00 */
[----:B------:R-:W-:Y:S02]  /*0380*/  SHF.R.U32.HI R0, RZ, 0x10, R11 ;  /* 0x00000010ff007819 */ /* 0x000fe4000001160b */
[----:B------:R-:W-:Y:S02]  /*0390*/  CS2R R24, SRZ ;  /* 0x0000000000187805 */ /* 0x000fe4000001ff00 */
[----:B------:R-:W-:Y:S02]  /*03a0*/  CS2R R26, SRZ ;  /* 0x00000000001a7805 */ /* 0x000fe4000001ff00 */
[----:B0-----:R-:W-:Y:S02]  /*03b0*/  ISETP.NE.U32.AND P0, PT, RZ, UR8, PT ;  /* 0x00000008ff007c0c */ /* 0x001fe4000bf05070 */
[----:B------:R-:W-:-:S02]  /*03c0*/  PRMT R66, R66, 0x5410, R0 ;  /* 0x0000541042427816 */ /* 0x000fc40000000000 */
[----:B------:R-:W-:-:S13]  /*03d0*/  ISETP.NE.AND.EX P0, PT, RZ, UR9, PT, P0 ;  /* 0x00000009ff007c0c */ /* 0x000fda000bf05300 */
.L_x_5173:
        /* <DEDUP_REMOVED lines=10> */
[----:B------:R-:W-:Y:S01]  /*0480*/  MOV R0, UR20 ;  /* 0x0000001400007c02 */ /* 0x000fe20008000f00 */
[----:B------:R-:W-:Y:S01]  /*0490*/  BSSY.RECONVERGENT B1, `(.L_x_5155) ;  /* 0x000003d000017945 */ /* 0x000fe20003800200 */
[----:B------:R-:W-:Y:S02]  /*04a0*/  ISETP.GE.U32.AND P3, PT, R2, 0x20, PT ;  /* 0x000000200200780c */ /* 0x000fe40003f66070 */
[----:B------:R-:W-:Y:S02]  /*04b0*/  CS2R R62, SRZ ;  /* 0x00000000003e7805 */ /* 0x000fe4000001ff00 */
[----:B------:R-:W-:Y:S01]  /*04c0*/  ISETP.NE.U32.AND P1, PT, RZ, UR10, PT ;  /* 0x0000000aff007c0c */ /* 0x000fe2000bf25070 */
[----:B------:R-:W-:Y:S01]  /*04d0*/  IMAD R42, R3, R0, RZ ;  /* 0x00000000032a7224 */ /* 0x000fe200078e02ff */
[----:B-1----:R-:W-:Y:S02]  /*04e0*/  ISETP.NE.AND P5, PT, R4, RZ, PT ;  /* 0x000000ff0400720c */ /* 0x002fe40003fa5270 */
[----:B------:R-:W-:-:S02]  /*04f0*/  ISETP.GE.U32.AND P4, PT, R2, 0x40, PT ;  /* 0x000000400200780c */ /* 0x000fc40003f86070 */
[----:B------:R-:W-:Y:S02]  /*0500*/  SHF.R.S32.HI R43, RZ, 0x1f, R42 ;  /* 0x0000001fff2b7819 */ /* 0x000fe4000001142a */
[----:B------:R-:W-:Y:S02]  /*0510*/  ISETP.NE.AND.EX P1, PT, RZ, UR11, PT, P1 ;  /* 0x0000000bff007c0c */ /* 0x000fe4000bf25310 */
[----:B------:R-:W-:-:S04]  /*0520*/  LEA.HI R42, R43, R42, RZ, 0x2 ;  /* 0x0000002a2b2a7211 */ /* 0x000fc800078f10ff */
[----:B------:R-:W-:-:S04]  /*0530*/  LEA.HI.SX32 R57, R42, R9, 0x1e ;  /* 0x000000092a397211 */ /* 0x000fc800078ff2ff */
[----:B------:R-:W-:Y:S02]  /*0540*/  MOV R67, R57 ;  /* 0x0000003900437202 */ /* 0x000fe40000000f00 */
[----:B----4-:R-:W-:Y:S01]  /*0550*/  FSEL R60, R40, RZ, !P5 ;  /* 0x000000ff283c7208 */ /* 0x010fe20006800000 */
[----:B0-----:R-:W-:Y:S06]  /*0560*/  @!P3 BRA `(.L_x_5156) ;  /* 0x0000000000bcb947 */ /* 0x001fec0003800000 */
[----:B------:R-:W0:Y:S01]  /*0570*/  LDC.64 R36, c[0x0][0x3a8] ;  /* 0x0000ea00ff247b82 */ /* 0x000e220000000a00 */
[----:B------:R-:W-:-:S04]  /*0580*/  ISETP.NE.U32.AND P2, PT, RZ, UR10, PT ;  /* 0x0000000aff007c0c */ /* 0x000fc8000bf45070 */
[----:B------:R-:W-:-:S03]  /*0590*/  ISETP.NE.AND.EX P2, PT, RZ, UR11, PT, P2 ;  /* 0x0000000bff007c0c */ /* 0x000fc6000bf45320 */
[----:B------:R-:W1:Y:S08]  /*05a0*/  LDC.64 R40, c[0x0][0x428] ;  /* 0x00010a00ff287b82 */ /* 0x000e700000000a00 */
[----:B------:R-:W2:Y:S01]  /*05b0*/  LDC.64 R62, c[0x0][0x3b0] ;  /* 0x0000ec00ff3e7b82 */ /* 0x000ea20000000a00 */
[----:B0-----:R-:W-:-:S07]  /*05c0*/  IMAD.WIDE.U32 R36, R57, 0x10, R36 ;  /* 0x0000001039247825 */ /* 0x001fce00078e0024 */
[----:B------:R-:W0:Y:S01]  /*05d0*/  @P2 LDC.64 R52, c[0x0][0x438] ;  /* 0x00010e00ff342b82 */ /* 0x000e220000000a00 */
[----:B------:R-:W3:Y:S01]  /*05e0*/  LDG.E.128 R36, desc[UR6][R36.64] ;  /* 0x0000000624247981 */ /* 0x000ee2000c1e1d00 */
[----:B-1----:R-:W-:-:S06]  /*05f0*/  IMAD.WIDE.U32 R40, R57, 0x10, R40 ;  /* 0x0000001039287825 */ /* 0x002fcc00078e0028 */
[----:B------:R-:W4:Y:S01]  /*0600*/  LDG.E.128 R40, desc[UR6][R40.64] ;  /* 0x0000000628287981 */ /* 0x000f22000c1e1d00 */
[----:B------:R-:W-:Y:S02]  /*0610*/  HADD2.F32 R47, -RZ, R10.H0_H0 ;  /* 0x2000000aff2f7230 */ /* 0x000fe40000004100 */
[C---:B--2---:R-:W-:Y:S01]  /*0620*/  IMAD.WIDE.U32 R62, R57.reuse, 0x4, R62 ;  /* 0x00000004393e7825 */ /* 0x044fe200078e003e */
[----:B------:R-:W-:-:S04]  /*0630*/  IADD3 R67, PT, PT, R57, 0x20, RZ ;  /* 0x0000002039437810 */ /* 0x000fc80007ffe0ff */
[----:B------:R-:W5:Y:S01]  /*0640*/  LDG.E R5, desc[UR6][R62.64] ;  /* 0x000000063e057981 */ /* 0x000f62000c1e1900 */
[----:B0-----:R-:W-:-:S05]  /*0650*/  @P2 IMAD.WIDE.U32 R52, R57, 0x10, R52 ;  /* 0x0000001039342825 */ /* 0x001fca00078e0034 */
[----:B------:R0:W5:Y:S01]  /*0660*/  @P2 LDG.E.128 R28, desc[UR6][R52.64] ;  /* 0x00000006341c2981 */ /* 0x000162000c1e1d00 */
[C---:B---3--:R-:W-:Y:S01]  /*0670*/  FADD.FTZ R44, -R60.reuse, R36 ;  /* 0x000000243c2c7221 */ /* 0x048fe20000010100 */
[----:B------:R-:W-:Y:S01]  /*0680*/  FADD.FTZ R50, -R60, R37 ;  /* 0x000000253c327221 */ /* 0x000fe20000010100 */
[--C-:B------:R-:W-:Y:S02]  /*0690*/  HADD2.F32 R36, -RZ, R66.reuse.H0_H0 ;  /* 0x20000042ff247230 */ /* 0x100fe40000004100 */
[----:B-----5:R-:W-:Y:S01]  /*06a0*/  FMUL.FTZ R45, R61, R44 ;  /* 0x0000002c3d2d7220 */ /* 0x020fe20000410000 */
[----:B------:R-:W-:Y:S02]  /*06b0*/  HADD2.F32 R37, -RZ, R11.H0_H0 ;  /* 0x2000000bff257230 */ /* 0x000fe40000004100 */
[----:B----4-:R-:W-:Y:S01]  /*06c0*/  FMUL.FTZ R44, R40, R47 ;  /* 0x0000002f282c7220 */ /* 0x010fe20000410000 */
[----:B------:R-:W-:Y:S02]  /*06d0*/  FMUL.FTZ R47, R41, R36 ;  /* 0x00000024292f7220 */ /* 0x000fe40000410000 */
[----:B0-----:R-:W-:Y:S01]  /*06e0*/  FMUL.FTZ R52, R42, R37 ;  /* 0x000000252a347220 */ /* 0x001fe20000410000 */
[C---:B------:R-:W-:Y:S01]  /*06f0*/  FADD.FTZ R38, -R60.reuse, R38 ;  /* 0x000000263c267221 */ /* 0x040fe20000010100 */
[----:B------:R-:W-:Y:S01]  /*0700*/  FADD.FTZ R36, RZ, R44 ;  /* 0x0000002cff247221 */ /* 0x000fe20000010000 */
[----:B------:R-:W-:Y:S01]  /*0710*/  FMUL.FTZ R50, R61, R50 ;  /* 0x000000323d327220 */ /* 0x000fe20000410000 */
[----:B------:R-:W-:Y:S01]  /*0720*/  FFMA.FTZ R37, R45, R44, RZ ;  /* 0x0000002c2d257223 */ /* 0x000fe200000100ff */
[----:B------:R-:W-:Y:S01]  /*0730*/  FADD.FTZ R58, -R60, R39 ;  /* 0x000000273c3a7221 */ /* 0x000fe20000010100 */
[----:B------:R-:W-:Y:S01]  /*0740*/  FADD.FTZ R20, R20, R40 ;  /* 0x0000002814147221 */ /* 0x000fe20000010000 */
[----:B------:R-:W-:Y:S01]  /*0750*/  FFMA.FTZ R12, R40, R45, R12 ;  /* 0x0000002d280c7223 */ /* 0x000fe2000001000c */
[----:B------:R-:W-:-:S02]  /*0760*/  HADD2.F32 R40, -RZ, R66.H1_H1 ;  /* 0x30000042ff287230 */ /* 0x000fc40000004100 */
        /* <DEDUP_REMOVED lines=15> */
.L_x_5156:
[----:B------:R-:W-:Y:S05]  /*0860*/  BSYNC.RECONVERGENT B1 ;  /* 0x0000000000017941 */ /* 0x000fea0003800200 */
.L_x_5155:
[----:B------:R-:W-:Y:S04]  /*0870*/  BSSY.RECONVERGENT B1, `(.L_x_5157) ;  /* 0x0000030000017945 */ /* 0x000fe80003800200 */
        /* <DEDUP_REMOVED lines=8> */
[C---:B-1----:R-:W-:Y:S02]  /*0900*/  IMAD.WIDE.U32 R36, R67.reuse, 0x10, R6 ;  /* 0x0000001043247825 */ /* 0x042fe400078e0006 */
[----:B------:R-:W0:Y:S04]  /*0910*/  LDC.64 R6, c[0x0][0x3b0] ;  /* 0x0000ec00ff067b82 */ /* 0x000e280000000a00 */
[----:B------:R-:W4:Y:S01]  /*0920*/  LDG.E.128 R36, desc[UR6][R36.64] ;  /* 0x0000000624247981 */ /* 0x000f22000c1e1d00 */
[----:B------:R-:W-:Y:S02]  /*0930*/  HADD2.F32 R51, -RZ, R64.H0_H0 ;  /* 0x20000040ff337230 */ /* 0x000fe40000004100 */
[----:B--2---:R-:W-:-:S04]  /*0940*/  @P2 IMAD.WIDE.U32 R48, R67, 0x10, R48 ;  /* 0x0000001043302825 */ /* 0x004fc800078e0030 */
[----:B------:R-:W-:Y:S01]  /*0950*/  HADD2.F32 R46, -RZ, R64.H1_H1 ;  /* 0x30000040ff2e7230 */ /* 0x000fe20000004100 */
[----:B------:R1:W5:Y:S01]  /*0960*/  @P2 LDG.E.128 R32, desc[UR6][R48.64] ;  /* 0x0000000630202981 */ /* 0x000362000c1e1d00 */
[----:B0-----:R-:W-:-:S05]  /*0970*/  IMAD.WIDE.U32 R68, R67, 0x4, R6 ;  /* 0x0000000443447825 */ /* 0x001fca00078e0006 */
[----:B------:R0:W5:Y:S01]  /*0980*/  LDG.E R6, desc[UR6][R68.64] ;  /* 0x0000000644067981 */ /* 0x000162000c1e1900 */
[--C-:B-1----:R-:W-:Y:S02]  /*0990*/  HADD2.F32 R49, -RZ, R65.reuse.H0_H0 ;  /* 0x20000041ff317230 */ /* 0x102fe40000004100 */
[----:B------:R-:W-:Y:S02]  /*09a0*/  HADD2.F32 R54, -RZ, R65.H1_H1 ;  /* 0x30000041ff367230 */ /* 0x000fe40000004100 */
[C---:B---3--:R-:W-:Y:S01]  /*09b0*/  FADD.FTZ R8, -R60.reuse, R40 ;  /* 0x000000283c087221 */ /* 0x048fe20000010100 */
[C---:B------:R-:W-:Y:S01]  /*09c0*/  FADD.FTZ R40, -R60.reuse, R41 ;  /* 0x000000293c287221 */ /* 0x040fe20000010100 */
[----:B------:R-:W-:Y:S02]  /*09d0*/  FADD.FTZ R42, -R60, R42 ;  /* 0x0000002a3c2a7221 */ /* 0x000fe40000010100 */
[C---:B-----5:R-:W-:Y:S01]  /*09e0*/  FMUL.FTZ R7, R61.reuse, R8 ;  /* 0x000000083d077220 */ /* 0x060fe20000410000 */
[----:B------:R-:W-:Y:S01]  /*09f0*/  FMUL.FTZ R48, R61, R40 ;  /* 0x000000283d307220 */ /* 0x000fe20000410000 */
[----:B----4-:R-:W-:Y:S01]  /*0a00*/  FMUL.FTZ R8, R36, R51 ;  /* 0x0000003324087220 */ /* 0x010fe20000410000 */
        /* <DEDUP_REMOVED lines=21> */
[----:B0-----:R-:W-:-:S07]  /*0b60*/  FFMA.FTZ R62, R56, R54, R37 ;  /* 0x00000036383e7223 */ /* 0x001fce0000010025 */
.L_x_5158:
[----:B------:R-:W-:Y:S05]  /*0b70*/  BSYNC.RECONVERGENT B1 ;  /* 0x0000000000017941 */ /* 0x000fea0003800200 */
.L_x_5157:
        /* <DEDUP_REMOVED lines=20> */
.L_x_5185:
[----:B-1----:R-:W-:Y:S01]  /*0cc0*/  FADD.FTZ R41, R68, R41 ;  /* 0x0000002944297221 */ /* 0x002fe20000010000 */
[----:B--2---:R-:W-:Y:S01]  /*0cd0*/  FADD.FTZ R39, R62, R39 ;  /* 0x000000273e277221 */ /* 0x004fe20000010000 */
[----:B------:R-:W-:Y:S02]  /*0ce0*/  BSSY.RECONVERGENT B1, `(.L_x_5160) ;  /* 0x0000129000017945 */ /* 0x000fe40003800200 */
[----:B------:R-:W-:Y:S01]  /*0cf0*/  FMUL.FTZ R40, R41, UR12 ;  /* 0x0000000c29287c20 */ /* 0x000fe20008410000 */
[----:B------:R-:W-:-:S04]  /*0d00*/  FMUL.FTZ R41, R39, UR12 ;  /* 0x0000000c27297c20 */ /* 0x000fc80008410000 */
[----:B------:R-:W-:Y:S01]  /*0d10*/  FSEL R40, R40, RZ, !P5 ;  /* 0x000000ff28287208 */ /* 0x000fe20006800000 */
[----:B------:R-:W-:Y:S06]  /*0d20*/  @P1 BRA `(.L_x_5161) ;  /* 0x00000008004c1947 */ /* 0x000fec0003800000 */
[----:B------:R-:W-:-:S04]  /*0d30*/  UISETP.NE.U32.AND UP0, UPT, UR14, URZ, UPT ;  /* 0x000000ff0e00728c */ /* 0x000fc8000bf05070 */
[----:B------:R-:W-:-:S09]  /*0d40*/  UISETP.NE.AND.EX UP0, UPT, UR15, URZ, UPT, UP0 ;  /* 0x000000ff0f00728c */ /* 0x000fd2000bf05300 */
[----:B------:R-:W-:Y:S05]  /*0d50*/  BRA.U UP0, `(.L_x_5162) ;  /* 0x0000000500147547 */ /* 0x000fea000b800000 */
[----:B------:R-:W-:Y:S01]  /*0d60*/  ISETP.GT.U32.AND P1, PT, R2, 0x1f, PT ;  /* 0x0000001f0200780c */ /* 0x000fe20003f24070 */
[----:B------:R-:W-:-:S12]  /*0d70*/  BSSY.RECONVERGENT B2, `(.L_x_5163) ;  /* 0x0000022000027945 */ /* 0x000fd80003800200 */
[----:B------:R-:W-:Y:S05]  /*0d80*/  @!P1 BRA `(.L_x_5164) ;  /* 0x0000000000809947 */ /* 0x000fea0003800000 */
[-CC-:B------:R-:W-:Y:S01]  /*0d90*/  FFMA.FTZ R37, R45, R41.reuse, R40.reuse ;  /* 0x000000292d257223 */ /* 0x180fe20000010028 */
[----:B------:R-:W1:Y:S01]  /*0da0*/  LDC.64 R42, c[0x0][0x468] ;  /* 0x00011a00ff2a7b82 */ /* 0x000e620000000a00 */
[-CC-:B------:R-:W-:Y:S01]  /*0db0*/  FFMA.FTZ R38, R50, R41.reuse, R40.reuse ;  /* 0x0000002932267223 */ /* 0x180fe20000010028 */
[-CC-:B0-----:R-:W-:Y:S01]  /*0dc0*/  FFMA.FTZ R62, R58, R41.reuse, R40.reuse ;  /* 0x000000293a3e7223 */ /* 0x181fe20000010028 */
[----:B------:R-:W-:Y:S01]  /*0dd0*/  FADD.FTZ R36, R44, -R37 ;  /* 0x800000252c247221 */ /* 0x000fe20000010000 */
[----:B------:R-:W-:Y:S01]  /*0de0*/  FFMA.FTZ R37, R53, R41, R40 ;  /* 0x0000002935257223 */ /* 0x000fe20000010028 */
[----:B------:R-:W-:Y:S01]  /*0df0*/  FADD.FTZ R38, R47, -R38 ;  /* 0x800000262f267221 */ /* 0x000fe20000010000 */
[----:B------:R-:W-:Y:S01]  /*0e00*/  FADD.FTZ R62, R55, -R62 ;  /* 0x8000003e373e7221 */ /* 0x000fe20000010000 */
[C---:B-----5:R-:W-:Y:S01]  /*0e10*/  FMUL.FTZ R36, R61.reuse, R36 ;  /* 0x000000243d247220 */ /* 0x060fe20000410000 */
[----:B------:R-:W-:Y:S01]  /*0e20*/  FADD.FTZ R60, R52, -R37 ;  /* 0x80000025343c7221 */ /* 0x000fe20000010000 */
[C---:B------:R-:W-:Y:S01]  /*0e30*/  FMUL.FTZ R38, R61.reuse, R38 ;  /* 0x000000263d267220 */ /* 0x040fe20000410000 */
[C---:B------:R-:W-:Y:S01]  /*0e40*/  FMUL.FTZ R62, R61.reuse, R62 ;  /* 0x0000003e3d3e7220 */ /* 0x040fe20000410000 */
[-C--:B------:R-:W-:Y:S01]  /*0e50*/  FMUL.FTZ R36, R36, R59.reuse ;  /* 0x0000003b24247220 */ /* 0x080fe20000410000 */
[----:B------:R-:W-:Y:S01]  /*0e60*/  FMUL.FTZ R60, R61, R60 ;  /* 0x0000003c3d3c7220 */ /* 0x000fe20000410000 */
[-C--:B------:R-:W-:Y:S01]  /*0e70*/  FMUL.FTZ R37, R38, R59.reuse ;  /* 0x0000003b26257220 */ /* 0x080fe20000410000 */
[-C--:B------:R-:W-:Y:S01]  /*0e80*/  FMUL.FTZ R39, R62, R59.reuse ;  /* 0x0000003b3e277220 */ /* 0x080fe20000410000 */
[----:B------:R-:W-:Y:S01]  /*0e90*/  FMUL.FTZ R36, R36, UR13 ;  /* 0x0000000d24247c20 */ /* 0x000fe20008410000 */
[----:B------:R-:W-:Y:S01]  /*0ea0*/  FMUL.FTZ R38, R60, R59 ;  /* 0x0000003b3c267220 */ /* 0x000fe20000410000 */
[----:B------:R-:W-:Y:S01]  /*0eb0*/  FMUL.FTZ R37, R37, UR13 ;  /* 0x0000000d25257c20 */ /* 0x000fe20008410000 */
[----:B------:R-:W-:Y:S01]  /*0ec0*/  FMUL.FTZ R39, R39, UR13 ;  /* 0x0000000d27277c20 */ /* 0x000fe20008410000 */
[C---:B------:R-:W-:Y:S01]  /*0ed0*/  LOP3.LUT P1, RZ, R5.reuse, 0xff, RZ, 0xc0, !PT ;  /* 0x000000ff05ff7812 */ /* 0x040fe2000782c0ff */
[----:B------:R-:W-:Y:S01]  /*0ee0*/  FMUL.FTZ R38, R38, UR13 ;  /* 0x0000000d26267c20 */ /* 0x000fe20008410000 */
[----:B------:R-:W-:-:S02]  /*0ef0*/  LOP3.LUT P2, RZ, R5, 0xff00, RZ, 0xc0, !PT ;  /* 0x0000ff0005ff7812 */ /* 0x000fc4000784c0ff */
[----:B------:R-:W-:Y:S01]  /*0f00*/  LOP3.LUT P3, RZ, R5, 0xff0000, RZ, 0xc0, !PT ;  /* 0x00ff000005ff7812 */ /* 0x000fe2000786c0ff */
[----:B-1----:R-:W-:Y:S01]  /*0f10*/  IMAD.WIDE.U32 R42, R57, 0x10, R42 ;  /* 0x00000010392a7825 */ /* 0x002fe200078e002a */
[----:B------:R-:W-:Y:S02]  /*0f20*/  ISETP.GE.U32.AND P5, PT, R5, 0x1000000, PT ;  /* 0x010000000500780c */ /* 0x000fe40003fa6070 */
[----:B------:R-:W-:Y:S02]  /*0f30*/  SEL R36, R36, RZ, P1 ;  /* 0x000000ff24247207 */ /* 0x000fe40000800000 */
[----:B------:R-:W-:Y:S02]  /*0f40*/  SEL R37, R37, RZ, P2 ;  /* 0x000000ff25257207 */ /* 0x000fe40001000000 */
[----:B------:R-:W-:Y:S02]  /*0f50*/  SEL R38, R38, RZ, P3 ;  /* 0x000000ff26267207 */ /* 0x000fe40001800000 */
[----:B------:R-:W-:-:S02]  /*0f60*/  SEL R39, R39, RZ, P5 ;  /* 0x000000ff27277207 */ /* 0x000fc40002800000 */
[----:B------:R-:W-:-:S03]  /*0f70*/  IADD3 R57, PT, PT, R57, 0x20, RZ ;  /* 0x0000002039397810 */ /* 0x000fc60007ffe0ff */
[----:B------:R1:W-:Y:S04]  /*0f80*/  STG.E.128 desc[UR6][R42.64], R36 ;  /* 0x000000242a007986 */ /* 0x0003e8000c101d06 */
.L_x_5164:
[----:B------:R-:W-:Y:S05]  /*0f90*/  BSYNC.RECONVERGENT B2 ;  /* 0x0000000000027941 */ /* 0x000fea0003800200 */
.L_x_5163:
[----:B------:R-:W-:Y:S05]  /*0fa0*/  @!P4 BRA `(.L_x_5165) ;  /* 0x0000000c00f0c947 */ /* 0x000fea0003800000 */
[----:B-1----:R-:W1:Y:S01]  /*0fb0*/  LDC.64 R36, c[0x0][0x468] ;  /* 0x00011a00ff247b82 */ /* 0x002e620000000a00 */
        /* <DEDUP_REMOVED lines=16> */
[----:B------:R-:W-:-:S02]  /*10c0*/  LOP3.LUT P1, RZ, R6, 0xff, RZ, 0xc0, !PT ;  /* 0x000000ff06ff7812 */ /* 0x000fc4000782c0ff */
[C---:B------:R-:W-:Y:S02]  /*10d0*/  LOP3.LUT P2, RZ, R6.reuse, 0xff00, RZ, 0xc0, !PT ;  /* 0x0000ff0006ff7812 */ /* 0x040fe4000784c0ff */
[C---:B------:R-:W-:Y:S02]  /*10e0*/  LOP3.LUT P3, RZ, R6.reuse, 0xff0000, RZ, 0xc0, !PT ;  /* 0x00ff000006ff7812 */ /* 0x040fe4000786c0ff */
[----:B------:R-:W-:Y:S01]  /*10f0*/  ISETP.GE.U32.AND P4, PT, R6, 0x1000000, PT ;  /* 0x010000000600780c */ /* 0x000fe20003f86070 */
[----:B-1----:R-:W-:-:S04]  /*1100*/  IMAD.WIDE.U32 R40, R57, 0x10, R36 ;  /* 0x0000001039287825 */ /* 0x002fc800078e0024 */
[----:B------:R-:W-:Y:S01]  /*1110*/  FMUL.FTZ R36, R38, UR13 ;  /* 0x0000000d26247c20 */ /* 0x000fe20008410000 */
[----:B------:R-:W-:Y:S01]  /*1120*/  FMUL.FTZ R37, R39, UR13 ;  /* 0x0000000d27257c20 */ /* 0x000fe20008410000 */
[----:B------:R-:W-:Y:S01]  /*1130*/  FMUL.FTZ R38, R42, UR13 ;  /* 0x0000000d2a267c20 */ /* 0x000fe20008410000 */
[----:B------:R-:W-:Y:S02]  /*1140*/  FMUL.FTZ R39, R60, UR13 ;  /* 0x0000000d3c277c20 */ /* 0x000fe40008410000 */
[----:B------:R-:W-:Y:S02]  /*1150*/  SEL R36, R36, RZ, P1 ;  /* 0x000000ff24247207 */ /* 0x000fe40000800000 */
[----:B------:R-:W-:Y:S02]  /*1160*/  SEL R37, R37, RZ, P2 ;  /* 0x000000ff25257207 */ /* 0x000fe40001000000 */
[----:B------:R-:W-:Y:S02]  /*1170*/  SEL R38, R38, RZ, P3 ;  /* 0x000000ff26267207 */ /* 0x000fe40001800000 */
[----:B------:R-:W-:-:S05]  /*1180*/  SEL R39, R39, RZ, P4 ;  /* 0x000000ff27277207 */ /* 0x000fca0002000000 */
[----:B------:R3:W-:Y:S01]  /*1190*/  STG.E.128 desc[UR6][R40.64], R36 ;  /* 0x0000002428007986 */ /* 0x0007e2000c101d06 */
[----:B------:R-:W-:Y:S05]  /*11a0*/  BRA `(.L_x_5165) ;  /* 0x0000000c00707947 */ /* 0x000fea0003800000 */
.L_x_5162:
[----:B------:R-:W-:Y:S01]  /*11b0*/  ISETP.GT.U32.AND P1, PT, R2, 0x1f, PT ;  /* 0x0000001f0200780c */ /* 0x000fe20003f24070 */
[----:B------:R-:W-:-:S12]  /*11c0*/  BSSY.RECONVERGENT B2, `(.L_x_5166) ;  /* 0x0000025000027945 */ /* 0x000fd80003800200 */
[----:B------:R-:W-:Y:S05]  /*11d0*/  @!P1 BRA `(.L_x_5167) ;  /* 0x00000000008c9947 */ /* 0x000fea0003800000 */
[----:B0-----:R-:W0:Y:S01]  /*11e0*/  LDC.64 R62, c[0x0][0x478] ;  /* 0x00011e00ff3e7b82 */ /* 0x001e220000000a00 */
[-CC-:B------:R-:W-:Y:S01]  /*11f0*/  FFMA.FTZ R37, R45, R41.reuse, R40.reuse ;  /* 0x000000292d257223 */ /* 0x180fe20000010028 */
[-CC-:B------:R-:W-:Y:S01]  /*1200*/  FFMA.FTZ R68, R50, R41.reuse, R40.reuse ;  /* 0x0000002932447223 */ /* 0x180fe20000010028 */
[-CC-:B------:R-:W-:Y:S01]  /*1210*/  FFMA.FTZ R60, R58, R41.reuse, R40.reuse ;  /* 0x000000293a3c7223 */ /* 0x180fe20000010028 */
[----:B------:R-:W-:Y:S01]  /*1220*/  LOP3.LUT P1, RZ, R5, 0xff, RZ, 0xc0, !PT ;  /* 0x000000ff05ff7812 */ /* 0x000fe2000782c0ff */
[----:B------:R-:W-:Y:S01]  /*1230*/  FADD.FTZ R36, R44, -R37 ;  /* 0x800000252c247221 */ /* 0x000fe20000010000 */
[----:B------:R-:W-:Y:S01]  /*1240*/  FFMA.FTZ R37, R53, R41, R40 ;  /* 0x0000002935257223 */ /* 0x000fe20000010028 */
[----:B------:R-:W-:Y:S01]  /*1250*/  FADD.FTZ R68, R47, -R68 ;  /* 0x800000442f447221 */ /* 0x000fe20000010000 */
[----:B------:R-:W1:Y:S01]  /*1260*/  LDC.64 R42, c[0x0][0x468] ;  /* 0x00011a00ff2a7b82 */ /* 0x000e620000000a00 */
        /* <DEDUP_REMOVED lines=12> */
[----:B------:R-:W-:-:S02]  /*1330*/  LOP3.LUT P2, RZ, R5, 0xff00, RZ, 0xc0, !PT ;  /* 0x0000ff0005ff7812 */ /* 0x000fc4000784c0ff */
[----:B------:R-:W-:Y:S01]  /*1340*/  LOP3.LUT P3, RZ, R5, 0xff0000, RZ, 0xc0, !PT ;  /* 0x00ff000005ff7812 */ /* 0x000fe2000786c0ff */
[----:B0-----:R-:W-:Y:S01]  /*1350*/  IMAD.WIDE.U32 R62, R57, 0x10, R62 ;  /* 0x00000010393e7825 */ /* 0x001fe200078e003e */
[----:B------:R-:W-:-:S04]  /*1360*/  ISETP.GE.U32.AND P5, PT, R5, 0x1000000, PT ;  /* 0x010000000500780c */ /* 0x000fc80003fa6070 */
[----:B------:R0:W-:Y:S01]  /*1370*/  STG.E.128 desc[UR6][R62.64], R36 ;  /* 0x000000243e007986 */ /* 0x0001e2000c101d06 */
[C---:B-1----:R-:W-:Y:S01]  /*1380*/  IMAD.WIDE.U32 R42, R57.reuse, 0x10, R42 ;  /* 0x00000010392a7825 */ /* 0x042fe200078e002a */
[----:B------:R-:W-:-:S03]  /*1390*/  IADD3 R57, PT, PT, R57, 0x20, RZ ;  /* 0x0000002039397810 */ /* 0x000fc60007ffe0ff */
[----:B0-----:R-:W-:Y:S01]  /*13a0*/  FMUL.FTZ R38, R68, UR13 ;  /* 0x0000000d44267c20 */ /* 0x001fe20008410000 */
[----:B------:R-:W-:Y:S01]  /*13b0*/  FMUL.FTZ R39, R69, UR13 ;  /* 0x0000000d45277c20 */ /* 0x000fe20008410000 */
[----:B------:R-:W-:Y:S02]  /*13c0*/  SEL R36, R60, RZ, P1 ;  /* 0x000000ff3c247207 */ /* 0x000fe40000800000 */
[----:B------:R-:W-:Y:S02]  /*13d0*/  SEL R37, R67, RZ, P2 ;  /* 0x000000ff43257207 */ /* 0x000fe40001000000 */
[----:B------:R-:W-:Y:S02]  /*13e0*/  SEL R38, R38, RZ, P3 ;  /* 0x000000ff26267207 */ /* 0x000fe40001800000 */
[----:B------:R-:W-:-:S05]  /*13f0*/  SEL R39, R39, RZ, P5 ;  /* 0x000000ff27277207 */ /* 0x000fca0002800000 */
[----:B------:R1:W-:Y:S02]  /*1400*/  STG.E.128 desc[UR6][R42.64], R36 ;  /* 0x000000242a007986 */ /* 0x0003e4000c101d06 */
.L_x_5167:
[----:B------:R-:W-:Y:S05]  /*1410*/  BSYNC.RECONVERGENT B2 ;  /* 0x0000000000027941 */ /* 0x000fea0003800200 */
.L_x_5166:
        /* <DEDUP_REMOVED lines=8> */
[----:B0-----:R-:W-:Y:S01]  /*14a0*/  FADD.FTZ R62, R49, -R36 ;  /* 0x80000024313e7221 */ /* 0x001fe20000010000 */
[----:B------:R-:W0:Y:S01]  /*14b0*/  LDC.64 R40, c[0x0][0x468] ;  /* 0x00011a00ff287b82 */ /* 0x000e220000000a00 */
        /* <DEDUP_REMOVED lines=12> */
[C---:B------:R-:W-:Y:S01]  /*1580*/  LOP3.LUT P2, RZ, R6.reuse, 0xff00, RZ, 0xc0, !PT ;  /* 0x0000ff0006ff7812 */ /* 0x040fe2000784c0ff */
[C---:B-1----:R-:W-:Y:S01]  /*1590*/  IMAD.WIDE.U32 R42, R57.reuse, 0x10, R42 ;  /* 0x00000010392a7825 */ /* 0x042fe200078e002a */
[C---:B------:R-:W-:Y:S02]  /*15a0*/  LOP3.LUT P3, RZ, R6.reuse, 0xff0000, RZ, 0xc0, !PT ;  /* 0x00ff000006ff7812 */ /* 0x040fe4000786c0ff */
[----:B------:R-:W-:Y:S02]  /*15b0*/  ISETP.GE.U32.AND P4, PT, R6, 0x1000000, PT ;  /* 0x010000000600780c */ /* 0x000fe40003f86070 */
[----:B------:R1:W-:Y:S01]  /*15c0*/  STG.E.128 desc[UR6][R42.64], R36 ;  /* 0x000000242a007986 */ /* 0x0003e2000c101d06 */
[----:B0-----:R-:W-:-:S04]  /*15d0*/  IMAD.WIDE.U32 R40, R57, 0x10, R40 ;  /* 0x0000001039287825 */ /* 0x001fc800078e0028 */
[----:B-1----:R-:W-:Y:S01]  /*15e0*/  FMUL.FTZ R38, R62, UR13 ;  /* 0x0000000d3e267c20 */ /* 0x002fe20008410000 */
[----:B------:R-:W-:Y:S01]  /*15f0*/  FMUL.FTZ R39, R59, UR13 ;  /* 0x0000000d3b277c20 */ /* 0x000fe20008410000 */
[----:B------:R-:W-:Y:S02]  /*1600*/  SEL R36, R60, RZ, P1 ;  /* 0x000000ff3c247207 */ /* 0x000fe40000800000 */
[----:B------:R-:W-:Y:S02]  /*1610*/  SEL R37, R61, RZ, P2 ;  /* 0x000000ff3d257207 */ /* 0x000fe40001000000 */
[----:B------:R-:W-:Y:S02]  /*1620*/  SEL R38, R38, RZ, P3 ;  /* 0x000000ff26267207 */ /* 0x000fe40001800000 */
[----:B------:R-:W-:-:S05]  /*1630*/  SEL R39, R39, RZ, P4 ;  /* 0x000000ff27277207 */ /* 0x000fca0002000000 */
[----:B------:R2:W-:Y:S01]  /*1640*/  STG.E.128 desc[UR6][R40.64], R36 ;  /* 0x0000002428007986 */ /* 0x0005e2000c101d06 */
[----:B------:R-:W-:Y:S05]  /*1650*/  BRA `(.L_x_5165) ;  /* 0x0000000800447947 */ /* 0x000fea0003800000 */
.L_x_5161:
        /* <DEDUP_REMOVED lines=9> */
[-CC-:B------:R-:W-:Y:S01]  /*16f0*/  FFMA.FTZ R60, R58, R41.reuse, R40.reuse ;  /* 0x000000293a3c7223 */ /* 0x180fe20000010028 */
[----:B------:R-:W-:Y:S01]  /*1700*/  FADD.FTZ R36, R44, -R37 ;  /* 0x800000252c247221 */ /* 0x000fe20000010000 */
[----:B------:R-:W-:Y:S01]  /*1710*/  FFMA.FTZ R37, R53, R41, R40 ;  /* 0x0000002935257223 */ /* 0x000fe20000010028 */
[----:B------:R-:W-:Y:S01]  /*1720*/  FADD.FTZ R38, R47, -R38 ;  /* 0x800000262f267221 */ /* 0x000fe20000010000 */
[----:B0-----:R-:W-:Y:S01]  /*1730*/  FADD.FTZ R62, R55, -R60 ;  /* 0x8000003c373e7221 */ /* 0x001fe20000010000 */
[C---:B-----5:R-:W-:Y:S01]  /*1740*/  FFMA.FTZ R36, R61.reuse, R36, R28 ;  /* 0x000000243d247223 */ /* 0x060fe2000001001c */
[----:B------:R-:W-:Y:S01]  /*1750*/  FADD.FTZ R37, R52, -R37 ;  /* 0x8000002534257221 */ /* 0x000fe20000010000 */
[C---:B------:R-:W-:Y:S01]  /*1760*/  FFMA.FTZ R38, R61.reuse, R38, R29 ;  /* 0x000000263d267223 */ /* 0x040fe2000001001d */
[C---:B------:R-:W-:Y:S01]  /*1770*/  FFMA.FTZ R62, R61.reuse, R62, R31 ;  /* 0x0000003e3d3e7223 */ /* 0x040fe2000001001f */
[----:B------:R-:W-:Y:S01]  /*1780*/  FMUL.FTZ R36, R36, R59 ;  /* 0x0000003b24247220 */ /* 0x000fe20000410000 */
[----:B------:R-:W-:Y:S01]  /*1790*/  FFMA.FTZ R60, R61, R37, R30 ;  /* 0x000000253d3c7223 */ /* 0x000fe2000001001e */
        /* <DEDUP_REMOVED lines=18> */
.L_x_5170:
[----:B------:R-:W-:Y:S05]  /*18c0*/  BSYNC.RECONVERGENT B2 ;  /* 0x0000000000027941 */ /* 0x000fea0003800200 */
.L_x_5169:
        /* <DEDUP_REMOVED lines=33> */
.L_x_5168:
[----:B------:R-:W-:Y:S04]  /*1ae0*/  BSSY.RECONVERGENT B2, `(.L_x_5171) ;  /* 0x0000025000027945 */ /* 0x000fe80003800200 */
        /* <DEDUP_REMOVED lines=9> */
[----:B------:R-:W1:Y:S01]  /*1b80*/  LDC.64 R42, c[0x0][0x468] ;  /* 0x00011a00ff2a7b82 */ /* 0x000e620000000a00 */
        /* <DEDUP_REMOVED lines=9> */
[----:B------:R-:W-:Y:S01]  /*1c20*/  FMUL.FTZ R67, R67, UR13 ;  /* 0x0000000d43437c20 */ /* 0x000fe20008410000 */
[C---:B------:R-:W-:Y:S01]  /*1c30*/  LOP3.LUT P1, RZ, R5.reuse, 0xff, RZ, 0xc0, !PT ;  /* 0x000000ff05ff7812 */ /* 0x040fe2000782c0ff */
        /* <DEDUP_REMOVED lines=15> */
.L_x_5172:
[----:B------:R-:W-:Y:S05]  /*1d30*/  BSYNC.RECONVERGENT B2 ;  /* 0x0000000000027941 */ /* 0x000fea0003800200 */
.L_x_5171:
        /* <DEDUP_REMOVED lines=9> */
[----:B------:R-:W2:Y:S01]  /*1dd0*/  LDC.64 R40, c[0x0][0x468] ;  /* 0x00011a00ff287b82 */ /* 0x000ea20000000a00 */
[----:B------:R-:W-:Y:S01]  /*1de0*/  FADD.FTZ R60, R54, -R63 ;  /* 0x8000003f363c7221 */ /* 0x000fe20000010000 */
[C---:B-----5:R-:W-:Y:S01]  /*1df0*/  FFMA.FTZ R36, R61.reuse, R37, R32 ;  /* 0x000000253d247223 */ /* 0x060fe20000010020 */
[C---:B------:R-:W-:Y:S01]  /*1e00*/  FFMA.FTZ R37, R61.reuse, R38, R33 ;  /* 0x000000263d257223 */ /* 0x040fe20000010021 */
[C---:B------:R-:W-:Y:S01]  /*1e10*/  FFMA.FTZ R38, R61.reuse, R39, R34 ;  /* 0x000000273d267223 */ /* 0x040fe20000010022 */
[----:B------:R-:W-:Y:S01]  /*1e20*/  FFMA.FTZ R39, R61, R60, R35 ;  /* 0x0000003c3d277223 */ /* 0x000fe20000010023 */
[-C--:B------:R-:W-:Y:S01]  /*1e30*/  FMUL.FTZ R60, R36, R59.reuse ;  /* 0x0000003b243c7220 */ /* 0x080fe20000410000 */
[-C--:B------:R-:W-:Y:S01]  /*1e40*/  FMUL.FTZ R61, R37, R59.reuse ;  /* 0x0000003b253d7220 */ /* 0x080fe20000410000 */
[-C--:B0-----:R-:W-:Y:S01]  /*1e50*/  FMUL.FTZ R62, R38, R59.reuse ;  /* 0x0000003b263e7220 */ /* 0x081fe20000410000 */
        /* <DEDUP_REMOVED lines=9> */
[----:B--2---:R-:W-:-:S04]  /*1ef0*/  IMAD.WIDE.U32 R40, R57, 0x10, R40 ;  /* 0x0000001039287825 */ /* 0x004fc800078e0028 */
[----:B0-----:R-:W-:Y:S01]  /*1f00*/  FMUL.FTZ R38, R62, UR13 ;  /* 0x0000000d3e267c20 */ /* 0x001fe20008410000 */
[----:B------:R-:W-:Y:S01]  /*1f10*/  FMUL.FTZ R39, R59, UR13 ;  /* 0x0000000d3b277c20 */ /* 0x000fe20008410000 */
[----:B------:R-:W-:Y:S02]  /*1f20*/  SEL R36, R60, RZ, P1 ;  /* 0x000000ff3c247207 */ /* 0x000fe40000800000 */
[----:B------:R-:W-:Y:S02]  /*1f30*/  SEL R37, R61, RZ, P2 ;  /* 0x000000ff3d257207 */ /* 0x000fe40001000000 */
[----:B------:R-:W-:Y:S02]  /*1f40*/  SEL R38, R38, RZ, P3 ;  /* 0x000000ff26267207 */ /* 0x000fe40001800000 */
[----:B------:R-:W-:-:S05]  /*1f50*/  SEL R39, R39, RZ, P4 ;  /* 0x000000ff27277207 */ /* 0x000fca0002000000 */
[----:B------:R0:W-:Y:S02]  /*1f60*/  STG.E.128 desc[UR6][R40.64], R36 ;  /* 0x0000002428007986 */ /* 0x0001e4000c101d06 */
.L_x_5165:
[----:B------:R-:W-:Y:S05]  /*1f70*/  BSYNC.RECONVERGENT B1 ;  /* 0x0000000000017941 */ /* 0x000fea0003800200 */
.L_x_5160:
[----:B01234-:R-:W0:Y:S02]  /*1f80*/  LDC.64 R36, c[0x0][0x380] ;  /* 0x0000e000ff247b82 */ /* 0x01fe240000000a00 */
[----:B0-----:R-:W-:-:S04]  /*1f90*/  LEA R3, R36, R3, 0x2 ;  /* 0x0000000324037211 */ /* 0x001fc800078e10ff */
[----:B------:R-:W-:-:S13]  /*1fa0*/  ISETP.GE.AND P1, PT, R3, R37, PT ;  /* 0x000000250300720c */ /* 0x000fda0003f26270 */
[----:B------:R-:W-:Y:S05]  /*1fb0*/  @!P1 BRA `(.L_x_5173) ;  /* 0xffffffe400089947 */ /* 0x000fea000383ffff */
.L_x_5154:
[----:B------:R-:W-:Y:S05]  /*1fc0*/  BSYNC B0 ;  /* 0x0000000000007941 */ /* 0x000fea0003800000 */
.L_x_5153:
        /* <DEDUP_REMOVED lines=19> */
[----:B-----5:R-:W2:Y:S04]  /*2100*/  LDS R11, [R2+0xc00] ;  /* 0x000c0000020b7984 */ /* 0x020ea80000000800 */
        /* <DEDUP_REMOVED lines=60> */
.L_x_5159:
[----:B------:R-:W-:Y:S01]  /*24d0*/  HFMA2 R38, -RZ, RZ, 0, 5.9604644775390625e-08 ;  /* 0x00000001ff267431 */ /* 0x000fe200000001ff */
[----:B------:R-:W-:Y:S01]  /*24e0*/  BSSY B1, `(.L_x_5174) ;  /* 0x0000006000017945 */ /* 0x000fe20003800000 */
[----:B------:R-:W-:Y:S02]  /*24f0*/  MOV R37, 0x1f ;  /* 0x0000001f00257802 */ /* 0x000fe40000000f00 */
[----:B------:R-:W-:-:S07]  /*2500*/  MOV R36, 0xffffffff ;  /* 0xffffffff00247802 */ /* 0x000fce0000000f00 */
[----:B-----5:R-:W-:Y:S05]  /*2510*/  WARPSYNC.COLLECTIVE R36, `(.L_x_5175) ;  /* 0x0000000024087348 */ /* 0x020fea0003c00000 */
[----:B------:R0:W1:Y:S02]  /*2520*/  SHFL.BFLY P2, R39, R63, R38, R37 ;  /* 0x0c0000263f277389 */ /* 0x0000640000040025 */
[----:B01---5:R-:W-:Y:S05]  /*2530*/  ENDCOLLECTIVE ;  /* 0x000000000000791b */ /* 0x023fea0003800000 */
.L_x_5175:
[----:B------:R-:W-:Y:S05]  /*2540*/  BSYNC B1 ;  /* 0x0000000000017941 */ /* 0x000fea0003800000 */
.L_x_5174:
        /* <DEDUP_REMOVED lines=8> */
.L_x_5176:
[----:B------:R-:W-:Y:S01]  /*25d0*/  HFMA2 R38, -RZ, RZ, 0, 1.1920928955078125e-07 ;  /* 0x00000002ff267431 */ /* 0x000fe200000001ff */
[----:B------:R-:W-:Y:S02]  /*25e0*/  MOV R63, R40 ;  /* 0x00000028003f7202 */ /* 0x000fe40000000f00 */
[----:B------:R-:W-:-:S07]  /*25f0*/  MOV R41, R39 ;  /* 0x0000002700297202 */ /* 0x000fce0000000f00 */
[----:B------:R-:W-:Y:S05]  /*2600*/  WARPSYNC.COLLECTIVE R36, `(.L_x_5177) ;  /* 0x0000000024087348 */ /* 0x000fea0003c00000 */
[----:B------:R0:W1:Y:S02]  /*2610*/  SHFL.BFLY P2, R39, R63, R38, R37 ;  /* 0x0c0000263f277389 */ /* 0x0000640000040025 */
[----:B01----:R-:W-:Y:S05]  /*2620*/  ENDCOLLECTIVE ;  /* 0x000000000000791b */ /* 0x003fea0003800000 */
.L_x_5177:
[----:B------:R-:W-:-:S05]  /*2630*/  FADD.FTZ R41, R41, R62 ;  /* 0x0000003e29297221 */ /* 0x000fca0000010000 */
[----:B------:R-:W-:Y:S01]  /*2640*/  MOV R63, R41 ;  /* 0x00000029003f7202 */ /* 0x000fe20000000f00 */
[----:B------:R-:W-:-:S07]  /*2650*/  FADD.FTZ R43, R40, R39 ;  /* 0x00000027282b7221 */ /* 0x000fce0000010000 */
[----:B------:R-:W-:Y:S05]  /*2660*/  WARPSYNC.COLLECTIVE R36, `(.L_x_5178) ;  /* 0x0000000024087348 */ /* 0x000fea0003c00000 */
[----:B------:R0:W1:Y:S02]  /*2670*/  SHFL.BFLY P2, R39, R63, R38, R37 ;  /* 0x0c0000263f277389 */ /* 0x0000640000040025 */
[----:B01----:R-:W-:Y:S05]  /*2680*/  ENDCOLLECTIVE ;  /* 0x000000000000791b */ /* 0x003fea0003800000 */
.L_x_5178:
[----:B------:R-:W-:Y:S01]  /*2690*/  HFMA2 R38, -RZ, RZ, 0, 2.384185791015625e-07 ;  /* 0x00000004ff267431 */ /* 0x000fe200000001ff */
[----:B------:R-:W-:Y:S02]  /*26a0*/  MOV R63, R43 ;  /* 0x0000002b003f7202 */ /* 0x000fe40000000f00 */
[----:B------:R-:W-:-:S07]  /*26b0*/  MOV R42, R39 ;  /* 0x00000027002a7202 */ /* 0x000fce0000000f00 */
[----:B------:R-:W-:Y:S05]  /*26c0*/  WARPSYNC.COLLECTIVE R36, `(.L_x_5179) ;  /* 0x0000000024087348 */ /* 0x000fea0003c00000 */
[----:B------:R0:W1:Y:S02]  /*26d0*/  SHFL.BFLY P2, R39, R63, R38, R37 ;  /* 0x0c0000263f277389 */ /* 0x0000640000040025 */
[----:B01----:R-:W-:Y:S05]  /*26e0*/  ENDCOLLECTIVE ;  /* 0x000000000000791b */ /* 0x003fea0003800000 */
.L_x_5179:
[----:B------:R-:W-:-:S05]  /*26f0*/  FADD.FTZ R42, R41, R42 ;  /* 0x0000002a292a7221 */ /* 0x000fca0000010000 */
[----:B------:R-:W-:Y:S01]  /*2700*/  MOV R63, R42 ;  /* 0x0000002a003f7202 */ /* 0x000fe20000000f00 */
[----:B------:R-:W-:-:S07]  /*2710*/  FADD.FTZ R60, R43, R39 ;  /* 0x000000272b3c7221 */ /* 0x000fce0000010000 */
[----:B------:R-:W-:Y:S05]  /*2720*/  WARPSYNC.COLLECTIVE R36, `(.L_x_5180) ;  /* 0x0000000024087348 */ /* 0x000fea0003c00000 */
[----:B------:R0:W1:Y:S02]  /*2730*/  SHFL.BFLY P2, R39, R63, R38, R37 ;  /* 0x0c0000263f277389 */ /* 0x0000640000040025 */
[----:B01----:R-:W-:Y:S05]  /*2740*/  ENDCOLLECTIVE ;  /* 0x000000000000791b */ /* 0x003fea0003800000 */
.L_x_5180:
[----:B------:R-:W-:Y:S01]  /*2750*/  HFMA2 R38, -RZ, RZ, 0, 4.76837158203125e-07 ;  /* 0x00000008ff267431 */ /* 0x000fe200000001ff */
[----:B------:R-:W-:Y:S02]  /*2760*/  MOV R63, R60 ;  /* 0x0000003c003f7202 */ /* 0x000fe40000000f00 */
[----:B------:R-:W-:-:S07]  /*2770*/  MOV R67, R39 ;  /* 0x0000002700437202 */ /* 0x000fce0000000f00 */
[----:B------:R-:W-:Y:S05]  /*2780*/  WARPSYNC.COLLECTIVE R36, `(.L_x_5181) ;  /* 0x0000000024087348 */ /* 0x000fea0003c00000 */
[----:B------:R0:W1:Y:S02]  /*2790*/  SHFL.BFLY P2, R39, R63, R38, R37 ;  /* 0x0c0000263f277389 */ /* 0x0000640000040025 */
[----:B01----:R-:W-:Y:S05]  /*27a0*/  ENDCOLLECTIVE ;  /* 0x000000000000791b */ /* 0x003fea0003800000 */
.L_x_5181:
[----:B------:R-:W-:-:S05]  /*27b0*/  FADD.FTZ R67, R42, R67 ;  /* 0x000000432a437221 */ /* 0x000fca0000010000 */
[----:B------:R-:W-:Y:S01]  /*27c0*/  MOV R63, R67 ;  /* 0x00000043003f7202 */ /* 0x000fe20000000f00 */
[----:B------:R-:W-:-:S07]  /*27d0*/  FADD.FTZ R68, R60, R39 ;  /* 0x000000273c447221 */ /* 0x000fce0000010000 */
[----:B------:R-:W-:Y:S05]  /*27e0*/  WARPSYNC.COLLECTIVE R36, `(.L_x_5182) ;  /* 0x0000000024087348 */ /* 0x000fea0003c00000 */
[----:B------:R0:W1:Y:S02]  /*27f0*/  SHFL.BFLY P2, R39, R63, R38, R37 ;  /* 0x0c0000263f277389 */ /* 0x0000640000040025 */
[----:B01----:R-:W-:Y:S05]  /*2800*/  ENDCOLLECTIVE ;  /* 0x000000000000791b */ /* 0x003fea0003800000 */
.L_x_5182:
[----:B------:R-:W-:Y:S01]  /*2810*/  HFMA2 R38, -RZ, RZ, 0, 9.5367431640625e-07 ;  /* 0x00000010ff267431 */ /* 0x000fe200000001ff */
[----:B------:R-:W-:Y:S02]  /*2820*/  MOV R63, R68 ;  /* 0x00000044003f7202 */ /* 0x000fe40000000f00 */
[----:B------:R-:W-:-:S07]  /*2830*/  MOV R62, R39 ;  /* 0x00000027003e7202 */ /* 0x000fce0000000f00 */
[----:B------:R-:W-:Y:S05]  /*2840*/  WARPSYNC.COLLECTIVE R36, `(.L_x_5183) ;  /* 0x0000000024087348 */ /* 0x000fea0003c00000 */
[----:B------:R0:W1:Y:S02]  /*2850*/  SHFL.BFLY P2, R39, R63, R38, R37 ;  /* 0x0c0000263f277389 */ /* 0x0000640000040025 */
[----:B01----:R-:W-:Y:S05]  /*2860*/  ENDCOLLECTIVE ;  /* 0x000000000000791b */ /* 0x003fea0003800000 */
.L_x_5183:
[----:B------:R-:W-:-:S05]  /*2870*/  FADD.FTZ R62, R67, R62 ;  /* 0x0000003e433e7221 */ /* 0x000fca0000010000 */
[----:B------:R-:W-:Y:S02]  /*2880*/  MOV R63, R62 ;  /* 0x0000003e003f7202 */ /* 0x000fe40000000f00 */
[----:B------:R-:W-:-:S07]  /*2890*/  MOV R41, R39 ;  /* 0x0000002700297202 */ /* 0x000fce0000000f00 */
[----:B------:R-:W-:Y:S05]  /*28a0*/  WARPSYNC.COLLECTIVE R36, `(.L_x_5184) ;  /* 0x0000000024087348 */ /* 0x000fea0003c00000 */
[----:B------:R0:W1:Y:S02]  /*28b0*/  SHFL.BFLY P2, R39, R63, R38, R37 ;  /* 0x0c0000263f277389 */ /* 0x0000640000040025 */
[----:B01----:R-:W-:Y:S05]  /*28c0*/  ENDCOLLECTIVE ;  /* 0x000000000000791b */ /* 0x003fea0003800000 */
.L_x_5184:
[----:B------:R-:W-:Y:S05]  /*28d0*/  BRA `(.L_x_5185) ;  /* 0xffffffe000f87947 */ /* 0x000fea000383ffff */
.L_x_5186:
        /* <DEDUP_REMOVED lines=10> */
.L_x_6504:


//--------------------- .text._ZN10layer_norm13ln_bwd_kernelINS_13Kernel_traitsI6__halfffffjLj256ELj1ELj4ELj1ELj16ENS_18Kernel_traits_baseILj256ES2_ffffjLj128EEEEELb1ELb0ELb0ELb1EEEvNS_9BwdParamsE --------------------------
	.section	.text._ZN10layer_norm13ln_bwd_kernelINS_13Kernel_traitsI6__halfffffjLj256ELj1ELj4ELj1ELj16ENS_18Kernel_traits_baseILj256ES2_ffffjLj128EEEEELb1ELb0ELb0ELb1EEEvNS_9BwdParamsE,"ax",@progbits
	.align	128
        .global         _ZN10layer_norm13ln_bwd_kernelINS_13Kernel_traitsI6__halfffffjLj256ELj1ELj4ELj1ELj16ENS_18Kernel_traits_baseILj256ES2_ffffjLj128EEEEELb1ELb0ELb0ELb1EEEvNS_9BwdParamsE
        .type           _ZN10layer_norm13ln_bwd_kernelINS_13Kernel_traitsI6__halfffffjLj256ELj1ELj4ELj1ELj16ENS_18Kernel_traits_baseILj256ES2_ffffjLj128EEEEELb1ELb0ELb0ELb1EEEvNS_9BwdParamsE,@function
        .size           _ZN10layer_norm13ln_bwd_kernelINS_13Kernel_traitsI6__halfffffjLj256ELj1ELj4ELj1ELj16ENS_18Kernel_traits_baseILj256ES2_ffffjLj128EEEEELb1ELb0ELb0ELb1EEEvNS_9BwdParamsE,(.L_x_6505 - _ZN10layer_norm13ln_bwd_kernelINS_13Kernel_traitsI6__halfffffjLj256ELj1ELj4ELj1ELj16ENS_18Kernel_traits_baseILj256ES2_ffffjLj128EEEEELb1ELb0ELb0ELb1EEEvNS_9BwdParamsE)
        .other          _ZN10layer_norm13ln_bwd_kernelINS_13Kernel_traitsI6__halfffffjLj256ELj1ELj4ELj1ELj16ENS_18Kernel_traits_baseILj256ES2_ffffjLj128EEEEELb1ELb0ELb0ELb1EEEvNS_9BwdParamsE,@"STO_CUDA_ENTRY STV_DEFAULT"
_ZN10layer_norm13ln_bwd_kernelINS_13Kernel_traitsI6__halfffffjLj256ELj1ELj4ELj1ELj16ENS_18Kernel_traits_baseILj256ES2_ffffjLj128EEEEELb1ELb0ELb0ELb1EEEvNS_9BwdParamsE:
.text._ZN10layer_norm13ln_bwd_kernelINS_13Kernel_traitsI6__halfffffjLj256ELj1ELj4ELj1ELj16ENS_18Kernel_traits_baseILj256ES2_ffffjLj128EEEEELb1ELb0ELb0ELb1EEEvNS_9BwdParamsE:
        /* <DEDUP_REMOVED lines=29> */
[----:B------:R-:W3:Y:S04]  /*01d0*/  LDG.E.64 R40, desc[UR6][R2.64+0x100] ;  /* 0x0001000602287981 */ /* 0x000ee8000c1e1b00 */
[----:B------:R0:W4:Y:S01]  /*01e0*/  LDG.E.64 R42, desc[UR6][R2.64] ;  /* 0x00000006022a7981 */ /* 0x000122000c1e1b00 */
[----:B-1----:R-:W-:Y:S01]  /*01f0*/  ISETP.NE.U32.AND P0, PT, RZ, UR10, PT ;  /* 0x0000000aff007c0c */ /* 0x002fe2000bf05070 */
[----:B------:R-:W-:Y:S01]  /*0200*/  HFMA2 R50, -RZ, RZ, 0, 0 ;  /* 0x00000000ff327431 */ /* 0x000fe200000001ff */
[----:B------:R-:W-:Y:S01]  /*0210*/  BSSY B1, `(.L_x_5189) ;  /* 0x00001f1000017945 */ /* 0x000fe20003800000 */
[----:B------:R-:W-:Y:S01]  /*0220*/  HFMA2 R10, -RZ, RZ, 0, 0 ;  /* 0x00000000ff0a7431 */ /* 0x000fe200000001ff */
[----:B------:R-:W-:Y:S02]  /*0230*/  MOV R51, R0 ;  /* 0x0000000000337202 */ /* 0x000fe40000000f00 */
[----:B------:R-:W-:-:S02]  /*0240*/  CS2R R48, SRZ ;  /* 0x0000000000307805 */ /* 0x000fc4000001ff00 */
[----:B------:R-:W-:Y:S02]  /*0250*/  ISETP.NE.AND.EX P0, PT, RZ, UR11, PT, P0 ;  /* 0x0000000bff007c0c */ /* 0x000fe4000bf05300 */
[----:B------:R-:W-:Y:S02]  /*0260*/  CS2R R46, SRZ ;  /* 0x00000000002e7805 */ /* 0x000fe4000001ff00 */
[----:B------:R-:W-:Y:S02]  /*0270*/  MOV R45, RZ ;  /* 0x000000ff002d7202 */ /* 0x000fe40000000f00 */
[----:B------:R-:W-:Y:S02]  /*0280*/  CS2R R8, SRZ ;  /* 0x0000000000087805 */ /* 0x000fe4000001ff00 */
[----:B------:R-:W-:Y:S02]  /*0290*/  CS2R R6, SRZ ;  /* 0x0000000000067805 */ /* 0x000fe4000001ff00 */
[----:B0-----:R-:W-:-:S02]  /*02a0*/  CS2R R2, SRZ ;  /* 0x0000000000027805 */ /* 0x001fc4000001ff00 */
[----:B------:R-:W-:Y:S02]  /*02b0*/  MOV R0, RZ ;  /* 0x000000ff00007202 */ /* 0x000fe40000000f00 */
[--C-:B---3--:R-:W-:Y:S02]  /*02c0*/  SHF.R.U64 R69, R40, 0x10, R41.reuse ;  /* 0x0000001028457819 */ /* 0x108fe40000001229 */
[----:B------:R-:W-:Y:S02]  /*02d0*/  SHF.R.U32.HI R5, RZ, 0x10, R41 ;  /* 0x00000010ff057819 */ /* 0x000fe40000011629 */
[--C-:B----4-:R-:W-:Y:S02]  /*02e0*/  SHF.R.U64 R76, R42, 0x10, R43.reuse ;  /* 0x000000102a4c7819 */ /* 0x110fe4000000122b */
[----:B------:R-:W-:Y:S02]  /*02f0*/  SHF.R.U32.HI R4, RZ, 0x10, R43 ;  /* 0x00000010ff047819 */ /* 0x000fe4000001162b */
[----:B------:R-:W-:-:S02]  /*0300*/  PRMT R69, R69, 0x5410, R5 ;  /* 0x0000541045457816 */ /* 0x000fc40000000005 */
[----:B------:R-:W-:Y:S02]  /*0310*/  PRMT R76, R76, 0x5410, R4 ;  /* 0x000054104c4c7816 */ /* 0x000fe40000000004 */
[----:B--2---:R-:W-:-:S07]  /*0320*/  CS2R R4, SRZ ;  /* 0x0000000000047805 */ /* 0x004fce000001ff00 */
.L_x_5200:
[----:B------:R-:W0:Y:S08]  /*0330*/  LDC.64 R20, c[0x0][0x3c0] ;  /* 0x0000f000ff147b82 */ /* 0x000e300000000a00 */
[----:B------:R-:W1:Y:S08]  /*0340*/  @P0 LDC.64 R24, c[0x0][0x3e0] ;  /* 0x0000f800ff180b82 */ /* 0x000e700000000a00 */
[----:B------:R-:W2:Y:S01]  /*0350*/  LDC.64 R22, c[0x0][0x3c8] ;  /* 0x0000f200ff167b82 */ /* 0x000ea20000000a00 */
[----:B------:R-:W-:Y:S01]  /*0360*/  MOV R54, 0x3f800000 ;  /* 0x3f80000000367802 */ /* 0x000fe20000000f00 */
[----:B0-----:R-:W-:-:S06]  /*0370*/  IMAD.WIDE R20, R51, 0x4, R20 ;  /* 0x0000000433147825 */ /* 0x001fcc00078e0214 */
[----:B------:R-:W3:Y:S01]  /*0380*/  LDG.E R20, desc[UR6][R20.64] ;  /* 0x0000000614147981 */ /* 0x000ee2000c1e1900 */
[----:B-1----:R-:W-:-:S05]  /*0390*/  @P0 IMAD.WIDE R24, R51, 0x4, R24 ;  /* 0x0000000433180825 */ /* 0x002fca00078e0218 */
[----:B------:R0:W5:Y:S01]  /*03a0*/  @P0 LDG.E R54, desc[UR6][R24.64] ;  /* 0x0000000618360981 */ /* 0x000162000c1e1900 */
[----:B--2---:R-:W-:-:S05]  /*03b0*/  IMAD.WIDE R22, R51, 0x4, R22 ;  /* 0x0000000433167825 */ /* 0x004fca00078e0216 */
[----:B------:R0:W5:Y:S01]  /*03c0*/  LDG.E R53, desc[UR6][R22.64] ;  /* 0x0000000616357981 */ /* 0x000162000c1e1900 */
[----:B------:R-:W-:Y:S01]  /*03d0*/  UISETP.NE.U32.AND UP0, UPT, UR12, URZ, UPT ;  /* 0x000000ff0c00728c */ /* 0x000fe2000bf05070 */
[----:B------:R-:W-:-:S03]  /*03e0*/  IMAD R26, R51, UR14, RZ ;  /* 0x0000000e331a7c24 */ /* 0x000fc6000f8e02ff */
[----:B------:R-:W-:Y:S02]  /*03f0*/  UISETP.NE.AND.EX UP0, UPT, UR13, URZ, UPT, UP0 ;  /* 0x000000ff0d00728c */ /* 0x000fe4000bf05300 */
[----:B------:R-:W-:Y:S02]  /*0400*/  SHF.R.S32.HI R27, RZ, 0x1f, R26 ;  /* 0x0000001fff1b7819 */ /* 0x000fe4000001141a */
[----:B------:R-:W-:Y:S02]  /*0410*/  ISETP.NE.AND P2, PT, R11, RZ, PT ;  /* 0x000000ff0b00720c */ /* 0x000fe40003f45270 */
[----:B------:R-:W-:Y:S02]  /*0420*/  LEA.HI R27, R27, R26, RZ, 0x2 ;  /* 0x0000001a1b1b7211 */ /* 0x000fe400078f10ff */
[----:B------:R-:W-:-:S04]  /*0430*/  LOP3.LUT R56, R44, 0x1f, RZ, 0xc0, !PT ;  /* 0x0000001f2c387812 */ /* 0x000fc800078ec0ff */
[----:B------:R-:W-:Y:S02]  /*0440*/  LEA.HI.SX32 R56, R27, R56, 0x1e ;  /* 0x000000381b387211 */ /* 0x000fe400078ff2ff */
[----:B---3--:R-:W-:Y:S01]  /*0450*/  FSEL R62, R20, RZ, !P2 ;  /* 0x000000ff143e7208 */ /* 0x008fe20005000000 */
[----:B0-----:R-:W-:Y:S06]  /*0460*/  BRA.U UP0, `(.L_x_5190) ;  /* 0x0000000500247547 */ /* 0x001fec000b800000 */
        /* <DEDUP_REMOVED lines=8> */
[----:B------:R-:W4:Y:S04]  /*04f0*/  LDG.E.128 R36, desc[UR6][R36.64] ;  /* 0x0000000624247981 */ /* 0x000f28000c1e1d00 */
[----:B------:R-:W4:Y:S01]  /*0500*/  LDG.E.128 R24, desc[UR6][R24.64] ;  /* 0x0000000618187981 */ /* 0x000f22000c1e1d00 */
[----:B------:R-:W-:-:S06]  /*0510*/  IMAD.WIDE.U32 R20, R52, 0x10, R20 ;  /* 0x0000001034147825 */ /* 0x000fcc00078e0014 */
[----:B------:R-:W4:Y:S01]  /*0520*/  LDG.E.128 R20, desc[UR6][R20.64] ;  /* 0x0000000614147981 */ /* 0x000f22000c1e1d00 */
[----:B--2---:R-:W-:-:S04]  /*0530*/  IMAD.WIDE.U32 R60, R56, 0x4, R58 ;  /* 0x00000004383c7825 */ /* 0x004fc800078e003a */
[----:B------:R-:W-:Y:S01]  /*0540*/  IMAD.WIDE.U32 R58, R52, 0x4, R58 ;  /* 0x00000004343a7825 */ /* 0x000fe200078e003a */
[----:B------:R0:W5:Y:S03]  /*0550*/  LDG.E R57, desc[UR6][R60.64] ;  /* 0x000000063c397981 */ /* 0x000166000c1e1900 */
[--C-:B------:R-:W-:Y:S01]  /*0560*/  HADD2.F32 R74, -RZ, R76.reuse.H0_H0 ;  /* 0x2000004cff4a7230 */ /* 0x100fe20000004100 */
[----:B------:R1:W5:Y:S01]  /*0570*/  LDG.E R55, desc[UR6][R58.64] ;  /* 0x000000063a377981 */ /* 0x000362000c1e1900 */
[----:B0-----:R-:W-:Y:S02]  /*0580*/  HADD2.F32 R60, -RZ, R76.H1_H1 ;  /* 0x3000004cff3c7230 */ /* 0x001fe40000004100 */
[----:B-1----:R-:W-:Y:S02]  /*0590*/  HADD2.F32 R59, -RZ, R43.H0_H0 ;  /* 0x2000002bff3b7230 */ /* 0x002fe40000004100 */
[----:B---3--:R-:W-:Y:S01]  /*05a0*/  FADD.FTZ R68, -R62, R33 ;  /* 0x000000213e447221 */ /* 0x008fe20000010100 */
[----:B------:R-:W-:-:S02]  /*05b0*/  HADD2.F32 R33, -RZ, R42.H0_H0 ;  /* 0x2000002aff217230 */ /* 0x000fc40000004100 */
[C---:B------:R-:W-:Y:S01]  /*05c0*/  FADD.FTZ R72, -R62.reuse, R32 ;  /* 0x000000203e487221 */ /* 0x040fe20000010100 */
[C---:B------:R-:W-:Y:S01]  /*05d0*/  FADD.FTZ R66, -R62.reuse, R34 ;  /* 0x000000223e427221 */ /* 0x040fe20000010100 */
[C---:B----4-:R-:W-:Y:S01]  /*05e0*/  FADD.FTZ R32, -R62.reuse, R36 ;  /* 0x000000243e207221 */ /* 0x050fe20000010100 */
[C---:B------:R-:W-:Y:S01]  /*05f0*/  FADD.FTZ R34, -R62.reuse, R35 ;  /* 0x000000233e227221 */ /* 0x040fe20000010100 */
[C---:B------:R-:W-:Y:S01]  /*0600*/  FADD.FTZ R64, -R62.reuse, R37 ;  /* 0x000000253e407221 */ /* 0x040fe20000010100 */
[----:B------:R-:W-:Y:S01]  /*0610*/  FADD.FTZ R36, -R62, R38 ;  /* 0x000000263e247221 */ /* 0x000fe20000010100 */
[----:B------:R-:W-:Y:S01]  /*0620*/  FMUL.FTZ R70, R24, R33 ;  /* 0x0000002118467220 */ /* 0x000fe20000410000 */
[----:B-----5:R-:W-:Y:S01]  /*0630*/  FMUL.FTZ R33, R53, R72 ;  /* 0x0000004835217220 */ /* 0x020fe20000410000 */
[----:B------:R-:W-:Y:S01]  /*0640*/  FADD.FTZ R62, -R62, R39 ;  /* 0x000000273e3e7221 */ /* 0x000fe20000010100 */
[----:B------:R-:W-:Y:S01]  /*0650*/  FMUL.FTZ R67, R25, R74 ;  /* 0x0000004a19437220 */ /* 0x000fe20000410000 */
[----:B------:R-:W-:Y:S01]  /*0660*/  FADD.FTZ R58, RZ, R70 ;  /* 0x00000046ff3a7221 */ /* 0x000fe20000010000 */
[----:B------:R-:W-:Y:S01]  /*0670*/  FMUL.FTZ R68, R53, R68 ;  /* 0x0000004435447220 */ /* 0x000fe20000410000 */
[----:B------:R-:W-:Y:S01]  /*0680*/  FFMA.FTZ R39, R33, R70, RZ ;  /* 0x0000004621277223 */ /* 0x000fe200000100ff */
[----:B------:R-:W-:Y:S01]  /*0690*/  FMUL.FTZ R59, R26, R59 ;  /* 0x0000003b1a3b7220 */ /* 0x000fe20000410000 */
[----:B------:R-:W-:Y:S01]  /*06a0*/  FADD.FTZ R58, R58, R67 ;  /* 0x000000433a3a7221 */ /* 0x000fe20000010000 */
[----:B------:R-:W-:Y:S01]  /*06b0*/  FMUL.FTZ R66, R53, R66 ;  /* 0x0000004235427220 */ /* 0x000fe20000410000 */
[----:B------:R-:W-:Y:S01]  /*06c0*/  FFMA.FTZ R39, R68, R67, R39 ;  /* 0x0000004344277223 */ /* 0x000fe20000010027 */
[----:B------:R-:W-:-:S02]  /*06d0*/  HADD2.F32 R37, -RZ, R40.H0_H0 ;  /* 0x20000028ff257230 */ /* 0x000fc40000004100 */
        /* <DEDUP_REMOVED lines=14> */
[----:B------:R-:W-:Y:S02]  /*07c0*/  HADD2.F32 R58, -RZ, R69.H1_H1 ;  /* 0x30000045ff3a7230 */ /* 0x000fe40000004100 */
        /* <DEDUP_REMOVED lines=18> */
[----:B------:R-:W-:Y:S06]  /*08f0*/  BRA `(.L_x_5191) ;  /* 0x0000000400347947 */ /* 0x000fec0003800000 */
.L_x_5190:
[----:B------:R-:W0:Y:S01]  /*0900*/  LDC.64 R12, c[0x0][0x3a8] ;  /* 0x0000ea00ff0c7b82 */ /* 0x000e220000000a00 */
[----:B------:R-:W-:-:S07]  /*0910*/  IADD3 R52, PT, PT, R56, 0x20, RZ ;  /* 0x0000002038347810 */ /* 0x000fce0007ffe0ff */
[----:B------:R-:W1:Y:S08]  /*0920*/  LDC.64 R20, c[0x0][0x428] ;  /* 0x00010a00ff147b82 */ /* 0x000e700000000a00 */
[----:B------:R-:W2:Y:S01]  /*0930*/  LDC.64 R58, c[0x0][0x3b0] ;  /* 0x0000ec00ff3a7b82 */ /* 0x000ea20000000a00 */
[----:B0-----:R-:W-:-:S04]  /*0940*/  IMAD.WIDE.U32 R32, R56, 0x10, R12 ;  /* 0x0000001038207825 */ /* 0x001fc800078e000c */
[----:B------:R-:W-:Y:S02]  /*0950*/  IMAD.WIDE.U32 R36, R52, 0x10, R12 ;  /* 0x0000001034247825 */ /* 0x000fe400078e000c */
[----:B------:R-:W3:Y:S01]  /*0960*/  LDG.E.128 R32, desc[UR6][R32.64] ;  /* 0x0000000620207981 */ /* 0x000ee2000c1e1d00 */
[----:B------:R-:W0:Y:S01]  /*0970*/  LDC.64 R12, c[0x0][0x438] ;  /* 0x00010e00ff0c7b82 */ /* 0x000e220000000a00 */
[--C-:B-1----:R-:W-:Y:S02]  /*0980*/  IMAD.WIDE.U32 R24, R56, 0x10, R20.reuse ;  /* 0x0000001038187825 */ /* 0x102fe400078e0014 */
[----:B------:R-:W4:Y:S04]  /*0990*/  LDG.E.128 R36, desc[UR6][R36.64] ;  /* 0x0000000624247981 */ /* 0x000f28000c1e1d00 */
[----:B------:R-:W4:Y:S01]  /*09a0*/  LDG.E.128 R24, desc[UR6][R24.64] ;  /* 0x0000000618187981 */ /* 0x000f22000c1e1d00 */
[----:B------:R-:W-:-:S06]  /*09b0*/  IMAD.WIDE.U32 R20, R52, 0x10, R20 ;  /* 0x0000001034147825 */ /* 0x000fcc00078e0014 */
[----:B------:R-:W4:Y:S01]  /*09c0*/  LDG.E.128 R20, desc[UR6][R20.64] ;  /* 0x0000000614147981 */ /* 0x000f22000c1e1d00 */
[----:B--2---:R-:W-:-:S04]  /*09d0*/  IMAD.WIDE.U32 R60, R56, 0x4, R58 ;  /* 0x00000004383c7825 */ /* 0x004fc800078e003a */
[----:B------:R-:W-:Y:S01]  /*09e0*/  IMAD.WIDE.U32 R58, R52, 0x4, R58 ;  /* 0x00000004343a7825 */ /* 0x000fe200078e003a */
[----:B------:R-:W5:Y:S03]  /*09f0*/  LDG.E R57, desc[UR6][R60.64] ;  /* 0x000000063c397981 */ /* 0x000f66000c1e1900 */
[--C-:B0-----:R-:W-:Y:S01]  /*0a00*/  IMAD.WIDE.U32 R16, R56, 0x10, R12.reuse ;  /* 0x0000001038107825 */ /* 0x101fe200078e000c */
[----:B------:R0:W5:Y:S03]  /*0a10*/  LDG.E R55, desc[UR6][R58.64] ;  /* 0x000000063a377981 */ /* 0x000166000c1e1900 */
[----:B------:R-:W-:Y:S02]  /*0a20*/  IMAD.WIDE.U32 R12, R52, 0x10, R12 ;  /* 0x00000010340c7825 */ /* 0x000fe400078e000c */
[----:B------:R-:W5:Y:S04]  /*0a30*/  LDG.E.128 R16, desc[UR6][R16.64] ;  /* 0x0000000610107981 */ /* 0x000f68000c1e1d00 */
[----:B------:R-:W5:Y:S01]  /*0a40*/  LDG.E.128 R12, desc[UR6][R12.64] ;  /* 0x000000060c0c7981 */ /* 0x000f62000c1e1d00 */
[----:B0-----:R-:W-:-:S02]  /*0a50*/  HADD2.F32 R58, -RZ, R76.H0_H0 ;  /* 0x2000004cff3a7230 */ /* 0x001fc40000004100 */
[----:B------:R-:W-:Y:S02]  /*0a60*/  HADD2.F32 R59, -RZ, R43.H0_H0 ;  /* 0x2000002bff3b7230 */ /* 0x000fe40000004100 */
[----:B------:R-:W-:Y:S02]  /*0a70*/  HADD2.F32 R60, -RZ, R76.H1_H1 ;  /* 0x3000004cff3c7230 */ /* 0x000fe40000004100 */
[C---:B---3--:R-:W-:Y:S01]  /*0a80*/  FADD.FTZ R68, -R62.reuse, R33 ;  /* 0x000000213e447221 */ /* 0x048fe20000010100 */
[----:B------:R-:W-:Y:S02]  /*0a90*/  HADD2.F32 R33, -RZ, R42.H0_H0 ;  /* 0x2000002aff217230 */ /* 0x000fe40000004100 */
[C---:B------:R-:W-:Y:S01]  /*0aa0*/  FADD.FTZ R72, -R62.reuse, R32 ;  /* 0x000000203e487221 */ /* 0x040fe20000010100 */
[C---:B------:R-:W-:Y:S01]  /*0ab0*/  FADD.FTZ R66, -R62.reuse, R34 ;  /* 0x000000223e427221 */ /* 0x040fe20000010100 */
[C---:B----4-:R-:W-:Y:S01]  /*0ac0*/  FADD.FTZ R32, -R62.reuse, R36 ;  /* 0x000000243e207221 */ /* 0x050fe20000010100 */
[----:B------:R-:W-:Y:S01]  /*0ad0*/  FADD.FTZ R34, -R62, R35 ;  /* 0x000000233e227221 */ /* 0x000fe20000010100 */
[----:B------:R-:W-:Y:S01]  /*0ae0*/  FMUL.FTZ R70, R24, R33 ;  /* 0x0000002118467220 */ /* 0x000fe20000410000 */
[----:B-----5:R-:W-:Y:S01]  /*0af0*/  FMUL.FTZ R33, R53, R72 ;  /* 0x0000004835217220 */ /* 0x020fe20000410000 */
[C---:B------:R-:W-:Y:S01]  /*0b00*/  FADD.FTZ R64, -R62.reuse, R37 ;  /* 0x000000253e407221 */ /* 0x040fe20000010100 */
[C---:B------:R-:W-:Y:S01]  /*0b10*/  FADD.FTZ R36, -R62.reuse, R38 ;  /* 0x000000263e247221 */ /* 0x040fe20000010100 */
[----:B------:R-:W-:Y:S01]  /*0b20*/  FMUL.FTZ R67, R25, R58 ;  /* 0x0000003a19437220 */ /* 0x000fe20000410000 */
[----:B------:R-:W-:Y:S01]  /*0b30*/  FADD.FTZ R62, -R62, R39 ;  /* 0x000000273e3e7221 */ /* 0x000fe20000010100 */
        /* <DEDUP_REMOVED lines=40> */
[----:B------:R-:W-:-:S07]  /*0dc0*/  FMUL.FTZ R62, R23, R58 ;  /* 0x0000003a173e7220 */ /* 0x000fce0000410000 */
.L_x_5191:
[----:B------:R-:W-:Y:S01]  /*0dd0*/  UMOV UR5, 0xffffffff ;  /* 0xffffffff00057882 */ /* 0x000fe20000000000 */
[----:B------:R-:W-:Y:S01]  /*0de0*/  ISETP.NE.U32.AND P1, PT, RZ, UR12, PT ;  /* 0x0000000cff007c0c */ /* 0x000fe2000bf25070 */
        /* <DEDUP_REMOVED lines=10> */
[----:B------:R-:W-:Y:S01]  /*0e90*/  ISETP.NE.AND.EX P1, PT, RZ, UR13, PT, P1 ;  /* 0x0000000dff007c0c */ /* 0x000fe2000bf25310 */
        /* <DEDUP_REMOVED lines=25> */
.L_x_5212:
[----:B-1----:R-:W-:Y:S01]  /*1030*/  FADD.FTZ R23, R20, R23 ;  /* 0x0000001714177221 */ /* 0x002fe20000010000 */
[----:B--2---:R-:W-:-:S03]  /*1040*/  FADD.FTZ R22, R21, R22 ;  /* 0x0000001615167221 */ /* 0x004fc60000010000 */
[----:B------:R-:W-:Y:S01]  /*1050*/  FMUL.FTZ R23, R23, UR15 ;  /* 0x0000000f17177c20 */ /* 0x000fe20008410000 */
[----:B------:R-:W-:-:S04]  /*1060*/  FMUL.FTZ R61, R22, UR15 ;  /* 0x0000000f163d7c20 */ /* 0x000fc80008410000 */
[----:B------:R-:W-:Y:S01]  /*1070*/  FSEL R62, R23, RZ, !P2 ;  /* 0x000000ff173e7208 */ /* 0x000fe20005000000 */
[----:B------:R-:W-:Y:S06]  /*1080*/  @!P1 BRA `(.L_x_5193) ;  /* 0x0000000800109947 */ /* 0x000fec0003800000 */
[----:B------:R-:W-:-:S04]  /*1090*/  UISETP.NE.U32.AND UP0, UPT, UR16, URZ, UPT ;  /* 0x000000ff1000728c */ /* 0x000fc8000bf05070 */
[----:B------:R-:W-:-:S09]  /*10a0*/  UISETP.NE.AND.EX UP0, UPT, UR17, URZ, UPT, UP0 ;  /* 0x000000ff1100728c */ /* 0x000fd2000bf05300 */
[----:B------:R-:W-:Y:S05]  /*10b0*/  BRA.U UP0, `(.L_x_5194) ;  /* 0x0000000100f87547 */ /* 0x000fea000b800000 */
[C-C-:B------:R-:W-:Y:S01]  /*10c0*/  FFMA.FTZ R33, R61.reuse, R33, R62.reuse ;  /* 0x000000213d217223 */ /* 0x140fe2000001003e */
[----:B------:R-:W1:Y:S01]  /*10d0*/  LDC.64 R22, c[0x0][0x468] ;  /* 0x00011a00ff167b82 */ /* 0x000e620000000a00 */
[C-C-:B------:R-:W-:Y:S01]  /*10e0*/  FFMA.FTZ R68, R61.reuse, R68, R62.reuse ;  /* 0x000000443d447223 */ /* 0x140fe2000001003e */
[----:B------:R-:W-:Y:S01]  /*10f0*/  FFMA.FTZ R66, R61, R66, R62 ;  /* 0x000000423d427223 */ /* 0x000fe2000001003e */
[----:B------:R-:W-:Y:S01]  /*1100*/  FADD.FTZ R33, -R33, R70 ;  /* 0x0000004621217221 */ /* 0x000fe20000010100 */
[C-C-:B------:R-:W-:Y:S01]  /*1110*/  FFMA.FTZ R65, R61.reuse, R65, R62.reuse ;  /* 0x000000413d417223 */ /* 0x140fe2000001003e */
[----:B------:R-:W-:Y:S01]  /*1120*/  FADD.FTZ R68, -R68, R67 ;  /* 0x0000004344447221 */ /* 0x000fe20000010100 */
[----:B------:R-:W-:Y:S01]  /*1130*/  FFMA.FTZ R37, R61, R37, R62 ;  /* 0x000000253d257223 */ /* 0x000fe2000001003e */
[----:B------:R-:W-:Y:S01]  /*1140*/  FFMA.FTZ R33, R53, R33, R16 ;  /* 0x0000002135217223 */ /* 0x000fe20000010010 */
[C-C-:B------:R-:W-:Y:S01]  /*1150*/  FFMA.FTZ R25, R61.reuse, R38, R62.reuse ;  /* 0x000000263d197223 */ /* 0x140fe2000001003e */
[C-C-:B------:R-:W-:Y:S01]  /*1160*/  FFMA.FTZ R24, R61.reuse, R39, R62.reuse ;  /* 0x000000273d187223 */ /* 0x140fe2000001003e */
[----:B------:R-:W-:Y:S01]  /*1170*/  FFMA.FTZ R61, R61, R58, R62 ;  /* 0x0000003a3d3d7223 */ /* 0x000fe2000001003e */
[----:B------:R-:W-:Y:S01]  /*1180*/  FMUL.FTZ R33, R33, R54 ;  /* 0x0000003621217220 */ /* 0x000fe20000410000 */
[----:B0-----:R-:W-:Y:S01]  /*1190*/  FFMA.FTZ R21, R53, R68, R17 ;  /* 0x0000004435157223 */ /* 0x001fe20000010011 */
[----:B------:R-:W-:Y:S01]  /*11a0*/  FADD.FTZ R66, -R66, R59 ;  /* 0x0000003b42427221 */ /* 0x000fe20000010100 */
[----:B------:R-:W-:Y:S01]  /*11b0*/  FADD.FTZ R60, -R65, R60 ;  /* 0x0000003c413c7221 */ /* 0x000fe20000010100 */
[----:B------:R-:W-:Y:S01]  /*11c0*/  FADD.FTZ R37, -R37, R34 ;  /* 0x0000002225257221 */ /* 0x000fe20000010100 */
[----:B------:R-:W-:Y:S01]  /*11d0*/  FADD.FTZ R32, -R25, R32 ;  /* 0x0000002019207221 */ /* 0x000fe20000010100 */
[----:B------:R-:W-:Y:S01]  /*11e0*/  FADD.FTZ R35, -R24, R35 ;  /* 0x0000002318237221 */ /* 0x000fe20000010100 */
[----:B------:R-:W-:Y:S01]  /*11f0*/  FADD.FTZ R36, -R61, R36 ;  /* 0x000000243d247221 */ /* 0x000fe20000010100 */
[----:B------:R-:W-:Y:S01]  /*1200*/  FMUL.FTZ R20, R33, UR4 ;  /* 0x0000000421147c20 */ /* 0x000fe20008410000 */
        /* <DEDUP_REMOVED lines=9> */
[-C--:B------:R-:W-:Y:S01]  /*12a0*/  FMUL.FTZ R27, R27, R54.reuse ;  /* 0x000000361b1b7220 */ /* 0x080fe20000410000 */
[-C--:B------:R-:W-:Y:S01]  /*12b0*/  FMUL.FTZ R37, R37, R54.reuse ;  /* 0x0000003625257220 */ /* 0x080fe20000410000 */
[-C--:B------:R-:W-:Y:S01]  /*12c0*/  FMUL.FTZ R33, R33, R54.reuse ;  /* 0x0000003621217220 */ /* 0x080fe20000410000 */
[-C--:B------:R-:W-:Y:S01]  /*12d0*/  FMUL.FTZ R35, R35, R54.reuse ;  /* 0x0000003623237220 */ /* 0x080fe20000410000 */
[----:B------:R-:W-:Y:S01]  /*12e0*/  LOP3.LUT P6, RZ, R57, 0xff, RZ, 0xc0, !PT ;  /* 0x000000ff39ff7812 */ /* 0x000fe200078cc0ff */
[----:B------:R-:W-:Y:S01]  /*12f0*/  FMUL.FTZ R54, R53, R54 ;  /* 0x0000003635367220 */ /* 0x000fe20000410000 */
[C---:B------:R-:W-:Y:S01]  /*1300*/  LOP3.LUT P1, RZ, R57.reuse, 0xff00, RZ, 0xc0, !PT ;  /* 0x0000ff0039ff7812 */ /* 0x040fe2000782c0ff */
[----:B-1----:R-:W-:Y:S01]  /*1310*/  IMAD.WIDE.U32 R52, R52, 0x10, R22 ;  /* 0x0000001034347825 */ /* 0x002fe200078e0016 */
[----:B------:R-:W-:-:S03]  /*1320*/  LOP3.LUT P2, RZ, R57, 0xff0000, RZ, 0xc0, !PT ;  /* 0x00ff000039ff7812 */ /* 0x000fc6000784c0ff */
[----:B------:R-:W-:Y:S01]  /*1330*/  FMUL.FTZ R24, R37, UR4 ;  /* 0x0000000425187c20 */ /* 0x000fe20008410000 */
[----:B------:R-:W-:Y:S01]  /*1340*/  ISETP.GE.U32.AND P3, PT, R57, 0x1000000, PT ;  /* 0x010000003900780c */ /* 0x000fe20003f66070 */
[----:B------:R-:W-:-:S04]  /*1350*/  IMAD.WIDE.U32 R56, R56, 0x10, R22 ;  /* 0x0000001038387825 */ /* 0x000fc800078e0016 */
[----:B------:R-:W-:Y:S01]  /*1360*/  FMUL.FTZ R22, R25, UR4 ;  /* 0x0000000419167c20 */ /* 0x000fe20008410000 */
[----:B------:R-:W-:Y:S01]  /*1370*/  FMUL.FTZ R23, R27, UR4 ;  /* 0x000000041b177c20 */ /* 0x000fe20008410000 */
[----:B------:R-:W-:Y:S01]  /*1380*/  SEL R20, R20, RZ, P6 ;  /* 0x000000ff14147207 */ /* 0x000fe20003000000 */
[----:B------:R-:W-:Y:S01]  /*1390*/  FMUL.FTZ R25, R33, UR4 ;  /* 0x0000000421197c20 */ /* 0x000fe20008410000 */
[----:B------:R-:W-:Y:S01]  /*13a0*/  SEL R21, R21, RZ, P1 ;  /* 0x000000ff15157207 */ /* 0x000fe20000800000 */
[----:B------:R-:W-:Y:S01]  /*13b0*/  FMUL.FTZ R26, R35, UR4 ;  /* 0x00000004231a7c20 */ /* 0x000fe20008410000 */
[----:B------:R-:W-:Y:S01]  /*13c0*/  FMUL.FTZ R27, R54, UR4 ;  /* 0x00000004361b7c20 */ /* 0x000fe20008410000 */
[C---:B------:R-:W-:Y:S02]  /*13d0*/  LOP3.LUT P4, RZ, R55.reuse, 0xff, RZ, 0xc0, !PT ;  /* 0x000000ff37ff7812 */ /* 0x040fe4000788c0ff */
[C---:B------:R-:W-:Y:S02]  /*13e0*/  LOP3.LUT P5, RZ, R55.reuse, 0xff00, RZ, 0xc0, !PT ;  /* 0x0000ff0037ff7812 */ /* 0x040fe400078ac0ff */
[----:B------:R-:W-:-:S02]  /*13f0*/  LOP3.LUT P6, RZ, R55, 0xff0000, RZ, 0xc0, !PT ;  /* 0x00ff000037ff7812 */ /* 0x000fc400078cc0ff */
[----:B------:R-:W-:Y:S02]  /*1400*/  ISETP.GE.U32.AND P1, PT, R55, 0x1000000, PT ;  /* 0x010000003700780c */ /* 0x000fe40003f26070 */
[----:B------:R-:W-:Y:S02]  /*1410*/  SEL R22, R22, RZ, P2 ;  /* 0x000000ff16167207 */ /* 0x000fe40001000000 */
[----:B------:R-:W-:Y:S02]  /*1420*/  SEL R23, R23, RZ, P3 ;  /* 0x000000ff17177207 */ /* 0x000fe40001800000 */
[----:B------:R-:W-:Y:S02]  /*1430*/  SEL R24, R24, RZ, P4 ;  /* 0x000000ff18187207 */ /* 0x000fe40002000000 */
[----:B------:R-:W-:Y:S01]  /*1440*/  SEL R25, R25, RZ, P5 ;  /* 0x000000ff19197207 */ /* 0x000fe20002800000 */
[----:B------:R2:W-:Y:S01]  /*1450*/  STG.E.128 desc[UR6][R56.64], R20 ;  /* 0x0000001438007986 */ /* 0x0005e2000c101d06 */
[----:B------:R-:W-:-:S02]  /*1460*/  SEL R26, R26, RZ, P6 ;  /* 0x000000ff1a1a7207 */ /* 0x000fc40003000000 */
[----:B------:R-:W-:-:S05]  /*1470*/  SEL R27, R27, RZ, P1 ;  /* 0x000000ff1b1b7207 */ /* 0x000fca0000800000 */
[----:B------:R2:W-:Y:S01]  /*1480*/  STG.E.128 desc[UR6][R52.64], R24 ;  /* 0x0000001834007986 */ /* 0x0005e2000c101d06 */
[----:B------:R-:W-:Y:S05]  /*1490*/  BRA `(.L_x_5195) ;  /* 0x0000000c00107947 */ /* 0x000fea0003800000 */
.L_x_5194:
[----:B------:R-:W1:Y:S01]  /*14a0*/  LDC.64 R22, c[0x0][0x478] ;  /* 0x00011e00ff167b82 */ /* 0x000e620000000a00 */
[C-C-:B------:R-:W-:Y:S01]  /*14b0*/  FFMA.FTZ R33, R61.reuse, R33, R62.reuse ;  /* 0x000000213d217223 */ /* 0x140fe2000001003e */
[C-C-:B------:R-:W-:Y:S01]  /*14c0*/  FFMA.FTZ R68, R61.reuse, R68, R62.reuse ;  /* 0x000000443d447223 */ /* 0x140fe2000001003e */
[C-C-:B------:R-:W-:Y:S01]  /*14d0*/  FFMA.FTZ R66, R61.reuse, R66, R62.reuse ;  /* 0x000000423d427223 */ /* 0x140fe2000001003e */
[C-C-:B------:R-:W-:Y:S01]  /*14e0*/  FFMA.FTZ R65, R61.reuse, R65, R62.reuse ;  /* 0x000000413d417223 */ /* 0x140fe2000001003e */
[----:B------:R-:W-:Y:S01]  /*14f0*/  FFMA.FTZ R37, R61, R37, R62 ;  /* 0x000000253d257223 */ /* 0x000fe2000001003e */
[----:B0-----:R-:W-:Y:S01]  /*1500*/  FADD.FTZ R20, -R33, R70 ;  /* 0x0000004621147221 */ /* 0x001fe20000010100 */
[C-C-:B------:R-:W-:Y:S01]  /*1510*/  FFMA.FTZ R31, R61.reuse, R38, R62.reuse ;  /* 0x000000263d1f7223 */ /* 0x140fe2000001003e */
[----:B------:R-:W0:Y:S01]  /*1520*/  LDC.64 R26, c[0x0][0x468] ;  /* 0x00011a00ff1a7b82 */ /* 0x000e220000000a00 */
[C-C-:B------:R-:W-:Y:S01]  /*1530*/  FFMA.FTZ R28, R61.reuse, R39, R62.reuse ;  /* 0x000000273d1c7223 */ /* 0x140fe2000001003e */
[----:B------:R-:W-:Y:S01]  /*1540*/  FADD.FTZ R68, -R68, R67 ;  /* 0x0000004344447221 */ /* 0x000fe20000010100 */
[----:B------:R-:W-:Y:S01]  /*1550*/  FFMA.FTZ R61, R61, R58, R62 ;  /* 0x0000003a3d3d7223 */ /* 0x000fe2000001003e */
[----:B------:R-:W-:Y:S01]  /*1560*/  FADD.FTZ R66, -R66, R59 ;  /* 0x0000003b42427221 */ /* 0x000fe20000010100 */
[----:B------:R-:W-:Y:S01]  /*1570*/  FADD.FTZ R60, -R65, R60 ;  /* 0x0000003c413c7221 */ /* 0x000fe20000010100 */
[----:B------:R-:W-:Y:S01]  /*1580*/  FADD.FTZ R29, -R37, R34 ;  /* 0x00000022251d7221 */ /* 0x000fe20000010100 */
[C---:B------:R-:W-:Y:S01]  /*1590*/  FFMA.FTZ R20, R53.reuse, R20, R16 ;  /* 0x0000001435147223 */ /* 0x040fe20000010010 */
[----:B------:R-:W-:Y:S01]  /*15a0*/  FFMA.FTZ R21, R53, R68, R17 ;  /* 0x0000004435157223 */ /* 0x000fe20000010011 */
[----:B------:R-:W-:Y:S01]  /*15b0*/  FADD.FTZ R32, -R31, R32 ;  /* 0x000000201f207221 */ /* 0x000fe20000010100 */
[----:B------:R-:W-:Y:S01]  /*15c0*/  FADD.FTZ R35, -R28, R35 ;  /* 0x000000231c237221 */ /* 0x000fe20000010100 */
[----:B------:R-:W-:Y:S01]  /*15d0*/  FADD.FTZ R34, -R61, R36 ;  /* 0x000000243d227221 */ /* 0x000fe20000010100 */
[----:B------:R-:W-:Y:S01]  /*15e0*/  FFMA.FTZ R28, R53, R29, R12 ;  /* 0x0000001d351c7223 */ /* 0x000fe2000001000c */
[-C--:B------:R-:W-:Y:S01]  /*15f0*/  FMUL.FTZ R24, R20, R54.reuse ;  /* 0x0000003614187220 */ /* 0x080fe20000410000 */
[----:B------:R-:W-:Y:S01]  /*1600*/  FMUL.FTZ R25, R21, R54 ;  /* 0x0000003615197220 */ /* 0x000fe20000410000 */
[----:B------:R-:W-:Y:S01]  /*1610*/  FFMA.FTZ R29, R53, R32, R13 ;  /* 0x00000020351d7223 */ /* 0x000fe2000001000d */
[----:B-1----:R-:W-:-:S04]  /*1620*/  IMAD.WIDE.U32 R36, R56, 0x10, R22 ;  /* 0x0000001038247825 */ /* 0x002fc800078e0016 */
[----:B------:R-:W-:Y:S01]  /*1630*/  FFMA.FTZ R30, R53, R35, R14 ;  /* 0x00000023351e7223 */ /* 0x000fe2000001000e */
[----:B------:R-:W-:Y:S01]  /*1640*/  LOP3.LUT P6, RZ, R57, 0xff, RZ, 0xc0, !PT ;  /* 0x000000ff39ff7812 */ /* 0x000fe200078cc0ff */
[----:B------:R-:W-:Y:S01]  /*1650*/  FFMA.FTZ R31, R53, R34, R15 ;  /* 0x00000022351f7223 */ /* 0x000fe2000001000f */
[----:B------:R-:W-:-:S04]  /*1660*/  IMAD.WIDE.U32 R38, R52, 0x10, R22 ;  /* 0x0000001034267825 */ /* 0x000fc800078e0016 */
[C---:B------:R-:W-:Y:S01]  /*1670*/  FFMA.FTZ R22, R53.reuse, R66, R18 ;  /* 0x0000004235167223 */ /* 0x040fe20000010012 */
[----:B------:R-:W-:Y:S01]  /*1680*/  FFMA.FTZ R23, R53, R60, R19 ;  /* 0x0000003c35177223 */ /* 0x000fe20000010013 */
[C---:B------:R-:W-:Y:S01]  /*1690*/  LOP3.LUT P1, RZ, R57.reuse, 0xff00, RZ, 0xc0, !PT ;  /* 0x0000ff0039ff7812 */ /* 0x040fe2000782c0ff */
[----:B0-----:R-:W-:Y:S01]  /*16a0*/  IMAD.WIDE.U32 R58, R52, 0x10, R26 ;  /* 0x00000010343a7825 */ /* 0x001fe200078e001a */
[----:B------:R-:W-:-:S03]  /*16b0*/  LOP3.LUT P2, RZ, R57, 0xff0000, RZ, 0xc0, !PT ;  /* 0x00ff000039ff7812 */ /* 0x000fc6000784c0ff */
[----:B------:R-:W-:Y:S01]  /*16c0*/  FMUL.FTZ R24, R24, UR4 ;  /* 0x0000000418187c20 */ /* 0x000fe20008410000 */
[----:B------:R-:W-:Y:S01]  /*16d0*/  ISETP.GE.U32.AND P3, PT, R57, 0x1000000, PT ;  /* 0x010000003900780c */ /* 0x000fe20003f66070 */
[----:B------:R-:W-:-:S04]  /*16e0*/  IMAD.WIDE.U32 R56, R56, 0x10, R26 ;  /* 0x0000001038387825 */ /* 0x000fc800078e001a */
[-C--:B------:R-:W-:Y:S01]  /*16f0*/  FMUL.FTZ R26, R22, R54.reuse ;  /* 0x00000036161a7220 */ /* 0x080fe20000410000 */
[-C--:B------:R-:W-:Y:S01]  /*1700*/  FMUL.FTZ R27, R23, R54.reuse ;  /* 0x00000036171b7220 */ /* 0x080fe20000410000 */
[----:B------:R-:W-:Y:S01]  /*1710*/  FMUL.FTZ R25, R25, UR4 ;  /* 0x0000000419197c20 */ /* 0x000fe20008410000 */
[-C--:B------:R-:W-:Y:S01]  /*1720*/  FMUL.FTZ R32, R28, R54.reuse ;  /* 0x000000361c207220 */ /* 0x080fe20000410000 */
[-C--:B------:R-:W-:Y:S01]  /*1730*/  FMUL.FTZ R33, R29, R54.reuse ;  /* 0x000000361d217220 */ /* 0x080fe20000410000 */
[-C--:B------:R-:W-:Y:S01]  /*1740*/  FMUL.FTZ R34, R30, R54.reuse ;  /* 0x000000361e227220 */ /* 0x080fe20000410000 */
[----:B------:R-:W-:Y:S01]  /*1750*/  FMUL.FTZ R54, R31, R54 ;  /* 0x000000361f367220 */ /* 0x000fe20000410000 */
[----:B------:R-:W-:Y:S01]  /*1760*/  FMUL.FTZ R26, R26, UR4 ;  /* 0x000000041a1a7c20 */ /* 0x000fe20008410000 */
[----:B------:R-:W-:Y:S01]  /*1770*/  FMUL.FTZ R27, R27, UR4 ;  /* 0x000000041b1b7c20 */ /* 0x000fe20008410000 */
[----:B------:R-:W-:Y:S01]  /*1780*/  SEL R24, R24, RZ, P6 ;  /* 0x000000ff18187207 */ /* 0x000fe20003000000 */
[----:B------:R-:W-:Y:S01]  /*1790*/  FMUL.FTZ R32, R32, UR4 ;  /* 0x0000000420207c20 */ /* 0x000fe20008410000 */
[----:B------:R-:W-:Y:S01]  /*17a0*/  SEL R25, R25, RZ, P1 ;  /* 0x000000ff19197207 */ /* 0x000fe20000800000 */
[----:B------:R-:W-:Y:S01]  /*17b0*/  FMUL.FTZ R33, R33, UR4 ;  /* 0x0000000421217c20 */ /* 0x000fe20008410000 */
[----:B------:R-:W-:Y:S01]  /*17c0*/  FMUL.FTZ R34, R34, UR4 ;  /* 0x0000000422227c20 */ /* 0x000fe20008410000 */
[----:B------:R-:W-:Y:S01]  /*17d0*/  FMUL.FTZ R35, R54, UR4 ;  /* 0x0000000436237c20 */ /* 0x000fe20008410000 */
[C---:B------:R-:W-:Y:S01]  /*17e0*/  LOP3.LUT P4, RZ, R55.reuse, 0xff, RZ, 0xc0, !PT ;  /* 0x000000ff37ff7812 */ /* 0x040fe2000788c0ff */
[----:B------:R1:W-:Y:S01]  /*17f0*/  STG.E.128 desc[UR6][R36.64], R20 ;  /* 0x0000001424007986 */ /* 0x0003e2000c101d06 */
[----:B------:R-:W-:-:S02]  /*1800*/  LOP3.LUT P5, RZ, R55, 0xff00, RZ, 0xc0, !PT ;  /* 0x0000ff0037ff7812 */ /* 0x000fc400078ac0ff */
[C---:B------:R-:W-:Y:S02]  /*1810*/  LOP3.LUT P6, RZ, R55.reuse, 0xff0000, RZ, 0xc0, !PT ;  /* 0x00ff000037ff7812 */ /* 0x040fe400078cc0ff */
[----:B------:R-:W-:Y:S02]  /*1820*/  ISETP.GE.U32.AND P1, PT, R55, 0x1000000, PT ;  /* 0x010000003700780c */ /* 0x000fe40003f26070 */
[----:B------:R-:W-:Y:S02]  /*1830*/  SEL R26, R26, RZ, P2 ;  /* 0x000000ff1a1a7207 */ /* 0x000fe40001000000 */
[----:B------:R-:W-:Y:S02]  /*1840*/  SEL R27, R27, RZ, P3 ;  /* 0x000000ff1b1b7207 */ /* 0x000fe40001800000 */
[----:B------:R-:W-:Y:S02]  /*1850*/  SEL R32, R32, RZ, P4 ;  /* 0x000000ff20207207 */ /* 0x000fe40002000000 */
[----:B------:R-:W-:Y:S01]  /*1860*/  SEL R33, R33, RZ, P5 ;  /* 0x000000ff21217207 */ /* 0x000fe20002800000 */
[----:B------:R1:W-:Y:S01]  /*1870*/  STG.E.128 desc[UR6][R56.64], R24 ;  /* 0x0000001838007986 */ /* 0x0003e2000c101d06 */
[----:B------:R-:W-:-:S02]  /*1880*/  SEL R34, R34, RZ, P6 ;  /* 0x000000ff22227207 */ /* 0x000fc40003000000 */
[----:B------:R-:W-:Y:S01]  /*1890*/  SEL R35, R35, RZ, P1 ;  /* 0x000000ff23237207 */ /* 0x000fe20000800000 */
[----:B------:R1:W-:Y:S04]  /*18a0*/  STG.E.128 desc[UR6][R38.64], R28 ;  /* 0x0000001c26007986 */ /* 0x0003e8000c101d06 */
[----:B------:R1:W-:Y:S01]  /*18b0*/  STG.E.128 desc[UR6][R58.64], R32 ;  /* 0x000000203a007986 */ /* 0x0003e2000c101d06 */
[----:B------:R-:W-:Y:S05]  /*18c0*/  BRA `(.L_x_5195) ;  /* 0x0000000800047947 */ /* 0x000fea0003800000 */
.L_x_5193:
        /* <DEDUP_REMOVED lines=20> */
[----:B------:R-:W-:Y:S01]  /*1a10*/  LOP3.LUT P2, RZ, R57, 0xff, RZ, 0xc0, !PT ;  /* 0x000000ff39ff7812 */ /* 0x000fe2000784c0ff */
[----:B------:R-:W-:Y:S01]  /*1a20*/  FMUL.FTZ R23, R23, UR4 ;  /* 0x0000000417177c20 */ /* 0x000fe20008410000 */
[----:B------:R-:W-:Y:S01]  /*1a30*/  LOP3.LUT P3, RZ, R57, 0xff00, RZ, 0xc0, !PT ;  /* 0x0000ff0039ff7812 */ /* 0x000fe2000786c0ff */
[----:B------:R-:W-:Y:S01]  /*1a40*/  FMUL.FTZ R25, R25, UR4 ;  /* 0x0000000419197c20 */ /* 0x000fe20008410000 */
[----:B------:R-:W-:Y:S01]  /*1a50*/  FMUL.FTZ R27, R27, UR4 ;  /* 0x000000041b1b7c20 */ /* 0x000fe20008410000 */
[----:B------:R-:W-:-:S02]  /*1a60*/  LOP3.LUT P4, RZ, R57, 0xff0000, RZ, 0xc0, !PT ;  /* 0x00ff000039ff7812 */ /* 0x000fc4000788c0ff */
[----:B------:R-:W-:Y:S02]  /*1a70*/  ISETP.GE.U32.AND P5, PT, R57, 0x1000000, PT ;  /* 0x010000003900780c */ /* 0x000fe40003fa6070 */
[----:B------:R-:W-:Y:S02]  /*1a80*/  SEL R20, R21, RZ, P2 ;  /* 0x000000ff15147207 */ /* 0x000fe40001000000 */
[----:B------:R-:W-:Y:S02]  /*1a90*/  SEL R21, R23, RZ, P3 ;  /* 0x000000ff17157207 */ /* 0x000fe40001800000 */
[----:B------:R-:W-:Y:S02]  /*1aa0*/  SEL R22, R25, RZ, P4 ;  /* 0x000000ff19167207 */ /* 0x000fe40002000000 */
[----:B------:R-:W-:Y:S01]  /*1ab0*/  SEL R23, R27, RZ, P5 ;  /* 0x000000ff1b177207 */ /* 0x000fe20002800000 */
[----:B------:R-:W-:Y:S06]  /*1ac0*/  BRA `(.L_x_5197) ;  /* 0x0000000000707947 */ /* 0x000fec0003800000 */
.L_x_5196:
        /* <DEDUP_REMOVED lines=12> */
[-C--:B0-----:R-:W-:Y:S01]  /*1b90*/  FMUL.FTZ R20, R28, R54.reuse ;  /* 0x000000361c147220 */ /* 0x081fe20000410000 */
[-C--:B------:R-:W-:Y:S01]  /*1ba0*/  FMUL.FTZ R21, R29, R54.reuse ;  /* 0x000000361d157220 */ /* 0x080fe20000410000 */
[-C--:B------:R-:W-:Y:S01]  /*1bb0*/  FMUL.FTZ R22, R30, R54.reuse ;  /* 0x000000361e167220 */ /* 0x080fe20000410000 */
[----:B------:R-:W-:Y:S01]  /*1bc0*/  FMUL.FTZ R23, R31, R54 ;  /* 0x000000361f177220 */ /* 0x000fe20000410000 */
[----:B------:R-:W-:Y:S01]  /*1bd0*/  FMUL.FTZ R20, R20, UR4 ;  /* 0x0000000414147c20 */ /* 0x000fe20008410000 */
[----:B------:R-:W-:Y:S01]  /*1be0*/  FMUL.FTZ R21, R21, UR4 ;  /* 0x0000000415157c20 */ /* 0x000fe20008410000 */
[----:B------:R-:W-:Y:S01]  /*1bf0*/  FMUL.FTZ R22, R22, UR4 ;  /* 0x0000000416167c20 */ /* 0x000fe20008410000 */
[----:B------:R-:W-:Y:S01]  /*1c00*/  FMUL.FTZ R23, R23, UR4 ;  /* 0x0000000417177c20 */ /* 0x000fe20008410000 */
[----:B------:R-:W-:-:S02]  /*1c10*/  LOP3.LUT P2, RZ, R57, 0xff, RZ, 0xc0, !PT ;  /* 0x000000ff39ff7812 */ /* 0x000fc4000784c0ff */
[C---:B------:R-:W-:Y:S02]  /*1c20*/  LOP3.LUT P3, RZ, R57.reuse, 0xff00, RZ, 0xc0, !PT ;  /* 0x0000ff0039ff7812 */ /* 0x040fe4000786c0ff */
[C---:B------:R-:W-:Y:S02]  /*1c30*/  LOP3.LUT P4, RZ, R57.reuse, 0xff0000, RZ, 0xc0, !PT ;  /* 0x00ff000039ff7812 */ /* 0x040fe4000788c0ff */
[----:B------:R-:W-:Y:S02]  /*1c40*/  ISETP.GE.U32.AND P5, PT, R57, 0x1000000, PT ;  /* 0x010000003900780c */ /* 0x000fe40003fa6070 */
[----:B------:R-:W-:Y:S02]  /*1c50*/  SEL R20, R20, RZ, P2 ;  /* 0x000000ff14147207 */ /* 0x000fe40001000000 */
[----:B------:R-:W-:Y:S02]  /*1c60*/  SEL R21, R21, RZ, P3 ;  /* 0x000000ff15157207 */ /* 0x000fe40001800000 */
[----:B------:R-:W-:-:S02]  /*1c70*/  SEL R22, R22, RZ, P4 ;  /* 0x000000ff16167207 */ /* 0x000fc40002000000 */
[----:B------:R-:W-:-:S07]  /*1c80*/  SEL R23, R23, RZ, P5 ;  /* 0x000000ff17177207 */ /* 0x000fce0002800000 */
.L_x_5197:
[----:B------:R-:W0:Y:S08]  /*1c90*/  @P1 LDC.64 R26, c[0x0][0x478] ;  /* 0x00011e00ff1a1b82 */ /* 0x000e300000000a00 */
[----:B------:R-:W1:Y:S01]  /*1ca0*/  LDC.64 R24, c[0x0][0x468] ;  /* 0x00011a00ff187b82 */ /* 0x000e620000000a00 */
[----:B0-----:R-:W-:-:S05]  /*1cb0*/  @P1 IMAD.WIDE.U32 R26, R56, 0x10, R26 ;  /* 0x00000010381a1825 */ /* 0x001fca00078e001a */
[----:B------:R0:W-:Y:S01]  /*1cc0*/  @P1 STG.E.128 desc[UR6][R26.64], R28 ;  /* 0x0000001c1a001986 */ /* 0x0001e2000c101d06 */
[----:B-1----:R-:W-:-:S05]  /*1cd0*/  IMAD.WIDE.U32 R56, R56, 0x10, R24 ;  /* 0x0000001038387825 */ /* 0x002fca00078e0018 */
[----:B------:R0:W-:Y:S01]  /*1ce0*/  STG.E.128 desc[UR6][R56.64], R20 ;  /* 0x0000001438007986 */ /* 0x0001e2000c101d06 */
[----:B------:R-:W-:Y:S05]  /*1cf0*/  @!P1 BRA `(.L_x_5198) ;  /* 0x0000000000749947 */ /* 0x000fea0003800000 */
[C-C-:B------:R-:W-:Y:S01]  /*1d00*/  FFMA.FTZ R37, R61.reuse, R37, R62.reuse ;  /* 0x000000253d257223 */ /* 0x140fe2000001003e */
[C-C-:B0-----:R-:W-:Y:S01]  /*1d10*/  FFMA.FTZ R21, R61.reuse, R38, R62.reuse ;  /* 0x000000263d157223 */ /* 0x141fe2000001003e */
        /* <DEDUP_REMOVED lines=25> */
[----:B------:R-:W-:Y:S01]  /*1eb0*/  SEL R23, R54, RZ, P5 ;  /* 0x000000ff36177207 */ /* 0x000fe20002800000 */
[----:B------:R-:W-:Y:S06]  /*1ec0*/  BRA `(.L_x_5199) ;  /* 0x0000000000707947 */ /* 0x000fec0003800000 */
.L_x_5198:
        /* <DEDUP_REMOVED lines=27> */
[----:B------:R-:W-:-:S07]  /*2080*/  SEL R23, R53, RZ, P5 ;  /* 0x000000ff35177207 */ /* 0x000fce0002800000 */
.L_x_5199:
[----:B------:R-:W0:Y:S01]  /*2090*/  @P1 LDC.64 R26, c[0x0][0x478] ;  /* 0x00011e00ff1a1b82 */ /* 0x000e220000000a00 */
[----:B------:R-:W-:-:S04]  /*20a0*/  IMAD.WIDE.U32 R24, R52, 0x10, R24 ;  /* 0x0000001034187825 */ /* 0x000fc800078e0018 */
[----:B0-----:R-:W-:-:S05]  /*20b0*/  @P1 IMAD.WIDE.U32 R26, R52, 0x10, R26 ;  /* 0x00000010341a1825 */ /* 0x001fca00078e001a */
[----:B------:R0:W-:Y:S04]  /*20c0*/  @P1 STG.E.128 desc[UR6][R26.64], R28 ;  /* 0x0000001c1a001986 */ /* 0x0001e8000c101d06 */
[----:B------:R0:W-:Y:S02]  /*20d0*/  STG.E.128 desc[UR6][R24.64], R20 ;  /* 0x0000001418007986 */ /* 0x0001e4000c101d06 */
.L_x_5195:
[----:B012---:R-:W0:Y:S02]  /*20e0*/  LDC.64 R20, c[0x0][0x380] ;  /* 0x0000e000ff147b82 */ /* 0x007e240000000a00 */
[----:B0-----:R-:W-:-:S04]  /*20f0*/  LEA R51, R20, R51, 0x2 ;  /* 0x0000003314337211 */ /* 0x001fc800078e10ff */
[----:B------:R-:W-:-:S13]  /*2100*/  ISETP.GE.AND P1, PT, R51, R21, PT ;  /* 0x000000153300720c */ /* 0x000fda0003f26270 */
[----:B------:R-:W-:Y:S05]  /*2110*/  @!P1 BRA `(.L_x_5200) ;  /* 0xffffffe000849947 */ /* 0x000fea000383ffff */
[----:B------:R-:W-:Y:S05]  /*2120*/  BSYNC B1 ;  /* 0x0000000000017941 */ /* 0x000fea0003800000 */
.L_x_5189:
        /* <DEDUP_REMOVED lines=15> */
.L_x_5188:
[----:B------:R-:W-:Y:S05]  /*2220*/  BSYNC B0 ;  /* 0x0000000000007941 */ /* 0x000fea0003800000 */
.L_x_5187:
[----:B------:R-:W0:Y:S01]  /*2230*/  S2R R3, SR_CgaCtaId ;  /* 0x0000000000037919 */ /* 0x000e220000008800 */
[----:B------:R-:W-:Y:S01]  /*2240*/  SHF.L.U32 R0, R44, 0x4, RZ ;  /* 0x000000042c007819 */ /* 0x000fe200000006ff */
[----:B------:R-:W-:Y:S05]  /*2250*/  WARPSYNC.ALL ;  /* 0x0000000000007948 */ /* 0x000fea0003800000 */
[----:B------:R-:W-:Y:S01]  /*2260*/  SHF.R.U32.HI R9, RZ, 0x5, R44 ;  /* 0x00000005ff097819 */ /* 0x000fe2000001162c */
[----:B------:R-:W1:Y:S01]  /*2270*/  LDCU.128 UR20, c[0x0][0x440] ;  /* 0x00008800ff1477ac */ /* 0x000e620008000c00 */
[----:B------:R-:W-:Y:S02]  /*2280*/  MOV R2, 0x400 ;  /* 0x0000040000027802 */ /* 0x000fe40000000f00 */
[----:B------:R-:W-:-:S04]  /*2290*/  LOP3.LUT R0, R0, 0x1f0, RZ, 0xc0, !PT ;  /* 0x000001f000007812 */ /* 0x000fc800078ec0ff */
[----:B------:R-:W-:Y:S02]  /*22a0*/  LEA R0, R9, R0, 0xa ;  /* 0x0000000009007211 */ /* 0x000fe400078e50ff */
[----:B0-----:R-:W-:-:S04]  /*22b0*/  LEA R3, R3, R2, 0x18 ;  /* 0x0000000203037211 */ /* 0x001fc800078ec0ff */
[-C--:B------:R-:W-:Y:S02]  /*22c0*/  IADD3 R0, PT, PT, R0, R3.reuse, RZ ;  /* 0x0000000300007210 */ /* 0x080fe40007ffe0ff */
        /* <DEDUP_REMOVED lines=55> */
.L_x_5192:
[----:B------:R-:W-:Y:S01]  /*2640*/  HFMA2 R71, -RZ, RZ, 0, 5.9604644775390625e-08 ;  /* 0x00000001ff477431 */ /* 0x000fe200000001ff */
[----:B------:R-:W-:Y:S01]  /*2650*/  BSSY B2, `(.L_x_5201) ;  /* 0x0000006000027945 */ /* 0x000fe20003800000 */
[----:B------:R-:W-:Y:S02]  /*2660*/  MOV R72, 0x1f ;  /* 0x0000001f00487802 */ /* 0x000fe40000000f00 */
[----:B------:R-:W-:-:S07]  /*2670*/  MOV R61, 0xffffffff ;  /* 0xffffffff003d7802 */ /* 0x000fce0000000f00 */
[----:B------:R-:W-:Y:S05]  /*2680*/  WARPSYNC.COLLECTIVE R61, `(.L_x_5202) ;  /* 0x000000003d087348 */ /* 0x000fea0003c00000 */
[----:B------:R0:W1:Y:S02]  /*2690*/  SHFL.BFLY P3, R62, R64, R71, R72 ;  /* 0x0c000047403e7389 */ /* 0x0000640000060048 */
[----:B01----:R-:W-:Y:S05]  /*26a0*/  ENDCOLLECTIVE ;  /* 0x000000000000791b */ /* 0x003fea0003800000 */
.L_x_5202:
[----:B------:R-:W-:Y:S05]  /*26b0*/  BSYNC B2 ;  /* 0x0000000000027941 */ /* 0x000fea0003800000 */
.L_x_5201:
[----:B------:R-:W-:Y:S01]  /*26c0*/  MOV R21, R62 ;  /* 0x0000003e00157202 */ /* 0x000fe20000000f00 */
[----:B------:R-:W-:Y:S01]  /*26d0*/  HFMA2 R71, -RZ, RZ, 0, 5.9604644775390625e-08 ;  /* 0x00000001ff477431 */ /* 0x000fe200000001ff */
[----:B------:R-:W-:Y:S02]  /*26e0*/  MOV R72, 0x1f ;  /* 0x0000001f00487802 */ /* 0x000fe40000000f00 */
[----:B------:R-:W-:Y:S01]  /*26f0*/  MOV R61, 0xffffffff ;  /* 0xffffffff003d7802 */ /* 0x000fe20000000f00 */
[----:B------:R-:W-:Y:S01]  /*2700*/  FADD.FTZ R21, R21, R64 ;  /* 0x0000004015157221 */ /* 0x000fe20000010000 */
[----:B------:R-:W-:-:S07]  /*2710*/  MOV R64, R63 ;  /* 0x0000003f00407202 */ /* 0x000fce0000000f00 */
[----:B------:R-:W-:Y:S05]  /*2720*/  WARPSYNC.COLLECTIVE R61, `(.L_x_5203) ;  /* 0x000000003d087348 */ /* 0x000fea0003c00000 */
[----:B------:R0:W1:Y:S02]  /*2730*/  SHFL.BFLY P3, R62, R64, R71, R72 ;  /* 0x0c000047403e7389 */ /* 0x0000640000060048 */
[----:B01----:R-:W-:Y:S05]  /*2740*/  ENDCOLLECTIVE ;  /* 0x000000000000791b */ /* 0x003fea0003800000 */
.L_x_5203:
[----:B------:R-:W-:Y:S01]  /*2750*/  HFMA2 R71, -RZ, RZ, 0, 1.1920928955078125e-07 ;  /* 0x00000002ff477431 */ /* 0x000fe200000001ff */
[----:B------:R-:W-:Y:S02]  /*2760*/  MOV R64, R21 ;  /* 0x0000001500407202 */ /* 0x000fe40000000f00 */
[----:B------:R-:W-:-:S07]  /*2770*/  MOV R20, R62 ;  /* 0x0000003e00147202 */ /* 0x000fce0000000f00 */
[----:B------:R-:W-:Y:S05]  /*2780*/  WARPSYNC.COLLECTIVE R61, `(.L_x_5204) ;  /* 0x000000003d087348 */ /* 0x000fea0003c00000 */
[----:B------:R0:W1:Y:S02]  /*2790*/  SHFL.BFLY P3, R62, R64, R71, R72 ;  /* 0x0c000047403e7389 */ /* 0x0000640000060048 */
[----:B01----:R-:W-:Y:S05]  /*27a0*/  ENDCOLLECTIVE ;  /* 0x000000000000791b */ /* 0x003fea0003800000 */
.L_x_5204:
[----:B------:R-:W-:-:S05]  /*27b0*/  FADD.FTZ R22, R20, R63 ;  /* 0x0000003f14167221 */ /* 0x000fca0000010000 */
[----:B------:R-:W-:Y:S02]  /*27c0*/  MOV R64, R22 ;  /* 0x0000001600407202 */ /* 0x000fe40000000f00 */
[----:B------:R-:W-:-:S07]  /*27d0*/  MOV R20, R62 ;  /* 0x0000003e00147202 */ /* 0x000fce0000000f00 */
[----:B------:R-:W-:Y:S05]  /*27e0*/  WARPSYNC.COLLECTIVE R61, `(.L_x_5205) ;  /* 0x000000003d087348 */ /* 0x000fea0003c00000 */
[----:B------:R0:W1:Y:S02]  /*27f0*/  SHFL.BFLY P3, R62, R64, R71, R72 ;  /* 0x0c000047403e7389 */ /* 0x0000640000060048 */
[----:B01----:R-:W-:Y:S05]  /*2800*/  ENDCOLLECTIVE ;  /* 0x000000000000791b */ /* 0x003fea0003800000 */
.L_x_5205:
[----:B------:R-:W-:Y:S01]  /*2810*/  FADD.FTZ R24, R21, R20 ;  /* 0x0000001415187221 */ /* 0x000fe20000010000 */
[----:B------:R-:W-:-:S04]  /*2820*/  HFMA2 R71, -RZ, RZ, 0, 2.384185791015625e-07 ;  /* 0x00000004ff477431 */ /* 0x000fc800000001ff */
[----:B------:R-:W-:Y:S02]  /*2830*/  MOV R64, R24 ;  /* 0x0000001800407202 */ /* 0x000fe40000000f00 */
[----:B------:R-:W-:-:S07]  /*2840*/  MOV R23, R62 ;  /* 0x0000003e00177202 */ /* 0x000fce0000000f00 */
[----:B------:R-:W-:Y:S05]  /*2850*/  WARPSYNC.COLLECTIVE R61, `(.L_x_5206) ;  /* 0x000000003d087348 */ /* 0x000fea0003c00000 */
[----:B------:R0:W1:Y:S02]  /*2860*/  SHFL.BFLY P3, R62, R64, R71, R72 ;  /* 0x0c000047403e7389 */ /* 0x0000640000060048 */
[----:B01----:R-:W-:Y:S05]  /*2870*/  ENDCOLLECTIVE ;  /* 0x000000000000791b */ /* 0x003fea0003800000 */
.L_x_5206:
[----:B------:R-:W-:-:S05]  /*2880*/  FADD.FTZ R25, R22, R23 ;  /* 0x0000001716197221 */ /* 0x000fca0000010000 */
[----:B------:R-:W-:Y:S02]  /*2890*/  MOV R64, R25 ;  /* 0x0000001900407202 */ /* 0x000fe40000000f00 */
[----:B------:R-:W-:-:S07]  /*28a0*/  MOV R23, R62 ;  /* 0x0000003e00177202 */ /* 0x000fce0000000f00 */
[----:B------:R-:W-:Y:S05]  /*28b0*/  WARPSYNC.COLLECTIVE R61, `(.L_x_5207) ;  /* 0x000000003d087348 */ /* 0x000fea0003c00000 */
[----:B------:R0:W1:Y:S02]  /*28c0*/  SHFL.BFLY P3, R62, R64, R71, R72 ;  /* 0x0c000047403e7389 */ /* 0x0000640000060048 */
[----:B01----:R-:W-:Y:S05]  /*28d0*/  ENDCOLLECTIVE ;  /* 0x000000000000791b */ /* 0x003fea0003800000 */
.L_x_5207:
[----:B------:R-:W-:Y:S01]  /*28e0*/  FADD.FTZ R26, R24, R23 ;  /* 0x00000017181a7221 */ /* 0x000fe20000010000 */
[----:B------:R-:W-:-:S04]  /*28f0*/  HFMA2 R71, -RZ, RZ, 0, 4.76837158203125e-07 ;  /* 0x00000008ff477431 */ /* 0x000fc800000001ff */
[----:B------:R-:W-:Y:S02]  /*2900*/  MOV R64, R26 ;  /* 0x0000001a00407202 */ /* 0x000fe40000000f00 */
[----:B------:R-:W-:-:S07]  /*2910*/  MOV R20, R62 ;  /* 0x0000003e00147202 */ /* 0x000fce0000000f00 */
[----:B------:R-:W-:Y:S05]  /*2920*/  WARPSYNC.COLLECTIVE R61, `(.L_x_5208) ;  /* 0x000000003d087348 */ /* 0x000fea0003c00000 */
[----:B------:R0:W1:Y:S02]  /*2930*/  SHFL.BFLY P3, R62, R64, R71, R72 ;  /* 0x0c000047403e7389 */ /* 0x0000640000060048 */
[----:B01----:R-:W-:Y:S05]  /*2940*/  ENDCOLLECTIVE ;  /* 0x000000000000791b */ /* 0x003fea0003800000 */
.L_x_5208:
[----:B------:R-:W-:-:S05]  /*2950*/  FADD.FTZ R27, R25, R20 ;  /* 0x00000014191b7221 */ /* 0x000fca0000010000 */
[----:B------:R-:W-:Y:S02]  /*2960*/  MOV R64, R27 ;  /* 0x0000001b00407202 */ /* 0x000fe40000000f00 */
[----:B------:R-:W-:-:S07]  /*2970*/  MOV R23, R62 ;  /* 0x0000003e00177202 */ /* 0x000fce0000000f00 */
[----:B------:R-:W-:Y:S05]  /*2980*/  WARPSYNC.COLLECTIVE R61, `(.L_x_5209) ;  /* 0x000000003d087348 */ /* 0x000fea0003c00000 */
[----:B------:R0:W1:Y:S02]  /*2990*/  SHFL.BFLY P3, R62, R64, R71, R72 ;  /* 0x0c000047403e7389 */ /* 0x0000640000060048 */
[----:B01----:R-:W-:Y:S05]  /*29a0*/  ENDCOLLECTIVE ;  /* 0x000000000000791b */ /* 0x003fea0003800000 */
.L_x_5209:
[----:B------:R-:W-:Y:S01]  /*29b0*/  FADD.FTZ R20, R26, R23 ;  /* 0x000000171a147221 */ /* 0x000fe20000010000 */
[----:B------:R-:W-:-:S04]  /*29c0*/  HFMA2 R71, -RZ, RZ, 0, 9.5367431640625e-07 ;  /* 0x00000010ff477431 */ /* 0x000fc800000001ff */
[----:B------:R-:W-:Y:S01]  /*29d0*/  MOV R64, R20 ;  /* 0x0000001400407202 */ /* 0x000fe20000000f00 */
[----:B------:R-:W-:-:S07]  /*29e0*/  FADD.FTZ R21, R27, R62 ;  /* 0x0000003e1b157221 */ /* 0x000fce0000010000 */
[----:B------:R-:W-:Y:S05]  /*29f0*/  WARPSYNC.COLLECTIVE R61, `(.L_x_5210) ;  /* 0x000000003d087348 */ /* 0x000fea0003c00000 */
[----:B------:R0:W1:Y:S02]  /*2a00*/  SHFL.BFLY P3, R62, R64, R71, R72 ;  /* 0x0c000047403e7389 */ /* 0x0000640000060048 */
[----:B01----:R-:W-:Y:S05]  /*2a10*/  ENDCOLLECTIVE ;  /* 0x000000000000791b */ /* 0x003fea0003800000 */
.L_x_5210:
[----:B------:R-:W-:Y:S02]  /*2a20*/  MOV R64, R21 ;  /* 0x0000001500407202 */ /* 0x000fe40000000f00 */
[----:B------:R-:W-:-:S07]  /*2a30*/  MOV R23, R62 ;  /* 0x0000003e00177202 */ /* 0x000fce0000000f00 */
[----:B------:R-:W-:Y:S05]  /*2a40*/  WARPSYNC.COLLECTIVE R61, `(.L_x_5211) ;  /* 0x000000003d087348 */ /* 0x000fea0003c00000 */
[----:B------:R0:W1:Y:S02]  /*2a50*/  SHFL.BFLY P3, R62, R64, R71, R72 ;  /* 0x0c000047403e7389 */ /* 0x0000640000060048 */
[----:B01----:R-:W-:Y:S05]  /*2a60*/  ENDCOLLECTIVE ;  /* 0x000000000000791b */ /* 0x003fea0003800000 */
.L_x_5211:
[----:B------:R-:W-:Y:S01]  /*2a70*/  MOV R22, R62 ;  /* 0x0000003e00167202 */ /* 0x000fe20000000f00 */
[----:B------:R-:W-:Y:S06]  /*2a80*/  BRA `(.L_x_5212) ;  /* 0xffffffe400687947 */ /* 0x000fec000383ffff */
.L_x_5213:
        /* <DEDUP_REMOVED lines=15> */
.L_x_6505:


//--------------------- .text._ZN10layer_norm22ln_bwd_finalize_kernelINS_22Kernel_traits_finalizeILj256E6__halfffffjLb0ELj1024ELj4ENS_18Kernel_traits_baseILj256ES2_ffffjLj1024EEEEELb0ELb0EEEvNS_9BwdParamsE --------------------------
	.section	.text._ZN10layer_norm22ln_bwd_finalize_kernelINS_22Kernel_traits_finalizeILj256E6__halfffffjLb0ELj1024ELj4ENS_18Kernel_traits_baseILj256ES2_ffffjLj1024EEEEELb0ELb0EEEvNS_9BwdParamsE,"ax",@progbits
	.align	128
        .global         _ZN10layer_norm22ln_bwd_finalize_kernelINS_22Kernel_traits_finalizeILj256E6__halfffffjLb0ELj1024ELj4ENS_18Kernel_traits_baseILj256ES2_ffffjLj1024EEEEELb0ELb0EEEvNS_9BwdParamsE
        .type           _ZN10layer_norm22ln_bwd_finalize_kernelINS_22Kernel_traits_finalizeILj256E6__halfffffjLb0ELj1024ELj4ENS_18Kernel_traits_baseILj256ES2_ffffjLj1024EEEEELb0ELb0EEEvNS_9BwdParamsE,@function
        .size           _ZN10layer_norm22ln_bwd_finalize_kernelINS_22Kernel_traits_finalizeILj256E6__halfffffjLb0ELj1024ELj4ENS_18Kernel_traits_baseILj256ES2_ffffjLj1024EEEEELb0ELb0EEEvNS_9BwdParamsE,(.L_x_6506 - _ZN10layer_norm22ln_bwd_finalize_kernelINS_22Kernel_traits_finalizeILj256E6__halfffffjLb0ELj1024ELj4ENS_18Kernel_traits_baseILj256ES2_ffffjLj1024EEEEELb0ELb0EEEvNS_9BwdParamsE)
        .other          _ZN10layer_norm22ln_bwd_finalize_kernelINS_22Kernel_traits_finalizeILj256E6__halfffffjLb0ELj1024ELj4ENS_18Kernel_traits_baseILj256ES2_ffffjLj1024EEEEELb0ELb0EEEvNS_9BwdParamsE,@"STO_CUDA_ENTRY STV_DEFAULT"
_ZN10layer_norm22ln_bwd_finalize_kernelINS_22Kernel_traits_finalizeILj256E6__halfffffjLb0ELj1024ELj4ENS_18Kernel_traits_baseILj256ES2_ffffjLj1024EEEEELb0ELb0EEEvNS_9BwdParamsE:
.text._ZN10layer_norm22ln_bwd_finalize_kernelINS_22Kernel_traits_finalizeILj256E6__halfffffjLb0ELj1024ELj4ENS_18Kernel_traits_baseILj256ES2_ffffjLj1024EEEEELb0ELb0EEEvNS_9BwdParamsE:
        /* <DEDUP_REMOVED lines=78> */
.L_x_5218:
        /* <DEDUP_REMOVED lines=118> */
.L_x_5217:
[----:B------:R-:W-:Y:S05]  /*0c40*/  BSYNC.RECONVERGENT B1 ;  /* 0x0000000000017941 */ /* 0x000fea0003800200 */
.L_x_5216:
        /* <DEDUP_REMOVED lines=68> */
.L_x_5220:
[----:B------:R-:W-:Y:S05]  /*1090*/  BSYNC.RECONVERGENT B1 ;  /* 0x0000000000017941 */ /* 0x000fea0003800200 */
.L_x_5219:
        /* <DEDUP_REMOVED lines=37> */
.L_x_5222:
[----:B------:R-:W-:Y:S05]  /*12f0*/  BSYNC.RECONVERGENT B1 ;  /* 0x0000000000017941 */ /* 0x000fea0003800200 */
.L_x_5221:
[----:B------:R-:W-:Y:S05]  /*1300*/  @!P1 BRA `(.L_x_5215) ;  /* 0x00000000003c9947 */ /* 0x000fea0003800000 */
[----:B------:R-:W0:Y:S01]  /*1310*/  LDC.64 R8, c[0x0][0x440] ;  /* 0x00011000ff087b82 */ /* 0x000e220000000a00 */
[----:B------:R-:W-:Y:S01]  /*1320*/  IMAD R2, R2, R54, R7 ;  /* 0x0000003602027224 */ /* 0x000fe200078e0207 */
[----:B------:R-:W-:-:S04]  /*1330*/  IADD3 R0, PT, PT, -R0, RZ, RZ ;  /* 0x000000ff00007210 */ /* 0x000fc80007ffe1ff */
[----:B------:R-:W-:Y:S02]  /*1340*/  IADD3 R13, PT, PT, R57, R2, RZ ;  /* 0x00000002390d7210 */ /* 0x000fe40007ffe0ff */
[----:B------:R-:W1:Y:S05]  /*1350*/  LDC.64 R10, c[0x0][0x448] ;  /* 0x00011200ff0a7b82 */ /* 0x000e6a0000000a00 */
.L_x_5223:
        /* <DEDUP_REMOVED lines=10> */
.L_x_5215:
[----:B------:R-:W-:Y:S05]  /*1400*/  BSYNC.RECONVERGENT B0 ;  /* 0x0000000000007941 */ /* 0x000fea0003800200 */
.L_x_5214:
        /* <DEDUP_REMOVED lines=62> */
.L_x_5224:
        /* <DEDUP_REMOVED lines=9> */
.L_x_6506:


//--------------------- .text._ZN10layer_norm13ln_bwd_kernelINS_13Kernel_traitsI6__halfffffjLj256ELj1ELj4ELj1ELj16ENS_18Kernel_traits_baseILj256ES2_ffffjLj128EEEEELb1ELb0ELb1ELb0EEEvNS_9BwdParamsE --------------------------
	.section	.text._ZN10layer_norm13ln_bwd_kernelINS_13Kernel_traitsI6__halfffffjLj256ELj1ELj4ELj1ELj16ENS_18Kernel_traits_baseILj256ES2_ffffjLj128EEEEELb1ELb0ELb1ELb0EEEvNS_9BwdParamsE,"ax",@progbits
	.align	128
        .global         _ZN10layer_norm13ln_bwd_kernelINS_13Kernel_traitsI6__halfffffjLj256ELj1ELj4ELj1ELj16ENS_18Kernel_traits_baseILj256ES2_ffffjLj128EEEEELb1ELb0ELb1ELb0EEEvNS_9BwdParamsE
        .type           _ZN10layer_norm13ln_bwd_kernelINS_13Kernel_traitsI6__halfffffjLj256ELj1ELj4ELj1ELj16ENS_18Kernel_traits_baseILj256ES2_ffffjLj128EEEEELb1ELb0ELb1ELb0EEEvNS_9BwdParamsE,@function
        .size           _ZN10layer_norm13ln_bwd_kernelINS_13Kernel_traitsI6__halfffffjLj256ELj1ELj4ELj1ELj16ENS_18Kernel_traits_baseILj256ES2_ffffjLj128EEEEELb1ELb0ELb1ELb0EEEvNS_9BwdParamsE,(.L_x_6507 - _ZN10layer_norm13ln_bwd_kernelINS_13Kernel_traitsI6__halfffffjLj256ELj1ELj4ELj1ELj16ENS_18Kernel_traits_baseILj256ES2_ffffjLj128EEEEELb1ELb0ELb1ELb0EEEvNS_9BwdParamsE)
        .other          _ZN10layer_norm13ln_bwd_kernelINS_13Kernel_traitsI6__halfffffjLj256ELj1ELj4ELj1ELj16ENS_18Kernel_traits_baseILj256ES2_ffffjLj128EEEEELb1ELb0ELb1ELb0EEEvNS_9BwdParamsE,@"STO_CUDA_ENTRY STV_DEFAULT"
_ZN10layer_norm13ln_bwd_kernelINS_13Kernel_traitsI6__halfffffjLj256ELj1ELj4ELj1ELj16ENS_18Kernel_traits_baseILj256ES2_ffffjLj128EEEEELb1ELb0ELb1ELb0EEEvNS_9BwdParamsE:
.text._ZN10layer_norm13ln_bwd_kernelINS_13Kernel_traitsI6__halfffffjLj256ELj1ELj4ELj1ELj16ENS_18Kernel_traits_baseILj256ES2_ffffjLj128EEEEELb1ELb0ELb1ELb0EEEvNS_9BwdParamsE:
        /* <DEDUP_REMOVED lines=41> */
[----:B-----5:R-:W-:Y:S02]  /*0290*/  MOV R75, R8 ;  /* 0x00000008004b7202 */ /* 0x020fe40000000f00 */
[----:B------:R-:W-:Y:S02]  /*02a0*/  CS2R R28, SRZ ;  /* 0x00000000001c7805 */ /* 0x000fe4000001ff00 */
[----:B------:R-:W-:Y:S02]  /*02b0*/  SHF.R.U64 R0, R8, 0x10, R9 ;  /* 0x0000001008007819 */ /* 0x000fe40000001209 */
[----:B------:R-:W-:Y:S02]  /*02c0*/  CS2R R30, SRZ ;  /* 0x00000000001e7805 */ /* 0x000fe4000001ff00 */
[----:B------:R-:W-:Y:S02]  /*02d0*/  MOV R74, R9 ;  /* 0x00000009004a7202 */ /* 0x000fe40000000f00 */
[----:B------:R-:W-:-:S02]  /*02e0*/  CS2R R24, SRZ ;  /* 0x0000000000187805 */ /* 0x000fc4000001ff00 */
[----:B------:R-:W-:Y:S02]  /*02f0*/  PRMT R75, R0, 0x5410, R75 ;  /* 0x00005410004b7816 */ /* 0x000fe4000000004b */
[----:B------:R-:W-:Y:S02]  /*0300*/  CS2R R26, SRZ ;  /* 0x00000000001a7805 */ /* 0x000fe4000001ff00 */
[----:B------:R-:W-:Y:S02]  /*0310*/  SHF.R.U32.HI R2, RZ, 0x10, R9 ;  /* 0x00000010ff027819 */ /* 0x000fe40000011609 */
[----:B------:R-:W-:Y:S02]  /*0320*/  CS2R R20, SRZ ;  /* 0x0000000000147805 */ /* 0x000fe4000001ff00 */
[----:B------:R-:W-:Y:S02]  /*0330*/  SHF.R.U64 R76, R72, 0x10, R73 ;  /* 0x00000010484c7819 */ /* 0x000fe40000001249 */
[----:B------:R-:W-:-:S02]  /*0340*/  CS2R R22, SRZ ;  /* 0x0000000000167805 */ /* 0x000fc4000001ff00 */
[----:B------:R-:W-:Y:S02]  /*0350*/  SHF.R.U32.HI R0, RZ, 0x10, R73 ;  /* 0x00000010ff007819 */ /* 0x000fe40000011649 */
[----:B------:R-:W-:Y:S02]  /*0360*/  CS2R R16, SRZ ;  /* 0x0000000000107805 */ /* 0x000fe4000001ff00 */
[----:B------:R-:W-:Y:S02]  /*0370*/  PRMT R74, R2, 0x5410, R74 ;  /* 0x00005410024a7816 */ /* 0x000fe4000000004a */
[----:B------:R-:W-:Y:S02]  /*0380*/  CS2R R18, SRZ ;  /* 0x0000000000127805 */ /* 0x000fe4000001ff00 */
[----:B------:R-:W-:-:S07]  /*0390*/  PRMT R76, R0, 0x5410, R76 ;  /* 0x00005410004c7816 */ /* 0x000fce000000004c */
.L_x_5262:
[----:B0-----:R-:W0:Y:S08]  /*03a0*/  LDC.64 R6, c[0x0][0x3f8] ;  /* 0x0000fe00ff067b82 */ /* 0x001e300000000a00 */
[----:B------:R-:W1:Y:S08]  /*03b0*/  LDC.64 R46, c[0x0][0x3c8] ;  /* 0x0000f200ff2e7b82 */ /* 0x000e700000000a00 */
[----:B------:R-:W2:Y:S01]  /*03c0*/  LDC.64 R44, c[0x0][0x3f0] ;  /* 0x0000fc00ff2c7b82 */ /* 0x000ea20000000a00 */
[----:B0-----:R-:W-:-:S06]  /*03d0*/  IMAD.WIDE R6, R3, 0x4, R6 ;  /* 0x0000000403067825 */ /* 0x001fcc00078e0206 */
[----:B------:R-:W3:Y:S01]  /*03e0*/  LDG.E R7, desc[UR6][R6.64] ;  /* 0x0000000606077981 */ /* 0x000ee2000c1e1900 */
[----:B-1----:R-:W-:-:S05]  /*03f0*/  IMAD.WIDE R46, R3, 0x4, R46 ;  /* 0x00000004032e7825 */ /* 0x002fca00078e022e */
[----:B-----5:R-:W5:Y:S01]  /*0400*/  LDG.E R6, desc[UR6][R46.64] ;  /* 0x000000062e067981 */ /* 0x020f62000c1e1900 */
[----:B--2---:R-:W-:-:S05]  /*0410*/  IMAD.WIDE R44, R3, 0x4, R44 ;  /* 0x00000004032c7825 */ /* 0x004fca00078e022c */
[----:B------:R0:W5:Y:S02]  /*0420*/  LDG.E R63, desc[UR6][R44.64] ;  /* 0x000000062c3f7981 */ /* 0x000164000c1e1900 */
[----:B0-----:R-:W0:Y:S01]  /*0430*/  LDC.64 R44, c[0x0][0x3c0] ;  /* 0x0000f000ff2c7b82 */ /* 0x001e220000000a00 */
[----:B------:R-:W-:Y:S01]  /*0440*/  BSSY.RECONVERGENT B1, `(.L_x_5227) ;  /* 0x00000b1000017945 */ /* 0x000fe20003800200 */
[----:B---3--:R-:W-:-:S13]  /*0450*/  ISETP.GE.AND P1, PT, R7, 0x1, PT ;  /* 0x000000010700780c */ /* 0x008fda0003f26270 */
[----:B0-----:R-:W-:Y:S05]  /*0460*/  @!P1 BRA `(.L_x_5228) ;  /* 0x0000000400f89947 */ /* 0x001fea0003800000 */
[----:B------:R-:W-:Y:S01]  /*0470*/  IMAD.WIDE R44, R3, 0x4, R44 ;  /* 0x00000004032c7825 */ /* 0x000fe200078e022c */
[----:B-----5:R-:W-:Y:S01]  /*0480*/  ISETP.GE.AND P2, PT, R63, 0x1, PT ;  /* 0x000000013f00780c */ /* 0x020fe20003f46270 */
[----:B------:R-:W0:Y:S04]  /*0490*/  LDC.U8 R51, c[0x0][0x410] ;  /* 0x00010400ff337b82 */ /* 0x000e280000000000 */
[----:B------:R-:W2:Y:S01]  /*04a0*/  LDG.E R44, desc[UR6][R44.64] ;  /* 0x000000062c2c7981 */ /* 0x000ea2000c1e1900 */
[----:B------:R-:W-:Y:S01]  /*04b0*/  MOV R2, UR14 ;  /* 0x0000000e00027c02 */ /* 0x000fe20008000f00 */
[----:B------:R-:W-:Y:S01]  /*04c0*/  HFMA2 R66, -RZ, RZ, 0, 0 ;  /* 0x00000000ff427431 */ /* 0x000fe200000001ff */
[----:B------:R-:W-:Y:S01]  /*04d0*/  IADD3 R47, PT, PT, R7, -0x1, RZ ;  /* 0xffffffff072f7810 */ /* 0x000fe20007ffe0ff */
[----:B------:R-:W-:Y:S01]  /*04e0*/  BSSY.RECONVERGENT B2, `(.L_x_5229) ;  /* 0x0000046000027945 */ /* 0x000fe20003800200 */
[----:B------:R-:W-:Y:S01]  /*04f0*/  ISETP.GE.U32.AND P4, PT, R71, 0x20, PT ;  /* 0x000000204700780c */ /* 0x000fe20003f86070 */
[-C--:B------:R-:W-:Y:S01]  /*0500*/  IMAD R46, R3, R2.reuse, RZ ;  /* 0x00000002032e7224 */ /* 0x080fe200078e02ff */
[----:B------:R-:W-:Y:S01]  /*0510*/  ISETP.GE.U32.AND P3, PT, R71, 0x40, PT ;  /* 0x000000404700780c */ /* 0x000fe20003f66070 */
[----:B------:R-:W-:Y:S01]  /*0520*/  IMAD R48, R47, R2, RZ ;  /* 0x000000022f307224 */ /* 0x000fe200078e02ff */
[----:B------:R-:W-:-:S02]  /*0530*/  @P2 IADD3 R49, PT, PT, R63, -0x1, RZ ;  /* 0xffffffff3f312810 */ /* 0x000fc40007ffe0ff */
[----:B------:R-:W-:Y:S02]  /*0540*/  CS2R R68, SRZ ;  /* 0x0000000000447805 */ /* 0x000fe4000001ff00 */
[----:B------:R-:W-:Y:S01]  /*0550*/  SHF.R.S32.HI R47, RZ, 0x1f, R46 ;  /* 0x0000001fff2f7819 */ /* 0x000fe2000001142e */
[----:B------:R-:W-:-:S03]  /*0560*/  @P2 IMAD R49, R49, R2, RZ ;  /* 0x0000000231312224 */ /* 0x000fc600078e02ff */
[----:B------:R-:W-:Y:S02]  /*0570*/  LEA.HI R46, R47, R46, RZ, 0x2 ;  /* 0x0000002e2f2e7211 */ /* 0x000fe400078f10ff */
[----:B------:R-:W-:Y:S02]  /*0580*/  SHF.R.S32.HI R47, RZ, 0x1f, R48 ;  /* 0x0000001fff2f7819 */ /* 0x000fe40000011430 */
[----:B------:R-:W-:Y:S02]  /*0590*/  @P2 SHF.R.S32.HI R50, RZ, 0x1f, R49 ;  /* 0x0000001fff322819 */ /* 0x000fe40000011431 */
[----:B------:R-:W-:Y:S02]  /*05a0*/  LEA.HI R48, R47, R48, RZ, 0x2 ;  /* 0x000000302f307211 */ /* 0x000fe400078f10ff */
[----:B------:R-:W-:Y:S02]  /*05b0*/  @P2 LEA.HI R50, R50, R49, RZ, 0x2 ;  /* 0x0000003132322211 */ /* 0x000fe400078f10ff */
[----:B0-----:R-:W-:-:S02]  /*05c0*/  ISETP.NE.AND P0, PT, R51, RZ, PT ;  /* 0x000000ff3300720c */ /* 0x001fc40003f05270 */
[-C--:B------:R-:W-:Y:S02]  /*05d0*/  LEA.HI.SX32 R62, R46, R77.reuse, 0x1e ;  /* 0x0000004d2e3e7211 */ /* 0x080fe400078ff2ff */
[-C--:B------:R-:W-:Y:S02]  /*05e0*/  @P2 LEA.HI.SX32 R66, R50, R77.reuse, 0x1e ;  /* 0x0000004d32422211 */ /* 0x080fe400078ff2ff */
[----:B------:R-:W-:Y:S02]  /*05f0*/  LEA.HI.SX32 R67, R48, R77, 0x1e ;  /* 0x0000004d30437211 */ /* 0x000fe400078ff2ff */
[----:B------:R-:W-:Y:S02]  /*0600*/  MOV R65, R62 ;  /* 0x0000003e00417202 */ /* 0x000fe40000000f00 */
[----:B--2---:R-:W-:Y:S01]  /*0610*/  FSEL R64, R44, RZ, !P0 ;  /* 0x000000ff2c407208 */ /* 0x004fe20004000000 */
[----:B------:R-:W-:Y:S06]  /*0620*/  @!P4 BRA `(.L_x_5230) ;  /* 0x0000000000c4c947 */ /* 0x000fec0003800000 */
[----:B------:R-:W0:Y:S01]  /*0630*/  LDC.64 R44, c[0x0][0x3a8] ;  /* 0x0000ea00ff2c7b82 */ /* 0x000e220000000a00 */
[----:B------:R-:W-:-:S07]  /*0640*/  ISETP.NE.U32.AND P0, PT, RZ, UR10, PT ;  /* 0x0000000aff007c0c */ /* 0x000fce000bf05070 */
[----:B------:R-:W1:Y:S08]  /*0650*/  LDC.64 R48, c[0x0][0x428] ;  /* 0x00010a00ff307b82 */ /* 0x000e700000000a00 */
[----:B------:R-:W2:Y:S01]  /*0660*/  LDC.64 R68, c[0x0][0x3b0] ;  /* 0x0000ec00ff447b82 */ /* 0x000ea20000000a00 */
[----:B0-----:R-:W-:-:S06]  /*0670*/  IMAD.WIDE.U32 R44, R65, 0x10, R44 ;  /* 0x00000010412c7825 */ /* 0x001fcc00078e002c */
[----:B------:R-:W3:Y:S01]  /*0680*/  LDG.E.128 R44, desc[UR6][R44.64] ;  /* 0x000000062c2c7981 */ /* 0x000ee2000c1e1d00 */
[----:B------:R-:W-:Y:S01]  /*0690*/  ISETP.NE.AND.EX P0, PT, RZ, UR11, PT, P0 ;  /* 0x0000000bff007c0c */ /* 0x000fe2000bf05300 */
[----:B-1----:R-:W-:-:S06]  /*06a0*/  IMAD.WIDE.U32 R48, R67, 0x10, R48 ;  /* 0x0000001043307825 */ /* 0x002fcc00078e0030 */
[----:B------:R-:W4:Y:S06]  /*06b0*/  LDG.E.128 R48, desc[UR6][R48.64] ;  /* 0x0000000630307981 */ /* 0x000f2c000c1e1d00 */
[----:B------:R-:W0:Y:S01]  /*06c0*/  @P0 LDC.64 R54, c[0x0][0x438] ;  /* 0x00010e00ff360b82 */ /* 0x000e220000000a00 */
[--C-:B------:R-:W-:Y:S02]  /*06d0*/  HADD2.F32 R70, -RZ, R76.reuse.H1_H1 ;  /* 0x3000004cff467230 */ /* 0x100fe40000004100 */
[----:B------:R-:W-:Y:S02]  /*06e0*/  HADD2.F32 R58, -RZ, R76.H0_H0 ;  /* 0x2000004cff3a7230 */ /* 0x000fe40000004100 */
[----:B0-----:R-:W-:-:S05]  /*06f0*/  @P0 IMAD.WIDE.U32 R54, R65, 0x10, R54 ;  /* 0x0000001041360825 */ /* 0x001fca00078e0036 */
[----:B------:R2:W5:Y:S02]  /*0700*/  @P0 LDG.E.128 R12, desc[UR6][R54.64] ;  /* 0x00000006360c0981 */ /* 0x000564000c1e1d00 */
[----:B--2---:R-:W-:-:S05]  /*0710*/  IMAD.WIDE.U32 R54, R66, 0x4, R68 ;  /* 0x0000000442367825 */ /* 0x004fca00078e0044 */
[----:B------:R0:W5:Y:S01]  /*0720*/  LDG.E R4, desc[UR6][R54.64] ;  /* 0x0000000636047981 */ /* 0x000162000c1e1900 */
[----:B------:R-:W-:Y:S02]  /*0730*/  IADD3 R66, PT, PT, R66, 0x20, RZ ;  /* 0x0000002042427810 */ /* 0x000fe40007ffe0ff */
[----:B------:R-:W-:Y:S02]  /*0740*/  IADD3 R67, PT, PT, R67, 0x20, RZ ;  /* 0x0000002043437810 */ /* 0x000fe40007ffe0ff */
[----:B------:R-:W-:Y:S01]  /*0750*/  IADD3 R65, PT, PT, R65, 0x20, RZ ;  /* 0x0000002041417810 */ /* 0x000fe20007ffe0ff */
[C---:B---3--:R-:W-:Y:S01]  /*0760*/  FADD.FTZ R9, -R64.reuse, R44 ;  /* 0x0000002c40097221 */ /* 0x048fe20000010100 */
[C---:B------:R-:W-:Y:S01]  /*0770*/  FADD.FTZ R45, -R64.reuse, R45 ;  /* 0x0000002d402d7221 */ /* 0x040fe20000010100 */
[----:B------:R-:W-:Y:S02]  /*0780*/  FADD.FTZ R47, -R64, R47 ;  /* 0x0000002f402f7221 */ /* 0x000fe40000010100 */
[----:B------:R-:W-:Y:S01]  /*0790*/  FMUL.FTZ R0, R6, R9 ;  /* 0x0000000906007220 */ /* 0x000fe20000410000 */
[----:B------:R-:W-:-:S02]  /*07a0*/  HADD2.F32 R9, -RZ, R72.H0_H0 ;  /* 0x20000048ff097230 */ /* 0x000fc40000004100 */
[----:B0-----:R-:W-:Y:S01]  /*07b0*/  FMUL.FTZ R55, R6, R47 ;  /* 0x0000002f06377220 */ /* 0x001fe20000410000 */
[----:B----4-:R-:W-:Y:S01]  /*07c0*/  FMUL.FTZ R70, R49, R70 ;  /* 0x0000004631467220 */ /* 0x010fe20000410000 */
[----:B------:R-:W-:Y:S01]  /*07d0*/  FMUL.FTZ R58, R51, R58 ;  /* 0x0000003a333a7220 */ /* 0x000fe20000410000 */
[----:B------:R-:W-:Y:S01]  /*07e0*/  FMUL.FTZ R60, R48, R9 ;  /* 0x00000009303c7220 */ /* 0x000fe20000410000 */
[----:B------:R-:W-:Y:S01]  /*07f0*/  FMUL.FTZ R9, R6, R45 ;  /* 0x0000002d06097220 */ /* 0x000fe20000410000 */
[----:B------:R-:W-:Y:S01]  /*0800*/  FADD.FTZ R45, -R64, R46 ;  /* 0x0000002e402d7221 */ /* 0x000fe20000010100 */
[----:B------:R-:W-:Y:S01]  /*0810*/  FADD.FTZ R20, R20, R48 ;  /* 0x0000003014147221 */ /* 0x000fe20000010000 */
[----:B------:R-:W-:Y:S01]  /*0820*/  FFMA.FTZ R44, R0, R60, RZ ;  /* 0x0000003c002c7223 */ /* 0x000fe200000100ff */
[----:B------:R-:W-:Y:S01]  /*0830*/  FFMA.FTZ R28, R48, R0, R28 ;  /* 0x00000000301c7223 */ /* 0x000fe2000001001c */
[----:B------:R-:W-:Y:S01]  /*0840*/  FMUL.FTZ R10, R6, R45 ;  /* 0x0000002d060a7220 */ /* 0x000fe20000410000 */
[----:B------:R-:W-:-:S02]  /*0850*/  HADD2.F32 R45, -RZ, R73.H0_H0 ;  /* 0x20000049ff2d7230 */ /* 0x000fc40000004100 */
[----:B------:R-:W-:Y:S01]  /*0860*/  FFMA.FTZ R47, R9, R70, R44 ;  /* 0x00000046092f7223 */ /* 0x000fe2000001002c */
[----:B------:R-:W-:Y:S01]  /*0870*/  FADD.FTZ R21, R21, R49 ;  /* 0x0000003115157221 */ /* 0x000fe20000010000 */
[----:B------:R-:W-:Y:S01]  /*0880*/  FFMA.FTZ R29, R49, R9, R29 ;  /* 0x00000009311d7223 */ /* 0x000fe2000001001d */
[----:B------:R-:W-:Y:S01]  /*0890*/  FADD.FTZ R22, R22, R50 ;  /* 0x0000003216167221 */ /* 0x000fe20000010000 */
[C---:B------:R-:W-:Y:S01]  /*08a0*/  FMUL.FTZ R54, R50.reuse, R45 ;  /* 0x0000002d32367220 */ /* 0x040fe20000410000 */
[----:B------:R-:W-:Y:S01]  /*08b0*/  FADD.FTZ R45, RZ, R60 ;  /* 0x0000003cff2d7221 */ /* 0x000fe20000010000 */
[----:B------:R-:W-:Y:S01]  /*08c0*/  FFMA.FTZ R30, R50, R10, R30 ;  /* 0x0000000a321e7223 */ /* 0x000fe2000001001e */
[----:B------:R-:W-:Y:S01]  /*08d0*/  FADD.FTZ R23, R23, R51 ;  /* 0x0000003317177221 */ /* 0x000fe20000010000 */
[----:B------:R-:W-:Y:S01]  /*08e0*/  FFMA.FTZ R68, R10, R54, R47 ;  /* 0x000000360a447223 */ /* 0x000fe2000001002f */
[----:B------:R-:W-:Y:S01]  /*08f0*/  FADD.FTZ R45, R45, R70 ;  /* 0x000000462d2d7221 */ /* 0x000fe20000010000 */
[----:B------:R-:W-:-:S02]  /*0900*/  FFMA.FTZ R31, R51, R55, R31 ;  /* 0x00000037331f7223 */ /* 0x000fc4000001001f */
[----:B------:R-:W-:Y:S01]  /*0910*/  FFMA.FTZ R68, R55, R58, R68 ;  /* 0x0000003a37447223 */ /* 0x000fe20000010044 */
[----:B------:R-:W-:-:S04]  /*0920*/  FADD.FTZ R45, R45, R54 ;  /* 0x000000362d2d7221 */ /* 0x000fc80000010000 */
[----:B------:R-:W-:-:S07]  /*0930*/  FADD.FTZ R69, R45, R58 ;  /* 0x0000003a2d457221 */ /* 0x000fce0000010000 */
.L_x_5230:
[----:B------:R-:W-:Y:S05]  /*0940*/  BSYNC.RECONVERGENT B2 ;  /* 0x0000000000027941 */ /* 0x000fea0003800200 */
.L_x_5229:
[----:B------:R-:W-:Y:S05]  /*0950*/  @!P3 BRA `(.L_x_5231) ;  /* 0x00000004007cb947 */ /* 0x000fea0003800000 */
        /* <DEDUP_REMOVED lines=10> */
[----:B--2---:R-:W-:-:S05]  /*0a00*/  IMAD.WIDE.U32 R66, R66, 0x4, R56 ;  /* 0x0000000442427825 */ /* 0x004fca00078e0038 */
[----:B------:R-:W5:Y:S01]  /*0a10*/  LDG.E R5, desc[UR6][R66.64] ;  /* 0x0000000642057981 */ /* 0x000f62000c1e1900 */
[----:B------:R-:W-:Y:S02]  /*0a20*/  HADD2.F32 R61, -RZ, R75.H1_H1 ;  /* 0x3000004bff3d7230 */ /* 0x000fe40000004100 */
[----:B0-----:R-:W-:-:S05]  /*0a30*/  @P0 IMAD.WIDE.U32 R52, R65, 0x10, R52 ;  /* 0x0000001041340825 */ /* 0x001fca00078e0034 */
[----:B------:R0:W5:Y:S01]  /*0a40*/  @P0 LDG.E.128 R32, desc[UR6][R52.64] ;  /* 0x0000000634200981 */ /* 0x000162000c1e1d00 */
[--C-:B------:R-:W-:Y:S02]  /*0a50*/  HADD2.F32 R56, -RZ, R74.reuse.H0_H0 ;  /* 0x2000004aff387230 */ /* 0x100fe40000004100 */
[----:B0-----:R-:W-:Y:S02]  /*0a60*/  HADD2.F32 R53, -RZ, R74.H1_H1 ;  /* 0x3000004aff357230 */ /* 0x001fe40000004100 */
[C---:B---3--:R-:W-:Y:S01]  /*0a70*/  FADD.FTZ R11, -R64.reuse, R48 ;  /* 0x00000030400b7221 */ /* 0x048fe20000010100 */
[----:B------:R-:W-:Y:S01]  /*0a80*/  FADD.FTZ R57, -R64, R49 ;  /* 0x0000003140397221 */ /* 0x000fe20000010100 */
[----:B------:R-:W-:Y:S02]  /*0a90*/  HADD2.F32 R48, -RZ, R75.H0_H0 ;  /* 0x2000004bff307230 */ /* 0x000fe40000004100 */
[C---:B------:R-:W-:Y:S01]  /*0aa0*/  FMUL.FTZ R8, R6.reuse, R11 ;  /* 0x0000000b06087220 */ /* 0x040fe20000410000 */
[----:B------:R-:W-:Y:S01]  /*0ab0*/  FMUL.FTZ R11, R6, R57 ;  /* 0x00000039060b7220 */ /* 0x000fe20000410000 */
[----:B----4-:R-:W-:Y:S01]  /*0ac0*/  FMUL.FTZ R61, R44, R61 ;  /* 0x0000003d2c3d7220 */ /* 0x010fe20000410000 */
[----:B------:R-:W-:Y:S01]  /*0ad0*/  FADD.FTZ R16, R16, R44 ;  /* 0x0000002c10107221 */ /* 0x000fe20000010000 */
[----:B------:R-:W-:Y:S01]  /*0ae0*/  FFMA.FTZ R24, R44, R8, R24 ;  /* 0x000000082c187223 */ /* 0x000fe20000010018 */
[----:B------:R-:W-:Y:S01]  /*0af0*/  FADD.FTZ R49, -R64, R50 ;  /* 0x0000003240317221 */ /* 0x000fe20000010100 */
[----:B------:R-:W-:Y:S01]  /*0b00*/  FMUL.FTZ R59, R45, R48 ;  /* 0x000000302d3b7220 */ /* 0x000fe20000410000 */
[----:B------:R-:W-:Y:S01]  /*0b10*/  FADD.FTZ R44, R69, R61 ;  /* 0x0000003d452c7221 */ /* 0x000fe20000010000 */
[----:B------:R-:W-:Y:S01]  /*0b20*/  FFMA.FTZ R68, R8, R61, R68 ;  /* 0x0000003d08447223 */ /* 0x000fe20000010044 */
[----:B------:R-:W-:Y:S01]  /*0b30*/  FADD.FTZ R17, R17, R45 ;  /* 0x0000002d11117221 */ /* 0x000fe20000010000 */
[----:B------:R-:W-:Y:S01]  /*0b40*/  FFMA.FTZ R25, R45, R11, R25 ;  /* 0x0000000b2d197223 */ /* 0x000fe20000010019 */
[----:B------:R-:W-:Y:S01]  /*0b50*/  FMUL.FTZ R52, R46, R53 ;  /* 0x000000352e347220 */ /* 0x000fe20000410000 */
[----:B------:R-:W-:Y:S01]  /*0b60*/  FADD.FTZ R51, -R64, R51 ;  /* 0x0000003340337221 */ /* 0x000fe20000010100 */
        /* <DEDUP_REMOVED lines=14> */
.L_x_5228:
[----:B-----5:R-:W-:Y:S01]  /*0c50*/  ISETP.GE.AND P2, PT, R63, 0x1, PT ;  /* 0x000000013f00780c */ /* 0x020fe20003f46270 */
[----:B------:R-:W-:Y:S01]  /*0c60*/  UISETP.NE.U32.AND UP0, UPT, UR10, URZ, UPT ;  /* 0x000000ff0a00728c */ /* 0x000fe2000bf05070 */
[----:B------:R-:W-:Y:S01]  /*0c70*/  MOV R2, UR14 ;  /* 0x0000000e00027c02 */ /* 0x000fe20008000f00 */
[----:B------:R-:W-:Y:S02]  /*0c80*/  HFMA2 R64, -RZ, RZ, 0, 0 ;  /* 0x00000000ff407431 */ /* 0x000fe400000001ff */
[----:B------:R-:W-:Y:S02]  /*0c90*/  UISETP.NE.AND.EX UP0, UPT, UR11, URZ, UPT, UP0 ;  /* 0x000000ff0b00728c */ /* 0x000fe4000bf05300 */
[----:B------:R-:W-:-:S06]  /*0ca0*/  IMAD R44, R3, R2, RZ ;  /* 0x00000002032c7224 */ /* 0x000fcc00078e02ff */
[----:B------:R-:W-:-:S05]  /*0cb0*/  @P2 IADD3 R45, PT, PT, R63, -0x1, RZ ;  /* 0xffffffff3f2d2810 */ /* 0x000fca0007ffe0ff */
[----:B------:R-:W-:Y:S01]  /*0cc0*/  @P2 IMAD R46, R45, R2, RZ ;  /* 0x000000022d2e2224 */ /* 0x000fe200078e02ff */
[----:B------:R-:W-:-:S04]  /*0cd0*/  SHF.R.S32.HI R45, RZ, 0x1f, R44 ;  /* 0x0000001fff2d7819 */ /* 0x000fc8000001142c */
[----:B------:R-:W-:Y:S02]  /*0ce0*/  @P2 SHF.R.S32.HI R47, RZ, 0x1f, R46 ;  /* 0x0000001fff2f2819 */ /* 0x000fe4000001142e */
[----:B------:R-:W-:Y:S02]  /*0cf0*/  LEA.HI R44, R45, R44, RZ, 0x2 ;  /* 0x0000002c2d2c7211 */ /* 0x000fe400078f10ff */
[----:B------:R-:W-:Y:S02]  /*0d00*/  @P2 LEA.HI R46, R47, R46, RZ, 0x2 ;  /* 0x0000002e2f2e2211 */ /* 0x000fe400078f10ff */
[-C--:B------:R-:W-:Y:S02]  /*0d10*/  LEA.HI.SX32 R62, R44, R77.reuse, 0x1e ;  /* 0x0000004d2c3e7211 */ /* 0x080fe400078ff2ff */
[----:B------:R-:W-:Y:S02]  /*0d20*/  @P2 LEA.HI.SX32 R64, R46, R77, 0x1e ;  /* 0x0000004d2e402211 */ /* 0x000fe400078ff2ff */
[----:B------:R-:W-:Y:S01]  /*0d30*/  MOV R65, R62 ;  /* 0x0000003e00417202 */ /* 0x000fe20000000f00 */
[----:B------:R-:W-:Y:S06]  /*0d40*/  BRA.U UP0, `(.L_x_5232) ;  /* 0x00000001003c7547 */ /* 0x000fec000b800000 */
[C---:B------:R-:W-:Y:S01]  /*0d50*/  ISETP.GE.U32.AND P4, PT, R71.reuse, 0x20, PT ;  /* 0x000000204700780c */ /* 0x040fe20003f86070 */
[----:B------:R-:W-:Y:S01]  /*0d60*/  BSSY.RECONVERGENT B2, `(.L_x_5233) ;  /* 0x0000007000027945 */ /* 0x000fe20003800200 */
[----:B------:R-:W-:-:S11]  /*0d70*/  ISETP.GE.U32.AND P3, PT, R71, 0x40, PT ;  /* 0x000000404700780c */ /* 0x000fd60003f66070 */
[----:B------:R-:W-:Y:S05]  /*0d80*/  @!P4 BRA `(.L_x_5234) ;  /* 0x000000000010c947 */ /* 0x000fea0003800000 */
[----:B------:R-:W0:Y:S02]  /*0d90*/  LDC.64 R44, c[0x0][0x3b0] ;  /* 0x0000ec00ff2c7b82 */ /* 0x000e240000000a00 */
[----:B0-----:R-:W-:-:S05]  /*0da0*/  IMAD.WIDE.U32 R44, R64, 0x4, R44 ;  /* 0x00000004402c7825 */ /* 0x001fca00078e002c */
[----:B------:R0:W5:Y:S01]  /*0db0*/  LDG.E R4, desc[UR6][R44.64] ;  /* 0x000000062c047981 */ /* 0x000162000c1e1900 */
[----:B------:R-:W-:-:S07]  /*0dc0*/  IADD3 R64, PT, PT, R64, 0x20, RZ ;  /* 0x0000002040407810 */ /* 0x000fce0007ffe0ff */
.L_x_5234:
[----:B------:R-:W-:Y:S05]  /*0dd0*/  BSYNC.RECONVERGENT B2 ;  /* 0x0000000000027941 */ /* 0x000fea0003800200 */
.L_x_5233:
[----:B------:R-:W-:Y:S01]  /*0de0*/  CS2R R68, SRZ ;  /* 0x0000000000447805 */ /* 0x000fe2000001ff00 */
[----:B------:R-:W-:Y:S06]  /*0df0*/  @!P3 BRA `(.L_x_5231) ;  /* 0x000000000054b947 */ /* 0x000fec0003800000 */
[----:B0-----:R-:W0:Y:S02]  /*0e00*/  LDC.64 R44, c[0x0][0x3b0] ;  /* 0x0000ec00ff2c7b82 */ /* 0x001e240000000a00 */
[----:B0-----:R-:W-:-:S05]  /*0e10*/  IMAD.WIDE.U32 R44, R64, 0x4, R44 ;  /* 0x00000004402c7825 */ /* 0x001fca00078e002c */
[----:B------:R1:W5:Y:S01]  /*0e20*/  LDG.E R5, desc[UR6][R44.64] ;  /* 0x000000062c057981 */ /* 0x000362000c1e1900 */
[----:B------:R-:W-:Y:S05]  /*0e30*/  BRA `(.L_x_5231) ;  /* 0x0000000000447947 */ /* 0x000fea0003800000 */
.L_x_5232:
[C---:B------:R-:W-:Y:S02]  /*0e40*/  ISETP.GE.U32.AND P4, PT, R71.reuse, 0x20, PT ;  /* 0x000000204700780c */ /* 0x040fe40003f86070 */
[----:B------:R-:W-:-:S11]  /*0e50*/  ISETP.GE.U32.AND P3, PT, R71, 0x40, PT ;  /* 0x000000404700780c */ /* 0x000fd60003f66070 */
[----:B------:R-:W0:Y:S08]  /*0e60*/  @P4 LDC.64 R44, c[0x0][0x3b0] ;  /* 0x0000ec00ff2c4b82 */ /* 0x000e300000000a00 */
[----:B------:R-:W1:Y:S08]  /*0e70*/  @P4 LDC.64 R46, c[0x0][0x438] ;  /* 0x00010e00ff2e4b82 */ /* 0x000e700000000a00 */
[----:B------:R-:W2:Y:S01]  /*0e80*/  @P3 LDC.64 R48, c[0x0][0x438] ;  /* 0x00010e00ff303b82 */ /* 0x000ea20000000a00 */
[----:B0-----:R-:W-:-:S05]  /*0e90*/  @P4 IMAD.WIDE.U32 R44, R64, 0x4, R44 ;  /* 0x00000004402c4825 */ /* 0x001fca00078e002c */
[----:B------:R0:W5:Y:S01]  /*0ea0*/  @P4 LDG.E R4, desc[UR6][R44.64] ;  /* 0x000000062c044981 */ /* 0x000162000c1e1900 */
[----:B------:R-:W-:Y:S01]  /*0eb0*/  @P4 IADD3 R64, PT, PT, R64, 0x20, RZ ;  /* 0x0000002040404810 */ /* 0x000fe20007ffe0ff */
[C---:B-1----:R-:W-:Y:S01]  /*0ec0*/  @P4 IMAD.WIDE.U32 R50, R65.reuse, 0x10, R46 ;  /* 0x0000001041324825 */ /* 0x042fe200078e002e */
[----:B------:R-:W-:-:S04]  /*0ed0*/  @P4 IADD3 R65, PT, PT, R65, 0x20, RZ ;  /* 0x0000002041414810 */ /* 0x000fc80007ffe0ff */
[----:B------:R3:W5:Y:S01]  /*0ee0*/  @P4 LDG.E.128 R12, desc[UR6][R50.64] ;  /* 0x00000006320c4981 */ /* 0x000762000c1e1d00 */
[----:B0-----:R-:W0:Y:S01]  /*0ef0*/  @P3 LDC.64 R44, c[0x0][0x3b0] ;  /* 0x0000ec00ff2c3b82 */ /* 0x001e220000000a00 */
[----:B--2---:R-:W-:-:S05]  /*0f00*/  @P3 IMAD.WIDE.U32 R46, R65, 0x10, R48 ;  /* 0x00000010412e3825 */ /* 0x004fca00078e0030 */
[----:B------:R3:W5:Y:S01]  /*0f10*/  @P3 LDG.E.128 R32, desc[UR6][R46.64] ;  /* 0x000000062e203981 */ /* 0x000762000c1e1d00 */
[----:B0-----:R-:W-:-:S05]  /*0f20*/  @P3 IMAD.WIDE.U32 R44, R64, 0x4, R44 ;  /* 0x00000004402c3825 */ /* 0x001fca00078e002c */
[----:B------:R3:W5:Y:S01]  /*0f30*/  @P3 LDG.E R5, desc[UR6][R44.64] ;  /* 0x000000062c053981 */ /* 0x000762000c1e1900 */
[----:B------:R-:W-:-:S07]  /*0f40*/  CS2R R68, SRZ ;  /* 0x0000000000447805 */ /* 0x000fce000001ff00 */
.L_x_5231:
[----:B------:R-:W-:Y:S05]  /*0f50*/  BSYNC.RECONVERGENT B1 ;  /* 0x0000000000017941 */ /* 0x000fea0003800200 */
.L_x_5227:
[----:B------:R-:W-:-:S03]  /*0f60*/  UMOV UR4, 0xffffffff ;  /* 0xffffffff00047882 */ /* 0x000fc60000000000 */
[----:B------:R-:W-:Y:S05]  /*0f70*/  BRA.DIV UR4, `(.L_x_5235) ;  /* 0x0000001e04947947 */ /* 0x000fea000b800000 */
[----:B------:R-:W3:Y:S04]  /*0f80*/  SHFL.BFLY PT, R48, R69, 0x1, 0x1f ;  /* 0x0c201f0045307f89 */ /* 0x000ee800000e0000 */
[----:B------:R-:W2:Y:S01]  /*0f90*/  SHFL.BFLY PT, R49, R68, 0x1, 0x1f ;  /* 0x0c201f0044317f89 */ /* 0x000ea200000e0000 */
[----:B---3--:R-:W-:Y:S01]  /*0fa0*/  FADD.FTZ R47, R48, R69 ;  /* 0x00000045302f7221 */ /* 0x008fe20000010000 */
[----:B--2---:R-:W-:-:S04]  /*0fb0*/  FADD.FTZ R64, R49, R68 ;  /* 0x0000004431407221 */ /* 0x004fc80000010000 */
        /* <DEDUP_REMOVED lines=14> */
.L_x_5274:
[----:B------:R-:W2:Y:S01]  /*10a0*/  LDC.U8 R49, c[0x0][0x410] ;  /* 0x00010400ff317b82 */ /* 0x000ea20000000000 */
[----:B------:R-:W-:Y:S01]  /*10b0*/  @P2 IADD3 R63, PT, PT, R63, -0x1, RZ ;  /* 0xffffffff3f3f2810 */ /* 0x000fe20007ffe0ff */
[----:B01-3--:R-:W-:Y:S01]  /*10c0*/  FADD.FTZ R45, R51, R64 ;  /* 0x00000040332d7221 */ /* 0x00bfe20000010000 */
[----:B------:R-:W-:Y:S02]  /*10d0*/  HFMA2 R64, -RZ, RZ, 0, 0 ;  /* 0x00000000ff407431 */ /* 0x000fe400000001ff */
[----:B----4-:R-:W-:Y:S01]  /*10e0*/  FADD.FTZ R44, R47, R48 ;  /* 0x000000302f2c7221 */ /* 0x010fe20000010000 */
[----:B------:R-:W-:Y:S01]  /*10f0*/  BSSY.RECONVERGENT B2, `(.L_x_5236) ;  /* 0x00000c3000027945 */ /* 0x000fe20003800200 */
[----:B------:R-:W-:Y:S02]  /*1100*/  @P2 IMAD R63, R63, R2, RZ ;  /* 0x000000023f3f2224 */ /* 0x000fe400078e02ff */
[----:B------:R-:W-:Y:S01]  /*1110*/  FMUL.FTZ R45, R45, UR9 ;  /* 0x000000092d2d7c20 */ /* 0x000fe20008410000 */
[----:B------:R-:W-:Y:S01]  /*1120*/  MOV R65, R62 ;  /* 0x0000003e00417202 */ /* 0x000fe20000000f00 */
[----:B------:R-:W-:Y:S01]  /*1130*/  FMUL.FTZ R44, R44, UR9 ;  /* 0x000000092c2c7c20 */ /* 0x000fe20008410000 */
[----:B------:R-:W-:-:S04]  /*1140*/  @P2 SHF.R.S32.HI R46, RZ, 0x1f, R63 ;  /* 0x0000001fff2e2819 */ /* 0x000fc8000001143f */
[----:B------:R-:W-:-:S04]  /*1150*/  @P2 LEA.HI R46, R46, R63, RZ, 0x2 ;  /* 0x0000003f2e2e2211 */ /* 0x000fc800078f10ff */
[----:B------:R-:W-:Y:S02]  /*1160*/  @P2 LEA.HI.SX32 R64, R46, R77, 0x1e ;  /* 0x0000004d2e402211 */ /* 0x000fe400078ff2ff */
[----:B--2---:R-:W-:-:S04]  /*1170*/  ISETP.NE.AND P0, PT, R49, RZ, PT ;  /* 0x000000ff3100720c */ /* 0x004fc80003f05270 */
[----:B------:R-:W-:Y:S01]  /*1180*/  FSEL R45, R45, RZ, !P0 ;  /* 0x000000ff2d2d7208 */ /* 0x000fe20004000000 */
[----:B------:R-:W-:Y:S08]  /*1190*/  @!P4 BRA `(.L_x_5237) ;  /* 0x0000000800e0c947 */ /* 0x000ff00003800000 */
        /* <DEDUP_REMOVED lines=16> */
[----:B-----5:R-:W-:-:S03]  /*12a0*/  LOP3.LUT P0, RZ, R4, 0xff, RZ, 0xc0, !PT ;  /* 0x000000ff04ff7812 */ /* 0x020fc6000780c0ff */
[----:B------:R-:W-:-:S04]  /*12b0*/  FMUL.FTZ R47, R47, UR13 ;  /* 0x0000000d2f2f7c20 */ /* 0x000fc80008410000 */
[----:B------:R-:W-:-:S05]  /*12c0*/  FMUL.FTZ R47, R47, UR12 ;  /* 0x0000000c2f2f7c20 */ /* 0x000fca0008410000 */
[----:B------:R-:W-:-:S07]  /*12d0*/  SEL R36, R47, RZ, P0 ;  /* 0x000000ff2f247207 */ /* 0x000fce0000000000 */
.L_x_5242:
[----:B------:R-:W-:Y:S05]  /*12e0*/  BSYNC.RECONVERGENT B3 ;  /* 0x0000000000037941 */ /* 0x000fea0003800200 */
.L_x_5241:
        /* <DEDUP_REMOVED lines=11> */
.L_x_5244:
[----:B------:R-:W-:Y:S05]  /*13a0*/  BSYNC.RECONVERGENT B3 ;  /* 0x0000000000037941 */ /* 0x000fea0003800200 */
.L_x_5243:
        /* <DEDUP_REMOVED lines=11> */
.L_x_5246:
[----:B------:R-:W-:Y:S05]  /*1460*/  BSYNC.RECONVERGENT B3 ;  /* 0x0000000000037941 */ /* 0x000fea0003800200 */
.L_x_5245:
[----:B------:R-:W-:Y:S05]  /*1470*/  @!P2 BRA `(.L_x_5247) ;  /* 0x0000000400fca947 */ /* 0x000fea0003800000 */
[----:B------:R-:W-:Y:S01]  /*1480*/  FFMA.FTZ R39, R55, R44, R45 ;  /* 0x0000002c37277223 */ /* 0x000fe2000001002d */
[----:B------:R-:W-:-:S03]  /*1490*/  ISETP.GT.AND P0, PT, R7, RZ, PT ;  /* 0x000000ff0700720c */ /* 0x000fc60003f04270 */
[----:B------:R-:W-:-:S04]  /*14a0*/  FADD.FTZ R39, R58, -R39 ;  /* 0x800000273a277221 */ /* 0x000fc80000010000 */
[----:B------:R-:W-:-:S05]  /*14b0*/  FMUL.FTZ R39, R6, R39 ;  /* 0x0000002706277220 */ /* 0x000fca0000410000 */
[----:B------:R-:W-:Y:S02]  /*14c0*/  FSEL R39, R39, RZ, P0 ;  /* 0x000000ff27277208 */ /* 0x000fe40000000000 */
[----:B-----5:R-:W-:-:S03]  /*14d0*/  ISETP.GE.U32.AND P0, PT, R4, 0x1000000, PT ;  /* 0x010000000400780c */ /* 0x020fc60003f06070 */
[----:B------:R-:W-:-:S04]  /*14e0*/  FMUL.FTZ R39, R39, UR13 ;  /* 0x0000000d27277c20 */ /* 0x000fc80008410000 */
[----:B------:R-:W-:-:S05]  /*14f0*/  FMUL.FTZ R39, R39, UR12 ;  /* 0x0000000c27277c20 */ /* 0x000fca0008410000 */
[----:B------:R-:W-:Y:S01]  /*1500*/  SEL R39, R39, RZ, P0 ;  /* 0x000000ff27277207 */ /* 0x000fe20000000000 */
[----:B------:R-:W-:Y:S06]  /*1510*/  BRA `(.L_x_5247) ;  /* 0x0000000400d47947 */ /* 0x000fec0003800000 */
.L_x_5240:
[----:B------:R-:W0:Y:S01]  /*1520*/  @P2 LDC.64 R46, c[0x0][0x408] ;  /* 0x00010200ff2e2b82 */ /* 0x000e220000000a00 */
[-CC-:B------:R-:W-:Y:S01]  /*1530*/  FFMA.FTZ R41, R0, R44.reuse, R45.reuse ;  /* 0x0000002c00297223 */ /* 0x180fe2000001002d */
[-CC-:B------:R-:W-:Y:S01]  /*1540*/  FFMA.FTZ R67, R9, R44.reuse, R45.reuse ;  /* 0x0000002c09437223 */ /* 0x180fe2000001002d */
[----:B------:R-:W-:Y:S01]  /*1550*/  ISETP.GT.AND P0, PT, R7, RZ, PT ;  /* 0x000000ff0700720c */ /* 0x000fe20003f04270 */
[----:B------:R-:W-:Y:S01]  /*1560*/  FFMA.FTZ R43, R10, R44, R45 ;  /* 0x0000002c0a2b7223 */ /* 0x000fe2000001002d */
[----:B------:R-:W-:Y:S01]  /*1570*/  FADD.FTZ R41, R60, -R41 ;  /* 0x800000293c297221 */ /* 0x000fe20000010000 */
[----:B------:R-:W-:Y:S01]  /*1580*/  FADD.FTZ R67, R70, -R67 ;  /* 0x8000004346437221 */ /* 0x000fe20000010000 */
[----:B-----5:R-:W-:Y:S01]  /*1590*/  @P2 LOP3.LUT P4, RZ, R4, 0xff, RZ, 0xc0, !PT ;  /* 0x000000ff04ff2812 */ /* 0x020fe2000788c0ff */
[----:B------:R-:W1:Y:S01]  /*15a0*/  @P2 LDC.64 R48, c[0x0][0x408] ;  /* 0x00010200ff302b82 */ /* 0x000e620000000a00 */
[C---:B------:R-:W-:Y:S01]  /*15b0*/  FMUL.FTZ R40, R6.reuse, R41 ;  /* 0x0000002906287220 */ /* 0x040fe20000410000 */
[----:B------:R-:W-:Y:S01]  /*15c0*/  FMUL.FTZ R41, R6, R67 ;  /* 0x0000004306297220 */ /* 0x000fe20000410000 */
[----:B------:R-:W-:-:S03]  /*15d0*/  FADD.FTZ R43, R54, -R43 ;  /* 0x8000002b362b7221 */ /* 0x000fc60000010000 */
[----:B------:R-:W-:Y:S01]  /*15e0*/  FSEL R40, R40, RZ, P0 ;  /* 0x000000ff28287208 */ /* 0x000fe20000000000 */
[----:B------:R-:W-:Y:S01]  /*15f0*/  FMUL.FTZ R42, R6, R43 ;  /* 0x0000002b062a7220 */ /* 0x000fe20000410000 */
[----:B------:R-:W2:Y:S01]  /*1600*/  @P2 LDC.64 R50, c[0x0][0x408] ;  /* 0x00010200ff322b82 */ /* 0x000ea20000000a00 */
[----:B------:R-:W-:Y:S01]  /*1610*/  FSEL R41, R41, RZ, P0 ;  /* 0x000000ff29297208 */ /* 0x000fe20000000000 */
[----:B------:R-:W-:Y:S02]  /*1620*/  FFMA.FTZ R43, R55, R44, R45 ;  /* 0x0000002c372b7223 */ /* 0x000fe4000001002d */
[----:B------:R-:W-:Y:S02]  /*1630*/  FSEL R42, R42, RZ, P0 ;  /* 0x000000ff2a2a7208 */ /* 0x000fe40000000000 */
[----:B------:R-:W-:Y:S01]  /*1640*/  FADD.FTZ R43, R58, -R43 ;  /* 0x8000002b3a2b7221 */ /* 0x000fe20000010000 */
[----:B0-----:R-:W-:-:S03]  /*1650*/  @P2 FMUL.FTZ R47, R40, R47 ;  /* 0x0000002f282f2220 */ /* 0x001fc60000410000 */
[----:B------:R-:W-:Y:S01]  /*1660*/  FMUL.FTZ R43, R6, R43 ;  /* 0x0000002b062b7220 */ /* 0x000fe20000410000 */
[----:B------:R-:W-:-:S04]  /*1670*/  @P2 FMUL.FTZ R46, R47, R46 ;  /* 0x0000002e2f2e2220 */ /* 0x000fc80000410000 */
[----:B------:R-:W-:Y:S01]  /*1680*/  FSEL R43, R43, RZ, P0 ;  /* 0x000000ff2b2b7208 */ /* 0x000fe20000000000 */
[----:B-1----:R-:W-:Y:S01]  /*1690*/  @P2 FMUL.FTZ R49, R41, R49 ;  /* 0x0000003129312220 */ /* 0x002fe20000410000 */
[----:B------:R-:W-:Y:S02]  /*16a0*/  @P2 SEL R36, R46, RZ, P4 ;  /* 0x000000ff2e242207 */ /* 0x000fe40002000000 */
[----:B------:R-:W-:Y:S01]  /*16b0*/  @P2 LOP3.LUT P4, RZ, R4, 0xff00, RZ, 0xc0, !PT ;  /* 0x0000ff0004ff2812 */ /* 0x000fe2000788c0ff */
[----:B------:R-:W-:Y:S01]  /*16c0*/  @P2 FMUL.FTZ R48, R49, R48 ;  /* 0x0000003031302220 */ /* 0x000fe20000410000 */
[----:B--2---:R-:W-:-:S04]  /*16d0*/  @P2 FMUL.FTZ R51, R42, R51 ;  /* 0x000000332a332220 */ /* 0x004fc80000410000 */
[----:B------:R-:W-:Y:S02]  /*16e0*/  @P2 SEL R37, R48, RZ, P4 ;  /* 0x000000ff30252207 */ /* 0x000fe40002000000 */
[----:B------:R-:W-:Y:S01]  /*16f0*/  @P2 LOP3.LUT P4, RZ, R4, 0xff0000, RZ, 0xc0, !PT ;  /* 0x00ff000004ff2812 */ /* 0x000fe2000788c0ff */
[----:B------:R-:W-:-:S05]  /*1700*/  @P2 FMUL.FTZ R50, R51, R50 ;  /* 0x0000003233322220 */ /* 0x000fca0000410000 */
[----:B------:R-:W-:Y:S01]  /*1710*/  @P2 SEL R38, R50, RZ, P4 ;  /* 0x000000ff32262207 */ /* 0x000fe20002000000 */
[----:B------:R-:W-:Y:S06]  /*1720*/  @!P2 BRA `(.L_x_5247) ;  /* 0x000000040050a947 */ /* 0x000fec0003800000 */
[----:B------:R-:W-:Y:S01]  /*1730*/  FMUL.FTZ R39, R43, UR13 ;  /* 0x0000000d2b277c20 */ /* 0x000fe20008410000 */
[----:B------:R-:W-:-:S03]  /*1740*/  ISETP.GE.U32.AND P0, PT, R4, 0x1000000, PT ;  /* 0x010000000400780c */ /* 0x000fc60003f06070 */
[----:B------:R-:W-:-:S05]  /*1750*/  FMUL.FTZ R39, R39, UR12 ;  /* 0x0000000c27277c20 */ /* 0x000fca0008410000 */
[----:B------:R-:W-:Y:S01]  /*1760*/  SEL R39, R39, RZ, P0 ;  /* 0x000000ff27277207 */ /* 0x000fe20000000000 */
[----:B------:R-:W-:Y:S06]  /*1770*/  BRA `(.L_x_5247) ;  /* 0x00000004003c7947 */ /* 0x000fec0003800000 */
.L_x_5239:
[----:B------:R-:W-:Y:S02]  /*1780*/  MOV R62, UR20 ;  /* 0x00000014003e7c02 */ /* 0x000fe40008000f00 */
[----:B------:R-:W-:Y:S02]  /*1790*/  MOV R63, UR21 ;  /* 0x00000015003f7c02 */ /* 0x000fe40008000f00 */
[----:B------:R-:W-:-:S04]  /*17a0*/  ISETP.NE.U32.AND P0, PT, R62, RZ, PT ;  /* 0x000000ff3e00720c */ /* 0x000fc80003f05070 */
[----:B------:R-:W-:-:S13]  /*17b0*/  ISETP.NE.AND.EX P0, PT, R63, RZ, PT, P0 ;  /* 0x000000ff3f00720c */ /* 0x000fda0003f05300 */
[----:B------:R-:W-:Y:S05]  /*17c0*/  @P0 BRA `(.L_x_5248) ;  /* 0x0000000000940947 */ /* 0x000fea0003800000 */
[----:B------:R-:W0:Y:S01]  /*17d0*/  @P2 LDC.64 R46, c[0x0][0x408] ;  /* 0x00010200ff2e2b82 */ /* 0x000e220000000a00 */
[----:B------:R-:W-:Y:S01]  /*17e0*/  @P1 FFMA.FTZ R49, R0, R44, R45 ;  /* 0x0000002c00311223 */ /* 0x000fe2000001002d */
[----:B-----5:R-:W-:Y:S02]  /*17f0*/  MOV R48, R12 ;  /* 0x0000000c00307202 */ /* 0x020fe40000000f00 */
[----:B------:R-:W-:Y:S01]  /*1800*/  MOV R66, R13 ;  /* 0x0000000d00427202 */ /* 0x000fe20000000f00 */
[----:B------:R-:W-:Y:S01]  /*1810*/  @P1 FADD.FTZ R49, R60, -R49 ;  /* 0x800000313c311221 */ /* 0x000fe20000010000 */
[C---:B------:R-:W-:Y:S02]  /*1820*/  @P2 LOP3.LUT P0, RZ, R4.reuse, 0xff, RZ, 0xc0, !PT ;  /* 0x000000ff04ff2812 */ /* 0x040fe4000780c0ff */
[----:B------:R-:W-:Y:S01]  /*1830*/  @P2 LOP3.LUT P4, RZ, R4, 0xff00, RZ, 0xc0, !PT ;  /* 0x0000ff0004ff2812 */ /* 0x000fe2000788c0ff */
[----:B------:R-:W-:Y:S01]  /*1840*/  @P1 FFMA.FTZ R48, R6, R49, R12 ;  /* 0x0000003106301223 */ /* 0x000fe2000001000c */
[----:B------:R-:W-:Y:S01]  /*1850*/  @P1 FFMA.FTZ R49, R9, R44, R45 ;  /* 0x0000002c09311223 */ /* 0x000fe2000001002d */
[----:B------:R-:W-:-:S03]  /*1860*/  @P2 LOP3.LUT P5, RZ, R4, 0xff0000, RZ, 0xc0, !PT ;  /* 0x00ff000004ff2812 */ /* 0x000fc600078ac0ff */
[----:B------:R-:W-:-:S04]  /*1870*/  @P1 FADD.FTZ R49, R70, -R49 ;  /* 0x8000003146311221 */ /* 0x000fc80000010000 */
[----:B------:R-:W-:Y:S01]  /*1880*/  @P1 FFMA.FTZ R66, R6, R49, R13 ;  /* 0x0000003106421223 */ /* 0x000fe2000001000d */
[----:B0-----:R-:W-:Y:S02]  /*1890*/  @P2 FMUL.FTZ R47, R48, R47 ;  /* 0x0000002f302f2220 */ /* 0x001fe40000410000 */
[----:B------:R-:W0:Y:S02]  /*18a0*/  @P2 LDC.64 R48, c[0x0][0x408] ;  /* 0x00010200ff302b82 */ /* 0x000e240000000a00 */
[----:B------:R-:W-:Y:S01]  /*18b0*/  @P2 FMUL.FTZ R50, R47, R46 ;  /* 0x0000002e2f322220 */ /* 0x000fe20000410000 */
[----:B------:R-:W-:-:S04]  /*18c0*/  @P1 FFMA.FTZ R47, R10, R44, R45 ;  /* 0x0000002c0a2f1223 */ /* 0x000fc8000001002d */
[----:B------:R-:W-:Y:S01]  /*18d0*/  @P1 FADD.FTZ R47, R54, -R47 ;  /* 0x8000002f362f1221 */ /* 0x000fe20000010000 */
[----:B------:R-:W-:Y:S01]  /*18e0*/  @P2 SEL R36, R50, RZ, P0 ;  /* 0x000000ff32242207 */ /* 0x000fe20000000000 */
[----:B0-----:R-:W-:Y:S01]  /*18f0*/  @P2 FMUL.FTZ R49, R66, R49 ;  /* 0x0000003142312220 */ /* 0x001fe20000410000 */
[----:B------:R-:W-:Y:S01]  /*1900*/  MOV R66, R14 ;  /* 0x0000000e00427202 */ /* 0x000fe20000000f00 */
[----:B------:R-:W-:Y:S02]  /*1910*/  @P1 FFMA.FTZ R66, R6, R47, R14 ;  /* 0x0000002f06421223 */ /* 0x000fe4000001000e */
[----:B------:R-:W0:Y:S01]  /*1920*/  @P2 LDC.64 R46, c[0x0][0x408] ;  /* 0x00010200ff2e2b82 */ /* 0x000e220000000a00 */
[----:B------:R-:W-:-:S05]  /*1930*/  @P2 FMUL.FTZ R48, R49, R48 ;  /* 0x0000003031302220 */ /* 0x000fca0000410000 */
[----:B------:R-:W-:Y:S01]  /*1940*/  @P2 SEL R37, R48, RZ, P4 ;  /* 0x000000ff30252207 */ /* 0x000fe20002000000 */
[----:B0-----:R-:W-:-:S04]  /*1950*/  @P2 FMUL.FTZ R47, R66, R47 ;  /* 0x0000002f422f2220 */ /* 0x001fc80000410000 */
[----:B------:R-:W-:-:S05]  /*1960*/  @P2 FMUL.FTZ R46, R47, R46 ;  /* 0x0000002e2f2e2220 */ /* 0x000fca0000410000 */
[----:B------:R-:W-:Y:S01]  /*1970*/  @P2 SEL R38, R46, RZ, P5 ;  /* 0x000000ff2e262207 */ /* 0x000fe20002800000 */
[----:B------:R-:W-:Y:S06]  /*1980*/  @!P2 BRA `(.L_x_5247) ;  /* 0x0000000000b8a947 */ /* 0x000fec0003800000 */
[----:B------:R-:W-:Y:S01]  /*1990*/  @P1 FFMA.FTZ R47, R55, R44, R45 ;  /* 0x0000002c372f1223 */ /* 0x000fe2000001002d */
[----:B------:R-:W-:Y:S02]  /*19a0*/  MOV R39, R15 ;  /* 0x0000000f00277202 */ /* 0x000fe40000000f00 */
[----:B------:R-:W-:Y:S01]  /*19b0*/  ISETP.GE.U32.AND P0, PT, R4, 0x1000000, PT ;  /* 0x010000000400780c */ /* 0x000fe20003f06070 */
[----:B------:R-:W-:-:S04]  /*19c0*/  @P1 FADD.FTZ R47, R58, -R47 ;  /* 0x8000002f3a2f1221 */ /* 0x000fc80000010000 */
[----:B------:R-:W-:-:S04]  /*19d0*/  @P1 FFMA.FTZ R39, R6, R47, R15 ;  /* 0x0000002f06271223 */ /* 0x000fc8000001000f */
[----:B------:R-:W-:-:S04]  /*19e0*/  FMUL.FTZ R39, R39, UR13 ;  /* 0x0000000d27277c20 */ /* 0x000fc80008410000 */
[----:B------:R-:W-:-:S05]  /*19f0*/  FMUL.FTZ R39, R39, UR12 ;  /* 0x0000000c27277c20 */ /* 0x000fca0008410000 */
[----:B------:R-:W-:Y:S01]  /*1a00*/  SEL R39, R39, RZ, P0 ;  /* 0x000000ff27277207 */ /* 0x000fe20000000000 */
[----:B------:R-:W-:Y:S06]  /*1a10*/  BRA `(.L_x_5247) ;  /* 0x0000000000947947 */ /* 0x000fec0003800000 */
.L_x_5248:
[-CC-:B------:R-:W-:Y:S01]  /*1a20*/  @P1 FFMA.FTZ R43, R55, R44.reuse, R45.reuse ;  /* 0x0000002c372b1223 */ /* 0x180fe2000001002d */
[----:B-----5:R-:W-:Y:S01]  /*1a30*/  MOV R50, R15 ;  /* 0x0000000f00327202 */ /* 0x020fe20000000f00 */
[----:B------:R-:W-:Y:S01]  /*1a40*/  @P1 FFMA.FTZ R41, R0, R44, R45 ;  /* 0x0000002c00291223 */ /* 0x000fe2000001002d */
[----:B------:R-:W-:Y:S01]  /*1a50*/  MOV R40, R12 ;  /* 0x0000000c00287202 */ /* 0x000fe20000000f00 */
[----:B------:R-:W-:Y:S01]  /*1a60*/  @P1 FADD.FTZ R43, R58, -R43 ;  /* 0x8000002b3a2b1221 */ /* 0x000fe20000010000 */
[----:B------:R-:W0:Y:S01]  /*1a70*/  @P2 LDC.64 R48, c[0x0][0x408] ;  /* 0x00010200ff302b82 */ /* 0x000e220000000a00 */
[----:B------:R-:W-:Y:S01]  /*1a80*/  @P1 FADD.FTZ R41, R60, -R41 ;  /* 0x800000293c291221 */ /* 0x000fe20000010000 */
[----:B------:R-:W-:Y:S01]  /*1a90*/  @P2 ISETP.GE.U32.AND P0, PT, R4, 0x1000000, PT ;  /* 0x010000000400280c */ /* 0x000fe20003f06070 */
[C---:B------:R-:W-:Y:S01]  /*1aa0*/  @P1 FFMA.FTZ R50, R6.reuse, R43, R15 ;  /* 0x0000002b06321223 */ /* 0x040fe2000001000f */
[----:B------:R-:W-:Y:S01]  /*1ab0*/  @P1 FFMA.FTZ R43, R9, R44, R45 ;  /* 0x0000002c092b1223 */ /* 0x000fe2000001002d */
[----:B------:R-:W-:Y:S01]  /*1ac0*/  @P1 FFMA.FTZ R40, R6, R41, R12 ;  /* 0x0000002906281223 */ /* 0x000fe2000001000c */
[----:B------:R-:W-:-:S02]  /*1ad0*/  MOV R41, R13 ;  /* 0x0000000d00297202 */ /* 0x000fc40000000f00 */
[----:B------:R-:W-:Y:S01]  /*1ae0*/  @P1 FADD.FTZ R46, R70, -R43 ;  /* 0x8000002b462e1221 */ /* 0x000fe20000010000 */
[C---:B------:R-:W-:Y:S01]  /*1af0*/  @P2 LOP3.LUT P4, RZ, R4.reuse, 0xff00, RZ, 0xc0, !PT ;  /* 0x0000ff0004ff2812 */ /* 0x040fe2000788c0ff */
[----:B------:R-:W1:Y:S01]  /*1b00*/  @P2 LDC.64 R42, c[0x0][0x408] ;  /* 0x00010200ff2a2b82 */ /* 0x000e620000000a00 */
[----:B------:R-:W-:Y:S01]  /*1b10*/  @P2 LOP3.LUT P5, RZ, R4, 0xff0000, RZ, 0xc0, !PT ;  /* 0x00ff000004ff2812 */ /* 0x000fe200078ac0ff */
[----:B------:R-:W-:-:S06]  /*1b20*/  @P1 FFMA.FTZ R41, R6, R46, R13 ;  /* 0x0000002e06291223 */ /* 0x000fcc000001000d */
[----:B------:R-:W2:Y:S01]  /*1b30*/  @P2 LDC.64 R46, c[0x0][0x408] ;  /* 0x00010200ff2e2b82 */ /* 0x000ea20000000a00 */
[----:B0-----:R-:W-:-:S04]  /*1b40*/  @P2 FMUL.FTZ R51, R41, R49 ;  /* 0x0000003129332220 */ /* 0x001fc80000410000 */
[----:B------:R-:W-:-:S05]  /*1b50*/  @P2 FMUL.FTZ R48, R51, R48 ;  /* 0x0000003033302220 */ /* 0x000fca0000410000 */
[----:B------:R-:W-:Y:S01]  /*1b60*/  @P2 SEL R37, R48, RZ, P4 ;  /* 0x000000ff30252207 */ /* 0x000fe20002000000 */
[----:B-1----:R-:W-:-:S04]  /*1b70*/  @P2 FMUL.FTZ R43, R50, R43 ;  /* 0x0000002b322b2220 */ /* 0x002fc80000410000 */
[----:B------:R-:W-:Y:S01]  /*1b80*/  @P2 FMUL.FTZ R43, R43, R42 ;  /* 0x0000002a2b2b2220 */ /* 0x000fe20000410000 */
[----:B------:R-:W-:Y:S01]  /*1b90*/  MOV R42, R14 ;  /* 0x0000000e002a7202 */ /* 0x000fe20000000f00 */
[----:B--2---:R-:W-:-:S03]  /*1ba0*/  @P2 FMUL.FTZ R47, R40, R47 ;  /* 0x0000002f282f2220 */ /* 0x004fc60000410000 */
[----:B------:R-:W-:Y:S02]  /*1bb0*/  @P2 SEL R39, R43, RZ, P0 ;  /* 0x000000ff2b272207 */ /* 0x000fe40000000000 */
[----:B------:R-:W-:Y:S01]  /*1bc0*/  @P2 LOP3.LUT P0, RZ, R4, 0xff, RZ, 0xc0, !PT ;  /* 0x000000ff04ff2812 */ /* 0x000fe2000780c0ff */
[----:B------:R-:W-:Y:S01]  /*1bd0*/  @P2 FMUL.FTZ R49, R47, R46 ;  /* 0x0000002e2f312220 */ /* 0x000fe20000410000 */
[----:B------:R-:W-:Y:S01]  /*1be0*/  @P1 FFMA.FTZ R47, R10, R44, R45 ;  /* 0x0000002c0a2f1223 */ /* 0x000fe2000001002d */
[----:B------:R-:W-:-:S03]  /*1bf0*/  MOV R43, R50 ;  /* 0x00000032002b7202 */ /* 0x000fc60000000f00 */
[----:B------:R-:W-:Y:S01]  /*1c00*/  @P1 FADD.FTZ R47, R54, -R47 ;  /* 0x8000002f362f1221 */ /* 0x000fe20000010000 */
[----:B------:R-:W-:-:S03]  /*1c10*/  @P2 SEL R36, R49, RZ, P0 ;  /* 0x000000ff31242207 */ /* 0x000fc60000000000 */
[----:B------:R-:W-:Y:S02]  /*1c20*/  @P1 FFMA.FTZ R42, R6, R47, R14 ;  /* 0x0000002f062a1223 */ /* 0x000fe4000001000e */
[----:B------:R-:W0:Y:S02]  /*1c30*/  @P2 LDC.64 R46, c[0x0][0x408] ;  /* 0x00010200ff2e2b82 */ /* 0x000e240000000a00 */
[----:B0-----:R-:W-:-:S04]  /*1c40*/  @P2 FMUL.FTZ R47, R42, R47 ;  /* 0x0000002f2a2f2220 */ /* 0x001fc80000410000 */
[----:B------:R-:W-:-:S05]  /*1c50*/  @P2 FMUL.FTZ R46, R47, R46 ;  /* 0x0000002e2f2e2220 */ /* 0x000fca0000410000 */
[----:B------:R-:W-:-:S07]  /*1c60*/  @P2 SEL R38, R46, RZ, P5 ;  /* 0x000000ff2e262207 */ /* 0x000fce0002800000 */
.L_x_5247:
[----:B------:R-:W-:Y:S05]  /*1c70*/  BSYNC.RECONVERGENT B1 ;  /* 0x0000000000017941 */ /* 0x000fea0003800200 */
.L_x_5238:
[----:B------:R-:W-:Y:S01]  /*1c80*/  ISETP.NE.U32.AND P0, PT, R62, RZ, PT ;  /* 0x000000ff3e00720c */ /* 0x000fe20003f05070 */
[----:B------:R-:W0:Y:S03]  /*1c90*/  @P2 LDC.64 R46, c[0x0][0x468] ;  /* 0x00011a00ff2e2b82 */ /* 0x000e260000000a00 */
[----:B------:R-:W-:-:S13]  /*1ca0*/  ISETP.NE.AND.EX P0, PT, R63, RZ, PT, P0 ;  /* 0x000000ff3f00720c */ /* 0x000fda0003f05300 */
[----:B------:R-:W1:Y:S01]  /*1cb0*/  @P0 LDC.64 R48, c[0x0][0x478] ;  /* 0x00011e00ff300b82 */ /* 0x000e620000000a00 */
[C---:B0-----:R-:W-:Y:S01]  /*1cc0*/  @P2 IMAD.WIDE.U32 R46, R64.reuse, 0x10, R46 ;  /* 0x00000010402e2825 */ /* 0x041fe200078e002e */
[----:B------:R-:W-:-:S03]  /*1cd0*/  IADD3 R64, PT, PT, R64, 0x20, RZ ;  /* 0x0000002040407810 */ /* 0x000fc60007ffe0ff */
[C---:B-1----:R-:W-:Y:S01]  /*1ce0*/  @P0 IMAD.WIDE.U32 R48, R65.reuse, 0x10, R48 ;  /* 0x0000001041300825 */ /* 0x042fe200078e0030 */
[----:B------:R-:W-:-:S04]  /*1cf0*/  IADD3 R65, PT, PT, R65, 0x20, RZ ;  /* 0x0000002041417810 */ /* 0x000fc80007ffe0ff */
[----:B------:R0:W-:Y:S04]  /*1d00*/  @P0 STG.E.128 desc[UR6][R48.64], R40 ;  /* 0x0000002830000986 */ /* 0x0001e8000c101d06 */
[----:B------:R0:W-:Y:S02]  /*1d10*/  @P2 STG.E.128 desc[UR6][R46.64], R36 ;  /* 0x000000242e002986 */ /* 0x0001e4000c101d06 */
.L_x_5237:
[----:B------:R-:W-:Y:S05]  /*1d20*/  BSYNC.RECONVERGENT B2 ;  /* 0x0000000000027941 */ /* 0x000fea0003800200 */
.L_x_5236:
[----:B------:R-:W-:Y:S04]  /*1d30*/  BSSY.RECONVERGENT B2, `(.L_x_5249) ;  /* 0x00000b3000027945 */ /* 0x000fe80003800200 */
        /* <DEDUP_REMOVED lines=9> */
[----:B0-----:R-:W0:Y:S01]  /*1dd0*/  @P2 LDC.64 R46, c[0x0][0x408] ;  /* 0x00010200ff2e2b82 */ /* 0x001e220000000a00 */
[--C-:B------:R-:W-:Y:S01]  /*1de0*/  @P1 FFMA.FTZ R42, R8, R44, R45.reuse ;  /* 0x0000002c082a1223 */ /* 0x100fe2000001002d */
[----:B-----5:R-:W-:Y:S02]  /*1df0*/  MOV R40, R32 ;  /* 0x0000002000287202 */ /* 0x020fe40000000f00 */
[----:B------:R-:W-:Y:S01]  /*1e00*/  MOV R41, R33 ;  /* 0x0000002100297202 */ /* 0x000fe20000000f00 */
[----:B------:R-:W-:Y:S01]  /*1e10*/  @P1 FADD.FTZ R7, R61, -R42 ;  /* 0x8000002a3d071221 */ /* 0x000fe20000010000 */
[-CC-:B------:R-:W-:Y:S01]  /*1e20*/  @P1 FFMA.FTZ R42, R11, R44.reuse, R45.reuse ;  /* 0x0000002c0b2a1223 */ /* 0x180fe2000001002d */
[----:B------:R-:W-:Y:S01]  /*1e30*/  @P2 LOP3.LUT P3, RZ, R5, 0xff, RZ, 0xc0, !PT ;  /* 0x000000ff05ff2812 */ /* 0x000fe2000786c0ff */
[----:B------:R-:W1:Y:S01]  /*1e40*/  @P2 LDC.64 R48, c[0x0][0x408] ;  /* 0x00010200ff302b82 */ /* 0x000e620000000a00 */
[----:B------:R-:W-:Y:S01]  /*1e50*/  @P1 FFMA.FTZ R40, R6, R7, R32 ;  /* 0x0000000706281223 */ /* 0x000fe20000010020 */
[-CC-:B------:R-:W-:Y:S01]  /*1e60*/  @P1 FFMA.FTZ R7, R53, R44.reuse, R45.reuse ;  /* 0x0000002c35071223 */ /* 0x180fe2000001002d */
[----:B------:R-:W-:Y:S01]  /*1e70*/  @P1 FADD.FTZ R42, R59, -R42 ;  /* 0x8000002a3b2a1221 */ /* 0x000fe20000010000 */
[----:B------:R-:W-:Y:S01]  /*1e80*/  @P1 FFMA.FTZ R45, R57, R44, R45 ;  /* 0x0000002c392d1223 */ /* 0x000fe2000001002d */
[C---:B------:R-:W-:Y:S01]  /*1e90*/  @P2 LOP3.LUT P4, RZ, R5.reuse, 0xff00, RZ, 0xc0, !PT ;  /* 0x0000ff0005ff2812 */ /* 0x040fe2000788c0ff */
[----:B------:R-:W-:Y:S01]  /*1ea0*/  @P1 FADD.FTZ R7, R52, -R7 ;  /* 0x8000000734071221 */ /* 0x000fe20000010000 */
[C---:B------:R-:W-:Y:S01]  /*1eb0*/  @P1 FFMA.FTZ R41, R6.reuse, R42, R33 ;  /* 0x0000002a06291223 */ /* 0x040fe20000010021 */
[----:B------:R-:W2:Y:S01]  /*1ec0*/  @P2 LDC.64 R50, c[0x0][0x408] ;  /* 0x00010200ff322b82 */ /* 0x000ea20000000a00 */
[----:B------:R-:W-:Y:S01]  /*1ed0*/  MOV R42, R34 ;  /* 0x00000022002a7202 */ /* 0x000fe20000000f00 */
[----:B------:R-:W-:Y:S01]  /*1ee0*/  @P1 FFMA.FTZ R42, R6, R7, R34 ;  /* 0x00000007062a1223 */ /* 0x000fe20000010022 */
[----:B------:R-:W-:Y:S01]  /*1ef0*/  @P1 FADD.FTZ R45, R56, -R45 ;  /* 0x8000002d382d1221 */ /* 0x000fe20000010000 */
[----:B------:R-:W-:-:S02]  /*1f00*/  @P2 LOP3.LUT P5, RZ, R5, 0xff0000, RZ, 0xc0, !PT ;  /* 0x00ff000005ff2812 */ /* 0x000fc400078ac0ff */
[----:B------:R-:W-:Y:S01]  /*1f10*/  MOV R43, R35 ;  /* 0x00000023002b7202 */ /* 0x000fe20000000f00 */
[----:B------:R-:W-:Y:S01]  /*1f20*/  @P1 FFMA.FTZ R43, R6, R45, R35 ;  /* 0x0000002d062b1223 */ /* 0x000fe20000010023 */
[----:B0-----:R-:W-:-:S04]  /*1f30*/  @P2 FMUL.FTZ R47, R40, R47 ;  /* 0x0000002f282f2220 */ /* 0x001fc80000410000 */
[----:B------:R-:W-:Y:S01]  /*1f40*/  @P2 FMUL.FTZ R46, R47, R46 ;  /* 0x0000002e2f2e2220 */ /* 0x000fe20000410000 */
[----:B-1----:R-:W-:-:S04]  /*1f50*/  @P2 FMUL.FTZ R49, R41, R49 ;  /* 0x0000003129312220 */ /* 0x002fc80000410000 */
[----:B------:R-:W-:Y:S01]  /*1f60*/  @P2 SEL R36, R46, RZ, P3 ;  /* 0x000000ff2e242207 */ /* 0x000fe20001800000 */
[----:B------:R-:W-:Y:S01]  /*1f70*/  @P2 FMUL.FTZ R48, R49, R48 ;  /* 0x0000003031302220 */ /* 0x000fe20000410000 */
[----:B--2---:R-:W-:-:S04]  /*1f80*/  @P2 FMUL.FTZ R51, R42, R51 ;  /* 0x000000332a332220 */ /* 0x004fc80000410000 */
[----:B------:R-:W-:Y:S01]  /*1f90*/  @P2 SEL R37, R48, RZ, P4 ;  /* 0x000000ff30252207 */ /* 0x000fe20002000000 */
        /* <DEDUP_REMOVED lines=8> */
.L_x_5253:
[-CC-:B0-----:R-:W-:Y:S01]  /*2020*/  @P1 FFMA.FTZ R46, R8, R44.reuse, R45.reuse ;  /* 0x0000002c082e1223 */ /* 0x181fe2000001002d */
[----:B------:R-:W-:Y:S01]  /*2030*/  @P1 FFMA.FTZ R50, R11, R44, R45 ;  /* 0x0000002c0b321223 */ /* 0x000fe2000001002d */
[----:B-----5:R-:W-:Y:S02]  /*2040*/  MOV R48, R32 ;  /* 0x0000002000307202 */ /* 0x020fe40000000f00 */
[----:B------:R-:W-:Y:S01]  /*2050*/  @P1 FADD.FTZ R7, R61, -R46 ;  /* 0x8000002e3d071221 */ /* 0x000fe20000010000 */
[----:B------:R-:W-:Y:S01]  /*2060*/  @P1 FADD.FTZ R50, R59, -R50 ;  /* 0x800000323b321221 */ /* 0x000fe20000010000 */
[----:B------:R-:W0:Y:S01]  /*2070*/  @P2 LDC.64 R46, c[0x0][0x408] ;  /* 0x00010200ff2e2b82 */ /* 0x000e220000000a00 */
[----:B------:R-:W-:Y:S01]  /*2080*/  MOV R62, R33 ;  /* 0x00000021003e7202 */ /* 0x000fe20000000f00 */
[C---:B------:R-:W-:Y:S01]  /*2090*/  @P1 FFMA.FTZ R48, R6.reuse, R7, R32 ;  /* 0x0000000706301223 */ /* 0x040fe20000010020 */
[----:B------:R-:W-:Y:S01]  /*20a0*/  @P1 FFMA.FTZ R62, R6, R50, R33 ;  /* 0x00000032063e1223 */ /* 0x000fe20000010021 */
[----:B------:R-:W-:Y:S01]  /*20b0*/  @P1 FFMA.FTZ R7, R53, R44, R45 ;  /* 0x0000002c35071223 */ /* 0x000fe2000001002d */
[----:B------:R-:W-:-:S02]  /*20c0*/  MOV R66, R34 ;  /* 0x0000002200427202 */ /* 0x000fc40000000f00 */
[C---:B------:R-:W-:Y:S01]  /*20d0*/  @P2 LOP3.LUT P3, RZ, R5.reuse, 0xff, RZ, 0xc0, !PT ;  /* 0x000000ff05ff2812 */ /* 0x040fe2000786c0ff */
[----:B------:R-:W1:Y:S01]  /*20e0*/  @P2 LDC.64 R50, c[0x0][0x408] ;  /* 0x00010200ff322b82 */ /* 0x000e620000000a00 */
[----:B------:R-:W-:Y:S01]  /*20f0*/  @P1 FADD.FTZ R7, R52, -R7 ;  /* 0x8000000734071221 */ /* 0x000fe20000010000 */
[C---:B------:R-:W-:Y:S02]  /*2100*/  @P2 LOP3.LUT P4, RZ, R5.reuse, 0xff00, RZ, 0xc0, !PT ;  /* 0x0000ff0005ff2812 */ /* 0x040fe4000788c0ff */
[----:B------:R-:W-:Y:S01]  /*2110*/  @P2 LOP3.LUT P5, RZ, R5, 0xff0000, RZ, 0xc0, !PT ;  /* 0x00ff000005ff2812 */ /* 0x000fe200078ac0ff */
[----:B------:R-:W-:Y:S01]  /*2120*/  @P1 FFMA.FTZ R66, R6, R7, R34 ;  /* 0x0000000706421223 */ /* 0x000fe20000010022 */
[----:B0-----:R-:W-:Y:S02]  /*2130*/  @P2 FMUL.FTZ R47, R48, R47 ;  /* 0x0000002f302f2220 */ /* 0x001fe40000410000 */
[----:B------:R-:W0:Y:S02]  /*2140*/  @P2 LDC.64 R48, c[0x0][0x408] ;  /* 0x00010200ff302b82 */ /* 0x000e240000000a00 */
[----:B------:R-:W-:Y:S01]  /*2150*/  @P2 FMUL.FTZ R46, R47, R46 ;  /* 0x0000002e2f2e2220 */ /* 0x000fe20000410000 */
[----:B-1----:R-:W-:-:S04]  /*2160*/  @P2 FMUL.FTZ R51, R66, R51 ;  /* 0x0000003342332220 */ /* 0x002fc80000410000 */
[----:B------:R-:W-:Y:S01]  /*2170*/  @P2 SEL R36, R46, RZ, P3 ;  /* 0x000000ff2e242207 */ /* 0x000fe20001800000 */
[----:B------:R-:W-:-:S05]  /*2180*/  @P2 FMUL.FTZ R50, R51, R50 ;  /* 0x0000003233322220 */ /* 0x000fca0000410000 */
[----:B------:R-:W-:Y:S01]  /*2190*/  @P2 SEL R38, R50, RZ, P5 ;  /* 0x000000ff32262207 */ /* 0x000fe20002800000 */
[----:B0-----:R-:W-:-:S04]  /*21a0*/  @P2 FMUL.FTZ R49, R62, R49 ;  /* 0x000000313e312220 */ /* 0x001fc80000410000 */
[----:B------:R-:W-:-:S05]  /*21b0*/  @P2 FMUL.FTZ R48, R49, R48 ;  /* 0x0000003031302220 */ /* 0x000fca0000410000 */
[----:B------:R-:W-:Y:S01]  /*21c0*/  @P2 SEL R37, R48, RZ, P4 ;  /* 0x000000ff30252207 */ /* 0x000fe20002000000 */
[----:B------:R-:W-:Y:S06]  /*21d0*/  @!P2 BRA `(.L_x_5254) ;  /* 0x000000040084a947 */ /* 0x000fec0003800000 */
[----:B------:R-:W-:Y:S01]  /*21e0*/  @P1 FFMA.FTZ R45, R57, R44, R45 ;  /* 0x0000002c392d1223 */ /* 0x000fe2000001002d */
[----:B------:R-:W-:-:S03]  /*21f0*/  MOV R7, R35 ;  /* 0x0000002300077202 */ /* 0x000fc60000000f00 */
[----:B------:R-:W-:-:S04]  /*2200*/  @P1 FADD.FTZ R45, R56, -R45 ;  /* 0x8000002d382d1221 */ /* 0x000fc80000010000 */
[----:B------:R-:W-:Y:S01]  /*2210*/  @P1 FFMA.FTZ R7, R6, R45, R35 ;  /* 0x0000002d06071223 */ /* 0x000fe20000010023 */
[----:B------:R-:W-:-:S03]  /*2220*/  ISETP.GE.U32.AND P1, PT, R5, 0x1000000, PT ;  /* 0x010000000500780c */ /* 0x000fc60003f26070 */
[----:B------:R-:W-:-:S04]  /*2230*/  FMUL.FTZ R6, R7, UR13 ;  /* 0x0000000d07067c20 */ /* 0x000fc80008410000 */
[----:B------:R-:W-:-:S05]  /*2240*/  FMUL.FTZ R6, R6, UR12 ;  /* 0x0000000c06067c20 */ /* 0x000fca0008410000 */
[----:B------:R-:W-:Y:S01]  /*2250*/  SEL R39, R6, RZ, P1 ;  /* 0x000000ff06277207 */ /* 0x000fe20000800000 */
[----:B------:R-:W-:Y:S06]  /*2260*/  BRA `(.L_x_5254) ;  /* 0x0000000400607947 */ /* 0x000fec0003800000 */
.L_x_5252:
[----:B------:R-:W-:-:S04]  /*2270*/  UISETP.NE.U32.AND UP0, UPT, UR20, URZ, UPT ;  /* 0x000000ff1400728c */ /* 0x000fc8000bf05070 */
[----:B------:R-:W-:-:S06]  /*2280*/  UISETP.NE.AND.EX UP0, UPT, UR21, URZ, UPT, UP0 ;  /* 0x000000ff1500728c */ /* 0x000fcc000bf05300 */
[----:B------:R-:W-:-:S13]  /*2290*/  PLOP3.LUT P0, PT, PT, PT, UP0, 0x80, 0x8 ;  /* 0x000000000008781c */ /* 0x000fda0003f0f008 */
[----:B------:R-:W-:Y:S05]  /*22a0*/  @!P0 BRA `(.L_x_5255) ;  /* 0x0000000000988947 */ /* 0x000fea0003800000 */
[----:B0-----:R-:W0:Y:S01]  /*22b0*/  @P2 LDC.64 R46, c[0x0][0x408] ;  /* 0x00010200ff2e2b82 */ /* 0x001e220000000a00 */
[-CC-:B------:R-:W-:Y:S01]  /*22c0*/  FFMA.FTZ R40, R8, R44.reuse, R45.reuse ;  /* 0x0000002c08287223 */ /* 0x180fe2000001002d */
[-CC-:B------:R-:W-:Y:S01]  /*22d0*/  FFMA.FTZ R42, R11, R44.reuse, R45.reuse ;  /* 0x0000002c0b2a7223 */ /* 0x180fe2000001002d */
[-C--:B------:R-:W-:Y:S01]  /*22e0*/  FFMA.FTZ R43, R53, R44.reuse, R45 ;  /* 0x0000002c352b7223 */ /* 0x080fe2000001002d */
[----:B------:R-:W-:Y:S01]  /*22f0*/  ISETP.GT.AND P1, PT, R7, RZ, PT ;  /* 0x000000ff0700720c */ /* 0x000fe20003f24270 */
[----:B------:R-:W-:Y:S01]  /*2300*/  FADD.FTZ R7, R61, -R40 ;  /* 0x800000283d077221 */ /* 0x000fe20000010000 */
[----:B------:R-:W-:Y:S01]  /*2310*/  FADD.FTZ R41, R59, -R42 ;  /* 0x8000002a3b297221 */ /* 0x000fe20000010000 */
[----:B------:R-:W-:Y:S01]  /*2320*/  FADD.FTZ R43, R52, -R43 ;  /* 0x8000002b342b7221 */ /* 0x000fe20000010000 */
[----:B------:R-:W1:Y:S01]  /*2330*/  @P2 LDC.64 R48, c[0x0][0x408] ;  /* 0x00010200ff302b82 */ /* 0x000e620000000a00 */
[C---:B------:R-:W-:Y:S01]  /*2340*/  FMUL.FTZ R40, R6.reuse, R7 ;  /* 0x0000000706287220 */ /* 0x040fe20000410000 */
[C---:B------:R-:W-:Y:S01]  /*2350*/  FMUL.FTZ R41, R6.reuse, R41 ;  /* 0x0000002906297220 */ /* 0x040fe20000410000 */
[----:B------:R-:W-:Y:S01]  /*2360*/  FMUL.FTZ R42, R6, R43 ;  /* 0x0000002b062a7220 */ /* 0x000fe20000410000 */
[----:B------:R-:W-:Y:S01]  /*2370*/  FFMA.FTZ R45, R57, R44, R45 ;  /* 0x0000002c392d7223 */ /* 0x000fe2000001002d */
[----:B-----5:R-:W-:-:S02]  /*2380*/  @P2 LOP3.LUT P3, RZ, R5, 0xff, RZ, 0xc0, !PT ;  /* 0x000000ff05ff2812 */ /* 0x020fc4000786c0ff */
[----:B------:R-:W-:Y:S01]  /*2390*/  FSEL R40, R40, RZ, P1 ;  /* 0x000000ff28287208 */ /* 0x000fe20000800000 */
[----:B------:R-:W2:Y:S01]  /*23a0*/  @P2 LDC.64 R50, c[0x0][0x408] ;  /* 0x00010200ff322b82 */ /* 0x000ea20000000a00 */
[----:B------:R-:W-:Y:S01]  /*23b0*/  FSEL R41, R41, RZ, P1 ;  /* 0x000000ff29297208 */ /* 0x000fe20000800000 */
[----:B------:R-:W-:Y:S01]  /*23c0*/  FADD.FTZ R45, R56, -R45 ;  /* 0x8000002d382d7221 */ /* 0x000fe20000010000 */
[----:B------:R-:W-:Y:S02]  /*23d0*/  FSEL R42, R42, RZ, P1 ;  /* 0x000000ff2a2a7208 */ /* 0x000fe40000800000 */
[C---:B------:R-:W-:Y:S01]  /*23e0*/  @P2 LOP3.LUT P4, RZ, R5.reuse, 0xff00, RZ, 0xc0, !PT ;  /* 0x0000ff0005ff2812 */ /* 0x040fe2000788c0ff */
[----:B------:R-:W-:Y:S01]  /*23f0*/  FMUL.FTZ R6, R6, R45 ;  /* 0x0000002d06067220 */ /* 0x000fe20000410000 */
[----:B------:R-:W-:Y:S01]  /*2400*/  @P2 LOP3.LUT P5, RZ, R5, 0xff0000, RZ, 0xc0, !PT ;  /* 0x00ff000005ff2812 */ /* 0x000fe200078ac0ff */
[----:B0-----:R-:W-:-:S03]  /*2410*/  @P2 FMUL.FTZ R47, R40, R47 ;  /* 0x0000002f282f2220 */ /* 0x001fc60000410000 */
[----:B------:R-:W-:Y:S01]  /*2420*/  FSEL R43, R6, RZ, P1 ;  /* 0x000000ff062b7208 */ /* 0x000fe20000800000 */
        /* <DEDUP_REMOVED lines=14> */
.L_x_5255:
[----:B0-----:R-:W0:Y:S01]  /*2510*/  @P2 LDC.64 R46, c[0x0][0x408] ;  /* 0x00010200ff2e2b82 */ /* 0x001e220000000a00 */
[----:B------:R-:W-:Y:S01]  /*2520*/  FFMA.FTZ R49, R57, R44, R45 ;  /* 0x0000002c39317223 */ /* 0x000fe2000001002d */
[----:B------:R-:W-:Y:S01]  /*2530*/  ISETP.GT.AND P1, PT, R7, RZ, PT ;  /* 0x000000ff0700720c */ /* 0x000fe20003f24270 */
[----:B------:R-:W-:Y:S02]  /*2540*/  BSSY.RECONVERGENT B3, `(.L_x_5256) ;  /* 0x0000011000037945 */ /* 0x000fe40003800200 */
[----:B------:R-:W-:-:S04]  /*2550*/  FADD.FTZ R49, R56, -R49 ;  /* 0x8000003138317221 */ /* 0x000fc80000010000 */
[----:B------:R-:W-:-:S05]  /*2560*/  FMUL.FTZ R48, R6, R49 ;  /* 0x0000003106307220 */ /* 0x000fca0000410000 */
[----:B------:R-:W-:Y:S02]  /*2570*/  FSEL R48, R48, RZ, P1 ;  /* 0x000000ff30307208 */ /* 0x000fe40000800000 */
[----:B-----5:R-:W-:-:S03]  /*2580*/  @P2 ISETP.GE.U32.AND P1, PT, R5, 0x1000000, PT ;  /* 0x010000000500280c */ /* 0x020fc60003f26070 */
[----:B0-----:R-:W-:-:S04]  /*2590*/  @P2 FMUL.FTZ R47, R48, R47 ;  /* 0x0000002f302f2220 */ /* 0x001fc80000410000 */
[----:B------:R-:W-:Y:S01]  /*25a0*/  @P2 FMUL.FTZ R46, R47, R46 ;  /* 0x0000002e2f2e2220 */ /* 0x000fe20000410000 */
[----:B------:R-:W-:Y:S06]  /*25b0*/  @!P2 BRA `(.L_x_5257) ;  /* 0x000000000024a947 */ /* 0x000fec0003800000 */
        /* <DEDUP_REMOVED lines=8> */
[----:B------:R-:W-:-:S07]  /*2640*/  SEL R36, R36, RZ, P3 ;  /* 0x000000ff24247207 */ /* 0x000fce0001800000 */
.L_x_5257:
[----:B------:R-:W-:Y:S05]  /*2650*/  BSYNC.RECONVERGENT B3 ;  /* 0x0000000000037941 */ /* 0x000fea0003800200 */
.L_x_5256:
        /* <DEDUP_REMOVED lines=11> */
.L_x_5259:
[----:B------:R-:W-:Y:S05]  /*2710*/  BSYNC.RECONVERGENT B3 ;  /* 0x0000000000037941 */ /* 0x000fea0003800200 */
.L_x_5258:
        /* <DEDUP_REMOVED lines=11> */
.L_x_5261:
[----:B------:R-:W-:Y:S05]  /*27d0*/  BSYNC.RECONVERGENT B3 ;  /* 0x0000000000037941 */ /* 0x000fea0003800200 */
.L_x_5260:
[----:B------:R-:W-:-:S07]  /*27e0*/  @P2 SEL R39, R46, RZ, P1 ;  /* 0x000000ff2e272207 */ /* 0x000fce0000800000 */
.L_x_5254:
[----:B------:R-:W-:Y:S05]  /*27f0*/  BSYNC.RECONVERGENT B1 ;  /* 0x0000000000017941 */ /* 0x000fea0003800200 */
.L_x_5251:
[----:B------:R-:W0:Y:S08]  /*2800*/  @P0 LDC.64 R6, c[0x0][0x478] ;  /* 0x00011e00ff060b82 */ /* 0x000e300000000a00 */
[----:B------:R-:W1:Y:S01]  /*2810*/  @P2 LDC.64 R44, c[0x0][0x468] ;  /* 0x00011a00ff2c2b82 */ /* 0x000e620000000a00 */
[----:B0-----:R-:W-:-:S05]  /*2820*/  @P0 IMAD.WIDE.U32 R6, R65, 0x10, R6 ;  /* 0x0000001041060825 */ /* 0x001fca00078e0006 */
[----:B------:R2:W-:Y:S01]  /*2830*/  @P0 STG.E.128 desc[UR6][R6.64], R40 ;  /* 0x0000002806000986 */ /* 0x0005e2000c101d06 */
[----:B-1----:R-:W-:-:S05]  /*2840*/  @P2 IMAD.WIDE.U32 R44, R64, 0x10, R44 ;  /* 0x00000010402c2825 */ /* 0x002fca00078e002c */
[----:B------:R2:W-:Y:S02]  /*2850*/  @P2 STG.E.128 desc[UR6][R44.64], R36 ;  /* 0x000000242c002986 */ /* 0x0005e4000c101d06 */
.L_x_5250:
[----:B------:R-:W-:Y:S05]  /*2860*/  BSYNC.RECONVERGENT B2 ;  /* 0x0000000000027941 */ /* 0x000fea0003800200 */
.L_x_5249:
[----:B--2---:R-:W1:Y:S02]  /*2870*/  LDC.64 R6, c[0x0][0x380] ;  /* 0x0000e000ff067b82 */ /* 0x004e640000000a00 */
[----:B-1----:R-:W-:-:S04]  /*2880*/  LEA R3, R6, R3, 0x2 ;  /* 0x0000000306037211 */ /* 0x002fc800078e10ff */
[----:B------:R-:W-:-:S13]  /*2890*/  ISETP.GE.AND P0, PT, R3, R7, PT ;  /* 0x000000070300720c */ /* 0x000fda0003f06270 */
[----:B------:R-:W-:Y:S05]  /*28a0*/  @!P0 BRA `(.L_x_5262) ;  /* 0xffffffd800bc8947 */ /* 0x000fea000383ffff */
.L_x_5226:
[----:B------:R-:W-:Y:S05]  /*28b0*/  BSYNC B0 ;  /* 0x0000000000007941 */ /* 0x000fea0003800000 */
.L_x_5225:
[----:B-----5:R-:W1:Y:S01]  /*28c0*/  S2R R14, SR_TID.X ;  /* 0x00000000000e7919 */ /* 0x020e620000002100 */
[----:B------:R-:W-:Y:S01]  /*28d0*/  MOV R3, 0x400 ;  /* 0x0000040000037802 */ /* 0x000fe20000000f00 */
[----:B------:R-:W-:Y:S05]  /*28e0*/  WARPSYNC.ALL ;  /* 0x0000000000007948 */ /* 0x000fea0003800000 */
[----:B------:R-:W2:Y:S01]  /*28f0*/  S2R R4, SR_CgaCtaId ;  /* 0x0000000000047919 */ /* 0x000ea20000008800 */
[----:B------:R-:W3:Y:S01]  /*2900*/  LDCU.128 UR16, c[0x0][0x440] ;  /* 0x00008800ff1077ac */ /* 0x000ee20008000c00 */
[----:B-1----:R-:W-:-:S04]  /*2910*/  SHF.L.U32 R0, R14, 0x5, RZ ;  /* 0x000000050e007819 */ /* 0x002fc800000006ff */
[----:B------:R-:W-:Y:S02]  /*2920*/  LOP3.LUT R0, R0, 0xc00, RZ, 0xc0, !PT ;  /* 0x00000c0000007812 */ /* 0x000fe400078ec0ff */
[----:B--2---:R-:W-:Y:S02]  /*2930*/  LEA R3, R4, R3, 0x18 ;  /* 0x0000000304037211 */ /* 0x004fe400078ec0ff */
[----:B------:R-:W-:-:S04]  /*2940*/  LEA R0, R77, R0, 0x4 ;  /* 0x000000004d007211 */ /* 0x000fc800078e20ff */
[-C--:B------:R-:W-:Y:S02]  /*2950*/  IADD3 R0, PT, PT, R0, R3.reuse, RZ ;  /* 0x0000000300007210 */ /* 0x080fe40007ffe0ff */
        /* <DEDUP_REMOVED lines=71> */
.L_x_5235:
[----:B---3--:R-:W-:Y:S01]  /*2dd0*/  HFMA2 R46, -RZ, RZ, 0, 5.9604644775390625e-08 ;  /* 0x00000001ff2e7431 */ /* 0x008fe200000001ff */
[----:B------:R-:W-:Y:S01]  /*2de0*/  BSSY B1, `(.L_x_5263) ;  /* 0x0000006000017945 */ /* 0x000fe20003800000 */
[----:B01----:R-:W-:Y:S02]  /*2df0*/  MOV R45, 0x1f ;  /* 0x0000001f002d7802 */ /* 0x003fe40000000f00 */
[----:B------:R-:W-:-:S07]  /*2e00*/  MOV R44, 0xffffffff ;  /* 0xffffffff002c7802 */ /* 0x000fce0000000f00 */
[----:B-----5:R-:W-:Y:S05]  /*2e10*/  WARPSYNC.COLLECTIVE R44, `(.L_x_5264) ;  /* 0x000000002c087348 */ /* 0x020fea0003c00000 */
[----:B------:R0:W1:Y:S02]  /*2e20*/  SHFL.BFLY P0, R48, R69, R46, R45 ;  /* 0x0c00002e45307389 */ /* 0x000064000000002d */
[----:B01---5:R-:W-:Y:S05]  /*2e30*/  ENDCOLLECTIVE ;  /* 0x000000000000791b */ /* 0x023fea0003800000 */
.L_x_5264:
[----:B------:R-:W-:Y:S05]  /*2e40*/  BSYNC B1 ;  /* 0x0000000000017941 */ /* 0x000fea0003800000 */
.L_x_5263:
        /* <DEDUP_REMOVED lines=8> */
.L_x_5265:
[----:B------:R-:W-:Y:S01]  /*2ed0*/  HFMA2 R46, -RZ, RZ, 0, 1.1920928955078125e-07 ;  /* 0x00000002ff2e7431 */ /* 0x000fe200000001ff */
[----:B------:R-:W-:Y:S02]  /*2ee0*/  MOV R69, R47 ;  /* 0x0000002f00457202 */ /* 0x000fe40000000f00 */
[----:B------:R-:W-:-:S07]  /*2ef0*/  MOV R49, R48 ;  /* 0x0000003000317202 */ /* 0x000fce0000000f00 */
[----:B------:R-:W-:Y:S05]  /*2f00*/  WARPSYNC.COLLECTIVE R44, `(.L_x_5266) ;  /* 0x000000002c087348 */ /* 0x000fea0003c00000 */
[----:B------:R0:W1:Y:S02]  /*2f10*/  SHFL.BFLY P0, R48, R69, R46, R45 ;  /* 0x0c00002e45307389 */ /* 0x000064000000002d */
[----:B01----:R-:W-:Y:S05]  /*2f20*/  ENDCOLLECTIVE ;  /* 0x000000000000791b */ /* 0x003fea0003800000 */
.L_x_5266:
[----:B------:R-:W-:-:S05]  /*2f30*/  FADD.FTZ R64, R49, R68 ;  /* 0x0000004431407221 */ /* 0x000fca0000010000 */
[----:B------:R-:W-:Y:S01]  /*2f40*/  MOV R69, R64 ;  /* 0x0000004000457202 */ /* 0x000fe20000000f00 */
[----:B------:R-:W-:-:S07]  /*2f50*/  FADD.FTZ R49, R47, R48 ;  /* 0x000000302f317221 */ /* 0x000fce0000010000 */
[----:B------:R-:W-:Y:S05]  /*2f60*/  WARPSYNC.COLLECTIVE R44, `(.L_x_5267) ;  /* 0x000000002c087348 */ /* 0x000fea0003c00000 */
[----:B------:R0:W1:Y:S02]  /*2f70*/  SHFL.BFLY P0, R48, R69, R46, R45 ;  /* 0x0c00002e45307389 */ /* 0x000064000000002d */
[----:B01----:R-:W-:Y:S05]  /*2f80*/  ENDCOLLECTIVE ;  /* 0x000000000000791b */ /* 0x003fea0003800000 */
.L_x_5267:
[----:B------:R-:W-:Y:S01]  /*2f90*/  HFMA2 R46, -RZ, RZ, 0, 2.384185791015625e-07 ;  /* 0x00000004ff2e7431 */ /* 0x000fe200000001ff */
[----:B------:R-:W-:Y:S02]  /*2fa0*/  MOV R69, R49 ;  /* 0x0000003100457202 */ /* 0x000fe40000000f00 */
[----:B------:R-:W-:-:S07]  /*2fb0*/  MOV R51, R48 ;  /* 0x0000003000337202 */ /* 0x000fce0000000f00 */
[----:B------:R-:W-:Y:S05]  /*2fc0*/  WARPSYNC.COLLECTIVE R44, `(.L_x_5268) ;  /* 0x000000002c087348 */ /* 0x000fea0003c00000 */
[----:B------:R0:W1:Y:S02]  /*2fd0*/  SHFL.BFLY P0, R48, R69, R46, R45 ;  /* 0x0c00002e45307389 */ /* 0x000064000000002d */
[----:B01----:R-:W-:Y:S05]  /*2fe0*/  ENDCOLLECTIVE ;  /* 0x000000000000791b */ /* 0x003fea0003800000 */
.L_x_5268:
[----:B------:R-:W-:-:S05]  /*2ff0*/  FADD.FTZ R65, R64, R51 ;  /* 0x0000003340417221 */ /* 0x000fca0000010000 */
[----:B------:R-:W-:Y:S01]  /*3000*/  MOV R69, R65 ;  /* 0x0000004100457202 */ /* 0x000fe20000000f00 */
[----:B------:R-:W-:-:S07]  /*3010*/  FADD.FTZ R50, R49, R48 ;  /* 0x0000003031327221 */ /* 0x000fce0000010000 */
[----:B------:R-:W-:Y:S05]  /*3020*/  WARPSYNC.COLLECTIVE R44, `(.L_x_5269) ;  /* 0x000000002c087348 */ /* 0x000fea0003c00000 */
[----:B------:R0:W1:Y:S02]  /*3030*/  SHFL.BFLY P0, R48, R69, R46, R45 ;  /* 0x0c00002e45307389 */ /* 0x000064000000002d */
[----:B01----:R-:W-:Y:S05]  /*3040*/  ENDCOLLECTIVE ;  /* 0x000000000000791b */ /* 0x003fea0003800000 */
.L_x_5269:
[----:B------:R-:W-:Y:S01]  /*3050*/  HFMA2 R46, -RZ, RZ, 0, 4.76837158203125e-07 ;  /* 0x00000008ff2e7431 */ /* 0x000fe200000001ff */
[----:B------:R-:W-:Y:S02]  /*3060*/  MOV R69, R50 ;  /* 0x0000003200457202 */ /* 0x000fe40000000f00 */
[----:B------:R-:W-:-:S07]  /*3070*/  MOV R66, R48 ;  /* 0x0000003000427202 */ /* 0x000fce0000000f00 */
[----:B------:R-:W-:Y:S05]  /*3080*/  WARPSYNC.COLLECTIVE R44, `(.L_x_5270) ;  /* 0x000000002c087348 */ /* 0x000fea0003c00000 */
[----:B------:R0:W1:Y:S02]  /*3090*/  SHFL.BFLY P0, R48, R69, R46, R45 ;  /* 0x0c00002e45307389 */ /* 0x000064000000002d */
[----:B01----:R-:W-:Y:S05]  /*30a0*/  ENDCOLLECTIVE ;  /* 0x000000000000791b */ /* 0x003fea0003800000 */
.L_x_5270:
[----:B------:R-:W-:-:S05]  /*30b0*/  FADD.FTZ R66, R65, R66 ;  /* 0x0000004241427221 */ /* 0x000fca0000010000 */
[----:B------:R-:W-:Y:S01]  /*30c0*/  MOV R69, R66 ;  /* 0x0000004200457202 */ /* 0x000fe20000000f00 */
[----:B------:R-:W-:-:S07]  /*30d0*/  FADD.FTZ R51, R50, R48 ;  /* 0x0000003032337221 */ /* 0x000fce0000010000 */
[----:B------:R-:W-:Y:S05]  /*30e0*/  WARPSYNC.COLLECTIVE R44, `(.L_x_5271) ;  /* 0x000000002c087348 */ /* 0x000fea0003c00000 */
[----:B------:R0:W1:Y:S02]  /*30f0*/  SHFL.BFLY P0, R48, R69, R46, R45 ;  /* 0x0c00002e45307389 */ /* 0x000064000000002d */
[----:B01----:R-:W-:Y:S05]  /*3100*/  ENDCOLLECTIVE ;  /* 0x000000000000791b */ /* 0x003fea0003800000 */
.L_x_5271:
[----:B------:R-:W-:Y:S01]  /*3110*/  HFMA2 R46, -RZ, RZ, 0, 9.5367431640625e-07 ;  /* 0x00000010ff2e7431 */ /* 0x000fe200000001ff */
[----:B------:R-:W-:Y:S02]  /*3120*/  MOV R69, R51 ;  /* 0x0000003300457202 */ /* 0x000fe40000000f00 */
[----:B------:R-:W-:-:S07]  /*3130*/  MOV R67, R48 ;  /* 0x0000003000437202 */ /* 0x000fce0000000f00 */
[----:B------:R-:W-:Y:S05]  /*3140*/  WARPSYNC.COLLECTIVE R44, `(.L_x_5272) ;  /* 0x000000002c087348 */ /* 0x000fea0003c00000 */
[----:B------:R0:W1:Y:S02]  /*3150*/  SHFL.BFLY P0, R48, R69, R46, R45 ;  /* 0x0c00002e45307389 */ /* 0x000064000000002d */
[----:B01----:R-:W-:Y:S05]  /*3160*/  ENDCOLLECTIVE ;  /* 0x000000000000791b */ /* 0x003fea0003800000 */
.L_x_5272:
[----:B------:R-:W-:-:S05]  /*3170*/  FADD.FTZ R47, R66, R67 ;  /* 0x00000043422f7221 */ /* 0x000fca0000010000 */
[----:B------:R-:W-:Y:S02]  /*3180*/  MOV R69, R47 ;  /* 0x0000002f00457202 */ /* 0x000fe40000000f00 */
[----:B------:R-:W-:-:S07]  /*3190*/  MOV R64, R48 ;  /* 0x0000003000407202 */ /* 0x000fce0000000f00 */
[----:B------:R-:W-:Y:S05]  /*31a0*/  WARPSYNC.COLLECTIVE R44, `(.L_x_5273) ;  /* 0x000000002c087348 */ /* 0x000fea0003c00000 */
[----:B------:R0:W1:Y:S02]  /*31b0*/  SHFL.BFLY P0, R48, R69, R46, R45 ;  /* 0x0c00002e45307389 */ /* 0x000064000000002d */
[----:B01----:R-:W-:Y:S05]  /*31c0*/  ENDCOLLECTIVE ;  /* 0x000000000000791b */ /* 0x003fea0003800000 */
.L_x_5273:
[----:B------:R-:W-:Y:S05]  /*31d0*/  BRA `(.L_x_5274) ;  /* 0xffffffdc00b07947 */ /* 0x000fea000383ffff */
.L_x_5275:
        /* <DEDUP_REMOVED lines=10> */
.L_x_6507:


//--------------------- .text._ZN10layer_norm22ln_bwd_finalize_kernelINS_22Kernel_traits_finalizeILj256E6__halfffffjLb0ELj1024ELj4ENS_18Kernel_traits_baseILj256ES2_ffffjLj1024EEEEELb0ELb1EEEvNS_9BwdParamsE --------------------------
	.section	.text._ZN10layer_norm22ln_bwd_finalize_kernelINS_22Kernel_traits_finalizeILj256E6__halfffffjLb0ELj1024ELj4ENS_18Kernel_traits_baseILj256ES2_ffffjLj1024EEEEELb0ELb1EEEvNS_9BwdParamsE,"ax",@progbits
	.align	128
        .global         _ZN10layer_norm22ln_bwd_finalize_kernelINS_22Kernel_traits_finalizeILj256E6__halfffffjLb0ELj1024ELj4ENS_18Kernel_traits_baseILj256ES2_ffffjLj1024EEEEELb0ELb1EEEvNS_9BwdParamsE
        .type           _ZN10layer_norm22ln_bwd_finalize_kernelINS_22Kernel_traits_finalizeILj256E6__halfffffjLb0ELj1024ELj4ENS_18Kernel_traits_baseILj256ES2_ffffjLj1024EEEEELb0ELb1EEEvNS_9BwdParamsE,@function
        .size           _ZN10layer_norm22ln_bwd_finalize_kernelINS_22Kernel_traits_finalizeILj256E6__halfffffjLb0ELj1024ELj4ENS_18Kernel_traits_baseILj256ES2_ffffjLj1024EEEEELb0ELb1EEEvNS_9BwdParamsE,(.L_x_6508 - _ZN10layer_norm22ln_bwd_finalize_kernelINS_22Kernel_traits_finalizeILj256E6__halfffffjLb0ELj1024ELj4ENS_18Kernel_traits_baseILj256ES2_ffffjLj1024EEEEELb0ELb1EEEvNS_9BwdParamsE)
        .other          _ZN10layer_norm22ln_bwd_finalize_kernelINS_22Kernel_traits_finalizeILj256E6__halfffffjLb0ELj1024ELj4ENS_18Kernel_traits_baseILj256ES2_ffffjLj1024EEEEELb0ELb1EEEvNS_9BwdParamsE,@"STO_CUDA_ENTRY STV_DEFAULT"
_ZN10layer_norm22ln_bwd_finalize_kernelINS_22Kernel_traits_finalizeILj256E6__halfffffjLb0ELj1024ELj4ENS_18Kernel_traits_baseILj256ES2_ffffjLj1024EEEEELb0ELb1EEEvNS_9BwdParamsE:
.text._ZN10layer_norm22ln_bwd_finalize_kernelINS_22Kernel_traits_finalizeILj256E6__halfffffjLb0ELj1024ELj4ENS_18Kernel_traits_baseILj256ES2_ffffjLj1024EEEEELb0ELb1EEEvNS_9BwdParamsE:
        /* <DEDUP_REMOVED lines=77> */
.L_x_5280:
        /* <DEDUP_REMOVED lines=118> */
.L_x_5279:
[----:B------:R-:W-:Y:S05]  /*0c30*/  BSYNC.RECONVERGENT B1 ;  /* 0x0000000000017941 */ /* 0x000fea0003800200 */
.L_x_5278:
        /* <DEDUP_REMOVED lines=69> */
.L_x_5282:
[----:B------:R-:W-:Y:S05]  /*1090*/  BSYNC.RECONVERGENT B1 ;  /* 0x0000000000017941 */ /* 0x000fea0003800200 */
.L_x_5281:
        /* <DEDUP_REMOVED lines=38> */
.L_x_5284:
[----:B------:R-:W-:Y:S05]  /*1300*/  BSYNC.RECONVERGENT B1 ;  /* 0x0000000000017941 */ /* 0x000fea0003800200 */
.L_x_5283:
[----:B------:R-:W-:Y:S05]  /*1310*/  @!P1 BRA `(.L_x_5277) ;  /* 0x0000000000409947 */ /* 0x000fea0003800000 */
[----:B------:R-:W0:Y:S01]  /*1320*/  LDC R12, c[0x0][0x388] ;  /* 0x0000e200ff0c7b82 */ /* 0x000e220000000800 */
[----:B------:R-:W-:-:S07]  /*1330*/  IADD3 R0, PT, PT, -R0, RZ, RZ ;  /* 0x000000ff00007210 */ /* 0x000fce0007ffe1ff */
[----:B------:R-:W1:Y:S08]  /*1340*/  LDC.64 R8, c[0x0][0x440] ;  /* 0x00011000ff087b82 */ /* 0x000e700000000a00 */
[----:B------:R-:W2:Y:S01]  /*1350*/  LDC.64 R10, c[0x0][0x448] ;  /* 0x00011200ff0a7b82 */ /* 0x000ea20000000a00 */
[----:B0-----:R-:W-:-:S05]  /*1360*/  IMAD R2, R2, R12, R5 ;  /* 0x0000000c02027224 */ /* 0x001fca00078e0205 */
[----:B------:R-:W-:-:S07]  /*1370*/  IADD3 R13, PT, PT, R57, R2, RZ ;  /* 0x00000002390d7210 */ /* 0x000fce0007ffe0ff */
.L_x_5285:
        /* <DEDUP_REMOVED lines=10> */
.L_x_5277:
[----:B------:R-:W-:Y:S05]  /*1420*/  BSYNC.RECONVERGENT B0 ;  /* 0x0000000000007941 */ /* 0x000fea0003800200 */
.L_x_5276:
        /* <DEDUP_REMOVED lines=59> */
.L_x_5286:
        /* <DEDUP_REMOVED lines=10> */
.L_x_6508:


//--------------------- .text._ZN10layer_norm13ln_bwd_kernelINS_13Kernel_traitsI6__halfffffjLj256ELj1ELj4ELj1ELj16ENS_18Kernel_traits_baseILj256ES2_ffffjLj128EEEEELb1ELb0ELb1ELb1EEEvNS_9BwdParamsE --------------------------
	.section	.text._ZN10layer_norm13ln_bwd_kernelINS_13Kernel_traitsI6__halfffffjLj256ELj1ELj4ELj1ELj16ENS_18Kernel_traits_baseILj256ES2_ffffjLj128EEEEELb1ELb0ELb1ELb1EEEvNS_9BwdParamsE,"ax",@progbits
	.align	128
        .global         _ZN10layer_norm13ln_bwd_kernelINS_13Kernel_traitsI6__halfffffjLj256ELj1ELj4ELj1ELj16ENS_18Kernel_traits_baseILj256ES2_ffffjLj128EEEEELb1ELb0ELb1ELb1EEEvNS_9BwdParamsE
        .type           _ZN10layer_norm13ln_bwd_kernelINS_13Kernel_traitsI6__halfffffjLj256ELj1ELj4ELj1ELj16ENS_18Kernel_traits_baseILj256ES2_ffffjLj128EEEEELb1ELb0ELb1ELb1EEEvNS_9BwdParamsE,@function
        .size           _ZN10layer_norm13ln_bwd_kernelINS_13Kernel_traitsI6__halfffffjLj256ELj1ELj4ELj1ELj16ENS_18Kernel_traits_baseILj256ES2_ffffjLj128EEEEELb1ELb0ELb1ELb1EEEvNS_9BwdParamsE,(.L_x_6509 - _ZN10layer_norm13ln_bwd_kernelINS_13Kernel_traitsI6__halfffffjLj256ELj1ELj4ELj1ELj16ENS_18Kernel_traits_baseILj256ES2_ffffjLj128EEEEELb1ELb0ELb1ELb1EEEvNS_9BwdParamsE)
        .other          _ZN10layer_norm13ln_bwd_kernelINS_13Kernel_traitsI6__halfffffjLj256ELj1ELj4ELj1ELj16ENS_18Kernel_traits_baseILj256ES2_ffffjLj128EEEEELb1ELb0ELb1ELb1EEEvNS_9BwdParamsE,@"STO_CUDA_ENTRY STV_DEFAULT"
_ZN10layer_norm13ln_bwd_kernelINS_13Kernel_traitsI6__halfffffjLj256ELj1ELj4ELj1ELj16ENS_18Kernel_traits_baseILj256ES2_ffffjLj128EEEEELb1ELb0ELb1ELb1EEEvNS_9BwdParamsE:
.text._ZN10layer_norm13ln_bwd_kernelINS_13Kernel_traitsI6__halfffffjLj256ELj1ELj4ELj1ELj16ENS_18Kernel_traits_baseILj256ES2_ffffjLj128EEEEELb1ELb0ELb1ELb1EEEvNS_9BwdParamsE:
        /* <DEDUP_REMOVED lines=20> */
[----:B0-----:R-:W-:-:S04]  /*0140*/  SHF.R.U32.HI R0, RZ, 0x5, R2 ;  /* 0x00000005ff007819 */ /* 0x001fc80000011602 */
[----:B------:R-:W-:Y:S02]  /*0150*/  LOP3.LUT R4, R0, UR4, RZ, 0xfc, !PT ;  /* 0x0000000400047c12 */ /* 0x000fe4000f8efcff */
[----:B------:R-:W-:Y:S02]  /*0160*/  LOP3.LUT R0, R2, 0x1f, RZ, 0xc0, !PT ;  /* 0x0000001f02007812 */ /* 0x000fe400078ec0ff */
[----:B--2---:R-:W-:-:S13]  /*0170*/  ISETP.GE.AND P0, PT, R4, UR8, PT ;  /* 0x0000000804007c0c */ /* 0x004fda000bf06270 */
[----:B-1-34-:R-:W-:Y:S05]  /*0180*/  @P0 BRA `(.L_x_5288) ;  /* 0x0000002000d40947 */ /* 0x01afea0003800000 */
[----:B------:R-:W0:Y:S08]  /*0190*/  LDC.64 R6, c[0x0][0x3d0] ;  /* 0x0000f400ff067b82 */ /* 0x000e300000000a00 */
[----:B------:R-:W1:Y:S01]  /*01a0*/  LDC.U8 R2, c[0x0][0x410] ;  /* 0x00010400ff027b82 */ /* 0x000e620000000000 */
[----:B0-----:R-:W-:-:S05]  /*01b0*/  IMAD.WIDE.U32 R6, R0, 0x8, R6 ;  /* 0x0000000800067825 */ /* 0x001fca00078e0006 */
[----:B------:R-:W2:Y:S04]  /*01c0*/  LDG.E.64 R58, desc[UR6][R6.64+0x100] ;  /* 0x00010006063a7981 */ /* 0x000ea8000c1e1b00 */
[----:B------:R-:W3:Y:S01]  /*01d0*/  LDG.E.64 R56, desc[UR6][R6.64] ;  /* 0x0000000606387981 */ /* 0x000ee2000c1e1b00 */
[----:B------:R-:W-:Y:S01]  /*01e0*/  HFMA2 R30, -RZ, RZ, 0, 0 ;  /* 0x00000000ff1e7431 */ /* 0x000fe200000001ff */
[--C-:B--2---:R-:W-:Y:S02]  /*01f0*/  SHF.R.U64 R73, R58, 0x10, R59.reuse ;  /* 0x000000103a497819 */ /* 0x104fe4000000123b */
[----:B------:R-:W-:Y:S02]  /*0200*/  SHF.R.U32.HI R5, RZ, 0x10, R59 ;  /* 0x00000010ff057819 */ /* 0x000fe4000001163b */
[----:B---3--:R-:W-:-:S02]  /*0210*/  SHF.R.U64 R72, R56, 0x10, R57 ;  /* 0x0000001038487819 */ /* 0x008fc40000001239 */
[----:B------:R-:W-:Y:S02]  /*0220*/  SHF.R.U32.HI R3, RZ, 0x10, R57 ;  /* 0x00000010ff037819 */ /* 0x000fe40000011639 */
[----:B------:R-:W-:Y:S02]  /*0230*/  PRMT R73, R5, 0x5410, R73 ;  /* 0x0000541005497816 */ /* 0x000fe40000000049 */
[----:B-1----:R-:W-:-:S07]  /*0240*/  PRMT R72, R3, 0x5410, R72 ;  /* 0x0000541003487816 */ /* 0x002fce0000000048 */
.L_x_5315:
[----:B------:R-:W0:Y:S08]  /*0250*/  LDC.64 R46, c[0x0][0x3f8] ;  /* 0x0000fe00ff2e7b82 */ /* 0x000e300000000a00 */
[----:B------:R-:W1:Y:S08]  /*0260*/  LDC.64 R6, c[0x0][0x3c8] ;  /* 0x0000f200ff067b82 */ /* 0x000e700000000a00 */
        /* <DEDUP_REMOVED lines=21> */
[-C--:B------:R-:W-:Y:S02]  /*03c0*/  LEA.HI.SX32 R75, R75, R0.reuse, 0x1e ;  /* 0x000000004b4b7211 */ /* 0x080fe400078ff2ff */
[----:B------:R-:W-:Y:S01]  /*03d0*/  LEA.HI R7, R40, R7, RZ, 0x2 ;  /* 0x0000000728077211 */ /* 0x000fe200078f10ff */
[----:B------:R-:W4:Y:S03]  /*03e0*/  LDC.64 R62, c[0x0][0x3b0] ;  /* 0x0000ec00ff3e7b82 */ /* 0x000f260000000a00 */
[----:B------:R-:W-:Y:S01]  /*03f0*/  LEA.HI.SX32 R51, R7, R0, 0x1e ;  /* 0x0000000007337211 */ /* 0x000fe200078ff2ff */
[----:B0-----:R-:W-:-:S06]  /*0400*/  IMAD.WIDE.U32 R52, R75, 0x10, R44 ;  /* 0x000000104b347825 */ /* 0x001fcc00078e002c */
[----:B------:R-:W3:Y:S01]  /*0410*/  LDG.E.128 R52, desc[UR6][R52.64] ;  /* 0x0000000634347981 */ /* 0x000ee2000c1e1d00 */
[----:B-1----:R-:W-:Y:S01]  /*0420*/  IMAD.WIDE.U32 R40, R51, 0x10, R48 ;  /* 0x0000001033287825 */ /* 0x002fe200078e0030 */
[----:B------:R-:W-:Y:S02]  /*0430*/  IADD3 R7, PT, PT, R75, 0x20, RZ ;  /* 0x000000204b077810 */ /* 0x000fe40007ffe0ff */
[----:B--2---:R-:W-:-:S03]  /*0440*/  IADD3 R47, PT, PT, R51, 0x20, RZ ;  /* 0x00000020332f7810 */ /* 0x004fc60007ffe0ff */
[----:B------:R-:W2:Y:S01]  /*0450*/  LDG.E.128 R40, desc[UR6][R40.64] ;  /* 0x0000000628287981 */ /* 0x000ea2000c1e1d00 */
[----:B------:R-:W-:-:S04]  /*0460*/  IMAD.WIDE.U32 R44, R7, 0x10, R44 ;  /* 0x00000010072c7825 */ /* 0x000fc800078e002c */
[----:B------:R-:W-:Y:S02]  /*0470*/  IMAD.WIDE.U32 R48, R47, 0x10, R48 ;  /* 0x000000102f307825 */ /* 0x000fe400078e0030 */
[----:B------:R-:W2:Y:S04]  /*0480*/  LDG.E.128 R44, desc[UR6][R44.64] ;  /* 0x000000062c2c7981 */ /* 0x000ea8000c1e1d00 */
[----:B------:R-:W2:Y:S01]  /*0490*/  LDG.E.128 R48, desc[UR6][R48.64] ;  /* 0x0000000630307981 */ /* 0x000ea2000c1e1d00 */
[----:B------:R-:W-:Y:S02]  /*04a0*/  MOV R70, UR14 ;  /* 0x0000000e00467c02 */ /* 0x000fe40008000f00 */
[----:B-----5:R-:W-:Y:S02]  /*04b0*/  ISETP.GE.AND P2, PT, R65, 0x1, PT ;  /* 0x000000014100780c */ /* 0x020fe40003f46270 */
[----:B------:R-:W-:-:S02]  /*04c0*/  MOV R69, UR15 ;  /* 0x0000000f00457c02 */ /* 0x000fc40008000f00 */
[----:B------:R-:W-:-:S04]  /*04d0*/  ISETP.NE.U32.AND P0, PT, R70, RZ, PT ;  /* 0x000000ff4600720c */ /* 0x000fc80003f05070 */
[----:B------:R-:W-:-:S05]  /*04e0*/  ISETP.NE.AND.EX P0, PT, R69, RZ, PT, P0 ;  /* 0x000000ff4500720c */ /* 0x000fca0003f05300 */
[----:B------:R-:W-:-:S05]  /*04f0*/  @P2 IADD3 R60, PT, PT, R65, -0x1, RZ ;  /* 0xffffffff413c2810 */ /* 0x000fca0007ffe0ff */
[----:B------:R-:W-:-:S03]  /*0500*/  @P2 IMAD R64, R60, UR9, RZ ;  /* 0x000000093c402c24 */ /* 0x000fc6000f8e02ff */
[----:B------:R-:W0:Y:S08]  /*0510*/  @P0 LDC.64 R66, c[0x0][0x438] ;  /* 0x00010e00ff420b82 */ /* 0x000e300000000a00 */
[----:B------:R-:W1:Y:S01]  /*0520*/  @P0 LDC.64 R60, c[0x0][0x438] ;  /* 0x00010e00ff3c0b82 */ /* 0x000e620000000a00 */
[----:B------:R-:W-:-:S04]  /*0530*/  @P2 SHF.R.S32.HI R71, RZ, 0x1f, R64 ;  /* 0x0000001fff472819 */ /* 0x000fc80000011440 */
[----:B------:R-:W-:Y:S01]  /*0540*/  @P2 LEA.HI R71, R71, R64, RZ, 0x2 ;  /* 0x0000004047472211 */ /* 0x000fe200078f10ff */
[----:B0-----:R-:W-:-:S05]  /*0550*/  @P0 IMAD.WIDE.U32 R74, R75, 0x10, R66 ;  /* 0x000000104b4a0825 */ /* 0x001fca00078e0042 */
[----:B------:R-:W5:Y:S01]  /*0560*/  @P0 LDG.E.128 R12, desc[UR6][R74.64] ;  /* 0x000000064a0c0981 */ /* 0x000f62000c1e1d00 */
[----:B-1----:R-:W-:-:S05]  /*0570*/  @P0 IMAD.WIDE.U32 R60, R7, 0x10, R60 ;  /* 0x00000010073c0825 */ /* 0x002fca00078e003c */
[----:B------:R0:W5:Y:S01]  /*0580*/  @P0 LDG.E.128 R8, desc[UR6][R60.64] ;  /* 0x000000063c080981 */ /* 0x000162000c1e1d00 */
[----:B------:R-:W-:Y:S02]  /*0590*/  ISETP.NE.AND P0, PT, R2, RZ, PT ;  /* 0x000000ff0200720c */ /* 0x000fe40003f05270 */
[----:B------:R-:W-:Y:S02]  /*05a0*/  MOV R67, RZ ;  /* 0x000000ff00437202 */ /* 0x000fe40000000f00 */
[----:B------:R-:W-:Y:S01]  /*05b0*/  @P2 LEA.HI.SX32 R67, R71, R0, 0x1e ;  /* 0x0000000047432211 */ /* 0x000fe200078ff2ff */
[----:B------:R-:W-:-:S03]  /*05c0*/  HADD2.F32 R77, -RZ, R56.H0_H0 ;  /* 0x20000038ff4d7230 */ /* 0x000fc60000004100 */
[C---:B------:R-:W-:Y:S01]  /*05d0*/  IADD3 R71, PT, PT, R67.reuse, 0x20, RZ ;  /* 0x0000002043477810 */ /* 0x040fe20007ffe0ff */
[----:B----4-:R-:W-:-:S04]  /*05e0*/  IMAD.WIDE.U32 R66, R67, 0x4, R62 ;  /* 0x0000000443427825 */ /* 0x010fc800078e003e */
[----:B------:R-:W-:Y:S02]  /*05f0*/  IMAD.WIDE.U32 R62, R71, 0x4, R62 ;  /* 0x00000004473e7825 */ /* 0x000fe400078e003e */
[----:B------:R-:W5:Y:S04]  /*0600*/  LDG.E R71, desc[UR6][R66.64] ;  /* 0x0000000642477981 */ /* 0x000f68000c1e1900 */
[----:B------:R1:W5:Y:S01]  /*0610*/  LDG.E R7, desc[UR6][R62.64] ;  /* 0x000000063e077981 */ /* 0x000362000c1e1900 */
[----:B0-----:R-:W-:Y:S02]  /*0620*/  HADD2.F32 R61, -RZ, R58.H0_H0 ;  /* 0x2000003aff3d7230 */ /* 0x001fe40000004100 */
[----:B-1----:R-:W-:Y:S01]  /*0630*/  HADD2.F32 R62, -RZ, R72.H0_H0 ;  /* 0x20000048ff3e7230 */ /* 0x002fe20000004100 */
[----:B---3--:R-:W-:-:S05]  /*0640*/  FSEL R64, R3, RZ, !P0 ;  /* 0x000000ff03407208 */ /* 0x008fca0004000000 */
[C---:B------:R-:W-:Y:S01]  /*0650*/  FADD.FTZ R3, -R64.reuse, R52 ;  /* 0x0000003440037221 */ /* 0x040fe20000010100 */
[C---:B------:R-:W-:Y:S01]  /*0660*/  FADD.FTZ R53, -R64.reuse, R53 ;  /* 0x0000003540357221 */ /* 0x040fe20000010100 */
[----:B------:R-:W-:Y:S02]  /*0670*/  FADD.FTZ R75, -R64, R54 ;  /* 0x00000036404b7221 */ /* 0x000fe40000010100 */
[----:B------:R-:W-:Y:S01]  /*0680*/  FMUL.FTZ R3, R6, R3 ;  /* 0x0000000306037220 */ /* 0x000fe20000410000 */
[----:B------:R-:W-:Y:S02]  /*0690*/  HADD2.F32 R54, -RZ, R72.H1_H1 ;  /* 0x30000048ff367230 */ /* 0x000fe40000004100 */
[----:B------:R-:W-:Y:S01]  /*06a0*/  FADD.FTZ R68, -R64, R55 ;  /* 0x0000003740447221 */ /* 0x000fe20000010100 */
[----:B--2---:R-:W-:Y:S01]  /*06b0*/  FMUL.FTZ R52, R40, R77 ;  /* 0x0000004d28347220 */ /* 0x004fe20000410000 */
[----:B------:R-:W-:Y:S01]  /*06c0*/  FADD.FTZ R24, R24, R40 ;  /* 0x0000002818187221 */ /* 0x000fe20000010000 */
[----:B------:R-:W-:Y:S01]  /*06d0*/  FFMA.FTZ R16, R40, R3, R16 ;  /* 0x0000000328107223 */ /* 0x000fe20000010010 */
[----:B------:R-:W-:Y:S01]  /*06e0*/  FMUL.FTZ R40, R6, R53 ;  /* 0x0000003506287220 */ /* 0x000fe20000410000 */
[----:B------:R-:W-:-:S02]  /*06f0*/  HADD2.F32 R55, -RZ, R57.H0_H0 ;  /* 0x20000039ff377230 */ /* 0x000fc40000004100 */
[----:B------:R-:W-:Y:S01]  /*0700*/  FMUL.FTZ R53, R41, R54 ;  /* 0x0000003629357220 */ /* 0x000fe20000410000 */
[----:B------:R-:W-:Y:S01]  /*0710*/  FADD.FTZ R25, R25, R41 ;  /* 0x0000002919197221 */ /* 0x000fe20000010000 */
[----:B------:R-:W-:Y:S01]  /*0720*/  FFMA.FTZ R17, R41, R40, R17 ;  /* 0x0000002829117223 */ /* 0x000fe20000010011 */
[C---:B------:R-:W-:Y:S01]  /*0730*/  FMUL.FTZ R54, R6.reuse, R68 ;  /* 0x0000004406367220 */ /* 0x040fe20000410000 */
[----:B------:R-:W-:Y:S01]  /*0740*/  FMUL.FTZ R41, R6, R75 ;  /* 0x0000004b06297220 */ /* 0x000fe20000410000 */
[----:B------:R-:W-:Y:S01]  /*0750*/  FMUL.FTZ R60, R42, R55 ;  /* 0x000000372a3c7220 */ /* 0x000fe20000410000 */
[----:B------:R-:W-:Y:S01]  /*0760*/  FMUL.FTZ R55, R43, R62 ;  /* 0x0000003e2b377220 */ /* 0x000fe20000410000 */
[----:B------:R-:W-:Y:S01]  /*0770*/  FADD.FTZ R27, R27, R43 ;  /* 0x0000002b1b1b7221 */ /* 0x000fe20000010000 */
[----:B------:R-:W-:Y:S01]  /*0780*/  FFMA.FTZ R19, R43, R54, R19 ;  /* 0x000000362b137223 */ /* 0x000fe20000010013 */
[----:B------:R-:W-:Y:S01]  /*0790*/  FADD.FTZ R26, R26, R42 ;  /* 0x0000002a1a1a7221 */ /* 0x000fe20000010000 */
[----:B------:R-:W-:Y:S01]  /*07a0*/  FFMA.FTZ R18, R42, R41, R18 ;  /* 0x000000292a127223 */ /* 0x000fe20000010012 */
[C---:B------:R-:W-:Y:S01]  /*07b0*/  FADD.FTZ R43, -R64.reuse, R44 ;  /* 0x0000002c402b7221 */ /* 0x040fe20000010100 */
[C---:B------:R-:W-:Y:S01]  /*07c0*/  FADD.FTZ R63, -R64.reuse, R46 ;  /* 0x0000002e403f7221 */ /* 0x040fe20000010100 */
[----:B------:R-:W-:Y:S01]  /*07d0*/  FADD.FTZ R45, -R64, R45 ;  /* 0x0000002d402d7221 */ /* 0x000fe20000010100 */
[----:B------:R-:W-:Y:S01]  /*07e0*/  FMUL.FTZ R42, R48, R61 ;  /* 0x0000003d302a7220 */ /* 0x000fe20000410000 */
[----:B------:R-:W-:Y:S01]  /*07f0*/  FADD.FTZ R46, RZ, R52 ;  /* 0x00000034ff2e7221 */ /* 0x000fe20000010000 */
[----:B------:R-:W-:Y:S01]  /*0800*/  FFMA.FTZ R61, R3, R52, RZ ;  /* 0x00000034033d7223 */ /* 0x000fe200000100ff */
[----:B------:R-:W-:Y:S01]  /*0810*/  FMUL.FTZ R43, R6, R43 ;  /* 0x0000002b062b7220 */ /* 0x000fe20000410000 */
[----:B------:R-:W-:-:S02]  /*0820*/  HADD2.F32 R62, -RZ, R73.H1_H1 ;  /* 0x30000049ff3e7230 */ /* 0x000fc40000004100 */
        /* <DEDUP_REMOVED lines=8> */
[----:B------:R-:W-:Y:S01]  /*08b0*/  FADD.FTZ R48, R67, R60 ;  /* 0x0000003c43307221 */ /* 0x000fe20000010000 */
[----:B------:R-:W-:-:S03]  /*08c0*/  FFMA.FTZ R49, R41, R60, R46 ;  /* 0x0000003c29317223 */ /* 0x000fc6000001002e */
[----:B------:R-:W-:Y:S01]  /*08d0*/  FADD.FTZ R67, R48, R55 ;  /* 0x0000003730437221 */ /* 0x000fe20000010000 */
[----:B------:R-:W-:Y:S01]  /*08e0*/  FFMA.FTZ R48, R54, R55, R49 ;  /* 0x0000003736307223 */ /* 0x000fe20000010031 */
[----:B------:R-:W-:Y:S02]  /*08f0*/  HADD2.F32 R61, -RZ, R59.H0_H0 ;  /* 0x2000003bff3d7230 */ /* 0x000fe40000004100 */
[----:B------:R-:W-:Y:S01]  /*0900*/  FADD.FTZ R46, R67, R42 ;  /* 0x0000002a432e7221 */ /* 0x000fe20000010000 */
[----:B------:R-:W-:Y:S01]  /*0910*/  FFMA.FTZ R49, R43, R42, R48 ;  /* 0x0000002a2b317223 */ /* 0x000fe20000010030 */
[----:B------:R-:W-:Y:S01]  /*0920*/  FADD.FTZ R47, -R64, R47 ;  /* 0x0000002f402f7221 */ /* 0x000fe20000010100 */
[----:B------:R-:W-:Y:S02]  /*0930*/  HADD2.F32 R62, -RZ, R73.H0_H0 ;  /* 0x20000049ff3e7230 */ /* 0x000fe40000004100 */
        /* <DEDUP_REMOVED lines=15> */
.L_x_5290:
[----:B-----5:R-:W-:Y:S01]  /*0a30*/  ISETP.GE.AND P2, PT, R65, 0x1, PT ;  /* 0x000000014100780c */ /* 0x020fe20003f46270 */
[----:B------:R-:W0:Y:S01]  /*0a40*/  LDC.64 R48, c[0x0][0x3b0] ;  /* 0x0000ec00ff307b82 */ /* 0x000e220000000a00 */
[----:B------:R-:W-:Y:S01]  /*0a50*/  MOV R70, UR14 ;  /* 0x0000000e00467c02 */ /* 0x000fe20008000f00 */
[----:B------:R-:W-:Y:S01]  /*0a60*/  HFMA2 R51, -RZ, RZ, 0, 0 ;  /* 0x00000000ff337431 */ /* 0x000fe200000001ff */
[----:B------:R-:W-:Y:S02]  /*0a70*/  MOV R69, UR15 ;  /* 0x0000000f00457c02 */ /* 0x000fe40008000f00 */
[----:B------:R-:W-:-:S04]  /*0a80*/  ISETP.NE.U32.AND P0, PT, R70, RZ, PT ;  /* 0x000000ff4600720c */ /* 0x000fc80003f05070 */
[----:B------:R-:W-:-:S03]  /*0a90*/  ISETP.NE.AND.EX P0, PT, R69, RZ, PT, P0 ;  /* 0x000000ff4500720c */ /* 0x000fc60003f05300 */
[----:B------:R-:W1:Y:S01]  /*0aa0*/  @P2 LDC R46, c[0x0][0x388] ;  /* 0x0000e200ff2e2b82 */ /* 0x000e620000000800 */
[----:B------:R-:W-:-:S09]  /*0ab0*/  @P2 IADD3 R7, PT, PT, R65, -0x1, RZ ;  /* 0xffffffff41072810 */ /* 0x000fd20007ffe0ff */
[----:B------:R-:W2:Y:S01]  /*0ac0*/  @P0 LDC R67, c[0x0][0x388] ;  /* 0x0000e200ff430b82 */ /* 0x000ea20000000800 */
[----:B-1----:R-:W-:-:S05]  /*0ad0*/  @P2 IMAD R7, R7, R46, RZ ;  /* 0x0000002e07072224 */ /* 0x002fca00078e02ff */
[----:B------:R-:W-:-:S04]  /*0ae0*/  @P2 SHF.R.S32.HI R46, RZ, 0x1f, R7 ;  /* 0x0000001fff2e2819 */ /* 0x000fc80000011407 */
[----:B------:R-:W-:Y:S01]  /*0af0*/  @P2 LEA.HI R7, R46, R7, RZ, 0x2 ;  /* 0x000000072e072211 */ /* 0x000fe200078f10ff */
[----:B--2---:R-:W-:Y:S01]  /*0b00*/  @P0 IMAD R67, R4, R67, RZ ;  /* 0x0000004304430224 */ /* 0x004fe200078e02ff */
[----:B------:R-:W1:Y:S02]  /*0b10*/  @P0 LDC.64 R46, c[0x0][0x438] ;  /* 0x00010e00ff2e0b82 */ /* 0x000e640000000a00 */
[----:B------:R-:W-:Y:S02]  /*0b20*/  @P2 LEA.HI.SX32 R51, R7, R0, 0x1e ;  /* 0x0000000007332211 */ /* 0x000fe400078ff2ff */
[----:B------:R-:W-:Y:S02]  /*0b30*/  @P0 SHF.R.S32.HI R66, RZ, 0x1f, R67 ;  /* 0x0000001fff420819 */ /* 0x000fe40000011443 */
[C---:B------:R-:W-:Y:S01]  /*0b40*/  IADD3 R7, PT, PT, R51.reuse, 0x20, RZ ;  /* 0x0000002033077810 */ /* 0x040fe20007ffe0ff */
[----:B0-----:R-:W-:Y:S01]  /*0b50*/  IMAD.WIDE.U32 R50, R51, 0x4, R48 ;  /* 0x0000000433327825 */ /* 0x001fe200078e0030 */
[----:B------:R-:W-:-:S03]  /*0b60*/  @P0 LEA.HI R67, R66, R67, RZ, 0x2 ;  /* 0x0000004342430211 */ /* 0x000fc600078f10ff */
[----:B------:R-:W-:Y:S01]  /*0b70*/  IMAD.WIDE.U32 R48, R7, 0x4, R48 ;  /* 0x0000000407307825 */ /* 0x000fe200078e0030 */
[----:B------:R-:W-:-:S03]  /*0b80*/  @P0 LEA.HI.SX32 R67, R67, R0, 0x1e ;  /* 0x0000000043430211 */ /* 0x000fc600078ff2ff */
[----:B------:R-:W-:Y:S01]  /*0b90*/  HFMA2 R68, -RZ, RZ, 0, 0 ;  /* 0x00000000ff447431 */ /* 0x000fe200000001ff */
[----:B------:R0:W5:Y:S01]  /*0ba0*/  LDG.E R71, desc[UR6][R50.64] ;  /* 0x0000000632477981 */ /* 0x000162000c1e1900 */
[----:B------:R-:W-:-:S03]  /*0bb0*/  @P0 IADD3 R75, PT, PT, R67, 0x20, RZ ;  /* 0x00000020434b0810 */ /* 0x000fc60007ffe0ff */
[----:B------:R2:W5:Y:S01]  /*0bc0*/  LDG.E R7, desc[UR6][R48.64] ;  /* 0x0000000630077981 */ /* 0x000562000c1e1900 */
[----:B-1----:R-:W-:-:S04]  /*0bd0*/  @P0 IMAD.WIDE.U32 R66, R67, 0x10, R46 ;  /* 0x0000001043420825 */ /* 0x002fc800078e002e */
[----:B------:R-:W-:Y:S01]  /*0be0*/  @P0 IMAD.WIDE.U32 R46, R75, 0x10, R46 ;  /* 0x000000104b2e0825 */ /* 0x000fe200078e002e */
[----:B------:R2:W5:Y:S04]  /*0bf0*/  @P0 LDG.E.128 R12, desc[UR6][R66.64] ;  /* 0x00000006420c0981 */ /* 0x000568000c1e1d00 */
[----:B------:R2:W5:Y:S01]  /*0c00*/  @P0 LDG.E.128 R8, desc[UR6][R46.64] ;  /* 0x000000062e080981 */ /* 0x000562000c1e1d00 */
[----:B0-----:R-:W-:-:S07]  /*0c10*/  MOV R51, RZ ;  /* 0x000000ff00337202 */ /* 0x001fce0000000f00 */
.L_x_5291:
[----:B------:R-:W-:Y:S05]  /*0c20*/  BSYNC.RECONVERGENT B1 ;  /* 0x0000000000017941 */ /* 0x000fea0003800200 */
.L_x_5289:
[----:B------:R-:W-:-:S03]  /*0c30*/  UMOV UR4, 0xffffffff ;  /* 0xffffffff00047882 */ /* 0x000fc60000000000 */
[----:B------:R-:W-:Y:S05]  /*0c40*/  BRA.DIV UR4, `(.L_x_5292) ;  /* 0x0000001e042c7947 */ /* 0x000fea000b800000 */
[----:B------:R-:W0:Y:S04]  /*0c50*/  SHFL.BFLY PT, R50, R51, 0x1, 0x1f ;  /* 0x0c201f0033327f89 */ /* 0x000e2800000e0000 */
[----:B--2---:R-:W1:Y:S01]  /*0c60*/  SHFL.BFLY PT, R67, R68, 0x1, 0x1f ;  /* 0x0c201f0044437f89 */ /* 0x004e6200000e0000 */
        /* <DEDUP_REMOVED lines=16> */
.L_x_5327:
[----:B------:R-:W-:Y:S01]  /*0d70*/  @P2 IADD3 R65, PT, PT, R65, -0x1, RZ ;  /* 0xffffffff41412810 */ /* 0x000fe20007ffe0ff */
[----:B------:R-:W-:Y:S01]  /*0d80*/  IMAD R46, R4, UR9, RZ ;  /* 0x00000009042e7c24 */ /* 0x000fe2000f8e02ff */
[----:B------:R-:W-:Y:S01]  /*0d90*/  ISETP.NE.U32.AND P0, PT, R70, RZ, PT ;  /* 0x000000ff4600720c */ /* 0x000fe20003f05070 */
[----:B-1----:R-:W-:Y:S01]  /*0da0*/  FADD.FTZ R67, R51, R68 ;  /* 0x0000004433437221 */ /* 0x002fe20000010000 */
[----:B--2---:R-:W-:Y:S01]  /*0db0*/  FADD.FTZ R50, R66, R50 ;  /* 0x0000003242327221 */ /* 0x004fe20000010000 */
[----:B------:R-:W-:Y:S01]  /*0dc0*/  @P2 IMAD R65, R65, UR9, RZ ;  /* 0x0000000941412c24 */ /* 0x000fe2000f8e02ff */
[----:B------:R-:W-:Y:S01]  /*0dd0*/  ISETP.NE.AND.EX P0, PT, R69, RZ, PT, P0 ;  /* 0x000000ff4500720c */ /* 0x000fe20003f05300 */
[----:B0-----:R-:W-:Y:S01]  /*0de0*/  HFMA2 R66, -RZ, RZ, 0, 0 ;  /* 0x00000000ff427431 */ /* 0x001fe200000001ff */
[----:B------:R-:W-:Y:S01]  /*0df0*/  SHF.R.S32.HI R47, RZ, 0x1f, R46 ;  /* 0x0000001fff2f7819 */ /* 0x000fe2000001142e */
[----:B------:R-:W-:Y:S01]  /*0e00*/  FMUL.FTZ R67, R67, UR10 ;  /* 0x0000000a43437c20 */ /* 0x000fe20008410000 */
[----:B------:R-:W-:Y:S01]  /*0e10*/  @P2 SHF.R.S32.HI R48, RZ, 0x1f, R65 ;  /* 0x0000001fff302819 */ /* 0x000fe20000011441 */
[----:B------:R-:W-:Y:S01]  /*0e20*/  BSSY.RECONVERGENT B1, `(.L_x_5293) ;  /* 0x00000b2000017945 */ /* 0x000fe20003800200 */
[----:B------:R-:W-:Y:S01]  /*0e30*/  ISETP.NE.AND P3, PT, R2, RZ, PT ;  /* 0x000000ff0200720c */ /* 0x000fe20003f65270 */
[----:B------:R-:W-:Y:S01]  /*0e40*/  FMUL.FTZ R68, R50, UR10 ;  /* 0x0000000a32447c20 */ /* 0x000fe20008410000 */
[----:B------:R-:W-:-:S02]  /*0e50*/  @P2 LEA.HI R65, R48, R65, RZ, 0x2 ;  /* 0x0000004130412211 */ /* 0x000fc400078f10ff */
[----:B------:R-:W-:Y:S02]  /*0e60*/  LEA.HI R47, R47, R46, RZ, 0x2 ;  /* 0x0000002e2f2f7211 */ /* 0x000fe400078f10ff */
[-C--:B------:R-:W-:Y:S02]  /*0e70*/  @P2 LEA.HI.SX32 R66, R65, R0.reuse, 0x1e ;  /* 0x0000000041422211 */ /* 0x080fe400078ff2ff */
[----:B------:R-:W-:Y:S02]  /*0e80*/  FSEL R67, R67, RZ, !P3 ;  /* 0x000000ff43437208 */ /* 0x000fe40005800000 */
[----:B------:R-:W-:Y:S01]  /*0e90*/  LEA.HI.SX32 R65, R47, R0, 0x1e ;  /* 0x000000002f417211 */ /* 0x000fe200078ff2ff */
        /* <DEDUP_REMOVED lines=17> */
.L_x_5297:
[----:B------:R-:W-:Y:S05]  /*0fb0*/  BSYNC.RECONVERGENT B2 ;  /* 0x0000000000027941 */ /* 0x000fea0003800200 */
.L_x_5296:
        /* <DEDUP_REMOVED lines=11> */
.L_x_5299:
[----:B------:R-:W-:Y:S05]  /*1070*/  BSYNC.RECONVERGENT B2 ;  /* 0x0000000000027941 */ /* 0x000fea0003800200 */
.L_x_5298:
        /* <DEDUP_REMOVED lines=11> */
.L_x_5301:
[----:B------:R-:W-:Y:S05]  /*1130*/  BSYNC.RECONVERGENT B2 ;  /* 0x0000000000027941 */ /* 0x000fea0003800200 */
.L_x_5300:
        /* <DEDUP_REMOVED lines=11> */
.L_x_5295:
[----:B------:R-:W0:Y:S01]  /*11f0*/  @P2 LDC.64 R38, c[0x0][0x408] ;  /* 0x00010200ff262b82 */ /* 0x000e220000000a00 */
[-CC-:B------:R-:W-:Y:S01]  /*1200*/  FFMA.FTZ R37, R3, R68.reuse, R67.reuse ;  /* 0x0000004403257223 */ /* 0x180fe20000010043 */
[----:B------:R-:W-:Y:S01]  /*1210*/  ISETP.GT.AND P0, PT, R5, RZ, PT ;  /* 0x000000ff0500720c */ /* 0x000fe20003f04270 */
[-C--:B------:R-:W-:Y:S01]  /*1220*/  FFMA.FTZ R75, R41, R68.reuse, R67 ;  /* 0x00000044294b7223 */ /* 0x080fe20000010043 */
[----:B-----5:R-:W-:Y:S01]  /*1230*/  @P2 LOP3.LUT P3, RZ, R71, 0xff, RZ, 0xc0, !PT ;  /* 0x000000ff47ff2812 */ /* 0x020fe2000786c0ff */
[----:B------:R-:W-:Y:S01]  /*1240*/  FADD.FTZ R37, R52, -R37 ;  /* 0x8000002534257221 */ /* 0x000fe20000010000 */
[----:B------:R-:W-:Y:S01]  /*1250*/  FFMA.FTZ R74, R54, R68, R67 ;  /* 0x00000044364a7223 */ /* 0x000fe20000010043 */
[----:B------:R-:W-:Y:S01]  /*1260*/  FADD.FTZ R75, R60, -R75 ;  /* 0x8000004b3c4b7221 */ /* 0x000fe20000010000 */
[----:B------:R-:W1:Y:S01]  /*1270*/  @P2 LDC.64 R46, c[0x0][0x408] ;  /* 0x00010200ff2e2b82 */ /* 0x000e620000000a00 */
[C---:B------:R-:W-:Y:S02]  /*1280*/  FMUL.FTZ R37, R6.reuse, R37 ;  /* 0x0000002506257220 */ /* 0x040fe40000410000 */
[----:B------:R-:W-:-:S03]  /*1290*/  FMUL.FTZ R75, R6, R75 ;  /* 0x0000004b064b7220 */ /* 0x000fc60000410000 */
[----:B------:R-:W-:Y:S02]  /*12a0*/  FSEL R36, R37, RZ, P0 ;  /* 0x000000ff25247208 */ /* 0x000fe40000000000 */
[----:B------:R-:W2:Y:S03]  /*12b0*/  @P2 LDC.64 R48, c[0x0][0x408] ;  /* 0x00010200ff302b82 */ /* 0x000ea60000000a00 */
[----:B0-----:R-:W-:-:S04]  /*12c0*/  @P2 FMUL.FTZ R39, R36, R39 ;  /* 0x0000002724272220 */ /* 0x001fc80000410000 */
[----:B------:R-:W-:Y:S01]  /*12d0*/  @P2 FMUL.FTZ R39, R39, R38 ;  /* 0x0000002627272220 */ /* 0x000fe20000410000 */
[----:B------:R-:W-:-:S04]  /*12e0*/  FFMA.FTZ R38, R40, R68, R67 ;  /* 0x0000004428267223 */ /* 0x000fc80000010043 */
[----:B------:R-:W-:Y:S01]  /*12f0*/  FADD.FTZ R37, R53, -R38 ;  /* 0x8000002635257221 */ /* 0x000fe20000010000 */
[----:B------:R-:W-:Y:S02]  /*1300*/  FSEL R38, R75, RZ, P0 ;  /* 0x000000ff4b267208 */ /* 0x000fe40000000000 */
[----:B------:R-:W-:Y:S01]  /*1310*/  @P2 SEL R32, R39, RZ, P3 ;  /* 0x000000ff27202207 */ /* 0x000fe20001800000 */
[----:B------:R-:W-:Y:S01]  /*1320*/  FMUL.FTZ R37, R6, R37 ;  /* 0x0000002506257220 */ /* 0x000fe20000410000 */
[----:B------:R-:W-:Y:S01]  /*1330*/  @P2 LOP3.LUT P3, RZ, R71, 0xff00, RZ, 0xc0, !PT ;  /* 0x0000ff0047ff2812 */ /* 0x000fe2000786c0ff */
[----:B------:R-:W-:Y:S01]  /*1340*/  FADD.FTZ R39, R55, -R74 ;  /* 0x8000004a37277221 */ /* 0x000fe20000010000 */
[----:B--2---:R-:W-:Y:S02]  /*1350*/  @P2 FMUL.FTZ R49, R38, R49 ;  /* 0x0000003126312220 */ /* 0x004fe40000410000 */
[----:B------:R-:W-:Y:S01]  /*1360*/  FSEL R37, R37, RZ, P0 ;  /* 0x000000ff25257208 */ /* 0x000fe20000000000 */
[----:B------:R-:W-:Y:S01]  /*1370*/  FMUL.FTZ R39, R6, R39 ;  /* 0x0000002706277220 */ /* 0x000fe20000410000 */
[----:B------:R-:W-:-:S03]  /*1380*/  @P2 FMUL.FTZ R48, R49, R48 ;  /* 0x0000003031302220 */ /* 0x000fc60000410000 */
[----:B-1----:R-:W-:Y:S01]  /*1390*/  @P2 FMUL.FTZ R47, R37, R47 ;  /* 0x0000002f252f2220 */ /* 0x002fe20000410000 */
[----:B------:R-:W-:-:S03]  /*13a0*/  FSEL R39, R39, RZ, P0 ;  /* 0x000000ff27277208 */ /* 0x000fc60000000000 */
[----:B------:R-:W-:-:S05]  /*13b0*/  @P2 FMUL.FTZ R46, R47, R46 ;  /* 0x0000002e2f2e2220 */ /* 0x000fca0000410000 */
[----:B------:R-:W-:Y:S02]  /*13c0*/  @P2 SEL R33, R46, RZ, P3 ;  /* 0x000000ff2e212207 */ /* 0x000fe40001800000 */
[----:B------:R-:W-:-:S04]  /*13d0*/  @P2 LOP3.LUT P3, RZ, R71, 0xff0000, RZ, 0xc0, !PT ;  /* 0x00ff000047ff2812 */ /* 0x000fc8000786c0ff */
[----:B------:R-:W-:Y:S01]  /*13e0*/  @P2 SEL R34, R48, RZ, P3 ;  /* 0x000000ff30222207 */ /* 0x000fe20001800000 */
[----:B------:R-:W-:Y:S08]  /*13f0*/  @!P2 BRA `(.L_x_5302) ;  /* 0x000000040050a947 */ /* 0x000ff00003800000 */
[----:B------:R-:W-:Y:S01]  /*1400*/  FMUL.FTZ R35, R39, UR13 ;  /* 0x0000000d27237c20 */ /* 0x000fe20008410000 */
[----:B------:R-:W-:-:S03]  /*1410*/  ISETP.GE.U32.AND P0, PT, R71, 0x1000000, PT ;  /* 0x010000004700780c */ /* 0x000fc60003f06070 */
[----:B------:R-:W-:-:S05]  /*1420*/  FMUL.FTZ R35, R35, UR12 ;  /* 0x0000000c23237c20 */ /* 0x000fca0008410000 */
[----:B------:R-:W-:Y:S01]  /*1430*/  SEL R35, R35, RZ, P0 ;  /* 0x000000ff23237207 */ /* 0x000fe20000000000 */
[----:B------:R-:W-:Y:S06]  /*1440*/  BRA `(.L_x_5302) ;  /* 0x00000004003c7947 */ /* 0x000fec0003800000 */
.L_x_5294:
        /* <DEDUP_REMOVED lines=12> */
[----:B------:R-:W-:-:S04]  /*1510*/  @P1 FFMA.FTZ R48, R6, R49, R12 ;  /* 0x0000003106301223 */ /* 0x000fc8000001000c */
[----:B0-----:R-:W-:Y:S01]  /*1520*/  @P2 FMUL.FTZ R47, R48, R47 ;  /* 0x0000002f302f2220 */ /* 0x001fe20000410000 */
[----:B------:R-:W-:-:S04]  /*1530*/  @P1 FFMA.FTZ R48, R40, R68, R67 ;  /* 0x0000004428301223 */ /* 0x000fc80000010043 */
[----:B------:R-:W-:-:S04]  /*1540*/  @P1 FADD.FTZ R48, R53, -R48 ;  /* 0x8000003035301221 */ /* 0x000fc80000010000 */
[----:B------:R-:W-:Y:S01]  /*1550*/  @P1 FFMA.FTZ R74, R6, R48, R13 ;  /* 0x00000030064a1223 */ /* 0x000fe2000001000d */
[----:B------:R-:W-:Y:S02]  /*1560*/  @P2 FMUL.FTZ R48, R47, R46 ;  /* 0x0000002e2f302220 */ /* 0x000fe40000410000 */
[----:B------:R-:W0:Y:S03]  /*1570*/  @P2 LDC.64 R46, c[0x0][0x408] ;  /* 0x00010200ff2e2b82 */ /* 0x000e260000000a00 */
[----:B------:R-:W-:Y:S02]  /*1580*/  @P2 SEL R32, R48, RZ, P0 ;  /* 0x000000ff30202207 */ /* 0x000fe40000000000 */
[----:B------:R-:W-:Y:S01]  /*1590*/  @P2 LOP3.LUT P0, RZ, R71, 0xff00, RZ, 0xc0, !PT ;  /* 0x0000ff0047ff2812 */ /* 0x000fe2000780c0ff */
[----:B0-----:R-:W-:Y:S01]  /*15a0*/  @P2 FMUL.FTZ R47, R74, R47 ;  /* 0x0000002f4a2f2220 */ /* 0x001fe20000410000 */
[----:B------:R-:W-:-:S03]  /*15b0*/  MOV R74, R14 ;  /* 0x0000000e004a7202 */ /* 0x000fc60000000f00 */
[----:B------:R-:W-:Y:S01]  /*15c0*/  @P2 FMUL.FTZ R49, R47, R46 ;  /* 0x0000002e2f312220 */ /* 0x000fe20000410000 */
[----:B------:R-:W-:-:S04]  /*15d0*/  @P1 FFMA.FTZ R47, R41, R68, R67 ;  /* 0x00000044292f1223 */ /* 0x000fc80000010043 */
[----:B------:R-:W-:Y:S01]  /*15e0*/  @P1 FADD.FTZ R47, R60, -R47 ;  /* 0x8000002f3c2f1221 */ /* 0x000fe20000010000 */
[----:B------:R-:W-:-:S03]  /*15f0*/  @P2 SEL R33, R49, RZ, P0 ;  /* 0x000000ff31212207 */ /* 0x000fc60000000000 */
[----:B------:R-:W-:Y:S02]  /*1600*/  @P1 FFMA.FTZ R74, R6, R47, R14 ;  /* 0x0000002f064a1223 */ /* 0x000fe4000001000e */
[----:B------:R-:W0:Y:S02]  /*1610*/  @P2 LDC.64 R46, c[0x0][0x408] ;  /* 0x00010200ff2e2b82 */ /* 0x000e240000000a00 */
        /* <DEDUP_REMOVED lines=13> */
.L_x_5303:
[-CC-:B------:R-:W-:Y:S01]  /*16f0*/  @P1 FFMA.FTZ R36, R54, R68.reuse, R67.reuse ;  /* 0x0000004436241223 */ /* 0x180fe20000010043 */
[----:B-----5:R-:W-:Y:S01]  /*1700*/  MOV R74, R15 ;  /* 0x0000000f004a7202 */ /* 0x020fe20000000f00 */
[----:B------:R-:W-:Y:S01]  /*1710*/  @P1 FFMA.FTZ R37, R3, R68, R67 ;  /* 0x0000004403251223 */ /* 0x000fe20000010043 */
[----:B------:R-:W0:Y:S01]  /*1720*/  @P2 LDC.64 R48, c[0x0][0x408] ;  /* 0x00010200ff302b82 */ /* 0x000e220000000a00 */
[----:B------:R-:W-:Y:S01]  /*1730*/  @P1 FADD.FTZ R38, R55, -R36 ;  /* 0x8000002437261221 */ /* 0x000fe20000010000 */
[----:B------:R-:W-:Y:S01]  /*1740*/  MOV R36, R12 ;  /* 0x0000000c00247202 */ /* 0x000fe20000000f00 */
[----:B------:R-:W-:Y:S01]  /*1750*/  @P1 FADD.FTZ R37, R52, -R37 ;  /* 0x8000002534251221 */ /* 0x000fe20000010000 */
[----:B------:R-:W-:Y:S01]  /*1760*/  @P2 LOP3.LUT P0, RZ, R71, 0xff, RZ, 0xc0, !PT ;  /* 0x000000ff47ff2812 */ /* 0x000fe2000780c0ff */
[----:B------:R-:W-:Y:S01]  /*1770*/  @P1 FFMA.FTZ R74, R6, R38, R15 ;  /* 0x00000026064a1223 */ /* 0x000fe2000001000f */
[----:B------:R-:W-:Y:S01]  /*1780*/  @P1 FFMA.FTZ R38, R40, R68, R67 ;  /* 0x0000004428261223 */ /* 0x000fe20000010043 */
[----:B------:R-:W-:Y:S01]  /*1790*/  @P1 FFMA.FTZ R36, R6, R37, R12 ;  /* 0x0000002506241223 */ /* 0x000fe2000001000c */
[----:B------:R-:W-:-:S02]  /*17a0*/  MOV R37, R13 ;  /* 0x0000000d00257202 */ /* 0x000fc40000000f00 */
[----:B------:R-:W-:Y:S01]  /*17b0*/  @P1 FADD.FTZ R46, R53, -R38 ;  /* 0x80000026352e1221 */ /* 0x000fe20000010000 */
[C---:B------:R-:W-:Y:S01]  /*17c0*/  @P2 LOP3.LUT P3, RZ, R71.reuse, 0xff00, RZ, 0xc0, !PT ;  /* 0x0000ff0047ff2812 */ /* 0x040fe2000786c0ff */
[----:B------:R-:W1:Y:S01]  /*17d0*/  @P2 LDC.64 R38, c[0x0][0x408] ;  /* 0x00010200ff262b82 */ /* 0x000e620000000a00 */
[C---:B------:R-:W-:Y:S01]  /*17e0*/  @P2 LOP3.LUT P4, RZ, R71.reuse, 0xff0000, RZ, 0xc0, !PT ;  /* 0x00ff000047ff2812 */ /* 0x040fe2000788c0ff */
[----:B------:R-:W-:Y:S01]  /*17f0*/  @P1 FFMA.FTZ R37, R6, R46, R13 ;  /* 0x0000002e06251223 */ /* 0x000fe2000001000d */
[----:B------:R-:W-:-:S05]  /*1800*/  @P2 ISETP.GE.U32.AND P5, PT, R71, 0x1000000, PT ;  /* 0x010000004700280c */ /* 0x000fca0003fa6070 */
        /* <DEDUP_REMOVED lines=9> */
[----:B------:R-:W-:Y:S01]  /*18a0*/  MOV R39, R74 ;  /* 0x0000004a00277202 */ /* 0x000fe20000000f00 */
        /* <DEDUP_REMOVED lines=8> */
[----:B------:R-:W-:-:S07]  /*1930*/  @P2 SEL R34, R46, RZ, P4 ;  /* 0x000000ff2e222207 */ /* 0x000fce0002000000 */
.L_x_5302:
[----:B------:R-:W-:Y:S05]  /*1940*/  BSYNC.RECONVERGENT B1 ;  /* 0x0000000000017941 */ /* 0x000fea0003800200 */
.L_x_5293:
[----:B------:R-:W-:Y:S01]  /*1950*/  ISETP.NE.U32.AND P0, PT, R51, RZ, PT ;  /* 0x000000ff3300720c */ /* 0x000fe20003f05070 */
[----:B------:R-:W0:Y:S01]  /*1960*/  @P2 LDC.64 R46, c[0x0][0x468] ;  /* 0x00011a00ff2e2b82 */ /* 0x000e220000000a00 */
[----:B------:R-:W-:Y:S01]  /*1970*/  ISETP.NE.U32.AND P3, PT, R70, RZ, PT ;  /* 0x000000ff4600720c */ /* 0x000fe20003f65070 */
[----:B------:R-:W-:Y:S01]  /*1980*/  BSSY.RECONVERGENT B1, `(.L_x_5304) ;  /* 0x00000a9000017945 */ /* 0x000fe20003800200 */
[----:B------:R-:W-:Y:S02]  /*1990*/  ISETP.NE.AND.EX P0, PT, R50, RZ, PT, P0 ;  /* 0x000000ff3200720c */ /* 0x000fe40003f05300 */
[----:B------:R-:W-:-:S11]  /*19a0*/  ISETP.NE.AND.EX P3, PT, R69, RZ, PT, P3 ;  /* 0x000000ff4500720c */ /* 0x000fd60003f65330 */
[----:B------:R-:W1:Y:S01]  /*19b0*/  @P0 LDC.64 R48, c[0x0][0x478] ;  /* 0x00011e00ff300b82 */ /* 0x000e620000000a00 */
[----:B0-----:R-:W-:-:S04]  /*19c0*/  @P2 IMAD.WIDE.U32 R46, R66, 0x10, R46 ;  /* 0x00000010422e2825 */ /* 0x001fc800078e002e */
[----:B-1----:R-:W-:-:S05]  /*19d0*/  @P0 IMAD.WIDE.U32 R48, R65, 0x10, R48 ;  /* 0x0000001041300825 */ /* 0x002fca00078e0030 */
[----:B------:R0:W-:Y:S04]  /*19e0*/  @P0 STG.E.128 desc[UR6][R48.64], R36 ;  /* 0x0000002430000986 */ /* 0x0001e8000c101d06 */
[----:B------:R0:W-:Y:S01]  /*19f0*/  @P2 STG.E.128 desc[UR6][R46.64], R32 ;  /* 0x000000202e002986 */ /* 0x0001e2000c101d06 */
[----:B------:R-:W-:Y:S05]  /*1a00*/  @!P3 BRA `(.L_x_5305) ;  /* 0x00000004002cb947 */ /* 0x000fea0003800000 */
[----:B------:R-:W-:Y:S05]  /*1a10*/  @!P0 BRA `(.L_x_5306) ;  /* 0x0000000000948947 */ /* 0x000fea0003800000 */
[----:B0-----:R-:W0:Y:S01]  /*1a20*/  @P2 LDC.64 R46, c[0x0][0x408] ;  /* 0x00010200ff2e2b82 */ /* 0x001e220000000a00 */
[-CC-:B------:R-:W-:Y:S01]  /*1a30*/  @P1 FFMA.FTZ R5, R43, R68.reuse, R67.reuse ;  /* 0x000000442b051223 */ /* 0x180fe20000010043 */
[-CC-:B------:R-:W-:Y:S01]  /*1a40*/  @P1 FFMA.FTZ R38, R44, R68.reuse, R67.reuse ;  /* 0x000000442c261223 */ /* 0x180fe20000010043 */
[----:B------:R-:W-:Y:S01]  /*1a50*/  @P1 FFMA.FTZ R70, R63, R68, R67 ;  /* 0x000000443f461223 */ /* 0x000fe20000010043 */
[----:B-----5:R-:W-:Y:S01]  /*1a60*/  MOV R36, R8 ;  /* 0x0000000800247202 */ /* 0x020fe20000000f00 */
[----:B------:R-:W-:Y:S01]  /*1a70*/  @P1 FADD.FTZ R5, R42, -R5 ;  /* 0x800000052a051221 */ /* 0x000fe20000010000 */
[----:B------:R-:W-:Y:S01]  /*1a80*/  MOV R37, R9 ;  /* 0x0000000900257202 */ /* 0x000fe20000000f00 */
[----:B------:R-:W-:Y:S01]  /*1a90*/  @P1 FADD.FTZ R39, R61, -R70 ;  /* 0x800000463d271221 */ /* 0x000fe20000010000 */
[----:B------:R-:W1:Y:S01]  /*1aa0*/  @P2 LDC.64 R48, c[0x0][0x408] ;  /* 0x00010200ff302b82 */ /* 0x000e620000000a00 */
[C---:B------:R-:W-:Y:S01]  /*1ab0*/  @P1 FFMA.FTZ R36, R6.reuse, R5, R8 ;  /* 0x0000000506241223 */ /* 0x040fe20000010008 */
[----:B------:R-:W-:Y:S01]  /*1ac0*/  @P1 FADD.FTZ R5, R45, -R38 ;  /* 0x800000262d051221 */ /* 0x000fe20000010000 */
[----:B------:R-:W-:Y:S01]  /*1ad0*/  MOV R38, R10 ;  /* 0x0000000a00267202 */ /* 0x000fe20000000f00 */
[----:B------:R-:W-:Y:S01]  /*1ae0*/  @P1 FFMA.FTZ R38, R6, R39, R10 ;  /* 0x0000002706261223 */ /* 0x000fe2000001000a */
[----:B------:R-:W-:Y:S01]  /*1af0*/  @P1 FFMA.FTZ R67, R64, R68, R67 ;  /* 0x0000004440431223 */ /* 0x000fe20000010043 */
[----:B------:R-:W-:Y:S01]  /*1b00*/  @P1 FFMA.FTZ R37, R6, R5, R9 ;  /* 0x0000000506251223 */ /* 0x000fe20000010009 */
[C---:B------:R-:W-:Y:S01]  /*1b10*/  @P2 LOP3.LUT P3, RZ, R7.reuse, 0xff, RZ, 0xc0, !PT ;  /* 0x000000ff07ff2812 */ /* 0x040fe2000786c0ff */
[----:B------:R-:W2:Y:S01]  /*1b20*/  @P2 LDC.64 R50, c[0x0][0x408] ;  /* 0x00010200ff322b82 */ /* 0x000ea20000000a00 */
[----:B------:R-:W-:Y:S01]  /*1b30*/  @P1 FADD.FTZ R67, R62, -R67 ;  /* 0x800000433e431221 */ /* 0x000fe20000010000 */
[----:B------:R-:W-:-:S02]  /*1b40*/  @P2 LOP3.LUT P4, RZ, R7, 0xff00, RZ, 0xc0, !PT ;  /* 0x0000ff0007ff2812 */ /* 0x000fc4000788c0ff */
[----:B------:R-:W-:Y:S02]  /*1b50*/  @P2 LOP3.LUT P5, RZ, R7, 0xff0000, RZ, 0xc0, !PT ;  /* 0x00ff000007ff2812 */ /* 0x000fe400078ac0ff */
        /* <DEDUP_REMOVED lines=17> */
.L_x_5306:
[-CC-:B------:R-:W-:Y:S01]  /*1c70*/  @P1 FFMA.FTZ R5, R43, R68.reuse, R67.reuse ;  /* 0x000000442b051223 */ /* 0x180fe20000010043 */
[----:B------:R-:W-:Y:S01]  /*1c80*/  @P1 FFMA.FTZ R50, R44, R68, R67 ;  /* 0x000000442c321223 */ /* 0x000fe20000010043 */
[----:B-----5:R-:W-:Y:S01]  /*1c90*/  MOV R70, R8 ;  /* 0x0000000800467202 */ /* 0x020fe20000000f00 */
[----:B0-----:R-:W0:Y:S01]  /*1ca0*/  @P2 LDC.64 R46, c[0x0][0x408] ;  /* 0x00010200ff2e2b82 */ /* 0x001e220000000a00 */
[----:B------:R-:W-:Y:S01]  /*1cb0*/  @P1 FADD.FTZ R5, R42, -R5 ;  /* 0x800000052a051221 */ /* 0x000fe20000010000 */
[----:B------:R-:W-:Y:S01]  /*1cc0*/  @P1 FFMA.FTZ R76, R63, R68, R67 ;  /* 0x000000443f4c1223 */ /* 0x000fe20000010043 */
[----:B------:R-:W-:Y:S02]  /*1cd0*/  MOV R74, R9 ;  /* 0x00000009004a7202 */ /* 0x000fe40000000f00 */
[C---:B------:R-:W-:Y:S01]  /*1ce0*/  @P1 FFMA.FTZ R70, R6.reuse, R5, R8 ;  /* 0x0000000506461223 */ /* 0x040fe20000010008 */
[----:B------:R-:W-:Y:S01]  /*1cf0*/  @P1 FADD.FTZ R5, R45, -R50 ;  /* 0x800000322d051221 */ /* 0x000fe20000010000 */
[C---:B------:R-:W-:Y:S01]  /*1d00*/  @P2 LOP3.LUT P3, RZ, R7.reuse, 0xff, RZ, 0xc0, !PT ;  /* 0x000000ff07ff2812 */ /* 0x040fe2000786c0ff */
[----:B------:R-:W1:Y:S01]  /*1d10*/  @P2 LDC.64 R48, c[0x0][0x408] ;  /* 0x00010200ff302b82 */ /* 0x000e620000000a00 */
[----:B------:R-:W-:Y:S01]  /*1d20*/  @P2 LOP3.LUT P4, RZ, R7, 0xff00, RZ, 0xc0, !PT ;  /* 0x0000ff0007ff2812 */ /* 0x000fe2000788c0ff */
[----:B------:R-:W-:Y:S01]  /*1d30*/  @P1 FFMA.FTZ R74, R6, R5, R9 ;  /* 0x00000005064a1223 */ /* 0x000fe20000010009 */
[----:B------:R-:W-:Y:S01]  /*1d40*/  @P1 FADD.FTZ R5, R61, -R76 ;  /* 0x8000004c3d051221 */ /* 0x000fe20000010000 */
[----:B------:R-:W-:-:S02]  /*1d50*/  MOV R76, R10 ;  /* 0x0000000a004c7202 */ /* 0x000fc40000000f00 */
[----:B------:R-:W-:Y:S01]  /*1d60*/  @P2 LOP3.LUT P5, RZ, R7, 0xff0000, RZ, 0xc0, !PT ;  /* 0x00ff000007ff2812 */ /* 0x000fe200078ac0ff */
[----:B------:R-:W-:Y:S01]  /*1d70*/  @P1 FFMA.FTZ R76, R6, R5, R10 ;  /* 0x00000005064c1223 */ /* 0x000fe2000001000a */
[----:B------:R-:W2:Y:S01]  /*1d80*/  @P2 LDC.64 R50, c[0x0][0x408] ;  /* 0x00010200ff322b82 */ /* 0x000ea20000000a00 */
        /* <DEDUP_REMOVED lines=19> */
.L_x_5305:
[----:B------:R-:W-:Y:S05]  /*1ec0*/  @!P0 BRA `(.L_x_5308) ;  /* 0x0000000000988947 */ /* 0x000fea0003800000 */
[----:B0-----:R-:W0:Y:S01]  /*1ed0*/  @P2 LDC.64 R46, c[0x0][0x408] ;  /* 0x00010200ff2e2b82 */ /* 0x001e220000000a00 */
[----:B------:R-:W-:Y:S01]  /*1ee0*/  ISETP.GT.AND P1, PT, R5, RZ, PT ;  /* 0x000000ff0500720c */ /* 0x000fe20003f24270 */
[-CC-:B------:R-:W-:Y:S01]  /*1ef0*/  FFMA.FTZ R5, R43, R68.reuse, R67.reuse ;  /* 0x000000442b057223 */ /* 0x180fe20000010043 */
[-CC-:B------:R-:W-:Y:S01]  /*1f00*/  FFMA.FTZ R36, R44, R68.reuse, R67.reuse ;  /* 0x000000442c247223 */ /* 0x180fe20000010043 */
[-CC-:B------:R-:W-:Y:S01]  /*1f10*/  FFMA.FTZ R38, R63, R68.reuse, R67.reuse ;  /* 0x000000443f267223 */ /* 0x180fe20000010043 */
[----:B------:R-:W-:Y:S01]  /*1f20*/  FFMA.FTZ R67, R64, R68, R67 ;  /* 0x0000004440437223 */ /* 0x000fe20000010043 */
[----:B------:R-:W-:Y:S01]  /*1f30*/  FADD.FTZ R5, R42, -R5 ;  /* 0x800000052a057221 */ /* 0x000fe20000010000 */
[----:B------:R-:W-:Y:S01]  /*1f40*/  FADD.FTZ R37, R45, -R36 ;  /* 0x800000242d257221 */ /* 0x000fe20000010000 */
[----:B------:R-:W1:Y:S01]  /*1f50*/  @P2 LDC.64 R48, c[0x0][0x408] ;  /* 0x00010200ff302b82 */ /* 0x000e620000000a00 */
[----:B------:R-:W-:Y:S01]  /*1f60*/  FADD.FTZ R39, R61, -R38 ;  /* 0x800000263d277221 */ /* 0x000fe20000010000 */
[C---:B------:R-:W-:Y:S01]  /*1f70*/  FMUL.FTZ R36, R6.reuse, R5 ;  /* 0x0000000506247220 */ /* 0x040fe20000410000 */
[----:B------:R-:W-:Y:S01]  /*1f80*/  FMUL.FTZ R37, R6, R37 ;  /* 0x0000002506257220 */ /* 0x000fe20000410000 */
[----:B------:R-:W-:Y:S01]  /*1f90*/  FADD.FTZ R67, R62, -R67 ;  /* 0x800000433e437221 */ /* 0x000fe20000010000 */
[----:B------:R-:W-:Y:S01]  /*1fa0*/  FMUL.FTZ R38, R6, R39 ;  /* 0x0000002706267220 */ /* 0x000fe20000410000 */
[----:B-----5:R-:W-:-:S02]  /*1fb0*/  @P2 LOP3.LUT P3, RZ, R7, 0xff, RZ, 0xc0, !PT ;  /* 0x000000ff07ff2812 */ /* 0x020fc4000786c0ff */
[----:B------:R-:W2:Y:S01]  /*1fc0*/  @P2 LDC.64 R50, c[0x0][0x408] ;  /* 0x00010200ff322b82 */ /* 0x000ea20000000a00 */
[----:B------:R-:W-:Y:S01]  /*1fd0*/  FSEL R36, R36, RZ, P1 ;  /* 0x000000ff24247208 */ /* 0x000fe20000800000 */
[----:B------:R-:W-:Y:S01]  /*1fe0*/  FMUL.FTZ R6, R6, R67 ;  /* 0x0000004306067220 */ /* 0x000fe20000410000 */
[----:B------:R-:W-:Y:S02]  /*1ff0*/  FSEL R37, R37, RZ, P1 ;  /* 0x000000ff25257208 */ /* 0x000fe40000800000 */
[----:B------:R-:W-:Y:S02]  /*2000*/  FSEL R38, R38, RZ, P1 ;  /* 0x000000ff26267208 */ /* 0x000fe40000800000 */
[C---:B------:R-:W-:Y:S01]  /*2010*/  @P2 LOP3.LUT P4, RZ, R7.reuse, 0xff00, RZ, 0xc0, !PT ;  /* 0x0000ff0007ff2812 */ /* 0x040fe2000788c0ff */
[----:B0-----:R-:W-:Y:S01]  /*2020*/  @P2 FMUL.FTZ R47, R36, R47 ;  /* 0x0000002f242f2220 */ /* 0x001fe20000410000 */
[----:B------:R-:W-:Y:S02]  /*2030*/  @P2 LOP3.LUT P5, RZ, R7, 0xff0000, RZ, 0xc0, !PT ;  /* 0x00ff000007ff2812 */ /* 0x000fe400078ac0ff */
        /* <DEDUP_REMOVED lines=15> */
.L_x_5308:
        /* <DEDUP_REMOVED lines=20> */
.L_x_5310:
[----:B------:R-:W-:Y:S05]  /*2270*/  BSYNC.RECONVERGENT B2 ;  /* 0x0000000000027941 */ /* 0x000fea0003800200 */
.L_x_5309:
        /* <DEDUP_REMOVED lines=11> */
.L_x_5312:
[----:B------:R-:W-:Y:S05]  /*2330*/  BSYNC.RECONVERGENT B2 ;  /* 0x0000000000027941 */ /* 0x000fea0003800200 */
.L_x_5311:
        /* <DEDUP_REMOVED lines=11> */
.L_x_5314:
[----:B------:R-:W-:Y:S05]  /*23f0*/  BSYNC.RECONVERGENT B2 ;  /* 0x0000000000027941 */ /* 0x000fea0003800200 */
.L_x_5313:
[----:B------:R-:W-:-:S07]  /*2400*/  @P2 SEL R35, R46, RZ, P1 ;  /* 0x000000ff2e232207 */ /* 0x000fce0000800000 */
.L_x_5307:
[----:B------:R-:W-:Y:S05]  /*2410*/  BSYNC.RECONVERGENT B1 ;  /* 0x0000000000017941 */ /* 0x000fea0003800200 */
.L_x_5304:
        /* <DEDUP_REMOVED lines=11> */
[----:B0-----:R-:W-:Y:S05]  /*24d0*/  @!P0 BRA `(.L_x_5315) ;  /* 0xffffffdc005c8947 */ /* 0x001fea000383ffff */
.L_x_5288:
[----:B------:R-:W-:Y:S05]  /*24e0*/  BSYNC B0 ;  /* 0x0000000000007941 */ /* 0x000fea0003800000 */
.L_x_5287:
[----:B------:R-:W0:Y:S01]  /*24f0*/  S2R R33, SR_TID.X ;  /* 0x0000000000217919 */ /* 0x000e220000002100 */
[----:B------:R-:W-:Y:S01]  /*2500*/  MOV R4, 0x400 ;  /* 0x0000040000047802 */ /* 0x000fe20000000f00 */
[----:B------:R-:W-:Y:S05]  /*2510*/  WARPSYNC.ALL ;  /* 0x0000000000007948 */ /* 0x000fea0003800000 */
[----:B------:R-:W1:Y:S01]  /*2520*/  S2R R5, SR_CgaCtaId ;  /* 0x0000000000057919 */ /* 0x000e620000008800 */
[----:B------:R-:W2:Y:S01]  /*2530*/  LDC R12, c[0x0][0x388] ;  /* 0x0000e200ff0c7b82 */ /* 0x000ea20000000800 */
[----:B------:R-:W3:Y:S01]  /*2540*/  LDCU.128 UR16, c[0x0][0x440] ;  /* 0x00008800ff1077ac */ /* 0x000ee20008000c00 */
[----:B0-----:R-:W-:Y:S01]  /*2550*/  SHF.L.U32 R2, R33, 0x5, RZ ;  /* 0x0000000521027819 */ /* 0x001fe200000006ff */
[----:B--2---:R-:W-:-:S03]  /*2560*/  IMAD R12, R12, UR5, RZ ;  /* 0x000000050c0c7c24 */ /* 0x004fc6000f8e02ff */
        /* <DEDUP_REMOVED lines=12> */
[----:B------:R-:W5:Y:S04]  /*2630*/  LDS R9, [R4+0x800] ;  /* 0x0008000004097984 */ /* 0x000f680000000800 */
[----:B------:R-:W3:Y:S04]  /*2640*/  LDS R11, [R4+0xa00] ;  /* 0x000a0000040b7984 */ /* 0x000ee80000000800 */
[----:B------:R-:W3:Y:S04]  /*2650*/  LDS R13, [R4+0xc00] ;  /* 0x000c0000040d7984 */ /* 0x000ee80000000800 */
[----:B------:R-:W3:Y:S01]  /*2660*/  LDS R6, [R4+0xe00] ;  /* 0x000e000004067984 */ /* 0x000ee20000000800 */
[----:B------:R-:W-:Y:S01]  /*2670*/  BAR.SYNC.DEFER_BLOCKING 0x0 ;  /* 0x0000000000007b1d */ /* 0x000fe20000010000 */
[----:B0-----:R-:W-:Y:S01]  /*2680*/  FADD.FTZ R0, RZ, R0 ;  /* 0x00000000ff007221 */ /* 0x001fe20000010000 */
[----:B-1----:R-:W-:-:S03]  /*2690*/  FADD.FTZ R2, RZ, R2 ;  /* 0x00000002ff027221 */ /* 0x002fc60000010000 */
[----:B--2---:R-:W-:Y:S01]  /*26a0*/  FADD.FTZ R0, R0, R5 ;  /* 0x0000000500007221 */ /* 0x004fe20000010000 */
[----:B----4-:R-:W-:Y:S01]  /*26b0*/  FADD.FTZ R2, R2, R7 ;  /* 0x0000000702027221 */ /* 0x010fe20000010000 */
[----:B------:R-:W-:Y:S02]  /*26c0*/  STS.128 [R3], R16 ;  /* 0x0000001003007388 */ /* 0x000fe40000000c00 */
[----:B-----5:R-:W-:Y:S02]  /*26d0*/  FADD.FTZ R0, R0, R9 ;  /* 0x0000000900007221 */ /* 0x020fe40000010000 */
[----:B------:R0:W-:Y:S01]  /*26e0*/  STS.128 [R3+0x200], R28 ;  /* 0x0002001c03007388 */ /* 0x0001e20000000c00 */
[----:B---3--:R-:W-:Y:S01]  /*26f0*/  FADD.FTZ R11, R2, R11 ;  /* 0x0000000b020b7221 */ /* 0x008fe20000010000 */
[----:B------:R-:W-:Y:S01]  /*2700*/  BAR.SYNC.DEFER_BLOCKING 0x0 ;  /* 0x0000000000007b1d */ /* 0x000fe20000010000 */
[----:B------:R-:W-:Y:S01]  /*2710*/  IADD3 R2, P0, PT, R12, R33, RZ ;  /* 0x000000210c027210 */ /* 0x000fe20007f1e0ff */
[----:B------:R-:W-:Y:S01]  /*2720*/  FADD.FTZ R13, R0, R13 ;  /* 0x0000000d000d7221 */ /* 0x000fe20000010000 */
[----:B------:R-:W-:-:S02]  /*2730*/  FADD.FTZ R11, R11, R6 ;  /* 0x000000060b0b7221 */ /* 0x000fc40000010000 */
[----:B0-----:R-:W-:-:S04]  /*2740*/  IADD3.X R3, PT, PT, RZ, RZ, RZ, P0, !PT ;  /* 0x000000ffff037210 */ /* 0x001fc800007fe4ff */
[C---:B------:R-:W-:Y:S01]  /*2750*/  SHF.L.U64.HI R0, R2.reuse, 0x2, R3 ;  /* 0x0000000202007819 */ /* 0x040fe20000010203 */
        /* <DEDUP_REMOVED lines=8> */
[----:B0-----:R-:W-:Y:S01]  /*27e0*/  SHF.L.U32 R4, R2, 0x2, RZ ;  /* 0x0000000202047819 */ /* 0x001fe200000006ff */
[----:B------:R-:W-:-:S03]  /*27f0*/  FADD.FTZ R8, RZ, R8 ;  /* 0x00000008ff087221 */ /* 0x000fc60000010000 */
[C---:B------:R-:W-:Y:S02]  /*2800*/  IADD3 R2, P0, PT, R4.reuse, UR18, RZ ;  /* 0x0000001204027c10 */ /* 0x040fe4000ff1e0ff */
        /* <DEDUP_REMOVED lines=15> */
.L_x_5292:
[----:B--2---:R-:W-:Y:S01]  /*2900*/  HFMA2 R48, -RZ, RZ, 0, 5.9604644775390625e-08 ;  /* 0x00000001ff307431 */ /* 0x004fe200000001ff */
[----:B------:R-:W-:Y:S01]  /*2910*/  BSSY B1, `(.L_x_5316) ;  /* 0x0000007000017945 */ /* 0x000fe20003800000 */
[----:B------:R-:W-:Y:S02]  /*2920*/  MOV R49, R51 ;  /* 0x0000003300317202 */ /* 0x000fe40000000f00 */
[----:B------:R-:W-:Y:S02]  /*2930*/  MOV R47, 0x1f ;  /* 0x0000001f002f7802 */ /* 0x000fe40000000f00 */
[----:B------:R-:W-:-:S07]  /*2940*/  MOV R46, 0xffffffff ;  /* 0xffffffff002e7802 */ /* 0x000fce0000000f00 */
[----:B-----5:R-:W-:Y:S05]  /*2950*/  WARPSYNC.COLLECTIVE R46, `(.L_x_5317) ;  /* 0x000000002e087348 */ /* 0x020fea0003c00000 */
[----:B------:R0:W1:Y:S02]  /*2960*/  SHFL.BFLY P0, R50, R49, R48, R47 ;  /* 0x0c00003031327389 */ /* 0x000064000000002f */
[----:B01---5:R-:W-:Y:S05]  /*2970*/  ENDCOLLECTIVE ;  /* 0x000000000000791b */ /* 0x023fea0003800000 */
.L_x_5317:
[----:B------:R-:W-:Y:S05]  /*2980*/  BSYNC B1 ;  /* 0x0000000000017941 */ /* 0x000fea0003800000 */
.L_x_5316:
        /* <DEDUP_REMOVED lines=8> */
.L_x_5318:
[----:B------:R-:W-:Y:S01]  /*2a10*/  HFMA2 R48, -RZ, RZ, 0, 1.1920928955078125e-07 ;  /* 0x00000002ff307431 */ /* 0x000fe200000001ff */
[----:B------:R-:W-:Y:S02]  /*2a20*/  MOV R49, R66 ;  /* 0x0000004200317202 */ /* 0x000fe40000000f00 */
[----:B------:R-:W-:-:S07]  /*2a30*/  MOV R67, R50 ;  /* 0x0000003200437202 */ /* 0x000fce0000000f00 */
[----:B------:R-:W-:Y:S05]  /*2a40*/  WARPSYNC.COLLECTIVE R46, `(.L_x_5319) ;  /* 0x000000002e087348 */ /* 0x000fea0003c00000 */
[----:B------:R0:W1:Y:S02]  /*2a50*/  SHFL.BFLY P0, R50, R49, R48, R47 ;  /* 0x0c00003031327389 */ /* 0x000064000000002f */
[----:B01----:R-:W-:Y:S05]  /*2a60*/  ENDCOLLECTIVE ;  /* 0x000000000000791b */ /* 0x003fea0003800000 */
.L_x_5319:
[----:B------:R-:W-:-:S05]  /*2a70*/  FADD.FTZ R67, R67, R68 ;  /* 0x0000004443437221 */ /* 0x000fca0000010000 */
[----:B------:R-:W-:Y:S01]  /*2a80*/  MOV R49, R67 ;  /* 0x0000004300317202 */ /* 0x000fe20000000f00 */
[----:B------:R-:W-:-:S07]  /*2a90*/  FADD.FTZ R75, R66, R50 ;  /* 0x00000032424b7221 */ /* 0x000fce0000010000 */
[----:B------:R-:W-:Y:S05]  /*2aa0*/  WARPSYNC.COLLECTIVE R46, `(.L_x_5320) ;  /* 0x000000002e087348 */ /* 0x000fea0003c00000 */
[----:B------:R0:W1:Y:S02]  /*2ab0*/  SHFL.BFLY P0, R50, R49, R48, R47 ;  /* 0x0c00003031327389 */ /* 0x000064000000002f */
[----:B01----:R-:W-:Y:S05]  /*2ac0*/  ENDCOLLECTIVE ;  /* 0x000000000000791b */ /* 0x003fea0003800000 */
.L_x_5320:
[----:B------:R-:W-:Y:S01]  /*2ad0*/  HFMA2 R48, -RZ, RZ, 0, 2.384185791015625e-07 ;  /* 0x00000004ff307431 */ /* 0x000fe200000001ff */
[----:B------:R-:W-:Y:S02]  /*2ae0*/  MOV R49, R75 ;  /* 0x0000004b00317202 */ /* 0x000fe40000000f00 */
[----:B------:R-:W-:-:S07]  /*2af0*/  MOV R74, R50 ;  /* 0x00000032004a7202 */ /* 0x000fce0000000f00 */
[----:B------:R-:W-:Y:S05]  /*2b00*/  WARPSYNC.COLLECTIVE R46, `(.L_x_5321) ;  /* 0x000000002e087348 */ /* 0x000fea0003c00000 */
[----:B------:R0:W1:Y:S02]  /*2b10*/  SHFL.BFLY P0, R50, R49, R48, R47 ;  /* 0x0c00003031327389 */ /* 0x000064000000002f */
[----:B01----:R-:W-:Y:S05]  /*2b20*/  ENDCOLLECTIVE ;  /* 0x000000000000791b */ /* 0x003fea0003800000 */
.L_x_5321:
[----:B------:R-:W-:-:S05]  /*2b30*/  FADD.FTZ R74, R67, R74 ;  /* 0x0000004a434a7221 */ /* 0x000fca0000010000 */
[----:B------:R-:W-:Y:S01]  /*2b40*/  MOV R49, R74 ;  /* 0x0000004a00317202 */ /* 0x000fe20000000f00 */
[----:B------:R-:W-:-:S07]  /*2b50*/  FADD.FTZ R76, R75, R50 ;  /* 0x000000324b4c7221 */ /* 0x000fce0000010000 */
[----:B------:R-:W-:Y:S05]  /*2b60*/  WARPSYNC.COLLECTIVE R46, `(.L_x_5322) ;  /* 0x000000002e087348 */ /* 0x000fea0003c00000 */
[----:B------:R0:W1:Y:S02]  /*2b70*/  SHFL.BFLY P0, R50, R49, R48, R47 ;  /* 0x0c00003031327389 */ /* 0x000064000000002f */
[----:B01----:R-:W-:Y:S05]  /*2b80*/  ENDCOLLECTIVE ;  /* 0x000000000000791b */ /* 0x003fea0003800000 */
.L_x_5322:
[----:B------:R-:W-:Y:S01]  /*2b90*/  HFMA2 R48, -RZ, RZ, 0, 4.76837158203125e-07 ;  /* 0x00000008ff307431 */ /* 0x000fe200000001ff */
[----:B------:R-:W-:Y:S02]  /*2ba0*/  MOV R49, R76 ;  /* 0x0000004c00317202 */ /* 0x000fe40000000f00 */
[----:B------:R-:W-:-:S07]  /*2bb0*/  MOV R77, R50 ;  /* 0x00000032004d7202 */ /* 0x000fce0000000f00 */
[----:B------:R-:W-:Y:S05]  /*2bc0*/  WARPSYNC.COLLECTIVE R46, `(.L_x_5323) ;  /* 0x000000002e087348 */ /* 0x000fea0003c00000 */
[----:B------:R0:W1:Y:S02]  /*2bd0*/  SHFL.BFLY P0, R50, R49, R48, R47 ;  /* 0x0c00003031327389 */ /* 0x000064000000002f */
[----:B01----:R-:W-:Y:S05]  /*2be0*/  ENDCOLLECTIVE ;  /* 0x000000000000791b */ /* 0x003fea0003800000 */
.L_x_5323:
[----:B------:R-:W-:-:S05]  /*2bf0*/  FADD.FTZ R77, R74, R77 ;  /* 0x0000004d4a4d7221 */ /* 0x000fca0000010000 */
[----:B------:R-:W-:Y:S01]  /*2c00*/  MOV R49, R77 ;  /* 0x0000004d00317202 */ /* 0x000fe20000000f00 */
[----:B------:R-:W-:-:S07]  /*2c10*/  FADD.FTZ R51, R76, R50 ;  /* 0x000000324c337221 */ /* 0x000fce0000010000 */
[----:B------:R-:W-:Y:S05]  /*2c20*/  WARPSYNC.COLLECTIVE R46, `(.L_x_5324) ;  /* 0x000000002e087348 */ /* 0x000fea0003c00000 */
[----:B------:R0:W1:Y:S02]  /*2c30*/  SHFL.BFLY P0, R50, R49, R48, R47 ;  /* 0x0c00003031327389 */ /* 0x000064000000002f */
[----:B01----:R-:W-:Y:S05]  /*2c40*/  ENDCOLLECTIVE ;  /* 0x000000000000791b */ /* 0x003fea0003800000 */
.L_x_5324:
[----:B------:R-:W-:Y:S01]  /*2c50*/  HFMA2 R48, -RZ, RZ, 0, 9.5367431640625e-07 ;  /* 0x00000010ff307431 */ /* 0x000fe200000001ff */
[----:B------:R-:W-:Y:S02]  /*2c60*/  MOV R49, R51 ;  /* 0x0000003300317202 */ /* 0x000fe40000000f00 */
[----:B------:R-:W-:-:S07]  /*2c70*/  MOV R68, R50 ;  /* 0x0000003200447202 */ /* 0x000fce0000000f00 */
[----:B------:R-:W-:Y:S05]  /*2c80*/  WARPSYNC.COLLECTIVE R46, `(.L_x_5325) ;  /* 0x000000002e087348 */ /* 0x000fea0003c00000 */
[----:B------:R0:W1:Y:S02]  /*2c90*/  SHFL.BFLY P0, R50, R49, R48, R47 ;  /* 0x0c00003031327389 */ /* 0x000064000000002f */
[----:B01----:R-:W-:Y:S05]  /*2ca0*/  ENDCOLLECTIVE ;  /* 0x000000000000791b */ /* 0x003fea0003800000 */
.L_x_5325:
[----:B------:R-:W-:-:S05]  /*2cb0*/  FADD.FTZ R66, R77, R68 ;  /* 0x000000444d427221 */ /* 0x000fca0000010000 */
[----:B------:R-:W-:Y:S02]  /*2cc0*/  MOV R49, R66 ;  /* 0x0000004200317202 */ /* 0x000fe40000000f00 */
[----:B------:R-:W-:-:S07]  /*2cd0*/  MOV R68, R50 ;  /* 0x0000003200447202 */ /* 0x000fce0000000f00 */
[----:B------:R-:W-:Y:S05]  /*2ce0*/  WARPSYNC.COLLECTIVE R46, `(.L_x_5326) ;  /* 0x000000002e087348 */ /* 0x000fea0003c00000 */
[----:B------:R0:W1:Y:S02]  /*2cf0*/  SHFL.BFLY P0, R50, R49, R48, R47 ;  /* 0x0c00003031327389 */ /* 0x000064000000002f */
[----:B01----:R-:W-:Y:S05]  /*2d00*/  ENDCOLLECTIVE ;  /* 0x000000000000791b */ /* 0x003fea0003800000 */
.L_x_5326:
[----:B------:R-:W-:Y:S05]  /*2d10*/  BRA `(.L_x_5327) ;  /* 0xffffffe000147947 */ /* 0x000fea000383ffff */
.L_x_5328:
        /* <DEDUP_REMOVED lines=14> */
.L_x_6509:


//--------------------- .text._ZN10layer_norm13ln_bwd_kernelINS_13Kernel_traitsI6__halfffffjLj256ELj1ELj4ELj1ELj16ENS_18Kernel_traits_baseILj256ES2_ffffjLj128EEEEELb1ELb1ELb0ELb0EEEvNS_9BwdParamsE --------------------------
	.section	.text._ZN10layer_norm13ln_bwd_kernelINS_13Kernel_traitsI6__halfffffjLj256ELj1ELj4ELj1ELj16ENS_18Kernel_traits_baseILj256ES2_ffffjLj128EEEEELb1ELb1ELb0ELb0EEEvNS_9BwdParamsE,"ax",@progbits
	.align	128
        .global         _ZN10layer_norm13ln_bwd_kernelINS_13Kernel_traitsI6__halfffffjLj256ELj1ELj4ELj1ELj16ENS_18Kernel_traits_baseILj256ES2_ffffjLj128EEEEELb1ELb1ELb0ELb0EEEvNS_9BwdParamsE
        .type           _ZN10layer_norm13ln_bwd_kernelINS_13Kernel_traitsI6__halfffffjLj256ELj1ELj4ELj1ELj16ENS_18Kernel_traits_baseILj256ES2_ffffjLj128EEEEELb1ELb1ELb0ELb0EEEvNS_9BwdParamsE,@function
        .size           _ZN10layer_norm13ln_bwd_kernelINS_13Kernel_traitsI6__halfffffjLj256ELj1ELj4ELj1ELj16ENS_18Kernel_traits_baseILj256ES2_ffffjLj128EEEEELb1ELb1ELb0ELb0EEEvNS_9BwdParamsE,(.L_x_6510 - _ZN10layer_norm13ln_bwd_kernelINS_13Kernel_traitsI6__halfffffjLj256ELj1ELj4ELj1ELj16ENS_18Kernel_traits_baseILj256ES2_ffffjLj128EEEEELb1ELb1ELb0ELb0EEEvNS_9BwdParamsE)
        .other          _ZN10layer_norm13ln_bwd_kernelINS_13Kernel_traitsI6__halfffffjLj256ELj1ELj4ELj1ELj16ENS_18Kernel_traits_baseILj256ES2_ffffjLj128EEEEELb1ELb1ELb0ELb0EEEvNS_9BwdParamsE,@"STO_CUDA_ENTRY STV_DEFAULT"
_ZN10layer_norm13ln_bwd_kernelINS_13Kernel_traitsI6__halfffffjLj256ELj1ELj4ELj1ELj16ENS_18Kernel_traits_baseILj256ES2_ffffjLj128EEEEELb1ELb1ELb0ELb0EEEvNS_9BwdParamsE:
.text._ZN10layer_norm13ln_bwd_kernelINS_13Kernel_traitsI6__halfffffjLj256ELj1ELj4ELj1ELj16ENS_18Kernel_traits_baseILj256ES2_ffffjLj128EEEEELb1ELb1ELb0ELb0EEEvNS_9BwdParamsE:
        /* <DEDUP_REMOVED lines=15> */
[----:B------:R-:W-:-:S04]  /*00f0*/  LOP3.LUT R10, R13, 0x1f, RZ, 0x3c, !PT ;  /* 0x0000001f0d0a7812 */ /* 0x000fc800078e3cff */
[----:B------:R-:W-:-:S04]  /*0100*/  LEA.HI.SX32 R10, R5, R10, 0x1e ;  /* 0x0000000a050a7211 */ /* 0x000fc800078ff2ff */
[C---:B------:R-:W-:Y:S01]  /*0110*/  ISETP.GE.U32.AND P0, PT, R10.reuse, 0x20, PT ;  /* 0x000000200a00780c */ /* 0x040fe20003f06070 */
[----:B------:R-:W2:Y:S01]  /*0120*/  S2UR UR4, SR_CTAID.X ;  /* 0x00000000000479c3 */ /* 0x000ea20000002500 */
[----:B------:R-:W-:-:S11]  /*0130*/  ISETP.GE.U32.AND P1, PT, R10, 0x40, PT ;  /* 0x000000400a00780c */ /* 0x000fd60003f26070 */
[----:B------:R-:W3:Y:S08]  /*0140*/  @P0 LDC.64 R8, c[0x0][0x3e8] ;  /* 0x0000fa00ff080b82 */ /* 0x000ef00000000a00 */
[----:B------:R-:W4:Y:S08]  /*0150*/  @P0 LDC.64 R4, c[0x0][0x3d0] ;  /* 0x0000f400ff040b82 */ /* 0x000f300000000a00 */
[----:B------:R-:W1:Y:S01]  /*0160*/  @P1 LDC.64 R18, c[0x0][0x3d0] ;  /* 0x0000f400ff121b82 */ /* 0x000e620000000a00 */
[----:B--2---:R-:W-:-:S07]  /*0170*/  USHF.L.U32 UR4, UR4, 0x2, URZ ;  /* 0x0000000204047899 */ /* 0x004fce00080006ff */
[----:B------:R-:W2:Y:S01]  /*0180*/  @P1 LDC.64 R20, c[0x0][0x3e8] ;  /* 0x0000fa00ff141b82 */ /* 0x000ea20000000a00 */
[----:B---3--:R-:W-:-:S05]  /*0190*/  @P0 IMAD.WIDE.U32 R8, R13, 0x8, R8 ;  /* 0x000000080d080825 */ /* 0x008fca00078e0008 */
[----:B------:R3:W5:Y:S01]  /*01a0*/  @P0 LDG.E.64 R14, desc[UR6][R8.64] ;  /* 0x00000006080e0981 */ /* 0x000762000c1e1b00 */
[C---:B----4-:R-:W-:Y:S01]  /*01b0*/  @P0 IMAD.WIDE.U32 R4, R13.reuse, 0x8, R4 ;  /* 0x000000080d040825 */ /* 0x050fe200078e0004 */
[----:B------:R-:W-:-:S04]  /*01c0*/  @P0 LOP3.LUT R13, R13, 0x20, RZ, 0xfc, !PT ;  /* 0x000000200d0d0812 */ /* 0x000fc800078efcff */
[----:B------:R-:W5:Y:S01]  /*01d0*/  @P0 LDG.E.64 R6, desc[UR6][R4.64] ;  /* 0x0000000604060981 */ /* 0x000f62000c1e1b00 */
[----:B---3--:R-:W-:Y:S01]  /*01e0*/  SHF.R.U32.HI R9, RZ, 0x5, R11 ;  /* 0x00000005ff097819 */ /* 0x008fe2000001160b */
[----:B-1----:R-:W-:-:S03]  /*01f0*/  @P1 IMAD.WIDE.U32 R18, R13, 0x8, R18 ;  /* 0x000000080d121825 */ /* 0x002fc600078e0012 */
[----:B------:R-:W-:Y:S01]  /*0200*/  LOP3.LUT R9, R9, UR4, RZ, 0xfc, !PT ;  /* 0x0000000409097c12 */ /* 0x000fe2000f8efcff */
[----:B------:R-:W-:Y:S01]  /*0210*/  BSSY B0, `(.L_x_5329) ;  /* 0x00002a4000007945 */ /* 0x000fe20003800000 */
[----:B------:R1:W5:Y:S02]  /*0220*/  @P1 LDG.E.64 R36, desc[UR6][R18.64] ;  /* 0x0000000612241981 */ /* 0x000364000c1e1b00 */
[----:B------:R-:W-:Y:S01]  /*0230*/  ISETP.GE.AND P0, PT, R9, UR5, PT ;  /* 0x0000000509007c0c */ /* 0x000fe2000bf06270 */
[----:B--2---:R-:W-:Y:S01]  /*0240*/  @P1 IMAD.WIDE.U32 R20, R13, 0x8, R20 ;  /* 0x000000080d141825 */ /* 0x004fe200078e0014 */
[----:B------:R-:W-:Y:S02]  /*0250*/  CS2R R16, SRZ ;  /* 0x0000000000107805 */ /* 0x000fe4000001ff00 */
[----:B------:R-:W-:Y:S02]  /*0260*/  CS2R R22, SRZ ;  /* 0x0000000000167805 */ /* 0x000fe4000001ff00 */
[----:B------:R-:W-:-:S02]  /*0270*/  CS2R R24, SRZ ;  /* 0x0000000000187805 */ /* 0x000fc4000001ff00 */
[----:B------:R-:W-:Y:S01]  /*0280*/  CS2R R26, SRZ ;  /* 0x00000000001a7805 */ /* 0x000fe2000001ff00 */
[----:B------:R2:W5:Y:S01]  /*0290*/  @P1 LDG.E.64 R2, desc[UR6][R20.64] ;  /* 0x0000000614021981 */ /* 0x000562000c1e1b00 */
[----:B------:R-:W-:Y:S02]  /*02a0*/  CS2R R28, SRZ ;  /* 0x00000000001c7805 */ /* 0x000fe4000001ff00 */
[----:B-1----:R-:W-:Y:S02]  /*02b0*/  CS2R R18, SRZ ;  /* 0x0000000000127805 */ /* 0x002fe4000001ff00 */
[----:B------:R-:W-:Y:S02]  /*02c0*/  CS2R R30, SRZ ;  /* 0x00000000001e7805 */ /* 0x000fe4000001ff00 */
[----:B------:R-:W-:Y:S02]  /*02d0*/  CS2R R48, SRZ ;  /* 0x0000000000307805 */ /* 0x000fe4000001ff00 */
[----:B------:R-:W-:-:S02]  /*02e0*/  CS2R R50, SRZ ;  /* 0x0000000000327805 */ /* 0x000fc4000001ff00 */
[----:B------:R-:W-:Y:S02]  /*02f0*/  CS2R R32, SRZ ;  /* 0x0000000000207805 */ /* 0x000fe4000001ff00 */
[----:B------:R-:W-:Y:S02]  /*0300*/  CS2R R34, SRZ ;  /* 0x0000000000227805 */ /* 0x000fe4000001ff00 */
[----:B--2---:R-:W-:Y:S01]  /*0310*/  CS2R R20, SRZ ;  /* 0x0000000000147805 */ /* 0x004fe2000001ff00 */
[----:B0-----:R-:W-:Y:S06]  /*0320*/  @P0 BRA `(.L_x_5330) ;  /* 0x0000002800480947 */ /* 0x001fec0003800000 */
[----:B------:R-:W0:Y:S01]  /*0330*/  LDCU.64 UR4, c[0x0][0x3e0] ;  /* 0x00007c00ff0477ac */ /* 0x000e220008000a00 */
[----:B-----5:R-:W-:Y:S02]  /*0340*/  MOV R80, R2 ;  /* 0x0000000200507202 */ /* 0x020fe40000000f00 */
[----:B------:R-:W-:Y:S02]  /*0350*/  CS2R R16, SRZ ;  /* 0x0000000000107805 */ /* 0x000fe4000001ff00 */
[----:B------:R-:W-:Y:S02]  /*0360*/  MOV R74, R6 ;  /* 0x00000006004a7202 */ /* 0x000fe40000000f00 */
[----:B------:R-:W-:Y:S02]  /*0370*/  CS2R R18, SRZ ;  /* 0x0000000000127805 */ /* 0x000fe4000001ff00 */
[----:B------:R-:W-:Y:S02]  /*0380*/  SHF.R.U64 R0, R6, 0x10, R7 ;  /* 0x0000001006007819 */ /* 0x000fe40000001207 */
[----:B------:R-:W-:-:S02]  /*0390*/  CS2R R20, SRZ ;  /* 0x0000000000147805 */ /* 0x000fc4000001ff00 */
[----:B------:R-:W-:Y:S02]  /*03a0*/  MOV R75, R7 ;  /* 0x00000007004b7202 */ /* 0x000fe40000000f00 */
[----:B------:R-:W-:Y:S02]  /*03b0*/  CS2R R22, SRZ ;  /* 0x0000000000167805 */ /* 0x000fe4000001ff00 */
[----:B------:R-:W-:Y:S02]  /*03c0*/  SHF.R.U32.HI R4, RZ, 0x10, R7 ;  /* 0x00000010ff047819 */ /* 0x000fe40000011607 */
[----:B------:R-:W-:Y:S02]  /*03d0*/  CS2R R24, SRZ ;  /* 0x0000000000187805 */ /* 0x000fe4000001ff00 */
[----:B------:R-:W-:Y:S02]  /*03e0*/  SHF.R.U64 R2, R2, 0x10, R3 ;  /* 0x0000001002027819 */ /* 0x000fe40000001203 */
[----:B------:R-:W-:-:S02]  /*03f0*/  CS2R R26, SRZ ;  /* 0x00000000001a7805 */ /* 0x000fc4000001ff00 */
[----:B------:R-:W-:Y:S02]  /*0400*/  MOV R87, R3 ;  /* 0x0000000300577202 */ /* 0x000fe40000000f00 */
        /* <DEDUP_REMOVED lines=9> */
[----:B------:R-:W-:Y:S02]  /*04a0*/  MOV R78, R14 ;  /* 0x0000000e004e7202 */ /* 0x000fe40000000f00 */
[----:B------:R-:W-:-:S02]  /*04b0*/  CS2R R34, SRZ ;  /* 0x0000000000227805 */ /* 0x000fc4000001ff00 */
[--C-:B------:R-:W-:Y:S02]  /*04c0*/  SHF.R.U64 R7, R14, 0x10, R15.reuse ;  /* 0x000000100e077819 */ /* 0x100fe4000000120f */
[----:B------:R-:W-:Y:S02]  /*04d0*/  MOV R79, R15 ;  /* 0x0000000f004f7202 */ /* 0x000fe40000000f00 */
[----:B------:R-:W-:Y:S02]  /*04e0*/  SHF.R.U32.HI R8, RZ, 0x10, R15 ;  /* 0x00000010ff087819 */ /* 0x000fe4000001160f */
        /* <DEDUP_REMOVED lines=9> */
[----:B------:R-:W-:Y:S02]  /*0580*/  PRMT R87, R87, 0x5410, R3 ;  /* 0x0000541057577816 */ /* 0x000fe40000000003 */
[----:B------:R-:W-:-:S13]  /*0590*/  ISETP.NE.AND.EX P0, PT, RZ, UR5, PT, P0 ;  /* 0x00000005ff007c0c */ /* 0x000fda000bf05300 */
.L_x_5352:
[----:B------:R-:W0:Y:S08]  /*05a0*/  LDC.64 R56, c[0x0][0x3c0] ;  /* 0x0000f000ff387b82 */ /* 0x000e300000000a00 */
[----:B------:R-:W1:Y:S08]  /*05b0*/  LDC.64 R54, c[0x0][0x3c8] ;  /* 0x0000f200ff367b82 */ /* 0x000e700000000a00 */
[----:B------:R-:W2:Y:S01]  /*05c0*/  @P0 LDC.64 R52, c[0x0][0x3e0] ;  /* 0x0000f800ff340b82 */ /* 0x000ea20000000a00 */
[----:B0-----:R-:W-:-:S06]  /*05d0*/  IMAD.WIDE R56, R9, 0x4, R56 ;  /* 0x0000000409387825 */ /* 0x001fcc00078e0238 */
[----:B------:R-:W3:Y:S01]  /*05e0*/  LDG.E R56, desc[UR6][R56.64] ;  /* 0x0000000638387981 */ /* 0x000ee2000c1e1900 */
[----:B-----5:R-:W-:Y:S02]  /*05f0*/  HFMA2 R68, -RZ, RZ, 1.875, 0 ;  /* 0x3f800000ff447431 */ /* 0x020fe400000001ff */
[----:B-1----:R-:W-:-:S05]  /*0600*/  IMAD.WIDE R54, R9, 0x4, R54 ;  /* 0x0000000409367825 */ /* 0x002fca00078e0236 */
[----:B------:R-:W5:Y:S01]  /*0610*/  LDG.E R69, desc[UR6][R54.64] ;  /* 0x0000000636457981 */ /* 0x000f62000c1e1900 */
[----:B------:R-:W0:Y:S01]  /*0620*/  S2R R11, SR_TID.X ;  /* 0x00000000000b7919 */ /* 0x000e220000002100 */
[----:B------:R-:W-:Y:S01]  /*0630*/  MOV R12, UR15 ;  /* 0x0000000f000c7c02 */ /* 0x000fe20008000f00 */
[----:B--2---:R-:W-:Y:S01]  /*0640*/  @P0 IMAD.WIDE R52, R9, 0x4, R52 ;  /* 0x0000000409340825 */ /* 0x004fe200078e0234 */
[----:B------:R-:W-:-:S03]  /*0650*/  ISETP.GE.U32.AND P4, PT, R10, 0x20, PT ;  /* 0x000000200a00780c */ /* 0x000fc60003f86070 */
[----:B------:R-:W-:Y:S01]  /*0660*/  IMAD R58, R9, R12, RZ ;  /* 0x0000000c093a7224 */ /* 0x000fe200078e02ff */
[----:B------:R0:W5:Y:S04]  /*0670*/  @P0 LDG.E R68, desc[UR6][R52.64] ;  /* 0x0000000634440981 */ /* 0x000168000c1e1900 */
[----:B------:R-:W-:-:S04]  /*0680*/  SHF.R.S32.HI R59, RZ, 0x1f, R58 ;  /* 0x0000001fff3b7819 */ /* 0x000fc8000001143a */
[----:B------:R-:W-:Y:S01]  /*0690*/  LEA.HI R59, R59, R58, RZ, 0x2 ;  /* 0x0000003a3b3b7211 */ /* 0x000fe200078f10ff */
[----:B------:R-:W-:Y:S01]  /*06a0*/  BSSY.RECONVERGENT B1, `(.L_x_5331) ;  /* 0x000003b000017945 */ /* 0x000fe20003800200 */
[----:B------:R-:W-:Y:S02]  /*06b0*/  ISETP.NE.U32.AND P1, PT, RZ, UR10, PT ;  /* 0x0000000aff007c0c */ /* 0x000fe4000bf25070 */
[----:B------:R-:W-:Y:S01]  /*06c0*/  ISETP.NE.AND P5, PT, RZ, UR8, PT ;  /* 0x00000008ff007c0c */ /* 0x000fe2000bfa5270 */
[----:B------:R-:W-:Y:S01]  /*06d0*/  HFMA2 R72, -RZ, RZ, 0, 0 ;  /* 0x00000000ff487431 */ /* 0x000fe200000001ff */
[----:B------:R-:W-:Y:S02]  /*06e0*/  ISETP.GE.U32.AND P3, PT, R10, 0x40, PT ;  /* 0x000000400a00780c */ /* 0x000fe40003f66070 */
[----:B------:R-:W-:Y:S02]  /*06f0*/  ISETP.NE.AND.EX P1, PT, RZ, UR11, PT, P1 ;  /* 0x0000000bff007c0c */ /* 0x000fe4000bf25310 */
[----:B0-----:R-:W-:-:S04]  /*0700*/  LOP3.LUT R52, R11, 0x1f, RZ, 0xc0, !PT ;  /* 0x0000001f0b347812 */ /* 0x001fc800078ec0ff */
[----:B------:R-:W-:Y:S02]  /*0710*/  LEA.HI.SX32 R67, R59, R52, 0x1e ;  /* 0x000000343b437211 */ /* 0x000fe400078ff2ff */
[----:B------:R-:W-:Y:S02]  /*0720*/  MOV R82, RZ ;  /* 0x000000ff00527202 */ /* 0x000fe40000000f00 */
[----:B------:R-:W-:Y:S02]  /*0730*/  MOV R71, R67 ;  /* 0x0000004300477202 */ /* 0x000fe40000000f00 */
[----:B---3--:R-:W-:Y:S01]  /*0740*/  FSEL R70, R56, RZ, !P5 ;  /* 0x000000ff38467208 */ /* 0x008fe20006800000 */
[----:B------:R-:W-:Y:S06]  /*0750*/  @!P4 BRA `(.L_x_5332) ;  /* 0x0000000000bcc947 */ /* 0x000fec0003800000 */
        /* <DEDUP_REMOVED lines=8> */
[----:B-1----:R-:W-:-:S05]  /*07e0*/  IMAD.WIDE.U32 R14, R67, 0x10, R14 ;  /* 0x00000010430e7825 */ /* 0x002fca00078e000e */
[----:B------:R1:W4:Y:S01]  /*07f0*/  LDG.E.128 R56, desc[UR6][R14.64] ;  /* 0x000000060e387981 */ /* 0x000322000c1e1d00 */
[----:B------:R-:W-:Y:S02]  /*0800*/  HADD2.F32 R13, -RZ, R74.H0_H0 ;  /* 0x2000004aff0d7230 */ /* 0x000fe40000004100 */
[C---:B--2---:R-:W-:Y:S01]  /*0810*/  IMAD.WIDE.U32 R72, R67.reuse, 0x4, R72 ;  /* 0x0000000443487825 */ /* 0x044fe200078e0048 */
[----:B------:R-:W-:-:S04]  /*0820*/  IADD3 R71, PT, PT, R67, 0x20, RZ ;  /* 0x0000002043477810 */ /* 0x000fc80007ffe0ff */
[----:B------:R-:W5:Y:S01]  /*0830*/  LDG.E R8, desc[UR6][R72.64] ;  /* 0x0000000648087981 */ /* 0x000f62000c1e1900 */
[----:B0-----:R-:W-:-:S04]  /*0840*/  @P2 IMAD.WIDE.U32 R60, R67, 0x10, R60 ;  /* 0x00000010433c2825 */ /* 0x001fc800078e003c */
[----:B-1----:R-:W-:Y:S01]  /*0850*/  HADD2.F32 R14, -RZ, R74.H1_H1 ;  /* 0x3000004aff0e7230 */ /* 0x002fe20000004100 */
[----:B------:R0:W5:Y:S02]  /*0860*/  @P2 LDG.E.128 R36, desc[UR6][R60.64] ;  /* 0x000000063c242981 */ /* 0x000164000c1e1d00 */
[----:B0-----:R-:W-:Y:S02]  /*0870*/  HADD2.F32 R61, -RZ, R75.H0_H0 ;  /* 0x2000004bff3d7230 */ /* 0x001fe40000004100 */
[C---:B---3--:R-:W-:Y:S01]  /*0880*/  FADD.FTZ R66, -R70.reuse, R52 ;  /* 0x0000003446427221 */ /* 0x048fe20000010100 */
[----:B------:R-:W-:-:S03]  /*0890*/  FADD.FTZ R52, -R70, R53 ;  /* 0x0000003546347221 */ /* 0x000fc60000010100 */
[C---:B-----5:R-:W-:Y:S01]  /*08a0*/  FMUL.FTZ R15, R69.reuse, R66 ;  /* 0x00000042450f7220 */ /* 0x060fe20000410000 */
[----:B------:R-:W-:Y:S01]  /*08b0*/  FMUL.FTZ R60, R69, R52 ;  /* 0x00000034453c7220 */ /* 0x000fe20000410000 */
[----:B----4-:R-:W-:Y:S01]  /*08c0*/  FMUL.FTZ R13, R56, R13 ;  /* 0x0000000d380d7220 */ /* 0x010fe20000410000 */
[----:B------:R-:W-:Y:S02]  /*08d0*/  HADD2.F32 R52, -RZ, R75.H1_H1 ;  /* 0x3000004bff347230 */ /* 0x000fe40000004100 */
[C---:B------:R-:W-:Y:S01]  /*08e0*/  FADD.FTZ R54, -R70.reuse, R54 ;  /* 0x0000003646367221 */ /* 0x040fe20000010100 */
[----:B------:R-:W-:Y:S01]  /*08f0*/  FADD.FTZ R82, -R70, R55 ;  /* 0x0000003746527221 */ /* 0x000fe20000010100 */
[----:B------:R-:W-:Y:S01]  /*0900*/  FMUL.FTZ R14, R57, R14 ;  /* 0x0000000e390e7220 */ /* 0x000fe20000410000 */
[----:B------:R-:W-:Y:S01]  /*0910*/  FADD.FTZ R53, RZ, R13 ;  /* 0x0000000dff357221 */ /* 0x000fe20000010000 */
[----:B------:R-:W-:Y:S01]  /*0920*/  FFMA.FTZ R55, R15, R13, RZ ;  /* 0x0000000d0f377223 */ /* 0x000fe200000100ff */
[----:B------:R-:W-:Y:S01]  /*0930*/  FMUL.FTZ R63, R69, R54 ;  /* 0x00000036453f7220 */ /* 0x000fe20000410000 */
[----:B------:R-:W-:Y:S01]  /*0940*/  FMUL.FTZ R65, R59, R52 ;  /* 0x000000343b417220 */ /* 0x000fe20000410000 */
[----:B------:R-:W-:Y:S01]  /*0950*/  FMUL.FTZ R61, R58, R61 ;  /* 0x0000003d3a3d7220 */ /* 0x000fe20000410000 */
[----:B------:R-:W-:Y:S01]  /*0960*/  FADD.FTZ R52, R53, R14 ;  /* 0x0000000e35347221 */ /* 0x000fe20000010000 */
[----:B------:R-:W-:Y:S01]  /*0970*/  FFMA.FTZ R54, R60, R14, R55 ;  /* 0x0000000e3c367223 */ /* 0x000fe20000010037 */
[----:B------:R-:W-:-:S02]  /*0980*/  FMUL.FTZ R66, R69, R82 ;  /* 0x0000005245427220 */ /* 0x000fc40000410000 */
        /* <DEDUP_REMOVED lines=12> */
.L_x_5332:
[----:B------:R-:W-:Y:S05]  /*0a50*/  BSYNC.RECONVERGENT B1 ;  /* 0x0000000000017941 */ /* 0x000fea0003800200 */
.L_x_5331:
[----:B------:R-:W-:Y:S04]  /*0a60*/  BSSY.RECONVERGENT B1, `(.L_x_5333) ;  /* 0x0000030000017945 */ /* 0x000fe80003800200 */
[----:B------:R-:W-:Y:S05]  /*0a70*/  @!P3 BRA `(.L_x_5334) ;  /* 0x0000000000b8b947 */ /* 0x000fea0003800000 */
[----:B------:R-:W0:Y:S01]  /*0a80*/  LDC.64 R4, c[0x0][0x3a8] ;  /* 0x0000ea00ff047b82 */ /* 0x000e220000000a00 */
[----:B------:R-:W-:-:S04]  /*0a90*/  ISETP.NE.U32.AND P2, PT, RZ, UR10, PT ;  /* 0x0000000aff007c0c */ /* 0x000fc8000bf45070 */
[----:B------:R-:W-:-:S03]  /*0aa0*/  ISETP.NE.AND.EX P2, PT, RZ, UR11, PT, P2 ;  /* 0x0000000bff007c0c */ /* 0x000fc6000bf45320 */
[----:B------:R-:W1:Y:S01]  /*0ab0*/  LDC.64 R2, c[0x0][0x428] ;  /* 0x00010a00ff027b82 */ /* 0x000e620000000a00 */
[----:B0-----:R-:W-:-:S09]  /*0ac0*/  IMAD.WIDE.U32 R56, R71, 0x10, R4 ;  /* 0x0000001047387825 */ /* 0x001fd200078e0004 */
[----:B------:R-:W0:Y:S01]  /*0ad0*/  @P2 LDC.64 R4, c[0x0][0x438] ;  /* 0x00010e00ff042b82 */ /* 0x000e220000000a00 */
[----:B------:R-:W2:Y:S01]  /*0ae0*/  LDG.E.128 R56, desc[UR6][R56.64] ;  /* 0x0000000638387981 */ /* 0x000ea2000c1e1d00 */
[----:B-1----:R-:W-:-:S06]  /*0af0*/  IMAD.WIDE.U32 R52, R71, 0x10, R2 ;  /* 0x0000001047347825 */ /* 0x002fcc00078e0002 */
[----:B------:R-:W1:Y:S01]  /*0b00*/  LDC.64 R2, c[0x0][0x3b0] ;  /* 0x0000ec00ff027b82 */ /* 0x000e620000000a00 */
[----:B------:R-:W3:Y:S01]  /*0b10*/  LDG.E.128 R52, desc[UR6][R52.64] ;  /* 0x0000000634347981 */ /* 0x000ee2000c1e1d00 */
[----:B0-----:R-:W-:-:S05]  /*0b20*/  @P2 IMAD.WIDE.U32 R84, R71, 0x10, R4 ;  /* 0x0000001047542825 */ /* 0x001fca00078e0004 */
[----:B------:R-:W5:Y:S01]  /*0b30*/  @P2 LDG.E.128 R40, desc[UR6][R84.64] ;  /* 0x0000000654282981 */ /* 0x000f62000c1e1d00 */
[----:B------:R-:W-:Y:S02]  /*0b40*/  HADD2.F32 R5, -RZ, R76.H0_H0 ;  /* 0x2000004cff057230 */ /* 0x000fe40000004100 */
[----:B-1----:R-:W-:-:S05]  /*0b50*/  IMAD.WIDE.U32 R2, R71, 0x4, R2 ;  /* 0x0000000447027825 */ /* 0x002fca00078e0002 */
[----:B------:R0:W5:Y:S01]  /*0b60*/  LDG.E R6, desc[UR6][R2.64] ;  /* 0x0000000602067981 */ /* 0x000162000c1e1900 */
[--C-:B------:R-:W-:Y:S02]  /*0b70*/  HADD2.F32 R62, -RZ, R77.reuse.H1_H1 ;  /* 0x3000004dff3e7230 */ /* 0x100fe40000004100 */
[----:B0-----:R-:W-:Y:S02]  /*0b80*/  HADD2.F32 R3, -RZ, R77.H0_H0 ;  /* 0x2000004dff037230 */ /* 0x001fe40000004100 */
[C---:B--2---:R-:W-:Y:S01]  /*0b90*/  FADD.FTZ R0, -R70.reuse, R56 ;  /* 0x0000003846007221 */ /* 0x044fe20000010100 */
[----:B------:R-:W-:-:S03]  /*0ba0*/  FADD.FTZ R4, -R70, R57 ;  /* 0x0000003946047221 */ /* 0x000fc60000010100 */
[C---:B-----5:R-:W-:Y:S01]  /*0bb0*/  FMUL.FTZ R7, R69.reuse, R0 ;  /* 0x0000000045077220 */ /* 0x060fe20000410000 */
[----:B------:R-:W-:Y:S02]  /*0bc0*/  HADD2.F32 R0, -RZ, R76.H1_H1 ;  /* 0x3000004cff007230 */ /* 0x000fe40000004100 */
[----:B------:R-:W-:Y:S01]  /*0bd0*/  FMUL.FTZ R4, R69, R4 ;  /* 0x0000000445047220 */ /* 0x000fe20000410000 */
[----:B---3--:R-:W-:Y:S01]  /*0be0*/  FMUL.FTZ R5, R52, R5 ;  /* 0x0000000534057220 */ /* 0x008fe20000410000 */
[----:B------:R-:W-:Y:S01]  /*0bf0*/  FADD.FTZ R29, R29, R53 ;  /* 0x000000351d1d7221 */ /* 0x000fe20000010000 */
[C---:B------:R-:W-:Y:S01]  /*0c00*/  FMUL.FTZ R2, R53.reuse, R0 ;  /* 0x0000000035027220 */ /* 0x040fe20000410000 */
[----:B------:R-:W-:Y:S01]  /*0c10*/  FFMA.FTZ R21, R53, R4, R21 ;  /* 0x0000000435157223 */ /* 0x000fe20000010015 */
[----:B------:R-:W-:Y:S01]  /*0c20*/  FADD.FTZ R58, -R70, R58 ;  /* 0x0000003a463a7221 */ /* 0x000fe20000010100 */
        /* <DEDUP_REMOVED lines=19> */
.L_x_5334:
[----:B------:R-:W-:Y:S05]  /*0d60*/  BSYNC.RECONVERGENT B1 ;  /* 0x0000000000017941 */ /* 0x000fea0003800200 */
.L_x_5333:
        /* <DEDUP_REMOVED lines=20> */
.L_x_5366:
[----:B-1----:R-:W-:Y:S01]  /*0eb0*/  FADD.FTZ R57, R70, R57 ;  /* 0x0000003946397221 */ /* 0x002fe20000010000 */
[----:B--2---:R-:W-:Y:S01]  /*0ec0*/  FADD.FTZ R59, R72, R59 ;  /* 0x0000003b483b7221 */ /* 0x004fe20000010000 */
[----:B------:R-:W-:Y:S02]  /*0ed0*/  BSSY.RECONVERGENT B1, `(.L_x_5336) ;  /* 0x00001d3000017945 */ /* 0x000fe40003800200 */
[----:B------:R-:W-:Y:S01]  /*0ee0*/  FMUL.FTZ R57, R57, UR9 ;  /* 0x0000000939397c20 */ /* 0x000fe20008410000 */
[----:B------:R-:W-:-:S04]  /*0ef0*/  FMUL.FTZ R71, R59, UR9 ;  /* 0x000000093b477c20 */ /* 0x000fc80008410000 */
[----:B0-----:R-:W-:Y:S01]  /*0f00*/  FSEL R70, R57, RZ, !P5 ;  /* 0x000000ff39467208 */ /* 0x001fe20006800000 */
[----:B------:R-:W-:Y:S06]  /*0f10*/  @P1 BRA `(.L_x_5337) ;  /* 0x0000000c00a01947 */ /* 0x000fec0003800000 */
[----:B------:R-:W-:Y:S04]  /*0f20*/  BSSY.RECONVERGENT B2, `(.L_x_5338) ;  /* 0x0000074000027945 */ /* 0x000fe80003800200 */
[----:B------:R-:W-:Y:S05]  /*0f30*/  @!P4 BRA `(.L_x_5339) ;  /* 0x0000000400c8c947 */ /* 0x000fea0003800000 */
[----:B------:R-:W0:Y:S02]  /*0f40*/  LDC.64 R52, c[0x0][0x390] ;  /* 0x0000e400ff347b82 */ /* 0x000e240000000a00 */
[----:B0-----:R-:W-:-:S06]  /*0f50*/  IMAD.WIDE.U32 R52, R67, 0x10, R52 ;  /* 0x0000001043347825 */ /* 0x001fcc00078e0034 */
[----:B------:R-:W5:Y:S01]  /*0f60*/  LDG.E.128 R52, desc[UR6][R52.64] ;  /* 0x0000000634347981 */ /* 0x000f62000c1e1d00 */
[----:B------:R-:W-:Y:S01]  /*0f70*/  ISETP.NE.U32.AND P1, PT, RZ, UR12, PT ;  /* 0x0000000cff007c0c */ /* 0x000fe2000bf25070 */
[----:B------:R-:W-:Y:S03]  /*0f80*/  BSSY.RECONVERGENT B3, `(.L_x_5340) ;  /* 0x0000062000037945 */ /* 0x000fe60003800200 */
[----:B------:R-:W-:-:S13]  /*0f90*/  ISETP.NE.AND.EX P1, PT, RZ, UR13, PT, P1 ;  /* 0x0000000dff007c0c */ /* 0x000fda000bf25310 */
[----:B------:R-:W-:Y:S05]  /*0fa0*/  @P1 BRA `(.L_x_5341) ;  /* 0x0000000000c41947 */ /* 0x000fea0003800000 */
[-CC-:B------:R-:W-:Y:S01]  /*0fb0*/  FFMA.FTZ R56, R15, R71.reuse, R70.reuse ;  /* 0x000000470f387223 */ /* 0x180fe20000010046 */
[-CC-:B------:R-:W-:Y:S01]  /*0fc0*/  FFMA.FTZ R57, R60, R71.reuse, R70.reuse ;  /* 0x000000473c397223 */ /* 0x180fe20000010046 */
[-C--:B------:R-:W-:Y:S01]  /*0fd0*/  FFMA.FTZ R72, R66, R71.reuse, R70 ;  /* 0x0000004742487223 */ /* 0x080fe20000010046 */
[----:B------:R-:W-:Y:S01]  /*0fe0*/  LOP3.LUT P2, RZ, R8, 0xff, RZ, 0xc0, !PT ;  /* 0x000000ff08ff7812 */ /* 0x000fe2000784c0ff */
[----:B------:R-:W-:Y:S01]  /*0ff0*/  FADD.FTZ R56, R13, -R56 ;  /* 0x800000380d387221 */ /* 0x000fe20000010000 */
[----:B------:R-:W-:Y:S01]  /*1000*/  FADD.FTZ R58, R14, -R57 ;  /* 0x800000390e3a7221 */ /* 0x000fe20000010000 */
[----:B------:R-:W-:Y:S01]  /*1010*/  FADD.FTZ R72, R65, -R72 ;  /* 0x8000004841487221 */ /* 0x000fe20000010000 */
[C---:B------:R-:W-:Y:S01]  /*1020*/  LOP3.LUT P4, RZ, R8.reuse, 0xff00, RZ, 0xc0, !PT ;  /* 0x0000ff0008ff7812 */ /* 0x040fe2000788c0ff */
[C---:B-----5:R-:W-:Y:S01]  /*1030*/  FMUL.FTZ R57, R69.reuse, R56 ;  /* 0x0000003845397220 */ /* 0x060fe20000410000 */
[----:B------:R-:W-:Y:S01]  /*1040*/  FMUL.FTZ R59, R69, R58 ;  /* 0x0000003a453b7220 */ /* 0x000fe20000410000 */
[----:B------:R-:W-:Y:S01]  /*1050*/  FFMA.FTZ R58, R63, R71, R70 ;  /* 0x000000473f3a7223 */ /* 0x000fe20000010046 */
[----:B------:R-:W-:Y:S01]  /*1060*/  FMUL.FTZ R73, R69, R72 ;  /* 0x0000004845497220 */ /* 0x000fe20000410000 */
[-C--:B------:R-:W-:Y:S01]  /*1070*/  FMUL.FTZ R57, R57, R68.reuse ;  /* 0x0000004439397220 */ /* 0x080fe20000410000 */
[----:B------:R-:W-:Y:S01]  /*1080*/  FMUL.FTZ R56, R59, R68 ;  /* 0x000000443b387220 */ /* 0x000fe20000410000 */
[----:B------:R-:W-:Y:S01]  /*1090*/  FADD.FTZ R58, R61, -R58 ;  /* 0x8000003a3d3a7221 */ /* 0x000fe20000010000 */
[----:B------:R-:W-:Y:S01]  /*10a0*/  LOP3.LUT P5, RZ, R8, 0xff0000, RZ, 0xc0, !PT ;  /* 0x00ff000008ff7812 */ /* 0x000fe200078ac0ff */
[----:B------:R-:W-:Y:S01]  /*10b0*/  FMUL.FTZ R57, R57, UR14 ;  /* 0x0000000e39397c20 */ /* 0x000fe20008410000 */
[----:B------:R-:W-:Y:S01]  /*10c0*/  FMUL.FTZ R56, R56, UR14 ;  /* 0x0000000e38387c20 */ /* 0x000fe20008410000 */
[----:B------:R-:W-:Y:S01]  /*10d0*/  FMUL.FTZ R59, R69, R58 ;  /* 0x0000003a453b7220 */ /* 0x000fe20000410000 */
[----:B------:R-:W-:Y:S01]  /*10e0*/  FMUL.FTZ R58, R73, R68 ;  /* 0x00000044493a7220 */ /* 0x000fe20000410000 */
[----:B------:R-:W-:Y:S01]  /*10f0*/  FMUL.FTZ R52, R52, R57 ;  /* 0x0000003934347220 */ /* 0x000fe20000410000 */
[----:B------:R-:W-:Y:S01]  /*1100*/  FMUL.FTZ R53, R53, R56 ;  /* 0x0000003835357220 */ /* 0x000fe20000410000 */
[----:B------:R-:W-:Y:S01]  /*1110*/  FMUL.FTZ R59, R59, R68 ;  /* 0x000000443b3b7220 */ /* 0x000fe20000410000 */
[----:B------:R-:W-:Y:S01]  /*1120*/  FMUL.FTZ R58, R58, UR14 ;  /* 0x0000000e3a3a7c20 */ /* 0x000fe20008410000 */
[----:B------:R-:W-:-:S02]  /*1130*/  ISETP.GE.U32.AND P6, PT, R8, 0x1000000, PT ;  /* 0x010000000800780c */ /* 0x000fc40003fc6070 */
[----:B------:R-:W-:Y:S01]  /*1140*/  FSEL R73, R52, RZ, P2 ;  /* 0x000000ff34497208 */ /* 0x000fe20001000000 */
[----:B------:R-:W-:Y:S01]  /*1150*/  FMUL.FTZ R59, R59, UR14 ;  /* 0x0000000e3b3b7c20 */ /* 0x000fe20008410000 */
[----:B------:R-:W-:Y:S01]  /*1160*/  FSEL R72, R53, RZ, P4 ;  /* 0x000000ff35487208 */ /* 0x000fe20002000000 */
[----:B------:R-:W-:Y:S01]  /*1170*/  @P5 HADD2.F32 R84, -RZ, R79.H0_H0 ;  /* 0x2000004fff545230 */ /* 0x000fe20000004100 */
[----:B------:R-:W-:Y:S01]  /*1180*/  CS2R R52, SRZ ;  /* 0x0000000000347805 */ /* 0x000fe2000001ff00 */
[----:B------:R-:W-:Y:S01]  /*1190*/  FADD.FTZ R73, R48, R73 ;  /* 0x0000004930497221 */ /* 0x000fe20000010000 */
[----:B------:R-:W-:Y:S01]  /*11a0*/  FMUL.FTZ R48, R54, R59 ;  /* 0x0000003b36307220 */ /* 0x000fe20000410000 */
[----:B------:R-:W-:Y:S01]  /*11b0*/  FADD.FTZ R72, R49, R72 ;  /* 0x0000004831487221 */ /* 0x000fe20000010000 */
[----:B------:R-:W-:Y:S01]  /*11c0*/  FMUL.FTZ R49, R55, R58 ;  /* 0x0000003a37317220 */ /* 0x000fe20000410000 */
[----:B------:R-:W-:Y:S02]  /*11d0*/  HFMA2 R54, -RZ, RZ, 0, 0 ;  /* 0x00000000ff367431 */ /* 0x000fe400000001ff */
[----:B------:R-:W-:Y:S01]  /*11e0*/  FSEL R55, R48, RZ, P5 ;  /* 0x000000ff30377208 */ /* 0x000fe20002800000 */
[--C-:B------:R-:W-:Y:S01]  /*11f0*/  @P2 HADD2.F32 R48, -RZ, R78.reuse.H0_H0 ;  /* 0x2000004eff302230 */ /* 0x100fe20000004100 */
[----:B------:R-:W-:Y:S01]  /*1200*/  FSEL R86, R49, RZ, P6 ;  /* 0x000000ff31567208 */ /* 0x000fe20003000000 */
[----:B------:R-:W-:-:S02]  /*1210*/  @P4 HADD2.F32 R49, -RZ, R78.H1_H1 ;  /* 0x3000004eff314230 */ /* 0x000fc40000004100 */
[----:B------:R-:W-:Y:S01]  /*1220*/  @P5 FMUL.FTZ R54, R59, R84 ;  /* 0x000000543b365220 */ /* 0x000fe20000410000 */
[----:B------:R-:W-:Y:S01]  /*1230*/  FADD.FTZ R82, R50, R55 ;  /* 0x0000003732527221 */ /* 0x000fe20000010000 */
[----:B------:R-:W-:Y:S01]  /*1240*/  @P2 FMUL.FTZ R52, R57, R48 ;  /* 0x0000003039342220 */ /* 0x000fe20000410000 */
[----:B------:R-:W-:Y:S01]  /*1250*/  FADD.FTZ R81, R51, R86 ;  /* 0x0000005633517221 */ /* 0x000fe20000010000 */
[----:B------:R-:W-:Y:S01]  /*1260*/  @P4 FMUL.FTZ R53, R56, R49 ;  /* 0x0000003138354220 */ /* 0x000fe20000410000 */
[----:B------:R-:W-:Y:S01]  /*1270*/  MOV R55, RZ ;  /* 0x000000ff00377202 */ /* 0x000fe20000000f00 */
[----:B------:R-:W-:Y:S06]  /*1280*/  @!P6 BRA `(.L_x_5342) ;  /* 0x0000000000c4e947 */ /* 0x000fec0003800000 */
[----:B------:R-:W-:-:S05]  /*1290*/  HADD2.F32 R55, -RZ, R79.H1_H1 ;  /* 0x3000004fff377230 */ /* 0x000fca0000004100 */
[----:B------:R-:W-:Y:S01]  /*12a0*/  FMUL.FTZ R55, R58, R55 ;  /* 0x000000373a377220 */ /* 0x000fe20000410000 */
[----:B------:R-:W-:Y:S06]  /*12b0*/  BRA `(.L_x_5342) ;  /* 0x0000000000b87947 */ /* 0x000fec0003800000 */
.L_x_5341:
        /* <DEDUP_REMOVED lines=20> */
[----:B------:R-:W-:Y:S01]  /*1400*/  LOP3.LUT P2, RZ, R8, 0xff, RZ, 0xc0, !PT ;  /* 0x000000ff08ff7812 */ /* 0x000fe2000784c0ff */
[----:B------:R-:W-:Y:S01]  /*1410*/  FMUL.FTZ R52, R52, R57 ;  /* 0x0000003934347220 */ /* 0x000fe20000410000 */
[C---:B------:R-:W-:Y:S01]  /*1420*/  LOP3.LUT P4, RZ, R8.reuse, 0xff00, RZ, 0xc0, !PT ;  /* 0x0000ff0008ff7812 */ /* 0x040fe2000788c0ff */
[----:B------:R-:W-:Y:S01]  /*1430*/  FMUL.FTZ R53, R53, R56 ;  /* 0x0000003835357220 */ /* 0x000fe20000410000 */
[----:B------:R-:W-:Y:S01]  /*1440*/  LOP3.LUT P5, RZ, R8, 0xff0000, RZ, 0xc0, !PT ;  /* 0x00ff000008ff7812 */ /* 0x000fe200078ac0ff */
[----:B------:R-:W-:Y:S01]  /*1450*/  FMUL.FTZ R54, R54, R59 ;  /* 0x0000003b36367220 */ /* 0x000fe20000410000 */
[----:B------:R-:W-:Y:S01]  /*1460*/  ISETP.GE.U32.AND P6, PT, R8, 0x1000000, PT ;  /* 0x010000000800780c */ /* 0x000fe20003fc6070 */
[----:B------:R-:W-:Y:S01]  /*1470*/  FMUL.FTZ R55, R55, R58 ;  /* 0x0000003a37377220 */ /* 0x000fe20000410000 */
[----:B------:R-:W-:-:S02]  /*1480*/  FSEL R73, R52, RZ, P2 ;  /* 0x000000ff34497208 */ /* 0x000fc40001000000 */
[----:B------:R-:W-:Y:S02]  /*1490*/  FSEL R72, R53, RZ, P4 ;  /* 0x000000ff35487208 */ /* 0x000fe40002000000 */
[----:B------:R-:W-:Y:S01]  /*14a0*/  FSEL R53, R54, RZ, P5 ;  /* 0x000000ff36357208 */ /* 0x000fe20002800000 */
[----:B------:R-:W-:Y:S01]  /*14b0*/  FADD.FTZ R73, R48, R73 ;  /* 0x0000004930497221 */ /* 0x000fe20000010000 */
[----:B------:R-:W-:Y:S01]  /*14c0*/  FSEL R52, R55, RZ, P6 ;  /* 0x000000ff37347208 */ /* 0x000fe20003000000 */
[----:B------:R-:W-:Y:S01]  /*14d0*/  FADD.FTZ R72, R49, R72 ;  /* 0x0000004831487221 */ /* 0x000fe20000010000 */
[--C-:B------:R-:W-:Y:S02]  /*14e0*/  @P2 HADD2.F32 R48, -RZ, R78.reuse.H0_H0 ;  /* 0x2000004eff302230 */ /* 0x100fe40000004100 */
[----:B------:R-:W-:Y:S01]  /*14f0*/  FADD.FTZ R82, R50, R53 ;  /* 0x0000003532527221 */ /* 0x000fe20000010000 */
[----:B------:R-:W-:Y:S02]  /*1500*/  @P4 HADD2.F32 R49, -RZ, R78.H1_H1 ;  /* 0x3000004eff314230 */ /* 0x000fe40000004100 */
[----:B------:R-:W-:Y:S01]  /*1510*/  FADD.FTZ R81, R51, R52 ;  /* 0x0000003433517221 */ /* 0x000fe20000010000 */
[--C-:B------:R-:W-:Y:S01]  /*1520*/  @P5 HADD2.F32 R50, -RZ, R79.reuse.H0_H0 ;  /* 0x2000004fff325230 */ /* 0x100fe20000004100 */
[----:B------:R-:W-:Y:S01]  /*1530*/  CS2R R52, SRZ ;  /* 0x0000000000347805 */ /* 0x000fe2000001ff00 */
[----:B------:R-:W-:Y:S01]  /*1540*/  @P6 HADD2.F32 R51, -RZ, R79.H1_H1 ;  /* 0x3000004fff336230 */ /* 0x000fe20000004100 */
[----:B------:R-:W-:Y:S01]  /*1550*/  CS2R R54, SRZ ;  /* 0x0000000000367805 */ /* 0x000fe2000001ff00 */
[----:B------:R-:W-:Y:S01]  /*1560*/  @P2 FMUL.FTZ R52, R57, R48 ;  /* 0x0000003039342220 */ /* 0x000fe20000410000 */
[----:B------:R-:W-:Y:S01]  /*1570*/  @P4 FMUL.FTZ R53, R56, R49 ;  /* 0x0000003138354220 */ /* 0x000fe20000410000 */
[----:B------:R-:W-:Y:S01]  /*1580*/  @P5 FMUL.FTZ R54, R59, R50 ;  /* 0x000000323b365220 */ /* 0x000fe20000410000 */
[----:B------:R-:W-:-:S07]  /*1590*/  @P6 FMUL.FTZ R55, R58, R51 ;  /* 0x000000333a376220 */ /* 0x000fce0000410000 */
.L_x_5342:
[----:B------:R-:W-:Y:S05]  /*15a0*/  BSYNC.RECONVERGENT B3 ;  /* 0x0000000000037941 */ /* 0x000fea0003800200 */
.L_x_5340:
[----:B------:R-:W0:Y:S08]  /*15b0*/  @P1 LDC.64 R50, c[0x0][0x478] ;  /* 0x00011e00ff321b82 */ /* 0x000e300000000a00 */
[----:B------:R-:W1:Y:S01]  /*15c0*/  LDC.64 R48, c[0x0][0x468] ;  /* 0x00011a00ff307b82 */ /* 0x000e620000000a00 */
[----:B0-----:R-:W-:Y:S01]  /*15d0*/  @P1 IMAD.WIDE.U32 R56, R67, 0x10, R50 ;  /* 0x0000001043381825 */ /* 0x001fe200078e0032 */
[----:B------:R-:W-:-:S02]  /*15e0*/  MOV R50, R82 ;  /* 0x0000005200327202 */ /* 0x000fc40000000f00 */
[----:B------:R-:W-:Y:S02]  /*15f0*/  MOV R51, R81 ;  /* 0x0000005100337202 */ /* 0x000fe40000000f00 */
[----:B------:R0:W-:Y:S01]  /*1600*/  @P1 STG.E.128 desc[UR6][R56.64], R44 ;  /* 0x0000002c38001986 */ /* 0x0001e2000c101d06 */
[C---:B-1----:R-:W-:Y:S01]  /*1610*/  IMAD.WIDE.U32 R58, R67.reuse, 0x10, R48 ;  /* 0x00000010433a7825 */ /* 0x042fe200078e0030 */
[----:B------:R-:W-:Y:S02]  /*1620*/  MOV R48, R73 ;  /* 0x0000004900307202 */ /* 0x000fe40000000f00 */
[----:B------:R-:W-:Y:S02]  /*1630*/  MOV R49, R72 ;  /* 0x0000004800317202 */ /* 0x000fe40000000f00 */
[----:B------:R0:W-:Y:S01]  /*1640*/  STG.E.128 desc[UR6][R58.64], R52 ;  /* 0x000000343a007986 */ /* 0x0001e2000c101d06 */
[----:B------:R-:W-:-:S07]  /*1650*/  IADD3 R67, PT, PT, R67, 0x20, RZ ;  /* 0x0000002043437810 */ /* 0x000fce0007ffe0ff */
.L_x_5339:
[----:B------:R-:W-:Y:S05]  /*1660*/  BSYNC.RECONVERGENT B2 ;  /* 0x0000000000027941 */ /* 0x000fea0003800200 */
.L_x_5338:
[----:B------:R-:W-:Y:S05]  /*1670*/  @!P3 BRA `(.L_x_5343) ;  /* 0x000000140060b947 */ /* 0x000fea0003800000 */
[----:B0-----:R-:W0:Y:S02]  /*1680*/  LDC.64 R52, c[0x0][0x390] ;  /* 0x0000e400ff347b82 */ /* 0x001e240000000a00 */
[----:B0-----:R-:W-:-:S06]  /*1690*/  IMAD.WIDE.U32 R52, R67, 0x10, R52 ;  /* 0x0000001043347825 */ /* 0x001fcc00078e0034 */
[----:B------:R-:W5:Y:S01]  /*16a0*/  LDG.E.128 R52, desc[UR6][R52.64] ;  /* 0x0000000634347981 */ /* 0x000f62000c1e1d00 */
[----:B------:R-:W-:Y:S01]  /*16b0*/  ISETP.NE.U32.AND P1, PT, RZ, UR12, PT ;  /* 0x0000000cff007c0c */ /* 0x000fe2000bf25070 */
[----:B------:R-:W-:Y:S03]  /*16c0*/  BSSY.RECONVERGENT B2, `(.L_x_5344) ;  /* 0x0000062000027945 */ /* 0x000fe60003800200 */
        /* <DEDUP_REMOVED lines=8> */
[----:B------:R-:W-:Y:S01]  /*1750*/  LOP3.LUT P2, RZ, R6, 0xff, RZ, 0xc0, !PT ;  /* 0x000000ff06ff7812 */ /* 0x000fe2000784c0ff */
[----:B------:R-:W-:Y:S01]  /*1760*/  FADD.FTZ R58, R62, -R71 ;  /* 0x800000473e3a7221 */ /* 0x000fe20000010000 */
[C---:B-----5:R-:W-:Y:S01]  /*1770*/  FMUL.FTZ R44, R69.reuse, R44 ;  /* 0x0000002c452c7220 */ /* 0x060fe20000410000 */
[C---:B------:R-:W-:Y:S01]  /*1780*/  FMUL.FTZ R45, R69.reuse, R46 ;  /* 0x0000002e452d7220 */ /* 0x040fe20000410000 */
[----:B------:R-:W-:Y:S01]  /*1790*/  FADD.FTZ R46, R0, -R47 ;  /* 0x8000002f002e7221 */ /* 0x000fe20000010000 */
[----:B------:R-:W-:Y:S01]  /*17a0*/  FMUL.FTZ R47, R69, R58 ;  /* 0x0000003a452f7220 */ /* 0x000fe20000410000 */
[-C--:B------:R-:W-:Y:S01]  /*17b0*/  FMUL.FTZ R57, R44, R68.reuse ;  /* 0x000000442c397220 */ /* 0x080fe20000410000 */
[----:B------:R-:W-:Y:S01]  /*17c0*/  FMUL.FTZ R56, R45, R68 ;  /* 0x000000442d387220 */ /* 0x000fe20000410000 */
[----:B------:R-:W-:Y:S01]  /*17d0*/  FMUL.FTZ R46, R69, R46 ;  /* 0x0000002e452e7220 */ /* 0x000fe20000410000 */
[----:B------:R-:W-:Y:S01]  /*17e0*/  LOP3.LUT P3, RZ, R6, 0xff00, RZ, 0xc0, !PT ;  /* 0x0000ff0006ff7812 */ /* 0x000fe2000786c0ff */
[----:B------:R-:W-:Y:S01]  /*17f0*/  FMUL.FTZ R57, R57, UR14 ;  /* 0x0000000e39397c20 */ /* 0x000fe20008410000 */
[----:B------:R-:W-:Y:S01]  /*1800*/  FMUL.FTZ R56, R56, UR14 ;  /* 0x0000000e38387c20 */ /* 0x000fe20008410000 */
[-C--:B------:R-:W-:Y:S01]  /*1810*/  FMUL.FTZ R59, R46, R68.reuse ;  /* 0x000000442e3b7220 */ /* 0x080fe20000410000 */
[----:B------:R-:W-:Y:S01]  /*1820*/  FMUL.FTZ R58, R47, R68 ;  /* 0x000000442f3a7220 */ /* 0x000fe20000410000 */
[----:B------:R-:W-:Y:S01]  /*1830*/  FMUL.FTZ R52, R52, R57 ;  /* 0x0000003934347220 */ /* 0x000fe20000410000 */
[----:B------:R-:W-:Y:S01]  /*1840*/  FMUL.FTZ R53, R53, R56 ;  /* 0x0000003835357220 */ /* 0x000fe20000410000 */
[----:B------:R-:W-:Y:S01]  /*1850*/  LOP3.LUT P4, RZ, R6, 0xff0000, RZ, 0xc0, !PT ;  /* 0x00ff000006ff7812 */ /* 0x000fe2000788c0ff */
[----:B------:R-:W-:Y:S01]  /*1860*/  FMUL.FTZ R59, R59, UR14 ;  /* 0x0000000e3b3b7c20 */ /* 0x000fe20008410000 */
[----:B------:R-:W-:Y:S01]  /*1870*/  FMUL.FTZ R58, R58, UR14 ;  /* 0x0000000e3a3a7c20 */ /* 0x000fe20008410000 */
[----:B------:R-:W-:-:S02]  /*1880*/  FSEL R69, R52, RZ, P2 ;  /* 0x000000ff34457208 */ /* 0x000fc40001000000 */
[----:B------:R-:W-:Y:S02]  /*1890*/  FSEL R68, R53, RZ, P3 ;  /* 0x000000ff35447208 */ /* 0x000fe40001800000 */
[----:B------:R-:W-:Y:S02]  /*18a0*/  CS2R R52, SRZ ;  /* 0x0000000000347805 */ /* 0x000fe4000001ff00 */
[----:B------:R-:W-:Y:S01]  /*18b0*/  ISETP.GE.U32.AND P5, PT, R6, 0x1000000, PT ;  /* 0x010000000600780c */ /* 0x000fe20003fa6070 */
[----:B------:R-:W-:Y:S01]  /*18c0*/  FADD.FTZ R69, R32, R69 ;  /* 0x0000004520457221 */ /* 0x000fe20000010000 */
[----:B------:R-:W-:Y:S01]  /*18d0*/  FMUL.FTZ R32, R54, R59 ;  /* 0x0000003b36207220 */ /* 0x000fe20000410000 */
[----:B------:R-:W-:Y:S01]  /*18e0*/  FADD.FTZ R68, R33, R68 ;  /* 0x0000004421447221 */ /* 0x000fe20000010000 */
[----:B------:R-:W-:Y:S01]  /*18f0*/  FMUL.FTZ R33, R55, R58 ;  /* 0x0000003a37217220 */ /* 0x000fe20000410000 */
[----:B------:R-:W-:Y:S02]  /*1900*/  HFMA2 R54, -RZ, RZ, 0, 0 ;  /* 0x00000000ff367431 */ /* 0x000fe400000001ff */
[----:B------:R-:W-:Y:S01]  /*1910*/  @P4 HADD2.F32 R72, -RZ, R87.H0_H0 ;  /* 0x20000057ff484230 */ /* 0x000fe20000004100 */
        /* <DEDUP_REMOVED lines=14> */
.L_x_5345:
        /* <DEDUP_REMOVED lines=12> */
[----:B------:R-:W-:Y:S01]  /*1ac0*/  FMUL.FTZ R59, R68, R59 ;  /* 0x0000003b443b7220 */ /* 0x000fe20000410000 */
[----:B------:R-:W-:Y:S01]  /*1ad0*/  LOP3.LUT P2, RZ, R6, 0xff, RZ, 0xc0, !PT ;  /* 0x000000ff06ff7812 */ /* 0x000fe2000784c0ff */
[C---:B------:R-:W-:Y:S01]  /*1ae0*/  FMUL.FTZ R56, R68.reuse, R57 ;  /* 0x0000003944387220 */ /* 0x040fe20000410000 */
[----:B------:R-:W-:Y:S01]  /*1af0*/  FMUL.FTZ R57, R68, R71 ;  /* 0x0000004744397220 */ /* 0x000fe20000410000 */
[----:B------:R-:W-:Y:S01]  /*1b00*/  FMUL.FTZ R59, R59, UR14 ;  /* 0x0000000e3b3b7c20 */ /* 0x000fe20008410000 */
[----:B------:R-:W-:Y:S01]  /*1b10*/  LOP3.LUT P3, RZ, R6, 0xff00, RZ, 0xc0, !PT ;  /* 0x0000ff0006ff7812 */ /* 0x000fe2000786c0ff */
[----:B------:R-:W-:Y:S01]  /*1b20*/  FMUL.FTZ R56, R56, UR14 ;  /* 0x0000000e38387c20 */ /* 0x000fe20008410000 */
[----:B------:R-:W-:Y:S01]  /*1b30*/  FMUL.FTZ R57, R57, UR14 ;  /* 0x0000000e39397c20 */ /* 0x000fe20008410000 */
[----:B------:R-:W-:Y:S01]  /*1b40*/  FMUL.FTZ R52, R52, R59 ;  /* 0x0000003b34347220 */ /* 0x000fe20000410000 */
[C---:B------:R-:W-:Y:S01]  /*1b50*/  LOP3.LUT P4, RZ, R6.reuse, 0xff0000, RZ, 0xc0, !PT ;  /* 0x00ff000006ff7812 */ /* 0x040fe2000788c0ff */
[----:B------:R-:W-:Y:S01]  /*1b60*/  FMUL.FTZ R58, R69, R68 ;  /* 0x00000044453a7220 */ /* 0x000fe20000410000 */
[----:B------:R-:W-:Y:S01]  /*1b70*/  ISETP.GE.U32.AND P5, PT, R6, 0x1000000, PT ;  /* 0x010000000600780c */ /* 0x000fe20003fa6070 */
[----:B------:R-:W-:Y:S01]  /*1b80*/  FMUL.FTZ R53, R53, R56 ;  /* 0x0000003835357220 */ /* 0x000fe20000410000 */
[----:B------:R-:W-:Y:S01]  /*1b90*/  FMUL.FTZ R54, R54, R57 ;  /* 0x0000003936367220 */ /* 0x000fe20000410000 */
[----:B------:R-:W-:Y:S01]  /*1ba0*/  FSEL R69, R52, RZ, P2 ;  /* 0x000000ff34457208 */ /* 0x000fe20001000000 */
[----:B------:R-:W-:-:S02]  /*1bb0*/  FMUL.FTZ R58, R58, UR14 ;  /* 0x0000000e3a3a7c20 */ /* 0x000fc40008410000 */
[----:B------:R-:W-:Y:S02]  /*1bc0*/  FSEL R68, R53, RZ, P3 ;  /* 0x000000ff35447208 */ /* 0x000fe40001800000 */
[----:B------:R-:W-:Y:S01]  /*1bd0*/  FSEL R53, R54, RZ, P4 ;  /* 0x000000ff36357208 */ /* 0x000fe20002000000 */
[----:B------:R-:W-:Y:S01]  /*1be0*/  FADD.FTZ R69, R32, R69 ;  /* 0x0000004520457221 */ /* 0x000fe20000010000 */
[----:B------:R-:W-:Y:S01]  /*1bf0*/  FMUL.FTZ R32, R55, R58 ;  /* 0x0000003a37207220 */ /* 0x000fe20000410000 */
[----:B------:R-:W-:Y:S01]  /*1c00*/  FADD.FTZ R68, R33, R68 ;  /* 0x0000004421447221 */ /* 0x000fe20000010000 */
[--C-:B------:R-:W-:Y:S02]  /*1c10*/  @P3 HADD2.F32 R33, -RZ, R80.reuse.H1_H1 ;  /* 0x30000050ff213230 */ /* 0x100fe40000004100 */
[----:B------:R-:W-:Y:S01]  /*1c20*/  FADD.FTZ R70, R34, R53 ;  /* 0x0000003522467221 */ /* 0x000fe20000010000 */
[----:B------:R-:W-:Y:S01]  /*1c30*/  @P2 HADD2.F32 R34, -RZ, R80.H0_H0 ;  /* 0x20000050ff222230 */ /* 0x000fe20000004100 */
[----:B------:R-:W-:Y:S01]  /*1c40*/  FSEL R32, R32, RZ, P5 ;  /* 0x000000ff20207208 */ /* 0x000fe20002800000 */
[--C-:B------:R-:W-:Y:S01]  /*1c50*/  @P4 HADD2.F32 R72, -RZ, R87.reuse.H0_H0 ;  /* 0x20000057ff484230 */ /* 0x100fe20000004100 */
[----:B------:R-:W-:Y:S01]  /*1c60*/  CS2R R52, SRZ ;  /* 0x0000000000347805 */ /* 0x000fe2000001ff00 */
[----:B------:R-:W-:Y:S01]  /*1c70*/  @P5 HADD2.F32 R73, -RZ, R87.H1_H1 ;  /* 0x30000057ff495230 */ /* 0x000fe20000004100 */
[----:B------:R-:W-:Y:S01]  /*1c80*/  CS2R R54, SRZ ;  /* 0x0000000000367805 */ /* 0x000fe2000001ff00 */
[----:B------:R-:W-:Y:S01]  /*1c90*/  FADD.FTZ R71, R35, R32 ;  /* 0x0000002023477221 */ /* 0x000fe20000010000 */
[----:B------:R-:W-:Y:S01]  /*1ca0*/  @P2 FMUL.FTZ R52, R34, R59 ;  /* 0x0000003b22342220 */ /* 0x000fe20000410000 */
[----:B------:R-:W-:Y:S01]  /*1cb0*/  @P3 FMUL.FTZ R53, R33, R56 ;  /* 0x0000003821353220 */ /* 0x000fe20000410000 */
[----:B------:R-:W-:Y:S01]  /*1cc0*/  @P4 FMUL.FTZ R54, R72, R57 ;  /* 0x0000003948364220 */ /* 0x000fe20000410000 */
[----:B------:R-:W-:-:S07]  /*1cd0*/  @P5 FMUL.FTZ R55, R73, R58 ;  /* 0x0000003a49375220 */ /* 0x000fce0000410000 */
.L_x_5346:
[----:B------:R-:W-:Y:S05]  /*1ce0*/  BSYNC.RECONVERGENT B2 ;  /* 0x0000000000027941 */ /* 0x000fea0003800200 */
.L_x_5344:
[----:B------:R-:W0:Y:S08]  /*1cf0*/  @P1 LDC.64 R34, c[0x0][0x478] ;  /* 0x00011e00ff221b82 */ /* 0x000e300000000a00 */
[----:B------:R-:W1:Y:S01]  /*1d00*/  LDC.64 R32, c[0x0][0x468] ;  /* 0x00011a00ff207b82 */ /* 0x000e620000000a00 */
[----:B0-----:R-:W-:Y:S01]  /*1d10*/  @P1 IMAD.WIDE.U32 R56, R67, 0x10, R34 ;  /* 0x0000001043381825 */ /* 0x001fe200078e0022 */
[----:B------:R-:W-:-:S02]  /*1d20*/  MOV R34, R70 ;  /* 0x0000004600227202 */ /* 0x000fc40000000f00 */
[----:B------:R-:W-:Y:S02]  /*1d30*/  MOV R35, R71 ;  /* 0x0000004700237202 */ /* 0x000fe40000000f00 */
[----:B------:R2:W-:Y:S01]  /*1d40*/  @P1 STG.E.128 desc[UR6][R56.64], R44 ;  /* 0x0000002c38001986 */ /* 0x0005e2000c101d06 */
[----:B-1----:R-:W-:Y:S01]  /*1d50*/  IMAD.WIDE.U32 R58, R67, 0x10, R32 ;  /* 0x00000010433a7825 */ /* 0x002fe200078e0020 */
[----:B------:R-:W-:Y:S02]  /*1d60*/  MOV R32, R69 ;  /* 0x0000004500207202 */ /* 0x000fe40000000f00 */
[----:B------:R-:W-:Y:S02]  /*1d70*/  MOV R33, R68 ;  /* 0x0000004400217202 */ /* 0x000fe40000000f00 */
[----:B------:R2:W-:Y:S01]  /*1d80*/  STG.E.128 desc[UR6][R58.64], R52 ;  /* 0x000000343a007986 */ /* 0x0005e2000c101d06 */
[----:B------:R-:W-:Y:S05]  /*1d90*/  BRA `(.L_x_5343) ;  /* 0x0000000c00987947 */ /* 0x000fea0003800000 */
.L_x_5337:
[----:B------:R-:W-:-:S04]  /*1da0*/  UISETP.NE.U32.AND UP0, UPT, UR12, URZ, UPT ;  /* 0x000000ff0c00728c */ /* 0x000fc8000bf05070 */
[----:B------:R-:W-:-:S09]  /*1db0*/  UISETP.NE.AND.EX UP0, UPT, UR13, URZ, UPT, UP0 ;  /* 0x000000ff0d00728c */ /* 0x000fd2000bf05300 */
[----:B------:R-:W-:Y:S05]  /*1dc0*/  BRA.U UP0, `(.L_x_5347) ;  /* 0x0000000500bc7547 */ /* 0x000fea000b800000 */
[----:B------:R-:W-:Y:S04]  /*1dd0*/  BSSY.RECONVERGENT B2, `(.L_x_5348) ;  /* 0x0000038000027945 */ /* 0x000fe80003800200 */
[----:B------:R-:W-:Y:S05]  /*1de0*/  @!P4 BRA `(.L_x_5349) ;  /* 0x0000000000d8c947 */ /* 0x000fea0003800000 */
[----:B------:R-:W0:Y:S01]  /*1df0*/  LDC.64 R52, c[0x0][0x390] ;  /* 0x0000e400ff347b82 */ /* 0x000e220000000a00 */
[-CC-:B------:R-:W-:Y:S01]  /*1e00*/  FFMA.FTZ R56, R15, R71.reuse, R70.reuse ;  /* 0x000000470f387223 */ /* 0x180fe20000010046 */
[C---:B------:R-:W-:Y:S01]  /*1e10*/  LOP3.LUT P1, RZ, R8.reuse, 0xff, RZ, 0xc0, !PT ;  /* 0x000000ff08ff7812 */ /* 0x040fe2000782c0ff */
[----:B------:R-:W-:Y:S01]  /*1e20*/  FFMA.FTZ R82, R63, R71, R70 ;  /* 0x000000473f527223 */ /* 0x000fe20000010046 */
[----:B------:R-:W-:-:S04]  /*1e30*/  LOP3.LUT P2, RZ, R8, 0xff00, RZ, 0xc0, !PT ;  /* 0x0000ff0008ff7812 */ /* 0x000fc8000784c0ff */
[----:B------:R-:W1:Y:S01]  /*1e40*/  LDC.64 R72, c[0x0][0x468] ;  /* 0x00011a00ff487b82 */ /* 0x000e620000000a00 */
[----:B0-----:R-:W-:-:S06]  /*1e50*/  IMAD.WIDE.U32 R52, R67, 0x10, R52 ;  /* 0x0000001043347825 */ /* 0x001fcc00078e0034 */
[----:B------:R-:W2:Y:S01]  /*1e60*/  LDG.E.128 R52, desc[UR6][R52.64] ;  /* 0x0000000634347981 */ /* 0x000ea2000c1e1d00 */
[----:B------:R-:W-:Y:S01]  /*1e70*/  FADD.FTZ R56, R13, -R56 ;  /* 0x800000380d387221 */ /* 0x000fe20000010000 */
[----:B------:R-:W-:Y:S02]  /*1e80*/  @P1 HADD2.F32 R58, -RZ, R78.H0_H0 ;  /* 0x2000004eff3a1230 */ /* 0x000fe40000004100 */
[----:B------:R-:W-:Y:S01]  /*1e90*/  FFMA.FTZ R84, R66, R71, R70 ;  /* 0x0000004742547223 */ /* 0x000fe20000010046 */
[C---:B------:R-:W-:Y:S01]  /*1ea0*/  LOP3.LUT P4, RZ, R8.reuse, 0xff0000, RZ, 0xc0, !PT ;  /* 0x00ff000008ff7812 */ /* 0x040fe2000788c0ff */
[----:B-----5:R-:W-:Y:S01]  /*1eb0*/  FFMA.FTZ R57, R69, R56, R36 ;  /* 0x0000003845397223 */ /* 0x020fe20000010024 */
[----:B------:R-:W-:Y:S01]  /*1ec0*/  HFMA2 R56, -RZ, RZ, 0, 0 ;  /* 0x00000000ff387431 */ /* 0x000fe200000001ff */
[----:B------:R-:W-:Y:S01]  /*1ed0*/  ISETP.GE.U32.AND P5, PT, R8, 0x1000000, PT ;  /* 0x010000000800780c */ /* 0x000fe20003fa6070 */
[----:B------:R-:W-:Y:S01]  /*1ee0*/  FADD.FTZ R82, R61, -R82 ;  /* 0x800000523d527221 */ /* 0x000fe20000010000 */
[----:B------:R-:W-:Y:S01]  /*1ef0*/  FMUL.FTZ R57, R57, R68 ;  /* 0x0000004439397220 */ /* 0x000fe20000410000 */
[C---:B-1----:R-:W-:Y:S01]  /*1f00*/  IMAD.WIDE.U32 R72, R67.reuse, 0x10, R72 ;  /* 0x0000001043487825 */ /* 0x042fe200078e0048 */
[----:B------:R-:W-:-:S03]  /*1f10*/  IADD3 R67, PT, PT, R67, 0x20, RZ ;  /* 0x0000002043437810 */ /* 0x000fc60007ffe0ff */
[----:B------:R-:W-:Y:S01]  /*1f20*/  FFMA.FTZ R85, R69, R82, R38 ;  /* 0x0000005245557223 */ /* 0x000fe20000010026 */
[----:B------:R-:W-:Y:S01]  /*1f30*/  FMUL.FTZ R83, R57, UR14 ;  /* 0x0000000e39537c20 */ /* 0x000fe20008410000 */
[----:B------:R-:W-:Y:S02]  /*1f40*/  FFMA.FTZ R57, R60, R71, R70 ;  /* 0x000000473c397223 */ /* 0x000fe40000010046 */
[----:B------:R-:W-:Y:S01]  /*1f50*/  FMUL.FTZ R85, R85, R68 ;  /* 0x0000004455557220 */ /* 0x000fe20000410000 */
[----:B------:R-:W-:Y:S01]  /*1f60*/  @P1 FMUL.FTZ R56, R58, R83 ;  /* 0x000000533a381220 */ /* 0x000fe20000410000 */
[----:B------:R-:W-:Y:S01]  /*1f70*/  FADD.FTZ R58, R14, -R57 ;  /* 0x800000390e3a7221 */ /* 0x000fe20000010000 */
[----:B------:R-:W-:Y:S01]  /*1f80*/  @P4 HADD2.F32 R86, -RZ, R79.H0_H0 ;  /* 0x2000004fff564230 */ /* 0x000fe20000004100 */
[----:B------:R-:W-:Y:S02]  /*1f90*/  MOV R57, RZ ;  /* 0x000000ff00397202 */ /* 0x000fe40000000f00 */
[----:B------:R-:W-:Y:S01]  /*1fa0*/  FFMA.FTZ R59, R69, R58, R37 ;  /* 0x0000003a453b7223 */ /* 0x000fe20000010025 */
[----:B------:R-:W-:-:S03]  /*1fb0*/  FADD.FTZ R58, R65, -R84 ;  /* 0x80000054413a7221 */ /* 0x000fc60000010000 */
[----:B------:R-:W-:Y:S01]  /*1fc0*/  FMUL.FTZ R84, R59, R68 ;  /* 0x000000443b547220 */ /* 0x000fe20000410000 */
[----:B------:R-:W-:Y:S01]  /*1fd0*/  FFMA.FTZ R81, R69, R58, R39 ;  /* 0x0000003a45517223 */ /* 0x000fe20000010027 */
[----:B------:R-:W-:Y:S02]  /*1fe0*/  @P2 HADD2.F32 R59, -RZ, R78.H1_H1 ;  /* 0x3000004eff3b2230 */ /* 0x000fe40000004100 */
[----:B------:R-:W-:Y:S01]  /*1ff0*/  FMUL.FTZ R84, R84, UR14 ;  /* 0x0000000e54547c20 */ /* 0x000fe20008410000 */
[----:B------:R-:W-:Y:S01]  /*2000*/  FMUL.FTZ R82, R81, R68 ;  /* 0x0000004451527220 */ /* 0x000fe20000410000 */
[----:B------:R-:W-:Y:S01]  /*2010*/  FMUL.FTZ R81, R85, UR14 ;  /* 0x0000000e55517c20 */ /* 0x000fe20008410000 */
[----:B------:R-:W-:Y:S02]  /*2020*/  @P5 HADD2.F32 R85, -RZ, R79.H1_H1 ;  /* 0x3000004fff555230 */ /* 0x000fe40000004100 */
[----:B------:R-:W-:Y:S01]  /*2030*/  @P2 FMUL.FTZ R57, R59, R84 ;  /* 0x000000543b392220 */ /* 0x000fe20000410000 */
[----:B------:R-:W-:Y:S01]  /*2040*/  FMUL.FTZ R82, R82, UR14 ;  /* 0x0000000e52527c20 */ /* 0x000fe20008410000 */
[----:B------:R-:W-:-:S02]  /*2050*/  CS2R R58, SRZ ;  /* 0x00000000003a7805 */ /* 0x000fc4000001ff00 */
[----:B------:R-:W-:Y:S01]  /*2060*/  @P4 FMUL.FTZ R58, R86, R81 ;  /* 0x00000051563a4220 */ /* 0x000fe20000410000 */
[----:B------:R-:W-:-:S05]  /*2070*/  @P5 FMUL.FTZ R59, R85, R82 ;  /* 0x00000052553b5220 */ /* 0x000fca0000410000 */
[----:B------:R0:W-:Y:S01]  /*2080*/  STG.E.128 desc[UR6][R72.64], R56 ;  /* 0x0000003848007986 */ /* 0x0001e2000c101d06 */
[----:B--2---:R-:W-:Y:S01]  /*2090*/  FMUL.FTZ R52, R52, R83 ;  /* 0x0000005334347220 */ /* 0x004fe20000410000 */
[----:B------:R-:W-:Y:S01]  /*20a0*/  FMUL.FTZ R84, R53, R84 ;  /* 0x0000005435547220 */ /* 0x000fe20000410000 */
[----:B------:R-:W-:Y:S01]  /*20b0*/  FMUL.FTZ R54, R54, R81 ;  /* 0x0000005136367220 */ /* 0x000fe20000410000 */
[----:B------:R-:W-:Y:S02]  /*20c0*/  FMUL.FTZ R82, R55, R82 ;  /* 0x0000005237527220 */ /* 0x000fe40000410000 */
[----:B------:R-:W-:Y:S02]  /*20d0*/  FSEL R53, R52, RZ, P1 ;  /* 0x000000ff34357208 */ /* 0x000fe40000800000 */
[----:B------:R-:W-:Y:S02]  /*20e0*/  FSEL R84, R84, RZ, P2 ;  /* 0x000000ff54547208 */ /* 0x000fe40001000000 */
[----:B------:R-:W-:Y:S01]  /*20f0*/  FSEL R55, R54, RZ, P4 ;  /* 0x000000ff36377208 */ /* 0x000fe20002000000 */
[----:B------:R-:W-:Y:S01]  /*2100*/  FADD.FTZ R48, R48, R53 ;  /* 0x0000003530307221 */ /* 0x000fe20000010000 */
[----:B------:R-:W-:Y:S01]  /*2110*/  FSEL R82, R82, RZ, P5 ;  /* 0x000000ff52527208 */ /* 0x000fe20002800000 */
[----:B------:R-:W-:-:S02]  /*2120*/  FADD.FTZ R49, R49, R84 ;  /* 0x0000005431317221 */ /* 0x000fc40000010000 */
[----:B------:R-:W-:Y:S02]  /*2130*/  FADD.FTZ R50, R50, R55 ;  /* 0x0000003732327221 */ /* 0x000fe40000010000 */
[----:B0-----:R-:W-:-:S07]  /*2140*/  FADD.FTZ R51, R51, R82 ;  /* 0x0000005233337221 */ /* 0x001fce0000010000 */
.L_x_5349:
[----:B------:R-:W-:Y:S05]  /*2150*/  BSYNC.RECONVERGENT B2 ;  /* 0x0000000000027941 */ /* 0x000fea0003800200 */
.L_x_5348:
[----:B------:R-:W-:Y:S05]  /*2160*/  @!P3 BRA `(.L_x_5343) ;  /* 0x0000000800a4b947 */ /* 0x000fea0003800000 */
[----:B------:R-:W0:Y:S08]  /*2170*/  LDC.64 R52, c[0x0][0x390] ;  /* 0x0000e400ff347b82 */ /* 0x000e300000000a00 */
[----:B------:R-:W1:Y:S01]  /*2180*/  LDC.64 R56, c[0x0][0x468] ;  /* 0x00011a00ff387b82 */ /* 0x000e620000000a00 */
[----:B0-----:R-:W-:-:S06]  /*2190*/  IMAD.WIDE.U32 R52, R67, 0x10, R52 ;  /* 0x0000001043347825 */ /* 0x001fcc00078e0034 */
[----:B------:R-:W2:Y:S01]  /*21a0*/  LDG.E.128 R52, desc[UR6][R52.64] ;  /* 0x0000000634347981 */ /* 0x000ea2000c1e1d00 */
[-CC-:B------:R-:W-:Y:S01]  /*21b0*/  FFMA.FTZ R58, R7, R71.reuse, R70.reuse ;  /* 0x00000047073a7223 */ /* 0x180fe20000010046 */
[-CC-:B------:R-:W-:Y:S01]  /*21c0*/  FFMA.FTZ R59, R4, R71.reuse, R70.reuse ;  /* 0x00000047043b7223 */ /* 0x180fe20000010046 */
[-CC-:B------:R-:W-:Y:S01]  /*21d0*/  FFMA.FTZ R73, R3, R71.reuse, R70.reuse ;  /* 0x0000004703497223 */ /* 0x180fe20000010046 */
[----:B------:R-:W-:Y:S01]  /*21e0*/  FFMA.FTZ R71, R64, R71, R70 ;  /* 0x0000004740477223 */ /* 0x000fe20000010046 */
[C---:B------:R-:W-:Y:S01]  /*21f0*/  LOP3.LUT P1, RZ, R6.reuse, 0xff, RZ, 0xc0, !PT ;  /* 0x000000ff06ff7812 */ /* 0x040fe2000782c0ff */
[----:B------:R-:W-:Y:S01]  /*2200*/  FADD.FTZ R58, R5, -R58 ;  /* 0x8000003a053a7221 */ /* 0x000fe20000010000 */
[----:B------:R-:W-:Y:S01]  /*2210*/  LOP3.LUT P2, RZ, R6, 0xff00, RZ, 0xc0, !PT ;  /* 0x0000ff0006ff7812 */ /* 0x000fe2000784c0ff */
[----:B------:R-:W-:Y:S01]  /*2220*/  FADD.FTZ R70, R2, -R59 ;  /* 0x8000003b02467221 */ /* 0x000fe20000010000 */
[----:B------:R-:W-:Y:S01]  /*2230*/  LOP3.LUT P3, RZ, R6, 0xff0000, RZ, 0xc0, !PT ;  /* 0x00ff000006ff7812 */ /* 0x000fe2000786c0ff */
[----:B------:R-:W-:Y:S01]  /*2240*/  FADD.FTZ R73, R0, -R73 ;  /* 0x8000004900497221 */ /* 0x000fe20000010000 */
[----:B------:R-:W-:Y:S01]  /*2250*/  ISETP.GE.U32.AND P4, PT, R6, 0x1000000, PT ;  /* 0x010000000600780c */ /* 0x000fe20003f86070 */
        /* <DEDUP_REMOVED lines=9> */
[----:B-1----:R-:W-:-:S04]  /*22f0*/  IMAD.WIDE.U32 R68, R67, 0x10, R56 ;  /* 0x0000001043447825 */ /* 0x002fc800078e0038 */
[----:B------:R-:W-:Y:S01]  /*2300*/  FMUL.FTZ R72, R72, UR14 ;  /* 0x0000000e48487c20 */ /* 0x000fe20008410000 */
[----:B------:R-:W-:Y:S01]  /*2310*/  FMUL.FTZ R71, R71, UR14 ;  /* 0x0000000e47477c20 */ /* 0x000fe20008410000 */
[----:B------:R-:W-:Y:S01]  /*2320*/  FMUL.FTZ R70, R70, UR14 ;  /* 0x0000000e46467c20 */ /* 0x000fe20008410000 */
[--C-:B------:R-:W-:Y:S02]  /*2330*/  @P1 HADD2.F32 R67, -RZ, R80.reuse.H0_H0 ;  /* 0x20000050ff431230 */ /* 0x100fe40000004100 */
[----:B------:R-:W-:Y:S01]  /*2340*/  FMUL.FTZ R84, R73, UR14 ;  /* 0x0000000e49547c20 */ /* 0x000fe20008410000 */
[----:B------:R-:W-:Y:S01]  /*2350*/  @P2 HADD2.F32 R82, -RZ, R80.H1_H1 ;  /* 0x30000050ff522230 */ /* 0x000fe20000004100 */
[----:B------:R-:W-:Y:S01]  /*2360*/  CS2R R56, SRZ ;  /* 0x0000000000387805 */ /* 0x000fe2000001ff00 */
[--C-:B------:R-:W-:Y:S01]  /*2370*/  @P3 HADD2.F32 R81, -RZ, R87.reuse.H0_H0 ;  /* 0x20000057ff513230 */ /* 0x100fe20000004100 */
[----:B------:R-:W-:Y:S01]  /*2380*/  CS2R R58, SRZ ;  /* 0x00000000003a7805 */ /* 0x000fe2000001ff00 */
[----:B------:R-:W-:-:S02]  /*2390*/  @P4 HADD2.F32 R83, -RZ, R87.H1_H1 ;  /* 0x30000057ff534230 */ /* 0x000fc40000004100 */
[----:B------:R-:W-:Y:S01]  /*23a0*/  @P1 FMUL.FTZ R56, R67, R72 ;  /* 0x0000004843381220 */ /* 0x000fe20000410000 */
[----:B------:R-:W-:Y:S01]  /*23b0*/  @P2 FMUL.FTZ R57, R82, R71 ;  /* 0x0000004752392220 */ /* 0x000fe20000410000 */
        /* <DEDUP_REMOVED lines=14> */
[----:B------:R-:W-:Y:S01]  /*24a0*/  FADD.FTZ R35, R35, R84 ;  /* 0x0000005423237221 */ /* 0x000fe20000010000 */
[----:B0-----:R-:W-:Y:S06]  /*24b0*/  BRA `(.L_x_5343) ;  /* 0x0000000400d07947 */ /* 0x001fec0003800000 */
.L_x_5347:
[----:B------:R-:W-:Y:S04]  /*24c0*/  BSSY.RECONVERGENT B2, `(.L_x_5350) ;  /* 0x000003a000027945 */ /* 0x000fe80003800200 */
[----:B------:R-:W-:Y:S05]  /*24d0*/  @!P4 BRA `(.L_x_5351) ;  /* 0x0000000000e0c947 */ /* 0x000fea0003800000 */
[----:B------:R-:W0:Y:S08]  /*24e0*/  LDC.64 R52, c[0x0][0x390] ;  /* 0x0000e400ff347b82 */ /* 0x000e300000000a00 */
[----:B------:R-:W1:Y:S01]  /*24f0*/  LDC.64 R58, c[0x0][0x478] ;  /* 0x00011e00ff3a7b82 */ /* 0x000e620000000a00 */
[----:B0-----:R-:W-:-:S06]  /*2500*/  IMAD.WIDE.U32 R52, R67, 0x10, R52 ;  /* 0x0000001043347825 */ /* 0x001fcc00078e0034 */
[----:B------:R-:W2:Y:S01]  /*2510*/  LDG.E.128 R52, desc[UR6][R52.64] ;  /* 0x0000000634347981 */ /* 0x000ea2000c1e1d00 */
[-CC-:B------:R-:W-:Y:S01]  /*2520*/  FFMA.FTZ R72, R63, R71.reuse, R70.reuse ;  /* 0x000000473f487223 */ /* 0x180fe20000010046 */
[-CC-:B------:R-:W-:Y:S01]  /*2530*/  FFMA.FTZ R44, R15, R71.reuse, R70.reuse ;  /* 0x000000470f2c7223 */ /* 0x180fe20000010046 */
[----:B------:R-:W-:Y:S01]  /*2540*/  LOP3.LUT P1, RZ, R8, 0xff, RZ, 0xc0, !PT ;  /* 0x000000ff08ff7812 */ /* 0x000fe2000782c0ff */
[-C--:B------:R-:W-:Y:S01]  /*2550*/  FFMA.FTZ R45, R60, R71.reuse, R70 ;  /* 0x000000473c2d7223 */ /* 0x080fe20000010046 */
[----:B------:R-:W-:Y:S01]  /*2560*/  FADD.FTZ R47, R61, -R72 ;  /* 0x800000483d2f7221 */ /* 0x000fe20000010000 */
[----:B------:R-:W-:Y:S01]  /*2570*/  FADD.FTZ R44, R13, -R44 ;  /* 0x8000002c0d2c7221 */ /* 0x000fe20000010000 */
[----:B------:R-:W-:Y:S01]  /*2580*/  LOP3.LUT P2, RZ, R8, 0xff00, RZ, 0xc0, !PT ;  /* 0x0000ff0008ff7812 */ /* 0x000fe2000784c0ff */
[----:B------:R-:W0:Y:S01]  /*2590*/  LDC.64 R72, c[0x0][0x468] ;  /* 0x00011a00ff487b82 */ /* 0x000e220000000a00 */
[----:B------:R-:W-:Y:S01]  /*25a0*/  FFMA.FTZ R82, R66, R71, R70 ;  /* 0x0000004742527223 */ /* 0x000fe20000010046 */
[----:B------:R-:W-:Y:S01]  /*25b0*/  FADD.FTZ R46, R14, -R45 ;  /* 0x8000002d0e2e7221 */ /* 0x000fe20000010000 */
[----:B-----5:R-:W-:Y:S01]  /*25c0*/  FFMA.FTZ R44, R69, R44, R36 ;  /* 0x0000002c452c7223 */ /* 0x020fe20000010024 */
[C---:B------:R-:W-:Y:S01]  /*25d0*/  LOP3.LUT P4, RZ, R8.reuse, 0xff0000, RZ, 0xc0, !PT ;  /* 0x00ff000008ff7812 */ /* 0x040fe2000788c0ff */
[----:B------:R-:W-:Y:S01]  /*25e0*/  FADD.FTZ R82, R65, -R82 ;  /* 0x8000005241527221 */ /* 0x000fe20000010000 */
[C---:B------:R-:W-:Y:S01]  /*25f0*/  FFMA.FTZ R45, R69.reuse, R46, R37 ;  /* 0x0000002e452d7223 */ /* 0x040fe20000010025 */
[----:B------:R-:W-:Y:S01]  /*2600*/  ISETP.GE.U32.AND P5, PT, R8, 0x1000000, PT ;  /* 0x010000000800780c */ /* 0x000fe20003fa6070 */
[----:B------:R-:W-:Y:S01]  /*2610*/  FMUL.FTZ R81, R44, R68 ;  /* 0x000000442c517220 */ /* 0x000fe20000410000 */
[C---:B------:R-:W-:Y:S01]  /*2620*/  FFMA.FTZ R46, R69.reuse, R47, R38 ;  /* 0x0000002f452e7223 */ /* 0x040fe20000010026 */
[----:B------:R-:W-:Y:S01]  /*2630*/  FFMA.FTZ R47, R69, R82, R39 ;  /* 0x00000052452f7223 */ /* 0x000fe20000010027 */
[----:B------:R-:W-:-:S02]  /*2640*/  @P1 HADD2.F32 R82, -RZ, R78.H0_H0 ;  /* 0x2000004eff521230 */ /* 0x000fc40000004100 */
[----:B------:R-:W-:Y:S01]  /*2650*/  FMUL.FTZ R84, R45, R68 ;  /* 0x000000442d547220 */ /* 0x000fe20000410000 */
[----:B------:R-:W-:Y:S01]  /*2660*/  FMUL.FTZ R81, R81, UR14 ;  /* 0x0000000e51517c20 */ /* 0x000fe20008410000 */
[----:B------:R-:W-:Y:S01]  /*2670*/  CS2R R56, SRZ ;  /* 0x0000000000387805 */ /* 0x000fe2000001ff00 */
[----:B------:R-:W-:Y:S02]  /*2680*/  @P2 HADD2.F32 R85, -RZ, R78.H1_H1 ;  /* 0x3000004eff552230 */ /* 0x000fe40000004100 */
[----:B------:R-:W-:Y:S01]  /*2690*/  FMUL.FTZ R84, R84, UR14 ;  /* 0x0000000e54547c20 */ /* 0x000fe20008410000 */
[----:B------:R-:W-:Y:S01]  /*26a0*/  @P1 FMUL.FTZ R56, R82, R81 ;  /* 0x0000005152381220 */ /* 0x000fe20000410000 */
[----:B-1----:R-:W-:-:S04]  /*26b0*/  IMAD.WIDE.U32 R58, R67, 0x10, R58 ;  /* 0x00000010433a7825 */ /* 0x002fc800078e003a */
[-C--:B------:R-:W-:Y:S01]  /*26c0*/  FMUL.FTZ R83, R46, R68.reuse ;  /* 0x000000442e537220 */ /* 0x080fe20000410000 */
[----:B------:R-:W-:Y:S01]  /*26d0*/  FMUL.FTZ R82, R47, R68 ;  /* 0x000000442f527220 */ /* 0x000fe20000410000 */
[----:B------:R-:W-:Y:S01]  /*26e0*/  @P2 FMUL.FTZ R57, R85, R84 ;  /* 0x0000005455392220 */ /* 0x000fe20000410000 */
[--C-:B------:R-:W-:Y:S02]  /*26f0*/  @P4 HADD2.F32 R86, -RZ, R79.reuse.H0_H0 ;  /* 0x2000004fff564230 */ /* 0x100fe40000004100 */
[----:B------:R-:W-:Y:S01]  /*2700*/  FMUL.FTZ R83, R83, UR14 ;  /* 0x0000000e53537c20 */ /* 0x000fe20008410000 */
[----:B------:R-:W-:Y:S02]  /*2710*/  @P5 HADD2.F32 R85, -RZ, R79.H1_H1 ;  /* 0x3000004fff555230 */ /* 0x000fe40000004100 */
[----:B------:R-:W-:Y:S01]  /*2720*/  FMUL.FTZ R82, R82, UR14 ;  /* 0x0000000e52527c20 */ /* 0x000fe20008410000 */
[----:B------:R1:W-:Y:S01]  /*2730*/  STG.E.128 desc[UR6][R58.64], R44 ;  /* 0x0000002c3a007986 */ /* 0x0003e2000c101d06 */
[C---:B0-----:R-:W-:Y:S01]  /*2740*/  IMAD.WIDE.U32 R72, R67.reuse, 0x10, R72 ;  /* 0x0000001043487825 */ /* 0x041fe200078e0048 */
[----:B------:R-:W-:-:S02]  /*2750*/  IADD3 R67, PT, PT, R67, 0x20, RZ ;  /* 0x0000002043437810 */ /* 0x000fc40007ffe0ff */
[----:B-1----:R-:W-:Y:S02]  /*2760*/  CS2R R58, SRZ ;  /* 0x00000000003a7805 */ /* 0x002fe4000001ff00 */
        /* <DEDUP_REMOVED lines=15> */
.L_x_5351:
[----:B------:R-:W-:Y:S05]  /*2860*/  BSYNC.RECONVERGENT B2 ;  /* 0x0000000000027941 */ /* 0x000fea0003800200 */
.L_x_5350:
[----:B------:R-:W-:Y:S05]  /*2870*/  @!P3 BRA `(.L_x_5343) ;  /* 0x0000000000e0b947 */ /* 0x000fea0003800000 */
[----:B------:R-:W0:Y:S08]  /*2880*/  LDC.64 R44, c[0x0][0x390] ;  /* 0x0000e400ff2c7b82 */ /* 0x000e300000000a00 */
[----:B------:R-:W1:Y:S01]  /*2890*/  LDC.64 R72, c[0x0][0x468] ;  /* 0x00011a00ff487b82 */ /* 0x000e620000000a00 */
[----:B0-----:R-:W-:-:S07]  /*28a0*/  IMAD.WIDE.U32 R52, R67, 0x10, R44 ;  /* 0x0000001043347825 */ /* 0x001fce00078e002c */
[----:B------:R-:W0:Y:S01]  /*28b0*/  LDC.64 R44, c[0x0][0x478] ;  /* 0x00011e00ff2c7b82 */ /* 0x000e220000000a00 */
[----:B------:R-:W2:Y:S01]  /*28c0*/  LDG.E.128 R52, desc[UR6][R52.64] ;  /* 0x0000000634347981 */ /* 0x000ea2000c1e1d00 */
[-CC-:B------:R-:W-:Y:S01]  /*28d0*/  FFMA.FTZ R46, R7, R71.reuse, R70.reuse ;  /* 0x00000047072e7223 */ /* 0x180fe20000010046 */
[-CC-:B------:R-:W-:Y:S01]  /*28e0*/  FFMA.FTZ R57, R4, R71.reuse, R70.reuse ;  /* 0x0000004704397223 */ /* 0x180fe20000010046 */
[----:B------:R-:W-:Y:S01]  /*28f0*/  LOP3.LUT P1, RZ, R6, 0xff, RZ, 0xc0, !PT ;  /* 0x000000ff06ff7812 */ /* 0x000fe2000782c0ff */
[-C--:B------:R-:W-:Y:S01]  /*2900*/  FFMA.FTZ R47, R3, R71.reuse, R70 ;  /* 0x00000047032f7223 */ /* 0x080fe20000010046 */
[----:B------:R-:W-:Y:S01]  /*2910*/  FADD.FTZ R46, R5, -R46 ;  /* 0x8000002e052e7221 */ /* 0x000fe20000010000 */
[----:B------:R-:W-:Y:S01]  /*2920*/  FFMA.FTZ R59, R64, R71, R70 ;  /* 0x00000047403b7223 */ /* 0x000fe20000010046 */
[----:B------:R-:W-:Y:S01]  /*2930*/  LOP3.LUT P2, RZ, R6, 0xff00, RZ, 0xc0, !PT ;  /* 0x0000ff0006ff7812 */ /* 0x000fe2000784c0ff */
[----:B------:R-:W-:Y:S01]  /*2940*/  FADD.FTZ R47, R0, -R47 ;  /* 0x8000002f002f7221 */ /* 0x000fe20000010000 */
[----:B------:R-:W-:Y:S01]  /*2950*/  LOP3.LUT P3, RZ, R6, 0xff0000, RZ, 0xc0, !PT ;  /* 0x00ff000006ff7812 */ /* 0x000fe2000786c0ff */
[----:B------:R-:W-:Y:S01]  /*2960*/  FADD.FTZ R82, R62, -R59 ;  /* 0x8000003b3e527221 */ /* 0x000fe20000010000 */
[----:B------:R-:W-:Y:S01]  /*2970*/  ISETP.GE.U32.AND P4, PT, R6, 0x1000000, PT ;  /* 0x010000000600780c */ /* 0x000fe20003f86070 */
[----:B-1----:R-:W-:-:S04]  /*2980*/  IMAD.WIDE.U32 R72, R67, 0x10, R72 ;  /* 0x0000001043487825 */ /* 0x002fc800078e0048 */
[----:B------:R-:W-:Y:S02]  /*2990*/  HFMA2 R56, -RZ, RZ, 0, 0 ;  /* 0x00000000ff387431 */ /* 0x000fe400000001ff */
[----:B------:R-:W-:Y:S02]  /*29a0*/  @P1 HADD2.F32 R58, -RZ, R80.H0_H0 ;  /* 0x20000050ff3a1230 */ /* 0x000fe40000004100 */
[----:B0-----:R-:W-:-:S04]  /*29b0*/  IMAD.WIDE.U32 R70, R67, 0x10, R44 ;  /* 0x0000001043467825 */ /* 0x001fc800078e002c */
[C---:B-----5:R-:W-:Y:S01]  /*29c0*/  FFMA.FTZ R44, R69.reuse, R46, R40 ;  /* 0x0000002e452c7223 */ /* 0x060fe20000010028 */
[----:B------:R-:W-:Y:S01]  /*29d0*/  FADD.FTZ R46, R2, -R57 ;  /* 0x80000039022e7221 */ /* 0x000fe20000010000 */
[----:B------:R-:W-:Y:S01]  /*29e0*/  MOV R57, RZ ;  /* 0x000000ff00397202 */ /* 0x000fe20000000f00 */
[----:B------:R-:W-:Y:S02]  /*29f0*/  @P3 HADD2.F32 R84, -RZ, R87.H0_H0 ;  /* 0x20000057ff543230 */ /* 0x000fe40000004100 */
[----:B------:R-:W-:Y:S01]  /*2a00*/  FMUL.FTZ R67, R44, R68 ;  /* 0x000000442c437220 */ /* 0x000fe20000410000 */
[C---:B------:R-:W-:Y:S01]  /*2a10*/  FFMA.FTZ R45, R69.reuse, R46, R41 ;  /* 0x0000002e452d7223 */ /* 0x040fe20000010029 */
[C---:B------:R-:W-:Y:S01]  /*2a20*/  FFMA.FTZ R46, R69.reuse, R47, R42 ;  /* 0x0000002f452e7223 */ /* 0x040fe2000001002a */
[----:B------:R-:W-:Y:S01]  /*2a30*/  FFMA.FTZ R47, R69, R82, R43 ;  /* 0x00000052452f7223 */ /* 0x000fe2000001002b */
[----:B------:R-:W-:Y:S01]  /*2a40*/  FMUL.FTZ R67, R67, UR14 ;  /* 0x0000000e43437c20 */ /* 0x000fe20008410000 */
[-C--:B------:R-:W-:Y:S01]  /*2a50*/  FMUL.FTZ R82, R45, R68.reuse ;  /* 0x000000442d527220 */ /* 0x080fe20000410000 */
[-C--:B------:R-:W-:Y:S01]  /*2a60*/  FMUL.FTZ R81, R46, R68.reuse ;  /* 0x000000442e517220 */ /* 0x080fe20000410000 */
[----:B------:R-:W-:Y:S01]  /*2a70*/  FMUL.FTZ R68, R47, R68 ;  /* 0x000000442f447220 */ /* 0x000fe20000410000 */
[----:B------:R-:W-:-:S02]  /*2a80*/  @P2 HADD2.F32 R69, -RZ, R80.H1_H1 ;  /* 0x30000050ff452230 */ /* 0x000fc40000004100 */
[----:B------:R-:W-:Y:S01]  /*2a90*/  FMUL.FTZ R82, R82, UR14 ;  /* 0x0000000e52527c20 */ /* 0x000fe20008410000 */
[----:B------:R-:W-:Y:S02]  /*2aa0*/  @P4 HADD2.F32 R83, -RZ, R87.H1_H1 ;  /* 0x30000057ff534230 */ /* 0x000fe40000004100 */
[----:B------:R-:W-:Y:S01]  /*2ab0*/  FMUL.FTZ R81, R81, UR14 ;  /* 0x0000000e51517c20 */ /* 0x000fe20008410000 */
[----:B------:R-:W-:Y:S01]  /*2ac0*/  FMUL.FTZ R68, R68, UR14 ;  /* 0x0000000e44447c20 */ /* 0x000fe20008410000 */
[----:B------:R-:W-:Y:S01]  /*2ad0*/  @P1 FMUL.FTZ R56, R58, R67 ;  /* 0x000000433a381220 */ /* 0x000fe20000410000 */
[----:B------:R-:W-:Y:S01]  /*2ae0*/  CS2R R58, SRZ ;  /* 0x00000000003a7805 */ /* 0x000fe2000001ff00 */
[----:B------:R-:W-:Y:S01]  /*2af0*/  @P2 FMUL.FTZ R57, R69, R82 ;  /* 0x0000005245392220 */ /* 0x000fe20000410000 */
[----:B------:R-:W-:Y:S01]  /*2b00*/  @P3 FMUL.FTZ R58, R84, R81 ;  /* 0x00000051543a3220 */ /* 0x000fe20000410000 */
[----:B------:R-:W-:Y:S01]  /*2b10*/  @P4 FMUL.FTZ R59, R83, R68 ;  /* 0x00000044533b4220 */ /* 0x000fe20000410000 */
[----:B------:R0:W-:Y:S04]  /*2b20*/  STG.E.128 desc[UR6][R70.64], R44 ;  /* 0x0000002c46007986 */ /* 0x0001e8000c101d06 */
[----:B------:R0:W-:Y:S01]  /*2b30*/  STG.E.128 desc[UR6][R72.64], R56 ;  /* 0x0000003848007986 */ /* 0x0001e2000c101d06 */
[----:B--2---:R-:W-:Y:S01]  /*2b40*/  FMUL.FTZ R52, R52, R67 ;  /* 0x0000004334347220 */ /* 0x004fe20000410000 */
[----:B------:R-:W-:Y:S01]  /*2b50*/  FMUL.FTZ R82, R53, R82 ;  /* 0x0000005235527220 */ /* 0x000fe20000410000 */
[----:B------:R-:W-:Y:S01]  /*2b60*/  FMUL.FTZ R54, R54, R81 ;  /* 0x0000005136367220 */ /* 0x000fe20000410000 */
[----:B------:R-:W-:-:S02]  /*2b70*/  FMUL.FTZ R68, R55, R68 ;  /* 0x0000004437447220 */ /* 0x000fc40000410000 */
[----:B------:R-:W-:Y:S02]  /*2b80*/  FSEL R53, R52, RZ, P1 ;  /* 0x000000ff34357208 */ /* 0x000fe40000800000 */
[----:B------:R-:W-:Y:S02]  /*2b90*/  FSEL R82, R82, RZ, P2 ;  /* 0x000000ff52527208 */ /* 0x000fe40001000000 */
[----:B------:R-:W-:Y:S01]  /*2ba0*/  FSEL R55, R54, RZ, P3 ;  /* 0x000000ff36377208 */ /* 0x000fe20001800000 */
[----:B------:R-:W-:Y:S01]  /*2bb0*/  FADD.FTZ R32, R32, R53 ;  /* 0x0000003520207221 */ /* 0x000fe20000010000 */
[----:B------:R-:W-:Y:S01]  /*2bc0*/  FSEL R68, R68, RZ, P4 ;  /* 0x000000ff44447208 */ /* 0x000fe20002000000 */
[----:B------:R-:W-:Y:S02]  /*2bd0*/  FADD.FTZ R33, R33, R82 ;  /* 0x0000005221217221 */ /* 0x000fe40000010000 */
[----:B------:R-:W-:Y:S02]  /*2be0*/  FADD.FTZ R34, R34, R55 ;  /* 0x0000003722227221 */ /* 0x000fe40000010000 */
[----:B0-----:R-:W-:-:S07]  /*2bf0*/  FADD.FTZ R35, R35, R68 ;  /* 0x0000004423237221 */ /* 0x001fce0000010000 */
.L_x_5343:
[----:B------:R-:W-:Y:S05]  /*2c00*/  BSYNC.RECONVERGENT B1 ;  /* 0x0000000000017941 */ /* 0x000fea0003800200 */
.L_x_5336:
[----:B0-2---:R-:W0:Y:S02]  /*2c10*/  LDC.64 R52, c[0x0][0x380] ;  /* 0x0000e000ff347b82 */ /* 0x005e240000000a00 */
[----:B0-----:R-:W-:-:S04]  /*2c20*/  LEA R9, R52, R9, 0x2 ;  /* 0x0000000934097211 */ /* 0x001fc800078e10ff */
[----:B------:R-:W-:-:S13]  /*2c30*/  ISETP.GE.AND P1, PT, R9, R53, PT ;  /* 0x000000350900720c */ /* 0x000fda0003f26270 */
[----:B------:R-:W-:Y:S05]  /*2c40*/  @!P1 BRA `(.L_x_5352) ;  /* 0xffffffd800549947 */ /* 0x000fea000383ffff */
.L_x_5330:
[----:B------:R-:W-:Y:S05]  /*2c50*/  BSYNC B0 ;  /* 0x0000000000007941 */ /* 0x000fea0003800000 */
.L_x_5329:
[----:B------:R-:W0:Y:S01]  /*2c60*/  S2R R5, SR_CgaCtaId ;  /* 0x0000000000057919 */ /* 0x000e220000008800 */
[C---:B-----5:R-:W-:Y:S01]  /*2c70*/  SHF.L.U32 R2, R11.reuse, 0x5, RZ ;  /* 0x000000050b027819 */ /* 0x060fe200000006ff */
[----:B------:R-:W-:Y:S05]  /*2c80*/  WARPSYNC.ALL ;  /* 0x0000000000007948 */ /* 0x000fea0003800000 */
[----:B------:R-:W-:Y:S01]  /*2c90*/  SHF.L.U32 R0, R11, 0x4, RZ ;  /* 0x000000040b007819 */ /* 0x000fe200000006ff */
[----:B------:R-:W1:Y:S01]  /*2ca0*/  S2UR UR4, SR_CTAID.X ;  /* 0x00000000000479c3 */ /* 0x000e620000002500 */
[----:B------:R-:W-:Y:S01]  /*2cb0*/  MOV R4, 0x400 ;  /* 0x0000040000047802 */ /* 0x000fe20000000f00 */
[----:B------:R-:W2:Y:S01]  /*2cc0*/  LDCU.128 UR16, c[0x0][0x440] ;  /* 0x00008800ff1077ac */ /* 0x000ea20008000c00 */
[----:B------:R-:W-:Y:S01]  /*2cd0*/  LOP3.LUT R3, R2, 0xc00, RZ, 0xc0, !PT ;  /* 0x00000c0002037812 */ /* 0x000fe200078ec0ff */
[----:B------:R-:W-:Y:S03]  /*2ce0*/  BSSY.RECONVERGENT B0, `(.L_x_5353) ;  /* 0x000005f000007945 */ /* 0x000fe60003800200 */
[----:B------:R-:W-:-:S02]  /*2cf0*/  LOP3.LUT R0, R3, 0x1f0, R0, 0xf8, !PT ;  /* 0x000001f003007812 */ /* 0x000fc400078ef800 */
[----:B0-----:R-:W-:-:S04]  /*2d00*/  LEA R4, R5, R4, 0x18 ;  /* 0x0000000405047211 */ /* 0x001fc800078ec0ff */
[-C--:B------:R-:W-:Y:S02]  /*2d10*/  IADD3 R0, PT, PT, R0, R4.reuse, RZ ;  /* 0x0000000400007210 */ /* 0x080fe40007ffe0ff */
[----:B------:R-:W-:-:S03]  /*2d20*/  LEA R4, R11, R4, 0x2 ;  /* 0x000000040b047211 */ /* 0x000fc600078e10ff */
[----:B------:R-:W-:Y:S04]  /*2d30*/  STS.128 [R0], R24 ;  /* 0x0000001800007388 */ /* 0x000fe80000000c00 */
[----:B------:R0:W-:Y:S01]  /*2d40*/  STS.128 [R0+0x200], R28 ;  /* 0x0002001c00007388 */ /* 0x0001e20000000c00 */
[----:B------:R-:W-:Y:S01]  /*2d50*/  BAR.SYNC.DEFER_BLOCKING 0x0 ;  /* 0x0000000000007b1d */ /* 0x000fe20000010000 */
[----:B0-----:R-:W-:-:S04]  /*2d60*/  LOP3.LUT R29, R11, 0x7f, RZ, 0x3c, !PT ;  /* 0x0000007f0b1d7812 */ /* 0x001fc800078e3cff */
[----:B------:R-:W-:-:S04]  /*2d70*/  IADD3 R29, PT, PT, R29, R12, RZ ;  /* 0x0000000c1d1d7210 */ /* 0x000fc80007ffe0ff */
[C---:B------:R-:W-:Y:S02]  /*2d80*/  ISETP.GE.U32.AND P1, PT, R29.reuse, 0x80, PT ;  /* 0x000000801d00780c */ /* 0x040fe40003f26070 */
[----:B------:R-:W-:Y:S01]  /*2d90*/  ISETP.GE.U32.AND P0, PT, R29, 0x100, PT ;  /* 0x000001001d00780c */ /* 0x000fe20003f06070 */
[----:B------:R-:W0:Y:S04]  /*2da0*/  LDS R2, [R4] ;  /* 0x0000000004027984 */ /* 0x000e280000000800 */
[----:B------:R-:W3:Y:S04]  /*2db0*/  LDS R5, [R4+0x400] ;  /* 0x0004000004057984 */ /* 0x000ee80000000800 */
[----:B------:R-:W4:Y:S04]  /*2dc0*/  LDS R3, [R4+0x200] ;  /* 0x0002000004037984 */ /* 0x000f280000000800 */
[----:B------:R-:W2:Y:S04]  /*2dd0*/  LDS R6, [R4+0x600] ;  /* 0x0006000004067984 */ /* 0x000ea80000000800 */
[----:B------:R-:W1:Y:S04]  /*2de0*/  LDS R7, [R4+0x800] ;  /* 0x0008000004077984 */ /* 0x000e680000000800 */
[----:B------:R-:W1:Y:S04]  /*2df0*/  LDS R8, [R4+0xa00] ;  /* 0x000a000004087984 */ /* 0x000e680000000800 */
[----:B------:R-:W1:Y:S04]  /*2e00*/  LDS R9, [R4+0xc00] ;  /* 0x000c000004097984 */ /* 0x000e680000000800 */
[----:B------:R-:W-:Y:S01]  /*2e10*/  LDS R10, [R4+0xe00] ;  /* 0x000e0000040a7984 */ /* 0x000fe20000000800 */
        /* <DEDUP_REMOVED lines=10> */
[----:B------:R-:W-:Y:S01]  /*2ec0*/  FADD.FTZ R9, R2, R9 ;  /* 0x0000000902097221 */ /* 0x000fe20000010000 */
[----:B0-----:R-:W-:-:S04]  /*2ed0*/  IMAD R22, R12, UR4, RZ ;  /* 0x000000040c167c24 */ /* 0x001fc8000f8e02ff */
[----:B------:R-:W0:Y:S01]  /*2ee0*/  LDCU.64 UR4, c[0x0][0x460] ;  /* 0x00008c00ff0477ac */ /* 0x000e220008000a00 */
[----:B------:R-:W-:-:S04]  /*2ef0*/  IADD3 R11, P2, PT, R22, R11, RZ ;  /* 0x0000000b160b7210 */ /* 0x000fc80007f5e0ff */
[----:B------:R-:W-:Y:S01]  /*2f00*/  SHF.L.U32 R30, R11, 0x2, RZ ;  /* 0x000000020b1e7819 */ /* 0x000fe200000006ff */
[----:B------:R-:W1:Y:S03]  /*2f10*/  LDS R13, [R4] ;  /* 0x00000000040d7984 */ /* 0x000e660000000800 */
[----:B------:R-:W-:Y:S01]  /*2f20*/  IADD3 R12, P3, PT, R30, UR16, RZ ;  /* 0x000000101e0c7c10 */ /* 0x000fe2000ff7e0ff */
        /* <DEDUP_REMOVED lines=19> */
[----:B0-----:R-:W-:Y:S02]  /*3060*/  IADD3.X R32, PT, PT, RZ, RZ, RZ, P2, !PT ;  /* 0x000000ffff207210 */ /* 0x001fe400017fe4ff */
[----:B------:R-:W-:Y:S02]  /*3070*/  IADD3 R22, P2, PT, R30, UR18, RZ ;  /* 0x000000121e167c10 */ /* 0x000fe4000ff5e0ff */
[----:B------:R-:W-:Y:S01]  /*3080*/  SHF.L.U64.HI R32, R11, 0x2, R32 ;  /* 0x000000020b207819 */ /* 0x000fe20000010220 */
[----:B------:R-:W-:-:S03]  /*3090*/  FADD.FTZ R11, R3, R10 ;  /* 0x0000000a030b7221 */ /* 0x000fc60000010000 */
        /* <DEDUP_REMOVED lines=35> */
.L_x_5354:
[----:B------:R-:W-:Y:S05]  /*32d0*/  BSYNC.RECONVERGENT B0 ;  /* 0x0000000000007941 */ /* 0x000fea0003800200 */
.L_x_5353:
        /* <DEDUP_REMOVED lines=12> */
.L_x_5335:
        /* <DEDUP_REMOVED lines=8> */
.L_x_5356:
[----:B------:R-:W-:Y:S05]  /*3420*/  BSYNC B1 ;  /* 0x0000000000017941 */ /* 0x000fea0003800000 */
.L_x_5355:
        /* <DEDUP_REMOVED lines=8> */
.L_x_5357:
[----:B------:R-:W-:Y:S01]  /*34b0*/  FADD.FTZ R57, R57, R82 ;  /* 0x0000005239397221 */ /* 0x000fe20000010000 */
[----:B------:R-:W-:-:S04]  /*34c0*/  HFMA2 R54, -RZ, RZ, 0, 1.1920928955078125e-07 ;  /* 0x00000002ff367431 */ /* 0x000fc800000001ff */
[----:B------:R-:W-:Y:S02]  /*34d0*/  MOV R55, R57 ;  /* 0x0000003900377202 */ /* 0x000fe40000000f00 */
[----:B------:R-:W-:-:S07]  /*34e0*/  MOV R59, R81 ;  /* 0x00000051003b7202 */ /* 0x000fce0000000f00 */
[----:B------:R-:W-:Y:S05]  /*34f0*/  WARPSYNC.COLLECTIVE R52, `(.L_x_5358) ;  /* 0x0000000034087348 */ /* 0x000fea0003c00000 */
[----:B------:R0:W1:Y:S02]  /*3500*/  SHFL.BFLY P2, R81, R55, R54, R53 ;  /* 0x0c00003637517389 */ /* 0x0000640000040035 */
[----:B01----:R-:W-:Y:S05]  /*3510*/  ENDCOLLECTIVE ;  /* 0x000000000000791b */ /* 0x003fea0003800000 */
.L_x_5358:
[----:B------:R-:W-:-:S05]  /*3520*/  FADD.FTZ R59, R59, R72 ;  /* 0x000000483b3b7221 */ /* 0x000fca0000010000 */
[----:B------:R-:W-:Y:S02]  /*3530*/  MOV R55, R59 ;  /* 0x0000003b00377202 */ /* 0x000fe40000000f00 */
[----:B------:R-:W-:-:S07]  /*3540*/  MOV R56, R81 ;  /* 0x0000005100387202 */ /* 0x000fce0000000f00 */
[----:B------:R-:W-:Y:S05]  /*3550*/  WARPSYNC.COLLECTIVE R52, `(.L_x_5359) ;  /* 0x0000000034087348 */ /* 0x000fea0003c00000 */
[----:B------:R0:W1:Y:S02]  /*3560*/  SHFL.BFLY P2, R81, R55, R54, R53 ;  /* 0x0c00003637517389 */ /* 0x0000640000040035 */
[----:B01----:R-:W-:Y:S05]  /*3570*/  ENDCOLLECTIVE ;  /* 0x000000000000791b */ /* 0x003fea0003800000 */
.L_x_5359:
[----:B------:R-:W-:Y:S01]  /*3580*/  FADD.FTZ R56, R57, R56 ;  /* 0x0000003839387221 */ /* 0x000fe20000010000 */
[----:B------:R-:W-:-:S04]  /*3590*/  HFMA2 R54, -RZ, RZ, 0, 2.384185791015625e-07 ;  /* 0x00000004ff367431 */ /* 0x000fc800000001ff */
[----:B------:R-:W-:Y:S02]  /*35a0*/  MOV R55, R56 ;  /* 0x0000003800377202 */ /* 0x000fe40000000f00 */
[----:B------:R-:W-:-:S07]  /*35b0*/  MOV R58, R81 ;  /* 0x00000051003a7202 */ /* 0x000fce0000000f00 */
[----:B------:R-:W-:Y:S05]  /*35c0*/  WARPSYNC.COLLECTIVE R52, `(.L_x_5360) ;  /* 0x0000000034087348 */ /* 0x000fea0003c00000 */
[----:B------:R0:W1:Y:S02]  /*35d0*/  SHFL.BFLY P2, R81, R55, R54, R53 ;  /* 0x0c00003637517389 */ /* 0x0000640000040035 */
[----:B01----:R-:W-:Y:S05]  /*35e0*/  ENDCOLLECTIVE ;  /* 0x000000000000791b */ /* 0x003fea0003800000 */
.L_x_5360:
[----:B------:R-:W-:-:S05]  /*35f0*/  FADD.FTZ R58, R59, R58 ;  /* 0x0000003a3b3a7221 */ /* 0x000fca0000010000 */
[----:B------:R-:W-:Y:S02]  /*3600*/  MOV R55, R58 ;  /* 0x0000003a00377202 */ /* 0x000fe40000000f00 */
[----:B------:R-:W-:-:S07]  /*3610*/  MOV R71, R81 ;  /* 0x0000005100477202 */ /* 0x000fce0000000f00 */
[----:B------:R-:W-:Y:S05]  /*3620*/  WARPSYNC.COLLECTIVE R52, `(.L_x_5361) ;  /* 0x0000000034087348 */ /* 0x000fea0003c00000 */
[----:B------:R0:W1:Y:S02]  /*3630*/  SHFL.BFLY P2, R81, R55, R54, R53 ;  /* 0x0c00003637517389 */ /* 0x0000640000040035 */
[----:B01----:R-:W-:Y:S05]  /*3640*/  ENDCOLLECTIVE ;  /* 0x000000000000791b */ /* 0x003fea0003800000 */
.L_x_5361:
[----:B------:R-:W-:Y:S01]  /*3650*/  FADD.FTZ R71, R56, R71 ;  /* 0x0000004738477221 */ /* 0x000fe20000010000 */
[----:B------:R-:W-:-:S04]  /*3660*/  HFMA2 R54, -RZ, RZ, 0, 4.76837158203125e-07 ;  /* 0x00000008ff367431 */ /* 0x000fc800000001ff */
[----:B------:R-:W-:Y:S02]  /*3670*/  MOV R55, R71 ;  /* 0x0000004700377202 */ /* 0x000fe40000000f00 */
[----:B------:R-:W-:-:S07]  /*3680*/  MOV R73, R81 ;  /* 0x0000005100497202 */ /* 0x000fce0000000f00 */
[----:B------:R-:W-:Y:S05]  /*3690*/  WARPSYNC.COLLECTIVE R52, `(.L_x_5362) ;  /* 0x0000000034087348 */ /* 0x000fea0003c00000 */
[----:B------:R0:W1:Y:S02]  /*36a0*/  SHFL.BFLY P2, R81, R55, R54, R53 ;  /* 0x0c00003637517389 */ /* 0x0000640000040035 */
[----:B01----:R-:W-:Y:S05]  /*36b0*/  ENDCOLLECTIVE ;  /* 0x000000000000791b */ /* 0x003fea0003800000 */
.L_x_5362:
[----:B------:R-:W-:-:S05]  /*36c0*/  FADD.FTZ R73, R58, R73 ;  /* 0x000000493a497221 */ /* 0x000fca0000010000 */
[----:B------:R-:W-:Y:S02]  /*36d0*/  MOV R55, R73 ;  /* 0x0000004900377202 */ /* 0x000fe40000000f00 */
[----:B------:R-:W-:-:S07]  /*36e0*/  MOV R70, R81 ;  /* 0x0000005100467202 */ /* 0x000fce0000000f00 */
[----:B------:R-:W-:Y:S05]  /*36f0*/  WARPSYNC.COLLECTIVE R52, `(.L_x_5363) ;  /* 0x0000000034087348 */ /* 0x000fea0003c00000 */
[----:B------:R0:W1:Y:S02]  /*3700*/  SHFL.BFLY P2, R81, R55, R54, R53 ;  /* 0x0c00003637517389 */ /* 0x0000640000040035 */
[----:B01----:R-:W-:Y:S05]  /*3710*/  ENDCOLLECTIVE ;  /* 0x000000000000791b */ /* 0x003fea0003800000 */
.L_x_5363:
[----:B------:R-:W-:Y:S01]  /*3720*/  FADD.FTZ R70, R71, R70 ;  /* 0x0000004647467221 */ /* 0x000fe20000010000 */
[----:B------:R-:W-:-:S04]  /*3730*/  HFMA2 R54, -RZ, RZ, 0, 9.5367431640625e-07 ;  /* 0x00000010ff367431 */ /* 0x000fc800000001ff */
[----:B------:R-:W-:Y:S02]  /*3740*/  MOV R55, R70 ;  /* 0x0000004600377202 */ /* 0x000fe40000000f00 */
[----:B------:R-:W-:-:S07]  /*3750*/  MOV R72, R81 ;  /* 0x0000005100487202 */ /* 0x000fce0000000f00 */
[----:B------:R-:W-:Y:S05]  /*3760*/  WARPSYNC.COLLECTIVE R52, `(.L_x_5364) ;  /* 0x0000000034087348 */ /* 0x000fea0003c00000 */
[----:B------:R0:W1:Y:S02]  /*3770*/  SHFL.BFLY P2, R81, R55, R54, R53 ;  /* 0x0c00003637517389 */ /* 0x0000640000040035 */
[----:B01----:R-:W-:Y:S05]  /*3780*/  ENDCOLLECTIVE ;  /* 0x000000000000791b */ /* 0x003fea0003800000 */
.L_x_5364:
[----:B------:R-:W-:-:S05]  /*3790*/  FADD.FTZ R72, R73, R72 ;  /* 0x0000004849487221 */ /* 0x000fca0000010000 */
[----:B------:R-:W-:Y:S02]  /*37a0*/  MOV R55, R72 ;  /* 0x0000004800377202 */ /* 0x000fe40000000f00 */
[----:B------:R-:W-:-:S07]  /*37b0*/  MOV R57, R81 ;  /* 0x0000005100397202 */ /* 0x000fce0000000f00 */
[----:B------:R-:W-:Y:S05]  /*37c0*/  WARPSYNC.COLLECTIVE R52, `(.L_x_5365) ;  /* 0x0000000034087348 */ /* 0x000fea0003c00000 */
[----:B------:R0:W1:Y:S02]  /*37d0*/  SHFL.BFLY P2, R81, R55, R54, R53 ;  /* 0x0c00003637517389 */ /* 0x0000640000040035 */
[----:B01----:R-:W-:Y:S05]  /*37e0*/  ENDCOLLECTIVE ;  /* 0x000000000000791b */ /* 0x003fea0003800000 */
.L_x_5365:
[----:B------:R-:W-:Y:S01]  /*37f0*/  MOV R59, R81 ;  /* 0x00000051003b7202 */ /* 0x000fe20000000f00 */
[----:B------:R-:W-:Y:S06]  /*3800*/  BRA `(.L_x_5366) ;  /* 0xffffffd400a87947 */ /* 0x000fec000383ffff */
.L_x_5367:
        /* <DEDUP_REMOVED lines=15> */
.L_x_6510:


//--------------------- .text._ZN10layer_norm13ln_bwd_kernelINS_13Kernel_traitsI6__halfffffjLj256ELj1ELj4ELj1ELj16ENS_18Kernel_traits_baseILj256ES2_ffffjLj128EEEEELb1ELb1ELb0ELb1EEEvNS_9BwdParamsE --------------------------
	.section	.text._ZN10layer_norm13ln_bwd_kernelINS_13Kernel_traitsI6__halfffffjLj256ELj1ELj4ELj1ELj16ENS_18Kernel_traits_baseILj256ES2_ffffjLj128EEEEELb1ELb1ELb0ELb1EEEvNS_9BwdParamsE,"ax",@progbits
	.align	128
        .global         _ZN10layer_norm13ln_bwd_kernelINS_13Kernel_traitsI6__halfffffjLj256ELj1ELj4ELj1ELj16ENS_18Kernel_traits_baseILj256ES2_ffffjLj128EEEEELb1ELb1ELb0ELb1EEEvNS_9BwdParamsE
        .type           _ZN10layer_norm13ln_bwd_kernelINS_13Kernel_traitsI6__halfffffjLj256ELj1ELj4ELj1ELj16ENS_18Kernel_traits_baseILj256ES2_ffffjLj128EEEEELb1ELb1ELb0ELb1EEEvNS_9BwdParamsE,@function
        .size           _ZN10layer_norm13ln_bwd_kernelINS_13Kernel_traitsI6__halfffffjLj256ELj1ELj4ELj1ELj16ENS_18Kernel_traits_baseILj256ES2_ffffjLj128EEEEELb1ELb1ELb0ELb1EEEvNS_9BwdParamsE,(.L_x_6511 - _ZN10layer_norm13ln_bwd_kernelINS_13Kernel_traitsI6__halfffffjLj256ELj1ELj4ELj1ELj16ENS_18Kernel_traits_baseILj256ES2_ffffjLj128EEEEELb1ELb1ELb0ELb1EEEvNS_9BwdParamsE)
        .other          _ZN10layer_norm13ln_bwd_kernelINS_13Kernel_traitsI6__halfffffjLj256ELj1ELj4ELj1ELj16ENS_18Kernel_traits_baseILj256ES2_ffffjLj128EEEEELb1ELb1ELb0ELb1EEEvNS_9BwdParamsE,@"STO_CUDA_ENTRY STV_DEFAULT"
_ZN10layer_norm13ln_bwd_kernelINS_13Kernel_traitsI6__halfffffjLj256ELj1ELj4ELj1ELj16ENS_18Kernel_traits_baseILj256ES2_ffffjLj128EEEEELb1ELb1ELb0ELb1EEEvNS_9BwdParamsE:
.text._ZN10layer_norm13ln_bwd_kernelINS_13Kernel_traitsI6__halfffffjLj256ELj1ELj4ELj1ELj16ENS_18Kernel_traits_baseILj256ES2_ffffjLj128EEEEELb1ELb1ELb0ELb1EEEvNS_9BwdParamsE:
        /* <DEDUP_REMOVED lines=24> */
[----:B0-----:R-:W-:-:S02]  /*0180*/  SHF.R.U32.HI R0, RZ, 0x5, R56 ;  /* 0x00000005ff007819 */ /* 0x001fc40000011638 */
[----:B------:R-:W-:Y:S02]  /*0190*/  LOP3.LUT R56, R56, 0x1f, RZ, 0xc0, !PT ;  /* 0x0000001f38387812 */ /* 0x000fe400078ec0ff */
[----:B------:R-:W-:-:S04]  /*01a0*/  LOP3.LUT R64, R0, UR4, RZ, 0xfc, !PT ;  /* 0x0000000400407c12 */ /* 0x000fc8000f8efcff */
[----:B--2---:R-:W-:-:S13]  /*01b0*/  ISETP.GE.AND P0, PT, R64, UR8, PT ;  /* 0x0000000840007c0c */ /* 0x004fda000bf06270 */
[----:B-1-34-:R-:W-:Y:S05]  /*01c0*/  @P0 BRA `(.L_x_5369) ;  /* 0x0000002800c40947 */ /* 0x01afea0003800000 */
[----:B------:R-:W0:Y:S01]  /*01d0*/  LDC.64 R2, c[0x0][0x3d0] ;  /* 0x0000f400ff027b82 */ /* 0x000e220000000a00 */
[----:B------:R-:W1:Y:S07]  /*01e0*/  LDCU.64 UR8, c[0x0][0x3e0] ;  /* 0x00007c00ff0877ac */ /* 0x000e6e0008000a00 */
[----:B------:R-:W2:Y:S08]  /*01f0*/  LDC.64 R4, c[0x0][0x3e8] ;  /* 0x0000fa00ff047b82 */ /* 0x000eb00000000a00 */
[----:B------:R-:W3:Y:S01]  /*0200*/  LDC.U8 R61, c[0x0][0x410] ;  /* 0x00010400ff3d7b82 */ /* 0x000ee20000000000 */
[----:B0-----:R-:W-:-:S05]  /*0210*/  IMAD.WIDE.U32 R2, R56, 0x8, R2 ;  /* 0x0000000838027825 */ /* 0x001fca00078e0002 */
[----:B------:R-:W4:Y:S01]  /*0220*/  LDG.E.64 R18, desc[UR6][R2.64] ;  /* 0x0000000602127981 */ /* 0x000f22000c1e1b00 */
[----:B--2---:R-:W-:-:S03]  /*0230*/  IMAD.WIDE.U32 R4, R56, 0x8, R4 ;  /* 0x0000000838047825 */ /* 0x004fc600078e0004 */
[----:B------:R-:W2:Y:S04]  /*0240*/  LDG.E.64 R48, desc[UR6][R2.64+0x100] ;  /* 0x0001000602307981 */ /* 0x000ea8000c1e1b00 */
[----:B------:R-:W5:Y:S04]  /*0250*/  LDG.E.64 R16, desc[UR6][R4.64+0x100] ;  /* 0x0001000604107981 */ /* 0x000f68000c1e1b00 */
[----:B------:R0:W3:Y:S01]  /*0260*/  LDG.E.64 R14, desc[UR6][R4.64] ;  /* 0x00000006040e7981 */ /* 0x0000e2000c1e1b00 */
[----:B-1----:R-:W-:Y:S01]  /*0270*/  ISETP.NE.U32.AND P0, PT, RZ, UR8, PT ;  /* 0x00000008ff007c0c */ /* 0x002fe2000bf05070 */
[----:B------:R-:W-:Y:S01]  /*0280*/  HFMA2 R57, -RZ, RZ, 0, 0 ;  /* 0x00000000ff397431 */ /* 0x000fe200000001ff */
[----:B------:R-:W-:Y:S01]  /*0290*/  BSSY B0, `(.L_x_5370) ;  /* 0x0000290000007945 */ /* 0x000fe20003800000 */
[----:B------:R-:W-:Y:S01]  /*02a0*/  HFMA2 R63, -RZ, RZ, 0, 0 ;  /* 0x00000000ff3f7431 */ /* 0x000fe200000001ff */
[----:B------:R-:W-:-:S02]  /*02b0*/  ISETP.NE.AND.EX P0, PT, RZ, UR9, PT, P0 ;  /* 0x00000009ff007c0c */ /* 0x000fc4000bf05300 */
[----:B------:R-:W-:Y:S02]  /*02c0*/  CS2R R54, SRZ ;  /* 0x0000000000367805 */ /* 0x000fe4000001ff00 */
[----:B------:R-:W-:Y:S02]  /*02d0*/  MOV R60, RZ ;  /* 0x000000ff003c7202 */ /* 0x000fe40000000f00 */
[----:B------:R-:W-:Y:S02]  /*02e0*/  CS2R R58, SRZ ;  /* 0x00000000003a7805 */ /* 0x000fe4000001ff00 */
[----:B------:R-:W-:Y:S02]  /*02f0*/  CS2R R8, SRZ ;  /* 0x0000000000087805 */ /* 0x000fe4000001ff00 */
[----:B0-----:R-:W-:Y:S02]  /*0300*/  CS2R R4, SRZ ;  /* 0x0000000000047805 */ /* 0x001fe4000001ff00 */
[----:B------:R-:W-:-:S02]  /*0310*/  CS2R R10, SRZ ;  /* 0x00000000000a7805 */ /* 0x000fc4000001ff00 */
[----:B------:R-:W-:Y:S02]  /*0320*/  CS2R R12, SRZ ;  /* 0x00000000000c7805 */ /* 0x000fe4000001ff00 */
[----:B------:R-:W-:Y:S02]  /*0330*/  CS2R R50, SRZ ;  /* 0x0000000000327805 */ /* 0x000fe4000001ff00 */
[----:B------:R-:W-:Y:S02]  /*0340*/  CS2R R52, SRZ ;  /* 0x0000000000347805 */ /* 0x000fe4000001ff00 */
[--C-:B----4-:R-:W-:Y:S02]  /*0350*/  SHF.R.U64 R83, R18, 0x10, R19.reuse ;  /* 0x0000001012537819 */ /* 0x110fe40000001213 */
[----:B------:R-:W-:Y:S02]  /*0360*/  SHF.R.U32.HI R0, RZ, 0x10, R19 ;  /* 0x00000010ff007819 */ /* 0x000fe40000011613 */
[----:B--2---:R-:W-:-:S02]  /*0370*/  SHF.R.U64 R81, R48, 0x10, R49 ;  /* 0x0000001030517819 */ /* 0x004fc40000001231 */
[----:B------:R-:W-:Y:S02]  /*0380*/  PRMT R83, R83, 0x5410, R0 ;  /* 0x0000541053537816 */ /* 0x000fe40000000000 */
[----:B------:R-:W-:Y:S02]  /*0390*/  SHF.R.U32.HI R6, RZ, 0x10, R49 ;  /* 0x00000010ff067819 */ /* 0x000fe40000011631 */
[--C-:B-----5:R-:W-:Y:S02]  /*03a0*/  SHF.R.U64 R85, R16, 0x10, R17.reuse ;  /* 0x0000001010557819 */ /* 0x120fe40000001211 */
[----:B------:R-:W-:Y:S02]  /*03b0*/  SHF.R.U32.HI R2, RZ, 0x10, R17 ;  /* 0x00000010ff027819 */ /* 0x000fe40000011611 */
[--C-:B---3--:R-:W-:Y:S02]  /*03c0*/  SHF.R.U64 R91, R14, 0x10, R15.reuse ;  /* 0x000000100e5b7819 */ /* 0x108fe4000000120f */
[----:B------:R-:W-:-:S02]  /*03d0*/  SHF.R.U32.HI R0, RZ, 0x10, R15 ;  /* 0x00000010ff007819 */ /* 0x000fc4000001160f */
[----:B------:R-:W-:Y:S02]  /*03e0*/  PRMT R81, R81, 0x5410, R6 ;  /* 0x0000541051517816 */ /* 0x000fe40000000006 */
[----:B------:R-:W-:Y:S02]  /*03f0*/  CS2R R6, SRZ ;  /* 0x0000000000067805 */ /* 0x000fe4000001ff00 */
[----:B------:R-:W-:Y:S02]  /*0400*/  PRMT R85, R85, 0x5410, R2 ;  /* 0x0000541055557816 */ /* 0x000fe40000000002 */
[----:B------:R-:W-:Y:S02]  /*0410*/  CS2R R2, SRZ ;  /* 0x0000000000027805 */ /* 0x000fe4000001ff00 */
[----:B------:R-:W-:Y:S02]  /*0420*/  PRMT R91, R91, 0x5410, R0 ;  /* 0x000054105b5b7816 */ /* 0x000fe40000000000 */
[----:B------:R-:W-:-:S07]  /*0430*/  MOV R0, RZ ;  /* 0x000000ff00007202 */ /* 0x000fce0000000f00 */
.L_x_5388:
        /* <DEDUP_REMOVED lines=10> */
[----:B------:R-:W-:Y:S01]  /*04e0*/  ISETP.NE.U32.AND P1, PT, RZ, UR10, PT ;  /* 0x0000000aff007c0c */ /* 0x000fe2000bf25070 */
[----:B------:R-:W-:-:S03]  /*04f0*/  IMAD R34, R64, UR12, RZ ;  /* 0x0000000c40227c24 */ /* 0x000fc6000f8e02ff */
[----:B------:R-:W-:Y:S02]  /*0500*/  ISETP.NE.AND.EX P1, PT, RZ, UR11, PT, P1 ;  /* 0x0000000bff007c0c */ /* 0x000fe4000bf25310 */
[----:B------:R-:W-:Y:S02]  /*0510*/  SHF.R.S32.HI R35, RZ, 0x1f, R34 ;  /* 0x0000001fff237819 */ /* 0x000fe40000011422 */
[----:B------:R-:W-:Y:S02]  /*0520*/  ISETP.NE.AND P2, PT, R61, RZ, PT ;  /* 0x000000ff3d00720c */ /* 0x000fe40003f45270 */
[----:B------:R-:W-:-:S04]  /*0530*/  LEA.HI R35, R35, R34, RZ, 0x2 ;  /* 0x0000002223237211 */ /* 0x000fc800078f10ff */
[----:B------:R-:W-:Y:S02]  /*0540*/  LEA.HI.SX32 R68, R35, R56, 0x1e ;  /* 0x0000003823447211 */ /* 0x000fe400078ff2ff */
[----:B---3--:R-:W-:Y:S01]  /*0550*/  FSEL R69, R32, RZ, !P2 ;  /* 0x000000ff20457208 */ /* 0x008fe20005000000 */
[----:B0-----:R-:W-:Y:S06]  /*0560*/  @P1 BRA `(.L_x_5371) ;  /* 0x0000000400241947 */ /* 0x001fec0003800000 */
        /* <DEDUP_REMOVED lines=12> */
[----:B------:R-:W-:Y:S02]  /*0630*/  HADD2.F32 R84, -RZ, R83.H0_H0 ;  /* 0x20000053ff547230 */ /* 0x000fe40000004100 */
[----:B--2---:R-:W-:-:S04]  /*0640*/  IMAD.WIDE.U32 R70, R68, 0x4, R72 ;  /* 0x0000000444467825 */ /* 0x004fc800078e0048 */
[----:B------:R-:W-:Y:S02]  /*0650*/  HADD2.F32 R76, -RZ, R83.H1_H1 ;  /* 0x30000053ff4c7230 */ /* 0x000fe40000004100 */
[----:B------:R-:W-:Y:S01]  /*0660*/  IMAD.WIDE.U32 R72, R62, 0x4, R72 ;  /* 0x000000043e487825 */ /* 0x000fe200078e0048 */
[----:B------:R0:W5:Y:S04]  /*0670*/  LDG.E R71, desc[UR6][R70.64] ;  /* 0x0000000646477981 */ /* 0x000168000c1e1900 */
[----:B------:R1:W5:Y:S01]  /*0680*/  LDG.E R66, desc[UR6][R72.64] ;  /* 0x0000000648427981 */ /* 0x000362000c1e1900 */
[--C-:B0-----:R-:W-:Y:S02]  /*0690*/  HADD2.F32 R70, -RZ, R81.reuse.H1_H1 ;  /* 0x30000051ff467230 */ /* 0x101fe40000004100 */
[----:B-1----:R-:W-:-:S02]  /*06a0*/  HADD2.F32 R72, -RZ, R81.H0_H0 ;  /* 0x20000051ff487230 */ /* 0x002fc40000004100 */
[C---:B---3--:R-:W-:Y:S01]  /*06b0*/  FADD.FTZ R86, -R69.reuse, R43 ;  /* 0x0000002b45567221 */ /* 0x048fe20000010100 */
[----:B------:R-:W-:Y:S02]  /*06c0*/  HADD2.F32 R43, -RZ, R18.H0_H0 ;  /* 0x20000012ff2b7230 */ /* 0x000fe40000004100 */
[C---:B------:R-:W-:Y:S01]  /*06d0*/  FADD.FTZ R74, -R69.reuse, R40 ;  /* 0x00000028454a7221 */ /* 0x040fe20000010100 */
[C---:B------:R-:W-:Y:S01]  /*06e0*/  FADD.FTZ R82, -R69.reuse, R41 ;  /* 0x0000002945527221 */ /* 0x040fe20000010100 */
[----:B----4-:R-:W-:Y:S01]  /*06f0*/  FADD.FTZ R40, -R69, R47 ;  /* 0x0000002f45287221 */ /* 0x010fe20000010100 */
[----:B------:R-:W-:Y:S02]  /*0700*/  HADD2.F32 R47, -RZ, R19.H0_H0 ;  /* 0x20000013ff2f7230 */ /* 0x000fe40000004100 */
[----:B-----5:R-:W-:Y:S01]  /*0710*/  FMUL.FTZ R75, R65, R74 ;  /* 0x0000004a414b7220 */ /* 0x020fe20000410000 */
[----:B------:R-:W-:Y:S01]  /*0720*/  FADD.FTZ R42, -R69, R42 ;  /* 0x0000002a452a7221 */ /* 0x000fe20000010100 */
[----:B------:R-:W-:Y:S01]  /*0730*/  FMUL.FTZ R80, R32, R43 ;  /* 0x0000002b20507220 */ /* 0x000fe20000410000 */
[----:B------:R-:W-:Y:S01]  /*0740*/  FMUL.FTZ R77, R33, R84 ;  /* 0x00000054214d7220 */ /* 0x000fe20000410000 */
[----:B------:R-:W-:Y:S01]  /*0750*/  FMUL.FTZ R82, R65, R82 ;  /* 0x0000005241527220 */ /* 0x000fe20000410000 */
[----:B------:R-:W-:Y:S01]  /*0760*/  FMUL.FTZ R74, R34, R47 ;  /* 0x0000002f224a7220 */ /* 0x000fe20000410000 */
[----:B------:R-:W-:Y:S01]  /*0770*/  FADD.FTZ R88, RZ, R80 ;  /* 0x00000050ff587221 */ /* 0x000fe20000010000 */
[----:B------:R-:W-:Y:S01]  /*0780*/  FFMA.FTZ R43, R75, R80, RZ ;  /* 0x000000504b2b7223 */ /* 0x000fe200000100ff */
[----:B------:R-:W-:Y:S01]  /*0790*/  FMUL.FTZ R84, R65, R42 ;  /* 0x0000002a41547220 */ /* 0x000fe20000410000 */
[----:B------:R-:W-:Y:S01]  /*07a0*/  FADD.FTZ R78, -R69, R44 ;  /* 0x0000002c454e7221 */ /* 0x000fe20000010100 */
[----:B------:R-:W-:Y:S01]  /*07b0*/  FADD.FTZ R47, R88, R77 ;  /* 0x0000004d582f7221 */ /* 0x000fe20000010000 */
[----:B------:R-:W-:Y:S01]  /*07c0*/  FFMA.FTZ R43, R82, R77, R43 ;  /* 0x0000004d522b7223 */ /* 0x000fe2000001002b */
[----:B------:R-:W-:-:S02]  /*07d0*/  HADD2.F32 R41, -RZ, R48.H0_H0 ;  /* 0x20000030ff297230 */ /* 0x000fc40000004100 */
[----:B------:R-:W-:Y:S01]  /*07e0*/  FMUL.FTZ R76, R35, R76 ;  /* 0x0000004c234c7220 */ /* 0x000fe20000410000 */
[----:B------:R-:W-:Y:S01]  /*07f0*/  FMUL.FTZ R86, R65, R86 ;  /* 0x0000005641567220 */ /* 0x000fe20000410000 */
[----:B------:R-:W-:Y:S01]  /*0800*/  FADD.FTZ R47, R47, R74 ;  /* 0x0000004a2f2f7221 */ /* 0x000fe20000010000 */
[----:B------:R-:W-:Y:S01]  /*0810*/  FFMA.FTZ R43, R84, R74, R43 ;  /* 0x0000004a542b7223 */ /* 0x000fe2000001002b */
[C---:B------:R-:W-:Y:S01]  /*0820*/  FADD.FTZ R44, -R69.reuse, R45 ;  /* 0x0000002d452c7221 */ /* 0x040fe20000010100 */
[----:B------:R-:W-:Y:S01]  /*0830*/  FADD.FTZ R46, -R69, R46 ;  /* 0x0000002e452e7221 */ /* 0x000fe20000010100 */
        /* <DEDUP_REMOVED lines=28> */
.L_x_5371:
[----:B------:R-:W0:Y:S01]  /*0a00*/  LDC.64 R44, c[0x0][0x3a8] ;  /* 0x0000ea00ff2c7b82 */ /* 0x000e220000000a00 */
[----:B------:R-:W-:-:S07]  /*0a10*/  IADD3 R62, PT, PT, R68, 0x20, RZ ;  /* 0x00000020443e7810 */ /* 0x000fce0007ffe0ff */
[----:B------:R-:W1:Y:S08]  /*0a20*/  LDC.64 R28, c[0x0][0x428] ;  /* 0x00010a00ff1c7b82 */ /* 0x000e700000000a00 */
[----:B------:R-:W2:Y:S01]  /*0a30*/  LDC.64 R20, c[0x0][0x438] ;  /* 0x00010e00ff147b82 */ /* 0x000ea20000000a00 */
[----:B0-----:R-:W-:-:S07]  /*0a40*/  IMAD.WIDE.U32 R40, R68, 0x10, R44 ;  /* 0x0000001044287825 */ /* 0x001fce00078e002c */
[----:B------:R-:W0:Y:S01]  /*0a50*/  LDC.64 R72, c[0x0][0x3b0] ;  /* 0x0000ec00ff487b82 */ /* 0x000e220000000a00 */
[----:B------:R-:W-:Y:S01]  /*0a60*/  IMAD.WIDE.U32 R44, R62, 0x10, R44 ;  /* 0x000000103e2c7825 */ /* 0x000fe200078e002c */
[----:B------:R-:W3:Y:S03]  /*0a70*/  LDG.E.128 R40, desc[UR6][R40.64] ;  /* 0x0000000628287981 */ /* 0x000ee6000c1e1d00 */
[--C-:B-1----:R-:W-:Y:S02]  /*0a80*/  IMAD.WIDE.U32 R32, R68, 0x10, R28.reuse ;  /* 0x0000001044207825 */ /* 0x102fe400078e001c */
[----:B------:R-:W4:Y:S04]  /*0a90*/  LDG.E.128 R44, desc[UR6][R44.64] ;  /* 0x000000062c2c7981 */ /* 0x000f28000c1e1d00 */
[----:B------:R-:W4:Y:S01]  /*0aa0*/  LDG.E.128 R32, desc[UR6][R32.64] ;  /* 0x0000000620207981 */ /* 0x000f22000c1e1d00 */
[----:B------:R-:W-:-:S06]  /*0ab0*/  IMAD.WIDE.U32 R28, R62, 0x10, R28 ;  /* 0x000000103e1c7825 */ /* 0x000fcc00078e001c */
[----:B------:R-:W4:Y:S01]  /*0ac0*/  LDG.E.128 R28, desc[UR6][R28.64] ;  /* 0x000000061c1c7981 */ /* 0x000f22000c1e1d00 */
[----:B--2---:R-:W-:-:S04]  /*0ad0*/  IMAD.WIDE.U32 R24, R68, 0x10, R20 ;  /* 0x0000001044187825 */ /* 0x004fc800078e0014 */
[----:B------:R-:W-:Y:S02]  /*0ae0*/  IMAD.WIDE.U32 R20, R62, 0x10, R20 ;  /* 0x000000103e147825 */ /* 0x000fe400078e0014 */
[----:B------:R-:W5:Y:S02]  /*0af0*/  LDG.E.128 R24, desc[UR6][R24.64] ;  /* 0x0000000618187981 */ /* 0x000f64000c1e1d00 */
[----:B0-----:R-:W-:Y:S02]  /*0b00*/  IMAD.WIDE.U32 R70, R68, 0x4, R72 ;  /* 0x0000000444467825 */ /* 0x001fe400078e0048 */
[----:B------:R-:W5:Y:S02]  /*0b10*/  LDG.E.128 R20, desc[UR6][R20.64] ;  /* 0x0000000614147981 */ /* 0x000f64000c1e1d00 */
[--C-:B------:R-:W-:Y:S02]  /*0b20*/  HADD2.F32 R84, -RZ, R83.reuse.H0_H0 ;  /* 0x20000053ff547230 */ /* 0x100fe40000004100 */
[----:B------:R-:W5:Y:S01]  /*0b30*/  LDG.E R71, desc[UR6][R70.64] ;  /* 0x0000000646477981 */ /* 0x000f62000c1e1900 */
[----:B------:R-:W-:-:S02]  /*0b40*/  HADD2.F32 R76, -RZ, R83.H1_H1 ;  /* 0x30000053ff4c7230 */ /* 0x000fc40000004100 */
[----:B------:R-:W-:-:S05]  /*0b50*/  IMAD.WIDE.U32 R72, R62, 0x4, R72 ;  /* 0x000000043e487825 */ /* 0x000fca00078e0048 */
[----:B------:R0:W5:Y:S02]  /*0b60*/  LDG.E R66, desc[UR6][R72.64] ;  /* 0x0000000648427981 */ /* 0x000164000c1e1900 */
[----:B0-----:R-:W-:Y:S02]  /*0b70*/  HADD2.F32 R72, -RZ, R81.H0_H0 ;  /* 0x20000051ff487230 */ /* 0x001fe40000004100 */
[C---:B---3--:R-:W-:Y:S01]  /*0b80*/  FADD.FTZ R86, -R69.reuse, R43 ;  /* 0x0000002b45567221 */ /* 0x048fe20000010100 */
[----:B------:R-:W-:Y:S02]  /*0b90*/  HADD2.F32 R43, -RZ, R18.H0_H0 ;  /* 0x20000012ff2b7230 */ /* 0x000fe40000004100 */
[C---:B------:R-:W-:Y:S01]  /*0ba0*/  FADD.FTZ R74, -R69.reuse, R40 ;  /* 0x00000028454a7221 */ /* 0x040fe20000010100 */
[C---:B------:R-:W-:Y:S01]  /*0bb0*/  FADD.FTZ R82, -R69.reuse, R41 ;  /* 0x0000002945527221 */ /* 0x040fe20000010100 */
[----:B----4-:R-:W-:Y:S02]  /*0bc0*/  FADD.FTZ R70, -R69, R47 ;  /* 0x0000002f45467221 */ /* 0x010fe40000010100 */
[----:B-----5:R-:W-:Y:S01]  /*0bd0*/  FMUL.FTZ R75, R65, R74 ;  /* 0x0000004a414b7220 */ /* 0x020fe20000410000 */
[----:B------:R-:W-:Y:S01]  /*0be0*/  FMUL.FTZ R80, R32, R43 ;  /* 0x0000002b20507220 */ /* 0x000fe20000410000 */
[----:B------:R-:W-:-:S02]  /*0bf0*/  HADD2.F32 R47, -RZ, R19.H0_H0 ;  /* 0x20000013ff2f7230 */ /* 0x000fc40000004100 */
[----:B------:R-:W-:Y:S01]  /*0c00*/  FADD.FTZ R42, -R69, R42 ;  /* 0x0000002a452a7221 */ /* 0x000fe20000010100 */
        /* <DEDUP_REMOVED lines=8> */
[----:B------:R-:W-:Y:S01]  /*0c90*/  FADD.FTZ R78, -R69, R44 ;  /* 0x0000002c454e7221 */ /* 0x000fe20000010100 */
        /* <DEDUP_REMOVED lines=34> */
[----:B------:R-:W-:-:S07]  /*0ec0*/  FMUL.FTZ R73, R31, R70 ;  /* 0x000000461f497220 */ /* 0x000fce0000410000 */
.L_x_5372:
        /* <DEDUP_REMOVED lines=36> */
.L_x_5400:
        /* <DEDUP_REMOVED lines=9> */
[----:B------:R-:W-:Y:S01]  /*11a0*/  ISETP.NE.U32.AND P1, PT, RZ, UR14, PT ;  /* 0x0000000eff007c0c */ /* 0x000fe2000bf25070 */
[----:B------:R-:W-:Y:S03]  /*11b0*/  BSSY.RECONVERGENT B2, `(.L_x_5375) ;  /* 0x000005d000027945 */ /* 0x000fe60003800200 */
        /* <DEDUP_REMOVED lines=10> */
[----:B------:R-:W-:Y:S01]  /*1260*/  LOP3.LUT P2, RZ, R71, 0xff, RZ, 0xc0, !PT ;  /* 0x000000ff47ff7812 */ /* 0x000fe2000784c0ff */
[----:B------:R-:W-:Y:S01]  /*1270*/  FMUL.FTZ R82, R65, R82 ;  /* 0x0000005241527220 */ /* 0x000fe20000410000 */
[----:B------:R-:W-:Y:S01]  /*1280*/  LOP3.LUT P3, RZ, R71, 0xff00, RZ, 0xc0, !PT ;  /* 0x0000ff0047ff7812 */ /* 0x000fe2000786c0ff */
[----:B------:R-:W-:Y:S01]  /*1290*/  FMUL.FTZ R84, R65, R84 ;  /* 0x0000005441547220 */ /* 0x000fe20000410000 */
[----:B------:R-:W-:Y:S01]  /*12a0*/  LOP3.LUT P4, RZ, R71, 0xff0000, RZ, 0xc0, !PT ;  /* 0x00ff000047ff7812 */ /* 0x000fe2000788c0ff */
[C---:B------:R-:W-:Y:S01]  /*12b0*/  FMUL.FTZ R74, R65.reuse, R74 ;  /* 0x0000004a414a7220 */ /* 0x040fe20000410000 */
[----:B------:R-:W-:Y:S01]  /*12c0*/  FMUL.FTZ R76, R65, R76 ;  /* 0x0000004c414c7220 */ /* 0x000fe20000410000 */
[----:B------:R-:W-:Y:S01]  /*12d0*/  ISETP.GE.U32.AND P5, PT, R71, 0x1000000, PT ;  /* 0x010000004700780c */ /* 0x000fe20003fa6070 */
[-C--:B------:R-:W-:Y:S01]  /*12e0*/  FMUL.FTZ R71, R82, R67.reuse ;  /* 0x0000004352477220 */ /* 0x080fe20000410000 */
[----:B------:R-:W-:Y:S01]  /*12f0*/  MOV R80, UR20 ;  /* 0x0000001400507c02 */ /* 0x000fe20008000f00 */
[-C--:B------:R-:W-:Y:S01]  /*1300*/  FMUL.FTZ R75, R84, R67.reuse ;  /* 0x00000043544b7220 */ /* 0x080fe20000410000 */
[-C--:B------:R-:W-:Y:S01]  /*1310*/  FMUL.FTZ R77, R74, R67.reuse ;  /* 0x000000434a4d7220 */ /* 0x080fe20000410000 */
[----:B------:R-:W-:Y:S01]  /*1320*/  FMUL.FTZ R87, R76, R67 ;  /* 0x000000434c577220 */ /* 0x000fe20000410000 */
[----:B------:R-:W-:-:S02]  /*1330*/  HFMA2 R34, -RZ, RZ, 0, 0 ;  /* 0x00000000ff227431 */ /* 0x000fc400000001ff */
[-C--:B------:R-:W-:Y:S01]  /*1340*/  FMUL.FTZ R71, R71, R80.reuse ;  /* 0x0000005047477220 */ /* 0x080fe20000410000 */
[-C--:B------:R-:W-:Y:S01]  /*1350*/  FMUL.FTZ R75, R75, R80.reuse ;  /* 0x000000504b4b7220 */ /* 0x080fe20000410000 */
[-C--:B------:R-:W-:Y:S01]  /*1360*/  FMUL.FTZ R77, R77, R80.reuse ;  /* 0x000000504d4d7220 */ /* 0x080fe20000410000 */
[----:B------:R-:W-:Y:S01]  /*1370*/  FMUL.FTZ R82, R87, R80 ;  /* 0x0000005057527220 */ /* 0x000fe20000410000 */
[----:B------:R-:W-:Y:S02]  /*1380*/  @P2 HADD2.F32 R35, -RZ, R14.H0_H0 ;  /* 0x2000000eff232230 */ /* 0x000fe40000004100 */
[----:B-----5:R-:W-:Y:S01]  /*1390*/  FMUL.FTZ R28, R28, R71 ;  /* 0x000000471c1c7220 */ /* 0x020fe20000410000 */
[----:B------:R-:W-:Y:S02]  /*13a0*/  @P3 HADD2.F32 R40, -RZ, R91.H0_H0 ;  /* 0x2000005bff283230 */ /* 0x000fe40000004100 */
[----:B------:R-:W-:Y:S01]  /*13b0*/  FMUL.FTZ R29, R29, R75 ;  /* 0x0000004b1d1d7220 */ /* 0x000fe20000410000 */
[----:B------:R-:W-:-:S02]  /*13c0*/  @P4 HADD2.F32 R41, -RZ, R15.H0_H0 ;  /* 0x2000000fff294230 */ /* 0x000fc40000004100 */
[----:B------:R-:W-:Y:S01]  /*13d0*/  FMUL.FTZ R30, R30, R77 ;  /* 0x0000004d1e1e7220 */ /* 0x000fe20000410000 */
[----:B------:R-:W-:Y:S01]  /*13e0*/  FMUL.FTZ R31, R31, R82 ;  /* 0x000000521f1f7220 */ /* 0x000fe20000410000 */
[----:B------:R-:W-:Y:S02]  /*13f0*/  CS2R R32, SRZ ;  /* 0x0000000000207805 */ /* 0x000fe4000001ff00 */
[----:B------:R-:W-:Y:S01]  /*1400*/  FSEL R76, R28, RZ, P2 ;  /* 0x000000ff1c4c7208 */ /* 0x000fe20001000000 */
[----:B------:R-:W-:Y:S01]  /*1410*/  @P2 FMUL.FTZ R32, R71, R35 ;  /* 0x0000002347202220 */ /* 0x000fe20000410000 */
[----:B------:R-:W-:Y:S01]  /*1420*/  @P3 FMUL.FTZ R33, R75, R40 ;  /* 0x000000284b213220 */ /* 0x000fe20000410000 */
[----:B------:R-:W-:Y:S01]  /*1430*/  @P4 FMUL.FTZ R34, R77, R41 ;  /* 0x000000294d224220 */ /* 0x000fe20000410000 */
[----:B------:R-:W-:Y:S02]  /*1440*/  MOV R35, RZ ;  /* 0x000000ff00237202 */ /* 0x000fe40000000f00 */
[----:B------:R-:W-:-:S02]  /*1450*/  FSEL R75, R29, RZ, P3 ;  /* 0x000000ff1d4b7208 */ /* 0x000fc40001800000 */
[----:B------:R-:W-:Y:S02]  /*1460*/  FSEL R74, R30, RZ, P4 ;  /* 0x000000ff1e4a7208 */ /* 0x000fe40002000000 */
[----:B------:R-:W-:Y:S01]  /*1470*/  FSEL R71, R31, RZ, P5 ;  /* 0x000000ff1f477208 */ /* 0x000fe20002800000 */
[----:B------:R-:W-:Y:S06]  /*1480*/  @!P5 BRA `(.L_x_5377) ;  /* 0x0000000000bcd947 */ /* 0x000fec0003800000 */
[----:B------:R-:W-:-:S05]  /*1490*/  HADD2.F32 R35, -RZ, R91.H1_H1 ;  /* 0x3000005bff237230 */ /* 0x000fca0000004100 */
[----:B------:R-:W-:Y:S01]  /*14a0*/  FMUL.FTZ R35, R82, R35 ;  /* 0x0000002352237220 */ /* 0x000fe20000410000 */
[----:B------:R-:W-:Y:S06]  /*14b0*/  BRA `(.L_x_5377) ;  /* 0x0000000000b07947 */ /* 0x000fec0003800000 */
.L_x_5376:
[C-C-:B------:R-:W-:Y:S01]  /*14c0*/  FFMA.FTZ R75, R72.reuse, R75, R73.reuse ;  /* 0x0000004b484b7223 */ /* 0x140fe20000010049 */
[C-C-:B------:R-:W-:Y:S01]  /*14d0*/  FFMA.FTZ R82, R72.reuse, R82, R73.reuse ;  /* 0x0000005248527223 */ /* 0x140fe20000010049 */
[C-C-:B------:R-:W-:Y:S01]  /*14e0*/  FFMA.FTZ R35, R72.reuse, R84, R73.reuse ;  /* 0x0000005448237223 */ /* 0x140fe20000010049 */
[----:B------:R-:W-:Y:S01]  /*14f0*/  FFMA.FTZ R37, R72, R86, R73 ;  /* 0x0000005648257223 */ /* 0x000fe20000010049 */
[----:B------:R-:W-:Y:S01]  /*1500*/  LOP3.LUT P2, RZ, R71, 0xff, RZ, 0xc0, !PT ;  /* 0x000000ff47ff7812 */ /* 0x000fe2000784c0ff */
        /* <DEDUP_REMOVED lines=8> */
[----:B------:R-:W-:Y:S01]  /*1590*/  ISETP.GE.U32.AND P5, PT, R71, 0x1000000, PT ;  /* 0x010000004700780c */ /* 0x000fe20003fa6070 */
[C---:B------:R-:W-:Y:S01]  /*15a0*/  FMUL.FTZ R38, R65.reuse, R38 ;  /* 0x0000002641267220 */ /* 0x040fe20000410000 */
[----:B------:R-:W-:Y:S01]  /*15b0*/  FMUL.FTZ R39, R65, R76 ;  /* 0x0000004c41277220 */ /* 0x000fe20000410000 */
[----:B------:R-:W-:Y:S01]  /*15c0*/  MOV R80, UR20 ;  /* 0x0000001400507c02 */ /* 0x000fe20008000f00 */
[-C--:B------:R-:W-:Y:S01]  /*15d0*/  FMUL.FTZ R33, R36, R67.reuse ;  /* 0x0000004324217220 */ /* 0x080fe20000410000 */
[-C--:B------:R-:W-:Y:S01]  /*15e0*/  FMUL.FTZ R41, R37, R67.reuse ;  /* 0x0000004325297220 */ /* 0x080fe20000410000 */
[-C--:B------:R-:W-:Y:S01]  /*15f0*/  FMUL.FTZ R71, R38, R67.reuse ;  /* 0x0000004326477220 */ /* 0x080fe20000410000 */
[----:B------:R-:W-:Y:S01]  /*1600*/  FMUL.FTZ R77, R39, R67 ;  /* 0x00000043274d7220 */ /* 0x000fe20000410000 */
[----:B------:R-:W-:-:S02]  /*1610*/  HFMA2 R32, -RZ, RZ, 0, 0 ;  /* 0x00000000ff207431 */ /* 0x000fc400000001ff */
[----:B------:R-:W-:Y:S02]  /*1620*/  @P2 HADD2.F32 R34, -RZ, R14.H0_H0 ;  /* 0x2000000eff222230 */ /* 0x000fe40000004100 */
        /* <DEDUP_REMOVED lines=8> */
[----:B------:R-:W-:-:S02]  /*16b0*/  @P5 HADD2.F32 R41, -RZ, R91.H1_H1 ;  /* 0x3000005bff295230 */ /* 0x000fc40000004100 */
[----:B------:R-:W-:Y:S01]  /*16c0*/  FMUL.FTZ R30, R30, R71 ;  /* 0x000000471e1e7220 */ /* 0x000fe20000410000 */
[----:B------:R-:W-:Y:S01]  /*16d0*/  FMUL.FTZ R31, R31, R76 ;  /* 0x0000004c1f1f7220 */ /* 0x000fe20000410000 */
[----:B------:R-:W-:Y:S01]  /*16e0*/  @P2 FMUL.FTZ R32, R33, R34 ;  /* 0x0000002221202220 */ /* 0x000fe20000410000 */
[----:B------:R-:W-:Y:S02]  /*16f0*/  CS2R R34, SRZ ;  /* 0x0000000000227805 */ /* 0x000fe4000001ff00 */
[----:B------:R-:W-:Y:S01]  /*1700*/  MOV R33, RZ ;  /* 0x000000ff00217202 */ /* 0x000fe20000000f00 */
[----:B------:R-:W-:Y:S01]  /*1710*/  @P3 FMUL.FTZ R33, R40, R75 ;  /* 0x0000004b28213220 */ /* 0x000fe20000410000 */
[----:B------:R-:W-:Y:S01]  /*1720*/  @P4 FMUL.FTZ R34, R71, R74 ;  /* 0x0000004a47224220 */ /* 0x000fe20000410000 */
[----:B------:R-:W-:Y:S01]  /*1730*/  @P5 FMUL.FTZ R35, R76, R41 ;  /* 0x000000294c235220 */ /* 0x000fe20000410000 */
[----:B------:R-:W-:Y:S02]  /*1740*/  FSEL R76, R28, RZ, P2 ;  /* 0x000000ff1c4c7208 */ /* 0x000fe40001000000 */
[----:B------:R-:W-:-:S02]  /*1750*/  FSEL R75, R29, RZ, P3 ;  /* 0x000000ff1d4b7208 */ /* 0x000fc40001800000 */
[----:B------:R-:W-:Y:S02]  /*1760*/  FSEL R74, R30, RZ, P4 ;  /* 0x000000ff1e4a7208 */ /* 0x000fe40002000000 */
[----:B------:R-:W-:-:S07]  /*1770*/  FSEL R71, R31, RZ, P5 ;  /* 0x000000ff1f477208 */ /* 0x000fce0002800000 */
.L_x_5377:
[----:B------:R-:W-:Y:S05]  /*1780*/  BSYNC.RECONVERGENT B2 ;  /* 0x0000000000027941 */ /* 0x000fea0003800200 */
.L_x_5375:
[----:B------:R-:W0:Y:S08]  /*1790*/  @P1 LDC.64 R28, c[0x0][0x478] ;  /* 0x00011e00ff1c1b82 */ /* 0x000e300000000a00 */
[----:B------:R-:W1:Y:S01]  /*17a0*/  LDC.64 R40, c[0x0][0x468] ;  /* 0x00011a00ff287b82 */ /* 0x000e620000000a00 */
[----:B0-----:R-:W-:-:S04]  /*17b0*/  @P1 IMAD.WIDE.U32 R86, R68, 0x10, R28 ;  /* 0x0000001044561825 */ /* 0x001fc800078e001c */
[----:B------:R-:W-:Y:S01]  /*17c0*/  IMAD.WIDE.U32 R28, R62, 0x10, R78 ;  /* 0x000000103e1c7825 */ /* 0x000fe200078e004e */
[----:B------:R0:W-:Y:S03]  /*17d0*/  @P1 STG.E.128 desc[UR6][R86.64], R36 ;  /* 0x0000002456001986 */ /* 0x0001e6000c101d06 */
[----:B-1----:R-:W-:-:S05]  /*17e0*/  IMAD.WIDE.U32 R88, R68, 0x10, R40 ;  /* 0x0000001044587825 */ /* 0x002fca00078e0028 */
[----:B------:R0:W-:Y:S04]  /*17f0*/  STG.E.128 desc[UR6][R88.64], R32 ;  /* 0x0000002058007986 */ /* 0x0001e8000c101d06 */
[----:B------:R-:W5:Y:S01]  /*1800*/  LDG.E.128 R28, desc[UR6][R28.64] ;  /* 0x000000061c1c7981 */ /* 0x000f62000c1e1d00 */
[----:B------:R-:W-:Y:S04]  /*1810*/  BSSY.RECONVERGENT B2, `(.L_x_5378) ;  /* 0x0000059000027945 */ /* 0x000fe80003800200 */
        /* <DEDUP_REMOVED lines=9> */
[C---:B------:R-:W-:Y:S01]  /*18b0*/  LOP3.LUT P2, RZ, R66.reuse, 0xff, RZ, 0xc0, !PT ;  /* 0x000000ff42ff7812 */ /* 0x040fe2000784c0ff */
[C---:B------:R-:W-:Y:S01]  /*18c0*/  FMUL.FTZ R36, R65.reuse, R36 ;  /* 0x0000002441247220 */ /* 0x040fe20000410000 */
[C---:B------:R-:W-:Y:S01]  /*18d0*/  LOP3.LUT P3, RZ, R66.reuse, 0xff00, RZ, 0xc0, !PT ;  /* 0x0000ff0042ff7812 */ /* 0x040fe2000786c0ff */
[C---:B------:R-:W-:Y:S01]  /*18e0*/  FMUL.FTZ R37, R65.reuse, R44 ;  /* 0x0000002c41257220 */ /* 0x040fe20000410000 */
[C---:B------:R-:W-:Y:S01]  /*18f0*/  LOP3.LUT P4, RZ, R66.reuse, 0xff0000, RZ, 0xc0, !PT ;  /* 0x00ff000042ff7812 */ /* 0x040fe2000788c0ff */
[C---:B------:R-:W-:Y:S01]  /*1900*/  FMUL.FTZ R38, R65.reuse, R46 ;  /* 0x0000002e41267220 */ /* 0x040fe20000410000 */
[----:B------:R-:W-:Y:S01]  /*1910*/  FMUL.FTZ R39, R65, R70 ;  /* 0x0000004641277220 */ /* 0x000fe20000410000 */
[----:B------:R-:W-:Y:S01]  /*1920*/  ISETP.GE.U32.AND P5, PT, R66, 0x1000000, PT ;  /* 0x010000004200780c */ /* 0x000fe20003fa6070 */
[-C--:B------:R-:W-:Y:S01]  /*1930*/  FMUL.FTZ R33, R36, R67.reuse ;  /* 0x0000004324217220 */ /* 0x080fe20000410000 */
[-C--:B------:R-:W-:Y:S01]  /*1940*/  FMUL.FTZ R35, R37, R67.reuse ;  /* 0x0000004325237220 */ /* 0x080fe20000410000 */
[-C--:B------:R-:W-:Y:S01]  /*1950*/  FMUL.FTZ R43, R38, R67.reuse ;  /* 0x00000043262b7220 */ /* 0x080fe20000410000 */
[----:B------:R-:W-:Y:S01]  /*1960*/  FMUL.FTZ R67, R39, R67 ;  /* 0x0000004327437220 */ /* 0x000fe20000410000 */
[-C--:B------:R-:W-:Y:S01]  /*1970*/  FMUL.FTZ R46, R33, R80.reuse ;  /* 0x00000050212e7220 */ /* 0x080fe20000410000 */
[-C--:B------:R-:W-:Y:S01]  /*1980*/  FMUL.FTZ R47, R35, R80.reuse ;  /* 0x00000050232f7220 */ /* 0x080fe20000410000 */
[-C--:B------:R-:W-:Y:S01]  /*1990*/  FMUL.FTZ R65, R43, R80.reuse ;  /* 0x000000502b417220 */ /* 0x080fe20000410000 */
[----:B------:R-:W-:Y:S01]  /*19a0*/  FMUL.FTZ R80, R67, R80 ;  /* 0x0000005043507220 */ /* 0x000fe20000410000 */
[----:B------:R-:W-:-:S02]  /*19b0*/  HFMA2 R34, -RZ, RZ, 0, 0 ;  /* 0x00000000ff227431 */ /* 0x000fc400000001ff */
[----:B------:R-:W-:Y:S02]  /*19c0*/  @P2 HADD2.F32 R35, -RZ, R16.H0_H0 ;  /* 0x20000010ff232230 */ /* 0x000fe40000004100 */
[----:B-----5:R-:W-:Y:S01]  /*19d0*/  FMUL.FTZ R28, R28, R46 ;  /* 0x0000002e1c1c7220 */ /* 0x020fe20000410000 */
[----:B------:R-:W-:Y:S02]  /*19e0*/  @P3 HADD2.F32 R42, -RZ, R85.H0_H0 ;  /* 0x20000055ff2a3230 */ /* 0x000fe40000004100 */
[----:B------:R-:W-:Y:S01]  /*19f0*/  FMUL.FTZ R29, R29, R47 ;  /* 0x0000002f1d1d7220 */ /* 0x000fe20000410000 */
[----:B------:R-:W-:Y:S02]  /*1a00*/  @P4 HADD2.F32 R44, -RZ, R17.H0_H0 ;  /* 0x20000011ff2c4230 */ /* 0x000fe40000004100 */
[----:B------:R-:W-:Y:S01]  /*1a10*/  FMUL.FTZ R43, R30, R65 ;  /* 0x000000411e2b7220 */ /* 0x000fe20000410000 */
[----:B------:R-:W-:Y:S01]  /*1a20*/  FMUL.FTZ R45, R31, R80 ;  /* 0x000000501f2d7220 */ /* 0x000fe20000410000 */
[----:B------:R-:W-:-:S02]  /*1a30*/  CS2R R32, SRZ ;  /* 0x0000000000207805 */ /* 0x000fc4000001ff00 */
[----:B------:R-:W-:Y:S01]  /*1a40*/  FSEL R31, R28, RZ, P2 ;  /* 0x000000ff1c1f7208 */ /* 0x000fe20001000000 */
[----:B------:R-:W-:Y:S01]  /*1a50*/  @P2 FMUL.FTZ R32, R46, R35 ;  /* 0x000000232e202220 */ /* 0x000fe20000410000 */
[----:B------:R-:W-:Y:S01]  /*1a60*/  @P3 FMUL.FTZ R33, R47, R42 ;  /* 0x0000002a2f213220 */ /* 0x000fe20000410000 */
[----:B------:R-:W-:Y:S01]  /*1a70*/  @P4 FMUL.FTZ R34, R65, R44 ;  /* 0x0000002c41224220 */ /* 0x000fe20000410000 */
[----:B------:R-:W-:Y:S02]  /*1a80*/  MOV R35, RZ ;  /* 0x000000ff00237202 */ /* 0x000fe40000000f00 */
[----:B------:R-:W-:Y:S02]  /*1a90*/  FSEL R30, R29, RZ, P3 ;  /* 0x000000ff1d1e7208 */ /* 0x000fe40001800000 */
[----:B------:R-:W-:Y:S02]  /*1aa0*/  FSEL R43, R43, RZ, P4 ;  /* 0x000000ff2b2b7208 */ /* 0x000fe40002000000 */
[----:B------:R-:W-:Y:S01]  /*1ab0*/  FSEL R42, R45, RZ, P5 ;  /* 0x000000ff2d2a7208 */ /* 0x000fe20002800000 */
[----:B------:R-:W-:Y:S06]  /*1ac0*/  @!P5 BRA `(.L_x_5380) ;  /* 0x0000000000b4d947 */ /* 0x000fec0003800000 */
[----:B------:R-:W-:-:S05]  /*1ad0*/  HADD2.F32 R35, -RZ, R85.H1_H1 ;  /* 0x30000055ff237230 */ /* 0x000fca0000004100 */
[----:B------:R-:W-:Y:S01]  /*1ae0*/  FMUL.FTZ R35, R80, R35 ;  /* 0x0000002350237220 */ /* 0x000fe20000410000 */
[----:B------:R-:W-:Y:S06]  /*1af0*/  BRA `(.L_x_5380) ;  /* 0x0000000000a87947 */ /* 0x000fec0003800000 */
.L_x_5379:
        /* <DEDUP_REMOVED lines=14> */
[----:B------:R-:W-:Y:S01]  /*1be0*/  ISETP.GE.U32.AND P5, PT, R66, 0x1000000, PT ;  /* 0x010000004200780c */ /* 0x000fe20003fa6070 */
[----:B------:R-:W-:Y:S01]  /*1bf0*/  FMUL.FTZ R70, R65, R70 ;  /* 0x0000004641467220 */ /* 0x000fe20000410000 */
[C---:B0-----:R-:W-:Y:S01]  /*1c00*/  FMUL.FTZ R33, R67.reuse, R42 ;  /* 0x0000002a43217220 */ /* 0x041fe20000410000 */
[C---:B------:R-:W-:Y:S01]  /*1c10*/  FMUL.FTZ R35, R67.reuse, R44 ;  /* 0x0000002c43237220 */ /* 0x040fe20000410000 */
[----:B------:R-:W-:Y:S01]  /*1c20*/  FMUL.FTZ R43, R67, R46 ;  /* 0x0000002e432b7220 */ /* 0x000fe20000410000 */
[----:B------:R-:W-:Y:S01]  /*1c30*/  FMUL.FTZ R67, R70, R67 ;  /* 0x0000004346437220 */ /* 0x000fe20000410000 */
[-C--:B------:R-:W-:Y:S01]  /*1c40*/  FMUL.FTZ R45, R33, R80.reuse ;  /* 0x00000050212d7220 */ /* 0x080fe20000410000 */
[-C--:B------:R-:W-:Y:S01]  /*1c50*/  FMUL.FTZ R44, R35, R80.reuse ;  /* 0x00000050232c7220 */ /* 0x080fe20000410000 */
[-C--:B------:R-:W-:Y:S01]  /*1c60*/  FMUL.FTZ R47, R43, R80.reuse ;  /* 0x000000502b2f7220 */ /* 0x080fe20000410000 */
[----:B------:R-:W-:Y:S01]  /*1c70*/  FMUL.FTZ R80, R67, R80 ;  /* 0x0000005043507220 */ /* 0x000fe20000410000 */
[----:B------:R-:W-:-:S02]  /*1c80*/  @P2 HADD2.F32 R46, -RZ, R16.H0_H0 ;  /* 0x20000010ff2e2230 */ /* 0x000fc40000004100 */
[----:B-----5:R-:W-:Y:S01]  /*1c90*/  FMUL.FTZ R28, R28, R45 ;  /* 0x0000002d1c1c7220 */ /* 0x020fe20000410000 */
[----:B------:R-:W-:Y:S02]  /*1ca0*/  @P3 HADD2.F32 R65, -RZ, R85.H0_H0 ;  /* 0x20000055ff413230 */ /* 0x000fe40000004100 */
[----:B------:R-:W-:Y:S01]  /*1cb0*/  FMUL.FTZ R29, R29, R44 ;  /* 0x0000002c1d1d7220 */ /* 0x000fe20000410000 */
[----:B------:R-:W-:Y:S02]  /*1cc0*/  @P4 HADD2.F32 R66, -RZ, R17.H0_H0 ;  /* 0x20000011ff424230 */ /* 0x000fe40000004100 */
[----:B------:R-:W-:Y:S01]  /*1cd0*/  FMUL.FTZ R43, R30, R47 ;  /* 0x0000002f1e2b7220 */ /* 0x000fe20000410000 */
[----:B------:R-:W-:Y:S02]  /*1ce0*/  @P5 HADD2.F32 R67, -RZ, R85.H1_H1 ;  /* 0x30000055ff435230 */ /* 0x000fe40000004100 */
[----:B------:R-:W-:Y:S01]  /*1cf0*/  FMUL.FTZ R42, R31, R80 ;  /* 0x000000501f2a7220 */ /* 0x000fe20000410000 */
[----:B------:R-:W-:-:S02]  /*1d00*/  CS2R R32, SRZ ;  /* 0x0000000000207805 */ /* 0x000fc4000001ff00 */
[----:B------:R-:W-:Y:S01]  /*1d10*/  CS2R R34, SRZ ;  /* 0x0000000000227805 */ /* 0x000fe2000001ff00 */
[----:B------:R-:W-:Y:S01]  /*1d20*/  @P2 FMUL.FTZ R32, R46, R45 ;  /* 0x0000002d2e202220 */ /* 0x000fe20000410000 */
[----:B------:R-:W-:Y:S01]  /*1d30*/  @P3 FMUL.FTZ R33, R65, R44 ;  /* 0x0000002c41213220 */ /* 0x000fe20000410000 */
[----:B------:R-:W-:Y:S01]  /*1d40*/  @P4 FMUL.FTZ R34, R66, R47 ;  /* 0x0000002f42224220 */ /* 0x000fe20000410000 */
[----:B------:R-:W-:Y:S01]  /*1d50*/  @P5 FMUL.FTZ R35, R67, R80 ;  /* 0x0000005043235220 */ /* 0x000fe20000410000 */
[----:B------:R-:W-:Y:S02]  /*1d60*/  FSEL R31, R28, RZ, P2 ;  /* 0x000000ff1c1f7208 */ /* 0x000fe40001000000 */
[----:B------:R-:W-:Y:S02]  /*1d70*/  FSEL R30, R29, RZ, P3 ;  /* 0x000000ff1d1e7208 */ /* 0x000fe40001800000 */
[----:B------:R-:W-:Y:S02]  /*1d80*/  FSEL R43, R43, RZ, P4 ;  /* 0x000000ff2b2b7208 */ /* 0x000fe40002000000 */
[----:B------:R-:W-:-:S07]  /*1d90*/  FSEL R42, R42, RZ, P5 ;  /* 0x000000ff2a2a7208 */ /* 0x000fce0002800000 */
.L_x_5380:
[----:B------:R-:W-:Y:S05]  /*1da0*/  BSYNC.RECONVERGENT B2 ;  /* 0x0000000000027941 */ /* 0x000fea0003800200 */
.L_x_5378:
[----:B------:R-:W0:Y:S01]  /*1db0*/  @P1 LDC.64 R28, c[0x0][0x478] ;  /* 0x00011e00ff1c1b82 */ /* 0x000e220000000a00 */
[----:B------:R-:W-:-:S04]  /*1dc0*/  IMAD.WIDE.U32 R40, R62, 0x10, R40 ;  /* 0x000000103e287825 */ /* 0x000fc800078e0028 */
[----:B0-----:R-:W-:-:S05]  /*1dd0*/  @P1 IMAD.WIDE.U32 R28, R62, 0x10, R28 ;  /* 0x000000103e1c1825 */ /* 0x001fca00078e001c */
[----:B------:R1:W-:Y:S04]  /*1de0*/  @P1 STG.E.128 desc[UR6][R28.64], R36 ;  /* 0x000000241c001986 */ /* 0x0003e8000c101d06 */
[----:B------:R1:W-:Y:S01]  /*1df0*/  STG.E.128 desc[UR6][R40.64], R32 ;  /* 0x0000002028007986 */ /* 0x0003e2000c101d06 */
[----:B------:R-:W-:Y:S05]  /*1e00*/  BRA `(.L_x_5381) ;  /* 0x0000000c00307947 */ /* 0x000fea0003800000 */
.L_x_5374:
[----:B------:R-:W0:Y:S08]  /*1e10*/  LDC.64 R78, c[0x0][0x390] ;  /* 0x0000e400ff4e7b82 */ /* 0x000e300000000a00 */
[----:B------:R-:W1:Y:S01]  /*1e20*/  LDC.64 R40, c[0x0][0x478] ;  /* 0x00011e00ff287b82 */ /* 0x000e620000000a00 */
[----:B0-----:R-:W-:-:S06]  /*1e30*/  IMAD.WIDE.U32 R28, R68, 0x10, R78 ;  /* 0x00000010441c7825 */ /* 0x001fcc00078e004e */
[----:B------:R-:W5:Y:S01]  /*1e40*/  LDG.E.128 R28, desc[UR6][R28.64] ;  /* 0x000000061c1c7981 */ /* 0x000f62000c1e1d00 */
[----:B------:R-:W-:Y:S01]  /*1e50*/  BSSY.RECONVERGENT B2, `(.L_x_5382) ;  /* 0x000005e000027945 */ /* 0x000fe20003800200 */
[----:B-1----:R-:W-:-:S04]  /*1e60*/  ISETP.NE.U32.AND P1, PT, R40, RZ, PT ;  /* 0x000000ff2800720c */ /* 0x002fc80003f25070 */
[----:B------:R-:W-:-:S13]  /*1e70*/  ISETP.NE.AND.EX P1, PT, R41, RZ, PT, P1 ;  /* 0x000000ff2900720c */ /* 0x000fda0003f25310 */
[----:B------:R-:W-:Y:S05]  /*1e80*/  @P1 BRA `(.L_x_5383) ;  /* 0x0000000000bc1947 */ /* 0x000fea0003800000 */
[C-C-:B------:R-:W-:Y:S01]  /*1e90*/  FFMA.FTZ R75, R72.reuse, R75, R73.reuse ;  /* 0x0000004b484b7223 */ /* 0x140fe20000010049 */
[C-C-:B------:R-:W-:Y:S01]  /*1ea0*/  FFMA.FTZ R34, R72.reuse, R82, R73.reuse ;  /* 0x0000005248227223 */ /* 0x140fe20000010049 */
[----:B------:R-:W-:Y:S01]  /*1eb0*/  LOP3.LUT P1, RZ, R71, 0xff, RZ, 0xc0, !PT ;  /* 0x000000ff47ff7812 */ /* 0x000fe2000782c0ff */
[----:B------:R-:W-:Y:S01]  /*1ec0*/  FFMA.FTZ R35, R72, R84, R73 ;  /* 0x0000005448237223 */ /* 0x000fe20000010049 */
[----:B------:R-:W-:Y:S01]  /*1ed0*/  FADD.FTZ R32, -R75, R80 ;  /* 0x000000504b207221 */ /* 0x000fe20000010100 */
[----:B------:R-:W-:Y:S01]  /*1ee0*/  FADD.FTZ R34, -R34, R77 ;  /* 0x0000004d22227221 */ /* 0x000fe20000010100 */
[----:B------:R-:W-:Y:S01]  /*1ef0*/  MOV R77, UR20 ;  /* 0x00000014004d7c02 */ /* 0x000fe20008000f00 */
[----:B------:R-:W-:Y:S01]  /*1f00*/  FADD.FTZ R35, -R35, R74 ;  /* 0x0000004a23237221 */ /* 0x000fe20000010100 */
[----:B------:R-:W-:Y:S01]  /*1f10*/  FFMA.FTZ R32, R65, R32, R24 ;  /* 0x0000002041207223 */ /* 0x000fe20000010018 */
[----:B------:R-:W-:Y:S01]  /*1f20*/  LOP3.LUT P2, RZ, R71, 0xff00, RZ, 0xc0, !PT ;  /* 0x0000ff0047ff7812 */ /* 0x000fe2000784c0ff */
[----:B------:R-:W-:Y:S01]  /*1f30*/  FFMA.FTZ R74, R65, R34, R25 ;  /* 0x00000022414a7223 */ /* 0x000fe20000010019 */
[C---:B------:R-:W-:Y:S01]  /*1f40*/  LOP3.LUT P3, RZ, R71.reuse, 0xff0000, RZ, 0xc0, !PT ;  /* 0x00ff000047ff7812 */ /* 0x040fe2000786c0ff */
[-C--:B------:R-:W-:Y:S01]  /*1f50*/  FMUL.FTZ R80, R32, R67.reuse ;  /* 0x0000004320507220 */ /* 0x080fe20000410000 */
[----:B------:R-:W-:Y:S01]  /*1f60*/  ISETP.GE.U32.AND P4, PT, R71, 0x1000000, PT ;  /* 0x010000004700780c */ /* 0x000fe20003f86070 */
[----:B------:R-:W-:Y:S01]  /*1f70*/  FFMA.FTZ R71, R72, R86, R73 ;  /* 0x0000005648477223 */ /* 0x000fe20000010049 */
[----:B------:R-:W-:Y:S01]  /*1f80*/  FMUL.FTZ R74, R74, R67 ;  /* 0x000000434a4a7220 */ /* 0x000fe20000410000 */
[----:B------:R-:W-:Y:S01]  /*1f90*/  FMUL.FTZ R33, R80, R77 ;  /* 0x0000004d50217220 */ /* 0x000fe20000410000 */
[----:B------:R-:W-:-:S02]  /*1fa0*/  HFMA2 R32, -RZ, RZ, 0, 0 ;  /* 0x00000000ff207431 */ /* 0x000fc400000001ff */
[----:B------:R-:W-:Y:S01]  /*1fb0*/  FADD.FTZ R80, -R71, R76 ;  /* 0x0000004c47507221 */ /* 0x000fe20000010100 */
[C---:B------:R-:W-:Y:S01]  /*1fc0*/  FFMA.FTZ R76, R65.reuse, R35, R26 ;  /* 0x00000023414c7223 */ /* 0x040fe2000001001a */
[----:B------:R-:W-:Y:S01]  /*1fd0*/  FMUL.FTZ R74, R74, R77 ;  /* 0x0000004d4a4a7220 */ /* 0x000fe20000410000 */
[----:B------:R-:W-:Y:S02]  /*1fe0*/  @P1 HADD2.F32 R82, -RZ, R14.H0_H0 ;  /* 0x2000000eff521230 */ /* 0x000fe40000004100 */
[----:B------:R-:W-:Y:S01]  /*1ff0*/  FFMA.FTZ R80, R65, R80, R27 ;  /* 0x0000005041507223 */ /* 0x000fe2000001001b */
[-C--:B------:R-:W-:Y:S01]  /*2000*/  FMUL.FTZ R76, R76, R67.reuse ;  /* 0x000000434c4c7220 */ /* 0x080fe20000410000 */
[----:B------:R-:W-:Y:S02]  /*2010*/  HFMA2 R34, -RZ, RZ, 0, 0 ;  /* 0x00000000ff227431 */ /* 0x000fe400000001ff */
[----:B------:R-:W-:Y:S02]  /*2020*/  @P2 HADD2.F32 R71, -RZ, R91.H0_H0 ;  /* 0x2000005bff472230 */ /* 0x000fe40000004100 */
[----:B------:R-:W-:Y:S01]  /*2030*/  FMUL.FTZ R80, R80, R67 ;  /* 0x0000004350507220 */ /* 0x000fe20000410000 */
[----:B------:R-:W-:Y:S01]  /*2040*/  FMUL.FTZ R35, R76, R77 ;  /* 0x0000004d4c237220 */ /* 0x000fe20000410000 */
[----:B------:R-:W-:-:S02]  /*2050*/  @P3 HADD2.F32 R76, -RZ, R15.H0_H0 ;  /* 0x2000000fff4c3230 */ /* 0x000fc40000004100 */
[----:B-----5:R-:W-:Y:S01]  /*2060*/  FMUL.FTZ R28, R28, R33 ;  /* 0x000000211c1c7220 */ /* 0x020fe20000410000 */
[----:B------:R-:W-:Y:S01]  /*2070*/  FMUL.FTZ R80, R80, R77 ;  /* 0x0000004d50507220 */ /* 0x000fe20000410000 */
[----:B------:R-:W-:Y:S01]  /*2080*/  FMUL.FTZ R29, R29, R74 ;  /* 0x0000004a1d1d7220 */ /* 0x000fe20000410000 */
[----:B------:R-:W-:Y:S01]  /*2090*/  FMUL.FTZ R30, R30, R35 ;  /* 0x000000231e1e7220 */ /* 0x000fe20000410000 */
[----:B------:R-:W-:Y:S01]  /*20a0*/  @P1 FMUL.FTZ R32, R82, R33 ;  /* 0x0000002152201220 */ /* 0x000fe20000410000 */
[----:B------:R-:W-:Y:S01]  /*20b0*/  FMUL.FTZ R31, R31, R80 ;  /* 0x000000501f1f7220 */ /* 0x000fe20000410000 */
[----:B------:R-:W-:Y:S01]  /*20c0*/  MOV R33, RZ ;  /* 0x000000ff00217202 */ /* 0x000fe20000000f00 */
[----:B------:R-:W-:Y:S01]  /*20d0*/  @P2 FMUL.FTZ R33, R71, R74 ;  /* 0x0000004a47212220 */ /* 0x000fe20000410000 */
[----:B------:R-:W-:Y:S01]  /*20e0*/  @P3 FMUL.FTZ R34, R76, R35 ;  /* 0x000000234c223220 */ /* 0x000fe20000410000 */
[----:B------:R-:W-:Y:S02]  /*20f0*/  MOV R35, RZ ;  /* 0x000000ff00237202 */ /* 0x000fe40000000f00 */
[----:B------:R-:W-:-:S02]  /*2100*/  FSEL R76, R28, RZ, P1 ;  /* 0x000000ff1c4c7208 */ /* 0x000fc40000800000 */
[----:B------:R-:W-:Y:S02]  /*2110*/  FSEL R75, R29, RZ, P2 ;  /* 0x000000ff1d4b7208 */ /* 0x000fe40001000000 */
[----:B------:R-:W-:Y:S02]  /*2120*/  FSEL R74, R30, RZ, P3 ;  /* 0x000000ff1e4a7208 */ /* 0x000fe40001800000 */
[----:B------:R-:W-:Y:S01]  /*2130*/  FSEL R71, R31, RZ, P4 ;  /* 0x000000ff1f477208 */ /* 0x000fe20002000000 */
[----:B------:R-:W-:Y:S06]  /*2140*/  @!P4 BRA `(.L_x_5384) ;  /* 0x0000000000b8c947 */ /* 0x000fec0003800000 */
[----:B------:R-:W-:-:S05]  /*2150*/  HADD2.F32 R35, -RZ, R91.H1_H1 ;  /* 0x3000005bff237230 */ /* 0x000fca0000004100 */
[----:B------:R-:W-:Y:S01]  /*2160*/  FMUL.FTZ R35, R35, R80 ;  /* 0x0000005023237220 */ /* 0x000fe20000410000 */
[----:B------:R-:W-:Y:S06]  /*2170*/  BRA `(.L_x_5384) ;  /* 0x0000000000ac7947 */ /* 0x000fec0003800000 */
.L_x_5383:
[C-C-:B------:R-:W-:Y:S01]  /*2180*/  FFMA.FTZ R75, R72.reuse, R75, R73.reuse ;  /* 0x0000004b484b7223 */ /* 0x140fe20000010049 */
[C-C-:B------:R-:W-:Y:S01]  /*2190*/  FFMA.FTZ R82, R72.reuse, R82, R73.reuse ;  /* 0x0000005248527223 */ /* 0x140fe20000010049 */
[----:B------:R-:W-:Y:S01]  /*21a0*/  LOP3.LUT P1, RZ, R71, 0xff, RZ, 0xc0, !PT ;  /* 0x000000ff47ff7812 */ /* 0x000fe2000782c0ff */
[----:B------:R-:W-:Y:S01]  /*21b0*/  FFMA.FTZ R33, R72, R84, R73 ;  /* 0x0000005448217223 */ /* 0x000fe20000010049 */
[----:B------:R-:W-:Y:S01]  /*21c0*/  FADD.FTZ R75, -R75, R80 ;  /* 0x000000504b4b7221 */ /* 0x000fe20000010100 */
[----:B------:R-:W-:Y:S01]  /*21d0*/  FADD.FTZ R82, -R82, R77 ;  /* 0x0000004d52527221 */ /* 0x000fe20000010100 */
[----:B------:R-:W-:Y:S01]  /*21e0*/  LOP3.LUT P2, RZ, R71, 0xff00, RZ, 0xc0, !PT ;  /* 0x0000ff0047ff7812 */ /* 0x000fe2000784c0ff */
[----:B------:R-:W-:Y:S01]  /*21f0*/  FFMA.FTZ R35, R72, R86, R73 ;  /* 0x0000005648237223 */ /* 0x000fe20000010049 */
[C---:B------:R-:W-:Y:S01]  /*2200*/  FFMA.FTZ R36, R65.reuse, R75, R24 ;  /* 0x0000004b41247223 */ /* 0x040fe20000010018 */
[----:B------:R-:W-:Y:S01]  /*2210*/  FFMA.FTZ R37, R65, R82, R25 ;  /* 0x0000005241257223 */ /* 0x000fe20000010019 */
[----:B------:R-:W-:Y:S01]  /*2220*/  MOV R77, UR20 ;  /* 0x00000014004d7c02 */ /* 0x000fe20008000f00 */
[----:B------:R-:W-:Y:S01]  /*2230*/  FADD.FTZ R39, -R33, R74 ;  /* 0x0000004a21277221 */ /* 0x000fe20000010100 */
[-C--:B------:R-:W-:Y:S01]  /*2240*/  FMUL.FTZ R34, R36, R67.reuse ;  /* 0x0000004324227220 */ /* 0x080fe20000410000 */
[----:B------:R-:W-:Y:S01]  /*2250*/  FMUL.FTZ R38, R37, R67 ;  /* 0x0000004325267220 */ /* 0x000fe20000410000 */
[----:B------:R-:W-:Y:S01]  /*2260*/  FADD.FTZ R76, -R35, R76 ;  /* 0x0000004c234c7221 */ /* 0x000fe20000010100 */
[C---:B------:R-:W-:Y:S01]  /*2270*/  LOP3.LUT P3, RZ, R71.reuse, 0xff0000, RZ, 0xc0, !PT ;  /* 0x00ff000047ff7812 */ /* 0x040fe2000786c0ff */
[----:B------:R-:W-:Y:S01]  /*2280*/  FMUL.FTZ R35, R34, R77 ;  /* 0x0000004d22237220 */ /* 0x000fe20000410000 */
[----:B------:R-:W-:Y:S01]  /*2290*/  ISETP.GE.U32.AND P4, PT, R71, 0x1000000, PT ;  /* 0x010000004700780c */ /* 0x000fe20003f86070 */
[----:B------:R-:W-:-:S02]  /*22a0*/  @P1 HADD2.F32 R74, -RZ, R14.H0_H0 ;  /* 0x2000000eff4a1230 */ /* 0x000fc40000004100 */
[----:B------:R-:W-:Y:S01]  /*22b0*/  FMUL.FTZ R34, R38, R77 ;  /* 0x0000004d26227220 */ /* 0x000fe20000410000 */
[C---:B------:R-:W-:Y:S01]  /*22c0*/  FFMA.FTZ R38, R65.reuse, R39, R26 ;  /* 0x0000002741267223 */ /* 0x040fe2000001001a */
[----:B------:R-:W-:Y:S01]  /*22d0*/  FFMA.FTZ R39, R65, R76, R27 ;  /* 0x0000004c41277223 */ /* 0x000fe2000001001b */
[----:B------:R-:W-:Y:S01]  /*22e0*/  CS2R R32, SRZ ;  /* 0x0000000000207805 */ /* 0x000fe2000001ff00 */
[----:B------:R-:W-:Y:S02]  /*22f0*/  @P2 HADD2.F32 R71, -RZ, R91.H0_H0 ;  /* 0x2000005bff472230 */ /* 0x000fe40000004100 */
[----:B------:R-:W-:Y:S01]  /*2300*/  @P1 FMUL.FTZ R32, R74, R35 ;  /* 0x000000234a201220 */ /* 0x000fe20000410000 */
[-C--:B------:R-:W-:Y:S01]  /*2310*/  FMUL.FTZ R74, R38, R67.reuse ;  /* 0x00000043264a7220 */ /* 0x080fe20000410000 */
[----:B------:R-:W-:Y:S01]  /*2320*/  FMUL.FTZ R80, R39, R67 ;  /* 0x0000004327507220 */ /* 0x000fe20000410000 */
[----:B-----5:R-:W-:Y:S01]  /*2330*/  FMUL.FTZ R28, R28, R35 ;  /* 0x000000231c1c7220 */ /* 0x020fe20000410000 */
[----:B------:R-:W-:Y:S01]  /*2340*/  @P2 FMUL.FTZ R33, R71, R34 ;  /* 0x0000002247212220 */ /* 0x000fe20000410000 */
[-C--:B------:R-:W-:Y:S01]  /*2350*/  FMUL.FTZ R71, R74, R77.reuse ;  /* 0x0000004d4a477220 */ /* 0x080fe20000410000 */
[----:B------:R-:W-:Y:S01]  /*2360*/  FMUL.FTZ R80, R80, R77 ;  /* 0x0000004d50507220 */ /* 0x000fe20000410000 */
[----:B------:R-:W-:-:S02]  /*2370*/  @P3 HADD2.F32 R76, -RZ, R15.H0_H0 ;  /* 0x2000000fff4c3230 */ /* 0x000fc40000004100 */
[----:B------:R-:W-:Y:S01]  /*2380*/  FMUL.FTZ R29, R29, R34 ;  /* 0x000000221d1d7220 */ /* 0x000fe20000410000 */
[----:B------:R-:W-:Y:S02]  /*2390*/  @P4 HADD2.F32 R75, -RZ, R91.H1_H1 ;  /* 0x3000005bff4b4230 */ /* 0x000fe40000004100 */
[-C--:B------:R-:W-:Y:S01]  /*23a0*/  FMUL.FTZ R30, R30, R71.reuse ;  /* 0x000000471e1e7220 */ /* 0x080fe20000410000 */
[-C--:B------:R-:W-:Y:S01]  /*23b0*/  FMUL.FTZ R31, R31, R80.reuse ;  /* 0x000000501f1f7220 */ /* 0x080fe20000410000 */
[----:B------:R-:W-:Y:S02]  /*23c0*/  CS2R R34, SRZ ;  /* 0x0000000000227805 */ /* 0x000fe4000001ff00 */
[----:B------:R-:W-:Y:S01]  /*23d0*/  @P3 FMUL.FTZ R34, R76, R71 ;  /* 0x000000474c223220 */ /* 0x000fe20000410000 */
[----:B------:R-:W-:Y:S01]  /*23e0*/  @P4 FMUL.FTZ R35, R75, R80 ;  /* 0x000000504b234220 */ /* 0x000fe20000410000 */
[----:B------:R-:W-:Y:S02]  /*23f0*/  FSEL R76, R28, RZ, P1 ;  /* 0x000000ff1c4c7208 */ /* 0x000fe40000800000 */
[----:B------:R-:W-:-:S02]  /*2400*/  FSEL R75, R29, RZ, P2 ;  /* 0x000000ff1d4b7208 */ /* 0x000fc40001000000 */
[----:B------:R-:W-:Y:S02]  /*2410*/  FSEL R74, R30, RZ, P3 ;  /* 0x000000ff1e4a7208 */ /* 0x000fe40001800000 */
[----:B------:R-:W-:-:S07]  /*2420*/  FSEL R71, R31, RZ, P4 ;  /* 0x000000ff1f477208 */ /* 0x000fce0002000000 */
.L_x_5384:
[----:B------:R-:W-:Y:S05]  /*2430*/  BSYNC.RECONVERGENT B2 ;  /* 0x0000000000027941 */ /* 0x000fea0003800200 */
.L_x_5382:
[----:B------:R-:W-:Y:S01]  /*2440*/  ISETP.NE.U32.AND P1, PT, R40, RZ, PT ;  /* 0x000000ff2800720c */ /* 0x000fe20003f25070 */
[----:B------:R-:W-:-:S03]  /*2450*/  IMAD.WIDE.U32 R28, R62, 0x10, R78 ;  /* 0x000000103e1c7825 */ /* 0x000fc600078e004e */
[----:B------:R-:W-:Y:S02]  /*2460*/  ISETP.NE.AND.EX P1, PT, R41, RZ, PT, P1 ;  /* 0x000000ff2900720c */ /* 0x000fe40003f25310 */
[----:B------:R-:W0:Y:S11]  /*2470*/  LDC.64 R40, c[0x0][0x468] ;  /* 0x00011a00ff287b82 */ /* 0x000e360000000a00 */
[----:B------:R-:W1:Y:S01]  /*2480*/  @P1 LDC.64 R86, c[0x0][0x478] ;  /* 0x00011e00ff561b82 */ /* 0x000e620000000a00 */
[----:B0-----:R-:W-:-:S04]  /*2490*/  IMAD.WIDE.U32 R88, R68, 0x10, R40 ;  /* 0x0000001044587825 */ /* 0x001fc800078e0028 */
[----:B-1----:R-:W-:-:S05]  /*24a0*/  @P1 IMAD.WIDE.U32 R86, R68, 0x10, R86 ;  /* 0x0000001044561825 */ /* 0x002fca00078e0056 */
[----:B------:R0:W-:Y:S04]  /*24b0*/  @P1 STG.E.128 desc[UR6][R86.64], R36 ;  /* 0x0000002456001986 */ /* 0x0001e8000c101d06 */
        /* <DEDUP_REMOVED lines=13> */
[C---:B0-----:R-:W-:Y:S01]  /*2590*/  FFMA.FTZ R36, R65.reuse, R69, R20 ;  /* 0x0000004541247223 */ /* 0x041fe20000010014 */
[C---:B------:R-:W-:Y:S01]  /*25a0*/  LOP3.LUT P3, RZ, R66.reuse, 0xff00, RZ, 0xc0, !PT ;  /* 0x0000ff0042ff7812 */ /* 0x040fe2000786c0ff */
[C---:B------:R-:W-:Y:S01]  /*25b0*/  FFMA.FTZ R37, R65.reuse, R44, R21 ;  /* 0x0000002c41257223 */ /* 0x040fe20000010015 */
[C---:B------:R-:W-:Y:S01]  /*25c0*/  LOP3.LUT P4, RZ, R66.reuse, 0xff0000, RZ, 0xc0, !PT ;  /* 0x00ff000042ff7812 */ /* 0x040fe2000788c0ff */
[C---:B------:R-:W-:Y:S01]  /*25d0*/  FFMA.FTZ R38, R65.reuse, R45, R22 ;  /* 0x0000002d41267223 */ /* 0x040fe20000010016 */
[----:B------:R-:W-:Y:S01]  /*25e0*/  FFMA.FTZ R39, R65, R70, R23 ;  /* 0x0000004641277223 */ /* 0x000fe20000010017 */
        /* <DEDUP_REMOVED lines=30> */
.L_x_5386:
        /* <DEDUP_REMOVED lines=14> */
[----:B------:R-:W-:Y:S01]  /*28b0*/  ISETP.GE.U32.AND P5, PT, R66, 0x1000000, PT ;  /* 0x010000004200780c */ /* 0x000fe20003fa6070 */
[----:B------:R-:W-:Y:S01]  /*28c0*/  FFMA.FTZ R70, R65, R70, R23 ;  /* 0x0000004641467223 */ /* 0x000fe20000010017 */
[C---:B------:R-:W-:Y:S01]  /*28d0*/  FMUL.FTZ R32, R67.reuse, R32 ;  /* 0x0000002043207220 */ /* 0x040fe20000410000 */
        /* <DEDUP_REMOVED lines=25> */
.L_x_5387:
[----:B------:R-:W-:Y:S05]  /*2a70*/  BSYNC.RECONVERGENT B2 ;  /* 0x0000000000027941 */ /* 0x000fea0003800200 */
.L_x_5385:
[----:B------:R-:W0:Y:S01]  /*2a80*/  @P1 LDC.64 R28, c[0x0][0x478] ;  /* 0x00011e00ff1c1b82 */ /* 0x000e220000000a00 */
[----:B------:R-:W-:-:S04]  /*2a90*/  IMAD.WIDE.U32 R40, R62, 0x10, R40 ;  /* 0x000000103e287825 */ /* 0x000fc800078e0028 */
[----:B0-----:R-:W-:-:S05]  /*2aa0*/  @P1 IMAD.WIDE.U32 R28, R62, 0x10, R28 ;  /* 0x000000103e1c1825 */ /* 0x001fca00078e001c */
[----:B------:R0:W-:Y:S04]  /*2ab0*/  @P1 STG.E.128 desc[UR6][R28.64], R36 ;  /* 0x000000241c001986 */ /* 0x0001e8000c101d06 */
[----:B------:R0:W-:Y:S02]  /*2ac0*/  STG.E.128 desc[UR6][R40.64], R32 ;  /* 0x0000002028007986 */ /* 0x0001e4000c101d06 */
.L_x_5381:
        /* <DEDUP_REMOVED lines=13> */
.L_x_5370:
        /* <DEDUP_REMOVED lines=20> */
.L_x_5369:
[----:B------:R-:W-:Y:S05]  /*2ce0*/  BSYNC B1 ;  /* 0x0000000000017941 */ /* 0x000fea0003800000 */
.L_x_5368:
[----:B------:R-:W0:Y:S01]  /*2cf0*/  S2R R43, SR_TID.X ;  /* 0x00000000002b7919 */ /* 0x000e220000002100 */
[----:B------:R-:W-:Y:S01]  /*2d00*/  MOV R0, 0x400 ;  /* 0x0000040000007802 */ /* 0x000fe20000000f00 */
[----:B------:R-:W-:Y:S05]  /*2d10*/  WARPSYNC.ALL ;  /* 0x0000000000007948 */ /* 0x000fea0003800000 */
[----:B------:R-:W1:Y:S01]  /*2d20*/  S2R R3, SR_CgaCtaId ;  /* 0x0000000000037919 */ /* 0x000e620000008800 */
[----:B------:R-:W2:Y:S01]  /*2d30*/  LDCU.128 UR16, c[0x0][0x440] ;  /* 0x00008800ff1077ac */ /* 0x000ea20008000c00 */
[----:B------:R-:W3:Y:S01]  /*2d40*/  LDCU.64 UR8, c[0x0][0x460] ;  /* 0x00008c00ff0877ac */ /* 0x000ee20008000a00 */
[----:B0-----:R-:W-:-:S02]  /*2d50*/  SHF.R.U32.HI R13, RZ, 0x5, R43 ;  /* 0x00000005ff0d7819 */ /* 0x001fc4000001162b */
[----:B-1----:R-:W-:Y:S02]  /*2d60*/  LEA R0, R3, R0, 0x18 ;  /* 0x0000000003007211 */ /* 0x002fe400078ec0ff */
[----:B------:R-:W-:-:S04]  /*2d70*/  LEA R3, R13, R56, 0x6 ;  /* 0x000000380d037211 */ /* 0x000fc800078e30ff */
        /* <DEDUP_REMOVED lines=8> */
[----:B------:R-:W5:Y:S04]  /*2e00*/  LDS R12, [R0+0x200] ;  /* 0x00020000000c7984 */ /* 0x000f680000000800 */
[----:B------:R-:W2:Y:S04]  /*2e10*/  LDS R13, [R0+0x600] ;  /* 0x00060000000d7984 */ /* 0x000ea80000000800 */
[----:B------:R-:W3:Y:S04]  /*2e20*/  LDS R32, [R0+0x800] ;  /* 0x0008000000207984 */ /* 0x000ee80000000800 */
[----:B------:R-:W0:Y:S04]  /*2e30*/  LDS R15, [R0+0xa00] ;  /* 0x000a0000000f7984 */ /* 0x000e280000000800 */
[----:B------:R-:W-:Y:S04]  /*2e40*/  LDS R34, [R0+0xc00] ;  /* 0x000c000000227984 */ /* 0x000fe80000000800 */
[----:B------:R-:W0:Y:S01]  /*2e50*/  LDS R21, [R0+0xe00] ;  /* 0x000e000000157984 */ /* 0x000e220000000800 */
[----:B------:R-:W-:Y:S01]  /*2e60*/  BAR.SYNC.DEFER_BLOCKING 0x0 ;  /* 0x0000000000007b1d */ /* 0x000fe20000010000 */
[----:B-1----:R-:W-:-:S04]  /*2e70*/  FADD.FTZ R3, RZ, R3 ;  /* 0x00000003ff037221 */ /* 0x002fc80000010000 */
[----:B----4-:R-:W-:Y:S01]  /*2e80*/  FADD.FTZ R3, R3, R14 ;  /* 0x0000000e03037221 */ /* 0x010fe20000010000 */
[----:B-----5:R-:W-:-:S04]  /*2e90*/  FADD.FTZ R12, RZ, R12 ;  /* 0x0000000cff0c7221 */ /* 0x020fc80000010000 */
[----:B--2---:R-:W-:Y:S01]  /*2ea0*/  FADD.FTZ R12, R12, R13 ;  /* 0x0000000d0c0c7221 */ /* 0x004fe20000010000 */
[----:B------:R1:W-:Y:S01]  /*2eb0*/  STS.128 [R2], R8 ;  /* 0x0000000802007388 */ /* 0x0003e20000000c00 */
[----:B---3--:R-:W-:-:S03]  /*2ec0*/  FADD.FTZ R3, R3, R32 ;  /* 0x0000002003037221 */ /* 0x008fc60000010000 */
[----:B------:R-:W-:Y:S01]  /*2ed0*/  STS.128 [R2+0x200], R28 ;  /* 0x0002001c02007388 */ /* 0x000fe20000000c00 */
[----:B0-----:R-:W-:Y:S01]  /*2ee0*/  FADD.FTZ R12, R12, R15 ;  /* 0x0000000f0c0c7221 */ /* 0x001fe20000010000 */
[----:B------:R-:W-:Y:S03]  /*2ef0*/  BAR.SYNC.DEFER_BLOCKING 0x0 ;  /* 0x0000000000007b1d */ /* 0x000fe60000010000 */
[----:B------:R-:W-:Y:S01]  /*2f00*/  FADD.FTZ R21, R12, R21 ;  /* 0x000000150c157221 */ /* 0x000fe20000010000 */
[----:B-1----:R-:W-:Y:S02]  /*2f10*/  FADD.FTZ R9, R3, R34 ;  /* 0x0000002203097221 */ /* 0x002fe40000010000 */
        /* <DEDUP_REMOVED lines=54> */
.L_x_5373:
[----:B------:R-:W-:Y:S01]  /*3280*/  HFMA2 R78, -RZ, RZ, 0, 5.9604644775390625e-08 ;  /* 0x00000001ff4e7431 */ /* 0x000fe200000001ff */
[----:B------:R-:W-:Y:S01]  /*3290*/  BSSY B2, `(.L_x_5389) ;  /* 0x0000006000027945 */ /* 0x000fe20003800000 */
[----:B------:R-:W-:Y:S02]  /*32a0*/  MOV R79, 0x1f ;  /* 0x0000001f004f7802 */ /* 0x000fe40000000f00 */
[----:B------:R-:W-:-:S07]  /*32b0*/  MOV R72, 0xffffffff ;  /* 0xffffffff00487802 */ /* 0x000fce0000000f00 */
[----:B------:R-:W-:Y:S05]  /*32c0*/  WARPSYNC.COLLECTIVE R72, `(.L_x_5390) ;  /* 0x0000000048087348 */ /* 0x000fea0003c00000 */
[----:B------:R0:W1:Y:S02]  /*32d0*/  SHFL.BFLY P3, R73, R41, R78, R79 ;  /* 0x0c00004e29497389 */ /* 0x000064000006004f */
[----:B01----:R-:W-:Y:S05]  /*32e0*/  ENDCOLLECTIVE ;  /* 0x000000000000791b */ /* 0x003fea0003800000 */
.L_x_5390:
[----:B------:R-:W-:Y:S05]  /*32f0*/  BSYNC B2 ;  /* 0x0000000000027941 */ /* 0x000fea0003800000 */
.L_x_5389:
        /* <DEDUP_REMOVED lines=9> */
.L_x_5391:
[----:B------:R-:W-:Y:S01]  /*3390*/  HFMA2 R78, -RZ, RZ, 0, 1.1920928955078125e-07 ;  /* 0x00000002ff4e7431 */ /* 0x000fe200000001ff */
[----:B------:R-:W-:Y:S02]  /*33a0*/  MOV R41, R30 ;  /* 0x0000001e00297202 */ /* 0x000fe40000000f00 */
[----:B------:R-:W-:-:S07]  /*33b0*/  MOV R29, R73 ;  /* 0x00000049001d7202 */ /* 0x000fce0000000f00 */
[----:B------:R-:W-:Y:S05]  /*33c0*/  WARPSYNC.COLLECTIVE R72, `(.L_x_5392) ;  /* 0x0000000048087348 */ /* 0x000fea0003c00000 */
[----:B------:R0:W1:Y:S02]  /*33d0*/  SHFL.BFLY P3, R73, R41, R78, R79 ;  /* 0x0c00004e29497389 */ /* 0x000064000006004f */
[----:B01----:R-:W-:Y:S05]  /*33e0*/  ENDCOLLECTIVE ;  /* 0x000000000000791b */ /* 0x003fea0003800000 */
.L_x_5392:
[----:B------:R-:W-:-:S05]  /*33f0*/  FADD.FTZ R31, R29, R40 ;  /* 0x000000281d1f7221 */ /* 0x000fca0000010000 */
[----:B------:R-:W-:Y:S02]  /*3400*/  MOV R41, R31 ;  /* 0x0000001f00297202 */ /* 0x000fe40000000f00 */
[----:B------:R-:W-:-:S07]  /*3410*/  MOV R29, R73 ;  /* 0x00000049001d7202 */ /* 0x000fce0000000f00 */
[----:B------:R-:W-:Y:S05]  /*3420*/  WARPSYNC.COLLECTIVE R72, `(.L_x_5393) ;  /* 0x0000000048087348 */ /* 0x000fea0003c00000 */
[----:B------:R0:W1:Y:S02]  /*3430*/  SHFL.BFLY P3, R73, R41, R78, R79 ;  /* 0x0c00004e29497389 */ /* 0x000064000006004f */
[----:B01----:R-:W-:Y:S05]  /*3440*/  ENDCOLLECTIVE ;  /* 0x000000000000791b */ /* 0x003fea0003800000 */
.L_x_5393:
[----:B------:R-:W-:Y:S01]  /*3450*/  FADD.FTZ R32, R30, R29 ;  /* 0x0000001d1e207221 */ /* 0x000fe20000010000 */
[----:B------:R-:W-:-:S04]  /*3460*/  HFMA2 R78, -RZ, RZ, 0, 2.384185791015625e-07 ;  /* 0x00000004ff4e7431 */ /* 0x000fc800000001ff */
[----:B------:R-:W-:Y:S02]  /*3470*/  MOV R41, R32 ;  /* 0x0000002000297202 */ /* 0x000fe40000000f00 */
[----:B------:R-:W-:-:S07]  /*3480*/  MOV R28, R73 ;  /* 0x00000049001c7202 */ /* 0x000fce0000000f00 */
[----:B------:R-:W-:Y:S05]  /*3490*/  WARPSYNC.COLLECTIVE R72, `(.L_x_5394) ;  /* 0x0000000048087348 */ /* 0x000fea0003c00000 */
[----:B------:R0:W1:Y:S02]  /*34a0*/  SHFL.BFLY P3, R73, R41, R78, R79 ;  /* 0x0c00004e29497389 */ /* 0x000064000006004f */
[----:B01----:R-:W-:Y:S05]  /*34b0*/  ENDCOLLECTIVE ;  /* 0x000000000000791b */ /* 0x003fea0003800000 */
.L_x_5394:
[----:B------:R-:W-:-:S05]  /*34c0*/  FADD.FTZ R33, R31, R28 ;  /* 0x0000001c1f217221 */ /* 0x000fca0000010000 */
[----:B------:R-:W-:Y:S02]  /*34d0*/  MOV R41, R33 ;  /* 0x0000002100297202 */ /* 0x000fe40000000f00 */
[----:B------:R-:W-:-:S07]  /*34e0*/  MOV R29, R73 ;  /* 0x00000049001d7202 */ /* 0x000fce0000000f00 */
[----:B------:R-:W-:Y:S05]  /*34f0*/  WARPSYNC.COLLECTIVE R72, `(.L_x_5395) ;  /* 0x0000000048087348 */ /* 0x000fea0003c00000 */
[----:B------:R0:W1:Y:S02]  /*3500*/  SHFL.BFLY P3, R73, R41, R78, R79 ;  /* 0x0c00004e29497389 */ /* 0x000064000006004f */
[----:B01----:R-:W-:Y:S05]  /*3510*/  ENDCOLLECTIVE ;  /* 0x000000000000791b */ /* 0x003fea0003800000 */
.L_x_5395:
[----:B------:R-:W-:Y:S01]  /*3520*/  FADD.FTZ R34, R32, R29 ;  /* 0x0000001d20227221 */ /* 0x000fe20000010000 */
[----:B------:R-:W-:-:S04]  /*3530*/  HFMA2 R78, -RZ, RZ, 0, 4.76837158203125e-07 ;  /* 0x00000008ff4e7431 */ /* 0x000fc800000001ff */
[----:B------:R-:W-:Y:S02]  /*3540*/  MOV R41, R34 ;  /* 0x0000002200297202 */ /* 0x000fe40000000f00 */
[----:B------:R-:W-:-:S07]  /*3550*/  MOV R28, R73 ;  /* 0x00000049001c7202 */ /* 0x000fce0000000f00 */
[----:B------:R-:W-:Y:S05]  /*3560*/  WARPSYNC.COLLECTIVE R72, `(.L_x_5396) ;  /* 0x0000000048087348 */ /* 0x000fea0003c00000 */
[----:B------:R0:W1:Y:S02]  /*3570*/  SHFL.BFLY P3, R73, R41, R78, R79 ;  /* 0x0c00004e29497389 */ /* 0x000064000006004f */
[----:B01----:R-:W-:Y:S05]  /*3580*/  ENDCOLLECTIVE ;  /* 0x000000000000791b */ /* 0x003fea0003800000 */
.L_x_5396:
[----:B------:R-:W-:-:S05]  /*3590*/  FADD.FTZ R35, R33, R28 ;  /* 0x0000001c21237221 */ /* 0x000fca0000010000 */
[----:B------:R-:W-:Y:S02]  /*35a0*/  MOV R41, R35 ;  /* 0x0000002300297202 */ /* 0x000fe40000000f00 */
[----:B------:R-:W-:-:S07]  /*35b0*/  MOV R29, R73 ;  /* 0x00000049001d7202 */ /* 0x000fce0000000f00 */
[----:B------:R-:W-:Y:S05]  /*35c0*/  WARPSYNC.COLLECTIVE R72, `(.L_x_5397) ;  /* 0x0000000048087348 */ /* 0x000fea0003c00000 */
[----:B------:R0:W1:Y:S02]  /*35d0*/  SHFL.BFLY P3, R73, R41, R78, R79 ;  /* 0x0c00004e29497389 */ /* 0x000064000006004f */
[----:B01----:R-:W-:Y:S05]  /*35e0*/  ENDCOLLECTIVE ;  /* 0x000000000000791b */ /* 0x003fea0003800000 */
.L_x_5397:
[----:B------:R-:W-:Y:S01]  /*35f0*/  FADD.FTZ R28, R34, R29 ;  /* 0x0000001d221c7221 */ /* 0x000fe20000010000 */
[----:B------:R-:W-:-:S04]  /*3600*/  HFMA2 R78, -RZ, RZ, 0, 9.5367431640625e-07 ;  /* 0x00000010ff4e7431 */ /* 0x000fc800000001ff */
[----:B------:R-:W-:Y:S02]  /*3610*/  MOV R41, R28 ;  /* 0x0000001c00297202 */ /* 0x000fe40000000f00 */
[----:B------:R-:W-:-:S07]  /*3620*/  MOV R40, R73 ;  /* 0x0000004900287202 */ /* 0x000fce0000000f00 */
[----:B------:R-:W-:Y:S05]  /*3630*/  WARPSYNC.COLLECTIVE R72, `(.L_x_5398) ;  /* 0x0000000048087348 */ /* 0x000fea0003c00000 */
[----:B------:R0:W1:Y:S02]  /*3640*/  SHFL.BFLY P3, R73, R41, R78, R79 ;  /* 0x0c00004e29497389 */ /* 0x000064000006004f */
[----:B01----:R-:W-:Y:S05]  /*3650*/  ENDCOLLECTIVE ;  /* 0x000000000000791b */ /* 0x003fea0003800000 */
.L_x_5398:
[----:B------:R-:W-:-:S05]  /*3660*/  FADD.FTZ R29, R35, R40 ;  /* 0x00000028231d7221 */ /* 0x000fca0000010000 */
[----:B------:R-:W-:Y:S02]  /*3670*/  MOV R41, R29 ;  /* 0x0000001d00297202 */ /* 0x000fe40000000f00 */
[----:B------:R-:W-:-:S07]  /*3680*/  MOV R31, R73 ;  /* 0x00000049001f7202 */ /* 0x000fce0000000f00 */
[----:B------:R-:W-:Y:S05]  /*3690*/  WARPSYNC.COLLECTIVE R72, `(.L_x_5399) ;  /* 0x0000000048087348 */ /* 0x000fea0003c00000 */
[----:B------:R0:W1:Y:S02]  /*36a0*/  SHFL.BFLY P3, R73, R41, R78, R79 ;  /* 0x0c00004e29497389 */ /* 0x000064000006004f */
[----:B01----:R-:W-:Y:S05]  /*36b0*/  ENDCOLLECTIVE ;  /* 0x000000000000791b */ /* 0x003fea0003800000 */
.L_x_5399:
[----:B------:R-:W-:Y:S01]  /*36c0*/  MOV R30, R73 ;  /* 0x00000049001e7202 */ /* 0x000fe20000000f00 */
[----:B------:R-:W-:Y:S06]  /*36d0*/  BRA `(.L_x_5400) ;  /* 0xffffffd8008c7947 */ /* 0x000fec000383ffff */
.L_x_5401:
        /* <DEDUP_REMOVED lines=10> */
.L_x_6511:


//--------------------- .text._ZN10layer_norm22ln_bwd_finalize_kernelINS_22Kernel_traits_finalizeILj256E6__halfffffjLb1ELj1024ELj4ENS_18Kernel_traits_baseILj256ES2_ffffjLj1024EEEEELb1ELb0EEEvNS_9BwdParamsE --------------------------
	.section	.text._ZN10layer_norm22ln_bwd_finalize_kernelINS_22Kernel_traits_finalizeILj256E6__halfffffjLb1ELj1024ELj4ENS_18Kernel_traits_baseILj256ES2_ffffjLj1024EEEEELb1ELb0EEEvNS_9BwdParamsE,"ax",@progbits
	.align	128
        .global         _ZN10layer_norm22ln_bwd_finalize_kernelINS_22Kernel_traits_finalizeILj256E6__halfffffjLb1ELj1024ELj4ENS_18Kernel_traits_baseILj256ES2_ffffjLj1024EEEEELb1ELb0EEEvNS_9BwdParamsE
        .type           _ZN10layer_norm22ln_bwd_finalize_kernelINS_22Kernel_traits_finalizeILj256E6__halfffffjLb1ELj1024ELj4ENS_18Kernel_traits_baseILj256ES2_ffffjLj1024EEEEELb1ELb0EEEvNS_9BwdParamsE,@function
        .size           _ZN10layer_norm22ln_bwd_finalize_kernelINS_22Kernel_traits_finalizeILj256E6__halfffffjLb1ELj1024ELj4ENS_18Kernel_traits_baseILj256ES2_ffffjLj1024EEEEELb1ELb0EEEvNS_9BwdParamsE,(.L_x_6512 - _ZN10layer_norm22ln_bwd_finalize_kernelINS_22Kernel_traits_finalizeILj256E6__halfffffjLb1ELj1024ELj4ENS_18Kernel_traits_baseILj256ES2_ffffjLj1024EEEEELb1ELb0EEEvNS_9BwdParamsE)
        .other          _ZN10layer_norm22ln_bwd_finalize_kernelINS_22Kernel_traits_finalizeILj256E6__halfffffjLb1ELj1024ELj4ENS_18Kernel_traits_baseILj256ES2_ffffjLj1024EEEEELb1ELb0EEEvNS_9BwdParamsE,@"STO_CUDA_ENTRY STV_DEFAULT"
_ZN10layer_norm22ln_bwd_finalize_kernelINS_22Kernel_traits_finalizeILj256E6__halfffffjLb1ELj1024ELj4ENS_18Kernel_traits_baseILj256ES2_ffffjLj1024EEEEELb1ELb0EEEvNS_9BwdParamsE:
.text._ZN10layer_norm22ln_bwd_finalize_kernelINS_22Kernel_traits_finalizeILj256E6__halfffffjLb1ELj1024ELj4ENS_18Kernel_traits_baseILj256ES2_ffffjLj1024EEEEELb1ELb0EEEvNS_9BwdParamsE:
        /* <DEDUP_REMOVED lines=57> */
.L_x_5406:
        /* <DEDUP_REMOVED lines=87> */
.L_x_5405:
[----:B------:R-:W-:Y:S05]  /*0900*/  BSYNC.RECONVERGENT B1 ;  /* 0x0000000000017941 */ /* 0x000fea0003800200 */
.L_x_5404:
        /* <DEDUP_REMOVED lines=50> */
.L_x_5408:
[----:B------:R-:W-:Y:S05]  /*0c30*/  BSYNC.RECONVERGENT B1 ;  /* 0x0000000000017941 */ /* 0x000fea0003800200 */
.L_x_5407:
        /* <DEDUP_REMOVED lines=29> */
.L_x_5410:
[----:B------:R-:W-:Y:S05]  /*0e10*/  BSYNC.RECONVERGENT B1 ;  /* 0x0000000000017941 */ /* 0x000fea0003800200 */
.L_x_5409:
        /* <DEDUP_REMOVED lines=14> */
.L_x_5403:
[----:B------:R-:W-:Y:S05]  /*0f00*/  BSYNC.RECONVERGENT B0 ;  /* 0x0000000000007941 */ /* 0x000fea0003800200 */
.L_x_5402:
        /* <DEDUP_REMOVED lines=78> */
.L_x_5411:
        /* <DEDUP_REMOVED lines=9> */
.L_x_6512:


//--------------------- .text._ZN10layer_norm13ln_bwd_kernelINS_13Kernel_traitsI6__halfffffjLj256ELj1ELj4ELj1ELj16ENS_18Kernel_traits_baseILj256ES2_ffffjLj128EEEEELb1ELb1ELb1ELb0EEEvNS_9BwdParamsE --------------------------
	.section	.text._ZN10layer_norm13ln_bwd_kernelINS_13Kernel_traitsI6__halfffffjLj256ELj1ELj4ELj1ELj16ENS_18Kernel_traits_baseILj256ES2_ffffjLj128EEEEELb1ELb1ELb1ELb0EEEvNS_9BwdParamsE,"ax",@progbits
	.align	128
        .global         _ZN10layer_norm13ln_bwd_kernelINS_13Kernel_traitsI6__halfffffjLj256ELj1ELj4ELj1ELj16ENS_18Kernel_traits_baseILj256ES2_ffffjLj128EEEEELb1ELb1ELb1ELb0EEEvNS_9BwdParamsE
        .type           _ZN10layer_norm13ln_bwd_kernelINS_13Kernel_traitsI6__halfffffjLj256ELj1ELj4ELj1ELj16ENS_18Kernel_traits_baseILj256ES2_ffffjLj128EEEEELb1ELb1ELb1ELb0EEEvNS_9BwdParamsE,@function
        .size           _ZN10layer_norm13ln_bwd_kernelINS_13Kernel_traitsI6__halfffffjLj256ELj1ELj4ELj1ELj16ENS_18Kernel_traits_baseILj256ES2_ffffjLj128EEEEELb1ELb1ELb1ELb0EEEvNS_9BwdParamsE,(.L_x_6513 - _ZN10layer_norm13ln_bwd_kernelINS_13Kernel_traitsI6__halfffffjLj256ELj1ELj4ELj1ELj16ENS_18Kernel_traits_baseILj256ES2_ffffjLj128EEEEELb1ELb1ELb1ELb0EEEvNS_9BwdParamsE)
        .other          _ZN10layer_norm13ln_bwd_kernelINS_13Kernel_traitsI6__halfffffjLj256ELj1ELj4ELj1ELj16ENS_18Kernel_traits_baseILj256ES2_ffffjLj128EEEEELb1ELb1ELb1ELb0EEEvNS_9BwdParamsE,@"STO_CUDA_ENTRY STV_DEFAULT"
_ZN10layer_norm13ln_bwd_kernelINS_13Kernel_traitsI6__halfffffjLj256ELj1ELj4ELj1ELj16ENS_18Kernel_traits_baseILj256ES2_ffffjLj128EEEEELb1ELb1ELb1ELb0EEEvNS_9BwdParamsE:
.text._ZN10layer_norm13ln_bwd_kernelINS_13Kernel_traitsI6__halfffffjLj256ELj1ELj4ELj1ELj16ENS_18Kernel_traits_baseILj256ES2_ffffjLj128EEEEELb1ELb1ELb1ELb0EEEvNS_9BwdParamsE:
        /* <DEDUP_REMOVED lines=22> */
[----:B------:R-:W4:Y:S08]  /*0160*/  @P1 LDC.64 R12, c[0x0][0x3e8] ;  /* 0x0000fa00ff0c1b82 */ /* 0x000f300000000a00 */
[----:B------:R-:W3:Y:S01]  /*0170*/  @P0 LDC.64 R4, c[0x0][0x3d0] ;  /* 0x0000f400ff040b82 */ /* 0x000ee20000000a00 */
[----:B0-----:R-:W-:-:S07]  /*0180*/  @P1 IMAD.WIDE.U32 R8, R19, 0x8, R8 ;  /* 0x0000000813081825 */ /* 0x001fce00078e0008 */
[----:B------:R-:W0:Y:S01]  /*0190*/  @P0 LDC.64 R6, c[0x0][0x3e8] ;  /* 0x0000fa00ff060b82 */ /* 0x000e220000000a00 */
[----:B--2---:R-:W5:Y:S01]  /*01a0*/  @P1 LDG.E.64 R10, desc[UR6][R8.64] ;  /* 0x00000006080a1981 */ /* 0x004f62000c1e1b00 */
[----:B----4-:R-:W-:-:S05]  /*01b0*/  @P1 IMAD.WIDE.U32 R12, R19, 0x8, R12 ;  /* 0x00000008130c1825 */ /* 0x010fca00078e000c */
[----:B------:R-:W5:Y:S01]  /*01c0*/  @P1 LDG.E.64 R14, desc[UR6][R12.64] ;  /* 0x000000060c0e1981 */ /* 0x000f62000c1e1b00 */
[----:B---3--:R-:W-:Y:S01]  /*01d0*/  @P0 IMAD.WIDE.U32 R4, R17, 0x8, R4 ;  /* 0x0000000811040825 */ /* 0x008fe200078e0004 */
[----:B------:R-:W-:-:S04]  /*01e0*/  USHF.L.U32 UR4, UR5, 0x2, URZ ;  /* 0x0000000205047899 */ /* 0x000fc800080006ff */
[----:B------:R2:W5:Y:S01]  /*01f0*/  @P0 LDG.E.64 R70, desc[UR6][R4.64] ;  /* 0x0000000604460981 */ /* 0x000562000c1e1b00 */
[----:B0-----:R-:W-:-:S05]  /*0200*/  @P0 IMAD.WIDE.U32 R6, R17, 0x8, R6 ;  /* 0x0000000811060825 */ /* 0x001fca00078e0006 */
[----:B------:R0:W5:Y:S01]  /*0210*/  @P0 LDG.E.64 R68, desc[UR6][R6.64] ;  /* 0x0000000606440981 */ /* 0x000162000c1e1b00 */
        /* <DEDUP_REMOVED lines=18> */
[----:B-----5:R-:W-:Y:S02]  /*0340*/  MOV R89, R10 ;  /* 0x0000000a00597202 */ /* 0x020fe40000000f00 */
        /* <DEDUP_REMOVED lines=15> */
[----:B------:R-:W-:Y:S02]  /*0440*/  PRMT R89, R89, 0x5410, R0 ;  /* 0x0000541059597816 */ /* 0x000fe40000000000 */
[----:B------:R-:W-:-:S02]  /*0450*/  CS2R R28, SRZ ;  /* 0x00000000001c7805 */ /* 0x000fc4000001ff00 */
[----:B------:R-:W-:Y:S02]  /*0460*/  PRMT R90, R90, 0x5410, R2 ;  /* 0x000054105a5a7816 */ /* 0x000fe40000000002 */
[----:B------:R-:W-:Y:S02]  /*0470*/  CS2R R30, SRZ ;  /* 0x00000000001e7805 */ /* 0x000fe4000001ff00 */
[----:B------:R-:W-:Y:S02]  /*0480*/  PRMT R91, R91, 0x5410, R5 ;  /* 0x000054105b5b7816 */ /* 0x000fe40000000005 */
[----:B------:R-:W-:Y:S02]  /*0490*/  CS2R R32, SRZ ;  /* 0x0000000000207805 */ /* 0x000fe4000001ff00 */
[----:B------:R-:W-:Y:S02]  /*04a0*/  PRMT R92, R92, 0x5410, R6 ;  /* 0x000054105c5c7816 */ /* 0x000fe40000000006 */
[----:B------:R-:W-:-:S07]  /*04b0*/  CS2R R34, SRZ ;  /* 0x0000000000227805 */ /* 0x000fce000001ff00 */
.L_x_5489:
[----:B------:R-:W1:Y:S08]  /*04c0*/  LDC.64 R8, c[0x0][0x3f8] ;  /* 0x0000fe00ff087b82 */ /* 0x000e700000000a00 */
[----:B------:R-:W2:Y:S08]  /*04d0*/  LDC.64 R80, c[0x0][0x3f0] ;  /* 0x0000fc00ff507b82 */ /* 0x000eb00000000a00 */
[----:B0-----:R-:W3:Y:S01]  /*04e0*/  LDC.64 R56, c[0x0][0x3c8] ;  /* 0x0000f200ff387b82 */ /* 0x001ee20000000a00 */
[----:B-1----:R-:W-:-:S06]  /*04f0*/  IMAD.WIDE R8, R4, 0x4, R8 ;  /* 0x0000000404087825 */ /* 0x002fcc00078e0208 */
[----:B------:R-:W4:Y:S01]  /*0500*/  LDG.E R9, desc[UR6][R8.64] ;  /* 0x0000000608097981 */ /* 0x000f22000c1e1900 */
[----:B--2---:R-:W-:-:S06]  /*0510*/  IMAD.WIDE R80, R4, 0x4, R80 ;  /* 0x0000000404507825 */ /* 0x004fcc00078e0250 */
[----:B-----5:R-:W5:Y:S01]  /*0520*/  LDG.E R80, desc[UR6][R80.64] ;  /* 0x0000000650507981 */ /* 0x020f62000c1e1900 */
[----:B---3--:R-:W-:Y:S01]  /*0530*/  IMAD.WIDE R56, R4, 0x4, R56 ;  /* 0x0000000404387825 */ /* 0x008fe200078e0238 */
[----:B------:R-:W1:Y:S04]  /*0540*/  S2R R2, SR_TID.X ;  /* 0x0000000000027919 */ /* 0x000e680000002100 */
[----:B------:R2:W5:Y:S02]  /*0550*/  LDG.E R8, desc[UR6][R56.64] ;  /* 0x0000000638087981 */ /* 0x000564000c1e1900 */
[----:B--2---:R-:W2:Y:S01]  /*0560*/  LDC.64 R56, c[0x0][0x3c0] ;  /* 0x0000f000ff387b82 */ /* 0x004ea20000000a00 */
[----:B------:R-:W-:Y:S01]  /*0570*/  BSSY.RECONVERGENT B1, `(.L_x_5414) ;  /* 0x00000b3000017945 */ /* 0x000fe20003800200 */
[----:B-1----:R-:W-:-:S02]  /*0580*/  LOP3.LUT R88, R2, 0x1f, RZ, 0xc0, !PT ;  /* 0x0000001f02587812 */ /* 0x002fc400078ec0ff */
[----:B----4-:R-:W-:-:S13]  /*0590*/  ISETP.GE.AND P1, PT, R9, 0x1, PT ;  /* 0x000000010900780c */ /* 0x010fda0003f26270 */
[----:B--2---:R-:W-:Y:S05]  /*05a0*/  @!P1 BRA `(.L_x_5415) ;  /* 0x0000000400fc9947 */ /* 0x004fea0003800000 */
[----:B------:R-:W-:-:S06]  /*05b0*/  IMAD.WIDE R56, R4, 0x4, R56 ;  /* 0x0000000404387825 */ /* 0x000fcc00078e0238 */
[----:B------:R1:W2:Y:S01]  /*05c0*/  LDG.E R56, desc[UR6][R56.64] ;  /* 0x0000000638387981 */ /* 0x0002a2000c1e1900 */
[----:B-----5:R-:W-:Y:S01]  /*05d0*/  ISETP.GE.AND P2, PT, R80, 0x1, PT ;  /* 0x000000015000780c */ /* 0x020fe20003f46270 */
[----:B------:R-:W-:Y:S01]  /*05e0*/  HFMA2 R84, -RZ, RZ, 0, 0 ;  /* 0x00000000ff547431 */ /* 0x000fe200000001ff */
[----:B------:R-:W-:Y:S01]  /*05f0*/  MOV R2, UR20 ;  /* 0x0000001400027c02 */ /* 0x000fe20008000f00 */
[----:B------:R-:W-:Y:S01]  /*0600*/  BSSY.RECONVERGENT B2, `(.L_x_5416) ;  /* 0x0000049000027945 */ /* 0x000fe20003800200 */
[----:B------:R-:W-:Y:S02]  /*0610*/  ISETP.GE.U32.AND P4, PT, R3, 0x20, PT ;  /* 0x000000200300780c */ /* 0x000fe40003f86070 */
[----:B------:R-:W-:Y:S02]  /*0620*/  CS2R R86, SRZ ;  /* 0x0000000000567805 */ /* 0x000fe4000001ff00 */
[----:B0-----:R-:W-:Y:S02]  /*0630*/  ISETP.NE.AND P0, PT, R93, RZ, PT ;  /* 0x000000ff5d00720c */ /* 0x001fe40003f05270 */
[----:B------:R-:W-:-:S03]  /*0640*/  ISETP.GE.U32.AND P3, PT, R3, 0x40, PT ;  /* 0x000000400300780c */ /* 0x000fc60003f66070 */
[----:B------:R-:W-:-:S05]  /*0650*/  @P2 IADD3 R59, PT, PT, R80, -0x1, RZ ;  /* 0xffffffff503b2810 */ /* 0x000fca0007ffe0ff */
[----:B------:R-:W-:Y:S01]  /*0660*/  @P2 IMAD R58, R59, R2, RZ ;  /* 0x000000023b3a2224 */ /* 0x000fe200078e02ff */
[----:B------:R-:W-:-:S04]  /*0670*/  IADD3 R59, PT, PT, R9, -0x1, RZ ;  /* 0xffffffff093b7810 */ /* 0x000fc80007ffe0ff */
[----:B------:R-:W-:Y:S01]  /*0680*/  @P2 SHF.R.S32.HI R61, RZ, 0x1f, R58 ;  /* 0x0000001fff3d2819 */ /* 0x000fe2000001143a */
[----:B------:R-:W-:-:S03]  /*0690*/  IMAD R59, R59, R2, RZ ;  /* 0x000000023b3b7224 */ /* 0x000fc600078e02ff */
[----:B------:R-:W-:Y:S01]  /*06a0*/  @P2 LEA.HI R61, R61, R58, RZ, 0x2 ;  /* 0x0000003a3d3d2211 */ /* 0x000fe200078f10ff */
[----:B------:R-:W-:Y:S01]  /*06b0*/  IMAD R58, R4, R2, RZ ;  /* 0x00000002043a7224 */ /* 0x000fe200078e02ff */
[----:B------:R-:W-:Y:S02]  /*06c0*/  SHF.R.S32.HI R60, RZ, 0x1f, R59 ;  /* 0x0000001fff3c7819 */ /* 0x000fe4000001143b */
[----:B------:R-:W-:Y:S02]  /*06d0*/  @P2 LEA.HI.SX32 R84, R61, R88, 0x1e ;  /* 0x000000583d542211 */ /* 0x000fe400078ff2ff */
[----:B-1----:R-:W-:Y:S02]  /*06e0*/  SHF.R.S32.HI R57, RZ, 0x1f, R58 ;  /* 0x0000001fff397819 */ /* 0x002fe4000001143a */
[----:B------:R-:W-:Y:S02]  /*06f0*/  LEA.HI R59, R60, R59, RZ, 0x2 ;  /* 0x0000003b3c3b7211 */ /* 0x000fe400078f10ff */
[----:B------:R-:W-:-:S02]  /*0700*/  LEA.HI R57, R57, R58, RZ, 0x2 ;  /* 0x0000003a39397211 */ /* 0x000fc400078f10ff */
[-C--:B------:R-:W-:Y:S02]  /*0710*/  LEA.HI.SX32 R85, R59, R88.reuse, 0x1e ;  /* 0x000000583b557211 */ /* 0x080fe400078ff2ff */
[----:B------:R-:W-:-:S04]  /*0720*/  LEA.HI.SX32 R82, R57, R88, 0x1e ;  /* 0x0000005839527211 */ /* 0x000fc800078ff2ff */
[----:B------:R-:W-:Y:S02]  /*0730*/  MOV R83, R82 ;  /* 0x0000005200537202 */ /* 0x000fe40000000f00 */
[----:B--2---:R-:W-:Y:S01]  /*0740*/  FSEL R81, R56, RZ, !P0 ;  /* 0x000000ff38517208 */ /* 0x004fe20004000000 */
[----:B------:R-:W-:Y:S06]  /*0750*/  @!P4 BRA `(.L_x_5417) ;  /* 0x0000000000ccc947 */ /* 0x000fec0003800000 */
[----:B------:R-:W0:Y:S08]  /*0760*/  LDC.64 R10, c[0x0][0x3a8] ;  /* 0x0000ea00ff0a7b82 */ /* 0x000e300000000a00 */
[----:B------:R-:W1:Y:S01]  /*0770*/  LDC.64 R60, c[0x0][0x428] ;  /* 0x00010a00ff3c7b82 */ /* 0x000e620000000a00 */
[----:B------:R-:W-:-:S07]  /*0780*/  ISETP.NE.U32.AND P0, PT, RZ, UR10, PT ;  /* 0x0000000aff007c0c */ /* 0x000fce000bf05070 */
[----:B------:R-:W2:Y:S01]  /*0790*/  LDC.64 R74, c[0x0][0x3b0] ;  /* 0x0000ec00ff4a7b82 */ /* 0x000ea20000000a00 */
[----:B0-----:R-:W-:-:S05]  /*07a0*/  IMAD.WIDE.U32 R10, R83, 0x10, R10 ;  /* 0x00000010530a7825 */ /* 0x001fca00078e000a */
[----:B------:R0:W3:Y:S01]  /*07b0*/  LDG.E.128 R56, desc[UR6][R10.64] ;  /* 0x000000060a387981 */ /* 0x0000e2000c1e1d00 */
[----:B-1----:R-:W-:-:S06]  /*07c0*/  IMAD.WIDE.U32 R60, R85, 0x10, R60 ;  /* 0x00000010553c7825 */ /* 0x002fcc00078e003c */
[----:B------:R-:W4:Y:S01]  /*07d0*/  LDG.E.128 R60, desc[UR6][R60.64] ;  /* 0x000000063c3c7981 */ /* 0x000f22000c1e1d00 */
[----:B------:R-:W-:-:S13]  /*07e0*/  ISETP.NE.AND.EX P0, PT, RZ, UR11, PT, P0 ;  /* 0x0000000bff007c0c */ /* 0x000fda000bf05300 */
[----:B0-----:R-:W0:Y:S01]  /*07f0*/  @P0 LDC.64 R10, c[0x0][0x438] ;  /* 0x00010e00ff0a0b82 */ /* 0x001e220000000a00 */
[----:B------:R-:W-:-:S05]  /*0800*/  SHF.R.U64 R0, R70, 0x10, R71 ;  /* 0x0000001046007819 */ /* 0x000fca0000001247 */
[----:B------:R-:W-:Y:S02]  /*0810*/  HADD2.F32 R0, -RZ, R0.H0_H0 ;  /* 0x20000000ff007230 */ /* 0x000fe40000004100 */
[----:B0-----:R-:W-:-:S05]  /*0820*/  @P0 IMAD.WIDE.U32 R10, R83, 0x10, R10 ;  /* 0x00000010530a0825 */ /* 0x001fca00078e000a */
[----:B------:R2:W5:Y:S02]  /*0830*/  @P0 LDG.E.128 R36, desc[UR6][R10.64] ;  /* 0x000000060a240981 */ /* 0x000564000c1e1d00 */
[----:B--2---:R-:W-:-:S05]  /*0840*/  IMAD.WIDE.U32 R10, R84, 0x4, R74 ;  /* 0x00000004540a7825 */ /* 0x004fca00078e004a */
[----:B------:R0:W5:Y:S01]  /*0850*/  LDG.E R5, desc[UR6][R10.64] ;  /* 0x000000060a057981 */ /* 0x000162000c1e1900 */
[----:B------:R-:W-:Y:S01]  /*0860*/  SHF.R.U32.HI R64, RZ, 0x10, R71 ;  /* 0x00000010ff407819 */ /* 0x000fe20000011647 */
[----:B------:R-:W-:Y:S01]  /*0870*/  HADD2.F32 R79, -RZ, R71.H0_H0 ;  /* 0x20000047ff4f7230 */ /* 0x000fe20000004100 */
[----:B------:R-:W-:Y:S02]  /*0880*/  IADD3 R84, PT, PT, R84, 0x20, RZ ;  /* 0x0000002054547810 */ /* 0x000fe40007ffe0ff */
[----:B------:R-:W-:Y:S01]  /*0890*/  IADD3 R85, PT, PT, R85, 0x20, RZ ;  /* 0x0000002055557810 */ /* 0x000fe20007ffe0ff */
[----:B------:R-:W-:Y:S01]  /*08a0*/  HADD2.F32 R64, -RZ, R64.H0_H0 ;  /* 0x20000040ff407230 */ /* 0x000fe20000004100 */
[----:B------:R-:W-:Y:S01]  /*08b0*/  IADD3 R83, PT, PT, R83, 0x20, RZ ;  /* 0x0000002053537810 */ /* 0x000fe20007ffe0ff */
[C---:B---3--:R-:W-:Y:S01]  /*08c0*/  FADD.FTZ R7, -R81.reuse, R57 ;  /* 0x0000003951077221 */ /* 0x048fe20000010100 */
[C---:B------:R-:W-:Y:S01]  /*08d0*/  FADD.FTZ R57, -R81.reuse, R56 ;  /* 0x0000003851397221 */ /* 0x040fe20000010100 */
[C---:B------:R-:W-:Y:S01]  /*08e0*/  FADD.FTZ R75, -R81.reuse, R58 ;  /* 0x0000003a514b7221 */ /* 0x040fe20000010100 */
[----:B------:R-:W-:Y:S01]  /*08f0*/  FADD.FTZ R59, -R81, R59 ;  /* 0x0000003b513b7221 */ /* 0x000fe20000010100 */
[----:B------:R-:W-:-:S02]  /*0900*/  FMUL.FTZ R7, R8, R7 ;  /* 0x0000000708077220 */ /* 0x000fc40000410000 */
[C---:B------:R-:W-:Y:S01]  /*0910*/  FMUL.FTZ R75, R8.reuse, R75 ;  /* 0x0000004b084b7220 */ /* 0x040fe20000410000 */
[C---:B0-----:R-:W-:Y:S01]  /*0920*/  FMUL.FTZ R11, R8.reuse, R59 ;  /* 0x0000003b080b7220 */ /* 0x041fe20000410000 */
[----:B----4-:R-:W-:Y:S01]  /*0930*/  FMUL.FTZ R10, R61, R0 ;  /* 0x000000003d0a7220 */ /* 0x010fe20000410000 */
[----:B------:R-:W-:Y:S01]  /*0940*/  FMUL.FTZ R0, R8, R57 ;  /* 0x0000003908007220 */ /* 0x000fe20000410000 */
[----:B------:R-:W-:Y:S02]  /*0950*/  HADD2.F32 R57, -RZ, R70.H0_H0 ;  /* 0x20000046ff397230 */ /* 0x000fe40000004100 */
[----:B------:R-:W-:Y:S01]  /*0960*/  FMUL.FTZ R79, R62, R79 ;  /* 0x0000004f3e4f7220 */ /* 0x000fe20000410000 */
[----:B------:R-:W-:Y:S01]  /*0970*/  FMUL.FTZ R64, R63, R64 ;  /* 0x000000403f407220 */ /* 0x000fe20000410000 */
[----:B------:R-:W-:Y:S01]  /*0980*/  FADD.FTZ R25, R25, R61 ;  /* 0x0000003d19197221 */ /* 0x000fe20000010000 */
[----:B------:R-:W-:Y:S01]  /*0990*/  FFMA.FTZ R17, R61, R7, R17 ;  /* 0x000000073d117223 */ /* 0x000fe20000010011 */
[----:B------:R-:W-:Y:S01]  /*09a0*/  FMUL.FTZ R74, R60, R57 ;  /* 0x000000393c4a7220 */ /* 0x000fe20000410000 */
[----:B------:R-:W-:Y:S01]  /*09b0*/  FADD.FTZ R27, R27, R63 ;  /* 0x0000003f1b1b7221 */ /* 0x000fe20000010000 */
[----:B------:R-:W-:Y:S01]  /*09c0*/  FFMA.FTZ R19, R63, R11, R19 ;  /* 0x0000000b3f137223 */ /* 0x000fe20000010013 */
[----:B------:R-:W-:Y:S01]  /*09d0*/  FADD.FTZ R24, R24, R60 ;  /* 0x0000003c18187221 */ /* 0x000fe20000010000 */
[----:B------:R-:W-:Y:S01]  /*09e0*/  FADD.FTZ R57, RZ, R74 ;  /* 0x0000004aff397221 */ /* 0x000fe20000010000 */
[----:B------:R-:W-:Y:S01]  /*09f0*/  FFMA.FTZ R56, R0, R74, RZ ;  /* 0x0000004a00387223 */ /* 0x000fe200000100ff */
[----:B------:R-:W-:Y:S01]  /*0a00*/  FFMA.FTZ R16, R60, R0, R16 ;  /* 0x000000003c107223 */ /* 0x000fe20000010010 */
[----:B------:R-:W-:Y:S01]  /*0a10*/  FADD.FTZ R26, R26, R62 ;  /* 0x0000003e1a1a7221 */ /* 0x000fe20000010000 */
[----:B------:R-:W-:Y:S01]  /*0a20*/  FADD.FTZ R58, R57, R10 ;  /* 0x0000000a393a7221 */ /* 0x000fe20000010000 */
[----:B------:R-:W-:Y:S01]  /*0a30*/  FFMA.FTZ R56, R7, R10, R56 ;  /* 0x0000000a07387223 */ /* 0x000fe20000010038 */
[----:B------:R-:W-:-:S02]  /*0a40*/  FFMA.FTZ R18, R62, R75, R18 ;  /* 0x0000004b3e127223 */ /* 0x000fc40000010012 */
[----:B------:R-:W-:Y:S01]  /*0a50*/  FADD.FTZ R57, R58, R79 ;  /* 0x0000004f3a397221 */ /* 0x000fe20000010000 */
[----:B------:R-:W-:-:S03]  /*0a60*/  FFMA.FTZ R56, R75, R79, R56 ;  /* 0x0000004f4b387223 */ /* 0x000fc60000010038 */
[----:B------:R-:W-:Y:S01]  /*0a70*/  FADD.FTZ R86, R57, R64 ;  /* 0x0000004039567221 */ /* 0x000fe20000010000 */
[----:B------:R-:W-:-:S07]  /*0a80*/  FFMA.FTZ R87, R11, R64, R56 ;  /* 0x000000400b577223 */ /* 0x000fce0000010038 */
.L_x_5417:
[----:B------:R-:W-:Y:S05]  /*0a90*/  BSYNC.RECONVERGENT B2 ;  /* 0x0000000000027941 */ /* 0x000fea0003800200 */
.L_x_5416:
        /* <DEDUP_REMOVED lines=13> */
[----:B0-----:R-:W-:-:S04]  /*0b70*/  @P0 IMAD.WIDE.U32 R66, R83, 0x10, R66 ;  /* 0x0000001053420825 */ /* 0x001fc800078e0042 */
[--C-:B------:R-:W-:Y:S01]  /*0b80*/  HADD2.F32 R72, -RZ, R89.reuse.H1_H1 ;  /* 0x30000059ff487230 */ /* 0x100fe20000004100 */
[----:B------:R0:W5:Y:S01]  /*0b90*/  @P0 LDG.E.128 R12, desc[UR6][R66.64] ;  /* 0x00000006420c0981 */ /* 0x000162000c1e1d00 */
[C---:B---3--:R-:W-:Y:S01]  /*0ba0*/  FADD.FTZ R77, -R81.reuse, R57 ;  /* 0x00000039514d7221 */ /* 0x048fe20000010100 */
[----:B------:R-:W-:Y:S02]  /*0bb0*/  HADD2.F32 R57, -RZ, R89.H0_H0 ;  /* 0x20000059ff397230 */ /* 0x000fe40000004100 */
[----:B------:R-:W-:Y:S01]  /*0bc0*/  FADD.FTZ R65, -R81, R56 ;  /* 0x0000003851417221 */ /* 0x000fe20000010100 */
[----:B0-----:R-:W-:-:S03]  /*0bd0*/  FMUL.FTZ R66, R8, R77 ;  /* 0x0000004d08427220 */ /* 0x001fc60000410000 */
[----:B------:R-:W-:Y:S01]  /*0be0*/  FMUL.FTZ R65, R8, R65 ;  /* 0x0000004108417220 */ /* 0x000fe20000410000 */
[----:B----4-:R-:W-:Y:S01]  /*0bf0*/  FMUL.FTZ R67, R60, R57 ;  /* 0x000000393c437220 */ /* 0x010fe20000410000 */
[----:B------:R-:W-:Y:S01]  /*0c00*/  FMUL.FTZ R72, R61, R72 ;  /* 0x000000483d487220 */ /* 0x000fe20000410000 */
[----:B------:R-:W-:Y:S01]  /*0c10*/  FADD.FTZ R45, R45, R61 ;  /* 0x0000003d2d2d7221 */ /* 0x000fe20000010000 */
[----:B------:R-:W-:Y:S01]  /*0c20*/  FFMA.FTZ R41, R61, R66, R41 ;  /* 0x000000423d297223 */ /* 0x000fe20000010029 */
[--C-:B------:R-:W-:Y:S02]  /*0c30*/  HADD2.F32 R61, -RZ, R90.reuse.H0_H0 ;  /* 0x2000005aff3d7230 */ /* 0x100fe40000004100 */
[----:B------:R-:W-:Y:S01]  /*0c40*/  FADD.FTZ R73, -R81, R58 ;  /* 0x0000003a51497221 */ /* 0x000fe20000010100 */
[----:B------:R-:W-:Y:S01]  /*0c50*/  FADD.FTZ R57, R86, R67 ;  /* 0x0000004356397221 */ /* 0x000fe20000010000 */
[----:B------:R-:W-:Y:S01]  /*0c60*/  FFMA.FTZ R87, R65, R67, R87 ;  /* 0x0000004341577223 */ /* 0x000fe20000010057 */
[----:B------:R-:W-:-:S02]  /*0c70*/  HADD2.F32 R58, -RZ, R90.H1_H1 ;  /* 0x3000005aff3a7230 */ /* 0x000fc40000004100 */
[----:B------:R-:W-:Y:S01]  /*0c80*/  FADD.FTZ R59, -R81, R59 ;  /* 0x0000003b513b7221 */ /* 0x000fe20000010100 */
        /* <DEDUP_REMOVED lines=17> */
.L_x_5415:
        /* <DEDUP_REMOVED lines=20> */
[----:B------:R-:W1:Y:S02]  /*0ee0*/  LDC.64 R56, c[0x0][0x3b0] ;  /* 0x0000ec00ff387b82 */ /* 0x000e640000000a00 */
[----:B-1----:R-:W-:-:S05]  /*0ef0*/  IMAD.WIDE.U32 R56, R81, 0x4, R56 ;  /* 0x0000000451387825 */ /* 0x002fca00078e0038 */
[----:B------:R1:W5:Y:S01]  /*0f00*/  LDG.E R5, desc[UR6][R56.64] ;  /* 0x0000000638057981 */ /* 0x000362000c1e1900 */
[----:B------:R-:W-:-:S07]  /*0f10*/  IADD3 R81, PT, PT, R81, 0x20, RZ ;  /* 0x0000002051517810 */ /* 0x000fce0007ffe0ff */
.L_x_5421:
[----:B------:R-:W-:Y:S05]  /*0f20*/  BSYNC.RECONVERGENT B2 ;  /* 0x0000000000027941 */ /* 0x000fea0003800200 */
.L_x_5420:
[----:B------:R-:W-:Y:S01]  /*0f30*/  CS2R R86, SRZ ;  /* 0x0000000000567805 */ /* 0x000fe2000001ff00 */
[----:B------:R-:W-:Y:S06]  /*0f40*/  @!P3 BRA `(.L_x_5418) ;  /* 0x000000000054b947 */ /* 0x000fec0003800000 */
[----:B-1----:R-:W1:Y:S02]  /*0f50*/  LDC.64 R56, c[0x0][0x3b0] ;  /* 0x0000ec00ff387b82 */ /* 0x002e640000000a00 */
[----:B-1----:R-:W-:-:S05]  /*0f60*/  IMAD.WIDE.U32 R56, R81, 0x4, R56 ;  /* 0x0000000451387825 */ /* 0x002fca00078e0038 */
[----:B------:R2:W5:Y:S01]  /*0f70*/  LDG.E R6, desc[UR6][R56.64] ;  /* 0x0000000638067981 */ /* 0x000562000c1e1900 */
[----:B------:R-:W-:Y:S05]  /*0f80*/  BRA `(.L_x_5418) ;  /* 0x0000000000447947 */ /* 0x000fea0003800000 */
.L_x_5419:
[C---:B------:R-:W-:Y:S02]  /*0f90*/  ISETP.GE.U32.AND P4, PT, R3.reuse, 0x20, PT ;  /* 0x000000200300780c */ /* 0x040fe40003f86070 */
[----:B------:R-:W-:-:S11]  /*0fa0*/  ISETP.GE.U32.AND P3, PT, R3, 0x40, PT ;  /* 0x000000400300780c */ /* 0x000fd60003f66070 */
[----:B------:R-:W1:Y:S08]  /*0fb0*/  @P4 LDC.64 R56, c[0x0][0x3b0] ;  /* 0x0000ec00ff384b82 */ /* 0x000e700000000a00 */
[----:B------:R-:W2:Y:S08]  /*0fc0*/  @P4 LDC.64 R58, c[0x0][0x438] ;  /* 0x00010e00ff3a4b82 */ /* 0x000eb00000000a00 */
[----:B------:R-:W3:Y:S01]  /*0fd0*/  @P3 LDC.64 R60, c[0x0][0x438] ;  /* 0x00010e00ff3c3b82 */ /* 0x000ee20000000a00 */
[----:B-1----:R-:W-:-:S05]  /*0fe0*/  @P4 IMAD.WIDE.U32 R56, R81, 0x4, R56 ;  /* 0x0000000451384825 */ /* 0x002fca00078e0038 */
[----:B------:R1:W5:Y:S01]  /*0ff0*/  @P4 LDG.E R5, desc[UR6][R56.64] ;  /* 0x0000000638054981 */ /* 0x000362000c1e1900 */
[----:B------:R-:W-:Y:S01]  /*1000*/  @P4 IADD3 R81, PT, PT, R81, 0x20, RZ ;  /* 0x0000002051514810 */ /* 0x000fe20007ffe0ff */
[C---:B--2---:R-:W-:Y:S01]  /*1010*/  @P4 IMAD.WIDE.U32 R62, R83.reuse, 0x10, R58 ;  /* 0x00000010533e4825 */ /* 0x044fe200078e003a */
[----:B------:R-:W-:-:S04]  /*1020*/  @P4 IADD3 R83, PT, PT, R83, 0x20, RZ ;  /* 0x0000002053534810 */ /* 0x000fc80007ffe0ff */
[----:B------:R4:W5:Y:S01]  /*1030*/  @P4 LDG.E.128 R36, desc[UR6][R62.64] ;  /* 0x000000063e244981 */ /* 0x000962000c1e1d00 */
[----:B-1----:R-:W1:Y:S01]  /*1040*/  @P3 LDC.64 R56, c[0x0][0x3b0] ;  /* 0x0000ec00ff383b82 */ /* 0x002e620000000a00 */
[----:B---3--:R-:W-:-:S05]  /*1050*/  @P3 IMAD.WIDE.U32 R58, R83, 0x10, R60 ;  /* 0x00000010533a3825 */ /* 0x008fca00078e003c */
[----:B------:R4:W5:Y:S01]  /*1060*/  @P3 LDG.E.128 R12, desc[UR6][R58.64] ;  /* 0x000000063a0c3981 */ /* 0x000962000c1e1d00 */
[----:B-1----:R-:W-:-:S05]  /*1070*/  @P3 IMAD.WIDE.U32 R56, R81, 0x4, R56 ;  /* 0x0000000451383825 */ /* 0x002fca00078e0038 */
[----:B------:R4:W5:Y:S01]  /*1080*/  @P3 LDG.E R6, desc[UR6][R56.64] ;  /* 0x0000000638063981 */ /* 0x000962000c1e1900 */
[----:B------:R-:W-:-:S07]  /*1090*/  CS2R R86, SRZ ;  /* 0x0000000000567805 */ /* 0x000fce000001ff00 */
.L_x_5418:
[----:B------:R-:W-:Y:S05]  /*10a0*/  BSYNC.RECONVERGENT B1 ;  /* 0x0000000000017941 */ /* 0x000fea0003800200 */
.L_x_5414:
[----:B------:R-:W-:-:S03]  /*10b0*/  UMOV UR4, 0xffffffff ;  /* 0xffffffff00047882 */ /* 0x000fc60000000000 */
[----:B------:R-:W-:Y:S05]  /*10c0*/  BRA.DIV UR4, `(.L_x_5422) ;  /* 0x0000002e04bc7947 */ /* 0x000fea000b800000 */
[----:B------:R-:W3:Y:S04]  /*10d0*/  SHFL.BFLY PT, R60, R86, 0x1, 0x1f ;  /* 0x0c201f00563c7f89 */ /* 0x000ee800000e0000 */
[----:B----4-:R-:W4:Y:S01]  /*10e0*/  SHFL.BFLY PT, R62, R87, 0x1, 0x1f ;  /* 0x0c201f00573e7f89 */ /* 0x010f2200000e0000 */
[----:B---3--:R-:W-:Y:S01]  /*10f0*/  FADD.FTZ R61, R60, R86 ;  /* 0x000000563c3d7221 */ /* 0x008fe20000010000 */
[----:B----4-:R-:W-:-:S04]  /*1100*/  FADD.FTZ R62, R62, R87 ;  /* 0x000000573e3e7221 */ /* 0x010fc80000010000 */
[----:B------:R-:W3:Y:S04]  /*1110*/  SHFL.BFLY PT, R60, R61, 0x2, 0x1f ;  /* 0x0c401f003d3c7f89 */ /* 0x000ee800000e0000 */
[----:B------:R-:W4:Y:S01]  /*1120*/  SHFL.BFLY PT, R81, R62, 0x2, 0x1f ;  /* 0x0c401f003e517f89 */ /* 0x000f2200000e0000 */
        /* <DEDUP_REMOVED lines=10> */
[----:B------:R3:W4:Y:S04]  /*11d0*/  SHFL.BFLY PT, R87, R84, 0x10, 0x1f ;  /* 0x0e001f0054577f89 */ /* 0x00072800000e0000 */
[----:B------:R3:W0:Y:S02]  /*11e0*/  SHFL.BFLY PT, R60, R61, 0x10, 0x1f ;  /* 0x0e001f003d3c7f89 */ /* 0x00062400000e0000 */
.L_x_5503:
[----:B-12---:R-:W-:Y:S01]  /*11f0*/  @P2 IADD3 R57, PT, PT, R80, -0x1, RZ ;  /* 0xffffffff50392810 */ /* 0x006fe20007ffe0ff */
[----:B----4-:R-:W-:Y:S01]  /*1200*/  FADD.FTZ R62, R84, R87 ;  /* 0x00000057543e7221 */ /* 0x010fe20000010000 */
[----:B0--3--:R-:W-:Y:S01]  /*1210*/  FADD.FTZ R61, R61, R60 ;  /* 0x0000003c3d3d7221 */ /* 0x009fe20000010000 */
[----:B------:R-:W-:Y:S01]  /*1220*/  HFMA2 R60, -RZ, RZ, 0, 0 ;  /* 0x00000000ff3c7431 */ /* 0x000fe200000001ff */
[----:B------:R-:W-:Y:S01]  /*1230*/  ISETP.NE.AND P0, PT, R93, RZ, PT ;  /* 0x000000ff5d00720c */ /* 0x000fe20003f05270 */
[----:B------:R-:W-:Y:S02]  /*1240*/  @P2 IMAD R57, R57, R2, RZ ;  /* 0x0000000239392224 */ /* 0x000fe400078e02ff */
[----:B------:R-:W-:Y:S01]  /*1250*/  FMUL.FTZ R62, R62, UR9 ;  /* 0x000000093e3e7c20 */ /* 0x000fe20008410000 */
[----:B------:R-:W-:Y:S01]  /*1260*/  BSSY.RECONVERGENT B1, `(.L_x_5423) ;  /* 0x0000130000017945 */ /* 0x000fe20003800200 */
[----:B------:R-:W-:Y:S01]  /*1270*/  FMUL.FTZ R61, R61, UR9 ;  /* 0x000000093d3d7c20 */ /* 0x000fe20008410000 */
[----:B------:R-:W-:-:S02]  /*1280*/  @P2 SHF.R.S32.HI R56, RZ, 0x1f, R57 ;  /* 0x0000001fff382819 */ /* 0x000fc40000011439 */
[----:B------:R-:W-:Y:S02]  /*1290*/  FSEL R62, R62, RZ, !P0 ;  /* 0x000000ff3e3e7208 */ /* 0x000fe40004000000 */
[----:B------:R-:W-:-:S04]  /*12a0*/  @P2 LEA.HI R57, R56, R57, RZ, 0x2 ;  /* 0x0000003938392211 */ /* 0x000fc800078f10ff */
[----:B------:R-:W-:Y:S01]  /*12b0*/  @P2 LEA.HI.SX32 R60, R57, R88, 0x1e ;  /* 0x00000058393c2211 */ /* 0x000fe200078ff2ff */
[----:B------:R-:W-:Y:S06]  /*12c0*/  @!P4 BRA `(.L_x_5424) ;  /* 0x0000001000a4c947 */ /* 0x000fec0003800000 */
[----:B------:R-:W-:Y:S04]  /*12d0*/  BSSY.RECONVERGENT B2, `(.L_x_5425) ;  /* 0x0000005000027945 */ /* 0x000fe80003800200 */
[----:B------:R-:W-:Y:S05]  /*12e0*/  @!P2 BRA `(.L_x_5426) ;  /* 0x00000000000ca947 */ /* 0x000fea0003800000 */
[----:B------:R-:W0:Y:S02]  /*12f0*/  LDC.64 R48, c[0x0][0x390] ;  /* 0x0000e400ff307b82 */ /* 0x000e240000000a00 */
[----:B0-----:R-:W-:-:S06]  /*1300*/  IMAD.WIDE.U32 R48, R60, 0x10, R48 ;  /* 0x000000103c307825 */ /* 0x001fcc00078e0030 */
[----:B------:R-:W5:Y:S02]  /*1310*/  LDG.E.128 R48, desc[UR6][R48.64] ;  /* 0x0000000630307981 */ /* 0x000f64000c1e1d00 */
.L_x_5426:
[----:B------:R-:W-:Y:S05]  /*1320*/  BSYNC.RECONVERGENT B2 ;  /* 0x0000000000027941 */ /* 0x000fea0003800200 */
.L_x_5425:
[----:B------:R-:W-:Y:S01]  /*1330*/  UISETP.NE.U32.AND UP0, UPT, UR10, URZ, UPT ;  /* 0x000000ff0a00728c */ /* 0x000fe2000bf05070 */
[----:B------:R-:W-:Y:S03]  /*1340*/  BSSY.RECONVERGENT B2, `(.L_x_5427) ;  /* 0x0000117000027945 */ /* 0x000fe60003800200 */
[----:B------:R-:W-:-:S09]  /*1350*/  UISETP.NE.AND.EX UP0, UPT, UR11, URZ, UPT, UP0 ;  /* 0x000000ff0b00728c */ /* 0x000fd2000bf05300 */
[----:B------:R-:W-:Y:S05]  /*1360*/  BRA.U UP0, `(.L_x_5428) ;  /* 0x0000000900387547 */ /* 0x000fea000b800000 */
[----:B------:R-:W-:Y:S02]  /*1370*/  MOV R58, UR22 ;  /* 0x00000016003a7c02 */ /* 0x000fe40008000f00 */
[----:B------:R-:W-:Y:S02]  /*1380*/  MOV R57, UR23 ;  /* 0x0000001700397c02 */ /* 0x000fe40008000f00 */
[----:B------:R-:W-:Y:S02]  /*1390*/  ISETP.NE.U32.AND P0, PT, R58, RZ, PT ;  /* 0x000000ff3a00720c */ /* 0x000fe40003f05070 */
[--C-:B------:R-:W-:Y:S02]  /*13a0*/  SHF.R.U64 R56, R68, 0x10, R69.reuse ;  /* 0x0000001044387819 */ /* 0x100fe40000001245 */
[----:B------:R-:W-:Y:S02]  /*13b0*/  ISETP.NE.AND.EX P0, PT, R57, RZ, PT, P0 ;  /* 0x000000ff3900720c */ /* 0x000fe40003f05300 */
[----:B------:R-:W-:-:S04]  /*13c0*/  SHF.R.U32.HI R59, RZ, 0x10, R69 ;  /* 0x00000010ff3b7819 */ /* 0x000fc80000011645 */
[----:B------:R-:W-:-:S07]  /*13d0*/  PRMT R56, R59, 0x5410, R56 ;  /* 0x000054103b387816 */ /* 0x000fce0000000038 */
[----:B------:R-:W-:Y:S05]  /*13e0*/  @P0 BRA `(.L_x_5429) ;  /* 0x0000000400100947 */ /* 0x000fea0003800000 */
[----:B------:R-:W-:Y:S04]  /*13f0*/  BSSY.RECONVERGENT B3, `(.L_x_5430) ;  /* 0x0000010000037945 */ /* 0x000fe80003800200 */
[----:B------:R-:W-:Y:S05]  /*1400*/  @!P2 BRA `(.L_x_5431) ;  /* 0x000000000038a947 */ /* 0x000fea0003800000 */
[----:B------:R-:W-:Y:S01]  /*1410*/  FFMA.FTZ R59, R0, R61, R62 ;  /* 0x0000003d003b7223 */ /* 0x000fe2000001003e */
[----:B------:R-:W-:Y:S02]  /*1420*/  ISETP.GT.AND P0, PT, R9, RZ, PT ;  /* 0x000000ff0900720c */ /* 0x000fe40003f04270 */
[----:B-----5:R-:W-:Y:S01]  /*1430*/  LOP3.LUT P4, RZ, R5, 0xff, RZ, 0xc0, !PT ;  /* 0x000000ff05ff7812 */ /* 0x020fe2000788c0ff */
[----:B------:R-:W-:Y:S01]  /*1440*/  FADD.FTZ R59, R74, -R59 ;  /* 0x8000003b4a3b7221 */ /* 0x000fe20000010000 */
[----:B------:R-:W-:-:S03]  /*1450*/  MOV R52, RZ ;  /* 0x000000ff00347202 */ /* 0x000fc60000000f00 */
[----:B------:R-:W-:-:S05]  /*1460*/  FMUL.FTZ R59, R8, R59 ;  /* 0x0000003b083b7220 */ /* 0x000fca0000410000 */
[----:B------:R-:W-:-:S05]  /*1470*/  FSEL R59, R59, RZ, P0 ;  /* 0x000000ff3b3b7208 */ /* 0x000fca0000000000 */
[----:B------:R-:W-:-:S04]  /*1480*/  FMUL.FTZ R59, R59, UR13 ;  /* 0x0000000d3b3b7c20 */ /* 0x000fc80008410000 */
[----:B------:R-:W-:Y:S01]  /*1490*/  FMUL.FTZ R63, R59, UR12 ;  /* 0x0000000c3b3f7c20 */ /* 0x000fe20008410000 */
[----:B------:R-:W-:-:S05]  /*14a0*/  @P4 HADD2.F32 R59, -RZ, R68.H0_H0 ;  /* 0x20000044ff3b4230 */ /* 0x000fca0000004100 */
[----:B------:R-:W-:Y:S01]  /*14b0*/  @P4 FMUL.FTZ R52, R63, R59 ;  /* 0x0000003b3f344220 */ /* 0x000fe20000410000 */
[----:B------:R-:W-:-:S05]  /*14c0*/  FMUL.FTZ R59, R48, R63 ;  /* 0x0000003f303b7220 */ /* 0x000fca0000410000 */
[----:B------:R-:W-:-:S05]  /*14d0*/  FSEL R59, R59, RZ, P4 ;  /* 0x000000ff3b3b7208 */ /* 0x000fca0002000000 */
[----:B------:R-:W-:-:S07]  /*14e0*/  FADD.FTZ R28, R28, R59 ;  /* 0x0000003b1c1c7221 */ /* 0x000fce0000010000 */
.L_x_5431:
[----:B------:R-:W-:Y:S05]  /*14f0*/  BSYNC.RECONVERGENT B3 ;  /* 0x0000000000037941 */ /* 0x000fea0003800200 */
.L_x_5430:
[----:B------:R-:W-:Y:S04]  /*1500*/  BSSY.RECONVERGENT B3, `(.L_x_5432) ;  /* 0x0000010000037945 */ /* 0x000fe80003800200 */
[----:B------:R-:W-:Y:S05]  /*1510*/  @!P2 BRA `(.L_x_5433) ;  /* 0x000000000038a947 */ /* 0x000fea0003800000 */
[----:B------:R-:W-:Y:S01]  /*1520*/  FFMA.FTZ R53, R7, R61, R62 ;  /* 0x0000003d07357223 */ /* 0x000fe2000001003e */
[----:B------:R-:W-:Y:S02]  /*1530*/  ISETP.GT.AND P4, PT, R9, RZ, PT ;  /* 0x000000ff0900720c */ /* 0x000fe40003f84270 */
[----:B-----5:R-:W-:Y:S01]  /*1540*/  LOP3.LUT P0, RZ, R5, 0xff00, RZ, 0xc0, !PT ;  /* 0x0000ff0005ff7812 */ /* 0x020fe2000780c0ff */
[----:B------:R-:W-:-:S04]  /*1550*/  FADD.FTZ R53, R10, -R53 ;  /* 0x800000350a357221 */ /* 0x000fc80000010000 */
[----:B------:R-:W-:-:S05]  /*1560*/  FMUL.FTZ R53, R8, R53 ;  /* 0x0000003508357220 */ /* 0x000fca0000410000 */
[----:B------:R-:W-:-:S03]  /*1570*/  FSEL R53, R53, RZ, P4 ;  /* 0x000000ff35357208 */ /* 0x000fc60002000000 */
[----:B------:R-:W-:Y:S02]  /*1580*/  @P0 HADD2.F32 R59, -RZ, R56.H1_H1 ;  /* 0x30000038ff3b0230 */ /* 0x000fe40000004100 */
[----:B------:R-:W-:-:S04]  /*1590*/  FMUL.FTZ R53, R53, UR13 ;  /* 0x0000000d35357c20 */ /* 0x000fc80008410000 */
[----:B------:R-:W-:Y:S01]  /*15a0*/  FMUL.FTZ R80, R53, UR12 ;  /* 0x0000000c35507c20 */ /* 0x000fe20008410000 */
[----:B------:R-:W-:-:S03]  /*15b0*/  HFMA2 R53, -RZ, RZ, 0, 0 ;  /* 0x00000000ff357431 */ /* 0x000fc600000001ff */
[----:B------:R-:W-:Y:S01]  /*15c0*/  @P0 FMUL.FTZ R53, R80, R59 ;  /* 0x0000003b50350220 */ /* 0x000fe20000410000 */
[----:B------:R-:W-:-:S05]  /*15d0*/  FMUL.FTZ R59, R49, R80 ;  /* 0x00000050313b7220 */ /* 0x000fca0000410000 */
[----:B------:R-:W-:-:S05]  /*15e0*/  FSEL R80, R59, RZ, P0 ;  /* 0x000000ff3b507208 */ /* 0x000fca0000000000 */
[----:B------:R-:W-:-:S07]  /*15f0*/  FADD.FTZ R29, R29, R80 ;  /* 0x000000501d1d7221 */ /* 0x000fce0000010000 */
.L_x_5433:
[----:B------:R-:W-:Y:S05]  /*1600*/  BSYNC.RECONVERGENT B3 ;  /* 0x0000000000037941 */ /* 0x000fea0003800200 */
.L_x_5432:
        /* <DEDUP_REMOVED lines=16> */
.L_x_5435:
[----:B------:R-:W-:Y:S05]  /*1710*/  BSYNC.RECONVERGENT B3 ;  /* 0x0000000000037941 */ /* 0x000fea0003800200 */
.L_x_5434:
        /* <DEDUP_REMOVED lines=8> */
[----:B------:R-:W-:-:S04]  /*17a0*/  FMUL.FTZ R84, R55, UR12 ;  /* 0x0000000c37547c20 */ /* 0x000fc80008410000 */
[----:B------:R-:W-:-:S05]  /*17b0*/  FMUL.FTZ R55, R51, R84 ;  /* 0x0000005433377220 */ /* 0x000fca0000410000 */
[----:B------:R-:W-:Y:S01]  /*17c0*/  FSEL R80, R55, RZ, P0 ;  /* 0x000000ff37507208 */ /* 0x000fe20000000000 */
[----:B------:R-:W-:-:S04]  /*17d0*/  HFMA2 R55, -RZ, RZ, 0, 0 ;  /* 0x00000000ff377431 */ /* 0x000fc800000001ff */
[----:B------:R-:W-:Y:S01]  /*17e0*/  FADD.FTZ R31, R31, R80 ;  /* 0x000000501f1f7221 */ /* 0x000fe20000010000 */
[----:B------:R-:W-:Y:S06]  /*17f0*/  @!P0 BRA `(.L_x_5436) ;  /* 0x0000000c002c8947 */ /* 0x000fec0003800000 */
[----:B------:R-:W-:-:S05]  /*1800*/  HADD2.F32 R55, -RZ, R56.H0_H0 ;  /* 0x20000038ff377230 */ /* 0x000fca0000004100 */
[----:B------:R-:W-:Y:S01]  /*1810*/  FMUL.FTZ R55, R84, R55 ;  /* 0x0000003754377220 */ /* 0x000fe20000410000 */
[----:B------:R-:W-:Y:S06]  /*1820*/  BRA `(.L_x_5436) ;  /* 0x0000000c00207947 */ /* 0x000fec0003800000 */
.L_x_5429:
[-CC-:B------:R-:W-:Y:S01]  /*1830*/  FFMA.FTZ R23, R7, R61.reuse, R62.reuse ;  /* 0x0000003d07177223 */ /* 0x180fe2000001003e */
[-CC-:B------:R-:W-:Y:S01]  /*1840*/  FFMA.FTZ R21, R0, R61.reuse, R62.reuse ;  /* 0x0000003d00157223 */ /* 0x180fe2000001003e */
[-CC-:B------:R-:W-:Y:S01]  /*1850*/  FFMA.FTZ R20, R75, R61.reuse, R62.reuse ;  /* 0x0000003d4b147223 */ /* 0x180fe2000001003e */
[----:B------:R-:W-:Y:S01]  /*1860*/  FFMA.FTZ R81, R11, R61, R62 ;  /* 0x0000003d0b517223 */ /* 0x000fe2000001003e */
[----:B------:R-:W-:Y:S01]  /*1870*/  FADD.FTZ R23, R10, -R23 ;  /* 0x800000170a177221 */ /* 0x000fe20000010000 */
[----:B------:R-:W-:Y:S01]  /*1880*/  FADD.FTZ R21, R74, -R21 ;  /* 0x800000154a157221 */ /* 0x000fe20000010000 */
[----:B------:R-:W-:Y:S01]  /*1890*/  FADD.FTZ R63, R79, -R20 ;  /* 0x800000144f3f7221 */ /* 0x000fe20000010000 */
[----:B------:R-:W-:Y:S01]  /*18a0*/  ISETP.GT.AND P0, PT, R9, RZ, PT ;  /* 0x000000ff0900720c */ /* 0x000fe20003f04270 */
[C---:B------:R-:W-:Y:S01]  /*18b0*/  FMUL.FTZ R59, R8.reuse, R23 ;  /* 0x00000017083b7220 */ /* 0x040fe20000410000 */
[----:B------:R-:W-:Y:S01]  /*18c0*/  FMUL.FTZ R20, R8, R21 ;  /* 0x0000001508147220 */ /* 0x000fe20000410000 */
[----:B------:R-:W-:Y:S01]  /*18d0*/  FADD.FTZ R81, R64, -R81 ;  /* 0x8000005140517221 */ /* 0x000fe20000010000 */
[----:B------:R-:W-:Y:S01]  /*18e0*/  BSSY.RECONVERGENT B3, `(.L_x_5437) ;  /* 0x000000f000037945 */ /* 0x000fe20003800200 */
[C---:B------:R-:W-:Y:S01]  /*18f0*/  FMUL.FTZ R22, R8.reuse, R63 ;  /* 0x0000003f08167220 */ /* 0x040fe20000410000 */
[----:B------:R-:W-:Y:S01]  /*1900*/  FSEL R21, R59, RZ, P0 ;  /* 0x000000ff3b157208 */ /* 0x000fe20000000000 */
[----:B------:R-:W-:Y:S01]  /*1910*/  FMUL.FTZ R23, R8, R81 ;  /* 0x0000005108177220 */ /* 0x000fe20000410000 */
[----:B------:R-:W-:Y:S01]  /*1920*/  FSEL R20, R20, RZ, P0 ;  /* 0x000000ff14147208 */ /* 0x000fe20000000000 */
[----:B------:R-:W-:Y:S06]  /*1930*/  @!P2 BRA `(.L_x_5438) ;  /* 0x000000000024a947 */ /* 0x000fec0003800000 */
[----:B-----5:R-:W-:Y:S01]  /*1940*/  LOP3.LUT P4, RZ, R5, 0xff, RZ, 0xc0, !PT ;  /* 0x000000ff05ff7812 */ /* 0x020fe2000788c0ff */
[----:B------:R-:W-:-:S04]  /*1950*/  FMUL.FTZ R52, R20, UR13 ;  /* 0x0000000d14347c20 */ /* 0x000fc80008410000 */
[----:B------:R-:W-:Y:S01]  /*1960*/  FMUL.FTZ R59, R52, UR12 ;  /* 0x0000000c343b7c20 */ /* 0x000fe20008410000 */
[----:B------:R-:W-:-:S07]  /*1970*/  MOV R52, RZ ;  /* 0x000000ff00347202 */ /* 0x000fce0000000f00 */
[----:B------:R-:W-:-:S05]  /*1980*/  @P4 HADD2.F32 R80, -RZ, R68.H0_H0 ;  /* 0x20000044ff504230 */ /* 0x000fca0000004100 */
[-C--:B------:R-:W-:Y:S01]  /*1990*/  @P4 FMUL.FTZ R52, R80, R59.reuse ;  /* 0x0000003b50344220 */ /* 0x080fe20000410000 */
[----:B------:R-:W-:-:S05]  /*19a0*/  FMUL.FTZ R59, R48, R59 ;  /* 0x0000003b303b7220 */ /* 0x000fca0000410000 */
[----:B------:R-:W-:-:S05]  /*19b0*/  FSEL R59, R59, RZ, P4 ;  /* 0x000000ff3b3b7208 */ /* 0x000fca0002000000 */
[----:B------:R-:W-:-:S07]  /*19c0*/  FADD.FTZ R28, R28, R59 ;  /* 0x0000003b1c1c7221 */ /* 0x000fce0000010000 */
.L_x_5438:
[----:B------:R-:W-:Y:S05]  /*19d0*/  BSYNC.RECONVERGENT B3 ;  /* 0x0000000000037941 */ /* 0x000fea0003800200 */
.L_x_5437:
[----:B------:R-:W-:Y:S04]  /*19e0*/  BSSY.RECONVERGENT B3, `(.L_x_5439) ;  /* 0x000000b000037945 */ /* 0x000fe80003800200 */
[----:B------:R-:W-:Y:S05]  /*19f0*/  @!P2 BRA `(.L_x_5440) ;  /* 0x000000000024a947 */ /* 0x000fea0003800000 */
[----:B-----5:R-:W-:Y:S01]  /*1a00*/  LOP3.LUT P4, RZ, R5, 0xff00, RZ, 0xc0, !PT ;  /* 0x0000ff0005ff7812 */ /* 0x020fe2000788c0ff */
[----:B------:R-:W-:-:S04]  /*1a10*/  FMUL.FTZ R53, R21, UR13 ;  /* 0x0000000d15357c20 */ /* 0x000fc80008410000 */
[----:B------:R-:W-:Y:S01]  /*1a20*/  FMUL.FTZ R80, R53, UR12 ;  /* 0x0000000c35507c20 */ /* 0x000fe20008410000 */
[----:B------:R-:W-:-:S07]  /*1a30*/  HFMA2 R53, -RZ, RZ, 0, 0 ;  /* 0x00000000ff357431 */ /* 0x000fce00000001ff */
[----:B------:R-:W-:-:S05]  /*1a40*/  @P4 HADD2.F32 R59, -RZ, R56.H1_H1 ;  /* 0x30000038ff3b4230 */ /* 0x000fca0000004100 */
[-C--:B------:R-:W-:Y:S01]  /*1a50*/  @P4 FMUL.FTZ R53, R59, R80.reuse ;  /* 0x000000503b354220 */ /* 0x080fe20000410000 */
[----:B------:R-:W-:-:S05]  /*1a60*/  FMUL.FTZ R59, R49, R80 ;  /* 0x00000050313b7220 */ /* 0x000fca0000410000 */
[----:B------:R-:W-:-:S05]  /*1a70*/  FSEL R80, R59, RZ, P4 ;  /* 0x000000ff3b507208 */ /* 0x000fca0002000000 */
[----:B------:R-:W-:-:S07]  /*1a80*/  FADD.FTZ R29, R29, R80 ;  /* 0x000000501d1d7221 */ /* 0x000fce0000010000 */
.L_x_5440:
[----:B------:R-:W-:Y:S05]  /*1a90*/  BSYNC.RECONVERGENT B3 ;  /* 0x0000000000037941 */ /* 0x000fea0003800200 */
.L_x_5439:
[----:B------:R-:W-:Y:S01]  /*1aa0*/  BSSY.RECONVERGENT B3, `(.L_x_5441) ;  /* 0x000000d000037945 */ /* 0x000fe20003800200 */
[----:B------:R-:W-:Y:S02]  /*1ab0*/  FSEL R23, R23, RZ, P0 ;  /* 0x000000ff17177208 */ /* 0x000fe40000000000 */
[----:B------:R-:W-:Y:S01]  /*1ac0*/  FSEL R63, R22, RZ, P0 ;  /* 0x000000ff163f7208 */ /* 0x000fe20000000000 */
[----:B------:R-:W-:Y:S06]  /*1ad0*/  @!P2 BRA `(.L_x_5442) ;  /* 0x000000000024a947 */ /* 0x000fec0003800000 */
[----:B-----5:R-:W-:Y:S01]  /*1ae0*/  LOP3.LUT P0, RZ, R5, 0xff0000, RZ, 0xc0, !PT ;  /* 0x00ff000005ff7812 */ /* 0x020fe2000780c0ff */
[----:B------:R-:W-:Y:S01]  /*1af0*/  FMUL.FTZ R22, R63, UR13 ;  /* 0x0000000d3f167c20 */ /* 0x000fe20008410000 */
[----:B------:R-:W-:-:S03]  /*1b00*/  MOV R54, RZ ;  /* 0x000000ff00367202 */ /* 0x000fc60000000f00 */
[----:B------:R-:W-:-:S08]  /*1b10*/  FMUL.FTZ R59, R22, UR12 ;  /* 0x0000000c163b7c20 */ /* 0x000fd00008410000 */
[----:B------:R-:W-:-:S05]  /*1b20*/  @P0 HADD2.F32 R22, -RZ, R69.H0_H0 ;  /* 0x20000045ff160230 */ /* 0x000fca0000004100 */
[-C--:B------:R-:W-:Y:S01]  /*1b30*/  @P0 FMUL.FTZ R54, R22, R59.reuse ;  /* 0x0000003b16360220 */ /* 0x080fe20000410000 */
[----:B------:R-:W-:-:S05]  /*1b40*/  FMUL.FTZ R22, R50, R59 ;  /* 0x0000003b32167220 */ /* 0x000fca0000410000 */
[----:B------:R-:W-:-:S05]  /*1b50*/  FSEL R59, R22, RZ, P0 ;  /* 0x000000ff163b7208 */ /* 0x000fca0000000000 */
[----:B------:R-:W-:-:S07]  /*1b60*/  FADD.FTZ R30, R30, R59 ;  /* 0x0000003b1e1e7221 */ /* 0x000fce0000010000 */
.L_x_5442:
[----:B------:R-:W-:Y:S05]  /*1b70*/  BSYNC.RECONVERGENT B3 ;  /* 0x0000000000037941 */ /* 0x000fea0003800200 */
.L_x_5441:
[----:B------:R-:W-:Y:S01]  /*1b80*/  MOV R22, R63 ;  /* 0x0000003f00167202 */ /* 0x000fe20000000f00 */
[----:B------:R-:W-:Y:S06]  /*1b90*/  @!P2 BRA `(.L_x_5436) ;  /* 0x000000080044a947 */ /* 0x000fec0003800000 */
[----:B------:R-:W-:Y:S01]  /*1ba0*/  FMUL.FTZ R55, R23, UR13 ;  /* 0x0000000d17377c20 */ /* 0x000fe20008410000 */
[----:B-----5:R-:W-:-:S03]  /*1bb0*/  ISETP.GE.U32.AND P0, PT, R5, 0x1000000, PT ;  /* 0x010000000500780c */ /* 0x020fc60003f06070 */
        /* <DEDUP_REMOVED lines=9> */
.L_x_5428:
        /* <DEDUP_REMOVED lines=10> */
[----:B------:R-:W-:Y:S01]  /*1cf0*/  @P1 FFMA.FTZ R59, R0, R61, R62 ;  /* 0x0000003d003b1223 */ /* 0x000fe2000001003e */
[----:B-----5:R-:W-:Y:S02]  /*1d00*/  LOP3.LUT P0, RZ, R5, 0xff, RZ, 0xc0, !PT ;  /* 0x000000ff05ff7812 */ /* 0x020fe4000780c0ff */
[----:B------:R-:W-:Y:S01]  /*1d10*/  MOV R52, R36 ;  /* 0x0000002400347202 */ /* 0x000fe20000000f00 */
[----:B------:R-:W-:-:S04]  /*1d20*/  @P1 FADD.FTZ R59, R74, -R59 ;  /* 0x8000003b4a3b1221 */ /* 0x000fc80000010000 */
[----:B------:R-:W-:-:S04]  /*1d30*/  @P1 FFMA.FTZ R52, R8, R59, R36 ;  /* 0x0000003b08341223 */ /* 0x000fc80000010024 */
[----:B------:R-:W-:Y:S02]  /*1d40*/  FMUL.FTZ R52, R52, UR13 ;  /* 0x0000000d34347c20 */ /* 0x000fe40008410000 */
[----:B------:R-:W-:Y:S02]  /*1d50*/  @P0 HADD2.F32 R80, -RZ, R68.H0_H0 ;  /* 0x20000044ff500230 */ /* 0x000fe40000004100 */
[----:B------:R-:W-:Y:S01]  /*1d60*/  FMUL.FTZ R59, R52, UR12 ;  /* 0x0000000c343b7c20 */ /* 0x000fe20008410000 */
[----:B------:R-:W-:-:S03]  /*1d70*/  HFMA2 R52, -RZ, RZ, 0, 0 ;  /* 0x00000000ff347431 */ /* 0x000fc600000001ff */
[-C--:B------:R-:W-:Y:S01]  /*1d80*/  @P0 FMUL.FTZ R52, R80, R59.reuse ;  /* 0x0000003b50340220 */ /* 0x080fe20000410000 */
[----:B------:R-:W-:-:S05]  /*1d90*/  FMUL.FTZ R59, R48, R59 ;  /* 0x0000003b303b7220 */ /* 0x000fca0000410000 */
[----:B------:R-:W-:-:S05]  /*1da0*/  FSEL R59, R59, RZ, P0 ;  /* 0x000000ff3b3b7208 */ /* 0x000fca0000000000 */
[----:B------:R-:W-:-:S07]  /*1db0*/  FADD.FTZ R28, R28, R59 ;  /* 0x0000003b1c1c7221 */ /* 0x000fce0000010000 */
.L_x_5445:
[----:B------:R-:W-:Y:S05]  /*1dc0*/  BSYNC.RECONVERGENT B3 ;  /* 0x0000000000037941 */ /* 0x000fea0003800200 */
.L_x_5444:
[----:B------:R-:W-:Y:S04]  /*1dd0*/  BSSY.RECONVERGENT B3, `(.L_x_5446) ;  /* 0x000000f000037945 */ /* 0x000fe80003800200 */
[----:B------:R-:W-:Y:S05]  /*1de0*/  @!P2 BRA `(.L_x_5447) ;  /* 0x000000000034a947 */ /* 0x000fea0003800000 */
[----:B------:R-:W-:Y:S01]  /*1df0*/  @P1 FFMA.FTZ R53, R7, R61, R62 ;  /* 0x0000003d07351223 */ /* 0x000fe2000001003e */
[----:B-----5:R-:W-:-:S03]  /*1e00*/  LOP3.LUT P0, RZ, R5, 0xff00, RZ, 0xc0, !PT ;  /* 0x0000ff0005ff7812 */ /* 0x020fc6000780c0ff */
[----:B------:R-:W-:Y:S01]  /*1e10*/  @P1 FADD.FTZ R59, R10, -R53 ;  /* 0x800000350a3b1221 */ /* 0x000fe20000010000 */
[----:B------:R-:W-:-:S03]  /*1e20*/  MOV R53, R37 ;  /* 0x0000002500357202 */ /* 0x000fc60000000f00 */
[----:B------:R-:W-:-:S04]  /*1e30*/  @P1 FFMA.FTZ R53, R8, R59, R37 ;  /* 0x0000003b08351223 */ /* 0x000fc80000010025 */
[----:B------:R-:W-:Y:S02]  /*1e40*/  FMUL.FTZ R53, R53, UR13 ;  /* 0x0000000d35357c20 */ /* 0x000fe40008410000 */
[----:B------:R-:W-:Y:S02]  /*1e50*/  @P0 HADD2.F32 R59, -RZ, R56.H1_H1 ;  /* 0x30000038ff3b0230 */ /* 0x000fe40000004100 */
[----:B------:R-:W-:Y:S01]  /*1e60*/  FMUL.FTZ R80, R53, UR12 ;  /* 0x0000000c35507c20 */ /* 0x000fe20008410000 */
[----:B------:R-:W-:-:S03]  /*1e70*/  HFMA2 R53, -RZ, RZ, 0, 0 ;  /* 0x00000000ff357431 */ /* 0x000fc600000001ff */
[-C--:B------:R-:W-:Y:S01]  /*1e80*/  @P0 FMUL.FTZ R53, R59, R80.reuse ;  /* 0x000000503b350220 */ /* 0x080fe20000410000 */
[----:B------:R-:W-:-:S05]  /*1e90*/  FMUL.FTZ R59, R49, R80 ;  /* 0x00000050313b7220 */ /* 0x000fca0000410000 */
[----:B------:R-:W-:-:S05]  /*1ea0*/  FSEL R80, R59, RZ, P0 ;  /* 0x000000ff3b507208 */ /* 0x000fca0000000000 */
[----:B------:R-:W-:-:S07]  /*1eb0*/  FADD.FTZ R29, R29, R80 ;  /* 0x000000501d1d7221 */ /* 0x000fce0000010000 */
.L_x_5447:
[----:B------:R-:W-:Y:S05]  /*1ec0*/  BSYNC.RECONVERGENT B3 ;  /* 0x0000000000037941 */ /* 0x000fea0003800200 */
.L_x_5446:
        /* <DEDUP_REMOVED lines=15> */
.L_x_5449:
[----:B------:R-:W-:Y:S05]  /*1fc0*/  BSYNC.RECONVERGENT B3 ;  /* 0x0000000000037941 */ /* 0x000fea0003800200 */
.L_x_5448:
[----:B------:R-:W-:Y:S05]  /*1fd0*/  @!P2 BRA `(.L_x_5436) ;  /* 0x000000040034a947 */ /* 0x000fea0003800000 */
[----:B------:R-:W-:Y:S01]  /*1fe0*/  @P1 FFMA.FTZ R55, R11, R61, R62 ;  /* 0x0000003d0b371223 */ /* 0x000fe2000001003e */
[----:B-----5:R-:W-:-:S03]  /*1ff0*/  ISETP.GE.U32.AND P0, PT, R5, 0x1000000, PT ;  /* 0x010000000500780c */ /* 0x020fc60003f06070 */
[----:B------:R-:W-:Y:S01]  /*2000*/  @P1 FADD.FTZ R59, R64, -R55 ;  /* 0x80000037403b1221 */ /* 0x000fe20000010000 */
[----:B------:R-:W-:-:S03]  /*2010*/  MOV R55, R39 ;  /* 0x0000002700377202 */ /* 0x000fc60000000f00 */
[----:B------:R-:W-:-:S04]  /*2020*/  @P1 FFMA.FTZ R55, R8, R59, R39 ;  /* 0x0000003b08371223 */ /* 0x000fc80000010027 */
        /* <DEDUP_REMOVED lines=10> */
.L_x_5443:
[-CC-:B------:R-:W-:Y:S01]  /*20d0*/  @P1 FFMA.FTZ R20, R75, R61.reuse, R62.reuse ;  /* 0x0000003d4b141223 */ /* 0x180fe2000001003e */
[-CC-:B------:R-:W-:Y:S01]  /*20e0*/  @P1 FFMA.FTZ R23, R7, R61.reuse, R62.reuse ;  /* 0x0000003d07171223 */ /* 0x180fe2000001003e */
[----:B------:R-:W-:Y:S01]  /*20f0*/  @P1 FFMA.FTZ R63, R11, R61, R62 ;  /* 0x0000003d0b3f1223 */ /* 0x000fe2000001003e */
[----:B-----5:R-:W-:Y:S01]  /*2100*/  MOV R22, R38 ;  /* 0x0000002600167202 */ /* 0x020fe20000000f00 */
[----:B------:R-:W-:Y:S01]  /*2110*/  @P1 FADD.FTZ R59, R79, -R20 ;  /* 0x800000144f3b1221 */ /* 0x000fe20000010000 */
[----:B------:R-:W-:Y:S01]  /*2120*/  @P1 FADD.FTZ R23, R10, -R23 ;  /* 0x800000170a171221 */ /* 0x000fe20000010000 */
[----:B------:R-:W-:Y:S01]  /*2130*/  @P1 FADD.FTZ R20, R64, -R63 ;  /* 0x8000003f40141221 */ /* 0x000fe20000010000 */
[----:B------:R-:W-:Y:S01]  /*2140*/  MOV R21, R37 ;  /* 0x0000002500157202 */ /* 0x000fe20000000f00 */
[----:B------:R-:W-:Y:S01]  /*2150*/  @P1 FFMA.FTZ R22, R8, R59, R38 ;  /* 0x0000003b08161223 */ /* 0x000fe20000010026 */
[----:B------:R-:W-:Y:S01]  /*2160*/  @P1 FFMA.FTZ R59, R0, R61, R62 ;  /* 0x0000003d003b1223 */ /* 0x000fe2000001003e */
[----:B------:R-:W-:Y:S01]  /*2170*/  @P1 FFMA.FTZ R21, R8, R23, R37 ;  /* 0x0000001708151223 */ /* 0x000fe20000010025 */
[----:B------:R-:W-:Y:S01]  /*2180*/  MOV R23, R39 ;  /* 0x0000002700177202 */ /* 0x000fe20000000f00 */
[----:B------:R-:W-:Y:S01]  /*2190*/  BSSY.RECONVERGENT B3, `(.L_x_5450) ;  /* 0x000000f000037945 */ /* 0x000fe20003800200 */
[----:B------:R-:W-:Y:S01]  /*21a0*/  @P1 FADD.FTZ R59, R74, -R59 ;  /* 0x8000003b4a3b1221 */ /* 0x000fe20000010000 */
[----:B------:R-:W-:Y:S01]  /*21b0*/  @P1 FFMA.FTZ R23, R8, R20, R39 ;  /* 0x0000001408171223 */ /* 0x000fe20000010027 */
[----:B------:R-:W-:-:S02]  /*21c0*/  MOV R20, R36 ;  /* 0x0000002400147202 */ /* 0x000fc40000000f00 */
[----:B------:R-:W-:Y:S01]  /*21d0*/  @P1 FFMA.FTZ R20, R8, R59, R36 ;  /* 0x0000003b08141223 */ /* 0x000fe20000010024 */
[----:B------:R-:W-:Y:S06]  /*21e0*/  @!P2 BRA `(.L_x_5451) ;  /* 0x000000000024a947 */ /* 0x000fec0003800000 */
[----:B------:R-:W-:Y:S01]  /*21f0*/  LOP3.LUT P0, RZ, R5, 0xff, RZ, 0xc0, !PT ;  /* 0x000000ff05ff7812 */ /* 0x000fe2000780c0ff */
[----:B------:R-:W-:-:S04]  /*2200*/  FMUL.FTZ R52, R20, UR13 ;  /* 0x0000000d14347c20 */ /* 0x000fc80008410000 */
[----:B------:R-:W-:Y:S01]  /*2210*/  FMUL.FTZ R59, R52, UR12 ;  /* 0x0000000c343b7c20 */ /* 0x000fe20008410000 */
[----:B------:R-:W-:-:S07]  /*2220*/  HFMA2 R52, -RZ, RZ, 0, 0 ;  /* 0x00000000ff347431 */ /* 0x000fce00000001ff */
[----:B------:R-:W-:-:S05]  /*2230*/  @P0 HADD2.F32 R80, -RZ, R68.H0_H0 ;  /* 0x20000044ff500230 */ /* 0x000fca0000004100 */
[-C--:B------:R-:W-:Y:S01]  /*2240*/  @P0 FMUL.FTZ R52, R80, R59.reuse ;  /* 0x0000003b50340220 */ /* 0x080fe20000410000 */
[----:B------:R-:W-:-:S05]  /*2250*/  FMUL.FTZ R59, R48, R59 ;  /* 0x0000003b303b7220 */ /* 0x000fca0000410000 */
[----:B------:R-:W-:-:S05]  /*2260*/  FSEL R59, R59, RZ, P0 ;  /* 0x000000ff3b3b7208 */ /* 0x000fca0000000000 */
[----:B------:R-:W-:-:S07]  /*2270*/  FADD.FTZ R28, R28, R59 ;  /* 0x0000003b1c1c7221 */ /* 0x000fce0000010000 */
.L_x_5451:
[----:B------:R-:W-:Y:S05]  /*2280*/  BSYNC.RECONVERGENT B3 ;  /* 0x0000000000037941 */ /* 0x000fea0003800200 */
.L_x_5450:
[----:B------:R-:W-:Y:S04]  /*2290*/  BSSY.RECONVERGENT B3, `(.L_x_5452) ;  /* 0x000000b000037945 */ /* 0x000fe80003800200 */
[----:B------:R-:W-:Y:S05]  /*22a0*/  @!P2 BRA `(.L_x_5453) ;  /* 0x000000000024a947 */ /* 0x000fea0003800000 */
[----:B------:R-:W-:Y:S01]  /*22b0*/  LOP3.LUT P0, RZ, R5, 0xff00, RZ, 0xc0, !PT ;  /* 0x0000ff0005ff7812 */ /* 0x000fe2000780c0ff */
[----:B------:R-:W-:-:S04]  /*22c0*/  FMUL.FTZ R53, R21, UR13 ;  /* 0x0000000d15357c20 */ /* 0x000fc80008410000 */
[----:B------:R-:W-:Y:S01]  /*22d0*/  FMUL.FTZ R80, R53, UR12 ;  /* 0x0000000c35507c20 */ /* 0x000fe20008410000 */
[----:B------:R-:W-:-:S07]  /*22e0*/  MOV R53, RZ ;  /* 0x000000ff00357202 */ /* 0x000fce0000000f00 */
[----:B------:R-:W-:-:S05]  /*22f0*/  @P0 HADD2.F32 R59, -RZ, R56.H1_H1 ;  /* 0x30000038ff3b0230 */ /* 0x000fca0000004100 */
[-C--:B------:R-:W-:Y:S01]  /*2300*/  @P0 FMUL.FTZ R53, R59, R80.reuse ;  /* 0x000000503b350220 */ /* 0x080fe20000410000 */
[----:B------:R-:W-:-:S05]  /*2310*/  FMUL.FTZ R59, R49, R80 ;  /* 0x00000050313b7220 */ /* 0x000fca0000410000 */
[----:B------:R-:W-:-:S05]  /*2320*/  FSEL R80, R59, RZ, P0 ;  /* 0x000000ff3b507208 */ /* 0x000fca0000000000 */
[----:B------:R-:W-:-:S07]  /*2330*/  FADD.FTZ R29, R29, R80 ;  /* 0x000000501d1d7221 */ /* 0x000fce0000010000 */
.L_x_5453:
[----:B------:R-:W-:Y:S05]  /*2340*/  BSYNC.RECONVERGENT B3 ;  /* 0x0000000000037941 */ /* 0x000fea0003800200 */
.L_x_5452:
[----:B------:R-:W-:Y:S04]  /*2350*/  BSSY.RECONVERGENT B3, `(.L_x_5454) ;  /* 0x000000b000037945 */ /* 0x000fe80003800200 */
[----:B------:R-:W-:Y:S05]  /*2360*/  @!P2 BRA `(.L_x_5455) ;  /* 0x000000000024a947 */ /* 0x000fea0003800000 */
        /* <DEDUP_REMOVED lines=9> */
.L_x_5455:
[----:B------:R-:W-:Y:S05]  /*2400*/  BSYNC.RECONVERGENT B3 ;  /* 0x0000000000037941 */ /* 0x000fea0003800200 */
.L_x_5454:
[----:B------:R-:W-:Y:S05]  /*2410*/  @!P2 BRA `(.L_x_5436) ;  /* 0x000000000024a947 */ /* 0x000fea0003800000 */
[----:B------:R-:W-:Y:S01]  /*2420*/  ISETP.GE.U32.AND P0, PT, R5, 0x1000000, PT ;  /* 0x010000000500780c */ /* 0x000fe20003f06070 */
[----:B------:R-:W-:-:S04]  /*2430*/  FMUL.FTZ R55, R23, UR13 ;  /* 0x0000000d17377c20 */ /* 0x000fc80008410000 */
[----:B------:R-:W-:Y:S01]  /*2440*/  FMUL.FTZ R80, R55, UR12 ;  /* 0x0000000c37507c20 */ /* 0x000fe20008410000 */
[----:B------:R-:W-:-:S07]  /*2450*/  MOV R55, RZ ;  /* 0x000000ff00377202 */ /* 0x000fce0000000f00 */
[----:B------:R-:W-:Y:S02]  /*2460*/  @P0 HADD2.F32 R59, -RZ, R56.H0_H0 ;  /* 0x20000038ff3b0230 */ /* 0x000fe40000004100 */
[----:B------:R-:W-:-:S03]  /*2470*/  FMUL.FTZ R56, R51, R80 ;  /* 0x0000005033387220 */ /* 0x000fc60000410000 */
[----:B------:R-:W-:Y:S02]  /*2480*/  @P0 FMUL.FTZ R55, R59, R80 ;  /* 0x000000503b370220 */ /* 0x000fe40000410000 */
[----:B------:R-:W-:-:S05]  /*2490*/  FSEL R56, R56, RZ, P0 ;  /* 0x000000ff38387208 */ /* 0x000fca0000000000 */
[----:B------:R-:W-:-:S07]  /*24a0*/  FADD.FTZ R31, R31, R56 ;  /* 0x000000381f1f7221 */ /* 0x000fce0000010000 */
.L_x_5436:
[----:B------:R-:W-:Y:S05]  /*24b0*/  BSYNC.RECONVERGENT B2 ;  /* 0x0000000000027941 */ /* 0x000fea0003800200 */
.L_x_5427:
[----:B------:R-:W-:-:S04]  /*24c0*/  ISETP.NE.U32.AND P0, PT, R58, RZ, PT ;  /* 0x000000ff3a00720c */ /* 0x000fc80003f05070 */
[----:B------:R-:W-:Y:S02]  /*24d0*/  ISETP.NE.AND.EX P0, PT, R57, RZ, PT, P0 ;  /* 0x000000ff3900720c */ /* 0x000fe40003f05300 */
[----:B------:R-:W0:Y:S11]  /*24e0*/  @P2 LDC.64 R56, c[0x0][0x468] ;  /* 0x00011a00ff382b82 */ /* 0x000e360000000a00 */
[----:B------:R-:W1:Y:S01]  /*24f0*/  @P0 LDC.64 R58, c[0x0][0x478] ;  /* 0x00011e00ff3a0b82 */ /* 0x000e620000000a00 */
[C---:B0-----:R-:W-:Y:S01]  /*2500*/  @P2 IMAD.WIDE.U32 R56, R60.reuse, 0x10, R56 ;  /* 0x000000103c382825 */ /* 0x041fe200078e0038 */
[----:B------:R-:W-:-:S03]  /*2510*/  IADD3 R60, PT, PT, R60, 0x20, RZ ;  /* 0x000000203c3c7810 */ /* 0x000fc60007ffe0ff */
[C---:B-1----:R-:W-:Y:S01]  /*2520*/  @P0 IMAD.WIDE.U32 R58, R82.reuse, 0x10, R58 ;  /* 0x00000010523a0825 */ /* 0x042fe200078e003a */
[----:B------:R-:W-:-:S04]  /*2530*/  IADD3 R82, PT, PT, R82, 0x20, RZ ;  /* 0x0000002052527810 */ /* 0x000fc80007ffe0ff */
[----:B------:R0:W-:Y:S04]  /*2540*/  @P0 STG.E.128 desc[UR6][R58.64], R20 ;  /* 0x000000143a000986 */ /* 0x0001e8000c101d06 */
[----:B------:R0:W-:Y:S02]  /*2550*/  @P2 STG.E.128 desc[UR6][R56.64], R52 ;  /* 0x0000003438002986 */ /* 0x0001e4000c101d06 */
.L_x_5424:
[----:B------:R-:W-:Y:S05]  /*2560*/  BSYNC.RECONVERGENT B1 ;  /* 0x0000000000017941 */ /* 0x000fea0003800200 */
.L_x_5423:
[----:B------:R-:W-:Y:S04]  /*2570*/  BSSY.RECONVERGENT B1, `(.L_x_5456) ;  /* 0x000012e000017945 */ /* 0x000fe80003800200 */
[----:B------:R-:W-:Y:S05]  /*2580*/  @!P3 BRA `(.L_x_5457) ;  /* 0x0000001000b0b947 */ /* 0x000fea0003800000 */
[----:B------:R-:W-:Y:S04]  /*2590*/  BSSY.RECONVERGENT B2, `(.L_x_5458) ;  /* 0x0000005000027945 */ /* 0x000fe80003800200 */
[----:B------:R-:W-:Y:S05]  /*25a0*/  @!P2 BRA `(.L_x_5459) ;  /* 0x00000000000ca947 */ /* 0x000fea0003800000 */
[----:B-----5:R-:W1:Y:S02]  /*25b0*/  LDC.64 R48, c[0x0][0x390] ;  /* 0x0000e400ff307b82 */ /* 0x020e640000000a00 */
[----:B-1----:R-:W-:-:S06]  /*25c0*/  IMAD.WIDE.U32 R48, R60, 0x10, R48 ;  /* 0x000000103c307825 */ /* 0x002fcc00078e0030 */
[----:B------:R-:W5:Y:S02]  /*25d0*/  LDG.E.128 R48, desc[UR6][R48.64] ;  /* 0x0000000630307981 */ /* 0x000f64000c1e1d00 */
.L_x_5459:
[----:B------:R-:W-:Y:S05]  /*25e0*/  BSYNC.RECONVERGENT B2 ;  /* 0x0000000000027941 */ /* 0x000fea0003800200 */
.L_x_5458:
        /* <DEDUP_REMOVED lines=8> */
[-CC-:B------:R-:W-:Y:S01]  /*2670*/  @P1 FFMA.FTZ R9, R73, R61.reuse, R62.reuse ;  /* 0x0000003d49091223 */ /* 0x180fe2000001003e */
[-CC-:B0-----:R-:W-:Y:S01]  /*2680*/  @P1 FFMA.FTZ R56, R65, R61.reuse, R62.reuse ;  /* 0x0000003d41381223 */ /* 0x181fe2000001003e */
[----:B-----5:R-:W-:Y:S01]  /*2690*/  MOV R22, R14 ;  /* 0x0000000e00167202 */ /* 0x020fe20000000f00 */
[----:B------:R-:W-:Y:S01]  /*26a0*/  BSSY.RECONVERGENT B3, `(.L_x_5463) ;  /* 0x0000019000037945 */ /* 0x000fe20003800200 */
[----:B------:R-:W-:Y:S01]  /*26b0*/  @P1 FADD.FTZ R21, R76, -R9 ;  /* 0x800000094c151221 */ /* 0x000fe20000010000 */
[-CC-:B------:R-:W-:Y:S01]  /*26c0*/  @P1 FFMA.FTZ R9, R66, R61.reuse, R62.reuse ;  /* 0x0000003d42091223 */ /* 0x180fe2000001003e */
[----:B------:R-:W-:Y:S01]  /*26d0*/  @P1 FFMA.FTZ R62, R78, R61, R62 ;  /* 0x0000003d4e3e1223 */ /* 0x000fe2000001003e */
[----:B------:R-:W-:Y:S01]  /*26e0*/  MOV R23, R15 ;  /* 0x0000000f00177202 */ /* 0x000fe20000000f00 */
        /* <DEDUP_REMOVED lines=8> */
[----:B------:R-:W-:Y:S01]  /*2770*/  @P1 FFMA.FTZ R20, R8, R9, R12 ;  /* 0x0000000908141223 */ /* 0x000fe2000001000c */
[----:B------:R-:W-:Y:S06]  /*2780*/  @!P2 BRA `(.L_x_5464) ;  /* 0x000000000028a947 */ /* 0x000fec0003800000 */
[----:B------:R-:W-:Y:S01]  /*2790*/  LOP3.LUT P1, RZ, R6, 0xff, RZ, 0xc0, !PT ;  /* 0x000000ff06ff7812 */ /* 0x000fe2000782c0ff */
[----:B------:R-:W-:Y:S01]  /*27a0*/  FMUL.FTZ R8, R20, UR13 ;  /* 0x0000000d14087c20 */ /* 0x000fe20008410000 */
[----:B------:R-:W-:Y:S02]  /*27b0*/  UMOV UR4, URZ ;  /* 0x000000ff00047c82 */ /* 0x000fe40008000000 */
[----:B------:R-:W-:Y:S01]  /*27c0*/  MOV R52, UR4 ;  /* 0x0000000400347c02 */ /* 0x000fe20008000f00 */
[----:B------:R-:W-:-:S04]  /*27d0*/  FMUL.FTZ R57, R8, UR12 ;  /* 0x0000000c08397c20 */ /* 0x000fc80008410000 */
[----:B------:R-:W-:-:S04]  /*27e0*/  FMUL.FTZ R8, R48, R57 ;  /* 0x0000003930087220 */ /* 0x000fc80000410000 */
[----:B------:R-:W-:Y:S01]  /*27f0*/  @P1 HADD2.F32 R56, -RZ, R91.H0_H0 ;  /* 0x2000005bff381230 */ /* 0x000fe20000004100 */
[----:B------:R-:W-:-:S04]  /*2800*/  FSEL R9, R8, RZ, P1 ;  /* 0x000000ff08097208 */ /* 0x000fc80000800000 */
[----:B------:R-:W-:Y:S01]  /*2810*/  @P1 FMUL.FTZ R52, R57, R56 ;  /* 0x0000003839341220 */ /* 0x000fe20000410000 */
[----:B------:R-:W-:-:S07]  /*2820*/  FADD.FTZ R32, R32, R9 ;  /* 0x0000000920207221 */ /* 0x000fce0000010000 */
.L_x_5464:
[----:B------:R-:W-:Y:S05]  /*2830*/  BSYNC.RECONVERGENT B3 ;  /* 0x0000000000037941 */ /* 0x000fea0003800200 */
.L_x_5463:
[----:B------:R-:W-:Y:S04]  /*2840*/  BSSY.RECONVERGENT B3, `(.L_x_5465) ;  /* 0x000000c000037945 */ /* 0x000fe80003800200 */
[----:B------:R-:W-:Y:S05]  /*2850*/  @!P2 BRA `(.L_x_5466) ;  /* 0x000000000028a947 */ /* 0x000fea0003800000 */
[----:B------:R-:W-:Y:S01]  /*2860*/  LOP3.LUT P1, RZ, R6, 0xff00, RZ, 0xc0, !PT ;  /* 0x0000ff0006ff7812 */ /* 0x000fe2000782c0ff */
[----:B------:R-:W-:Y:S01]  /*2870*/  FMUL.FTZ R8, R21, UR13 ;  /* 0x0000000d15087c20 */ /* 0x000fe20008410000 */
[----:B------:R-:W-:Y:S02]  /*2880*/  UMOV UR4, URZ ;  /* 0x000000ff00047c82 */ /* 0x000fe40008000000 */
[----:B------:R-:W-:Y:S01]  /*2890*/  MOV R53, UR4 ;  /* 0x0000000400357c02 */ /* 0x000fe20008000f00 */
[----:B------:R-:W-:-:S04]  /*28a0*/  FMUL.FTZ R56, R8, UR12 ;  /* 0x0000000c08387c20 */ /* 0x000fc80008410000 */
[----:B------:R-:W-:-:S04]  /*28b0*/  FMUL.FTZ R8, R49, R56 ;  /* 0x0000003831087220 */ /* 0x000fc80000410000 */
[----:B------:R-:W-:Y:S01]  /*28c0*/  @P1 HADD2.F32 R9, -RZ, R91.H1_H1 ;  /* 0x3000005bff091230 */ /* 0x000fe20000004100 */
[----:B------:R-:W-:-:S04]  /*28d0*/  FSEL R8, R8, RZ, P1 ;  /* 0x000000ff08087208 */ /* 0x000fc80000800000 */
[----:B------:R-:W-:Y:S01]  /*28e0*/  @P1 FMUL.FTZ R53, R56, R9 ;  /* 0x0000000938351220 */ /* 0x000fe20000410000 */
[----:B------:R-:W-:-:S07]  /*28f0*/  FADD.FTZ R33, R33, R8 ;  /* 0x0000000821217221 */ /* 0x000fce0000010000 */
.L_x_5466:
[----:B------:R-:W-:Y:S05]  /*2900*/  BSYNC.RECONVERGENT B3 ;  /* 0x0000000000037941 */ /* 0x000fea0003800200 */
.L_x_5465:
        /* <DEDUP_REMOVED lines=12> */
.L_x_5468:
[----:B------:R-:W-:Y:S05]  /*29d0*/  BSYNC.RECONVERGENT B3 ;  /* 0x0000000000037941 */ /* 0x000fea0003800200 */
.L_x_5467:
[----:B------:R-:W-:Y:S05]  /*29e0*/  @!P2 BRA `(.L_x_5469) ;  /* 0x0000000c007ca947 */ /* 0x000fea0003800000 */
[----:B------:R-:W-:Y:S01]  /*29f0*/  FMUL.FTZ R8, R23, UR13 ;  /* 0x0000000d17087c20 */ /* 0x000fe20008410000 */
[----:B------:R-:W-:Y:S01]  /*2a00*/  ISETP.GE.U32.AND P1, PT, R6, 0x1000000, PT ;  /* 0x010000000600780c */ /* 0x000fe20003f26070 */
[----:B------:R-:W-:Y:S02]  /*2a10*/  UMOV UR4, URZ ;  /* 0x000000ff00047c82 */ /* 0x000fe40008000000 */
[----:B------:R-:W-:Y:S01]  /*2a20*/  FMUL.FTZ R56, R8, UR12 ;  /* 0x0000000c08387c20 */ /* 0x000fe20008410000 */
[----:B------:R-:W-:-:S03]  /*2a30*/  MOV R55, UR4 ;  /* 0x0000000400377c02 */ /* 0x000fc60008000f00 */
[----:B------:R-:W-:-:S05]  /*2a40*/  FMUL.FTZ R8, R51, R56 ;  /* 0x0000003833087220 */ /* 0x000fca0000410000 */
[----:B------:R-:W-:-:S05]  /*2a50*/  FSEL R8, R8, RZ, P1 ;  /* 0x000000ff08087208 */ /* 0x000fca0000800000 */
[----:B------:R-:W-:Y:S01]  /*2a60*/  FADD.FTZ R35, R35, R8 ;  /* 0x0000000823237221 */ /* 0x000fe20000010000 */
[----:B------:R-:W-:Y:S06]  /*2a70*/  @!P1 BRA `(.L_x_5469) ;  /* 0x0000000c00589947 */ /* 0x000fec0003800000 */
[----:B------:R-:W-:-:S05]  /*2a80*/  HADD2.F32 R55, -RZ, R92.H1_H1 ;  /* 0x3000005cff377230 */ /* 0x000fca0000004100 */
[----:B------:R-:W-:Y:S01]  /*2a90*/  FMUL.FTZ R55, R56, R55 ;  /* 0x0000003738377220 */ /* 0x000fe20000410000 */
[----:B------:R-:W-:Y:S06]  /*2aa0*/  BRA `(.L_x_5469) ;  /* 0x0000000c004c7947 */ /* 0x000fec0003800000 */
.L_x_5462:
[----:B------:R-:W-:Y:S04]  /*2ab0*/  BSSY.RECONVERGENT B3, `(.L_x_5470) ;  /* 0x0000010000037945 */ /* 0x000fe80003800200 */
[----:B------:R-:W-:Y:S05]  /*2ac0*/  @!P2 BRA `(.L_x_5471) ;  /* 0x000000000038a947 */ /* 0x000fea0003800000 */
[----:B0-----:R-:W-:Y:S01]  /*2ad0*/  @P1 FFMA.FTZ R52, R65, R61, R62 ;  /* 0x0000003d41341223 */ /* 0x001fe2000001003e */
[----:B-----5:R-:W-:Y:S01]  /*2ae0*/  MOV R9, R12 ;  /* 0x0000000c00097202 */ /* 0x020fe20000000f00 */
[----:B------:R-:W-:Y:S01]  /*2af0*/  UMOV UR4, URZ ;  /* 0x000000ff00047c82 */ /* 0x000fe20008000000 */
[----:B------:R-:W-:Y:S01]  /*2b00*/  LOP3.LUT P3, RZ, R6, 0xff, RZ, 0xc0, !PT ;  /* 0x000000ff06ff7812 */ /* 0x000fe2000786c0ff */
[----:B------:R-:W-:Y:S01]  /*2b10*/  @P1 FADD.FTZ R57, R67, -R52 ;  /* 0x8000003443391221 */ /* 0x000fe20000010000 */
[----:B------:R-:W-:-:S03]  /*2b20*/  MOV R52, UR4 ;  /* 0x0000000400347c02 */ /* 0x000fc60008000f00 */
[----:B------:R-:W-:-:S04]  /*2b30*/  @P1 FFMA.FTZ R9, R8, R57, R12 ;  /* 0x0000003908091223 */ /* 0x000fc8000001000c */
[----:B------:R-:W-:-:S04]  /*2b40*/  FMUL.FTZ R9, R9, UR13 ;  /* 0x0000000d09097c20 */ /* 0x000fc80008410000 */
[----:B------:R-:W-:Y:S01]  /*2b50*/  FMUL.FTZ R57, R9, UR12 ;  /* 0x0000000c09397c20 */ /* 0x000fe20008410000 */
[----:B------:R-:W-:-:S03]  /*2b60*/  @P3 HADD2.F32 R56, -RZ, R91.H0_H0 ;  /* 0x2000005bff383230 */ /* 0x000fc60000004100 */
[-C--:B------:R-:W-:Y:S02]  /*2b70*/  FMUL.FTZ R9, R48, R57.reuse ;  /* 0x0000003930097220 */ /* 0x080fe40000410000 */
[----:B------:R-:W-:-:S03]  /*2b80*/  @P3 FMUL.FTZ R52, R56, R57 ;  /* 0x0000003938343220 */ /* 0x000fc60000410000 */
[----:B------:R-:W-:-:S05]  /*2b90*/  FSEL R9, R9, RZ, P3 ;  /* 0x000000ff09097208 */ /* 0x000fca0001800000 */
[----:B------:R-:W-:-:S07]  /*2ba0*/  FADD.FTZ R32, R32, R9 ;  /* 0x0000000920207221 */ /* 0x000fce0000010000 */
.L_x_5471:
[----:B------:R-:W-:Y:S05]  /*2bb0*/  BSYNC.RECONVERGENT B3 ;  /* 0x0000000000037941 */ /* 0x000fea0003800200 */
.L_x_5470:
[----:B------:R-:W-:Y:S04]  /*2bc0*/  BSSY.RECONVERGENT B3, `(.L_x_5472) ;  /* 0x0000010000037945 */ /* 0x000fe80003800200 */
[----:B------:R-:W-:Y:S05]  /*2bd0*/  @!P2 BRA `(.L_x_5473) ;  /* 0x000000000038a947 */ /* 0x000fea0003800000 */
[----:B0-----:R-:W-:Y:S01]  /*2be0*/  @P1 FFMA.FTZ R53, R66, R61, R62 ;  /* 0x0000003d42351223 */ /* 0x001fe2000001003e */
[----:B-----5:R-:W-:Y:S01]  /*2bf0*/  MOV R9, R13 ;  /* 0x0000000d00097202 */ /* 0x020fe20000000f00 */
[----:B------:R-:W-:Y:S01]  /*2c00*/  UMOV UR4, URZ ;  /* 0x000000ff00047c82 */ /* 0x000fe20008000000 */
[----:B------:R-:W-:Y:S01]  /*2c10*/  LOP3.LUT P3, RZ, R6, 0xff00, RZ, 0xc0, !PT ;  /* 0x0000ff0006ff7812 */ /* 0x000fe2000786c0ff */
[----:B------:R-:W-:-:S04]  /*2c20*/  @P1 FADD.FTZ R53, R72, -R53 ;  /* 0x8000003548351221 */ /* 0x000fc80000010000 */
[----:B------:R-:W-:Y:S01]  /*2c30*/  @P1 FFMA.FTZ R9, R8, R53, R13 ;  /* 0x0000003508091223 */ /* 0x000fe2000001000d */
[----:B------:R-:W-:-:S03]  /*2c40*/  MOV R53, UR4 ;  /* 0x0000000400357c02 */ /* 0x000fc60008000f00 */
[----:B------:R-:W-:-:S04]  /*2c50*/  FMUL.FTZ R9, R9, UR13 ;  /* 0x0000000d09097c20 */ /* 0x000fc80008410000 */
[----:B------:R-:W-:Y:S01]  /*2c60*/  FMUL.FTZ R58, R9, UR12 ;  /* 0x0000000c093a7c20 */ /* 0x000fe20008410000 */
[----:B------:R-:W-:-:S03]  /*2c70*/  @P3 HADD2.F32 R57, -RZ, R91.H1_H1 ;  /* 0x3000005bff393230 */ /* 0x000fc60000004100 */
[-C--:B------:R-:W-:Y:S02]  /*2c80*/  FMUL.FTZ R9, R49, R58.reuse ;  /* 0x0000003a31097220 */ /* 0x080fe40000410000 */
[----:B------:R-:W-:-:S03]  /*2c90*/  @P3 FMUL.FTZ R53, R57, R58 ;  /* 0x0000003a39353220 */ /* 0x000fc60000410000 */
[----:B------:R-:W-:-:S05]  /*2ca0*/  FSEL R56, R9, RZ, P3 ;  /* 0x000000ff09387208 */ /* 0x000fca0001800000 */
[----:B------:R-:W-:-:S07]  /*2cb0*/  FADD.FTZ R33, R33, R56 ;  /* 0x0000003821217221 */ /* 0x000fce0000010000 */
.L_x_5473:
[----:B------:R-:W-:Y:S05]  /*2cc0*/  BSYNC.RECONVERGENT B3 ;  /* 0x0000000000037941 */ /* 0x000fea0003800200 */
.L_x_5472:
        /* <DEDUP_REMOVED lines=16> */
.L_x_5475:
[----:B------:R-:W-:Y:S05]  /*2dd0*/  BSYNC.RECONVERGENT B3 ;  /* 0x0000000000037941 */ /* 0x000fea0003800200 */
.L_x_5474:
[----:B------:R-:W-:Y:S05]  /*2de0*/  @!P2 BRA `(.L_x_5469) ;  /* 0x00000008007ca947 */ /* 0x000fea0003800000 */
[----:B------:R-:W-:Y:S01]  /*2df0*/  @P1 FFMA.FTZ R62, R78, R61, R62 ;  /* 0x0000003d4e3e1223 */ /* 0x000fe2000001003e */
[----:B-----5:R-:W-:Y:S01]  /*2e00*/  MOV R9, R15 ;  /* 0x0000000f00097202 */ /* 0x020fe20000000f00 */
[----:B------:R-:W-:Y:S02]  /*2e10*/  UMOV UR4, URZ ;  /* 0x000000ff00047c82 */ /* 0x000fe40008000000 */
[----:B------:R-:W-:Y:S01]  /*2e20*/  @P1 FADD.FTZ R62, R77, -R62 ;  /* 0x8000003e4d3e1221 */ /* 0x000fe20000010000 */
[----:B0-----:R-:W-:-:S03]  /*2e30*/  MOV R55, UR4 ;  /* 0x0000000400377c02 */ /* 0x001fc60008000f00 */
[----:B------:R-:W-:Y:S01]  /*2e40*/  @P1 FFMA.FTZ R9, R8, R62, R15 ;  /* 0x0000003e08091223 */ /* 0x000fe2000001000f */
[----:B------:R-:W-:-:S03]  /*2e50*/  ISETP.GE.U32.AND P1, PT, R6, 0x1000000, PT ;  /* 0x010000000600780c */ /* 0x000fc60003f26070 */
[----:B------:R-:W-:-:S04]  /*2e60*/  FMUL.FTZ R8, R9, UR13 ;  /* 0x0000000d09087c20 */ /* 0x000fc80008410000 */
[----:B------:R-:W-:-:S04]  /*2e70*/  FMUL.FTZ R56, R8, UR12 ;  /* 0x0000000c08387c20 */ /* 0x000fc80008410000 */
[----:B------:R-:W-:-:S05]  /*2e80*/  FMUL.FTZ R8, R51, R56 ;  /* 0x0000003833087220 */ /* 0x000fca0000410000 */
[----:B------:R-:W-:-:S05]  /*2e90*/  FSEL R8, R8, RZ, P1 ;  /* 0x000000ff08087208 */ /* 0x000fca0000800000 */
[----:B------:R-:W-:Y:S01]  /*2ea0*/  FADD.FTZ R35, R35, R8 ;  /* 0x0000000823237221 */ /* 0x000fe20000010000 */
[----:B------:R-:W-:Y:S06]  /*2eb0*/  @!P1 BRA `(.L_x_5469) ;  /* 0x0000000800489947 */ /* 0x000fec0003800000 */
[----:B------:R-:W-:-:S05]  /*2ec0*/  HADD2.F32 R55, -RZ, R92.H1_H1 ;  /* 0x3000005cff377230 */ /* 0x000fca0000004100 */
[----:B------:R-:W-:Y:S01]  /*2ed0*/  FMUL.FTZ R55, R55, R56 ;  /* 0x0000003837377220 */ /* 0x000fe20000410000 */
[----:B------:R-:W-:Y:S06]  /*2ee0*/  BRA `(.L_x_5469) ;  /* 0x00000008003c7947 */ /* 0x000fec0003800000 */
.L_x_5461:
[----:B------:R-:W-:-:S04]  /*2ef0*/  UISETP.NE.U32.AND UP0, UPT, UR22, URZ, UPT ;  /* 0x000000ff1600728c */ /* 0x000fc8000bf05070 */
[----:B------:R-:W-:-:S06]  /*2f00*/  UISETP.NE.AND.EX UP0, UPT, UR23, URZ, UPT, UP0 ;  /* 0x000000ff1700728c */ /* 0x000fcc000bf05300 */
[----:B------:R-:W-:-:S13]  /*2f10*/  PLOP3.LUT P0, PT, PT, PT, UP0, 0x80, 0x8 ;  /* 0x000000000008781c */ /* 0x000fda0003f0f008 */
[----:B------:R-:W-:Y:S05]  /*2f20*/  @!P0 BRA `(.L_x_5476) ;  /* 0x0000000400148947 */ /* 0x000fea0003800000 */
        /* <DEDUP_REMOVED lines=17> */
[----:B------:R-:W-:Y:S01]  /*3040*/  FSEL R20, R20, RZ, P1 ;  /* 0x000000ff14147208 */ /* 0x000fe20000800000 */
[----:B------:R-:W-:Y:S06]  /*3050*/  @!P2 BRA `(.L_x_5478) ;  /* 0x000000000028a947 */ /* 0x000fec0003800000 */
[----:B-----5:R-:W-:Y:S01]  /*3060*/  LOP3.LUT P1, RZ, R6, 0xff, RZ, 0xc0, !PT ;  /* 0x000000ff06ff7812 */ /* 0x020fe2000782c0ff */
        /* <DEDUP_REMOVED lines=9> */
.L_x_5478:
[----:B------:R-:W-:Y:S05]  /*3100*/  BSYNC.RECONVERGENT B3 ;  /* 0x0000000000037941 */ /* 0x000fea0003800200 */
.L_x_5477:
[----:B------:R-:W-:Y:S04]  /*3110*/  BSSY.RECONVERGENT B3, `(.L_x_5479) ;  /* 0x000000c000037945 */ /* 0x000fe80003800200 */
[----:B------:R-:W-:Y:S05]  /*3120*/  @!P2 BRA `(.L_x_5480) ;  /* 0x000000000028a947 */ /* 0x000fea0003800000 */
[----:B-----5:R-:W-:Y:S01]  /*3130*/  LOP3.LUT P1, RZ, R6, 0xff00, RZ, 0xc0, !PT ;  /* 0x0000ff0006ff7812 */ /* 0x020fe2000782c0ff */
        /* <DEDUP_REMOVED lines=9> */
.L_x_5480:
[----:B------:R-:W-:Y:S05]  /*31d0*/  BSYNC.RECONVERGENT B3 ;  /* 0x0000000000037941 */ /* 0x000fea0003800200 */
.L_x_5479:
        /* <DEDUP_REMOVED lines=12> */
.L_x_5482:
[----:B------:R-:W-:Y:S05]  /*32a0*/  BSYNC.RECONVERGENT B3 ;  /* 0x0000000000037941 */ /* 0x000fea0003800200 */
.L_x_5481:
[----:B------:R-:W-:Y:S05]  /*32b0*/  @!P2 BRA `(.L_x_5469) ;  /* 0x000000040048a947 */ /* 0x000fea0003800000 */
[----:B------:R-:W-:Y:S01]  /*32c0*/  FMUL.FTZ R8, R23, UR13 ;  /* 0x0000000d17087c20 */ /* 0x000fe20008410000 */
[----:B-----5:R-:W-:Y:S01]  /*32d0*/  ISETP.GE.U32.AND P1, PT, R6, 0x1000000, PT ;  /* 0x010000000600780c */ /* 0x020fe20003f26070 */
        /* <DEDUP_REMOVED lines=10> */
.L_x_5476:
[----:B------:R-:W-:Y:S04]  /*3380*/  BSSY.RECONVERGENT B3, `(.L_x_5483) ;  /* 0x0000011000037945 */ /* 0x000fe80003800200 */
[----:B------:R-:W-:Y:S05]  /*3390*/  @!P2 BRA `(.L_x_5484) ;  /* 0x00000000003ca947 */ /* 0x000fea0003800000 */
[----:B0-----:R-:W-:Y:S01]  /*33a0*/  FFMA.FTZ R52, R65, R61, R62 ;  /* 0x0000003d41347223 */ /* 0x001fe2000001003e */
[----:B------:R-:W-:Y:S01]  /*33b0*/  ISETP.GT.AND P1, PT, R9, RZ, PT ;  /* 0x000000ff0900720c */ /* 0x000fe20003f24270 */
[----:B------:R-:W-:Y:S02]  /*33c0*/  UMOV UR4, URZ ;  /* 0x000000ff00047c82 */ /* 0x000fe40008000000 */
[----:B------:R-:W-:Y:S01]  /*33d0*/  FADD.FTZ R57, R67, -R52 ;  /* 0x8000003443397221 */ /* 0x000fe20000010000 */
[----:B------:R-:W-:-:S03]  /*33e0*/  MOV R52, UR4 ;  /* 0x0000000400347c02 */ /* 0x000fc60008000f00 */
[----:B------:R-:W-:-:S05]  /*33f0*/  FMUL.FTZ R57, R8, R57 ;  /* 0x0000003908397220 */ /* 0x000fca0000410000 */
[----:B------:R-:W-:Y:S02]  /*3400*/  FSEL R57, R57, RZ, P1 ;  /* 0x000000ff39397208 */ /* 0x000fe40000800000 */
[----:B-----5:R-:W-:-:S03]  /*3410*/  LOP3.LUT P1, RZ, R6, 0xff, RZ, 0xc0, !PT ;  /* 0x000000ff06ff7812 */ /* 0x020fc6000782c0ff */
[----:B------:R-:W-:-:S04]  /*3420*/  FMUL.FTZ R57, R57, UR13 ;  /* 0x0000000d39397c20 */ /* 0x000fc80008410000 */
[----:B------:R-:W-:-:S04]  /*3430*/  FMUL.FTZ R59, R57, UR12 ;  /* 0x0000000c393b7c20 */ /* 0x000fc80008410000 */
[----:B------:R-:W-:Y:S02]  /*3440*/  FMUL.FTZ R56, R48, R59 ;  /* 0x0000003b30387220 */ /* 0x000fe40000410000 */
[----:B------:R-:W-:-:S03]  /*3450*/  @P1 HADD2.F32 R58, -RZ, R91.H0_H0 ;  /* 0x2000005bff3a1230 */ /* 0x000fc60000004100 */
[----:B------:R-:W-:Y:S02]  /*3460*/  FSEL R57, R56, RZ, P1 ;  /* 0x000000ff38397208 */ /* 0x000fe40000800000 */
[----:B------:R-:W-:-:S03]  /*3470*/  @P1 FMUL.FTZ R52, R58, R59 ;  /* 0x0000003b3a341220 */ /* 0x000fc60000410000 */
[----:B------:R-:W-:-:S07]  /*3480*/  FADD.FTZ R32, R32, R57 ;  /* 0x0000003920207221 */ /* 0x000fce0000010000 */
.L_x_5484:
[----:B------:R-:W-:Y:S05]  /*3490*/  BSYNC.RECONVERGENT B3 ;  /* 0x0000000000037941 */ /* 0x000fea0003800200 */
.L_x_5483:
[----:B------:R-:W-:Y:S04]  /*34a0*/  BSSY.RECONVERGENT B3, `(.L_x_5485) ;  /* 0x0000011000037945 */ /* 0x000fe80003800200 */
[----:B------:R-:W-:Y:S05]  /*34b0*/  @!P2 BRA `(.L_x_5486) ;  /* 0x00000000003ca947 */ /* 0x000fea0003800000 */
[----:B0-----:R-:W-:Y:S01]  /*34c0*/  FFMA.FTZ R53, R66, R61, R62 ;  /* 0x0000003d42357223 */ /* 0x001fe2000001003e */
[----:B------:R-:W-:Y:S01]  /*34d0*/  ISETP.GT.AND P1, PT, R9, RZ, PT ;  /* 0x000000ff0900720c */ /* 0x000fe20003f24270 */
[----:B------:R-:W-:Y:S02]  /*34e0*/  UMOV UR4, URZ ;  /* 0x000000ff00047c82 */ /* 0x000fe40008000000 */
[----:B------:R-:W-:-:S04]  /*34f0*/  FADD.FTZ R53, R72, -R53 ;  /* 0x8000003548357221 */ /* 0x000fc80000010000 */
[----:B------:R-:W-:-:S05]  /*3500*/  FMUL.FTZ R53, R8, R53 ;  /* 0x0000003508357220 */ /* 0x000fca0000410000 */
[----:B------:R-:W-:Y:S02]  /*3510*/  FSEL R53, R53, RZ, P1 ;  /* 0x000000ff35357208 */ /* 0x000fe40000800000 */
[----:B-----5:R-:W-:-:S03]  /*3520*/  LOP3.LUT P1, RZ, R6, 0xff00, RZ, 0xc0, !PT ;  /* 0x0000ff0006ff7812 */ /* 0x020fc6000782c0ff */
[----:B------:R-:W-:-:S04]  /*3530*/  FMUL.FTZ R53, R53, UR13 ;  /* 0x0000000d35357c20 */ /* 0x000fc80008410000 */
[----:B------:R-:W-:Y:S01]  /*3540*/  FMUL.FTZ R58, R53, UR12 ;  /* 0x0000000c353a7c20 */ /* 0x000fe20008410000 */
[----:B------:R-:W-:-:S03]  /*3550*/  MOV R53, UR4 ;  /* 0x0000000400357c02 */ /* 0x000fc60008000f00 */
[----:B------:R-:W-:Y:S02]  /*3560*/  FMUL.FTZ R56, R49, R58 ;  /* 0x0000003a31387220 */ /* 0x000fe40000410000 */
[----:B------:R-:W-:-:S03]  /*3570*/  @P1 HADD2.F32 R57, -RZ, R91.H1_H1 ;  /* 0x3000005bff391230 */ /* 0x000fc60000004100 */
[----:B------:R-:W-:Y:S02]  /*3580*/  FSEL R56, R56, RZ, P1 ;  /* 0x000000ff38387208 */ /* 0x000fe40000800000 */
[----:B------:R-:W-:-:S03]  /*3590*/  @P1 FMUL.FTZ R53, R57, R58 ;  /* 0x0000003a39351220 */ /* 0x000fc60000410000 */
[----:B------:R-:W-:-:S07]  /*35a0*/  FADD.FTZ R33, R33, R56 ;  /* 0x0000003821217221 */ /* 0x000fce0000010000 */
.L_x_5486:
[----:B------:R-:W-:Y:S05]  /*35b0*/  BSYNC.RECONVERGENT B3 ;  /* 0x0000000000037941 */ /* 0x000fea0003800200 */
.L_x_5485:
        /* <DEDUP_REMOVED lines=17> */
.L_x_5488:
[----:B------:R-:W-:Y:S05]  /*36d0*/  BSYNC.RECONVERGENT B3 ;  /* 0x0000000000037941 */ /* 0x000fea0003800200 */
.L_x_5487:
[----:B------:R-:W-:Y:S05]  /*36e0*/  @!P2 BRA `(.L_x_5469) ;  /* 0x00000000003ca947 */ /* 0x000fea0003800000 */
[----:B------:R-:W-:Y:S01]  /*36f0*/  FFMA.FTZ R62, R78, R61, R62 ;  /* 0x0000003d4e3e7223 */ /* 0x000fe2000001003e */
[----:B------:R-:W-:Y:S01]  /*3700*/  ISETP.GT.AND P1, PT, R9, RZ, PT ;  /* 0x000000ff0900720c */ /* 0x000fe20003f24270 */
[----:B------:R-:W-:Y:S02]  /*3710*/  UMOV UR4, URZ ;  /* 0x000000ff00047c82 */ /* 0x000fe40008000000 */
[----:B0-----:R-:W-:-:S04]  /*3720*/  FADD.FTZ R55, R77, -R62 ;  /* 0x8000003e4d377221 */ /* 0x001fc80000010000 */
[----:B------:R-:W-:Y:S01]  /*3730*/  FMUL.FTZ R8, R8, R55 ;  /* 0x0000003708087220 */ /* 0x000fe20000410000 */
[----:B------:R-:W-:-:S04]  /*3740*/  MOV R55, UR4 ;  /* 0x0000000400377c02 */ /* 0x000fc80008000f00 */
[----:B------:R-:W-:Y:S02]  /*3750*/  FSEL R8, R8, RZ, P1 ;  /* 0x000000ff08087208 */ /* 0x000fe40000800000 */
[----:B-----5:R-:W-:-:S03]  /*3760*/  ISETP.GE.U32.AND P1, PT, R6, 0x1000000, PT ;  /* 0x010000000600780c */ /* 0x020fc60003f26070 */
[----:B------:R-:W-:-:S04]  /*3770*/  FMUL.FTZ R8, R8, UR13 ;  /* 0x0000000d08087c20 */ /* 0x000fc80008410000 */
[----:B------:R-:W-:-:S04]  /*3780*/  FMUL.FTZ R56, R8, UR12 ;  /* 0x0000000c08387c20 */ /* 0x000fc80008410000 */
[----:B------:R-:W-:Y:S02]  /*3790*/  FMUL.FTZ R8, R51, R56 ;  /* 0x0000003833087220 */ /* 0x000fe40000410000 */
[----:B------:R-:W-:-:S03]  /*37a0*/  @P1 HADD2.F32 R9, -RZ, R92.H1_H1 ;  /* 0x3000005cff091230 */ /* 0x000fc60000004100 */
[----:B------:R-:W-:Y:S02]  /*37b0*/  FSEL R8, R8, RZ, P1 ;  /* 0x000000ff08087208 */ /* 0x000fe40000800000 */
[----:B------:R-:W-:-:S03]  /*37c0*/  @P1 FMUL.FTZ R55, R9, R56 ;  /* 0x0000003809371220 */ /* 0x000fc60000410000 */
[----:B------:R-:W-:-:S07]  /*37d0*/  FADD.FTZ R35, R35, R8 ;  /* 0x0000000823237221 */ /* 0x000fce0000010000 */
.L_x_5469:
[----:B------:R-:W-:Y:S05]  /*37e0*/  BSYNC.RECONVERGENT B2 ;  /* 0x0000000000027941 */ /* 0x000fea0003800200 */
.L_x_5460:
[----:B0-----:R-:W0:Y:S08]  /*37f0*/  @P0 LDC.64 R56, c[0x0][0x478] ;  /* 0x00011e00ff380b82 */ /* 0x001e300000000a00 */
[----:B------:R-:W1:Y:S01]  /*3800*/  @P2 LDC.64 R8, c[0x0][0x468] ;  /* 0x00011a00ff082b82 */ /* 0x000e620000000a00 */
[----:B0-----:R-:W-:-:S05]  /*3810*/  @P0 IMAD.WIDE.U32 R56, R82, 0x10, R56 ;  /* 0x0000001052380825 */ /* 0x001fca00078e0038 */
[----:B------:R2:W-:Y:S01]  /*3820*/  @P0 STG.E.128 desc[UR6][R56.64], R20 ;  /* 0x0000001438000986 */ /* 0x0005e2000c101d06 */
[----:B-1----:R-:W-:-:S05]  /*3830*/  @P2 IMAD.WIDE.U32 R8, R60, 0x10, R8 ;  /* 0x000000103c082825 */ /* 0x002fca00078e0008 */
[----:B------:R2:W-:Y:S02]  /*3840*/  @P2 STG.E.128 desc[UR6][R8.64], R52 ;  /* 0x0000003408002986 */ /* 0x0005e4000c101d06 */
.L_x_5457:
[----:B------:R-:W-:Y:S05]  /*3850*/  BSYNC.RECONVERGENT B1 ;  /* 0x0000000000017941 */ /* 0x000fea0003800200 */
.L_x_5456:
[----:B--2---:R-:W1:Y:S02]  /*3860*/  LDC.64 R8, c[0x0][0x380] ;  /* 0x0000e000ff087b82 */ /* 0x004e640000000a00 */
[----:B-1----:R-:W-:-:S04]  /*3870*/  LEA R4, R8, R4, 0x2 ;  /* 0x0000000408047211 */ /* 0x002fc800078e10ff */
[----:B------:R-:W-:-:S13]  /*3880*/  ISETP.GE.AND P0, PT, R4, R9, PT ;  /* 0x000000090400720c */ /* 0x000fda0003f06270 */
[----:B------:R-:W-:Y:S05]  /*3890*/  @!P0 BRA `(.L_x_5489) ;  /* 0xffffffcc00088947 */ /* 0x000fea000383ffff */
.L_x_5413:
[----:B------:R-:W-:Y:S05]  /*38a0*/  BSYNC B0 ;  /* 0x0000000000007941 */ /* 0x000fea0003800000 */
.L_x_5412:
[----:B0-----:R-:W0:Y:S01]  /*38b0*/  S2R R56, SR_TID.X ;  /* 0x0000000000387919 */ /* 0x001e220000002100 */
[----:B------:R-:W-:Y:S01]  /*38c0*/  MOV R0, 0x400 ;  /* 0x0000040000007802 */ /* 0x000fe20000000f00 */
[----:B------:R-:W-:Y:S05]  /*38d0*/  WARPSYNC.ALL ;  /* 0x0000000000007948 */ /* 0x000fea0003800000 */
[----:B------:R-:W1:Y:S01]  /*38e0*/  S2R R3, SR_CgaCtaId ;  /* 0x0000000000037919 */ /* 0x000e620000008800 */
[----:B------:R-:W2:Y:S01]  /*38f0*/  LDCU.128 UR16, c[0x0][0x440] ;  /* 0x00008800ff1077ac */ /* 0x000ea20008000c00 */
[----:B------:R-:W-:Y:S01]  /*3900*/  BSSY.RECONVERGENT B0, `(.L_x_5490) ;  /* 0x0000060000007945 */ /* 0x000fe20003800200 */
[----:B------:R-:W3:Y:S01]  /*3910*/  LDCU.64 UR14, c[0x0][0x460] ;  /* 0x00008c00ff0e77ac */ /* 0x000ee20008000a00 */
[----:B0----5:R-:W-:-:S02]  /*3920*/  LOP3.LUT R5, R56, 0x1f, RZ, 0xc0, !PT ;  /* 0x0000001f38057812 */ /* 0x021fc400078ec0ff */
[----:B------:R-:W-:-:S04]  /*3930*/  SHF.R.U32.HI R4, RZ, 0x5, R56 ;  /* 0x00000005ff047819 */ /* 0x000fc80000011638 */
[----:B------:R-:W-:Y:S02]  /*3940*/  LEA R5, R4, R5, 0x6 ;  /* 0x0000000504057211 */ /* 0x000fe400078e30ff */
[----:B-1----:R-:W-:-:S04]  /*3950*/  LEA R0, R3, R0, 0x18 ;  /* 0x0000000003007211 */ /* 0x002fc800078ec0ff */
[-C--:B------:R-:W-:Y:S02]  /*3960*/  LEA R3, R5, R0.reuse, 0x4 ;  /* 0x0000000005037211 */ /* 0x080fe400078e20ff */
[----:B------:R-:W-:-:S03]  /*3970*/  LEA R0, R56, R0, 0x2 ;  /* 0x0000000038007211 */ /* 0x000fc600078e10ff */
[----:B------:R0:W-:Y:S04]  /*3980*/  STS.128 [R3], R24 ;  /* 0x0000001803007388 */ /* 0x0001e80000000c00 */
[----:B------:R-:W-:Y:S01]  /*3990*/  STS.128 [R3+0x200], R44 ;  /* 0x0002002c03007388 */ /* 0x000fe20000000c00 */
[----:B------:R-:W-:Y:S01]  /*39a0*/  BAR.SYNC.DEFER_BLOCKING 0x0 ;  /* 0x0000000000007b1d */ /* 0x000fe20000010000 */
[----:B0-----:R-:W-:Y:S01]  /*39b0*/  IMAD R26, R2, UR5, RZ ;  /* 0x00000005021a7c24 */ /* 0x001fe2000f8e02ff */
[----:B------:R-:W-:-:S04]  /*39c0*/  LOP3.LUT R27, R56, 0x7f, RZ, 0x3c, !PT ;  /* 0x0000007f381b7812 */ /* 0x000fc800078e3cff */
[----:B------:R-:W-:-:S04]  /*39d0*/  IADD3 R27, PT, PT, R27, R2, RZ ;  /* 0x000000021b1b7210 */ /* 0x000fc80007ffe0ff */
[C---:B------:R-:W-:Y:S02]  /*39e0*/  ISETP.GE.U32.AND P1, PT, R27.reuse, 0x80, PT ;  /* 0x000000801b00780c */ /* 0x040fe40003f26070 */
[----:B------:R-:W-:Y:S01]  /*39f0*/  ISETP.GE.U32.AND P0, PT, R27, 0x100, PT ;  /* 0x000001001b00780c */ /* 0x000fe20003f06070 */
        /* <DEDUP_REMOVED lines=44> */
[C---:B------:R-:W-:Y:S02]  /*3cc0*/  IADD3 R2, P2, PT, R30.reuse, UR18, RZ ;  /* 0x000000121e027c10 */ /* 0x040fe4000ff5e0ff */
[----:B------:R-:W-:Y:S02]  /*3cd0*/  IADD3 R27, P3, PT, R30, UR16, RZ ;  /* 0x000000101e1b7c10 */ /* 0x000fe4000ff7e0ff */
[C---:B------:R-:W-:Y:S01]  /*3ce0*/  IADD3.X R29, PT, PT, R31.reuse, UR19, RZ, P2, !PT ;  /* 0x000000131f1d7c10 */ /* 0x040fe200097fe4ff */
[----:B------:R-:W0:Y:S01]  /*3cf0*/  LDS R16, [R0] ;  /* 0x0000000000107984 */ /* 0x000e220000000800 */
[----:B------:R-:W-:-:S03]  /*3d00*/  IADD3.X R28, PT, PT, R31, UR17, RZ, P3, !PT ;  /* 0x000000111f1c7c10 */ /* 0x000fc60009ffe4ff */
        /* <DEDUP_REMOVED lines=27> */
[----:B------:R-:W-:Y:S02]  /*3ec0*/  IADD3.X R28, PT, PT, RZ, R28, RZ, P2, !PT ;  /* 0x0000001cff1c7210 */ /* 0x000fe400017fe4ff */
[----:B------:R-:W-:Y:S02]  /*3ed0*/  IADD3.X R19, PT, PT, RZ, R19, RZ, P3, !PT ;  /* 0x00000013ff137210 */ /* 0x000fe40001ffe4ff */
[----:B0-----:R-:W-:-:S04]  /*3ee0*/  IADD3 R2, P1, PT, R2, 0x200, RZ ;  /* 0x0000020002027810 */ /* 0x001fc80007f3e0ff */
[----:B------:R-:W-:-:S09]  /*3ef0*/  IADD3.X R29, PT, PT, RZ, R29, RZ, P1, !PT ;  /* 0x0000001dff1d7210 */ /* 0x000fd20000ffe4ff */
.L_x_5491:
[----:B------:R-:W-:Y:S05]  /*3f00*/  BSYNC.RECONVERGENT B0 ;  /* 0x0000000000007941 */ /* 0x000fea0003800200 */
.L_x_5490:
        /* <DEDUP_REMOVED lines=11> */
.L_x_5422:
[----:B----4-:R-:W-:Y:S01]  /*3fc0*/  HFMA2 R58, -RZ, RZ, 0, 5.9604644775390625e-08 ;  /* 0x00000001ff3a7431 */ /* 0x010fe200000001ff */
[----:B------:R-:W-:Y:S01]  /*3fd0*/  BSSY B1, `(.L_x_5492) ;  /* 0x0000007000017945 */ /* 0x000fe20003800000 */
[----:B------:R-:W-:Y:S02]  /*3fe0*/  MOV R59, R86 ;  /* 0x00000056003b7202 */ /* 0x000fe40000000f00 */
[----:B-12---:R-:W-:Y:S02]  /*3ff0*/  MOV R57, 0x1f ;  /* 0x0000001f00397802 */ /* 0x006fe40000000f00 */
[----:B------:R-:W-:-:S07]  /*4000*/  MOV R56, 0xffffffff ;  /* 0xffffffff00387802 */ /* 0x000fce0000000f00 */
[----:B0----5:R-:W-:Y:S05]  /*4010*/  WARPSYNC.COLLECTIVE R56, `(.L_x_5493) ;  /* 0x0000000038087348 */ /* 0x021fea0003c00000 */
[----:B------:R1:W2:Y:S02]  /*4020*/  SHFL.BFLY P0, R60, R59, R58, R57 ;  /* 0x0c00003a3b3c7389 */ /* 0x0002a40000000039 */
[----:B012--5:R-:W-:Y:S05]  /*4030*/  ENDCOLLECTIVE ;  /* 0x000000000000791b */ /* 0x027fea0003800000 */
.L_x_5493:
[----:B------:R-:W-:Y:S05]  /*4040*/  BSYNC B1 ;  /* 0x0000000000017941 */ /* 0x000fea0003800000 */
.L_x_5492:
        /* <DEDUP_REMOVED lines=8> */
.L_x_5494:
[----:B------:R-:W-:Y:S01]  /*40d0*/  HFMA2 R58, -RZ, RZ, 0, 1.1920928955078125e-07 ;  /* 0x00000002ff3a7431 */ /* 0x000fe200000001ff */
[----:B------:R-:W-:Y:S02]  /*40e0*/  MOV R59, R61 ;  /* 0x0000003d003b7202 */ /* 0x000fe40000000f00 */
[----:B------:R-:W-:-:S07]  /*40f0*/  MOV R62, R60 ;  /* 0x0000003c003e7202 */ /* 0x000fce0000000f00 */
[----:B------:R-:W-:Y:S05]  /*4100*/  WARPSYNC.COLLECTIVE R56, `(.L_x_5495) ;  /* 0x0000000038087348 */ /* 0x000fea0003c00000 */
[----:B------:R0:W1:Y:S02]  /*4110*/  SHFL.BFLY P0, R60, R59, R58, R57 ;  /* 0x0c00003a3b3c7389 */ /* 0x0000640000000039 */
[----:B01----:R-:W-:Y:S05]  /*4120*/  ENDCOLLECTIVE ;  /* 0x000000000000791b */ /* 0x003fea0003800000 */
.L_x_5495:
[----:B------:R-:W-:-:S05]  /*4130*/  FADD.FTZ R62, R62, R87 ;  /* 0x000000573e3e7221 */ /* 0x000fca0000010000 */
[----:B------:R-:W-:Y:S01]  /*4140*/  MOV R59, R62 ;  /* 0x0000003e003b7202 */ /* 0x000fe20000000f00 */
[----:B------:R-:W-:-:S07]  /*4150*/  FADD.FTZ R63, R61, R60 ;  /* 0x0000003c3d3f7221 */ /* 0x000fce0000010000 */
[----:B------:R-:W-:Y:S05]  /*4160*/  WARPSYNC.COLLECTIVE R56, `(.L_x_5496) ;  /* 0x0000000038087348 */ /* 0x000fea0003c00000 */
[----:B------:R0:W1:Y:S02]  /*4170*/  SHFL.BFLY P0, R60, R59, R58, R57 ;  /* 0x0c00003a3b3c7389 */ /* 0x0000640000000039 */
[----:B01----:R-:W-:Y:S05]  /*4180*/  ENDCOLLECTIVE ;  /* 0x000000000000791b */ /* 0x003fea0003800000 */
.L_x_5496:
[----:B------:R-:W-:Y:S01]  /*4190*/  HFMA2 R58, -RZ, RZ, 0, 2.384185791015625e-07 ;  /* 0x00000004ff3a7431 */ /* 0x000fe200000001ff */
[----:B------:R-:W-:Y:S02]  /*41a0*/  MOV R59, R63 ;  /* 0x0000003f003b7202 */ /* 0x000fe40000000f00 */
[----:B------:R-:W-:-:S07]  /*41b0*/  MOV R81, R60 ;  /* 0x0000003c00517202 */ /* 0x000fce0000000f00 */
[----:B------:R-:W-:Y:S05]  /*41c0*/  WARPSYNC.COLLECTIVE R56, `(.L_x_5497) ;  /* 0x0000000038087348 */ /* 0x000fea0003c00000 */
[----:B------:R0:W1:Y:S02]  /*41d0*/  SHFL.BFLY P0, R60, R59, R58, R57 ;  /* 0x0c00003a3b3c7389 */ /* 0x0000640000000039 */
[----:B01----:R-:W-:Y:S05]  /*41e0*/  ENDCOLLECTIVE ;  /* 0x000000000000791b */ /* 0x003fea0003800000 */
.L_x_5497:
[----:B------:R-:W-:-:S05]  /*41f0*/  FADD.FTZ R81, R62, R81 ;  /* 0x000000513e517221 */ /* 0x000fca0000010000 */
[----:B------:R-:W-:Y:S01]  /*4200*/  MOV R59, R81 ;  /* 0x00000051003b7202 */ /* 0x000fe20000000f00 */
[----:B------:R-:W-:-:S07]  /*4210*/  FADD.FTZ R83, R63, R60 ;  /* 0x0000003c3f537221 */ /* 0x000fce0000010000 */
[----:B------:R-:W-:Y:S05]  /*4220*/  WARPSYNC.COLLECTIVE R56, `(.L_x_5498) ;  /* 0x0000000038087348 */ /* 0x000fea0003c00000 */
[----:B------:R0:W1:Y:S02]  /*4230*/  SHFL.BFLY P0, R60, R59, R58, R57 ;  /* 0x0c00003a3b3c7389 */ /* 0x0000640000000039 */
[----:B01----:R-:W-:Y:S05]  /*4240*/  ENDCOLLECTIVE ;  /* 0x000000000000791b */ /* 0x003fea0003800000 */
.L_x_5498:
[----:B------:R-:W-:Y:S01]  /*4250*/  HFMA2 R58, -RZ, RZ, 0, 4.76837158203125e-07 ;  /* 0x00000008ff3a7431 */ /* 0x000fe200000001ff */
[----:B------:R-:W-:Y:S02]  /*4260*/  MOV R59, R83 ;  /* 0x00000053003b7202 */ /* 0x000fe40000000f00 */
[----:B------:R-:W-:-:S07]  /*4270*/  MOV R84, R60 ;  /* 0x0000003c00547202 */ /* 0x000fce0000000f00 */
[----:B------:R-:W-:Y:S05]  /*4280*/  WARPSYNC.COLLECTIVE R56, `(.L_x_5499) ;  /* 0x0000000038087348 */ /* 0x000fea0003c00000 */
[----:B------:R0:W1:Y:S02]  /*4290*/  SHFL.BFLY P0, R60, R59, R58, R57 ;  /* 0x0c00003a3b3c7389 */ /* 0x0000640000000039 */
[----:B01----:R-:W-:Y:S05]  /*42a0*/  ENDCOLLECTIVE ;  /* 0x000000000000791b */ /* 0x003fea0003800000 */
.L_x_5499:
[----:B------:R-:W-:-:S05]  /*42b0*/  FADD.FTZ R85, R81, R84 ;  /* 0x0000005451557221 */ /* 0x000fca0000010000 */
[----:B------:R-:W-:Y:S01]  /*42c0*/  MOV R59, R85 ;  /* 0x00000055003b7202 */ /* 0x000fe20000000f00 */
[----:B------:R-:W-:-:S07]  /*42d0*/  FADD.FTZ R84, R83, R60 ;  /* 0x0000003c53547221 */ /* 0x000fce0000010000 */
[----:B------:R-:W-:Y:S05]  /*42e0*/  WARPSYNC.COLLECTIVE R56, `(.L_x_5500) ;  /* 0x0000000038087348 */ /* 0x000fea0003c00000 */
[----:B------:R0:W1:Y:S02]  /*42f0*/  SHFL.BFLY P0, R60, R59, R58, R57 ;  /* 0x0c00003a3b3c7389 */ /* 0x0000640000000039 */
[----:B01----:R-:W-:Y:S05]  /*4300*/  ENDCOLLECTIVE ;  /* 0x000000000000791b */ /* 0x003fea0003800000 */
.L_x_5500:
[----:B------:R-:W-:Y:S01]  /*4310*/  HFMA2 R58, -RZ, RZ, 0, 9.5367431640625e-07 ;  /* 0x00000010ff3a7431 */ /* 0x000fe200000001ff */
[----:B------:R-:W-:Y:S02]  /*4320*/  MOV R59, R84 ;  /* 0x00000054003b7202 */ /* 0x000fe40000000f00 */
[----:B------:R-:W-:-:S07]  /*4330*/  MOV R86, R60 ;  /* 0x0000003c00567202 */ /* 0x000fce0000000f00 */
[----:B------:R-:W-:Y:S05]  /*4340*/  WARPSYNC.COLLECTIVE R56, `(.L_x_5501) ;  /* 0x0000000038087348 */ /* 0x000fea0003c00000 */
[----:B------:R0:W1:Y:S02]  /*4350*/  SHFL.BFLY P0, R60, R59, R58, R57 ;  /* 0x0c00003a3b3c7389 */ /* 0x0000640000000039 */
[----:B01----:R-:W-:Y:S05]  /*4360*/  ENDCOLLECTIVE ;  /* 0x000000000000791b */ /* 0x003fea0003800000 */
.L_x_5501:
[----:B------:R-:W-:-:S05]  /*4370*/  FADD.FTZ R61, R85, R86 ;  /* 0x00000056553d7221 */ /* 0x000fca0000010000 */
[----:B------:R-:W-:Y:S02]  /*4380*/  MOV R59, R61 ;  /* 0x0000003d003b7202 */ /* 0x000fe40000000f00 */
[----:B------:R-:W-:-:S07]  /*4390*/  MOV R87, R60 ;  /* 0x0000003c00577202 */ /* 0x000fce0000000f00 */
[----:B------:R-:W-:Y:S05]  /*43a0*/  WARPSYNC.COLLECTIVE R56, `(.L_x_5502) ;  /* 0x0000000038087348 */ /* 0x000fea0003c00000 */
[----:B------:R0:W1:Y:S02]  /*43b0*/  SHFL.BFLY P0, R60, R59, R58, R57 ;  /* 0x0c00003a3b3c7389 */ /* 0x0000640000000039 */
[----:B01----:R-:W-:Y:S05]  /*43c0*/  ENDCOLLECTIVE ;  /* 0x000000000000791b */ /* 0x003fea0003800000 */
.L_x_5502:
[----:B------:R-:W-:Y:S05]  /*43d0*/  BRA `(.L_x_5503) ;  /* 0xffffffcc00847947 */ /* 0x000fea000383ffff */
.L_x_5504:
        /* <DEDUP_REMOVED lines=10> */
.L_x_6513:


//--------------------- .text._ZN10layer_norm22ln_bwd_finalize_kernelINS_22Kernel_traits_finalizeILj256E6__halfffffjLb1ELj1024ELj4ENS_18Kernel_traits_baseILj256ES2_ffffjLj1024EEEEELb1ELb1EEEvNS_9BwdParamsE --------------------------
	.section	.text._ZN10layer_norm22ln_bwd_finalize_kernelINS_22Kernel_traits_finalizeILj256E6__halfffffjLb1ELj1024ELj4ENS_18Kernel_traits_baseILj256ES2_ffffjLj1024EEEEELb1ELb1EEEvNS_9BwdParamsE,"ax",@progbits
	.align	128
        .global         _ZN10layer_norm22ln_bwd_finalize_kernelINS_22Kernel_traits_finalizeILj256E6__halfffffjLb1ELj1024ELj4ENS_18Kernel_traits_baseILj256ES2_ffffjLj1024EEEEELb1ELb1EEEvNS_9BwdParamsE
        .type           _ZN10layer_norm22ln_bwd_finalize_kernelINS_22Kernel_traits_finalizeILj256E6__halfffffjLb1ELj1024ELj4ENS_18Kernel_traits_baseILj256ES2_ffffjLj1024EEEEELb1ELb1EEEvNS_9BwdParamsE,@function
        .size           _ZN10layer_norm22ln_bwd_finalize_kernelINS_22Kernel_traits_finalizeILj256E6__halfffffjLb1ELj1024ELj4ENS_18Kernel_traits_baseILj256ES2_ffffjLj1024EEEEELb1ELb1EEEvNS_9BwdParamsE,(.L_x_6514 - _ZN10layer_norm22ln_bwd_finalize_kernelINS_22Kernel_traits_finalizeILj256E6__halfffffjLb1ELj1024ELj4ENS_18Kernel_traits_baseILj256ES2_ffffjLj1024EEEEELb1ELb1EEEvNS_9BwdParamsE)
        .other          _ZN10layer_norm22ln_bwd_finalize_kernelINS_22Kernel_traits_finalizeILj256E6__halfffffjLb1ELj1024ELj4ENS_18Kernel_traits_baseILj256ES2_ffffjLj1024EEEEELb1ELb1EEEvNS_9BwdParamsE,@"STO_CUDA_ENTRY STV_DEFAULT"
_ZN10layer_norm22ln_bwd_finalize_kernelINS_22Kernel_traits_finalizeILj256E6__halfffffjLb1ELj1024ELj4ENS_18Kernel_traits_baseILj256ES2_ffffjLj1024EEEEELb1ELb1EEEvNS_9BwdParamsE:
.text._ZN10layer_norm22ln_bwd_finalize_kernelINS_22Kernel_traits_finalizeILj256E6__halfffffjLb1ELj1024ELj4ENS_18Kernel_traits_baseILj256ES2_ffffjLj1024EEEEELb1ELb1EEEvNS_9BwdParamsE:
        /* <DEDUP_REMOVED lines=56> */
.L_x_5509:
        /* <DEDUP_REMOVED lines=87> */
.L_x_5508:
[----:B------:R-:W-:Y:S05]  /*08f0*/  BSYNC.RECONVERGENT B1 ;  /* 0x0000000000017941 */ /* 0x000fea0003800200 */
.L_x_5507:
        /* <DEDUP_REMOVED lines=51> */
.L_x_5511:
[----:B------:R-:W-:Y:S05]  /*0c30*/  BSYNC.RECONVERGENT B1 ;  /* 0x0000000000017941 */ /* 0x000fea0003800200 */
.L_x_5510:
        /* <DEDUP_REMOVED lines=30> */
.L_x_5513:
[----:B------:R-:W-:Y:S05]  /*0e20*/  BSYNC.RECONVERGENT B1 ;  /* 0x0000000000017941 */ /* 0x000fea0003800200 */
.L_x_5512:
        /* <DEDUP_REMOVED lines=15> */
.L_x_5506:
[----:B------:R-:W-:Y:S05]  /*0f20*/  BSYNC.RECONVERGENT B0 ;  /* 0x0000000000007941 */ /* 0x000fea0003800200 */
.L_x_5505:
        /* <DEDUP_REMOVED lines=75> */
.L_x_5514:
        /* <DEDUP_REMOVED lines=10> */
.L_x_6514:


//--------------------- .text._ZN10layer_norm13ln_bwd_kernelINS_13Kernel_traitsI6__halfffffjLj256ELj1ELj4ELj1ELj16ENS_18Kernel_traits_baseILj256ES2_ffffjLj128EEEEELb1ELb1ELb1ELb1EEEvNS_9BwdParamsE --------------------------
	.section	.text._ZN10layer_norm13ln_bwd_kernelINS_13Kernel_traitsI6__halfffffjLj256ELj1ELj4ELj1ELj16ENS_18Kernel_traits_baseILj256ES2_ffffjLj128EEEEELb1ELb1ELb1ELb1EEEvNS_9BwdParamsE,"ax",@progbits
	.align	128
        .global         _ZN10layer_norm13ln_bwd_kernelINS_13Kernel_traitsI6__halfffffjLj256ELj1ELj4ELj1ELj16ENS_18Kernel_traits_baseILj256ES2_ffffjLj128EEEEELb1ELb1ELb1ELb1EEEvNS_9BwdParamsE
        .type           _ZN10layer_norm13ln_bwd_kernelINS_13Kernel_traitsI6__halfffffjLj256ELj1ELj4ELj1ELj16ENS_18Kernel_traits_baseILj256ES2_ffffjLj128EEEEELb1ELb1ELb1ELb1EEEvNS_9BwdParamsE,@function
        .size           _ZN10layer_norm13ln_bwd_kernelINS_13Kernel_traitsI6__halfffffjLj256ELj1ELj4ELj1ELj16ENS_18Kernel_traits_baseILj256ES2_ffffjLj128EEEEELb1ELb1ELb1ELb1EEEvNS_9BwdParamsE,(.L_x_6515 - _ZN10layer_norm13ln_bwd_kernelINS_13Kernel_traitsI6__halfffffjLj256ELj1ELj4ELj1ELj16ENS_18Kernel_traits_baseILj256ES2_ffffjLj128EEEEELb1ELb1ELb1ELb1EEEvNS_9BwdParamsE)
        .other          _ZN10layer_norm13ln_bwd_kernelINS_13Kernel_traitsI6__halfffffjLj256ELj1ELj4ELj1ELj16ENS_18Kernel_traits_baseILj256ES2_ffffjLj128EEEEELb1ELb1ELb1ELb1EEEvNS_9BwdParamsE,@"STO_CUDA_ENTRY STV_DEFAULT"
_ZN10layer_norm13ln_bwd_kernelINS_13Kernel_traitsI6__halfffffjLj256ELj1ELj4ELj1ELj16ENS_18Kernel_traits_baseILj256ES2_ffffjLj128EEEEELb1ELb1ELb1ELb1EEEvNS_9BwdParamsE:
.text._ZN10layer_norm13ln_bwd_kernelINS_13Kernel_traitsI6__halfffffjLj256ELj1ELj4ELj1ELj16ENS_18Kernel_traits_baseILj256ES2_ffffjLj128EEEEELb1ELb1ELb1ELb1EEEvNS_9BwdParamsE:
        /* <DEDUP_REMOVED lines=33> */
[----:B------:R-:W2:Y:S01]  /*0210*/  LDG.E.64 R78, desc[UR6][R2.64+0x100] ;  /* 0x00010006024e7981 */ /* 0x000ea2000c1e1b00 */
[----:B-1----:R-:W-:-:S03]  /*0220*/  IMAD.WIDE.U32 R4, R7, 0x8, R4 ;  /* 0x0000000807047825 */ /* 0x002fc600078e0004 */
[----:B------:R-:W3:Y:S04]  /*0230*/  LDG.E.64 R76, desc[UR6][R2.64] ;  /* 0x00000006024c7981 */ /* 0x000ee8000c1e1b00 */
[----:B------:R-:W4:Y:S04]  /*0240*/  LDG.E.64 R74, desc[UR6][R4.64+0x100] ;  /* 0x00010006044a7981 */ /* 0x000f28000c1e1b00 */
[----:B------:R-:W5:Y:S01]  /*0250*/  LDG.E.64 R72, desc[UR6][R4.64] ;  /* 0x0000000604487981 */ /* 0x000f62000c1e1b00 */
[----:B------:R-:W-:Y:S01]  /*0260*/  HFMA2 R38, -RZ, RZ, 0, 0 ;  /* 0x00000000ff267431 */ /* 0x000fe200000001ff */
[----:B--2---:R-:W-:-:S02]  /*0270*/  SHF.R.U64 R81, R78, 0x10, R79 ;  /* 0x000000104e517819 */ /* 0x004fc4000000124f */
[----:B------:R-:W-:Y:S02]  /*0280*/  SHF.R.U32.HI R7, RZ, 0x10, R79 ;  /* 0x00000010ff077819 */ /* 0x000fe4000001164f */
[--C-:B---3--:R-:W-:Y:S02]  /*0290*/  SHF.R.U64 R88, R76, 0x10, R77.reuse ;  /* 0x000000104c587819 */ /* 0x108fe4000000124d */
        /* <DEDUP_REMOVED lines=9> */
.L_x_5581:
[----:B------:R-:W0:Y:S08]  /*0330*/  LDC.64 R4, c[0x0][0x3f8] ;  /* 0x0000fe00ff047b82 */ /* 0x000e300000000a00 */
[----:B------:R-:W1:Y:S08]  /*0340*/  LDC.64 R64, c[0x0][0x3c8] ;  /* 0x0000f200ff407b82 */ /* 0x000e700000000a00 */
        /* <DEDUP_REMOVED lines=9> */
[----:B---3--:R-:W-:-:S13]  /*03e0*/  ISETP.GE.AND P1, PT, R2, 0x1, PT ;  /* 0x000000010200780c */ /* 0x008fda0003f26270 */
[----:B01----:R-:W-:Y:S05]  /*03f0*/  @!P1 BRA `(.L_x_5518) ;  /* 0x0000000400cc9947 */ /* 0x003fea0003800000 */
[----:B------:R-:W0:Y:S01]  /*0400*/  S2R R56, SR_TID.X ;  /* 0x0000000000387919 */ /* 0x000e220000002100 */
[----:B------:R-:W1:Y:S01]  /*0410*/  LDC.64 R8, c[0x0][0x3a8] ;  /* 0x0000ea00ff087b82 */ /* 0x000e620000000a00 */
[----:B------:R-:W-:Y:S01]  /*0420*/  IMAD R3, R0, UR8, RZ ;  /* 0x0000000800037c24 */ /* 0x000fe2000f8e02ff */
[----:B------:R-:W-:Y:S01]  /*0430*/  IADD3 R11, PT, PT, R2, -0x1, RZ ;  /* 0xffffffff020b7810 */ /* 0x000fe20007ffe0ff */
[----:B------:R-:W-:-:S03]  /*0440*/  IMAD.WIDE R60, R0, 0x4, R6 ;  /* 0x00000004003c7825 */ /* 0x000fc600078e0206 */
[----:B------:R-:W-:Y:S01]  /*0450*/  SHF.R.S32.HI R10, RZ, 0x1f, R3 ;  /* 0x0000001fff0a7819 */ /* 0x000fe20000011403 */
[----:B------:R-:W-:Y:S01]  /*0460*/  IMAD R11, R11, UR8, RZ ;  /* 0x000000080b0b7c24 */ /* 0x000fe2000f8e02ff */
[----:B------:R-:W2:Y:S02]  /*0470*/  LDC.64 R64, c[0x0][0x428] ;  /* 0x00010a00ff407b82 */ /* 0x000ea40000000a00 */
[----:B------:R-:W-:Y:S02]  /*0480*/  LEA.HI R85, R10, R3, RZ, 0x2 ;  /* 0x000000030a557211 */ /* 0x000fe400078f10ff */
[----:B------:R3:W4:Y:S01]  /*0490*/  LDG.E R3, desc[UR6][R60.64] ;  /* 0x000000063c037981 */ /* 0x000722000c1e1900 */
[----:B0-----:R-:W-:Y:S02]  /*04a0*/  LOP3.LUT R10, R56, 0x1f, RZ, 0xc0, !PT ;  /* 0x0000001f380a7812 */ /* 0x001fe400078ec0ff */
[----:B------:R-:W-:Y:S02]  /*04b0*/  SHF.R.S32.HI R56, RZ, 0x1f, R11 ;  /* 0x0000001fff387819 */ /* 0x000fe4000001140b */
[----:B------:R-:W-:-:S02]  /*04c0*/  LEA.HI.SX32 R85, R85, R10, 0x1e ;  /* 0x0000000a55557211 */ /* 0x000fc400078ff2ff */
[----:B------:R-:W-:-:S03]  /*04d0*/  LEA.HI R11, R56, R11, RZ, 0x2 ;  /* 0x0000000b380b7211 */ /* 0x000fc600078f10ff */
[----:B-1----:R-:W-:Y:S01]  /*04e0*/  IMAD.WIDE.U32 R68, R85, 0x10, R8 ;  /* 0x0000001055447825 */ /* 0x002fe200078e0008 */
[----:B------:R-:W-:Y:S02]  /*04f0*/  LEA.HI.SX32 R63, R11, R10, 0x1e ;  /* 0x0000000a0b3f7211 */ /* 0x000fe400078ff2ff */
[----:B------:R-:W-:-:S03]  /*0500*/  IADD3 R87, PT, PT, R85, 0x20, RZ ;  /* 0x0000002055577810 */ /* 0x000fc60007ffe0ff */
[----:B------:R-:W4:Y:S01]  /*0510*/  LDG.E.128 R68, desc[UR6][R68.64] ;  /* 0x0000000644447981 */ /* 0x000f22000c1e1d00 */
[C---:B--2---:R-:W-:Y:S01]  /*0520*/  IMAD.WIDE.U32 R56, R63.reuse, 0x10, R64 ;  /* 0x000000103f387825 */ /* 0x044fe200078e0040 */
[----:B------:R-:W-:-:S03]  /*0530*/  IADD3 R63, PT, PT, R63, 0x20, RZ ;  /* 0x000000203f3f7810 */ /* 0x000fc60007ffe0ff */
[----:B---3--:R-:W-:Y:S02]  /*0540*/  IMAD.WIDE.U32 R60, R87, 0x10, R8 ;  /* 0x00000010573c7825 */ /* 0x008fe400078e0008 */
[----:B------:R-:W2:Y:S02]  /*0550*/  LDG.E.128 R56, desc[UR6][R56.64] ;  /* 0x0000000638387981 */ /* 0x000ea4000c1e1d00 */
[----:B------:R-:W-:Y:S02]  /*0560*/  IMAD.WIDE.U32 R64, R63, 0x10, R64 ;  /* 0x000000103f407825 */ /* 0x000fe400078e0040 */
[----:B------:R-:W3:Y:S04]  /*0570*/  LDG.E.128 R60, desc[UR6][R60.64] ;  /* 0x000000063c3c7981 */ /* 0x000ee8000c1e1d00 */
[----:B------:R-:W3:Y:S01]  /*0580*/  LDG.E.128 R64, desc[UR6][R64.64] ;  /* 0x0000000640407981 */ /* 0x000ee2000c1e1d00 */
[----:B-----5:R-:W-:-:S02]  /*0590*/  ISETP.GE.AND P2, PT, R5, 0x1, PT ;  /* 0x000000010500780c */ /* 0x020fc40003f46270 */
[----:B------:R-:W-:Y:S02]  /*05a0*/  MOV R6, UR14 ;  /* 0x0000000e00067c02 */ /* 0x000fe40008000f00 */
[----:B------:R-:W-:Y:S02]  /*05b0*/  MOV R7, UR15 ;  /* 0x0000000f00077c02 */ /* 0x000fe40008000f00 */
[----:B------:R-:W-:-:S07]  /*05c0*/  ISETP.NE.U32.AND P0, PT, R6, RZ, PT ;  /* 0x000000ff0600720c */ /* 0x000fce0003f05070 */
[----:B------:R-:W-:Y:S02]  /*05d0*/  @P2 IADD3 R11, PT, PT, R5, -0x1, RZ ;  /* 0xffffffff050b2810 */ /* 0x000fe40007ffe0ff */
[----:B------:R-:W-:-:S03]  /*05e0*/  ISETP.NE.AND.EX P0, PT, R7, RZ, PT, P0 ;  /* 0x000000ff0700720c */ /* 0x000fc60003f05300 */
[----:B------:R-:W-:-:S05]  /*05f0*/  @P2 IMAD R11, R11, UR8, RZ ;  /* 0x000000080b0b2c24 */ /* 0x000fca000f8e02ff */
[----:B------:R-:W-:-:S04]  /*0600*/  @P2 SHF.R.S32.HI R8, RZ, 0x1f, R11 ;  /* 0x0000001fff082819 */ /* 0x000fc8000001140b */
[----:B------:R-:W-:Y:S01]  /*0610*/  @P2 LEA.HI R11, R8, R11, RZ, 0x2 ;  /* 0x0000000b080b2211 */ /* 0x000fe200078f10ff */
[----:B------:R-:W0:Y:S01]  /*0620*/  @P0 LDC.64 R82, c[0x0][0x438] ;  /* 0x00010e00ff520b82 */ /* 0x000e220000000a00 */
[----:B------:R-:W-:Y:S02]  /*0630*/  MOV R91, RZ ;  /* 0x000000ff005b7202 */ /* 0x000fe40000000f00 */
[----:B------:R-:W-:-:S05]  /*0640*/  @P2 LEA.HI.SX32 R91, R11, R10, 0x1e ;  /* 0x0000000a0b5b2211 */ /* 0x000fca00078ff2ff */
[----:B------:R-:W1:Y:S08]  /*0650*/  @P0 LDC.64 R10, c[0x0][0x438] ;  /* 0x00010e00ff0a0b82 */ /* 0x000e700000000a00 */
[----:B------:R-:W1:Y:S01]  /*0660*/  LDC.64 R8, c[0x0][0x3b0] ;  /* 0x0000ec00ff087b82 */ /* 0x000e620000000a00 */
[----:B0-----:R-:W-:-:S05]  /*0670*/  @P0 IMAD.WIDE.U32 R84, R85, 0x10, R82 ;  /* 0x0000001055540825 */ /* 0x001fca00078e0052 */
[----:B------:R-:W5:Y:S01]  /*0680*/  @P0 LDG.E.128 R12, desc[UR6][R84.64] ;  /* 0x00000006540c0981 */ /* 0x000f62000c1e1d00 */
[----:B-1----:R-:W-:-:S05]  /*0690*/  @P0 IMAD.WIDE.U32 R10, R87, 0x10, R10 ;  /* 0x00000010570a0825 */ /* 0x002fca00078e000a */
[----:B------:R-:W5:Y:S01]  /*06a0*/  @P0 LDG.E.128 R40, desc[UR6][R10.64] ;  /* 0x000000060a280981 */ /* 0x000f62000c1e1d00 */
[----:B------:R-:W-:Y:S02]  /*06b0*/  ISETP.NE.AND P0, PT, RZ, UR9, PT ;  /* 0x00000009ff007c0c */ /* 0x000fe4000bf05270 */
[C---:B------:R-:W-:Y:S01]  /*06c0*/  IADD3 R93, PT, PT, R91.reuse, 0x20, RZ ;  /* 0x000000205b5d7810 */ /* 0x040fe20007ffe0ff */
[----:B------:R-:W-:-:S04]  /*06d0*/  IMAD.WIDE.U32 R82, R91, 0x4, R8 ;  /* 0x000000045b527825 */ /* 0x000fc800078e0008 */
[----:B------:R-:W-:Y:S01]  /*06e0*/  IMAD.WIDE.U32 R8, R93, 0x4, R8 ;  /* 0x000000045d087825 */ /* 0x000fe200078e0008 */
[----:B------:R0:W5:Y:S03]  /*06f0*/  LDG.E R80, desc[UR6][R82.64] ;  /* 0x0000000652507981 */ /* 0x000166000c1e1900 */
[----:B------:R-:W-:Y:S02]  /*0700*/  HADD2.F32 R87, -RZ, R76.H0_H0 ;  /* 0x2000004cff577230 */ /* 0x000fe40000004100 */
[----:B------:R2:W5:Y:S01]  /*0710*/  LDG.E R9, desc[UR6][R8.64] ;  /* 0x0000000608097981 */ /* 0x000562000c1e1900 */
[----:B0-----:R-:W-:Y:S01]  /*0720*/  HADD2.F32 R83, -RZ, R77.H0_H0 ;  /* 0x2000004dff537230 */ /* 0x001fe20000004100 */
[----:B----4-:R-:W-:-:S05]  /*0730*/  FSEL R86, R3, RZ, !P0 ;  /* 0x000000ff03567208 */ /* 0x010fca0004000000 */
[C---:B------:R-:W-:Y:S01]  /*0740*/  FADD.FTZ R3, -R86.reuse, R68 ;  /* 0x0000004456037221 */ /* 0x040fe20000010100 */
[C---:B------:R-:W-:Y:S01]  /*0750*/  FADD.FTZ R85, -R86.reuse, R69 ;  /* 0x0000004556557221 */ /* 0x040fe20000010100 */
[----:B------:R-:W-:Y:S02]  /*0760*/  FADD.FTZ R71, -R86, R71 ;  /* 0x0000004756477221 */ /* 0x000fe40000010100 */
[----:B------:R-:W-:Y:S01]  /*0770*/  FMUL.FTZ R3, R4, R3 ;  /* 0x0000000304037220 */ /* 0x000fe20000410000 */
[--C-:B------:R-:W-:Y:S02]  /*0780*/  HADD2.F32 R68, -RZ, R88.reuse.H0_H0 ;  /* 0x20000058ff447230 */ /* 0x100fe40000004100 */
[----:B------:R-:W-:Y:S01]  /*0790*/  FADD.FTZ R69, -R86, R70 ;  /* 0x0000004656457221 */ /* 0x000fe20000010100 */
[----:B------:R-:W-:Y:S01]  /*07a0*/  FMUL.FTZ R10, R4, R85 ;  /* 0x00000055040a7220 */ /* 0x000fe20000410000 */
[----:B--2---:R-:W-:Y:S01]  /*07b0*/  FMUL.FTZ R8, R56, R87 ;  /* 0x0000005738087220 */ /* 0x004fe20000410000 */
[----:B------:R-:W-:Y:S01]  /*07c0*/  FADD.FTZ R36, R36, R56 ;  /* 0x0000003824247221 */ /* 0x000fe20000010000 */
[----:B------:R-:W-:Y:S01]  /*07d0*/  FFMA.FTZ R16, R56, R3, R16 ;  /* 0x0000000338107223 */ /* 0x000fe20000010010 */
[----:B------:R-:W-:-:S02]  /*07e0*/  HADD2.F32 R70, -RZ, R88.H1_H1 ;  /* 0x30000058ff467230 */ /* 0x000fc40000004100 */
        /* <DEDUP_REMOVED lines=8> */
[C---:B---3--:R-:W-:Y:S01]  /*0870*/  FADD.FTZ R59, -R86.reuse, R60 ;  /* 0x0000003c563b7221 */ /* 0x048fe20000010100 */
[----:B------:R-:W-:Y:S02]  /*0880*/  HADD2.F32 R71, -RZ, R78.H0_H0 ;  /* 0x2000004eff477230 */ /* 0x000fe40000004100 */
[C---:B------:R-:W-:Y:S01]  /*0890*/  FADD.FTZ R85, -R86.reuse, R61 ;  /* 0x0000003d56557221 */ /* 0x040fe20000010100 */
[----:B------:R-:W-:Y:S01]  /*08a0*/  FADD.FTZ R61, -R86, R62 ;  /* 0x0000003e563d7221 */ /* 0x000fe20000010100 */
        /* <DEDUP_REMOVED lines=8> */
[----:B------:R-:W-:Y:S01]  /*0930*/  FFMA.FTZ R20, R64, R59, R20 ;  /* 0x0000003b40147223 */ /* 0x000fe20000010014 */
[----:B------:R-:W-:Y:S01]  /*0940*/  FADD.FTZ R71, R11, R62 ;  /* 0x0000003e0b477221 */ /* 0x000fe20000010000 */
[----:B------:R-:W-:Y:S01]  /*0950*/  FFMA.FTZ R64, R10, R11, R83 ;  /* 0x0000000b0a407223 */ /* 0x000fe20000010053 */
[----:B------:R-:W-:-:S02]  /*0960*/  HADD2.F32 R60, -RZ, R81.H0_H0 ;  /* 0x20000051ff3c7230 */ /* 0x000fc40000004100 */
[----:B------:R-:W-:Y:S01]  /*0970*/  FMUL.FTZ R70, R4, R85 ;  /* 0x0000005504467220 */ /* 0x000fe20000410000 */
[----:B------:R-:W-:Y:S01]  /*0980*/  FADD.FTZ R62, R68, R71 ;  /* 0x00000047443e7221 */ /* 0x000fe20000010000 */
[----:B------:R-:W-:Y:S01]  /*0990*/  FFMA.FTZ R71, R57, R68, R64 ;  /* 0x0000004439477223 */ /* 0x000fe20000010040 */
[----:B------:R-:W-:Y:S01]  /*09a0*/  FADD.FTZ R33, R33, R65 ;  /* 0x0000004121217221 */ /* 0x000fe20000010000 */
[C---:B------:R-:W-:Y:S01]  /*09b0*/  FMUL.FTZ R60, R65.reuse, R60 ;  /* 0x0000003c413c7220 */ /* 0x040fe20000410000 */
[----:B------:R-:W-:Y:S01]  /*09c0*/  FFMA.FTZ R21, R65, R70, R21 ;  /* 0x0000004641157223 */ /* 0x000fe20000010015 */
[----:B------:R-:W-:Y:S01]  /*09d0*/  FADD.FTZ R65, R69, R62 ;  /* 0x0000003e45417221 */ /* 0x000fe20000010000 */
[----:B------:R-:W-:Y:S01]  /*09e0*/  FFMA.FTZ R62, R56, R69, R71 ;  /* 0x00000045383e7223 */ /* 0x000fe20000010047 */
[----:B------:R-:W-:Y:S02]  /*09f0*/  HADD2.F32 R83, -RZ, R79.H0_H0 ;  /* 0x2000004fff537230 */ /* 0x000fe40000004100 */
[----:B------:R-:W-:Y:S01]  /*0a00*/  FADD.FTZ R65, R58, R65 ;  /* 0x000000413a417221 */ /* 0x000fe20000010000 */
[----:B------:R-:W-:Y:S01]  /*0a10*/  FFMA.FTZ R71, R59, R58, R62 ;  /* 0x0000003a3b477223 */ /* 0x000fe2000001003e */
[----:B------:R-:W-:-:S02]  /*0a20*/  HADD2.F32 R64, -RZ, R81.H1_H1 ;  /* 0x30000051ff407230 */ /* 0x000fc40000004100 */
[----:B------:R-:W-:Y:S01]  /*0a30*/  FMUL.FTZ R82, R66, R83 ;  /* 0x0000005342527220 */ /* 0x000fe20000410000 */
[----:B------:R-:W-:Y:S01]  /*0a40*/  FADD.FTZ R65, R65, R60 ;  /* 0x0000003c41417221 */ /* 0x000fe20000010000 */
[----:B------:R-:W-:Y:S01]  /*0a50*/  FADD.FTZ R63, -R86, R63 ;  /* 0x0000003f563f7221 */ /* 0x000fe20000010100 */
[----:B------:R-:W-:Y:S01]  /*0a60*/  FMUL.FTZ R61, R4, R61 ;  /* 0x0000003d043d7220 */ /* 0x000fe20000410000 */
        /* <DEDUP_REMOVED lines=12> */
.L_x_5518:
[----:B-----5:R-:W-:Y:S01]  /*0b30*/  ISETP.GE.AND P2, PT, R5, 0x1, PT ;  /* 0x000000010500780c */ /* 0x020fe20003f46270 */
[----:B------:R-:W0:Y:S01]  /*0b40*/  LDC.64 R64, c[0x0][0x3b0] ;  /* 0x0000ec00ff407b82 */ /* 0x000e220000000a00 */
[----:B------:R-:W-:Y:S02]  /*0b50*/  MOV R6, UR14 ;  /* 0x0000000e00067c02 */ /* 0x000fe40008000f00 */
[----:B------:R-:W-:Y:S02]  /*0b60*/  MOV R7, UR15 ;  /* 0x0000000f00077c02 */ /* 0x000fe40008000f00 */
[----:B------:R-:W-:-:S04]  /*0b70*/  ISETP.NE.U32.AND P0, PT, R6, RZ, PT ;  /* 0x000000ff0600720c */ /* 0x000fc80003f05070 */
[----:B------:R-:W-:-:S03]  /*0b80*/  ISETP.NE.AND.EX P0, PT, R7, RZ, PT, P0 ;  /* 0x000000ff0700720c */ /* 0x000fc60003f05300 */
[----:B------:R-:W1:Y:S01]  /*0b90*/  @P2 LDC R62, c[0x0][0x388] ;  /* 0x0000e200ff3e2b82 */ /* 0x000e620000000800 */
[----:B------:R-:W2:Y:S01]  /*0ba0*/  @P2 S2R R66, SR_TID.X ;  /* 0x0000000000422919 */ /* 0x000ea20000002100 */
[----:B------:R-:W-:-:S08]  /*0bb0*/  @P2 IADD3 R9, PT, PT, R5, -0x1, RZ ;  /* 0xffffffff05092810 */ /* 0x000fd00007ffe0ff */
[----:B------:R-:W3:Y:S01]  /*0bc0*/  @P0 LDC R67, c[0x0][0x388] ;  /* 0x0000e200ff430b82 */ /* 0x000ee20000000800 */
[----:B-1----:R-:W-:Y:S02]  /*0bd0*/  @P2 IMAD R62, R9, R62, RZ ;  /* 0x0000003e093e2224 */ /* 0x002fe400078e02ff */
[----:B------:R-:W1:Y:S03]  /*0be0*/  @P0 S2R R9, SR_TID.X ;  /* 0x0000000000090919 */ /* 0x000e660000002100 */
[----:B------:R-:W-:-:S04]  /*0bf0*/  @P2 SHF.R.S32.HI R63, RZ, 0x1f, R62 ;  /* 0x0000001fff3f2819 */ /* 0x000fc8000001143e */
[----:B------:R-:W-:Y:S01]  /*0c00*/  @P2 LEA.HI R62, R63, R62, RZ, 0x2 ;  /* 0x0000003e3f3e2211 */ /* 0x000fe200078f10ff */
[----:B------:R-:W-:Y:S01]  /*0c10*/  HFMA2 R63, -RZ, RZ, 0, 0 ;  /* 0x00000000ff3f7431 */ /* 0x000fe200000001ff */
[----:B--2---:R-:W-:Y:S01]  /*0c20*/  @P2 LOP3.LUT R83, R66, 0x1f, RZ, 0xc0, !PT ;  /* 0x0000001f42532812 */ /* 0x004fe200078ec0ff */
[----:B---3--:R-:W-:Y:S02]  /*0c30*/  @P0 IMAD R80, R0, R67, RZ ;  /* 0x0000004300500224 */ /* 0x008fe400078e02ff */
[----:B------:R-:W2:Y:S01]  /*0c40*/  @P0 LDC.64 R66, c[0x0][0x438] ;  /* 0x00010e00ff420b82 */ /* 0x000ea20000000a00 */
[----:B------:R-:W-:-:S04]  /*0c50*/  @P2 LEA.HI.SX32 R63, R62, R83, 0x1e ;  /* 0x000000533e3f2211 */ /* 0x000fc800078ff2ff */
[C---:B------:R-:W-:Y:S01]  /*0c60*/  IADD3 R83, PT, PT, R63.reuse, 0x20, RZ ;  /* 0x000000203f537810 */ /* 0x040fe20007ffe0ff */
[----:B0-----:R-:W-:-:S04]  /*0c70*/  IMAD.WIDE.U32 R62, R63, 0x4, R64 ;  /* 0x000000043f3e7825 */ /* 0x001fc800078e0040 */
[----:B------:R-:W-:Y:S01]  /*0c80*/  IMAD.WIDE.U32 R64, R83, 0x4, R64 ;  /* 0x0000000453407825 */ /* 0x000fe200078e0040 */
[----:B------:R-:W-:-:S04]  /*0c90*/  @P0 SHF.R.S32.HI R83, RZ, 0x1f, R80 ;  /* 0x0000001fff530819 */ /* 0x000fc80000011450 */
[----:B------:R-:W-:Y:S02]  /*0ca0*/  @P0 LEA.HI R83, R83, R80, RZ, 0x2 ;  /* 0x0000005053530211 */ /* 0x000fe400078f10ff */
[----:B-1----:R-:W-:Y:S02]  /*0cb0*/  @P0 LOP3.LUT R80, R9, 0x1f, RZ, 0xc0, !PT ;  /* 0x0000001f09500812 */ /* 0x002fe400078ec0ff */
[----:B------:R0:W5:Y:S02]  /*0cc0*/  LDG.E R9, desc[UR6][R64.64] ;  /* 0x0000000640097981 */ /* 0x000164000c1e1900 */
[----:B------:R-:W-:Y:S02]  /*0cd0*/  @P0 LEA.HI.SX32 R87, R83, R80, 0x1e ;  /* 0x0000005053570211 */ /* 0x000fe400078ff2ff */
[----:B------:R1:W5:Y:S02]  /*0ce0*/  LDG.E R80, desc[UR6][R62.64] ;  /* 0x000000063e507981 */ /* 0x000364000c1e1900 */
[C---:B------:R-:W-:Y:S01]  /*0cf0*/  @P0 IADD3 R83, PT, PT, R87.reuse, 0x20, RZ ;  /* 0x0000002057530810 */ /* 0x040fe20007ffe0ff */
[----:B--2---:R-:W-:-:S04]  /*0d00*/  @P0 IMAD.WIDE.U32 R86, R87, 0x10, R66 ;  /* 0x0000001057560825 */ /* 0x004fc800078e0042 */
[----:B------:R-:W-:Y:S01]  /*0d10*/  @P0 IMAD.WIDE.U32 R66, R83, 0x10, R66 ;  /* 0x0000001053420825 */ /* 0x000fe200078e0042 */
[----:B------:R1:W5:Y:S04]  /*0d20*/  @P0 LDG.E.128 R12, desc[UR6][R86.64] ;  /* 0x00000006560c0981 */ /* 0x000368000c1e1d00 */
[----:B------:R1:W5:Y:S01]  /*0d30*/  @P0 LDG.E.128 R40, desc[UR6][R66.64] ;  /* 0x0000000642280981 */ /* 0x000362000c1e1d00 */
[----:B0-----:R-:W-:Y:S01]  /*0d40*/  HFMA2 R65, -RZ, RZ, 0, 0 ;  /* 0x00000000ff417431 */ /* 0x001fe200000001ff */
[----:B------:R-:W-:-:S07]  /*0d50*/  MOV R83, RZ ;  /* 0x000000ff00537202 */ /* 0x000fce0000000f00 */
.L_x_5519:
[----:B------:R-:W-:Y:S05]  /*0d60*/  BSYNC.RECONVERGENT B1 ;  /* 0x0000000000017941 */ /* 0x000fea0003800200 */
.L_x_5517:
[----:B------:R-:W-:-:S03]  /*0d70*/  UMOV UR4, 0xffffffff ;  /* 0xffffffff00047882 */ /* 0x000fc60000000000 */
[----:B------:R-:W-:Y:S05]  /*0d80*/  BRA.DIV UR4, `(.L_x_5520) ;  /* 0x0000002e044c7947 */ /* 0x000fea000b800000 */
[----:B------:R-:W0:Y:S04]  /*0d90*/  SHFL.BFLY PT, R64, R83, 0x1, 0x1f ;  /* 0x0c201f0053407f89 */ /* 0x000e2800000e0000 */
        /* <DEDUP_REMOVED lines=17> */
.L_x_5593:
        /* <DEDUP_REMOVED lines=12> */
[----:B--2---:R-:W-:Y:S01]  /*0f70*/  FADD.FTZ R64, R65, R64 ;  /* 0x0000004041407221 */ /* 0x004fe20000010000 */
[----:B0-----:R-:W-:Y:S02]  /*0f80*/  IMAD R65, R0, UR8, RZ ;  /* 0x0000000800417c24 */ /* 0x001fe4000f8e02ff */
[----:B-1----:R-:W-:Y:S01]  /*0f90*/  FADD.FTZ R86, R67, R86 ;  /* 0x0000005643567221 */ /* 0x002fe20000010000 */
[----:B------:R-:W-:Y:S01]  /*0fa0*/  ISETP.NE.AND.EX P0, PT, R7, RZ, PT, P0 ;  /* 0x000000ff0700720c */ /* 0x000fe20003f05300 */
[----:B------:R-:W-:Y:S01]  /*0fb0*/  BSSY.RECONVERGENT B1, `(.L_x_5521) ;  /* 0x000011b000017945 */ /* 0x000fe20003800200 */
[----:B------:R-:W-:Y:S02]  /*0fc0*/  ISETP.NE.AND P3, PT, RZ, UR9, PT ;  /* 0x00000009ff007c0c */ /* 0x000fe4000bf65270 */
[----:B------:R-:W-:-:S04]  /*0fd0*/  SHF.R.S32.HI R92, RZ, 0x1f, R65 ;  /* 0x0000001fff5c7819 */ /* 0x000fc80000011441 */
[----:B------:R-:W-:Y:S01]  /*0fe0*/  LEA.HI R92, R92, R65, RZ, 0x2 ;  /* 0x000000415c5c7211 */ /* 0x000fe200078f10ff */
[----:B------:R-:W-:Y:S01]  /*0ff0*/  FMUL.FTZ R65, R86, UR10 ;  /* 0x0000000a56417c20 */ /* 0x000fe20008410000 */
[----:B------:R-:W-:Y:S02]  /*1000*/  FMUL.FTZ R86, R64, UR10 ;  /* 0x0000000a40567c20 */ /* 0x000fe40008410000 */
[----:B------:R-:W-:Y:S02]  /*1010*/  LEA.HI.SX32 R67, R92, R83, 0x1e ;  /* 0x000000535c437211 */ /* 0x000fe400078ff2ff */
[----:B------:R-:W-:Y:S01]  /*1020*/  FSEL R83, R65, RZ, !P3 ;  /* 0x000000ff41537208 */ /* 0x000fe20005800000 */
        /* <DEDUP_REMOVED lines=9> */
[----:B-----5:R-:W-:Y:S02]  /*10c0*/  LOP3.LUT P3, RZ, R80, 0xff, RZ, 0xc0, !PT ;  /* 0x000000ff50ff7812 */ /* 0x020fe4000786c0ff */
[----:B------:R-:W-:Y:S01]  /*10d0*/  ISETP.GT.AND P0, PT, R2, RZ, PT ;  /* 0x000000ff0200720c */ /* 0x000fe20003f04270 */
[----:B------:R-:W-:Y:S01]  /*10e0*/  FADD.FTZ R65, R8, -R65 ;  /* 0x8000004108417221 */ /* 0x000fe20000010000 */
[----:B------:R-:W-:-:S03]  /*10f0*/  MOV R48, RZ ;  /* 0x000000ff00307202 */ /* 0x000fc60000000f00 */
[----:B------:R-:W-:-:S05]  /*1100*/  FMUL.FTZ R65, R4, R65 ;  /* 0x0000004104417220 */ /* 0x000fca0000410000 */
[----:B------:R-:W-:Y:S01]  /*1110*/  FSEL R65, R65, RZ, P0 ;  /* 0x000000ff41417208 */ /* 0x000fe20000000000 */
[----:B------:R-:W-:-:S04]  /*1120*/  @P3 HADD2.F32 R62, -RZ, R72.H0_H0 ;  /* 0x20000048ff3e3230 */ /* 0x000fc80000004100 */
[----:B------:R-:W-:-:S04]  /*1130*/  FMUL.FTZ R65, R65, UR13 ;  /* 0x0000000d41417c20 */ /* 0x000fc80008410000 */
[----:B------:R-:W-:-:S04]  /*1140*/  FMUL.FTZ R65, R65, UR12 ;  /* 0x0000000c41417c20 */ /* 0x000fc80008410000 */
[----:B------:R-:W-:Y:S01]  /*1150*/  @P3 FMUL.FTZ R48, R65, R62 ;  /* 0x0000003e41303220 */ /* 0x000fe20000410000 */
[----:B------:R-:W-:-:S05]  /*1160*/  FMUL.FTZ R62, R44, R65 ;  /* 0x000000412c3e7220 */ /* 0x000fca0000410000 */
[----:B------:R-:W-:-:S05]  /*1170*/  FSEL R65, R62, RZ, P3 ;  /* 0x000000ff3e417208 */ /* 0x000fca0001800000 */
[----:B------:R-:W-:-:S07]  /*1180*/  FADD.FTZ R28, R28, R65 ;  /* 0x000000411c1c7221 */ /* 0x000fce0000010000 */
.L_x_5525:
[----:B------:R-:W-:Y:S05]  /*1190*/  BSYNC.RECONVERGENT B2 ;  /* 0x0000000000027941 */ /* 0x000fea0003800200 */
.L_x_5524:
        /* <DEDUP_REMOVED lines=8> */
[----:B------:R-:W-:Y:S02]  /*1220*/  @P0 HADD2.F32 R62, -RZ, R90.H0_H0 ;  /* 0x2000005aff3e0230 */ /* 0x000fe40000004100 */
[----:B------:R-:W-:-:S04]  /*1230*/  FMUL.FTZ R49, R49, UR13 ;  /* 0x0000000d31317c20 */ /* 0x000fc80008410000 */
[----:B------:R-:W-:Y:S01]  /*1240*/  FMUL.FTZ R65, R49, UR12 ;  /* 0x0000000c31417c20 */ /* 0x000fe20008410000 */
[----:B------:R-:W-:-:S03]  /*1250*/  HFMA2 R49, -RZ, RZ, 0, 0 ;  /* 0x00000000ff317431 */ /* 0x000fc600000001ff */
[----:B------:R-:W-:Y:S01]  /*1260*/  @P0 FMUL.FTZ R49, R65, R62 ;  /* 0x0000003e41310220 */ /* 0x000fe20000410000 */
[----:B------:R-:W-:-:S05]  /*1270*/  FMUL.FTZ R62, R45, R65 ;  /* 0x000000412d3e7220 */ /* 0x000fca0000410000 */
[----:B------:R-:W-:-:S05]  /*1280*/  FSEL R62, R62, RZ, P0 ;  /* 0x000000ff3e3e7208 */ /* 0x000fca0000000000 */
[----:B------:R-:W-:-:S07]  /*1290*/  FADD.FTZ R29, R29, R62 ;  /* 0x0000003e1d1d7221 */ /* 0x000fce0000010000 */
.L_x_5527:
[----:B------:R-:W-:Y:S05]  /*12a0*/  BSYNC.RECONVERGENT B2 ;  /* 0x0000000000027941 */ /* 0x000fea0003800200 */
.L_x_5526:
        /* <DEDUP_REMOVED lines=16> */
.L_x_5529:
[----:B------:R-:W-:Y:S05]  /*13b0*/  BSYNC.RECONVERGENT B2 ;  /* 0x0000000000027941 */ /* 0x000fea0003800200 */
.L_x_5528:
        /* <DEDUP_REMOVED lines=14> */
[----:B------:R-:W-:-:S05]  /*14a0*/  HADD2.F32 R51, -RZ, R90.H1_H1 ;  /* 0x3000005aff337230 */ /* 0x000fca0000004100 */
[----:B------:R-:W-:Y:S01]  /*14b0*/  FMUL.FTZ R51, R62, R51 ;  /* 0x000000333e337220 */ /* 0x000fe20000410000 */
[----:B------:R-:W-:Y:S06]  /*14c0*/  BRA `(.L_x_5530) ;  /* 0x0000000c00247947 */ /* 0x000fec0003800000 */
.L_x_5523:
[-CC-:B------:R-:W-:Y:S01]  /*14d0*/  FFMA.FTZ R52, R10, R86.reuse, R83.reuse ;  /* 0x000000560a347223 */ /* 0x180fe20000010053 */
[-CC-:B------:R-:W-:Y:S01]  /*14e0*/  FFMA.FTZ R55, R57, R86.reuse, R83.reuse ;  /* 0x0000005639377223 */ /* 0x180fe20000010053 */
[-CC-:B------:R-:W-:Y:S01]  /*14f0*/  FFMA.FTZ R65, R3, R86.reuse, R83.reuse ;  /* 0x0000005603417223 */ /* 0x180fe20000010053 */
[----:B------:R-:W-:Y:S01]  /*1500*/  BSSY.RECONVERGENT B2, `(.L_x_5531) ;  /* 0x000001a000027945 */ /* 0x000fe20003800200 */
[----:B------:R-:W-:Y:S01]  /*1510*/  FADD.FTZ R53, R11, -R52 ;  /* 0x800000340b357221 */ /* 0x000fe20000010000 */
[----:B------:R-:W-:Y:S01]  /*1520*/  FFMA.FTZ R52, R56, R86, R83 ;  /* 0x0000005638347223 */ /* 0x000fe20000010053 */
[----:B------:R-:W-:Y:S01]  /*1530*/  FADD.FTZ R55, R68, -R55 ;  /* 0x8000003744377221 */ /* 0x000fe20000010000 */
[----:B------:R-:W-:Y:S01]  /*1540*/  FADD.FTZ R65, R8, -R65 ;  /* 0x8000004108417221 */ /* 0x000fe20000010000 */
[----:B------:R-:W-:Y:S01]  /*1550*/  ISETP.GT.AND P4, PT, R2, RZ, PT ;  /* 0x000000ff0200720c */ /* 0x000fe20003f84270 */
[----:B------:R-:W-:Y:S01]  /*1560*/  FADD.FTZ R85, R69, -R52 ;  /* 0x8000003445557221 */ /* 0x000fe20000010000 */
[C---:B------:R-:W-:Y:S01]  /*1570*/  FMUL.FTZ R54, R4.reuse, R55 ;  /* 0x0000003704367220 */ /* 0x040fe20000410000 */
[C---:B------:R-:W-:Y:S01]  /*1580*/  FMUL.FTZ R53, R4.reuse, R53 ;  /* 0x0000003504357220 */ /* 0x040fe20000410000 */
[C---:B------:R-:W-:Y:S01]  /*1590*/  FMUL.FTZ R52, R4.reuse, R65 ;  /* 0x0000004104347220 */ /* 0x040fe20000410000 */
[----:B------:R-:W-:Y:S01]  /*15a0*/  FMUL.FTZ R55, R4, R85 ;  /* 0x0000005504377220 */ /* 0x000fe20000410000 */
[----:B------:R-:W-:Y:S07]  /*15b0*/  @!P2 BRA `(.L_x_5532) ;  /* 0x000000000038a947 */ /* 0x000fee0003800000 */
        /* <DEDUP_REMOVED lines=10> */
[-C--:B------:R-:W-:Y:S01]  /*1660*/  @P3 FMUL.FTZ R48, R62, R65.reuse ;  /* 0x000000413e303220 */ /* 0x080fe20000410000 */
[----:B------:R-:W-:-:S05]  /*1670*/  FMUL.FTZ R62, R44, R65 ;  /* 0x000000412c3e7220 */ /* 0x000fca0000410000 */
[----:B------:R-:W-:-:S05]  /*1680*/  FSEL R65, R62, RZ, P3 ;  /* 0x000000ff3e417208 */ /* 0x000fca0001800000 */
[----:B------:R-:W-:-:S07]  /*1690*/  FADD.FTZ R28, R28, R65 ;  /* 0x000000411c1c7221 */ /* 0x000fce0000010000 */
.L_x_5532:
[----:B------:R-:W-:Y:S05]  /*16a0*/  BSYNC.RECONVERGENT B2 ;  /* 0x0000000000027941 */ /* 0x000fea0003800200 */
.L_x_5531:
[----:B------:R-:W-:Y:S01]  /*16b0*/  BSSY.RECONVERGENT B2, `(.L_x_5533) ;  /* 0x000000f000027945 */ /* 0x000fe20003800200 */
[----:B------:R-:W-:Y:S02]  /*16c0*/  FSEL R54, R54, RZ, P4 ;  /* 0x000000ff36367208 */ /* 0x000fe40002000000 */
[----:B------:R-:W-:Y:S02]  /*16d0*/  FSEL R55, R55, RZ, P4 ;  /* 0x000000ff37377208 */ /* 0x000fe40002000000 */
[----:B------:R-:W-:Y:S02]  /*16e0*/  FSEL R52, R52, RZ, P4 ;  /* 0x000000ff34347208 */ /* 0x000fe40002000000 */
[----:B------:R-:W-:Y:S01]  /*16f0*/  FSEL R53, R53, RZ, P4 ;  /* 0x000000ff35357208 */ /* 0x000fe20002000000 */
[----:B------:R-:W-:Y:S06]  /*1700*/  @!P2 BRA `(.L_x_5534) ;  /* 0x000000000024a947 */ /* 0x000fec0003800000 */
[----:B-----5:R-:W-:Y:S01]  /*1710*/  LOP3.LUT P0, RZ, R80, 0xff00, RZ, 0xc0, !PT ;  /* 0x0000ff0050ff7812 */ /* 0x020fe2000780c0ff */
        /* <DEDUP_REMOVED lines=8> */
.L_x_5534:
[----:B------:R-:W-:Y:S05]  /*17a0*/  BSYNC.RECONVERGENT B2 ;  /* 0x0000000000027941 */ /* 0x000fea0003800200 */
.L_x_5533:
[----:B------:R-:W-:Y:S04]  /*17b0*/  BSSY.RECONVERGENT B2, `(.L_x_5535) ;  /* 0x000000b000027945 */ /* 0x000fe80003800200 */
[----:B------:R-:W-:Y:S05]  /*17c0*/  @!P2 BRA `(.L_x_5536) ;  /* 0x000000000024a947 */ /* 0x000fea0003800000 */
        /* <DEDUP_REMOVED lines=9> */
.L_x_5536:
[----:B------:R-:W-:Y:S05]  /*1860*/  BSYNC.RECONVERGENT B2 ;  /* 0x0000000000027941 */ /* 0x000fea0003800200 */
.L_x_5535:
[----:B------:R-:W-:Y:S05]  /*1870*/  @!P2 BRA `(.L_x_5530) ;  /* 0x000000080038a947 */ /* 0x000fea0003800000 */
        /* <DEDUP_REMOVED lines=11> */
.L_x_5522:
[----:B------:R-:W-:Y:S02]  /*1930*/  MOV R64, UR20 ;  /* 0x0000001400407c02 */ /* 0x000fe40008000f00 */
[----:B------:R-:W-:Y:S02]  /*1940*/  MOV R63, UR21 ;  /* 0x00000015003f7c02 */ /* 0x000fe40008000f00 */
[----:B------:R-:W-:-:S04]  /*1950*/  ISETP.NE.U32.AND P0, PT, R64, RZ, PT ;  /* 0x000000ff4000720c */ /* 0x000fc80003f05070 */
[----:B------:R-:W-:-:S13]  /*1960*/  ISETP.NE.AND.EX P0, PT, R63, RZ, PT, P0 ;  /* 0x000000ff3f00720c */ /* 0x000fda0003f05300 */
        /* <DEDUP_REMOVED lines=16> */
.L_x_5539:
[----:B------:R-:W-:Y:S05]  /*1a70*/  BSYNC.RECONVERGENT B2 ;  /* 0x0000000000027941 */ /* 0x000fea0003800200 */
.L_x_5538:
        /* <DEDUP_REMOVED lines=15> */
.L_x_5541:
[----:B------:R-:W-:Y:S05]  /*1b70*/  BSYNC.RECONVERGENT B2 ;  /* 0x0000000000027941 */ /* 0x000fea0003800200 */
.L_x_5540:
        /* <DEDUP_REMOVED lines=15> */
.L_x_5543:
[----:B------:R-:W-:Y:S05]  /*1c70*/  BSYNC.RECONVERGENT B2 ;  /* 0x0000000000027941 */ /* 0x000fea0003800200 */
.L_x_5542:
[----:B------:R-:W-:Y:S05]  /*1c80*/  @!P2 BRA `(.L_x_5530) ;  /* 0x000000040034a947 */ /* 0x000fea0003800000 */
[----:B------:R-:W-:Y:S01]  /*1c90*/  @P1 FFMA.FTZ R62, R56, R86, R83 ;  /* 0x00000056383e1223 */ /* 0x000fe20000010053 */
[----:B-----5:R-:W-:Y:S02]  /*1ca0*/  MOV R51, R15 ;  /* 0x0000000f00337202 */ /* 0x020fe40000000f00 */
[----:B------:R-:W-:Y:S01]  /*1cb0*/  ISETP.GE.U32.AND P0, PT, R80, 0x1000000, PT ;  /* 0x010000005000780c */ /* 0x000fe20003f06070 */
[----:B------:R-:W-:-:S04]  /*1cc0*/  @P1 FADD.FTZ R62, R69, -R62 ;  /* 0x8000003e453e1221 */ /* 0x000fc80000010000 */
        /* <DEDUP_REMOVED lines=11> */
.L_x_5537:
[-CC-:B------:R-:W-:Y:S01]  /*1d80*/  @P1 FFMA.FTZ R52, R10, R86.reuse, R83.reuse ;  /* 0x000000560a341223 */ /* 0x180fe20000010053 */
[----:B-----5:R-:W-:Y:S01]  /*1d90*/  MOV R53, R13 ;  /* 0x0000000d00357202 */ /* 0x020fe20000000f00 */
[-CC-:B------:R-:W-:Y:S01]  /*1da0*/  @P1 FFMA.FTZ R55, R57, R86.reuse, R83.reuse ;  /* 0x0000005639371223 */ /* 0x180fe20000010053 */
[----:B------:R-:W-:Y:S01]  /*1db0*/  @P1 FFMA.FTZ R65, R3, R86, R83 ;  /* 0x0000005603411223 */ /* 0x000fe20000010053 */
[----:B------:R-:W-:Y:S01]  /*1dc0*/  @P1 FADD.FTZ R52, R11, -R52 ;  /* 0x800000340b341221 */ /* 0x000fe20000010000 */
[----:B------:R-:W-:Y:S01]  /*1dd0*/  MOV R54, R14 ;  /* 0x0000000e00367202 */ /* 0x000fe20000000f00 */
[----:B------:R-:W-:Y:S01]  /*1de0*/  @P1 FADD.FTZ R55, R68, -R55 ;  /* 0x8000003744371221 */ /* 0x000fe20000010000 */
[----:B------:R-:W-:Y:S01]  /*1df0*/  @P1 FADD.FTZ R65, R8, -R65 ;  /* 0x8000004108411221 */ /* 0x000fe20000010000 */
[----:B------:R-:W-:Y:S01]  /*1e00*/  @P1 FFMA.FTZ R53, R4, R52, R13 ;  /* 0x0000003404351223 */ /* 0x000fe2000001000d */
[----:B------:R-:W-:Y:S01]  /*1e10*/  @P1 FFMA.FTZ R52, R56, R86, R83 ;  /* 0x0000005638341223 */ /* 0x000fe20000010053 */
[----:B------:R-:W-:Y:S01]  /*1e20*/  @P1 FFMA.FTZ R54, R4, R55, R14 ;  /* 0x0000003704361223 */ /* 0x000fe2000001000e */
[----:B------:R-:W-:Y:S01]  /*1e30*/  MOV R55, R15 ;  /* 0x0000000f00377202 */ /* 0x000fe20000000f00 */
[----:B------:R-:W-:Y:S01]  /*1e40*/  BSSY.RECONVERGENT B2, `(.L_x_5544) ;  /* 0x000000f000027945 */ /* 0x000fe20003800200 */
[----:B------:R-:W-:-:S04]  /*1e50*/  @P1 FADD.FTZ R52, R69, -R52 ;  /* 0x8000003445341221 */ /* 0x000fc80000010000 */
[C---:B------:R-:W-:Y:S01]  /*1e60*/  @P1 FFMA.FTZ R55, R4.reuse, R52, R15 ;  /* 0x0000003404371223 */ /* 0x040fe2000001000f */
[----:B------:R-:W-:Y:S01]  /*1e70*/  MOV R52, R12 ;  /* 0x0000000c00347202 */ /* 0x000fe20000000f00 */
        /* <DEDUP_REMOVED lines=11> */
.L_x_5545:
[----:B------:R-:W-:Y:S05]  /*1f30*/  BSYNC.RECONVERGENT B2 ;  /* 0x0000000000027941 */ /* 0x000fea0003800200 */
.L_x_5544:
[----:B------:R-:W-:Y:S04]  /*1f40*/  BSSY.RECONVERGENT B2, `(.L_x_5546) ;  /* 0x000000b000027945 */ /* 0x000fe80003800200 */
[----:B------:R-:W-:Y:S05]  /*1f50*/  @!P2 BRA `(.L_x_5547) ;  /* 0x000000000024a947 */ /* 0x000fea0003800000 */
[----:B------:R-:W-:Y:S01]  /*1f60*/  LOP3.LUT P0, RZ, R80, 0xff00, RZ, 0xc0, !PT ;  /* 0x0000ff0050ff7812 */ /* 0x000fe2000780c0ff */
        /* <DEDUP_REMOVED lines=8> */
.L_x_5547:
[----:B------:R-:W-:Y:S05]  /*1ff0*/  BSYNC.RECONVERGENT B2 ;  /* 0x0000000000027941 */ /* 0x000fea0003800200 */
.L_x_5546:
        /* <DEDUP_REMOVED lines=11> */
.L_x_5549:
[----:B------:R-:W-:Y:S05]  /*20b0*/  BSYNC.RECONVERGENT B2 ;  /* 0x0000000000027941 */ /* 0x000fea0003800200 */
.L_x_5548:
[----:B------:R-:W-:Y:S05]  /*20c0*/  @!P2 BRA `(.L_x_5530) ;  /* 0x000000000024a947 */ /* 0x000fea0003800000 */
[----:B------:R-:W-:Y:S01]  /*20d0*/  ISETP.GE.U32.AND P0, PT, R80, 0x1000000, PT ;  /* 0x010000005000780c */ /* 0x000fe20003f06070 */
        /* <DEDUP_REMOVED lines=8> */
.L_x_5530:
[----:B------:R-:W-:Y:S05]  /*2160*/  BSYNC.RECONVERGENT B1 ;  /* 0x0000000000017941 */ /* 0x000fea0003800200 */
.L_x_5521:
[----:B------:R-:W-:Y:S01]  /*2170*/  ISETP.NE.U32.AND P0, PT, R64, RZ, PT ;  /* 0x000000ff4000720c */ /* 0x000fe20003f05070 */
[----:B------:R-:W-:Y:S01]  /*2180*/  BSSY.RECONVERGENT B1, `(.L_x_5550) ;  /* 0x000000f000017945 */ /* 0x000fe20003800200 */
[----:B------:R-:W-:Y:S02]  /*2190*/  ISETP.NE.U32.AND P3, PT, R6, RZ, PT ;  /* 0x000000ff0600720c */ /* 0x000fe40003f65070 */
[----:B------:R-:W-:Y:S02]  /*21a0*/  ISETP.NE.AND.EX P0, PT, R63, RZ, PT, P0 ;  /* 0x000000ff3f00720c */ /* 0x000fe40003f05300 */
[----:B------:R-:W0:Y:S01]  /*21b0*/  @P2 LDC.64 R62, c[0x0][0x468] ;  /* 0x00011a00ff3e2b82 */ /* 0x000e220000000a00 */
[----:B------:R-:W-:Y:S02]  /*21c0*/  ISETP.NE.AND.EX P3, PT, R7, RZ, PT, P3 ;  /* 0x000000ff0700720c */ /* 0x000fe40003f65330 */
[----:B------:R-:W-:-:S08]  /*21d0*/  IADD3 R85, PT, PT, R5, 0x20, RZ ;  /* 0x0000002005557810 */ /* 0x000fd00007ffe0ff */
[----:B------:R-:W1:Y:S01]  /*21e0*/  @P0 LDC.64 R64, c[0x0][0x478] ;  /* 0x00011e00ff400b82 */ /* 0x000e620000000a00 */
[----:B0-----:R-:W-:-:S04]  /*21f0*/  @P2 IMAD.WIDE.U32 R62, R5, 0x10, R62 ;  /* 0x00000010053e2825 */ /* 0x001fc800078e003e */
[----:B-1----:R-:W-:-:S05]  /*2200*/  @P0 IMAD.WIDE.U32 R64, R67, 0x10, R64 ;  /* 0x0000001043400825 */ /* 0x002fca00078e0040 */
[----:B------:R0:W-:Y:S04]  /*2210*/  @P0 STG.E.128 desc[UR6][R64.64], R52 ;  /* 0x0000003440000986 */ /* 0x0001e8000c101d06 */
[----:B------:R0:W-:Y:S01]  /*2220*/  @P2 STG.E.128 desc[UR6][R62.64], R48 ;  /* 0x000000303e002986 */ /* 0x0001e2000c101d06 */
[----:B------:R-:W-:Y:S05]  /*2230*/  @!P2 BRA `(.L_x_5551) ;  /* 0x00000000000ca947 */ /* 0x000fea0003800000 */
[----:B------:R-:W1:Y:S02]  /*2240*/  LDC.64 R6, c[0x0][0x390] ;  /* 0x0000e400ff067b82 */ /* 0x000e640000000a00 */
[----:B-1----:R-:W-:-:S05]  /*2250*/  IMAD.WIDE.U32 R6, R85, 0x10, R6 ;  /* 0x0000001055067825 */ /* 0x002fca00078e0006 */
[----:B-----5:R1:W5:Y:S02]  /*2260*/  LDG.E.128 R44, desc[UR6][R6.64] ;  /* 0x00000006062c7981 */ /* 0x020364000c1e1d00 */
.L_x_5551:
[----:B------:R-:W-:Y:S05]  /*2270*/  BSYNC.RECONVERGENT B1 ;  /* 0x0000000000017941 */ /* 0x000fea0003800200 */
.L_x_5550:
[----:B------:R-:W-:Y:S04]  /*2280*/  BSSY.RECONVERGENT B1, `(.L_x_5552) ;  /* 0x000011c000017945 */ /* 0x000fe80003800200 */
[----:B------:R-:W-:Y:S05]  /*2290*/  @!P3 BRA `(.L_x_5553) ;  /* 0x000000080024b947 */ /* 0x000fea0003800000 */
[----:B------:R-:W-:Y:S05]  /*22a0*/  @!P0 BRA `(.L_x_5554) ;  /* 0x0000000400108947 */ /* 0x000fea0003800000 */
[-CC-:B------:R-:W-:Y:S01]  /*22b0*/  @P1 FFMA.FTZ R5, R61, R86.reuse, R83.reuse ;  /* 0x000000563d051223 */ /* 0x180fe20000010053 */
[----:B-1----:R-:W-:Y:S01]  /*22c0*/  @P1 FFMA.FTZ R7, R70, R86, R83 ;  /* 0x0000005646071223 */ /* 0x002fe20000010053 */
[----:B0----5:R-:W-:Y:S01]  /*22d0*/  MOV R54, R42 ;  /* 0x0000002a00367202 */ /* 0x021fe20000000f00 */
[----:B------:R-:W-:Y:S01]  /*22e0*/  BSSY.RECONVERGENT B2, `(.L_x_5555) ;  /* 0x0000019000027945 */ /* 0x000fe20003800200 */
[----:B------:R-:W-:Y:S01]  /*22f0*/  @P1 FADD.FTZ R53, R82, -R5 ;  /* 0x8000000552351221 */ /* 0x000fe20000010000 */
[-CC-:B------:R-:W-:Y:S01]  /*2300*/  @P1 FFMA.FTZ R5, R59, R86.reuse, R83.reuse ;  /* 0x000000563b051223 */ /* 0x180fe20000010053 */
[----:B------:R-:W-:Y:S01]  /*2310*/  @P1 FFMA.FTZ R86, R84, R86, R83 ;  /* 0x0000005654561223 */ /* 0x000fe20000010053 */
[----:B------:R-:W-:Y:S01]  /*2320*/  @P1 FADD.FTZ R7, R60, -R7 ;  /* 0x800000073c071221 */ /* 0x000fe20000010000 */
[----:B------:R-:W-:Y:S01]  /*2330*/  @P1 FFMA.FTZ R54, R4, R53, R42 ;  /* 0x0000003504361223 */ /* 0x000fe2000001002a */
[----:B------:R-:W-:Y:S01]  /*2340*/  @P1 FADD.FTZ R5, R58, -R5 ;  /* 0x800000053a051221 */ /* 0x000fe20000010000 */
[----:B------:R-:W-:Y:S01]  /*2350*/  @P1 FADD.FTZ R86, R71, -R86 ;  /* 0x8000005647561221 */ /* 0x000fe20000010000 */
[----:B------:R-:W-:Y:S01]  /*2360*/  MOV R53, R41 ;  /* 0x0000002900357202 */ /* 0x000fe20000000f00 */
[C---:B------:R-:W-:Y:S01]  /*2370*/  @P1 FFMA.FTZ R53, R4.reuse, R7, R41 ;  /* 0x0000000704351223 */ /* 0x040fe20000010029 */
[----:B------:R-:W-:Y:S01]  /*2380*/  MOV R55, R43 ;  /* 0x0000002b00377202 */ /* 0x000fe20000000f00 */
[C---:B------:R-:W-:Y:S01]  /*2390*/  @P1 FFMA.FTZ R55, R4.reuse, R86, R43 ;  /* 0x0000005604371223 */ /* 0x040fe2000001002b */
[----:B------:R-:W-:Y:S01]  /*23a0*/  MOV R52, R40 ;  /* 0x0000002800347202 */ /* 0x000fe20000000f00 */
        /* <DEDUP_REMOVED lines=12> */
.L_x_5556:
[----:B------:R-:W-:Y:S05]  /*2470*/  BSYNC.RECONVERGENT B2 ;  /* 0x0000000000027941 */ /* 0x000fea0003800200 */
.L_x_5555:
        /* <DEDUP_REMOVED lines=12> */
.L_x_5558:
[----:B------:R-:W-:Y:S05]  /*2540*/  BSYNC.RECONVERGENT B2 ;  /* 0x0000000000027941 */ /* 0x000fea0003800200 */
.L_x_5557:
        /* <DEDUP_REMOVED lines=12> */
.L_x_5560:
[----:B------:R-:W-:Y:S05]  /*2610*/  BSYNC.RECONVERGENT B2 ;  /* 0x0000000000027941 */ /* 0x000fea0003800200 */
.L_x_5559:
        /* <DEDUP_REMOVED lines=13> */
.L_x_5554:
[----:B------:R-:W-:Y:S04]  /*26f0*/  BSSY.RECONVERGENT B2, `(.L_x_5562) ;  /* 0x0000010000027945 */ /* 0x000fe80003800200 */
[----:B------:R-:W-:Y:S05]  /*2700*/  @!P2 BRA `(.L_x_5563) ;  /* 0x000000000038a947 */ /* 0x000fea0003800000 */
[----:B------:R-:W-:Y:S01]  /*2710*/  @P1 FFMA.FTZ R5, R59, R86, R83 ;  /* 0x000000563b051223 */ /* 0x000fe20000010053 */
[----:B-----5:R-:W-:Y:S01]  /*2720*/  MOV R2, R40 ;  /* 0x0000002800027202 */ /* 0x020fe20000000f00 */
[----:B------:R-:W-:Y:S01]  /*2730*/  UMOV UR4, URZ ;  /* 0x000000ff00047c82 */ /* 0x000fe20008000000 */
[----:B------:R-:W-:Y:S01]  /*2740*/  LOP3.LUT P3, RZ, R9, 0xff, RZ, 0xc0, !PT ;  /* 0x000000ff09ff7812 */ /* 0x000fe2000786c0ff */
[----:B------:R-:W-:Y:S01]  /*2750*/  @P1 FADD.FTZ R5, R58, -R5 ;  /* 0x800000053a051221 */ /* 0x000fe20000010000 */
[----:B0-----:R-:W-:-:S03]  /*2760*/  MOV R48, UR4 ;  /* 0x0000000400307c02 */ /* 0x001fc60008000f00 */
[----:B------:R-:W-:-:S04]  /*2770*/  @P1 FFMA.FTZ R2, R4, R5, R40 ;  /* 0x0000000504021223 */ /* 0x000fc80000010028 */
[----:B------:R-:W-:-:S04]  /*2780*/  FMUL.FTZ R2, R2, UR13 ;  /* 0x0000000d02027c20 */ /* 0x000fc80008410000 */
[----:B-1----:R-:W-:Y:S01]  /*2790*/  FMUL.FTZ R7, R2, UR12 ;  /* 0x0000000c02077c20 */ /* 0x002fe20008410000 */
[----:B------:R-:W-:-:S03]  /*27a0*/  @P3 HADD2.F32 R6, -RZ, R74.H0_H0 ;  /* 0x2000004aff063230 */ /* 0x000fc60000004100 */
[-C--:B------:R-:W-:Y:S02]  /*27b0*/  FMUL.FTZ R2, R44, R7.reuse ;  /* 0x000000072c027220 */ /* 0x080fe40000410000 */
[----:B------:R-:W-:-:S03]  /*27c0*/  @P3 FMUL.FTZ R48, R6, R7 ;  /* 0x0000000706303220 */ /* 0x000fc60000410000 */
[----:B------:R-:W-:-:S05]  /*27d0*/  FSEL R5, R2, RZ, P3 ;  /* 0x000000ff02057208 */ /* 0x000fca0001800000 */
[----:B------:R-:W-:-:S07]  /*27e0*/  FADD.FTZ R24, R24, R5 ;  /* 0x0000000518187221 */ /* 0x000fce0000010000 */
.L_x_5563:
[----:B------:R-:W-:Y:S05]  /*27f0*/  BSYNC.RECONVERGENT B2 ;  /* 0x0000000000027941 */ /* 0x000fea0003800200 */
.L_x_5562:
        /* <DEDUP_REMOVED lines=16> */
.L_x_5565:
[----:B------:R-:W-:Y:S05]  /*2900*/  BSYNC.RECONVERGENT B2 ;  /* 0x0000000000027941 */ /* 0x000fea0003800200 */
.L_x_5564:
        /* <DEDUP_REMOVED lines=16> */
.L_x_5567:
[----:B------:R-:W-:Y:S05]  /*2a10*/  BSYNC.RECONVERGENT B2 ;  /* 0x0000000000027941 */ /* 0x000fea0003800200 */
.L_x_5566:
        /* <DEDUP_REMOVED lines=17> */
.L_x_5553:
[----:B------:R-:W-:Y:S05]  /*2b30*/  @!P0 BRA `(.L_x_5568) ;  /* 0x0000000400288947 */ /* 0x000fea0003800000 */
[-CC-:B------:R-:W-:Y:S01]  /*2b40*/  FFMA.FTZ R5, R70, R86.reuse, R83.reuse ;  /* 0x0000005646057223 */ /* 0x180fe20000010053 */
[-CC-:B-1----:R-:W-:Y:S01]  /*2b50*/  FFMA.FTZ R7, R61, R86.reuse, R83.reuse ;  /* 0x000000563d077223 */ /* 0x182fe20000010053 */
[-CC-:B0-----:R-:W-:Y:S01]  /*2b60*/  FFMA.FTZ R53, R59, R86.reuse, R83.reuse ;  /* 0x000000563b357223 */ /* 0x181fe20000010053 */
[----:B------:R-:W-:Y:S01]  /*2b70*/  FFMA.FTZ R6, R84, R86, R83 ;  /* 0x0000005654067223 */ /* 0x000fe20000010053 */
[----:B------:R-:W-:Y:S01]  /*2b80*/  FADD.FTZ R5, R60, -R5 ;  /* 0x800000053c057221 */ /* 0x000fe20000010000 */
[----:B------:R-:W-:Y:S01]  /*2b90*/  FADD.FTZ R7, R82, -R7 ;  /* 0x8000000752077221 */ /* 0x000fe20000010000 */
[----:B------:R-:W-:Y:S01]  /*2ba0*/  FADD.FTZ R53, R58, -R53 ;  /* 0x800000353a357221 */ /* 0x000fe20000010000 */
[----:B------:R-:W-:Y:S01]  /*2bb0*/  FADD.FTZ R55, R71, -R6 ;  /* 0x8000000647377221 */ /* 0x000fe20000010000 */
[----:B------:R-:W-:Y:S01]  /*2bc0*/  BSSY.RECONVERGENT B2, `(.L_x_5569) ;  /* 0x0000016000027945 */ /* 0x000fe20003800200 */
[----:B------:R-:W-:Y:S01]  /*2bd0*/  ISETP.GT.AND P3, PT, R2, RZ, PT ;  /* 0x000000ff0200720c */ /* 0x000fe20003f64270 */
[C---:B------:R-:W-:Y:S01]  /*2be0*/  FMUL.FTZ R5, R4.reuse, R5 ;  /* 0x0000000504057220 */ /* 0x040fe20000410000 */
[C---:B------:R-:W-:Y:S01]  /*2bf0*/  FMUL.FTZ R7, R4.reuse, R7 ;  /* 0x0000000704077220 */ /* 0x040fe20000410000 */
[C---:B------:R-:W-:Y:S01]  /*2c00*/  FMUL.FTZ R52, R4.reuse, R53 ;  /* 0x0000003504347220 */ /* 0x040fe20000410000 */
[----:B------:R-:W-:Y:S01]  /*2c10*/  FMUL.FTZ R6, R4, R55 ;  /* 0x0000003704067220 */ /* 0x000fe20000410000 */
[----:B------:R-:W-:Y:S08]  /*2c20*/  @!P2 BRA `(.L_x_5570) ;  /* 0x00000000003ca947 */ /* 0x000ff00003800000 */
[----:B------:R-:W-:Y:S01]  /*2c30*/  FFMA.FTZ R83, R59, R86, R83 ;  /* 0x000000563b537223 */ /* 0x000fe20000010053 */
        /* <DEDUP_REMOVED lines=14> */
.L_x_5570:
[----:B------:R-:W-:Y:S05]  /*2d20*/  BSYNC.RECONVERGENT B2 ;  /* 0x0000000000027941 */ /* 0x000fea0003800200 */
.L_x_5569:
[----:B------:R-:W-:Y:S01]  /*2d30*/  BSSY.RECONVERGENT B2, `(.L_x_5571) ;  /* 0x0000010000027945 */ /* 0x000fe20003800200 */
[----:B------:R-:W-:Y:S02]  /*2d40*/  FSEL R54, R7, RZ, P3 ;  /* 0x000000ff07367208 */ /* 0x000fe40001800000 */
        /* <DEDUP_REMOVED lines=14> */
.L_x_5572:
[----:B------:R-:W-:Y:S05]  /*2e30*/  BSYNC.RECONVERGENT B2 ;  /* 0x0000000000027941 */ /* 0x000fea0003800200 */
.L_x_5571:
        /* <DEDUP_REMOVED lines=12> */
.L_x_5574:
[----:B------:R-:W-:Y:S05]  /*2f00*/  BSYNC.RECONVERGENT B2 ;  /* 0x0000000000027941 */ /* 0x000fea0003800200 */
.L_x_5573:
        /* <DEDUP_REMOVED lines=13> */
.L_x_5568:
[----:B------:R-:W-:Y:S04]  /*2fe0*/  BSSY.RECONVERGENT B2, `(.L_x_5575) ;  /* 0x0000011000027945 */ /* 0x000fe80003800200 */
[----:B------:R-:W-:Y:S05]  /*2ff0*/  @!P2 BRA `(.L_x_5576) ;  /* 0x00000000003ca947 */ /* 0x000fea0003800000 */
[----:B------:R-:W-:Y:S01]  /*3000*/  FFMA.FTZ R5, R59, R86, R83 ;  /* 0x000000563b057223 */ /* 0x000fe20000010053 */
[----:B------:R-:W-:Y:S01]  /*3010*/  ISETP.GT.AND P1, PT, R2, RZ, PT ;  /* 0x000000ff0200720c */ /* 0x000fe20003f24270 */
[----:B------:R-:W-:Y:S02]  /*3020*/  UMOV UR4, URZ ;  /* 0x000000ff00047c82 */ /* 0x000fe40008000000 */
[----:B------:R-:W-:Y:S01]  /*3030*/  FADD.FTZ R5, R58, -R5 ;  /* 0x800000053a057221 */ /* 0x000fe20000010000 */
[----:B0-----:R-:W-:-:S03]  /*3040*/  MOV R48, UR4 ;  /* 0x0000000400307c02 */ /* 0x001fc60008000f00 */
[----:B------:R-:W-:-:S05]  /*3050*/  FMUL.FTZ R5, R4, R5 ;  /* 0x0000000504057220 */ /* 0x000fca0000410000 */
[----:B------:R-:W-:Y:S02]  /*3060*/  FSEL R5, R5, RZ, P1 ;  /* 0x000000ff05057208 */ /* 0x000fe40000800000 */
[----:B-----5:R-:W-:-:S03]  /*3070*/  LOP3.LUT P1, RZ, R9, 0xff, RZ, 0xc0, !PT ;  /* 0x000000ff09ff7812 */ /* 0x020fc6000782c0ff */
[----:B------:R-:W-:-:S04]  /*3080*/  FMUL.FTZ R5, R5, UR13 ;  /* 0x0000000d05057c20 */ /* 0x000fc80008410000 */
[----:B-1----:R-:W-:-:S04]  /*3090*/  FMUL.FTZ R7, R5, UR12 ;  /* 0x0000000c05077c20 */ /* 0x002fc80008410000 */
[----:B------:R-:W-:Y:S02]  /*30a0*/  FMUL.FTZ R5, R44, R7 ;  /* 0x000000072c057220 */ /* 0x000fe40000410000 */
[----:B------:R-:W-:-:S03]  /*30b0*/  @P1 HADD2.F32 R6, -RZ, R74.H0_H0 ;  /* 0x2000004aff061230 */ /* 0x000fc60000004100 */
[----:B------:R-:W-:Y:S02]  /*30c0*/  FSEL R5, R5, RZ, P1 ;  /* 0x000000ff05057208 */ /* 0x000fe40000800000 */
[----:B------:R-:W-:-:S03]  /*30d0*/  @P1 FMUL.FTZ R48, R6, R7 ;  /* 0x0000000706301220 */ /* 0x000fc60000410000 */
[----:B------:R-:W-:-:S07]  /*30e0*/  FADD.FTZ R24, R24, R5 ;  /* 0x0000000518187221 */ /* 0x000fce0000010000 */
.L_x_5576:
[----:B------:R-:W-:Y:S05]  /*30f0*/  BSYNC.RECONVERGENT B2 ;  /* 0x0000000000027941 */ /* 0x000fea0003800200 */
.L_x_5575:
        /* <DEDUP_REMOVED lines=11> */
[----:B------:R-:W-:-:S04]  /*31b0*/  FMUL.FTZ R62, R5, UR12 ;  /* 0x0000000c053e7c20 */ /* 0x000fc80008410000 */
[----:B------:R-:W-:Y:S02]  /*31c0*/  FMUL.FTZ R5, R45, R62 ;  /* 0x0000003e2d057220 */ /* 0x000fe40000410000 */
[----:B-1----:R-:W-:-:S03]  /*31d0*/  @P1 HADD2.F32 R7, -RZ, R89.H0_H0 ;  /* 0x20000059ff071230 */ /* 0x002fc60000004100 */
[----:B------:R-:W-:Y:S02]  /*31e0*/  FSEL R6, R5, RZ, P1 ;  /* 0x000000ff05067208 */ /* 0x000fe40000800000 */
[----:B------:R-:W-:-:S03]  /*31f0*/  @P1 FMUL.FTZ R49, R7, R62 ;  /* 0x0000003e07311220 */ /* 0x000fc60000410000 */
[----:B------:R-:W-:-:S07]  /*3200*/  FADD.FTZ R25, R25, R6 ;  /* 0x0000000619197221 */ /* 0x000fce0000010000 */
.L_x_5578:
[----:B------:R-:W-:Y:S05]  /*3210*/  BSYNC.RECONVERGENT B2 ;  /* 0x0000000000027941 */ /* 0x000fea0003800200 */
.L_x_5577:
        /* <DEDUP_REMOVED lines=17> */
.L_x_5580:
[----:B------:R-:W-:Y:S05]  /*3330*/  BSYNC.RECONVERGENT B2 ;  /* 0x0000000000027941 */ /* 0x000fea0003800200 */
.L_x_5579:
        /* <DEDUP_REMOVED lines=16> */
.L_x_5561:
[----:B------:R-:W-:Y:S05]  /*3440*/  BSYNC.RECONVERGENT B1 ;  /* 0x0000000000017941 */ /* 0x000fea0003800200 */
.L_x_5552:
[----:B0-----:R-:W0:Y:S01]  /*3450*/  @P0 LDC.64 R62, c[0x0][0x478] ;  /* 0x00011e00ff3e0b82 */ /* 0x001e220000000a00 */
[----:B------:R-:W-:-:S07]  /*3460*/  @P0 IADD3 R67, PT, PT, R67, 0x20, RZ ;  /* 0x0000002043430810 */ /* 0x000fce0007ffe0ff */
[----:B------:R-:W2:Y:S08]  /*3470*/  @P2 LDC.64 R4, c[0x0][0x468] ;  /* 0x00011a00ff042b82 */ /* 0x000eb00000000a00 */
[----:B-1----:R-:W1:Y:S01]  /*3480*/  LDC.64 R6, c[0x0][0x380] ;  /* 0x0000e000ff067b82 */ /* 0x002e620000000a00 */
[----:B0-----:R-:W-:-:S05]  /*3490*/  @P0 IMAD.WIDE.U32 R62, R67, 0x10, R62 ;  /* 0x00000010433e0825 */ /* 0x001fca00078e003e */
[----:B------:R0:W-:Y:S01]  /*34a0*/  @P0 STG.E.128 desc[UR6][R62.64], R52 ;  /* 0x000000343e000986 */ /* 0x0001e2000c101d06 */
[----:B--2---:R-:W-:-:S05]  /*34b0*/  @P2 IMAD.WIDE.U32 R4, R85, 0x10, R4 ;  /* 0x0000001055042825 */ /* 0x004fca00078e0004 */
[----:B------:R0:W-:Y:S01]  /*34c0*/  @P2 STG.E.128 desc[UR6][R4.64], R48 ;  /* 0x0000003004002986 */ /* 0x0001e2000c101d06 */
[----:B-1----:R-:W-:-:S04]  /*34d0*/  LEA R0, R6, R0, 0x2 ;  /* 0x0000000006007211 */ /* 0x002fc800078e10ff */
[----:B------:R-:W-:-:S13]  /*34e0*/  ISETP.GE.AND P0, PT, R0, R7, PT ;  /* 0x000000070000720c */ /* 0x000fda0003f06270 */
[----:B0-----:R-:W-:Y:S05]  /*34f0*/  @!P0 BRA `(.L_x_5581) ;  /* 0xffffffcc008c8947 */ /* 0x001fea000383ffff */
.L_x_5516:
[----:B------:R-:W-:Y:S05]  /*3500*/  BSYNC B0 ;  /* 0x0000000000007941 */ /* 0x000fea0003800000 */
.L_x_5515:
        /* <DEDUP_REMOVED lines=18> */
[----:B------:R-:W2:Y:S04]  /*3630*/  LDS R3, [R5+0x200] ;  /* 0x0002000005037984 */ /* 0x000ea80000000800 */
[----:B------:R-:W3:Y:S04]  /*3640*/  LDS R4, [R5+0x600] ;  /* 0x0006000005047984 */ /* 0x000ee80000000800 */
[----:B-----5:R-:W1:Y:S04]  /*3650*/  LDS R9, [R5+0x800] ;  /* 0x0008000005097984 */ /* 0x020e680000000800 */
[----:B------:R-:W1:Y:S04]  /*3660*/  LDS R6, [R5+0xa00] ;  /* 0x000a000005067984 */ /* 0x000e680000000800 */
[----:B------:R-:W1:Y:S04]  /*3670*/  LDS R11, [R5+0xc00] ;  /* 0x000c0000050b7984 */ /* 0x000e680000000800 */
[----:B------:R-:W1:Y:S01]  /*3680*/  LDS R8, [R5+0xe00] ;  /* 0x000e000005087984 */ /* 0x000e620000000800 */
[----:B------:R-:W-:Y:S01]  /*3690*/  BAR.SYNC.DEFER_BLOCKING 0x0 ;  /* 0x0000000000007b1d */ /* 0x000fe20000010000 */
[----:B0-----:R-:W-:-:S04]  /*36a0*/  FADD.FTZ R2, RZ, R2 ;  /* 0x00000002ff027221 */ /* 0x001fc80000010000 */
[----:B----4-:R-:W-:Y:S01]  /*36b0*/  FADD.FTZ R2, R2, R7 ;  /* 0x0000000702027221 */ /* 0x010fe20000010000 */
[----:B--2---:R-:W-:-:S04]  /*36c0*/  FADD.FTZ R3, RZ, R3 ;  /* 0x00000003ff037221 */ /* 0x004fc80000010000 */
[----:B---3--:R-:W-:Y:S01]  /*36d0*/  FADD.FTZ R3, R3, R4 ;  /* 0x0000000403037221 */ /* 0x008fe20000010000 */
[----:B------:R0:W-:Y:S01]  /*36e0*/  STS.128 [R0], R16 ;  /* 0x0000001000007388 */ /* 0x0001e20000000c00 */
[----:B-1----:R-:W-:-:S03]  /*36f0*/  FADD.FTZ R2, R2, R9 ;  /* 0x0000000902027221 */ /* 0x002fc60000010000 */
        /* <DEDUP_REMOVED lines=60> */
.L_x_5520:
[----:B-1----:R-:W-:Y:S01]  /*3ac0*/  HFMA2 R66, -RZ, RZ, 0, 5.9604644775390625e-08 ;  /* 0x00000001ff427431 */ /* 0x002fe200000001ff */
[----:B------:R-:W-:Y:S01]  /*3ad0*/  BSSY B1, `(.L_x_5582) ;  /* 0x0000006000017945 */ /* 0x000fe20003800000 */
[----:B------:R-:W-:Y:S02]  /*3ae0*/  MOV R63, 0x1f ;  /* 0x0000001f003f7802 */ /* 0x000fe40000000f00 */
[----:B------:R-:W-:-:S07]  /*3af0*/  MOV R62, 0xffffffff ;  /* 0xffffffff003e7802 */ /* 0x000fce0000000f00 */
[----:B-----5:R-:W-:Y:S05]  /*3b00*/  WARPSYNC.COLLECTIVE R62, `(.L_x_5583) ;  /* 0x000000003e087348 */ /* 0x020fea0003c00000 */
[----:B------:R0:W1:Y:S02]  /*3b10*/  SHFL.BFLY P0, R64, R83, R66, R63 ;  /* 0x0c00004253407389 */ /* 0x000064000000003f */
[----:B01---5:R-:W-:Y:S05]  /*3b20*/  ENDCOLLECTIVE ;  /* 0x000000000000791b */ /* 0x023fea0003800000 */
.L_x_5583:
[----:B------:R-:W-:Y:S05]  /*3b30*/  BSYNC B1 ;  /* 0x0000000000017941 */ /* 0x000fea0003800000 */
.L_x_5582:
        /* <DEDUP_REMOVED lines=8> */
.L_x_5584:
[----:B------:R-:W-:Y:S01]  /*3bc0*/  HFMA2 R66, -RZ, RZ, 0, 1.1920928955078125e-07 ;  /* 0x00000002ff427431 */ /* 0x000fe200000001ff */
[----:B------:R-:W-:Y:S02]  /*3bd0*/  MOV R83, R85 ;  /* 0x0000005500537202 */ /* 0x000fe40000000f00 */
[----:B------:R-:W-:-:S07]  /*3be0*/  MOV R86, R64 ;  /* 0x0000004000567202 */ /* 0x000fce0000000f00 */
[----:B------:R-:W-:Y:S05]  /*3bf0*/  WARPSYNC.COLLECTIVE R62, `(.L_x_5585) ;  /* 0x000000003e087348 */ /* 0x000fea0003c00000 */
[----:B------:R0:W1:Y:S02]  /*3c00*/  SHFL.BFLY P0, R64, R83, R66, R63 ;  /* 0x0c00004253407389 */ /* 0x000064000000003f */
[----:B01----:R-:W-:Y:S05]  /*3c10*/  ENDCOLLECTIVE ;  /* 0x000000000000791b */ /* 0x003fea0003800000 */
.L_x_5585:
[----:B------:R-:W-:-:S05]  /*3c20*/  FADD.FTZ R86, R86, R65 ;  /* 0x0000004156567221 */ /* 0x000fca0000010000 */
[----:B------:R-:W-:Y:S01]  /*3c30*/  MOV R83, R86 ;  /* 0x0000005600537202 */ /* 0x000fe20000000f00 */
[----:B------:R-:W-:-:S07]  /*3c40*/  FADD.FTZ R87, R85, R64 ;  /* 0x0000004055577221 */ /* 0x000fce0000010000 */
[----:B------:R-:W-:Y:S05]  /*3c50*/  WARPSYNC.COLLECTIVE R62, `(.L_x_5586) ;  /* 0x000000003e087348 */ /* 0x000fea0003c00000 */
[----:B------:R0:W1:Y:S02]  /*3c60*/  SHFL.BFLY P0, R64, R83, R66, R63 ;  /* 0x0c00004253407389 */ /* 0x000064000000003f */
[----:B01----:R-:W-:Y:S05]  /*3c70*/  ENDCOLLECTIVE ;  /* 0x000000000000791b */ /* 0x003fea0003800000 */
.L_x_5586:
[----:B------:R-:W-:Y:S01]  /*3c80*/  HFMA2 R66, -RZ, RZ, 0, 2.384185791015625e-07 ;  /* 0x00000004ff427431 */ /* 0x000fe200000001ff */
[----:B------:R-:W-:Y:S02]  /*3c90*/  MOV R83, R87 ;  /* 0x0000005700537202 */ /* 0x000fe40000000f00 */
[----:B------:R-:W-:-:S07]  /*3ca0*/  MOV R91, R64 ;  /* 0x00000040005b7202 */ /* 0x000fce0000000f00 */
[----:B------:R-:W-:Y:S05]  /*3cb0*/  WARPSYNC.COLLECTIVE R62, `(.L_x_5587) ;  /* 0x000000003e087348 */ /* 0x000fea0003c00000 */
[----:B------:R0:W1:Y:S02]  /*3cc0*/  SHFL.BFLY P0, R64, R83, R66, R63 ;  /* 0x0c00004253407389 */ /* 0x000064000000003f */
[----:B01----:R-:W-:Y:S05]  /*3cd0*/  ENDCOLLECTIVE ;  /* 0x000000000000791b */ /* 0x003fea0003800000 */
.L_x_5587:
[----:B------:R-:W-:-:S05]  /*3ce0*/  FADD.FTZ R91, R86, R91 ;  /* 0x0000005b565b7221 */ /* 0x000fca0000010000 */
[----:B------:R-:W-:Y:S01]  /*3cf0*/  MOV R83, R91 ;  /* 0x0000005b00537202 */ /* 0x000fe20000000f00 */
[----:B------:R-:W-:-:S07]  /*3d00*/  FADD.FTZ R92, R87, R64 ;  /* 0x00000040575c7221 */ /* 0x000fce0000010000 */
[----:B------:R-:W-:Y:S05]  /*3d10*/  WARPSYNC.COLLECTIVE R62, `(.L_x_5588) ;  /* 0x000000003e087348 */ /* 0x000fea0003c00000 */
[----:B------:R0:W1:Y:S02]  /*3d20*/  SHFL.BFLY P0, R64, R83, R66, R63 ;  /* 0x0c00004253407389 */ /* 0x000064000000003f */
[----:B01----:R-:W-:Y:S05]  /*3d30*/  ENDCOLLECTIVE ;  /* 0x000000000000791b */ /* 0x003fea0003800000 */
.L_x_5588:
[----:B------:R-:W-:Y:S01]  /*3d40*/  HFMA2 R66, -RZ, RZ, 0, 4.76837158203125e-07 ;  /* 0x00000008ff427431 */ /* 0x000fe200000001ff */
[----:B------:R-:W-:Y:S02]  /*3d50*/  MOV R83, R92 ;  /* 0x0000005c00537202 */ /* 0x000fe40000000f00 */
[----:B------:R-:W-:-:S07]  /*3d60*/  MOV R93, R64 ;  /* 0x00000040005d7202 */ /* 0x000fce0000000f00 */
[----:B------:R-:W-:Y:S05]  /*3d70*/  WARPSYNC.COLLECTIVE R62, `(.L_x_5589) ;  /* 0x000000003e087348 */ /* 0x000fea0003c00000 */
[----:B------:R0:W1:Y:S02]  /*3d80*/  SHFL.BFLY P0, R64, R83, R66, R63 ;  /* 0x0c00004253407389 */ /* 0x000064000000003f */
[----:B01----:R-:W-:Y:S05]  /*3d90*/  ENDCOLLECTIVE ;  /* 0x000000000000791b */ /* 0x003fea0003800000 */
.L_x_5589:
[----:B------:R-:W-:-:S05]  /*3da0*/  FADD.FTZ R93, R91, R93 ;  /* 0x0000005d5b5d7221 */ /* 0x000fca0000010000 */
[----:B------:R-:W-:Y:S01]  /*3db0*/  MOV R83, R93 ;  /* 0x0000005d00537202 */ /* 0x000fe20000000f00 */
[----:B------:R-:W-:-:S07]  /*3dc0*/  FADD.FTZ R67, R92, R64 ;  /* 0x000000405c437221 */ /* 0x000fce0000010000 */
[----:B------:R-:W-:Y:S05]  /*3dd0*/  WARPSYNC.COLLECTIVE R62, `(.L_x_5590) ;  /* 0x000000003e087348 */ /* 0x000fea0003c00000 */
[----:B------:R0:W1:Y:S02]  /*3de0*/  SHFL.BFLY P0, R64, R83, R66, R63 ;  /* 0x0c00004253407389 */ /* 0x000064000000003f */
[----:B01----:R-:W-:Y:S05]  /*3df0*/  ENDCOLLECTIVE ;  /* 0x000000000000791b */ /* 0x003fea0003800000 */
.L_x_5590:
[----:B------:R-:W-:Y:S01]  /*3e00*/  HFMA2 R66, -RZ, RZ, 0, 9.5367431640625e-07 ;  /* 0x00000010ff427431 */ /* 0x000fe200000001ff */
[----:B------:R-:W-:Y:S02]  /*3e10*/  MOV R83, R67 ;  /* 0x0000004300537202 */ /* 0x000fe40000000f00 */
[----:B------:R-:W-:-:S07]  /*3e20*/  MOV R65, R64 ;  /* 0x0000004000417202 */ /* 0x000fce0000000f00 */
[----:B------:R-:W-:Y:S05]  /*3e30*/  WARPSYNC.COLLECTIVE R62, `(.L_x_5591) ;  /* 0x000000003e087348 */ /* 0x000fea0003c00000 */
[----:B------:R0:W1:Y:S02]  /*3e40*/  SHFL.BFLY P0, R64, R83, R66, R63 ;  /* 0x0c00004253407389 */ /* 0x000064000000003f */
[----:B01----:R-:W-:Y:S05]  /*3e50*/  ENDCOLLECTIVE ;  /* 0x000000000000791b */ /* 0x003fea0003800000 */
.L_x_5591:
[----:B------:R-:W-:-:S05]  /*3e60*/  FADD.FTZ R65, R93, R65 ;  /* 0x000000415d417221 */ /* 0x000fca0000010000 */
[----:B------:R-:W-:Y:S02]  /*3e70*/  MOV R83, R65 ;  /* 0x0000004100537202 */ /* 0x000fe40000000f00 */
[----:B------:R-:W-:-:S07]  /*3e80*/  MOV R86, R64 ;  /* 0x0000004000567202 */ /* 0x000fce0000000f00 */
[----:B------:R-:W-:Y:S05]  /*3e90*/  WARPSYNC.COLLECTIVE R62, `(.L_x_5592) ;  /* 0x000000003e087348 */ /* 0x000fea0003c00000 */
[----:B------:R0:W1:Y:S02]  /*3ea0*/  SHFL.BFLY P0, R64, R83, R66, R63 ;  /* 0x0c00004253407389 */ /* 0x000064000000003f */
[----:B01----:R-:W-:Y:S05]  /*3eb0*/  ENDCOLLECTIVE ;  /* 0x000000000000791b */ /* 0x003fea0003800000 */
.L_x_5592:
[----:B------:R-:W-:Y:S05]  /*3ec0*/  BRA `(.L_x_5593) ;  /* 0xffffffcc00f87947 */ /* 0x000fea000383ffff */
.L_x_5594:
        /* <DEDUP_REMOVED lines=11> */
.L_x_6515:


//--------------------- .text._ZN10layer_norm13ln_bwd_kernelINS_13Kernel_traitsIfffffjLj256ELj1ELj4ELj1ELj16ENS_18Kernel_traits_baseILj256EfffffjLj128EEEEELb0ELb0ELb0ELb0EEEvNS_9BwdParamsE --------------------------
	.section	.text._ZN10layer_norm13ln_bwd_kernelINS_13Kernel_traitsIfffffjLj256ELj1ELj4ELj1ELj16ENS_18Kernel_traits_baseILj256EfffffjLj128EEEEELb0ELb0ELb0ELb0EEEvNS_9BwdParamsE,"ax",@progbits
	.align	128
        .global         _ZN10layer_norm13ln_bwd_kernelINS_13Kernel_traitsIfffffjLj256ELj1ELj4ELj1ELj16ENS_18Kernel_traits_baseILj256EfffffjLj128EEEEELb0ELb0ELb0ELb0EEEvNS_9BwdParamsE
        .type           _ZN10layer_norm13ln_bwd_kernelINS_13Kernel_traitsIfffffjLj256ELj1ELj4ELj1ELj16ENS_18Kernel_traits_baseILj256EfffffjLj128EEEEELb0ELb0ELb0ELb0EEEvNS_9BwdParamsE,@function
        .size           _ZN10layer_norm13ln_bwd_kernelINS_13Kernel_traitsIfffffjLj256ELj1ELj4ELj1ELj16ENS_18Kernel_traits_baseILj256EfffffjLj128EEEEELb0ELb0ELb0ELb0EEEvNS_9BwdParamsE,(.L_x_6516 - _ZN10layer_norm13ln_bwd_kernelINS_13Kernel_traitsIfffffjLj256ELj1ELj4ELj1ELj16ENS_18Kernel_traits_baseILj256EfffffjLj128EEEEELb0ELb0ELb0ELb0EEEvNS_9BwdParamsE)
        .other          _ZN10layer_norm13ln_bwd_kernelINS_13Kernel_traitsIfffffjLj256ELj1ELj4ELj1ELj16ENS_18Kernel_traits_baseILj256EfffffjLj128EEEEELb0ELb0ELb0ELb0EEEvNS_9BwdParamsE,@"STO_CUDA_ENTRY STV_DEFAULT"
_ZN10layer_norm13ln_bwd_kernelINS_13Kernel_traitsIfffffjLj256ELj1ELj4ELj1ELj16ENS_18Kernel_traits_baseILj256EfffffjLj128EEEEELb0ELb0ELb0ELb0EEEvNS_9BwdParamsE:
.text._ZN10layer_norm13ln_bwd_kernelINS_13Kernel_traitsIfffffjLj256ELj1ELj4ELj1ELj16ENS_18Kernel_traits_baseILj256EfffffjLj128EEEEELb0ELb0ELb0ELb0EEEvNS_9BwdParamsE:
        /* <DEDUP_REMOVED lines=23> */
[----:B--2---:R0:W5:Y:S01]  /*0170*/  @P1 LDG.E.128 R16, desc[UR6][R4.64] ;  /* 0x0000000604101981 */ /* 0x004162000c1e1d00 */
[----:B---3--:R-:W-:Y:S01]  /*0180*/  USHF.L.U32 UR4, UR5, 0x2, URZ ;  /* 0x0000000205047899 */ /* 0x008fe200080006ff */
[----:B------:R-:W-:Y:S01]  /*0190*/  SHF.R.U32.HI R64, RZ, 0x5, R64 ;  /* 0x00000005ff407819 */ /* 0x000fe20000011640 */
[----:B----4-:R-:W-:-:S04]  /*01a0*/  @P0 IMAD.WIDE.U32 R2, R69, 0x10, R2 ;  /* 0x0000001045020825 */ /* 0x010fc800078e0002 */
[----:B------:R-:W-:Y:S01]  /*01b0*/  LOP3.LUT R64, R64, UR4, RZ, 0xfc, !PT ;  /* 0x0000000440407c12 */ /* 0x000fe2000f8efcff */
[----:B------:R0:W5:Y:S03]  /*01c0*/  @P0 LDG.E.128 R12, desc[UR6][R2.64] ;  /* 0x00000006020c0981 */ /* 0x000166000c1e1d00 */
        /* <DEDUP_REMOVED lines=20> */
[----:B0-----:R-:W-:-:S04]  /*0310*/  ISETP.NE.U32.AND P0, PT, RZ, UR8, PT ;  /* 0x00000008ff007c0c */ /* 0x001fc8000bf05070 */
[----:B------:R-:W-:-:S13]  /*0320*/  ISETP.NE.AND.EX P0, PT, RZ, UR9, PT, P0 ;  /* 0x00000009ff007c0c */ /* 0x000fda000bf05300 */
.L_x_5619:
[----:B0-----:R-:W0:Y:S08]  /*0330*/  LDC.64 R2, c[0x0][0x3c0] ;  /* 0x0000f000ff027b82 */ /* 0x001e300000000a00 */
[----:B-1----:R-:W1:Y:S08]  /*0340*/  @P0 LDC.64 R44, c[0x0][0x3e0] ;  /* 0x0000f800ff2c0b82 */ /* 0x002e700000000a00 */
[----:B------:R-:W2:Y:S01]  /*0350*/  LDC.64 R46, c[0x0][0x3c8] ;  /* 0x0000f200ff2e7b82 */ /* 0x000ea20000000a00 */
[----:B------:R-:W-:-:S02]  /*0360*/  HFMA2 R0, -RZ, RZ, 1.875, 0 ;  /* 0x3f800000ff007431 */ /* 0x000fc400000001ff */
[----:B0-----:R-:W-:-:S05]  /*0370*/  IMAD.WIDE R2, R64, 0x4, R2 ;  /* 0x0000000440027825 */ /* 0x001fca00078e0202 */
[----:B------:R-:W0:Y:S01]  /*0380*/  LDC.U8 R57, c[0x0][0x410] ;  /* 0x00010400ff397b82 */ /* 0x000e220000000000 */
[----:B------:R1:W3:Y:S02]  /*0390*/  LDG.E R4, desc[UR6][R2.64] ;  /* 0x0000000602047981 */ /* 0x0002e4000c1e1900 */
[----:B-1----:R-:W-:-:S04]  /*03a0*/  @P0 IMAD.WIDE R2, R64, 0x4, R44 ;  /* 0x0000000440020825 */ /* 0x002fc800078e022c */
[----:B--2---:R-:W-:Y:S01]  /*03b0*/  IMAD.WIDE R44, R64, 0x4, R46 ;  /* 0x00000004402c7825 */ /* 0x004fe200078e022e */
[----:B-----5:R3:W5:Y:S04]  /*03c0*/  @P0 LDG.E R0, desc[UR6][R2.64] ;  /* 0x0000000602000981 */ /* 0x020768000c1e1900 */
[----:B------:R1:W5:Y:S01]  /*03d0*/  LDG.E R2, desc[UR6][R44.64] ;  /* 0x000000062c027981 */ /* 0x000362000c1e1900 */
[----:B------:R-:W-:Y:S01]  /*03e0*/  ISETP.NE.U32.AND P1, PT, RZ, UR10, PT ;  /* 0x0000000aff007c0c */ /* 0x000fe2000bf25070 */
[----:B------:R-:W-:Y:S01]  /*03f0*/  BSSY.RECONVERGENT B1, `(.L_x_5597) ;  /* 0x00000ad000017945 */ /* 0x000fe20003800200 */
[----:B------:R-:W-:Y:S02]  /*0400*/  MOV R68, UR13 ;  /* 0x0000000d00447c02 */ /* 0x000fe40008000f00 */
[----:B------:R-:W-:-:S02]  /*0410*/  ISETP.NE.AND.EX P1, PT, RZ, UR11, PT, P1 ;  /* 0x0000000bff007c0c */ /* 0x000fc4000bf25310 */
[----:B0-----:R-:W-:Y:S01]  /*0420*/  ISETP.NE.AND P3, PT, R57, RZ, PT ;  /* 0x000000ff3900720c */ /* 0x001fe20003f65270 */
[----:B------:R-:W-:-:S05]  /*0430*/  IMAD R46, R64, R68, RZ ;  /* 0x00000044402e7224 */ /* 0x000fca00078e02ff */
[----:B------:R-:W-:-:S04]  /*0440*/  SHF.R.S32.HI R47, RZ, 0x1f, R46 ;  /* 0x0000001fff2f7819 */ /* 0x000fc8000001142e */
[----:B------:R-:W-:Y:S02]  /*0450*/  LEA.HI R46, R47, R46, RZ, 0x2 ;  /* 0x0000002e2f2e7211 */ /* 0x000fe400078f10ff */
[----:B---3--:R-:W-:Y:S02]  /*0460*/  FSEL R3, R4, RZ, !P3 ;  /* 0x000000ff04037208 */ /* 0x008fe40005800000 */
[----:B------:R-:W-:Y:S01]  /*0470*/  LEA.HI.SX32 R4, R46, R69, 0x1e ;  /* 0x000000452e047211 */ /* 0x000fe200078ff2ff */
[----:B-1----:R-:W-:Y:S06]  /*0480*/  @P1 BRA `(.L_x_5598) ;  /* 0x00000004003c1947 */ /* 0x002fec0003800000 */
        /* <DEDUP_REMOVED lines=9> */
[----:B0-----:R-:W-:-:S05]  /*0520*/  IMAD.WIDE.U32 R44, R4, 0x10, R44 ;  /* 0x00000010042c7825 */ /* 0x001fca00078e002c */
[----:B------:R1:W2:Y:S02]  /*0530*/  LDG.E.128 R52, desc[UR6][R44.64] ;  /* 0x000000062c347981 */ /* 0x0002a4000c1e1d00 */
[----:B-1----:R-:W-:-:S06]  /*0540*/  IMAD.WIDE.U32 R44, R4, 0x10, R46 ;  /* 0x00000010042c7825 */ /* 0x002fcc00078e002e */
[----:B------:R-:W3:Y:S01]  /*0550*/  LDG.E.128 R44, desc[UR6][R44.64] ;  /* 0x000000062c2c7981 */ /* 0x000ee2000c1e1d00 */
        /* <DEDUP_REMOVED lines=9> */
[----:B------:R-:W-:Y:S01]  /*05f0*/  FADD.FTZ R29, R29, R45 ;  /* 0x0000002d1d1d7221 */ /* 0x000fe20000010000 */
[----:B------:R-:W-:Y:S01]  /*0600*/  FFMA.FTZ R21, R45, R56, R21 ;  /* 0x000000382d157223 */ /* 0x000fe20000010015 */
        /* <DEDUP_REMOVED lines=18> */
.L_x_5600:
[----:B------:R-:W-:Y:S05]  /*0730*/  BSYNC.RECONVERGENT B2 ;  /* 0x0000000000027941 */ /* 0x000fea0003800200 */
.L_x_5599:
[----:B------:R-:W-:Y:S05]  /*0740*/  @!P2 BRA `(.L_x_5601) ;  /* 0x0000000400dca947 */ /* 0x000fea0003800000 */
[----:B------:R-:W0:Y:S08]  /*0750*/  LDC.64 R44, c[0x0][0x3a8] ;  /* 0x0000ea00ff2c7b82 */ /* 0x000e300000000a00 */
[----:B------:R-:W1:Y:S01]  /*0760*/  LDC.64 R48, c[0x0][0x428] ;  /* 0x00010a00ff307b82 */ /* 0x000e620000000a00 */
[----:B0-----:R-:W-:-:S04]  /*0770*/  IMAD.WIDE.U32 R44, R46, 0x10, R44 ;  /* 0x000000102e2c7825 */ /* 0x001fc800078e002c */
[----:B-1----:R-:W-:Y:S02]  /*0780*/  IMAD.WIDE.U32 R48, R46, 0x10, R48 ;  /* 0x000000102e307825 */ /* 0x002fe400078e0030 */
[----:B------:R-:W2:Y:S04]  /*0790*/  LDG.E.128 R44, desc[UR6][R44.64] ;  /* 0x000000062c2c7981 */ /* 0x000ea8000c1e1d00 */
[----:B------:R-:W3:Y:S01]  /*07a0*/  LDG.E.128 R48, desc[UR6][R48.64] ;  /* 0x0000000630307981 */ /* 0x000ee2000c1e1d00 */
[C---:B--2---:R-:W-:Y:S01]  /*07b0*/  FADD.FTZ R7, -R3.reuse, R44 ;  /* 0x0000002c03077221 */ /* 0x044fe20000010100 */
[C---:B------:R-:W-:Y:S01]  /*07c0*/  FADD.FTZ R61, -R3.reuse, R45 ;  /* 0x0000002d033d7221 */ /* 0x040fe20000010100 */
[C---:B------:R-:W-:Y:S01]  /*07d0*/  FADD.FTZ R63, -R3.reuse, R46 ;  /* 0x0000002e033f7221 */ /* 0x040fe20000010100 */
[----:B------:R-:W-:Y:S01]  /*07e0*/  FADD.FTZ R47, -R3, R47 ;  /* 0x0000002f032f7221 */ /* 0x000fe20000010100 */
[C---:B-----5:R-:W-:Y:S01]  /*07f0*/  FMUL.FTZ R62, R2.reuse, R7 ;  /* 0x00000007023e7220 */ /* 0x060fe20000410000 */
[----:B------:R-:W-:Y:S01]  /*0800*/  FMUL.FTZ R61, R2, R61 ;  /* 0x0000003d023d7220 */ /* 0x000fe20000410000 */
[----:B---3--:R-:W-:Y:S01]  /*0810*/  FMUL.FTZ R60, R16, R48 ;  /* 0x00000030103c7220 */ /* 0x008fe20000410000 */
        /* <DEDUP_REMOVED lines=18> */
[----:B------:R-:W-:-:S03]  /*0940*/  FFMA.FTZ R44, R48, R50, R45 ;  /* 0x00000032302c7223 */ /* 0x000fc6000001002d */
[----:B------:R-:W-:Y:S01]  /*0950*/  FADD.FTZ R58, R58, R51 ;  /* 0x000000333a3a7221 */ /* 0x000fe20000010000 */
[----:B------:R-:W-:Y:S01]  /*0960*/  FFMA.FTZ R57, R7, R51, R44 ;  /* 0x0000003307397223 */ /* 0x000fe2000001002c */
[----:B------:R-:W-:Y:S06]  /*0970*/  BRA `(.L_x_5601) ;  /* 0x0000000400507947 */ /* 0x000fec0003800000 */
.L_x_5598:
        /* <DEDUP_REMOVED lines=10> */
[----:B------:R0:W2:Y:S01]  /*0a20*/  LDG.E.128 R44, desc[UR6][R40.64] ;  /* 0x00000006282c7981 */ /* 0x0000a2000c1e1d00 */
[----:B-1----:R-:W-:-:S05]  /*0a30*/  IMAD.WIDE.U32 R42, R4, 0x10, R42 ;  /* 0x00000010042a7825 */ /* 0x002fca00078e002a */
[----:B------:R-:W3:Y:S01]  /*0a40*/  LDG.E.128 R52, desc[UR6][R42.64] ;  /* 0x000000062a347981 */ /* 0x000ee2000c1e1d00 */
[----:B0-----:R-:W0:Y:S02]  /*0a50*/  LDC.64 R40, c[0x0][0x438] ;  /* 0x00010e00ff287b82 */ /* 0x001e240000000a00 */
[----:B0-----:R-:W-:-:S06]  /*0a60*/  IMAD.WIDE.U32 R40, R4, 0x10, R40 ;  /* 0x0000001004287825 */ /* 0x001fcc00078e0028 */
[----:B------:R-:W5:Y:S01]  /*0a70*/  LDG.E.128 R40, desc[UR6][R40.64] ;  /* 0x0000000628287981 */ /* 0x000f62000c1e1d00 */
[----:B------:R-:W-:Y:S01]  /*0a80*/  IADD3 R63, PT, PT, R4, 0x20, RZ ;  /* 0x00000020043f7810 */ /* 0x000fe20007ffe0ff */
[----:B--2---:R-:W-:Y:S01]  /*0a90*/  FADD.FTZ R29, R29, R45 ;  /* 0x0000002d1d1d7221 */ /* 0x004fe20000010000 */
[C---:B---3--:R-:W-:Y:S01]  /*0aa0*/  FADD.FTZ R53, -R3.reuse, R53 ;  /* 0x0000003503357221 */ /* 0x048fe20000010100 */
[C---:B------:R-:W-:Y:S01]  /*0ab0*/  FADD.FTZ R59, -R3.reuse, R52 ;  /* 0x00000034033b7221 */ /* 0x040fe20000010100 */
[C---:B------:R-:W-:Y:S01]  /*0ac0*/  FADD.FTZ R5, -R3.reuse, R54 ;  /* 0x0000003603057221 */ /* 0x040fe20000010100 */
[----:B------:R-:W-:Y:S01]  /*0ad0*/  FMUL.FTZ R54, R12, R44 ;  /* 0x0000002c0c367220 */ /* 0x000fe20000410000 */
[C---:B-----5:R-:W-:Y:S01]  /*0ae0*/  FMUL.FTZ R56, R2.reuse, R53 ;  /* 0x0000003502387220 */ /* 0x060fe20000410000 */
[C---:B------:R-:W-:Y:S01]  /*0af0*/  FMUL.FTZ R59, R2.reuse, R59 ;  /* 0x0000003b023b7220 */ /* 0x040fe20000410000 */
[----:B------:R-:W-:Y:S01]  /*0b00*/  FADD.FTZ R57, -R3, R55 ;  /* 0x0000003703397221 */ /* 0x000fe20000010100 */
[----:B------:R-:W-:Y:S01]  /*0b10*/  FMUL.FTZ R55, R13, R45 ;  /* 0x0000002d0d377220 */ /* 0x000fe20000410000 */
[----:B------:R-:W-:Y:S01]  /*0b20*/  FFMA.FTZ R21, R45, R56, R21 ;  /* 0x000000382d157223 */ /* 0x000fe20000010015 */
        /* <DEDUP_REMOVED lines=15> */
[----:B------:R-:W-:Y:S01]  /*0c20*/  FADD.FTZ R31, R31, R47 ;  /* 0x0000002f1f1f7221 */ /* 0x000fe20000010000 */
[----:B------:R-:W-:Y:S01]  /*0c30*/  FFMA.FTZ R23, R47, R5, R23 ;  /* 0x000000052f177223 */ /* 0x000fe20000010017 */
[----:B------:R-:W-:-:S07]  /*0c40*/  FFMA.FTZ R57, R5, R6, R44 ;  /* 0x0000000605397223 */ /* 0x000fce000001002c */
.L_x_5603:
[----:B------:R-:W-:Y:S05]  /*0c50*/  BSYNC.RECONVERGENT B2 ;  /* 0x0000000000027941 */ /* 0x000fea0003800200 */
.L_x_5602:
        /* <DEDUP_REMOVED lines=10> */
[C---:B---3--:R-:W-:Y:S01]  /*0d00*/  FADD.FTZ R7, -R3.reuse, R44 ;  /* 0x0000002c03077221 */ /* 0x048fe20000010100 */
[C---:B------:R-:W-:Y:S01]  /*0d10*/  FADD.FTZ R61, -R3.reuse, R45 ;  /* 0x0000002d033d7221 */ /* 0x040fe20000010100 */
[C---:B------:R-:W-:Y:S01]  /*0d20*/  FADD.FTZ R63, -R3.reuse, R46 ;  /* 0x0000002e033f7221 */ /* 0x040fe20000010100 */
[----:B------:R-:W-:Y:S01]  /*0d30*/  FADD.FTZ R47, -R3, R47 ;  /* 0x0000002f032f7221 */ /* 0x000fe20000010100 */
[C---:B-----5:R-:W-:Y:S01]  /*0d40*/  FMUL.FTZ R62, R2.reuse, R7 ;  /* 0x00000007023e7220 */ /* 0x060fe20000410000 */
[C---:B------:R-:W-:Y:S02]  /*0d50*/  FMUL.FTZ R61, R2.reuse, R61 ;  /* 0x0000003d023d7220 */ /* 0x040fe40000410000 */
[----:B------:R-:W-:Y:S01]  /*0d60*/  FMUL.FTZ R7, R2, R47 ;  /* 0x0000002f02077220 */ /* 0x000fe20000410000 */
[----:B----4-:R-:W-:Y:S01]  /*0d70*/  FMUL.FTZ R60, R16, R48 ;  /* 0x00000030103c7220 */ /* 0x010fe20000410000 */
        /* <DEDUP_REMOVED lines=19> */
[----:B------:R-:W-:-:S07]  /*0eb0*/  FFMA.FTZ R57, R7, R51, R44 ;  /* 0x0000003307397223 */ /* 0x000fce000001002c */
.L_x_5601:
[----:B------:R-:W-:Y:S05]  /*0ec0*/  BSYNC.RECONVERGENT B1 ;  /* 0x0000000000017941 */ /* 0x000fea0003800200 */
.L_x_5597:
        /* <DEDUP_REMOVED lines=20> */
.L_x_5631:
        /* <DEDUP_REMOVED lines=24> */
[----:B------:R-:W-:Y:S06]  /*1190*/  BRA `(.L_x_5610) ;  /* 0x0000000000407947 */ /* 0x000fec0003800000 */
.L_x_5609:
[-CC-:B------:R-:W-:Y:S01]  /*11a0*/  FFMA.FTZ R25, R59, R3.reuse, R58.reuse ;  /* 0x000000033b197223 */ /* 0x180fe2000001003a */
[-CC-:B------:R-:W-:Y:S01]  /*11b0*/  FFMA.FTZ R24, R56, R3.reuse, R58.reuse ;  /* 0x0000000338187223 */ /* 0x180fe2000001003a */
[-CC-:B------:R-:W-:Y:S01]  /*11c0*/  FFMA.FTZ R27, R53, R3.reuse, R58.reuse ;  /* 0x00000003351b7223 */ /* 0x180fe2000001003a */
[----:B------:R-:W-:Y:S01]  /*11d0*/  FFMA.FTZ R45, R5, R3, R58 ;  /* 0x00000003052d7223 */ /* 0x000fe2000001003a */
[----:B------:R-:W-:Y:S01]  /*11e0*/  FADD.FTZ R25, R54, -R25 ;  /* 0x8000001936197221 */ /* 0x000fe20000010000 */
[----:B0-----:R-:W-:Y:S01]  /*11f0*/  FADD.FTZ R57, R55, -R24 ;  /* 0x8000001837397221 */ /* 0x001fe20000010000 */
        /* <DEDUP_REMOVED lines=10> */
.L_x_5610:
[----:B------:R-:W0:Y:S01]  /*12a0*/  @P1 LDC.64 R44, c[0x0][0x478] ;  /* 0x00011e00ff2c1b82 */ /* 0x000e220000000a00 */
[-C--:B------:R-:W-:Y:S01]  /*12b0*/  FMUL.FTZ R46, R46, R0.reuse ;  /* 0x000000002e2e7220 */ /* 0x080fe20000410000 */
[----:B------:R-:W-:-:S06]  /*12c0*/  FMUL.FTZ R47, R47, R0 ;  /* 0x000000002f2f7220 */ /* 0x000fcc0000410000 */
[----:B------:R-:W1:Y:S01]  /*12d0*/  LDC.64 R66, c[0x0][0x468] ;  /* 0x00011a00ff427b82 */ /* 0x000e620000000a00 */
[----:B0-----:R-:W-:-:S05]  /*12e0*/  @P1 IMAD.WIDE.U32 R44, R4, 0x10, R44 ;  /* 0x00000010042c1825 */ /* 0x001fca00078e002c */
[----:B------:R0:W-:Y:S01]  /*12f0*/  @P1 STG.E.128 desc[UR6][R44.64], R24 ;  /* 0x000000182c001986 */ /* 0x0001e2000c101d06 */
[C---:B-1----:R-:W-:Y:S01]  /*1300*/  IMAD.WIDE.U32 R66, R4.reuse, 0x10, R66 ;  /* 0x0000001004427825 */ /* 0x042fe200078e0042 */
[----:B------:R-:W-:-:S03]  /*1310*/  IADD3 R4, PT, PT, R4, 0x20, RZ ;  /* 0x0000002004047810 */ /* 0x000fc60007ffe0ff */
[-C--:B0-----:R-:W-:Y:S01]  /*1320*/  FMUL.FTZ R44, R63, R0.reuse ;  /* 0x000000003f2c7220 */ /* 0x081fe20000410000 */
[----:B------:R-:W-:-:S05]  /*1330*/  FMUL.FTZ R45, R57, R0 ;  /* 0x00000000392d7220 */ /* 0x000fca0000410000 */
[----:B------:R1:W-:Y:S02]  /*1340*/  STG.E.128 desc[UR6][R66.64], R44 ;  /* 0x0000002c42007986 */ /* 0x0003e4000c101d06 */
.L_x_5608:
[----:B------:R-:W-:Y:S05]  /*1350*/  BSYNC.RECONVERGENT B2 ;  /* 0x0000000000027941 */ /* 0x000fea0003800200 */
.L_x_5607:
        /* <DEDUP_REMOVED lines=9> */
[----:B-1----:R-:W-:Y:S01]  /*13f0*/  FADD.FTZ R45, R49, -R24 ;  /* 0x80000018312d7221 */ /* 0x002fe20000010000 */
[----:B------:R-:W-:Y:S01]  /*1400*/  FADD.FTZ R27, R50, -R27 ;  /* 0x8000001b321b7221 */ /* 0x000fe20000010000 */
[----:B0-----:R-:W-:Y:S01]  /*1410*/  FADD.FTZ R47, R51, -R58 ;  /* 0x8000003a332f7221 */ /* 0x001fe20000010000 */
        /* <DEDUP_REMOVED lines=9> */
.L_x_5612:
[-CC-:B-1----:R-:W-:Y:S01]  /*14b0*/  FFMA.FTZ R45, R62, R3.reuse, R58.reuse ;  /* 0x000000033e2d7223 */ /* 0x182fe2000001003a */
[-CC-:B------:R-:W-:Y:S01]  /*14c0*/  FFMA.FTZ R44, R61, R3.reuse, R58.reuse ;  /* 0x000000033d2c7223 */ /* 0x180fe2000001003a */
[-CC-:B0-----:R-:W-:Y:S01]  /*14d0*/  FFMA.FTZ R47, R48, R3.reuse, R58.reuse ;  /* 0x00000003302f7223 */ /* 0x181fe2000001003a */
        /* <DEDUP_REMOVED lines=9> */
.L_x_5613:
        /* <DEDUP_REMOVED lines=8> */
[----:B0-----:R-:W-:-:S05]  /*15f0*/  IMAD.WIDE.U32 R2, R4, 0x10, R2 ;  /* 0x0000001004027825 */ /* 0x001fca00078e0002 */
[----:B------:R2:W-:Y:S01]  /*1600*/  STG.E.128 desc[UR6][R2.64], R44 ;  /* 0x0000002c02007986 */ /* 0x0005e2000c101d06 */
[----:B------:R-:W-:Y:S05]  /*1610*/  BRA `(.L_x_5611) ;  /* 0x0000000400847947 */ /* 0x000fea0003800000 */
.L_x_5606:
[----:B------:R-:W-:-:S04]  /*1620*/  UISETP.NE.U32.AND UP0, UPT, UR14, URZ, UPT ;  /* 0x000000ff0e00728c */ /* 0x000fc8000bf05070 */
[----:B------:R-:W-:-:S09]  /*1630*/  UISETP.NE.AND.EX UP0, UPT, UR15, URZ, UPT, UP0 ;  /* 0x000000ff0f00728c */ /* 0x000fd2000bf05300 */
[----:B------:R-:W-:Y:S05]  /*1640*/  BRA.U UP0, `(.L_x_5614) ;  /* 0x0000000100b47547 */ /* 0x000fea000b800000 */
[----:B------:R-:W-:Y:S01]  /*1650*/  ISETP.GT.U32.AND P1, PT, R65, 0x1f, PT ;  /* 0x0000001f4100780c */ /* 0x000fe20003f24070 */
[----:B------:R-:W-:-:S12]  /*1660*/  BSSY.RECONVERGENT B2, `(.L_x_5615) ;  /* 0x0000016000027945 */ /* 0x000fd80003800200 */
[----:B------:R-:W-:Y:S05]  /*1670*/  @!P1 BRA `(.L_x_5616) ;  /* 0x0000000000509947 */ /* 0x000fea0003800000 */
[----:B------:R-:W1:Y:S01]  /*1680*/  LDC.64 R66, c[0x0][0x468] ;  /* 0x00011a00ff427b82 */ /* 0x000e620000000a00 */
        /* <DEDUP_REMOVED lines=16> */
[C---:B-1----:R-:W-:Y:S01]  /*1790*/  IMAD.WIDE.U32 R66, R4.reuse, 0x10, R66 ;  /* 0x0000001004427825 */ /* 0x042fe200078e0042 */
[----:B------:R-:W-:-:S04]  /*17a0*/  IADD3 R4, PT, PT, R4, 0x20, RZ ;  /* 0x0000002004047810 */ /* 0x000fc80007ffe0ff */
[----:B------:R1:W-:Y:S03]  /*17b0*/  STG.E.128 desc[UR6][R66.64], R44 ;  /* 0x0000002c42007986 */ /* 0x0003e6000c101d06 */
.L_x_5616:
[----:B------:R-:W-:Y:S05]  /*17c0*/  BSYNC.RECONVERGENT B2 ;  /* 0x0000000000027941 */ /* 0x000fea0003800200 */
.L_x_5615:
[----:B------:R-:W-:Y:S05]  /*17d0*/  @!P2 BRA `(.L_x_5611) ;  /* 0x000000040014a947 */ /* 0x000fea0003800000 */
        /* <DEDUP_REMOVED lines=13> */
[----:B------:R-:W0:Y:S01]  /*18b0*/  LDC.64 R2, c[0x0][0x468] ;  /* 0x00011a00ff027b82 */ /* 0x000e220000000a00 */
[-C--:B------:R-:W-:Y:S01]  /*18c0*/  FMUL.FTZ R45, R47, R0.reuse ;  /* 0x000000002f2d7220 */ /* 0x080fe20000410000 */
[-C--:B------:R-:W-:Y:S01]  /*18d0*/  FMUL.FTZ R46, R57, R0.reuse ;  /* 0x00000000392e7220 */ /* 0x080fe20000410000 */
[----:B------:R-:W-:Y:S01]  /*18e0*/  FMUL.FTZ R47, R63, R0 ;  /* 0x000000003f2f7220 */ /* 0x000fe20000410000 */
[----:B0-----:R-:W-:-:S05]  /*18f0*/  IMAD.WIDE.U32 R2, R4, 0x10, R2 ;  /* 0x0000001004027825 */ /* 0x001fca00078e0002 */
[----:B------:R4:W-:Y:S01]  /*1900*/  STG.E.128 desc[UR6][R2.64], R44 ;  /* 0x0000002c02007986 */ /* 0x0009e2000c101d06 */
[----:B------:R-:W-:Y:S05]  /*1910*/  BRA `(.L_x_5611) ;  /* 0x0000000000c47947 */ /* 0x000fea0003800000 */
.L_x_5614:
[----:B------:R-:W-:Y:S04]  /*1920*/  BSSY.RECONVERGENT B2, `(.L_x_5617) ;  /* 0x0000019000027945 */ /* 0x000fe80003800200 */
[----:B------:R-:W-:Y:S05]  /*1930*/  @!P4 BRA `(.L_x_5618) ;  /* 0x00000000005cc947 */ /* 0x000fea0003800000 */
[----:B------:R-:W1:Y:S01]  /*1940*/  LDC.64 R44, c[0x0][0x478] ;  /* 0x00011e00ff2c7b82 */ /* 0x000e620000000a00 */
[-CC-:B------:R-:W-:Y:S01]  /*1950*/  FFMA.FTZ R25, R59, R3.reuse, R58.reuse ;  /* 0x000000033b197223 */ /* 0x180fe2000001003a */
[-CC-:B------:R-:W-:Y:S01]  /*1960*/  FFMA.FTZ R24, R56, R3.reuse, R58.reuse ;  /* 0x0000000338187223 */ /* 0x180fe2000001003a */
[-CC-:B------:R-:W-:Y:S01]  /*1970*/  FFMA.FTZ R27, R53, R3.reuse, R58.reuse ;  /* 0x00000003351b7223 */ /* 0x180fe2000001003a */
[----:B0-----:R-:W-:Y:S01]  /*1980*/  FFMA.FTZ R47, R5, R3, R58 ;  /* 0x00000003052f7223 */ /* 0x001fe2000001003a */
[----:B------:R-:W-:Y:S01]  /*1990*/  FADD.FTZ R25, R54, -R25 ;  /* 0x8000001936197221 */ /* 0x000fe20000010000 */
[----:B------:R-:W-:Y:S01]  /*19a0*/  FADD.FTZ R26, R55, -R24 ;  /* 0x80000018371a7221 */ /* 0x000fe20000010000 */
[----:B------:R-:W-:Y:S01]  /*19b0*/  FADD.FTZ R27, R52, -R27 ;  /* 0x8000001b341b7221 */ /* 0x000fe20000010000 */
[----:B------:R-:W0:Y:S01]  /*19c0*/  LDC.64 R66, c[0x0][0x468] ;  /* 0x00011a00ff427b82 */ /* 0x000e220000000a00 */
[----:B------:R-:W-:Y:S01]  /*19d0*/  FADD.FTZ R46, R6, -R47 ;  /* 0x8000002f062e7221 */ /* 0x000fe20000010000 */
[C---:B-----5:R-:W-:Y:S01]  /*19e0*/  FFMA.FTZ R24, R2.reuse, R25, R40 ;  /* 0x0000001902187223 */ /* 0x060fe20000010028 */
[C---:B------:R-:W-:Y:S01]  /*19f0*/  FFMA.FTZ R25, R2.reuse, R26, R41 ;  /* 0x0000001a02197223 */ /* 0x040fe20000010029 */
[C---:B------:R-:W-:Y:S01]  /*1a00*/  FFMA.FTZ R26, R2.reuse, R27, R42 ;  /* 0x0000001b021a7223 */ /* 0x040fe2000001002a */
[----:B------:R-:W-:-:S03]  /*1a10*/  FFMA.FTZ R27, R2, R46, R43 ;  /* 0x0000002e021b7223 */ /* 0x000fc6000001002b */
[-C--:B------:R-:W-:Y:S01]  /*1a20*/  FMUL.FTZ R46, R26, R0.reuse ;  /* 0x000000001a2e7220 */ /* 0x080fe20000410000 */
[----:B------:R-:W-:Y:S01]  /*1a30*/  FMUL.FTZ R47, R27, R0 ;  /* 0x000000001b2f7220 */ /* 0x000fe20000410000 */
[----:B-1----:R-:W-:-:S05]  /*1a40*/  IMAD.WIDE.U32 R44, R4, 0x10, R44 ;  /* 0x00000010042c7825 */ /* 0x002fca00078e002c */
[----:B------:R1:W-:Y:S01]  /*1a50*/  STG.E.128 desc[UR6][R44.64], R24 ;  /* 0x000000182c007986 */ /* 0x0003e2000c101d06 */
[C---:B0-----:R-:W-:Y:S01]  /*1a60*/  IMAD.WIDE.U32 R66, R4.reuse, 0x10, R66 ;  /* 0x0000001004427825 */ /* 0x041fe200078e0042 */
[----:B------:R-:W-:-:S03]  /*1a70*/  IADD3 R4, PT, PT, R4, 0x20, RZ ;  /* 0x0000002004047810 */ /* 0x000fc60007ffe0ff */
[-C--:B-1----:R-:W-:Y:S01]  /*1a80*/  FMUL.FTZ R44, R24, R0.reuse ;  /* 0x00000000182c7220 */ /* 0x082fe20000410000 */
[----:B------:R-:W-:-:S05]  /*1a90*/  FMUL.FTZ R45, R25, R0 ;  /* 0x00000000192d7220 */ /* 0x000fca0000410000 */
[----:B------:R1:W-:Y:S02]  /*1aa0*/  STG.E.128 desc[UR6][R66.64], R44 ;  /* 0x0000002c42007986 */ /* 0x0003e4000c101d06 */
.L_x_5618:
[----:B------:R-:W-:Y:S05]  /*1ab0*/  BSYNC.RECONVERGENT B2 ;  /* 0x0000000000027941 */ /* 0x000fea0003800200 */
.L_x_5617:
        /* <DEDUP_REMOVED lines=9> */
[----:B0-----:R-:W0:Y:S01]  /*1b50*/  LDC.64 R46, c[0x0][0x468] ;  /* 0x00011a00ff2e7b82 */ /* 0x001e220000000a00 */
[----:B------:R-:W-:Y:S01]  /*1b60*/  FADD.FTZ R58, R51, -R58 ;  /* 0x8000003a333a7221 */ /* 0x000fe20000010000 */
[C---:B-----5:R-:W-:Y:S01]  /*1b70*/  FFMA.FTZ R24, R2.reuse, R25, R8 ;  /* 0x0000001902187223 */ /* 0x060fe20000010008 */
[C---:B------:R-:W-:Y:S01]  /*1b80*/  FFMA.FTZ R25, R2.reuse, R26, R9 ;  /* 0x0000001a02197223 */ /* 0x040fe20000010009 */
[C---:B------:R-:W-:Y:S01]  /*1b90*/  FFMA.FTZ R26, R2.reuse, R27, R10 ;  /* 0x0000001b021a7223 */ /* 0x040fe2000001000a */
[----:B------:R-:W-:Y:S01]  /*1ba0*/  FFMA.FTZ R27, R2, R58, R11 ;  /* 0x0000003a021b7223 */ /* 0x000fe2000001000b */
[----:B-1----:R-:W-:-:S04]  /*1bb0*/  IMAD.WIDE.U32 R2, R4, 0x10, R44 ;  /* 0x0000001004027825 */ /* 0x002fc800078e002c */
[-C--:B------:R-:W-:Y:S01]  /*1bc0*/  FMUL.FTZ R44, R24, R0.reuse ;  /* 0x00000000182c7220 */ /* 0x080fe20000410000 */
[----:B------:R-:W-:Y:S01]  /*1bd0*/  FMUL.FTZ R45, R25, R0 ;  /* 0x00000000192d7220 */ /* 0x000fe20000410000 */
[----:B------:R0:W-:Y:S02]  /*1be0*/  STG.E.128 desc[UR6][R2.64], R24 ;  /* 0x0000001802007986 */ /* 0x0001e4000c101d06 */
[----:B0-----:R-:W-:-:S04]  /*1bf0*/  IMAD.WIDE.U32 R2, R4, 0x10, R46 ;  /* 0x0000001004027825 */ /* 0x001fc800078e002e */
[-C--:B------:R-:W-:Y:S01]  /*1c00*/  FMUL.FTZ R46, R26, R0.reuse ;  /* 0x000000001a2e7220 */ /* 0x080fe20000410000 */
[----:B------:R-:W-:-:S05]  /*1c10*/  FMUL.FTZ R47, R27, R0 ;  /* 0x000000001b2f7220 */ /* 0x000fca0000410000 */
[----:B------:R3:W-:Y:S02]  /*1c20*/  STG.E.128 desc[UR6][R2.64], R44 ;  /* 0x0000002c02007986 */ /* 0x0007e4000c101d06 */
.L_x_5611:
[----:B------:R-:W-:Y:S05]  /*1c30*/  BSYNC.RECONVERGENT B1 ;  /* 0x0000000000017941 */ /* 0x000fea0003800200 */
.L_x_5605:
[----:B--2345:R-:W2:Y:S02]  /*1c40*/  LDC.64 R2, c[0x0][0x380] ;  /* 0x0000e000ff027b82 */ /* 0x03cea40000000a00 */
[----:B--2---:R-:W-:-:S04]  /*1c50*/  LEA R64, R2, R64, 0x2 ;  /* 0x0000004002407211 */ /* 0x004fc800078e10ff */
[----:B------:R-:W-:-:S13]  /*1c60*/  ISETP.GE.AND P1, PT, R64, R3, PT ;  /* 0x000000034000720c */ /* 0x000fda0003f26270 */
[----:B------:R-:W-:Y:S05]  /*1c70*/  @!P1 BRA `(.L_x_5619) ;  /* 0xffffffe400ac9947 */ /* 0x000fea000383ffff */
.L_x_5596:
[----:B------:R-:W-:Y:S05]  /*1c80*/  BSYNC B0 ;  /* 0x0000000000007941 */ /* 0x000fea0003800000 */
.L_x_5595:
[----:B-----5:R-:W2:Y:S01]  /*1c90*/  S2R R17, SR_TID.X ;  /* 0x0000000000117919 */ /* 0x020ea20000002100 */
[----:B------:R-:W-:Y:S01]  /*1ca0*/  MOV R0, 0x400 ;  /* 0x0000040000007802 */ /* 0x000fe20000000f00 */
[----:B------:R-:W-:Y:S05]  /*1cb0*/  WARPSYNC.ALL ;  /* 0x0000000000007948 */ /* 0x000fea0003800000 */
[----:B------:R-:W3:Y:S01]  /*1cc0*/  S2R R3, SR_CgaCtaId ;  /* 0x0000000000037919 */ /* 0x000ee20000008800 */
[----:B------:R-:W4:Y:S01]  /*1cd0*/  LDCU.128 UR16, c[0x0][0x440] ;  /* 0x00008800ff1077ac */ /* 0x000f220008000c00 */
[----:B--2---:R-:W-:Y:S02]  /*1ce0*/  SHF.R.U32.HI R2, RZ, 0x5, R17 ;  /* 0x00000005ff027819 */ /* 0x004fe40000011611 */
[----:B------:R-:W-:-:S02]  /*1cf0*/  LOP3.LUT R15, R17, 0x7f, RZ, 0x3c, !PT ;  /* 0x0000007f110f7812 */ /* 0x000fc400078e3cff */
[----:B------:R-:W-:Y:S02]  /*1d00*/  LEA R69, R2, R69, 0x6 ;  /* 0x0000004502457211 */ /* 0x000fe400078e30ff */
[----:B------:R-:W-:Y:S02]  /*1d10*/  IADD3 R15, PT, PT, R15, R68, RZ ;  /* 0x000000440f0f7210 */ /* 0x000fe40007ffe0ff */
[----:B---3--:R-:W-:Y:S02]  /*1d20*/  LEA R0, R3, R0, 0x18 ;  /* 0x0000000003007211 */ /* 0x008fe400078ec0ff */
[----:B------:R-:W-:Y:S02]  /*1d30*/  ISETP.GE.U32.AND P1, PT, R15, 0x100, PT ;  /* 0x000001000f00780c */ /* 0x000fe40003f26070 */
        /* <DEDUP_REMOVED lines=8> */
[----:B------:R-:W1:Y:S04]  /*1dc0*/  LDS R5, [R0+0x600] ;  /* 0x0006000000057984 */ /* 0x000e680000000800 */
[----:B------:R-:W4:Y:S04]  /*1dd0*/  LDS R8, [R0+0x800] ;  /* 0x0008000000087984 */ /* 0x000f280000000800 */
[----:B------:R-:W4:Y:S04]  /*1de0*/  LDS R7, [R0+0xa00] ;  /* 0x000a000000077984 */ /* 0x000f280000000800 */
[----:B------:R-:W-:Y:S04]  /*1df0*/  LDS R10, [R0+0xc00] ;  /* 0x000c0000000a7984 */ /* 0x000fe80000000800 */
        /* <DEDUP_REMOVED lines=10> */
[----:B------:R-:W-:Y:S03]  /*1ea0*/  BAR.SYNC.DEFER_BLOCKING 0x0 ;  /* 0x0000000000007b1d */ /* 0x000fe60000010000 */
[----:B------:R-:W-:Y:S01]  /*1eb0*/  FADD.FTZ R7, R7, R12 ;  /* 0x0000000c07077221 */ /* 0x000fe20000010000 */
[----:B0-----:R-:W-:-:S05]  /*1ec0*/  IMAD R22, R68, UR5, RZ ;  /* 0x0000000544167c24 */ /* 0x001fca000f8e02ff */
[----:B------:R-:W-:-:S04]  /*1ed0*/  IADD3 R17, P0, PT, R22, R17, RZ ;  /* 0x0000001116117210 */ /* 0x000fc80007f1e0ff */
[----:B------:R-:W-:Y:S02]  /*1ee0*/  IADD3.X R22, PT, PT, RZ, RZ, RZ, P0, !PT ;  /* 0x000000ffff167210 */ /* 0x000fe400007fe4ff */
[----:B------:R-:W-:Y:S02]  /*1ef0*/  ISETP.GE.U32.AND P0, PT, R15, 0x80, PT ;  /* 0x000000800f00780c */ /* 0x000fe40003f06070 */
[C---:B-1----:R-:W-:Y:S02]  /*1f00*/  SHF.L.U32 R2, R17.reuse, 0x2, RZ ;  /* 0x0000000211027819 */ /* 0x042fe400000006ff */
        /* <DEDUP_REMOVED lines=40> */
.L_x_5604:
[----:B------:R-:W-:Y:S01]  /*2190*/  HFMA2 R45, -RZ, RZ, 0, 5.9604644775390625e-08 ;  /* 0x00000001ff2d7431 */ /* 0x000fe200000001ff */
[----:B------:R-:W-:Y:S01]  /*21a0*/  BSSY B1, `(.L_x_5620) ;  /* 0x0000006000017945 */ /* 0x000fe20003800000 */
[----:B------:R-:W-:Y:S02]  /*21b0*/  MOV R44, 0x1f ;  /* 0x0000001f002c7802 */ /* 0x000fe40000000f00 */
[----:B------:R-:W-:-:S07]  /*21c0*/  MOV R3, 0xffffffff ;  /* 0xffffffff00037802 */ /* 0x000fce0000000f00 */
[----:B-----5:R-:W-:Y:S05]  /*21d0*/  WARPSYNC.COLLECTIVE R3, `(.L_x_5621) ;  /* 0x0000000003087348 */ /* 0x020fea0003c00000 */
[----:B------:R0:W1:Y:S02]  /*21e0*/  SHFL.BFLY P5, R46, R58, R45, R44 ;  /* 0x0c00002d3a2e7389 */ /* 0x00006400000a002c */
[----:B01---5:R-:W-:Y:S05]  /*21f0*/  ENDCOLLECTIVE ;  /* 0x000000000000791b */ /* 0x023fea0003800000 */
.L_x_5621:
[----:B------:R-:W-:Y:S05]  /*2200*/  BSYNC B1 ;  /* 0x0000000000017941 */ /* 0x000fea0003800000 */
.L_x_5620:
        /* <DEDUP_REMOVED lines=8> */
.L_x_5622:
[----:B------:R-:W-:Y:S01]  /*2290*/  HFMA2 R45, -RZ, RZ, 0, 1.1920928955078125e-07 ;  /* 0x00000002ff2d7431 */ /* 0x000fe200000001ff */
[----:B------:R-:W-:Y:S02]  /*22a0*/  MOV R58, R47 ;  /* 0x0000002f003a7202 */ /* 0x000fe40000000f00 */
[----:B------:R-:W-:-:S07]  /*22b0*/  MOV R66, R46 ;  /* 0x0000002e00427202 */ /* 0x000fce0000000f00 */
[----:B------:R-:W-:Y:S05]  /*22c0*/  WARPSYNC.COLLECTIVE R3, `(.L_x_5623) ;  /* 0x0000000003087348 */ /* 0x000fea0003c00000 */
[----:B------:R0:W1:Y:S02]  /*22d0*/  SHFL.BFLY P5, R46, R58, R45, R44 ;  /* 0x0c00002d3a2e7389 */ /* 0x00006400000a002c */
[----:B01----:R-:W-:Y:S05]  /*22e0*/  ENDCOLLECTIVE ;  /* 0x000000000000791b */ /* 0x003fea0003800000 */
.L_x_5623:
[----:B------:R-:W-:-:S05]  /*22f0*/  FADD.FTZ R63, R66, R57 ;  /* 0x00000039423f7221 */ /* 0x000fca0000010000 */
[----:B------:R-:W-:Y:S01]  /*2300*/  MOV R58, R63 ;  /* 0x0000003f003a7202 */ /* 0x000fe20000000f00 */
[----:B------:R-:W-:-:S07]  /*2310*/  FADD.FTZ R66, R47, R46 ;  /* 0x0000002e2f427221 */ /* 0x000fce0000010000 */
[----:B------:R-:W-:Y:S05]  /*2320*/  WARPSYNC.COLLECTIVE R3, `(.L_x_5624) ;  /* 0x0000000003087348 */ /* 0x000fea0003c00000 */
[----:B------:R0:W1:Y:S02]  /*2330*/  SHFL.BFLY P5, R46, R58, R45, R44 ;  /* 0x0c00002d3a2e7389 */ /* 0x00006400000a002c */
[----:B01----:R-:W-:Y:S05]  /*2340*/  ENDCOLLECTIVE ;  /* 0x000000000000791b */ /* 0x003fea0003800000 */
.L_x_5624:
[----:B------:R-:W-:Y:S01]  /*2350*/  HFMA2 R45, -RZ, RZ, 0, 2.384185791015625e-07 ;  /* 0x00000004ff2d7431 */ /* 0x000fe200000001ff */
[----:B------:R-:W-:Y:S02]  /*2360*/  MOV R58, R66 ;  /* 0x00000042003a7202 */ /* 0x000fe40000000f00 */
[----:B------:R-:W-:-:S07]  /*2370*/  MOV R67, R46 ;  /* 0x0000002e00437202 */ /* 0x000fce0000000f00 */
[----:B------:R-:W-:Y:S05]  /*2380*/  WARPSYNC.COLLECTIVE R3, `(.L_x_5625) ;  /* 0x0000000003087348 */ /* 0x000fea0003c00000 */
[----:B------:R0:W1:Y:S02]  /*2390*/  SHFL.BFLY P5, R46, R58, R45, R44 ;  /* 0x0c00002d3a2e7389 */ /* 0x00006400000a002c */
[----:B01----:R-:W-:Y:S05]  /*23a0*/  ENDCOLLECTIVE ;  /* 0x000000000000791b */ /* 0x003fea0003800000 */
.L_x_5625:
[----:B------:R-:W-:-:S05]  /*23b0*/  FADD.FTZ R67, R63, R67 ;  /* 0x000000433f437221 */ /* 0x000fca0000010000 */
[----:B------:R-:W-:Y:S01]  /*23c0*/  MOV R58, R67 ;  /* 0x00000043003a7202 */ /* 0x000fe20000000f00 */
[----:B------:R-:W-:-:S07]  /*23d0*/  FADD.FTZ R66, R66, R46 ;  /* 0x0000002e42427221 */ /* 0x000fce0000010000 */
[----:B------:R-:W-:Y:S05]  /*23e0*/  WARPSYNC.COLLECTIVE R3, `(.L_x_5626) ;  /* 0x0000000003087348 */ /* 0x000fea0003c00000 */
[----:B------:R0:W1:Y:S02]  /*23f0*/  SHFL.BFLY P5, R46, R58, R45, R44 ;  /* 0x0c00002d3a2e7389 */ /* 0x00006400000a002c */
[----:B01----:R-:W-:Y:S05]  /*2400*/  ENDCOLLECTIVE ;  /* 0x000000000000791b */ /* 0x003fea0003800000 */
.L_x_5626:
[----:B------:R-:W-:Y:S01]  /*2410*/  HFMA2 R45, -RZ, RZ, 0, 4.76837158203125e-07 ;  /* 0x00000008ff2d7431 */ /* 0x000fe200000001ff */
[----:B------:R-:W-:Y:S02]  /*2420*/  MOV R58, R66 ;  /* 0x00000042003a7202 */ /* 0x000fe40000000f00 */
[----:B------:R-:W-:-:S07]  /*2430*/  MOV R47, R46 ;  /* 0x0000002e002f7202 */ /* 0x000fce0000000f00 */
[----:B------:R-:W-:Y:S05]  /*2440*/  WARPSYNC.COLLECTIVE R3, `(.L_x_5627) ;  /* 0x0000000003087348 */ /* 0x000fea0003c00000 */
[----:B------:R0:W1:Y:S02]  /*2450*/  SHFL.BFLY P5, R46, R58, R45, R44 ;  /* 0x0c00002d3a2e7389 */ /* 0x00006400000a002c */
[----:B01----:R-:W-:Y:S05]  /*2460*/  ENDCOLLECTIVE ;  /* 0x000000000000791b */ /* 0x003fea0003800000 */
.L_x_5627:
[----:B------:R-:W-:-:S05]  /*2470*/  FADD.FTZ R67, R67, R47 ;  /* 0x0000002f43437221 */ /* 0x000fca0000010000 */
[----:B------:R-:W-:Y:S01]  /*2480*/  MOV R58, R67 ;  /* 0x00000043003a7202 */ /* 0x000fe20000000f00 */
[----:B------:R-:W-:-:S07]  /*2490*/  FADD.FTZ R57, R66, R46 ;  /* 0x0000002e42397221 */ /* 0x000fce0000010000 */
[----:B------:R-:W-:Y:S05]  /*24a0*/  WARPSYNC.COLLECTIVE R3, `(.L_x_5628) ;  /* 0x0000000003087348 */ /* 0x000fea0003c00000 */
[----:B------:R0:W1:Y:S02]  /*24b0*/  SHFL.BFLY P5, R46, R58, R45, R44 ;  /* 0x0c00002d3a2e7389 */ /* 0x00006400000a002c */
[----:B01----:R-:W-:Y:S05]  /*24c0*/  ENDCOLLECTIVE ;  /* 0x000000000000791b */ /* 0x003fea0003800000 */
.L_x_5628:
[----:B------:R-:W-:Y:S01]  /*24d0*/  HFMA2 R45, -RZ, RZ, 0, 9.5367431640625e-07 ;  /* 0x00000010ff2d7431 */ /* 0x000fe200000001ff */
[----:B------:R-:W-:Y:S02]  /*24e0*/  MOV R58, R57 ;  /* 0x00000039003a7202 */ /* 0x000fe40000000f00 */
[----:B------:R-:W-:-:S07]  /*24f0*/  MOV R47, R46 ;  /* 0x0000002e002f7202 */ /* 0x000fce0000000f00 */
[----:B------:R-:W-:Y:S05]  /*2500*/  WARPSYNC.COLLECTIVE R3, `(.L_x_5629) ;  /* 0x0000000003087348 */ /* 0x000fea0003c00000 */
[----:B------:R0:W1:Y:S02]  /*2510*/  SHFL.BFLY P5, R46, R58, R45, R44 ;  /* 0x0c00002d3a2e7389 */ /* 0x00006400000a002c */
[----:B01----:R-:W-:Y:S05]  /*2520*/  ENDCOLLECTIVE ;  /* 0x000000000000791b */ /* 0x003fea0003800000 */
.L_x_5629:
[----:B------:R-:W-:-:S05]  /*2530*/  FADD.FTZ R47, R67, R47 ;  /* 0x0000002f432f7221 */ /* 0x000fca0000010000 */
[----:B------:R-:W-:Y:S02]  /*2540*/  MOV R58, R47 ;  /* 0x0000002f003a7202 */ /* 0x000fe40000000f00 */
[----:B------:R-:W-:-:S07]  /*2550*/  MOV R63, R46 ;  /* 0x0000002e003f7202 */ /* 0x000fce0000000f00 */
[----:B------:R-:W-:Y:S05]  /*2560*/  WARPSYNC.COLLECTIVE R3, `(.L_x_5630) ;  /* 0x0000000003087348 */ /* 0x000fea0003c00000 */
[----:B------:R0:W1:Y:S02]  /*2570*/  SHFL.BFLY P5, R46, R58, R45, R44 ;  /* 0x0c00002d3a2e7389 */ /* 0x00006400000a002c */
[----:B01----:R-:W-:Y:S05]  /*2580*/  ENDCOLLECTIVE ;  /* 0x000000000000791b */ /* 0x003fea0003800000 */
.L_x_5630:
[----:B------:R-:W-:Y:S05]  /*2590*/  BRA `(.L_x_5631) ;  /* 0xffffffe8009c7947 */ /* 0x000fea000383ffff */
.L_x_5632:
        /* <DEDUP_REMOVED lines=14> */
.L_x_6516:


//--------------------- .text._ZN10layer_norm13ln_bwd_kernelINS_13Kernel_traitsIfffffjLj256ELj1ELj4ELj1ELj16ENS_18Kernel_traits_baseILj256EfffffjLj128EEEEELb0ELb0ELb0ELb1EEEvNS_9BwdParamsE --------------------------
	.section	.text._ZN10layer_norm13ln_bwd_kernelINS_13Kernel_traitsIfffffjLj256ELj1ELj4ELj1ELj16ENS_18Kernel_traits_baseILj256EfffffjLj128EEEEELb0ELb0ELb0ELb1EEEvNS_9BwdParamsE,"ax",@progbits
	.align	128
        .global         _ZN10layer_norm13ln_bwd_kernelINS_13Kernel_traitsIfffffjLj256ELj1ELj4ELj1ELj16ENS_18Kernel_traits_baseILj256EfffffjLj128EEEEELb0ELb0ELb0ELb1EEEvNS_9BwdParamsE
        .type           _ZN10layer_norm13ln_bwd_kernelINS_13Kernel_traitsIfffffjLj256ELj1ELj4ELj1ELj16ENS_18Kernel_traits_baseILj256EfffffjLj128EEEEELb0ELb0ELb0ELb1EEEvNS_9BwdParamsE,@function
        .size           _ZN10layer_norm13ln_bwd_kernelINS_13Kernel_traitsIfffffjLj256ELj1ELj4ELj1ELj16ENS_18Kernel_traits_baseILj256EfffffjLj128EEEEELb0ELb0ELb0ELb1EEEvNS_9BwdParamsE,(.L_x_6517 - _ZN10layer_norm13ln_bwd_kernelINS_13Kernel_traitsIfffffjLj256ELj1ELj4ELj1ELj16ENS_18Kernel_traits_baseILj256EfffffjLj128EEEEELb0ELb0ELb0ELb1EEEvNS_9BwdParamsE)
        .other          _ZN10layer_norm13ln_bwd_kernelINS_13Kernel_traitsIfffffjLj256ELj1ELj4ELj1ELj16ENS_18Kernel_traits_baseILj256EfffffjLj128EEEEELb0ELb0ELb0ELb1EEEvNS_9BwdParamsE,@"STO_CUDA_ENTRY STV_DEFAULT"
_ZN10layer_norm13ln_bwd_kernelINS_13Kernel_traitsIfffffjLj256ELj1ELj4ELj1ELj16ENS_18Kernel_traits_baseILj256EfffffjLj128EEEEELb0ELb0ELb0ELb1EEEvNS_9BwdParamsE:
.text._ZN10layer_norm13ln_bwd_kernelINS_13Kernel_traitsIfffffjLj256ELj1ELj4ELj1ELj16ENS_18Kernel_traits_baseILj256EfffffjLj128EEEEELb0ELb0ELb0ELb1EEEvNS_9BwdParamsE:
        /* <DEDUP_REMOVED lines=42> */
.L_x_5643:
        /* <DEDUP_REMOVED lines=10> */
[----:B------:R-:W-:Y:S01]  /*0340*/  ISETP.NE.U32.AND P1, PT, RZ, UR10, PT ;  /* 0x0000000aff007c0c */ /* 0x000fe2000bf25070 */
[----:B------:R-:W-:-:S03]  /*0350*/  IMAD R26, R51, UR12, RZ ;  /* 0x0000000c331a7c24 */ /* 0x000fc6000f8e02ff */
[----:B------:R-:W-:Y:S02]  /*0360*/  ISETP.NE.AND.EX P1, PT, RZ, UR11, PT, P1 ;  /* 0x0000000bff007c0c */ /* 0x000fe4000bf25310 */
[----:B------:R-:W-:Y:S02]  /*0370*/  SHF.R.S32.HI R27, RZ, 0x1f, R26 ;  /* 0x0000001fff1b7819 */ /* 0x000fe4000001141a */
[----:B------:R-:W-:Y:S02]  /*0380*/  ISETP.NE.AND P2, PT, R2, RZ, PT ;  /* 0x000000ff0200720c */ /* 0x000fe40003f45270 */
[----:B------:R-:W-:Y:S02]  /*0390*/  LEA.HI R27, R27, R26, RZ, 0x2 ;  /* 0x0000001a1b1b7211 */ /* 0x000fe400078f10ff */
[----:B------:R-:W-:-:S04]  /*03a0*/  LOP3.LUT R26, R0, 0x1f, RZ, 0xc0, !PT ;  /* 0x0000001f001a7812 */ /* 0x000fc800078ec0ff */
[----:B------:R-:W-:Y:S02]  /*03b0*/  LEA.HI.SX32 R55, R27, R26, 0x1e ;  /* 0x0000001a1b377211 */ /* 0x000fe400078ff2ff */
[----:B---3--:R-:W-:Y:S01]  /*03c0*/  FSEL R56, R20, RZ, !P2 ;  /* 0x000000ff14387208 */ /* 0x008fe20005000000 */
[----:B0-----:R-:W-:Y:S06]  /*03d0*/  @P1 BRA `(.L_x_5636) ;  /* 0x0000000000f01947 */ /* 0x001fec0003800000 */
[----:B------:R-:W0:Y:S01]  /*03e0*/  LDC.64 R40, c[0x0][0x3a8] ;  /* 0x0000ea00ff287b82 */ /* 0x000e220000000a00 */
[----:B------:R-:W-:-:S07]  /*03f0*/  IADD3 R54, PT, PT, R55, 0x20, RZ ;  /* 0x0000002037367810 */ /* 0x000fce0007ffe0ff */
[----:B------:R-:W1:Y:S01]  /*0400*/  LDC.64 R20, c[0x0][0x428] ;  /* 0x00010a00ff147b82 */ /* 0x000e620000000a00 */
[----:B0-----:R-:W-:-:S04]  /*0410*/  IMAD.WIDE.U32 R36, R55, 0x10, R40 ;  /* 0x0000001037247825 */ /* 0x001fc800078e0028 */
[C---:B------:R-:W-:Y:S02]  /*0420*/  IMAD.WIDE.U32 R40, R54.reuse, 0x10, R40 ;  /* 0x0000001036287825 */ /* 0x040fe400078e0028 */
[----:B------:R-:W2:Y:S02]  /*0430*/  LDG.E.128 R36, desc[UR6][R36.64] ;  /* 0x0000000624247981 */ /* 0x000ea4000c1e1d00 */
[--C-:B-1----:R-:W-:Y:S02]  /*0440*/  IMAD.WIDE.U32 R24, R55, 0x10, R20.reuse ;  /* 0x0000001037187825 */ /* 0x102fe400078e0014 */
[----:B------:R-:W3:Y:S04]  /*0450*/  LDG.E.128 R40, desc[UR6][R40.64] ;  /* 0x0000000628287981 */ /* 0x000ee8000c1e1d00 */
[----:B------:R-:W4:Y:S01]  /*0460*/  LDG.E.128 R24, desc[UR6][R24.64] ;  /* 0x0000000618187981 */ /* 0x000f22000c1e1d00 */
[----:B------:R-:W-:-:S06]  /*0470*/  IMAD.WIDE.U32 R20, R54, 0x10, R20 ;  /* 0x0000001036147825 */ /* 0x000fcc00078e0014 */
[----:B------:R-:W4:Y:S01]  /*0480*/  LDG.E.128 R20, desc[UR6][R20.64] ;  /* 0x0000000614147981 */ /* 0x000f22000c1e1d00 */
[C---:B--2---:R-:W-:Y:S01]  /*0490*/  FADD.FTZ R58, -R56.reuse, R36 ;  /* 0x00000024383a7221 */ /* 0x044fe20000010100 */
[C---:B------:R-:W-:Y:S01]  /*04a0*/  FADD.FTZ R62, -R56.reuse, R37 ;  /* 0x00000025383e7221 */ /* 0x040fe20000010100 */
[C---:B------:R-:W-:Y:S01]  /*04b0*/  FADD.FTZ R68, -R56.reuse, R39 ;  /* 0x0000002738447221 */ /* 0x040fe20000010100 */
[C---:B------:R-:W-:Y:S01]  /*04c0*/  FADD.FTZ R60, -R56.reuse, R38 ;  /* 0x00000026383c7221 */ /* 0x040fe20000010100 */
[C---:B-----5:R-:W-:Y:S01]  /*04d0*/  FMUL.FTZ R37, R53.reuse, R58 ;  /* 0x0000003a35257220 */ /* 0x060fe20000410000 */
[C---:B---3--:R-:W-:Y:S01]  /*04e0*/  FADD.FTZ R70, -R56.reuse, R40 ;  /* 0x0000002838467221 */ /* 0x048fe20000010100 */
[----:B------:R-:W-:Y:S01]  /*04f0*/  FMUL.FTZ R62, R53, R62 ;  /* 0x0000003e353e7220 */ /* 0x000fe20000410000 */
[----:B------:R-:W-:Y:S01]  /*0500*/  FADD.FTZ R38, -R56, R41 ;  /* 0x0000002938267221 */ /* 0x000fe20000010100 */
[----:B----4-:R-:W-:Y:S01]  /*0510*/  FMUL.FTZ R66, R32, R24 ;  /* 0x0000001820427220 */ /* 0x010fe20000410000 */
[----:B------:R-:W-:Y:S01]  /*0520*/  FMUL.FTZ R67, R33, R25 ;  /* 0x0000001921437220 */ /* 0x000fe20000410000 */
[----:B------:R-:W-:Y:S01]  /*0530*/  FMUL.FTZ R64, R34, R26 ;  /* 0x0000001a22407220 */ /* 0x000fe20000410000 */
[----:B------:R-:W-:Y:S01]  /*0540*/  FMUL.FTZ R63, R53, R60 ;  /* 0x0000003c353f7220 */ /* 0x000fe20000410000 */
[----:B------:R-:W-:Y:S01]  /*0550*/  FADD.FTZ R40, RZ, R66 ;  /* 0x00000042ff287221 */ /* 0x000fe20000010000 */
[----:B------:R-:W-:Y:S01]  /*0560*/  FFMA.FTZ R39, R37, R66, RZ ;  /* 0x0000004225277223 */ /* 0x000fe200000100ff */
[----:B------:R-:W-:Y:S01]  /*0570*/  FADD.FTZ R36, -R56, R42 ;  /* 0x0000002a38247221 */ /* 0x000fe20000010100 */
[----:B------:R-:W-:Y:S01]  /*0580*/  FMUL.FTZ R65, R35, R27 ;  /* 0x0000001b23417220 */ /* 0x000fe20000410000 */
[----:B------:R-:W-:Y:S01]  /*0590*/  FADD.FTZ R41, R40, R67 ;  /* 0x0000004328297221 */ /* 0x000fe20000010000 */
[----:B------:R-:W-:Y:S01]  /*05a0*/  FFMA.FTZ R40, R62, R67, R39 ;  /* 0x000000433e287223 */ /* 0x000fe20000010027 */
[----:B------:R-:W-:Y:S01]  /*05b0*/  FMUL.FTZ R42, R53, R68 ;  /* 0x00000044352a7220 */ /* 0x000fe20000410000 */
[----:B------:R-:W-:Y:S01]  /*05c0*/  FADD.FTZ R56, -R56, R43 ;  /* 0x0000002b38387221 */ /* 0x000fe20000010100 */
        /* <DEDUP_REMOVED lines=29> */
.L_x_5636:
        /* <DEDUP_REMOVED lines=9> */
[----:B------:R-:W-:-:S02]  /*0830*/  IMAD.WIDE.U32 R20, R54, 0x10, R12 ;  /* 0x0000001036147825 */ /* 0x000fc400078e000c */
[----:B------:R-:W0:Y:S04]  /*0840*/  LDC.64 R12, c[0x0][0x438] ;  /* 0x00010e00ff0c7b82 */ /* 0x000e280000000a00 */
[----:B------:R-:W4:Y:S01]  /*0850*/  LDG.E.128 R20, desc[UR6][R20.64] ;  /* 0x0000000614147981 */ /* 0x000f22000c1e1d00 */
[----:B0-----:R-:W-:-:S04]  /*0860*/  IMAD.WIDE.U32 R16, R55, 0x10, R12 ;  /* 0x0000001037107825 */ /* 0x001fc800078e000c */
[----:B------:R-:W-:Y:S02]  /*0870*/  IMAD.WIDE.U32 R12, R54, 0x10, R12 ;  /* 0x00000010360c7825 */ /* 0x000fe400078e000c */
[----:B------:R-:W5:Y:S04]  /*0880*/  LDG.E.128 R16, desc[UR6][R16.64] ;  /* 0x0000000610107981 */ /* 0x000f68000c1e1d00 */
[----:B------:R-:W5:Y:S01]  /*0890*/  LDG.E.128 R12, desc[UR6][R12.64] ;  /* 0x000000060c0c7981 */ /* 0x000f62000c1e1d00 */
        /* <DEDUP_REMOVED lines=48> */
.L_x_5637:
        /* <DEDUP_REMOVED lines=36> */
.L_x_5655:
        /* <DEDUP_REMOVED lines=47> */
.L_x_5640:
[----:B------:R-:W1:Y:S01]  /*10d0*/  LDC.64 R58, c[0x0][0x478] ;  /* 0x00011e00ff3a7b82 */ /* 0x000e620000000a00 */
[C-C-:B------:R-:W-:Y:S01]  /*10e0*/  FFMA.FTZ R37, R22.reuse, R37, R23.reuse ;  /* 0x0000002516257223 */ /* 0x140fe20000010017 */
[C-C-:B------:R-:W-:Y:S01]  /*10f0*/  FFMA.FTZ R62, R22.reuse, R62, R23.reuse ;  /* 0x0000003e163e7223 */ /* 0x140fe20000010017 */
[C-C-:B------:R-:W-:Y:S01]  /*1100*/  FFMA.FTZ R63, R22.reuse, R63, R23.reuse ;  /* 0x0000003f163f7223 */ /* 0x140fe20000010017 */
[C-C-:B------:R-:W-:Y:S01]  /*1110*/  FFMA.FTZ R42, R22.reuse, R42, R23.reuse ;  /* 0x0000002a162a7223 */ /* 0x140fe20000010017 */
[C-C-:B------:R-:W-:Y:S01]  /*1120*/  FFMA.FTZ R43, R22.reuse, R43, R23.reuse ;  /* 0x0000002b162b7223 */ /* 0x140fe20000010017 */
[C-C-:B------:R-:W-:Y:S01]  /*1130*/  FFMA.FTZ R38, R22.reuse, R38, R23.reuse ;  /* 0x0000002616267223 */ /* 0x140fe20000010017 */
[C-C-:B------:R-:W-:Y:S01]  /*1140*/  FFMA.FTZ R39, R22.reuse, R39, R23.reuse ;  /* 0x0000002716277223 */ /* 0x140fe20000010017 */
[----:B0-----:R-:W0:Y:S01]  /*1150*/  LDC.64 R20, c[0x0][0x468] ;  /* 0x00011a00ff147b82 */ /* 0x001e220000000a00 */
        /* <DEDUP_REMOVED lines=14> */
[----:B------:R-:W-:Y:S01]  /*1240*/  FMUL.FTZ R27, R53, R36 ;  /* 0x00000024351b7220 */ /* 0x000fe20000410000 */
[----:B-1----:R-:W-:-:S04]  /*1250*/  IMAD.WIDE.U32 R60, R55, 0x10, R58 ;  /* 0x00000010373c7825 */ /* 0x002fc800078e003a */
[-C--:B------:R-:W-:Y:S01]  /*1260*/  FMUL.FTZ R38, R22, R52.reuse ;  /* 0x0000003416267220 */ /* 0x080fe20000410000 */
[-C--:B------:R-:W-:Y:S01]  /*1270*/  FMUL.FTZ R39, R23, R52.reuse ;  /* 0x0000003417277220 */ /* 0x080fe20000410000 */
[----:B------:R-:W-:Y:S01]  /*1280*/  FMUL.FTZ R40, R24, R52 ;  /* 0x0000003418287220 */ /* 0x000fe20000410000 */
[----:B------:R-:W-:-:S04]  /*1290*/  IMAD.WIDE.U32 R58, R54, 0x10, R58 ;  /* 0x00000010363a7825 */ /* 0x000fc800078e003a */
[-C--:B------:R-:W-:Y:S01]  /*12a0*/  FMUL.FTZ R41, R25, R52.reuse ;  /* 0x0000003419297220 */ /* 0x080fe20000410000 */
[-C--:B------:R-:W-:Y:S01]  /*12b0*/  FMUL.FTZ R42, R26, R52.reuse ;  /* 0x000000341a2a7220 */ /* 0x080fe20000410000 */
[----:B------:R-:W-:Y:S01]  /*12c0*/  FMUL.FTZ R43, R27, R52 ;  /* 0x000000341b2b7220 */ /* 0x000fe20000410000 */
[----:B0-----:R-:W-:-:S04]  /*12d0*/  IMAD.WIDE.U32 R56, R55, 0x10, R20 ;  /* 0x0000001037387825 */ /* 0x001fc800078e0014 */
[----:B------:R-:W-:-:S04]  /*12e0*/  IMAD.WIDE.U32 R54, R54, 0x10, R20 ;  /* 0x0000001036367825 */ /* 0x000fc800078e0014 */
[C---:B------:R-:W-:Y:S01]  /*12f0*/  FMUL.FTZ R20, R53.reuse, R66 ;  /* 0x0000004235147220 */ /* 0x040fe20000410000 */
[----:B------:R-:W-:-:S03]  /*1300*/  FMUL.FTZ R21, R53, R62 ;  /* 0x0000003e35157220 */ /* 0x000fc60000410000 */
[-C--:B------:R-:W-:Y:S01]  /*1310*/  FMUL.FTZ R36, R20, R52.reuse ;  /* 0x0000003414247220 */ /* 0x080fe20000410000 */
[----:B------:R-:W-:Y:S01]  /*1320*/  FMUL.FTZ R37, R21, R52 ;  /* 0x0000003415257220 */ /* 0x000fe20000410000 */
[----:B------:R2:W-:Y:S04]  /*1330*/  STG.E.128 desc[UR6][R60.64], R20 ;  /* 0x000000143c007986 */ /* 0x0005e8000c101d06 */
[----:B------:R2:W-:Y:S04]  /*1340*/  STG.E.128 desc[UR6][R56.64], R36 ;  /* 0x0000002438007986 */ /* 0x0005e8000c101d06 */
[----:B------:R2:W-:Y:S04]  /*1350*/  STG.E.128 desc[UR6][R58.64], R24 ;  /* 0x000000183a007986 */ /* 0x0005e8000c101d06 */
[----:B------:R2:W-:Y:S01]  /*1360*/  STG.E.128 desc[UR6][R54.64], R40 ;  /* 0x0000002836007986 */ /* 0x0005e2000c101d06 */
[----:B------:R-:W-:Y:S05]  /*1370*/  BRA `(.L_x_5641) ;  /* 0x00000004004c7947 */ /* 0x000fea0003800000 */
.L_x_5639:
        /* <DEDUP_REMOVED lines=41> */
.L_x_5642:
        /* <DEDUP_REMOVED lines=23> */
[----:B------:R-:W-:Y:S01]  /*1780*/  FFMA.FTZ R27, R53, R36, R15 ;  /* 0x00000024351b7223 */ /* 0x000fe2000001000f */
        /* <DEDUP_REMOVED lines=18> */
.L_x_5641:
[----:B0123--:R-:W0:Y:S02]  /*18b0*/  LDC.64 R20, c[0x0][0x380] ;  /* 0x0000e000ff147b82 */ /* 0x00fe240000000a00 */
[----:B0-----:R-:W-:-:S04]  /*18c0*/  LEA R51, R20, R51, 0x2 ;  /* 0x0000003314337211 */ /* 0x001fc800078e10ff */
[----:B------:R-:W-:-:S13]  /*18d0*/  ISETP.GE.AND P1, PT, R51, R21, PT ;  /* 0x000000153300720c */ /* 0x000fda0003f26270 */
[----:B------:R-:W-:Y:S05]  /*18e0*/  @!P1 BRA `(.L_x_5643) ;  /* 0xffffffe8006c9947 */ /* 0x000fea000383ffff */
[----:B------:R-:W-:Y:S05]  /*18f0*/  BSYNC B1 ;  /* 0x0000000000017941 */ /* 0x000fea0003800000 */
.L_x_5635:
        /* <DEDUP_REMOVED lines=15> */
.L_x_5634:
[----:B------:R-:W-:Y:S05]  /*19f0*/  BSYNC B0 ;  /* 0x0000000000007941 */ /* 0x000fea0003800000 */
.L_x_5633:
[----:B------:R-:W0:Y:S01]  /*1a00*/  S2R R8, SR_CgaCtaId ;  /* 0x0000000000087919 */ /* 0x000e220000008800 */
[----:B------:R-:W-:Y:S01]  /*1a10*/  SHF.L.U32 R2, R0, 0x4, RZ ;  /* 0x0000000400027819 */ /* 0x000fe200000006ff */
[----:B------:R-:W-:Y:S05]  /*1a20*/  WARPSYNC.ALL ;  /* 0x0000000000007948 */ /* 0x000fea0003800000 */
[----:B------:R-:W-:Y:S01]  /*1a30*/  SHF.R.U32.HI R9, RZ, 0x5, R0 ;  /* 0x00000005ff097819 */ /* 0x000fe20000011600 */
[----:B------:R-:W1:Y:S01]  /*1a40*/  LDC R26, c[0x0][0x388] ;  /* 0x0000e200ff1a7b82 */ /* 0x000e620000000800 */
[----:B------:R-:W-:Y:S01]  /*1a50*/  MOV R3, 0x400 ;  /* 0x0000040000037802 */ /* 0x000fe20000000f00 */
[----:B------:R-:W2:Y:S01]  /*1a60*/  LDCU.128 UR16, c[0x0][0x440] ;  /* 0x00008800ff1077ac */ /* 0x000ea20008000c00 */
[----:B------:R-:W-:-:S04]  /*1a70*/  LOP3.LUT R2, R2, 0x1f0, RZ, 0xc0, !PT ;  /* 0x000001f002027812 */ /* 0x000fc800078ec0ff */
[----:B------:R-:W-:Y:S02]  /*1a80*/  LEA R2, R9, R2, 0xa ;  /* 0x0000000209027211 */ /* 0x000fe400078e50ff */
[----:B0-----:R-:W-:-:S04]  /*1a90*/  LEA R3, R8, R3, 0x18 ;  /* 0x0000000308037211 */ /* 0x001fc800078ec0ff */
[-C--:B------:R-:W-:Y:S02]  /*1aa0*/  IADD3 R2, PT, PT, R2, R3.reuse, RZ ;  /* 0x0000000302027210 */ /* 0x080fe40007ffe0ff */
        /* <DEDUP_REMOVED lines=19> */
[----:B------:R-:W-:Y:S01]  /*1be0*/  STS.128 [R2+0x200], R20 ;  /* 0x0002001402007388 */ /* 0x000fe20000000c00 */
        /* <DEDUP_REMOVED lines=34> */
.L_x_5638:
        /* <DEDUP_REMOVED lines=8> */
.L_x_5645:
[----:B------:R-:W-:Y:S05]  /*1e90*/  BSYNC B2 ;  /* 0x0000000000027941 */ /* 0x000fea0003800000 */
.L_x_5644:
        /* <DEDUP_REMOVED lines=8> */
.L_x_5646:
[----:B------:R-:W-:Y:S01]  /*1f20*/  FADD.FTZ R22, R20, R57 ;  /* 0x0000003914167221 */ /* 0x000fe20000010000 */
[----:B------:R-:W-:-:S04]  /*1f30*/  HFMA2 R68, -RZ, RZ, 0, 1.1920928955078125e-07 ;  /* 0x00000002ff447431 */ /* 0x000fc800000001ff */
[----:B------:R-:W-:Y:S02]  /*1f40*/  MOV R69, R22 ;  /* 0x0000001600457202 */ /* 0x000fe40000000f00 */
[----:B------:R-:W-:-:S07]  /*1f50*/  MOV R21, R59 ;  /* 0x0000003b00157202 */ /* 0x000fce0000000f00 */
[----:B------:R-:W-:Y:S05]  /*1f60*/  WARPSYNC.COLLECTIVE R58, `(.L_x_5647) ;  /* 0x000000003a087348 */ /* 0x000fea0003c00000 */
[----:B------:R0:W1:Y:S02]  /*1f70*/  SHFL.BFLY P3, R59, R69, R68, R71 ;  /* 0x0c000044453b7389 */ /* 0x0000640000060047 */
[----:B01----:R-:W-:Y:S05]  /*1f80*/  ENDCOLLECTIVE ;  /* 0x000000000000791b */ /* 0x003fea0003800000 */
.L_x_5647:
[----:B------:R-:W-:-:S05]  /*1f90*/  FADD.FTZ R23, R21, R56 ;  /* 0x0000003815177221 */ /* 0x000fca0000010000 */
[----:B------:R-:W-:Y:S02]  /*1fa0*/  MOV R69, R23 ;  /* 0x0000001700457202 */ /* 0x000fe40000000f00 */
[----:B------:R-:W-:-:S07]  /*1fb0*/  MOV R21, R59 ;  /* 0x0000003b00157202 */ /* 0x000fce0000000f00 */
[----:B------:R-:W-:Y:S05]  /*1fc0*/  WARPSYNC.COLLECTIVE R58, `(.L_x_5648) ;  /* 0x000000003a087348 */ /* 0x000fea0003c00000 */
[----:B------:R0:W1:Y:S02]  /*1fd0*/  SHFL.BFLY P3, R59, R69, R68, R71 ;  /* 0x0c000044453b7389 */ /* 0x0000640000060047 */
[----:B01----:R-:W-:Y:S05]  /*1fe0*/  ENDCOLLECTIVE ;  /* 0x000000000000791b */ /* 0x003fea0003800000 */
.L_x_5648:
[----:B------:R-:W-:Y:S01]  /*1ff0*/  FADD.FTZ R24, R22, R21 ;  /* 0x0000001516187221 */ /* 0x000fe20000010000 */
[----:B------:R-:W-:-:S04]  /*2000*/  HFMA2 R68, -RZ, RZ, 0, 2.384185791015625e-07 ;  /* 0x00000004ff447431 */ /* 0x000fc800000001ff */
[----:B------:R-:W-:Y:S02]  /*2010*/  MOV R69, R24 ;  /* 0x0000001800457202 */ /* 0x000fe40000000f00 */
[----:B------:R-:W-:-:S07]  /*2020*/  MOV R20, R59 ;  /* 0x0000003b00147202 */ /* 0x000fce0000000f00 */
[----:B------:R-:W-:Y:S05]  /*2030*/  WARPSYNC.COLLECTIVE R58, `(.L_x_5649) ;  /* 0x000000003a087348 */ /* 0x000fea0003c00000 */
[----:B------:R0:W1:Y:S02]  /*2040*/  SHFL.BFLY P3, R59, R69, R68, R71 ;  /* 0x0c000044453b7389 */ /* 0x0000640000060047 */
[----:B01----:R-:W-:Y:S05]  /*2050*/  ENDCOLLECTIVE ;  /* 0x000000000000791b */ /* 0x003fea0003800000 */
.L_x_5649:
[----:B------:R-:W-:-:S05]  /*2060*/  FADD.FTZ R25, R23, R20 ;  /* 0x0000001417197221 */ /* 0x000fca0000010000 */
[----:B------:R-:W-:Y:S02]  /*2070*/  MOV R69, R25 ;  /* 0x0000001900457202 */ /* 0x000fe40000000f00 */
[----:B------:R-:W-:-:S07]  /*2080*/  MOV R21, R59 ;  /* 0x0000003b00157202 */ /* 0x000fce0000000f00 */
[----:B------:R-:W-:Y:S05]  /*2090*/  WARPSYNC.COLLECTIVE R58, `(.L_x_5650) ;  /* 0x000000003a087348 */ /* 0x000fea0003c00000 */
[----:B------:R0:W1:Y:S02]  /*20a0*/  SHFL.BFLY P3, R59, R69, R68, R71 ;  /* 0x0c000044453b7389 */ /* 0x0000640000060047 */
[----:B01----:R-:W-:Y:S05]  /*20b0*/  ENDCOLLECTIVE ;  /* 0x000000000000791b */ /* 0x003fea0003800000 */
.L_x_5650:
[----:B------:R-:W-:Y:S01]  /*20c0*/  FADD.FTZ R26, R24, R21 ;  /* 0x00000015181a7221 */ /* 0x000fe20000010000 */
[----:B------:R-:W-:-:S04]  /*20d0*/  HFMA2 R68, -RZ, RZ, 0, 4.76837158203125e-07 ;  /* 0x00000008ff447431 */ /* 0x000fc800000001ff */
[----:B------:R-:W-:Y:S02]  /*20e0*/  MOV R69, R26 ;  /* 0x0000001a00457202 */ /* 0x000fe40000000f00 */
[----:B------:R-:W-:-:S07]  /*20f0*/  MOV R20, R59 ;  /* 0x0000003b00147202 */ /* 0x000fce0000000f00 */
[----:B------:R-:W-:Y:S05]  /*2100*/  WARPSYNC.COLLECTIVE R58, `(.L_x_5651) ;  /* 0x000000003a087348 */ /* 0x000fea0003c00000 */
[----:B------:R0:W1:Y:S02]  /*2110*/  SHFL.BFLY P3, R59, R69, R68, R71 ;  /* 0x0c000044453b7389 */ /* 0x0000640000060047 */
[----:B01----:R-:W-:Y:S05]  /*2120*/  ENDCOLLECTIVE ;  /* 0x000000000000791b */ /* 0x003fea0003800000 */
.L_x_5651:
[----:B------:R-:W-:-:S05]  /*2130*/  FADD.FTZ R27, R25, R20 ;  /* 0x00000014191b7221 */ /* 0x000fca0000010000 */
[----:B------:R-:W-:Y:S02]  /*2140*/  MOV R69, R27 ;  /* 0x0000001b00457202 */ /* 0x000fe40000000f00 */
[----:B------:R-:W-:-:S07]  /*2150*/  MOV R21, R59 ;  /* 0x0000003b00157202 */ /* 0x000fce0000000f00 */
[----:B------:R-:W-:Y:S05]  /*2160*/  WARPSYNC.COLLECTIVE R58, `(.L_x_5652) ;  /* 0x000000003a087348 */ /* 0x000fea0003c00000 */
[----:B------:R0:W1:Y:S02]  /*2170*/  SHFL.BFLY P3, R59, R69, R68, R71 ;  /* 0x0c000044453b7389 */ /* 0x0000640000060047 */
[----:B01----:R-:W-:Y:S05]  /*2180*/  ENDCOLLECTIVE ;  /* 0x000000000000791b */ /* 0x003fea0003800000 */
.L_x_5652:
[----:B------:R-:W-:Y:S01]  /*2190*/  FADD.FTZ R20, R26, R21 ;  /* 0x000000151a147221 */ /* 0x000fe20000010000 */
[----:B------:R-:W-:-:S04]  /*21a0*/  HFMA2 R68, -RZ, RZ, 0, 9.5367431640625e-07 ;  /* 0x00000010ff447431 */ /* 0x000fc800000001ff */
[----:B------:R-:W-:Y:S02]  /*21b0*/  MOV R69, R20 ;  /* 0x0000001400457202 */ /* 0x000fe40000000f00 */
[----:B------:R-:W-:-:S07]  /*21c0*/  MOV R56, R59 ;  /* 0x0000003b00387202 */ /* 0x000fce0000000f00 */
[----:B------:R-:W-:Y:S05]  /*21d0*/  WARPSYNC.COLLECTIVE R58, `(.L_x_5653) ;  /* 0x000000003a087348 */ /* 0x000fea0003c00000 */
[----:B------:R0:W1:Y:S02]  /*21e0*/  SHFL.BFLY P3, R59, R69, R68, R71 ;  /* 0x0c000044453b7389 */ /* 0x0000640000060047 */
[----:B01----:R-:W-:Y:S05]  /*21f0*/  ENDCOLLECTIVE ;  /* 0x000000000000791b */ /* 0x003fea0003800000 */
.L_x_5653:
[----:B------:R-:W-:-:S05]  /*2200*/  FADD.FTZ R21, R27, R56 ;  /* 0x000000381b157221 */ /* 0x000fca0000010000 */
[----:B------:R-:W-:Y:S02]  /*2210*/  MOV R69, R21 ;  /* 0x0000001500457202 */ /* 0x000fe40000000f00 */
[----:B------:R-:W-:-:S07]  /*2220*/  MOV R23, R59 ;  /* 0x0000003b00177202 */ /* 0x000fce0000000f00 */
[----:B------:R-:W-:Y:S05]  /*2230*/  WARPSYNC.COLLECTIVE R58, `(.L_x_5654) ;  /* 0x000000003a087348 */ /* 0x000fea0003c00000 */
[----:B------:R0:W1:Y:S02]  /*2240*/  SHFL.BFLY P3, R59, R69, R68, R71 ;  /* 0x0c000044453b7389 */ /* 0x0000640000060047 */
[----:B01----:R-:W-:Y:S05]  /*2250*/  ENDCOLLECTIVE ;  /* 0x000000000000791b */ /* 0x003fea0003800000 */
.L_x_5654:
[----:B------:R-:W-:Y:S01]  /*2260*/  MOV R22, R59 ;  /* 0x0000003b00167202 */ /* 0x000fe20000000f00 */
[----:B------:R-:W-:Y:S06]  /*2270*/  BRA `(.L_x_5655) ;  /* 0xffffffe800d87947 */ /* 0x000fec000383ffff */
.L_x_5656:
        /* <DEDUP_REMOVED lines=16> */
.L_x_6517:


//--------------------- .text._ZN10layer_norm13ln_bwd_kernelINS_13Kernel_traitsIfffffjLj256ELj1ELj4ELj1ELj16ENS_18Kernel_traits_baseILj256EfffffjLj128EEEEELb0ELb0ELb1ELb0EEEvNS_9BwdParamsE --------------------------
	.section	.text._ZN10layer_norm13ln_bwd_kernelINS_13Kernel_traitsIfffffjLj256ELj1ELj4ELj1ELj16ENS_18Kernel_traits_baseILj256EfffffjLj128EEEEELb0ELb0ELb1ELb0EEEvNS_9BwdParamsE,"ax",@progbits
	.align	128
        .global         _ZN10layer_norm13ln_bwd_kernelINS_13Kernel_traitsIfffffjLj256ELj1ELj4ELj1ELj16ENS_18Kernel_traits_baseILj256EfffffjLj128EEEEELb0ELb0ELb1ELb0EEEvNS_9BwdParamsE
        .type           _ZN10layer_norm13ln_bwd_kernelINS_13Kernel_traitsIfffffjLj256ELj1ELj4ELj1ELj16ENS_18Kernel_traits_baseILj256EfffffjLj128EEEEELb0ELb0ELb1ELb0EEEvNS_9BwdParamsE,@function
        .size           _ZN10layer_norm13ln_bwd_kernelINS_13Kernel_traitsIfffffjLj256ELj1ELj4ELj1ELj16ENS_18Kernel_traits_baseILj256EfffffjLj128EEEEELb0ELb0ELb1ELb0EEEvNS_9BwdParamsE,(.L_x_6518 - _ZN10layer_norm13ln_bwd_kernelINS_13Kernel_traitsIfffffjLj256ELj1ELj4ELj1ELj16ENS_18Kernel_traits_baseILj256EfffffjLj128EEEEELb0ELb0ELb1ELb0EEEvNS_9BwdParamsE)
        .other          _ZN10layer_norm13ln_bwd_kernelINS_13Kernel_traitsIfffffjLj256ELj1ELj4ELj1ELj16ENS_18Kernel_traits_baseILj256EfffffjLj128EEEEELb0ELb0ELb1ELb0EEEvNS_9BwdParamsE,@"STO_CUDA_ENTRY STV_DEFAULT"
_ZN10layer_norm13ln_bwd_kernelINS_13Kernel_traitsIfffffjLj256ELj1ELj4ELj1ELj16ENS_18Kernel_traits_baseILj256EfffffjLj128EEEEELb0ELb0ELb1ELb0EEEvNS_9BwdParamsE:
.text._ZN10layer_norm13ln_bwd_kernelINS_13Kernel_traitsIfffffjLj256ELj1ELj4ELj1ELj16ENS_18Kernel_traits_baseILj256EfffffjLj128EEEEELb0ELb0ELb1ELb0EEEvNS_9BwdParamsE:
[----:B------:R-:W0:Y:S02]  /*0000*/  LDC R1, c[0x0][0x37c] ;  /* 0x0000df00ff017b82 */ /* 0x000e240000000800 */
[----:B0-----:R-:W-:Y:S01]  /*0010*/  IADD3 R1, PT, PT, R1, -0x10, RZ ;  /* 0xfffffff001017810 */ /* 0x001fe20007ffe0ff */
[----:B------:R-:W0:Y:S01]  /*0020*/  S2R R8, SR_TID.X ;  /* 0x0000000000087919 */ /* 0x000e220000002100 */
[----:B------:R-:W1:Y:S03]  /*0030*/  LDCU UR4, c[0x0][0x388] ;  /* 0x00007100ff0477ac */ /* 0x000e660008000800 */
[----:B------:R-:W2:Y:S01]  /*0040*/  LDL.64 R12, [R1] ;  /* 0x00000000010c7983 */ /* 0x000ea20000100a00 */
[----:B------:R-:W3:Y:S03]  /*0050*/  LDCU.64 UR6, c[0x0][0x358] ;  /* 0x00006b00ff0677ac */ /* 0x000ee60008000a00 */
[----:B------:R-:W2:Y:S01]  /*0060*/  LDL.64 R14, [R1+0x8] ;  /* 0x00000800010e7983 */ /* 0x000ea20000100a00 */
[----:B------:R-:W4:Y:S01]  /*0070*/  S2UR UR5, SR_CTAID.X ;  /* 0x00000000000579c3 */ /* 0x000f220000002500 */
        /* <DEDUP_REMOVED lines=10> */
[----:B------:R-:W-:Y:S01]  /*0120*/  LOP3.LUT R69, R8, 0x1f, RZ, 0xc0, !PT ;  /* 0x0000001f08457812 */ /* 0x000fe200078ec0ff */
[----:B------:R-:W0:Y:S01]  /*0130*/  LDCU.64 UR10, c[0x0][0x3c0] ;  /* 0x00007800ff0a77ac */ /* 0x000e220008000a00 */
[----:B------:R-:W-:Y:S02]  /*0140*/  LEA.HI.SX32 R3, R3, R0, 0x1e ;  /* 0x0000000003037211 */ /* 0x000fe400078ff2ff */
[----:B------:R-:W-:Y:S02]  /*0150*/  MOV R9, R69 ;  /* 0x0000004500097202 */ /* 0x000fe40000000f00 */
[C---:B------:R-:W-:Y:S02]  /*0160*/  ISETP.GE.U32.AND P0, PT, R3.reuse, 0x20, PT ;  /* 0x000000200300780c */ /* 0x040fe40003f06070 */
[----:B------:R-:W-:-:S11]  /*0170*/  ISETP.GE.U32.AND P1, PT, R3, 0x40, PT ;  /* 0x000000400300780c */ /* 0x000fd60003f26070 */
[----:B------:R-:W3:Y:S01]  /*0180*/  @P0 LDC.64 R4, c[0x0][0x3d0] ;  /* 0x0000f400ff040b82 */ /* 0x000ee20000000a00 */
[----:B------:R-:W-:-:S07]  /*0190*/  @P0 LOP3.LUT R9, R69, 0x20, RZ, 0xfc, !PT ;  /* 0x0000002045090812 */ /* 0x000fce00078efcff */
[----:B------:R-:W4:Y:S01]  /*01a0*/  @P1 LDC.64 R6, c[0x0][0x3d0] ;  /* 0x0000f400ff061b82 */ /* 0x000f220000000a00 */
[----:B---3--:R-:W-:-:S04]  /*01b0*/  @P0 IMAD.WIDE.U32 R4, R69, 0x10, R4 ;  /* 0x0000001045040825 */ /* 0x008fc800078e0004 */
[----:B----4-:R-:W-:-:S05]  /*01c0*/  @P1 IMAD.WIDE.U32 R6, R9, 0x10, R6 ;  /* 0x0000001009061825 */ /* 0x010fca00078e0006 */
[----:B------:R-:W5:Y:S04]  /*01d0*/  @P1 LDG.E.128 R72, desc[UR6][R6.64] ;  /* 0x0000000606481981 */ /* 0x000f68000c1e1d00 */
[----:B--2---:R2:W3:Y:S01]  /*01e0*/  @P0 LDG.E.128 R12, desc[UR6][R4.64] ;  /* 0x00000006040c0981 */ /* 0x0044e2000c1e1d00 */
[----:B------:R-:W-:Y:S01]  /*01f0*/  USHF.L.U32 UR4, UR5, 0x2, URZ ;  /* 0x0000000205047899 */ /* 0x000fe200080006ff */
[----:B--2---:R-:W-:-:S05]  /*0200*/  SHF.R.U32.HI R4, RZ, 0x5, R8 ;  /* 0x00000005ff047819 */ /* 0x004fca0000011608 */
[----:B------:R-:W-:Y:S01]  /*0210*/  LOP3.LUT R4, R4, UR4, RZ, 0xfc, !PT ;  /* 0x0000000404047c12 */ /* 0x000fe2000f8efcff */
        /* <DEDUP_REMOVED lines=9> */
[----:B---3--:R2:W-:Y:S04]  /*02b0*/  @P0 STL.64 [R1], R12 ;  /* 0x0000000c01000387 */ /* 0x0085e80000100a00 */
[----:B------:R2:W-:Y:S01]  /*02c0*/  @P0 STL.64 [R1+0x8], R14 ;  /* 0x0000080e01000387 */ /* 0x0005e20000100a00 */
[----:B------:R-:W-:-:S13]  /*02d0*/  ISETP.GE.AND P0, PT, R4, UR8, PT ;  /* 0x0000000804007c0c */ /* 0x000fda000bf06270 */
[----:B012---:R-:W-:Y:S05]  /*02e0*/  @P0 BRA `(.L_x_5658) ;  /* 0x0000001c00240947 */ /* 0x007fea0003800000 */
[----:B------:R-:W0:Y:S01]  /*02f0*/  LDC.U8 R70, c[0x0][0x410] ;  /* 0x00010400ff467b82 */ /* 0x000e220000000000 */
[----:B------:R-:W-:Y:S02]  /*0300*/  CS2R R16, SRZ ;  /* 0x0000000000107805 */ /* 0x000fe4000001ff00 */
[----:B------:R-:W-:Y:S02]  /*0310*/  CS2R R18, SRZ ;  /* 0x0000000000127805 */ /* 0x000fe4000001ff00 */
[----:B------:R-:W-:Y:S02]  /*0320*/  CS2R R28, SRZ ;  /* 0x00000000001c7805 */ /* 0x000fe4000001ff00 */
[----:B------:R-:W-:Y:S02]  /*0330*/  CS2R R30, SRZ ;  /* 0x00000000001e7805 */ /* 0x000fe4000001ff00 */
[----:B------:R-:W-:Y:S02]  /*0340*/  CS2R R20, SRZ ;  /* 0x0000000000147805 */ /* 0x000fe4000001ff00 */
[----:B------:R-:W-:-:S02]  /*0350*/  CS2R R22, SRZ ;  /* 0x0000000000167805 */ /* 0x000fc4000001ff00 */
[----:B------:R-:W-:Y:S02]  /*0360*/  CS2R R32, SRZ ;  /* 0x0000000000207805 */ /* 0x000fe4000001ff00 */
[----:B------:R-:W-:-:S07]  /*0370*/  CS2R R34, SRZ ;  /* 0x0000000000227805 */ /* 0x000fce000001ff00 */
.L_x_5679:
[----:B------:R-:W1:Y:S08]  /*0380*/  LDC.64 R6, c[0x0][0x3f8] ;  /* 0x0000fe00ff067b82 */ /* 0x000e700000000a00 */
[----:B0-----:R-:W2:Y:S08]  /*0390*/  LDC.64 R44, c[0x0][0x3c8] ;  /* 0x0000f200ff2c7b82 */ /* 0x001eb00000000a00 */
[----:B------:R-:W3:Y:S01]  /*03a0*/  LDC.64 R46, c[0x0][0x3f0] ;  /* 0x0000fc00ff2e7b82 */ /* 0x000ee20000000a00 */
[----:B-1----:R-:W-:-:S05]  /*03b0*/  IMAD.WIDE R6, R4, 0x4, R6 ;  /* 0x0000000404067825 */ /* 0x002fca00078e0206 */
[----:B------:R2:W4:Y:S02]  /*03c0*/  LDG.E R5, desc[UR6][R6.64] ;  /* 0x0000000606057981 */ /* 0x000524000c1e1900 */
[----:B--2---:R-:W-:-:S04]  /*03d0*/  IMAD.WIDE R6, R4, 0x4, R44 ;  /* 0x0000000404067825 */ /* 0x004fc800078e022c */
[----:B---3--:R-:W-:Y:S02]  /*03e0*/  IMAD.WIDE R44, R4, 0x4, R46 ;  /* 0x00000004042c7825 */ /* 0x008fe400078e022e */
[----:B-----5:R1:W5:Y:S04]  /*03f0*/  LDG.E R6, desc[UR6][R6.64] ;  /* 0x0000000606067981 */ /* 0x020368000c1e1900 */
        /* <DEDUP_REMOVED lines=19> */
[----:B------:R-:W-:Y:S02]  /*0530*/  SHF.R.S32.HI R49, RZ, 0x1f, R46 ;  /* 0x0000001fff317819 */ /* 0x000fe4000001142e */
[----:B------:R-:W-:Y:S02]  /*0540*/  LEA.HI R8, R47, R8, RZ, 0x2 ;  /* 0x000000082f087211 */ /* 0x000fe400078f10ff */
[----:B------:R-:W-:Y:S02]  /*0550*/  LEA.HI R46, R49, R46, RZ, 0x2 ;  /* 0x0000002e312e7211 */ /* 0x000fe400078f10ff */
[-C--:B------:R-:W-:Y:S02]  /*0560*/  LEA.HI.SX32 R8, R8, R69.reuse, 0x1e ;  /* 0x0000004508087211 */ /* 0x080fe400078ff2ff */
[----:B------:R-:W-:Y:S02]  /*0570*/  MOV R67, RZ ;  /* 0x000000ff00437202 */ /* 0x000fe40000000f00 */
[----:B------:R-:W-:-:S02]  /*0580*/  LEA.HI.SX32 R66, R46, R69, 0x1e ;  /* 0x000000452e427211 */ /* 0x000fc400078ff2ff */
[----:B------:R-:W-:Y:S02]  /*0590*/  MOV R68, RZ ;  /* 0x000000ff00447202 */ /* 0x000fe40000000f00 */
[----:B------:R-:W-:Y:S02]  /*05a0*/  MOV R65, R8 ;  /* 0x0000000800417202 */ /* 0x000fe40000000f00 */
[----:B--2---:R-:W-:Y:S01]  /*05b0*/  FSEL R64, R44, RZ, !P0 ;  /* 0x000000ff2c407208 */ /* 0x004fe20004000000 */
[----:B------:R-:W-:Y:S06]  /*05c0*/  @!P3 BRA `(.L_x_5662) ;  /* 0x0000000000b4b947 */ /* 0x000fec0003800000 */
[----:B------:R-:W0:Y:S01]  /*05d0*/  LDC.64 R44, c[0x0][0x3a8] ;  /* 0x0000ea00ff2c7b82 */ /* 0x000e220000000a00 */
[----:B------:R-:W2:Y:S04]  /*05e0*/  LDL R58, [R1] ;  /* 0x00000000013a7983 */ /* 0x000ea80000100800 */
[----:B------:R-:W3:Y:S03]  /*05f0*/  LDL R77, [R1+0x4] ;  /* 0x00000400014d7983 */ /* 0x000ee60000100800 */
[----:B------:R-:W1:Y:S01]  /*0600*/  LDC.64 R48, c[0x0][0x428] ;  /* 0x00010a00ff307b82 */ /* 0x000e620000000a00 */
[----:B------:R-:W4:Y:S04]  /*0610*/  LDL R76, [R1+0x8] ;  /* 0x00000800014c7983 */ /* 0x000f280000100800 */
[----:B------:R-:W4:Y:S01]  /*0620*/  LDL R71, [R1+0xc] ;  /* 0x00000c0001477983 */ /* 0x000f220000100800 */
[----:B------:R-:W-:-:S04]  /*0630*/  ISETP.NE.U32.AND P0, PT, RZ, UR12, PT ;  /* 0x0000000cff007c0c */ /* 0x000fc8000bf05070 */
[----:B------:R-:W-:Y:S01]  /*0640*/  ISETP.NE.AND.EX P0, PT, RZ, UR13, PT, P0 ;  /* 0x0000000dff007c0c */ /* 0x000fe2000bf05300 */
[----:B0-----:R-:W-:-:S06]  /*0650*/  IMAD.WIDE.U32 R44, R65, 0x10, R44 ;  /* 0x00000010412c7825 */ /* 0x001fcc00078e002c */
[----:B------:R-:W2:Y:S06]  /*0660*/  LDG.E.128 R44, desc[UR6][R44.64] ;  /* 0x000000062c2c7981 */ /* 0x000eac000c1e1d00 */
[----:B------:R-:W0:Y:S01]  /*0670*/  @P0 LDC.64 R52, c[0x0][0x438] ;  /* 0x00010e00ff340b82 */ /* 0x000e220000000a00 */
[----:B-1----:R-:W-:-:S06]  /*0680*/  IMAD.WIDE.U32 R48, R66, 0x10, R48 ;  /* 0x0000001042307825 */ /* 0x002fcc00078e0030 */
[----:B------:R-:W3:Y:S01]  /*0690*/  LDG.E.128 R48, desc[UR6][R48.64] ;  /* 0x0000000630307981 */ /* 0x000ee2000c1e1d00 */
[----:B0-----:R-:W-:-:S05]  /*06a0*/  @P0 IMAD.WIDE.U32 R52, R65, 0x10, R52 ;  /* 0x0000001041340825 */ /* 0x001fca00078e0034 */
[----:B------:R0:W5:Y:S01]  /*06b0*/  @P0 LDG.E.128 R24, desc[UR6][R52.64] ;  /* 0x0000000634180981 */ /* 0x000162000c1e1d00 */
[----:B------:R-:W-:Y:S02]  /*06c0*/  IADD3 R66, PT, PT, R66, 0x20, RZ ;  /* 0x0000002042427810 */ /* 0x000fe40007ffe0ff */
[----:B------:R-:W-:Y:S01]  /*06d0*/  IADD3 R65, PT, PT, R65, 0x20, RZ ;  /* 0x0000002041417810 */ /* 0x000fe20007ffe0ff */
[C---:B--2---:R-:W-:Y:S01]  /*06e0*/  FADD.FTZ R55, -R64.reuse, R44 ;  /* 0x0000002c40377221 */ /* 0x044fe20000010100 */
[C---:B------:R-:W-:Y:S01]  /*06f0*/  FADD.FTZ R59, -R64.reuse, R45 ;  /* 0x0000002d403b7221 */ /* 0x040fe20000010100 */
[C---:B------:R-:W-:Y:S01]  /*0700*/  FADD.FTZ R47, -R64.reuse, R47 ;  /* 0x0000002f402f7221 */ /* 0x040fe20000010100 */
[----:B------:R-:W-:Y:S01]  /*0710*/  FADD.FTZ R63, -R64, R46 ;  /* 0x0000002e403f7221 */ /* 0x000fe20000010100 */
[C---:B-----5:R-:W-:Y:S01]  /*0720*/  FMUL.FTZ R0, R6.reuse, R55 ;  /* 0x0000003706007220 */ /* 0x060fe20000410000 */
[C---:B------:R-:W-:Y:S01]  /*0730*/  FMUL.FTZ R10, R6.reuse, R59 ;  /* 0x0000003b060a7220 */ /* 0x040fe20000410000 */
[C---:B------:R-:W-:Y:S01]  /*0740*/  FMUL.FTZ R59, R6.reuse, R47 ;  /* 0x0000002f063b7220 */ /* 0x040fe20000410000 */
[----:B0-----:R-:W-:Y:S01]  /*0750*/  FMUL.FTZ R52, R6, R63 ;  /* 0x0000003f06347220 */ /* 0x001fe20000410000 */
[----:B---3--:R-:W-:Y:S01]  /*0760*/  FMUL.FTZ R53, R58, R48 ;  /* 0x000000303a357220 */ /* 0x008fe20000410000 */
[----:B------:R-:W-:Y:S01]  /*0770*/  FMUL.FTZ R55, R77, R49 ;  /* 0x000000314d377220 */ /* 0x000fe20000410000 */
[----:B----4-:R-:W-:Y:S01]  /*0780*/  FMUL.FTZ R58, R76, R50 ;  /* 0x000000324c3a7220 */ /* 0x010fe20000410000 */
[----:B------:R-:W-:Y:S01]  /*0790*/  FMUL.FTZ R63, R71, R51 ;  /* 0x00000033473f7220 */ /* 0x000fe20000410000 */
[----:B------:R-:W-:Y:S01]  /*07a0*/  FADD.FTZ R44, RZ, R53 ;  /* 0x00000035ff2c7221 */ /* 0x000fe20000010000 */
[----:B------:R-:W-:Y:S01]  /*07b0*/  FFMA.FTZ R45, R0, R53, RZ ;  /* 0x00000035002d7223 */ /* 0x000fe200000100ff */
        /* <DEDUP_REMOVED lines=14> */
.L_x_5662:
[----:B------:R-:W-:Y:S05]  /*08a0*/  BSYNC.RECONVERGENT B2 ;  /* 0x0000000000027941 */ /* 0x000fea0003800200 */
.L_x_5661:
        /* <DEDUP_REMOVED lines=10> */
[----:B--2---:R-:W-:-:S05]  /*0950*/  @P0 IMAD.WIDE.U32 R56, R65, 0x10, R56 ;  /* 0x0000001041380825 */ /* 0x004fca00078e0038 */
[----:B------:R0:W5:Y:S01]  /*0960*/  @P0 LDG.E.128 R12, desc[UR6][R56.64] ;  /* 0x00000006380c0981 */ /* 0x000162000c1e1d00 */
[C---:B---3--:R-:W-:Y:S01]  /*0970*/  FADD.FTZ R9, -R64.reuse, R44 ;  /* 0x0000002c40097221 */ /* 0x048fe20000010100 */
[C---:B------:R-:W-:Y:S01]  /*0980*/  FADD.FTZ R11, -R64.reuse, R45 ;  /* 0x0000002d400b7221 */ /* 0x040fe20000010100 */
[C---:B------:R-:W-:Y:S01]  /*0990*/  FADD.FTZ R61, -R64.reuse, R46 ;  /* 0x0000002e403d7221 */ /* 0x040fe20000010100 */
[----:B------:R-:W-:Y:S01]  /*09a0*/  FADD.FTZ R47, -R64, R47 ;  /* 0x0000002f402f7221 */ /* 0x000fe20000010100 */
[C---:B-----5:R-:W-:Y:S01]  /*09b0*/  FMUL.FTZ R9, R6.reuse, R9 ;  /* 0x0000000906097220 */ /* 0x060fe20000410000 */
[C---:B------:R-:W-:Y:S01]  /*09c0*/  FMUL.FTZ R11, R6.reuse, R11 ;  /* 0x0000000b060b7220 */ /* 0x040fe20000410000 */
[C---:B0-----:R-:W-:Y:S01]  /*09d0*/  FMUL.FTZ R57, R6.reuse, R61 ;  /* 0x0000003d06397220 */ /* 0x041fe20000410000 */
        /* <DEDUP_REMOVED lines=22> */
.L_x_5660:
        /* <DEDUP_REMOVED lines=11> */
[----:B------:R-:W1:Y:S08]  /*0bf0*/  @P0 LDC.64 R44, c[0x0][0x438] ;  /* 0x00010e00ff2c0b82 */ /* 0x000e700000000a00 */
[----:B------:R-:W2:Y:S01]  /*0c00*/  @P2 LDC.64 R46, c[0x0][0x438] ;  /* 0x00010e00ff2e2b82 */ /* 0x000ea20000000a00 */
[C---:B-1----:R-:W-:Y:S01]  /*0c10*/  @P0 IMAD.WIDE.U32 R44, R49.reuse, 0x10, R44 ;  /* 0x00000010312c0825 */ /* 0x042fe200078e002c */
[----:B------:R-:W-:-:S04]  /*0c20*/  @P0 IADD3 R49, PT, PT, R49, 0x20, RZ ;  /* 0x0000002031310810 */ /* 0x000fc80007ffe0ff */
[----:B------:R1:W5:Y:S01]  /*0c30*/  @P0 LDG.E.128 R24, desc[UR6][R44.64] ;  /* 0x000000062c180981 */ /* 0x000362000c1e1d00 */
[----:B--2---:R-:W-:-:S05]  /*0c40*/  @P2 IMAD.WIDE.U32 R46, R49, 0x10, R46 ;  /* 0x00000010312e2825 */ /* 0x004fca00078e002e */
[----:B------:R1:W5:Y:S02]  /*0c50*/  @P2 LDG.E.128 R12, desc[UR6][R46.64] ;  /* 0x000000062e0c2981 */ /* 0x000364000c1e1d00 */
.L_x_5663:
[----:B------:R-:W-:Y:S05]  /*0c60*/  BSYNC.RECONVERGENT B1 ;  /* 0x0000000000017941 */ /* 0x000fea0003800200 */
.L_x_5659:
        /* <DEDUP_REMOVED lines=21> */
.L_x_5691:
[----:B------:R-:W-:Y:S01]  /*0dc0*/  @P2 IADD3 R45, PT, PT, R7, -0x1, RZ ;  /* 0xffffffff072d2810 */ /* 0x000fe20007ffe0ff */
[----:B-12---:R-:W-:Y:S01]  /*0dd0*/  FADD.FTZ R47, R47, R48 ;  /* 0x000000302f2f7221 */ /* 0x006fe20000010000 */
[----:B------:R-:W-:Y:S01]  /*0de0*/  ISETP.GE.U32.AND P3, PT, R3, 0x20, PT ;  /* 0x000000200300780c */ /* 0x000fe20003f66070 */
[----:B------:R-:W-:Y:S02]  /*0df0*/  HFMA2 R48, -RZ, RZ, 0, 0 ;  /* 0x00000000ff307431 */ /* 0x000fe400000001ff */
[----:B---3--:R-:W-:Y:S01]  /*0e00*/  FADD.FTZ R49, R66, R49 ;  /* 0x0000003142317221 */ /* 0x008fe20000010000 */
[----:B------:R-:W-:Y:S01]  /*0e10*/  @P2 IMAD R45, R45, R2, RZ ;  /* 0x000000022d2d2224 */ /* 0x000fe200078e02ff */
[----:B0-----:R-:W-:Y:S01]  /*0e20*/  ISETP.NE.AND P0, PT, R70, RZ, PT ;  /* 0x000000ff4600720c */ /* 0x001fe20003f05270 */
[----:B------:R-:W-:Y:S01]  /*0e30*/  BSSY.RECONVERGENT B1, `(.L_x_5665) ;  /* 0x000008d000017945 */ /* 0x000fe20003800200 */
[----:B------:R-:W-:Y:S02]  /*0e40*/  FMUL.FTZ R50, R49, UR9 ;  /* 0x0000000931327c20 */ /* 0x000fe40008410000 */
[----:B------:R-:W-:-:S04]  /*0e50*/  @P2 SHF.R.S32.HI R44, RZ, 0x1f, R45 ;  /* 0x0000001fff2c2819 */ /* 0x000fc8000001142d */
[----:B------:R-:W-:Y:S01]  /*0e60*/  @P2 LEA.HI R44, R44, R45, RZ, 0x2 ;  /* 0x0000002d2c2c2211 */ /* 0x000fe200078f10ff */
[----:B------:R-:W-:-:S03]  /*0e70*/  FMUL.FTZ R45, R47, UR9 ;  /* 0x000000092f2d7c20 */ /* 0x000fc60008410000 */
[----:B------:R-:W-:Y:S02]  /*0e80*/  @P2 LEA.HI.SX32 R48, R44, R69, 0x1e ;  /* 0x000000452c302211 */ /* 0x000fe400078ff2ff */
[----:B------:R-:W-:Y:S01]  /*0e90*/  FSEL R49, R45, RZ, !P0 ;  /* 0x000000ff2d317208 */ /* 0x000fe20004000000 */
[----:B------:R-:W-:Y:S06]  /*0ea0*/  @!P3 BRA `(.L_x_5666) ;  /* 0x000000080014b947 */ /* 0x000fec0003800000 */
        /* <DEDUP_REMOVED lines=9> */
[----:B------:R-:W0:Y:S01]  /*0f40*/  LDC R44, c[0x0][0x40c] ;  /* 0x00010300ff2c7b82 */ /* 0x000e220000000800 */
[-CC-:B------:R-:W-:Y:S01]  /*0f50*/  FFMA.FTZ R46, R0, R50.reuse, R49.reuse ;  /* 0x00000032002e7223 */ /* 0x180fe20000010031 */
[----:B------:R-:W-:Y:S02]  /*0f60*/  ISETP.GT.AND P3, PT, R5, RZ, PT ;  /* 0x000000ff0500720c */ /* 0x000fe40003f64270 */
[----:B------:R-:W-:Y:S01]  /*0f70*/  ISETP.GT.AND P0, PT, R7, RZ, PT ;  /* 0x000000ff0700720c */ /* 0x000fe20003f04270 */
[----:B------:R-:W-:Y:S01]  /*0f80*/  FADD.FTZ R45, R53, -R46 ;  /* 0x8000002e352d7221 */ /* 0x000fe20000010000 */
[----:B------:R-:W-:-:S03]  /*0f90*/  FFMA.FTZ R46, R10, R50, R49 ;  /* 0x000000320a2e7223 */ /* 0x000fc60000010031 */
[----:B------:R-:W-:Y:S01]  /*0fa0*/  FMUL.FTZ R45, R6, R45 ;  /* 0x0000002d062d7220 */ /* 0x000fe20000410000 */
[----:B------:R-:W-:-:S04]  /*0fb0*/  FADD.FTZ R65, R55, -R46 ;  /* 0x8000002e37417221 */ /* 0x000fc80000010000 */
[----:B------:R-:W-:Y:S01]  /*0fc0*/  FSEL R45, R45, RZ, P3 ;  /* 0x000000ff2d2d7208 */ /* 0x000fe20001800000 */
[----:B------:R-:W-:-:S05]  /*0fd0*/  FMUL.FTZ R65, R6, R65 ;  /* 0x0000004106417220 */ /* 0x000fca0000410000 */
[----:B------:R-:W-:Y:S01]  /*0fe0*/  FSEL R65, R65, RZ, P3 ;  /* 0x000000ff41417208 */ /* 0x000fe20001800000 */
[----:B0-----:R-:W-:-:S04]  /*0ff0*/  FMUL.FTZ R45, R45, R44 ;  /* 0x0000002c2d2d7220 */ /* 0x001fc80000410000 */
[----:B------:R-:W-:Y:S01]  /*1000*/  FMUL.FTZ R46, R65, R44 ;  /* 0x0000002c412e7220 */ /* 0x000fe20000410000 */
[----:B------:R-:W-:Y:S01]  /*1010*/  SEL R36, R45, R36, P0 ;  /* 0x000000242d247207 */ /* 0x000fe20000000000 */
[----:B------:R-:W-:-:S03]  /*1020*/  FFMA.FTZ R45, R52, R50, R49 ;  /* 0x00000032342d7223 */ /* 0x000fc60000010031 */
[----:B------:R-:W-:Y:S01]  /*1030*/  SEL R37, R46, R37, P0 ;  /* 0x000000252e257207 */ /* 0x000fe20000000000 */
[----:B------:R-:W-:Y:S01]  /*1040*/  FFMA.FTZ R46, R59, R50, R49 ;  /* 0x000000323b2e7223 */ /* 0x000fe20000010031 */
[----:B------:R-:W-:-:S03]  /*1050*/  FADD.FTZ R45, R58, -R45 ;  /* 0x8000002d3a2d7221 */ /* 0x000fc60000010000 */
[----:B------:R-:W-:Y:S01]  /*1060*/  FADD.FTZ R65, R63, -R46 ;  /* 0x8000002e3f417221 */ /* 0x000fe20000010000 */
[----:B------:R-:W-:-:S03]  /*1070*/  FMUL.FTZ R45, R6, R45 ;  /* 0x0000002d062d7220 */ /* 0x000fc60000410000 */
[----:B------:R-:W-:Y:S02]  /*1080*/  FMUL.FTZ R65, R6, R65 ;  /* 0x0000004106417220 */ /* 0x000fe40000410000 */
[----:B------:R-:W-:-:S03]  /*1090*/  FSEL R45, R45, RZ, P3 ;  /* 0x000000ff2d2d7208 */ /* 0x000fc60001800000 */
[----:B------:R-:W-:Y:S02]  /*10a0*/  FSEL R65, R65, RZ, P3 ;  /* 0x000000ff41417208 */ /* 0x000fe40001800000 */
[----:B------:R-:W-:-:S05]  /*10b0*/  FMUL.FTZ R45, R45, R44 ;  /* 0x0000002c2d2d7220 */ /* 0x000fca0000410000 */
[----:B------:R-:W-:Y:S01]  /*10c0*/  SEL R38, R45, R38, P0 ;  /* 0x000000262d267207 */ /* 0x000fe20000000000 */
[----:B------:R-:W-:Y:S06]  /*10d0*/  @!P2 BRA `(.L_x_5670) ;  /* 0x00000004005ca947 */ /* 0x000fec0003800000 */
[----:B------:R-:W-:Y:S01]  /*10e0*/  FMUL.FTZ R39, R65, R44 ;  /* 0x0000002c41277220 */ /* 0x000fe20000410000 */
[----:B------:R-:W-:Y:S06]  /*10f0*/  BRA `(.L_x_5670) ;  /* 0x0000000400547947 */ /* 0x000fec0003800000 */
.L_x_5669:
[----:B------:R-:W0:Y:S01]  /*1100*/  LDC R45, c[0x0][0x40c] ;  /* 0x00010300ff2d7b82 */ /* 0x000e220000000800 */
[-CC-:B------:R-:W-:Y:S01]  /*1110*/  FFMA.FTZ R40, R0, R50.reuse, R49.reuse ;  /* 0x0000003200287223 */ /* 0x180fe20000010031 */
[----:B------:R-:W-:Y:S01]  /*1120*/  ISETP.GT.AND P3, PT, R5, RZ, PT ;  /* 0x000000ff0500720c */ /* 0x000fe20003f64270 */
[-CC-:B------:R-:W-:Y:S01]  /*1130*/  FFMA.FTZ R65, R52, R50.reuse, R49.reuse ;  /* 0x0000003234417223 */ /* 0x180fe20000010031 */
[-C--:B------:R-:W-:Y:S01]  /*1140*/  FFMA.FTZ R42, R10, R50.reuse, R49 ;  /* 0x000000320a2a7223 */ /* 0x080fe20000010031 */
[----:B------:R-:W-:Y:S01]  /*1150*/  FADD.FTZ R41, R53, -R40 ;  /* 0x8000002835297221 */ /* 0x000fe20000010000 */
[----:B------:R-:W-:Y:S01]  /*1160*/  ISETP.GT.AND P0, PT, R7, RZ, PT ;  /* 0x000000ff0700720c */ /* 0x000fe20003f04270 */
[----:B------:R-:W-:Y:S01]  /*1170*/  FADD.FTZ R65, R58, -R65 ;  /* 0x800000413a417221 */ /* 0x000fe20000010000 */
[----:B------:R-:W-:Y:S01]  /*1180*/  FADD.FTZ R43, R55, -R42 ;  /* 0x8000002a372b7221 */ /* 0x000fe20000010000 */
[C---:B------:R-:W-:Y:S01]  /*1190*/  FMUL.FTZ R41, R6.reuse, R41 ;  /* 0x0000002906297220 */ /* 0x040fe20000410000 */
[----:B------:R-:W-:Y:S01]  /*11a0*/  FFMA.FTZ R42, R59, R50, R49 ;  /* 0x000000323b2a7223 */ /* 0x000fe20000010031 */
[C---:B------:R-:W-:Y:S01]  /*11b0*/  FMUL.FTZ R65, R6.reuse, R65 ;  /* 0x0000004106417220 */ /* 0x040fe20000410000 */
[----:B------:R-:W-:-:S02]  /*11c0*/  FMUL.FTZ R43, R6, R43 ;  /* 0x0000002b062b7220 */ /* 0x000fc40000410000 */
[----:B------:R-:W-:Y:S01]  /*11d0*/  FSEL R40, R41, RZ, P3 ;  /* 0x000000ff29287208 */ /* 0x000fe20001800000 */
[----:B------:R-:W-:Y:S01]  /*11e0*/  FADD.FTZ R67, R63, -R42 ;  /* 0x8000002a3f437221 */ /* 0x000fe20000010000 */
[----:B------:R-:W-:-:S03]  /*11f0*/  FSEL R42, R65, RZ, P3 ;  /* 0x000000ff412a7208 */ /* 0x000fc60001800000 */
[----:B------:R-:W-:Y:S01]  /*1200*/  FMUL.FTZ R67, R6, R67 ;  /* 0x0000004306437220 */ /* 0x000fe20000410000 */
[----:B0-----:R-:W-:-:S04]  /*1210*/  FMUL.FTZ R41, R40, R45 ;  /* 0x0000002d28297220 */ /* 0x001fc80000410000 */
[----:B------:R-:W-:Y:S02]  /*1220*/  FSEL R46, R67, RZ, P3 ;  /* 0x000000ff432e7208 */ /* 0x000fe40001800000 */
[----:B------:R-:W-:Y:S02]  /*1230*/  SEL R36, R41, R36, P0 ;  /* 0x0000002429247207 */ /* 0x000fe40000000000 */
[----:B------:R-:W-:Y:S01]  /*1240*/  FSEL R41, R43, RZ, P3 ;  /* 0x000000ff2b297208 */ /* 0x000fe20001800000 */
[----:B------:R-:W-:-:S04]  /*1250*/  FMUL.FTZ R43, R42, R45 ;  /* 0x0000002d2a2b7220 */ /* 0x000fc80000410000 */
[----:B------:R-:W-:Y:S01]  /*1260*/  FMUL.FTZ R44, R41, R45 ;  /* 0x0000002d292c7220 */ /* 0x000fe20000410000 */
[----:B------:R-:W-:Y:S02]  /*1270*/  SEL R38, R43, R38, P0 ;  /* 0x000000262b267207 */ /* 0x000fe40000000000 */
[----:B------:R-:W-:Y:S02]  /*1280*/  MOV R43, R46 ;  /* 0x0000002e002b7202 */ /* 0x000fe40000000f00 */
[----:B------:R-:W-:Y:S01]  /*1290*/  SEL R37, R44, R37, P0 ;  /* 0x000000252c257207 */ /* 0x000fe20000000000 */
[----:B------:R-:W-:Y:S06]  /*12a0*/  @!P2 BRA `(.L_x_5670) ;  /* 0x0000000000e8a947 */ /* 0x000fec0003800000 */
[----:B------:R-:W-:Y:S01]  /*12b0*/  FMUL.FTZ R39, R46, R45 ;  /* 0x0000002d2e277220 */ /* 0x000fe20000410000 */
[----:B------:R-:W-:Y:S06]  /*12c0*/  BRA `(.L_x_5670) ;  /* 0x0000000000e07947 */ /* 0x000fec0003800000 */
.L_x_5668:
[----:B------:R-:W-:Y:S02]  /*12d0*/  MOV R47, UR20 ;  /* 0x00000014002f7c02 */ /* 0x000fe40008000f00 */
[----:B------:R-:W-:Y:S02]  /*12e0*/  MOV R51, UR21 ;  /* 0x0000001500337c02 */ /* 0x000fe40008000f00 */
[----:B------:R-:W-:-:S04]  /*12f0*/  ISETP.NE.U32.AND P0, PT, R47, RZ, PT ;  /* 0x000000ff2f00720c */ /* 0x000fc80003f05070 */
[----:B------:R-:W-:-:S13]  /*1300*/  ISETP.NE.AND.EX P0, PT, R51, RZ, PT, P0 ;  /* 0x000000ff3300720c */ /* 0x000fda0003f05300 */
[----:B------:R-:W-:Y:S05]  /*1310*/  @P0 BRA `(.L_x_5671) ;  /* 0x00000000006c0947 */ /* 0x000fea0003800000 */
[----:B------:R-:W0:Y:S01]  /*1320*/  LDC R44, c[0x0][0x40c] ;  /* 0x00010300ff2c7b82 */ /* 0x000e220000000800 */
[--C-:B------:R-:W-:Y:S01]  /*1330*/  @P1 FFMA.FTZ R46, R0, R50, R49.reuse ;  /* 0x00000032002e1223 */ /* 0x100fe20000010031 */
[----:B------:R-:W-:Y:S02]  /*1340*/  MOV R45, R24 ;  /* 0x00000018002d7202 */ /* 0x000fe40000000f00 */
[----:B------:R-:W-:Y:S01]  /*1350*/  ISETP.GT.AND P0, PT, R7, RZ, PT ;  /* 0x000000ff0700720c */ /* 0x000fe20003f04270 */
[----:B------:R-:W-:Y:S01]  /*1360*/  @P1 FADD.FTZ R65, R53, -R46 ;  /* 0x8000002e35411221 */ /* 0x000fe20000010000 */
[----:B------:R-:W-:-:S03]  /*1370*/  @P1 FFMA.FTZ R46, R10, R50, R49 ;  /* 0x000000320a2e1223 */ /* 0x000fc60000010031 */
[----:B------:R-:W-:Y:S01]  /*1380*/  @P1 FFMA.FTZ R45, R6, R65, R24 ;  /* 0x00000041062d1223 */ /* 0x000fe20000010018 */
[----:B------:R-:W-:-:S03]  /*1390*/  @P1 FADD.FTZ R46, R55, -R46 ;  /* 0x8000002e372e1221 */ /* 0x000fc60000010000 */
[----:B0-----:R-:W-:-:S05]  /*13a0*/  FMUL.FTZ R45, R45, R44 ;  /* 0x0000002c2d2d7220 */ /* 0x001fca0000410000 */
[----:B------:R-:W-:Y:S02]  /*13b0*/  SEL R36, R45, R36, P0 ;  /* 0x000000242d247207 */ /* 0x000fe40000000000 */
[----:B------:R-:W-:Y:S01]  /*13c0*/  MOV R45, R25 ;  /* 0x00000019002d7202 */ /* 0x000fe20000000f00 */
[----:B------:R-:W-:-:S04]  /*13d0*/  @P1 FFMA.FTZ R45, R6, R46, R25 ;  /* 0x0000002e062d1223 */ /* 0x000fc80000010019 */
[----:B------:R-:W-:Y:S01]  /*13e0*/  FMUL.FTZ R46, R45, R44 ;  /* 0x0000002c2d2e7220 */ /* 0x000fe20000410000 */
[----:B------:R-:W-:-:S04]  /*13f0*/  @P1 FFMA.FTZ R45, R52, R50, R49 ;  /* 0x00000032342d1223 */ /* 0x000fc80000010031 */
[----:B------:R-:W-:Y:S01]  /*1400*/  @P1 FADD.FTZ R65, R58, -R45 ;  /* 0x8000002d3a411221 */ /* 0x000fe20000010000 */
[----:B------:R-:W-:Y:S02]  /*1410*/  MOV R45, R26 ;  /* 0x0000001a002d7202 */ /* 0x000fe40000000f00 */
[----:B------:R-:W-:Y:S01]  /*1420*/  SEL R37, R46, R37, P0 ;  /* 0x000000252e257207 */ /* 0x000fe20000000000 */
        /* <DEDUP_REMOVED lines=10> */
.L_x_5671:
[-CC-:B------:R-:W-:Y:S01]  /*14d0*/  @P1 FFMA.FTZ R40, R0, R50.reuse, R49.reuse ;  /* 0x0000003200281223 */ /* 0x180fe20000010031 */
[-CC-:B------:R-:W-:Y:S01]  /*14e0*/  @P1 FFMA.FTZ R42, R59, R50.reuse, R49.reuse ;  /* 0x000000323b2a1223 */ /* 0x180fe20000010031 */
[----:B------:R-:W-:Y:S01]  /*14f0*/  MOV R43, R27 ;  /* 0x0000001b002b7202 */ /* 0x000fe20000000f00 */
[--C-:B------:R-:W-:Y:S01]  /*1500*/  @P1 FFMA.FTZ R44, R10, R50, R49.reuse ;  /* 0x000000320a2c1223 */ /* 0x100fe20000010031 */
[----:B------:R-:W-:Y:S01]  /*1510*/  @P1 FADD.FTZ R41, R53, -R40 ;  /* 0x8000002835291221 */ /* 0x000fe20000010000 */
[----:B------:R-:W-:Y:S01]  /*1520*/  MOV R40, R24 ;  /* 0x0000001800287202 */ /* 0x000fe20000000f00 */
[----:B------:R-:W-:Y:S01]  /*1530*/  @P1 FADD.FTZ R42, R63, -R42 ;  /* 0x8000002a3f2a1221 */ /* 0x000fe20000010000 */
[----:B------:R-:W-:Y:S01]  /*1540*/  @P1 FADD.FTZ R44, R55, -R44 ;  /* 0x8000002c372c1221 */ /* 0x000fe20000010000 */
[----:B------:R-:W-:Y:S01]  /*1550*/  @P1 FFMA.FTZ R40, R6, R41, R24 ;  /* 0x0000002906281223 */ /* 0x000fe20000010018 */
[----:B------:R-:W-:Y:S01]  /*1560*/  @P1 FFMA.FTZ R41, R52, R50, R49 ;  /* 0x0000003234291223 */ /* 0x000fe20000010031 */
[----:B------:R-:W-:Y:S01]  /*1570*/  @P1 FFMA.FTZ R43, R6, R42, R27 ;  /* 0x0000002a062b1223 */ /* 0x000fe2000001001b */
[----:B------:R-:W-:-:S02]  /*1580*/  MOV R42, R26 ;  /* 0x0000001a002a7202 */ /* 0x000fc40000000f00 */
[----:B------:R-:W-:Y:S01]  /*1590*/  @P1 FADD.FTZ R41, R58, -R41 ;  /* 0x800000293a291221 */ /* 0x000fe20000010000 */
[----:B------:R-:W-:Y:S01]  /*15a0*/  ISETP.GT.AND P0, PT, R7, RZ, PT ;  /* 0x000000ff0700720c */ /* 0x000fe20003f04270 */
[----:B------:R-:W-:Y:S02]  /*15b0*/  @P2 FMUL.FTZ R39, R43, UR14 ;  /* 0x0000000e2b272c20 */ /* 0x000fe40008410000 */
[C---:B------:R-:W-:Y:S01]  /*15c0*/  @P1 FFMA.FTZ R42, R6.reuse, R41, R26 ;  /* 0x00000029062a1223 */ /* 0x040fe2000001001a */
[----:B------:R-:W-:Y:S01]  /*15d0*/  MOV R41, R25 ;  /* 0x0000001900297202 */ /* 0x000fe20000000f00 */
[----:B------:R-:W-:Y:S02]  /*15e0*/  @P1 FFMA.FTZ R41, R6, R44, R25 ;  /* 0x0000002c06291223 */ /* 0x000fe40000010019 */
[----:B------:R-:W-:Y:S02]  /*15f0*/  FMUL.FTZ R45, R42, UR14 ;  /* 0x0000000e2a2d7c20 */ /* 0x000fe40008410000 */
[----:B------:R-:W-:-:S03]  /*1600*/  FMUL.FTZ R44, R41, UR14 ;  /* 0x0000000e292c7c20 */ /* 0x000fc60008410000 */
[----:B------:R-:W-:Y:S01]  /*1610*/  SEL R38, R45, R38, P0 ;  /* 0x000000262d267207 */ /* 0x000fe20000000000 */
[----:B------:R-:W-:Y:S01]  /*1620*/  FMUL.FTZ R45, R40, UR14 ;  /* 0x0000000e282d7c20 */ /* 0x000fe20008410000 */
[----:B------:R-:W-:-:S04]  /*1630*/  SEL R37, R44, R37, P0 ;  /* 0x000000252c257207 */ /* 0x000fc80000000000 */
[----:B------:R-:W-:-:S07]  /*1640*/  SEL R36, R45, R36, P0 ;  /* 0x000000242d247207 */ /* 0x000fce0000000000 */
.L_x_5670:
[----:B------:R-:W-:Y:S05]  /*1650*/  BSYNC.RECONVERGENT B2 ;  /* 0x0000000000027941 */ /* 0x000fea0003800200 */
.L_x_5667:
        /* <DEDUP_REMOVED lines=10> */
.L_x_5666:
[----:B------:R-:W-:Y:S05]  /*1700*/  BSYNC.RECONVERGENT B1 ;  /* 0x0000000000017941 */ /* 0x000fea0003800200 */
.L_x_5665:
        /* <DEDUP_REMOVED lines=11> */
[----:B------:R-:W1:Y:S01]  /*17c0*/  LDC R5, c[0x0][0x40c] ;  /* 0x00010300ff057b82 */ /* 0x000e620000000800 */
        /* <DEDUP_REMOVED lines=8> */
[C---:B------:R-:W-:Y:S01]  /*1850*/  @P1 FFMA.FTZ R42, R6.reuse, R41, R14 ;  /* 0x00000029062a1223 */ /* 0x040fe2000001000e */
        /* <DEDUP_REMOVED lines=8> */
[-C--:B-1----:R-:W-:Y:S01]  /*18e0*/  FMUL.FTZ R43, R40, R5.reuse ;  /* 0x00000005282b7220 */ /* 0x082fe20000410000 */
        /* <DEDUP_REMOVED lines=9> */
.L_x_5676:
[--C-:B------:R-:W-:Y:S01]  /*1980*/  @P1 FFMA.FTZ R5, R9, R50, R49.reuse ;  /* 0x0000003209051223 */ /* 0x100fe20000010031 */
[----:B0-----:R-:W-:Y:S01]  /*1990*/  MOV R44, R12 ;  /* 0x0000000c002c7202 */ /* 0x001fe20000000f00 */
[----:B------:R-:W-:Y:S01]  /*19a0*/  @P1 FFMA.FTZ R45, R11, R50, R49 ;  /* 0x000000320b2d1223 */ /* 0x000fe20000010031 */
[----:B------:R-:W-:Y:S01]  /*19b0*/  MOV R46, R13 ;  /* 0x0000000d002e7202 */ /* 0x000fe20000000f00 */
[----:B------:R-:W-:Y:S01]  /*19c0*/  @P1 FADD.FTZ R5, R54, -R5 ;  /* 0x8000000536051221 */ /* 0x000fe20000010000 */
[----:B------:R-:W-:Y:S01]  /*19d0*/  MOV R64, R14 ;  /* 0x0000000e00407202 */ /* 0x000fe20000000f00 */
[----:B------:R-:W-:Y:S01]  /*19e0*/  @P1 FADD.FTZ R45, R56, -R45 ;  /* 0x8000002d382d1221 */ /* 0x000fe20000010000 */
[----:B------:R-:W-:Y:S01]  /*19f0*/  ISETP.GT.AND P3, PT, R7, RZ, PT ;  /* 0x000000ff0700720c */ /* 0x000fe20003f64270 */
[C---:B------:R-:W-:Y:S02]  /*1a00*/  @P1 FFMA.FTZ R44, R6.reuse, R5, R12 ;  /* 0x00000005062c1223 */ /* 0x040fe4000001000c */
[----:B------:R-:W0:Y:S01]  /*1a10*/  LDC R5, c[0x0][0x40c] ;  /* 0x00010300ff057b82 */ /* 0x000e220000000800 */
[----:B------:R-:W-:Y:S01]  /*1a20*/  @P1 FFMA.FTZ R46, R6, R45, R13 ;  /* 0x0000002d062e1223 */ /* 0x000fe2000001000d */
[----:B------:R-:W-:-:S04]  /*1a30*/  @P1 FFMA.FTZ R45, R57, R50, R49 ;  /* 0x00000032392d1223 */ /* 0x000fc80000010031 */
[----:B------:R-:W-:-:S04]  /*1a40*/  @P1 FADD.FTZ R45, R60, -R45 ;  /* 0x8000002d3c2d1221 */ /* 0x000fc80000010000 */
[----:B------:R-:W-:Y:S01]  /*1a50*/  @P1 FFMA.FTZ R64, R6, R45, R14 ;  /* 0x0000002d06401223 */ /* 0x000fe2000001000e */
[-C--:B0-----:R-:W-:Y:S01]  /*1a60*/  FMUL.FTZ R7, R44, R5.reuse ;  /* 0x000000052c077220 */ /* 0x081fe20000410000 */
        /* <DEDUP_REMOVED lines=12> */
.L_x_5675:
[----:B------:R-:W-:-:S04]  /*1b30*/  UISETP.NE.U32.AND UP0, UPT, UR20, URZ, UPT ;  /* 0x000000ff1400728c */ /* 0x000fc8000bf05070 */
[----:B------:R-:W-:-:S06]  /*1b40*/  UISETP.NE.AND.EX UP0, UPT, UR21, URZ, UPT, UP0 ;  /* 0x000000ff1500728c */ /* 0x000fcc000bf05300 */
[----:B------:R-:W-:-:S13]  /*1b50*/  PLOP3.LUT P0, PT, PT, PT, UP0, 0x80, 0x8 ;  /* 0x000000000008781c */ /* 0x000fda0003f0f008 */
[----:B------:R-:W-:Y:S05]  /*1b60*/  @!P0 BRA `(.L_x_5678) ;  /* 0x0000000000708947 */ /* 0x000fea0003800000 */
[----:B0-----:R-:W0:Y:S01]  /*1b70*/  LDC R45, c[0x0][0x40c] ;  /* 0x00010300ff2d7b82 */ /* 0x001e220000000800 */
[-CC-:B------:R-:W-:Y:S01]  /*1b80*/  FFMA.FTZ R41, R9, R50.reuse, R49.reuse ;  /* 0x0000003209297223 */ /* 0x180fe20000010031 */
[-CC-:B------:R-:W-:Y:S01]  /*1b90*/  FFMA.FTZ R43, R11, R50.reuse, R49.reuse ;  /* 0x000000320b2b7223 */ /* 0x180fe20000010031 */
[-C--:B------:R-:W-:Y:S01]  /*1ba0*/  FFMA.FTZ R47, R57, R50.reuse, R49 ;  /* 0x00000032392f7223 */ /* 0x080fe20000010031 */
[----:B------:R-:W-:Y:S01]  /*1bb0*/  ISETP.GT.AND P3, PT, R5, RZ, PT ;  /* 0x000000ff0500720c */ /* 0x000fe20003f64270 */
[----:B------:R-:W-:Y:S01]  /*1bc0*/  FADD.FTZ R41, R54, -R41 ;  /* 0x8000002936297221 */ /* 0x000fe20000010000 */
[----:B------:R-:W-:Y:S01]  /*1bd0*/  FADD.FTZ R43, R56, -R43 ;  /* 0x8000002b382b7221 */ /* 0x000fe20000010000 */
[----:B------:R-:W-:Y:S01]  /*1be0*/  FADD.FTZ R47, R60, -R47 ;  /* 0x8000002f3c2f7221 */ /* 0x000fe20000010000 */
[----:B------:R-:W-:Y:S01]  /*1bf0*/  FFMA.FTZ R50, R62, R50, R49 ;  /* 0x000000323e327223 */ /* 0x000fe20000010031 */
[C---:B------:R-:W-:Y:S01]  /*1c00*/  FMUL.FTZ R40, R6.reuse, R41 ;  /* 0x0000002906287220 */ /* 0x040fe20000410000 */
[C---:B------:R-:W-:Y:S01]  /*1c10*/  FMUL.FTZ R41, R6.reuse, R43 ;  /* 0x0000002b06297220 */ /* 0x040fe20000410000 */
[----:B------:R-:W-:Y:S01]  /*1c20*/  FMUL.FTZ R42, R6, R47 ;  /* 0x0000002f062a7220 */ /* 0x000fe20000410000 */
[----:B------:R-:W-:Y:S01]  /*1c30*/  FADD.FTZ R43, R61, -R50 ;  /* 0x800000323d2b7221 */ /* 0x000fe20000010000 */
[----:B------:R-:W-:-:S02]  /*1c40*/  ISETP.GT.AND P1, PT, R7, RZ, PT ;  /* 0x000000ff0700720c */ /* 0x000fc40003f24270 */
[----:B------:R-:W-:Y:S01]  /*1c50*/  FSEL R40, R40, RZ, P3 ;  /* 0x000000ff28287208 */ /* 0x000fe20001800000 */
[----:B------:R-:W-:Y:S01]  /*1c60*/  FMUL.FTZ R43, R6, R43 ;  /* 0x0000002b062b7220 */ /* 0x000fe20000410000 */
[----:B------:R-:W-:Y:S02]  /*1c70*/  FSEL R41, R41, RZ, P3 ;  /* 0x000000ff29297208 */ /* 0x000fe40001800000 */
[----:B------:R-:W-:Y:S02]  /*1c80*/  FSEL R42, R42, RZ, P3 ;  /* 0x000000ff2a2a7208 */ /* 0x000fe40001800000 */
[----:B------:R-:W-:Y:S01]  /*1c90*/  FSEL R43, R43, RZ, P3 ;  /* 0x000000ff2b2b7208 */ /* 0x000fe20001800000 */
[-C--:B0-----:R-:W-:Y:S01]  /*1ca0*/  FMUL.FTZ R5, R40, R45.reuse ;  /* 0x0000002d28057220 */ /* 0x081fe20000410000 */
[-C--:B------:R-:W-:Y:S01]  /*1cb0*/  FMUL.FTZ R6, R41, R45.reuse ;  /* 0x0000002d29067220 */ /* 0x080fe20000410000 */
[----:B------:R-:W-:-:S03]  /*1cc0*/  FMUL.FTZ R7, R42, R45 ;  /* 0x0000002d2a077220 */ /* 0x000fc60000410000 */
[----:B------:R-:W-:Y:S02]  /*1cd0*/  SEL R36, R5, R36, P1 ;  /* 0x0000002405247207 */ /* 0x000fe40000800000 */
[----:B------:R-:W-:Y:S02]  /*1ce0*/  SEL R37, R6, R37, P1 ;  /* 0x0000002506257207 */ /* 0x000fe40000800000 */
[----:B------:R-:W-:Y:S01]  /*1cf0*/  SEL R38, R7, R38, P1 ;  /* 0x0000002607267207 */ /* 0x000fe20000800000 */
[----:B------:R-:W-:Y:S06]  /*1d00*/  @!P2 BRA `(.L_x_5677) ;  /* 0x00000000006ca947 */ /* 0x000fec0003800000 */
[----:B------:R-:W-:Y:S01]  /*1d10*/  FMUL.FTZ R39, R43, R45 ;  /* 0x0000002d2b277220 */ /* 0x000fe20000410000 */
[----:B------:R-:W-:Y:S06]  /*1d20*/  BRA `(.L_x_5677) ;  /* 0x0000000000647947 */ /* 0x000fec0003800000 */
.L_x_5678:
[----:B------:R-:W-:Y:S01]  /*1d30*/  ISETP.GT.AND P3, PT, R5, RZ, PT ;  /* 0x000000ff0500720c */ /* 0x000fe20003f64270 */
        /* <DEDUP_REMOVED lines=12> */
[----:B------:R-:W-:-:S02]  /*1e00*/  ISETP.GT.AND P1, PT, R7, RZ, PT ;  /* 0x000000ff0700720c */ /* 0x000fc40003f24270 */
[----:B------:R-:W-:Y:S02]  /*1e10*/  FSEL R5, R5, RZ, P3 ;  /* 0x000000ff05057208 */ /* 0x000fe40001800000 */
[----:B------:R-:W-:Y:S02]  /*1e20*/  FSEL R45, R45, RZ, P3 ;  /* 0x000000ff2d2d7208 */ /* 0x000fe40001800000 */
[----:B------:R-:W-:Y:S01]  /*1e30*/  FSEL R47, R47, RZ, P3 ;  /* 0x000000ff2f2f7208 */ /* 0x000fe20001800000 */
[----:B------:R-:W-:Y:S01]  /*1e40*/  FMUL.FTZ R5, R5, UR14 ;  /* 0x0000000e05057c20 */ /* 0x000fe20008410000 */
[----:B------:R-:W-:Y:S01]  /*1e50*/  FSEL R49, R49, RZ, P3 ;  /* 0x000000ff31317208 */ /* 0x000fe20001800000 */
[----:B------:R-:W-:Y:S02]  /*1e60*/  FMUL.FTZ R6, R45, UR14 ;  /* 0x0000000e2d067c20 */ /* 0x000fe40008410000 */
[----:B------:R-:W-:Y:S01]  /*1e70*/  FMUL.FTZ R47, R47, UR14 ;  /* 0x0000000e2f2f7c20 */ /* 0x000fe20008410000 */
[----:B------:R-:W-:Y:S01]  /*1e80*/  SEL R36, R5, R36, P1 ;  /* 0x0000002405247207 */ /* 0x000fe20000800000 */
[----:B------:R-:W-:Y:S01]  /*1e90*/  @P2 FMUL.FTZ R39, R49, UR14 ;  /* 0x0000000e31272c20 */ /* 0x000fe20008410000 */
[----:B------:R-:W-:-:S02]  /*1ea0*/  SEL R37, R6, R37, P1 ;  /* 0x0000002506257207 */ /* 0x000fc40000800000 */
[----:B------:R-:W-:-:S07]  /*1eb0*/  SEL R38, R47, R38, P1 ;  /* 0x000000262f267207 */ /* 0x000fce0000800000 */
.L_x_5677:
[----:B------:R-:W-:Y:S05]  /*1ec0*/  BSYNC.RECONVERGENT B2 ;  /* 0x0000000000027941 */ /* 0x000fea0003800200 */
.L_x_5674:
[----:B------:R-:W0:Y:S08]  /*1ed0*/  @P0 LDC.64 R44, c[0x0][0x478] ;  /* 0x00011e00ff2c0b82 */ /* 0x000e300000000a00 */
[----:B------:R-:W1:Y:S01]  /*1ee0*/  @P2 LDC.64 R6, c[0x0][0x468] ;  /* 0x00011a00ff062b82 */ /* 0x000e620000000a00 */
[----:B0-----:R-:W-:-:S05]  /*1ef0*/  @P0 IMAD.WIDE.U32 R44, R8, 0x10, R44 ;  /* 0x00000010082c0825 */ /* 0x001fca00078e002c */
[----:B------:R2:W-:Y:S01]  /*1f00*/  @P0 STG.E.128 desc[UR6][R44.64], R40 ;  /* 0x000000282c000986 */ /* 0x0005e2000c101d06 */
[----:B-1----:R-:W-:-:S05]  /*1f10*/  @P2 IMAD.WIDE.U32 R6, R48, 0x10, R6 ;  /* 0x0000001030062825 */ /* 0x002fca00078e0006 */
[----:B------:R2:W-:Y:S02]  /*1f20*/  @P2 STG.E.128 desc[UR6][R6.64], R36 ;  /* 0x0000002406002986 */ /* 0x0005e4000c101d06 */
.L_x_5673:
[----:B------:R-:W-:Y:S05]  /*1f30*/  BSYNC.RECONVERGENT B1 ;  /* 0x0000000000017941 */ /* 0x000fea0003800200 */
.L_x_5672:
[----:B--2---:R-:W1:Y:S02]  /*1f40*/  LDC.64 R6, c[0x0][0x380] ;  /* 0x0000e000ff067b82 */ /* 0x004e640000000a00 */
[----:B-1----:R-:W-:-:S04]  /*1f50*/  LEA R4, R6, R4, 0x2 ;  /* 0x0000000406047211 */ /* 0x002fc800078e10ff */
[----:B------:R-:W-:-:S13]  /*1f60*/  ISETP.GE.AND P0, PT, R4, R7, PT ;  /* 0x000000070400720c */ /* 0x000fda0003f06270 */
[----:B------:R-:W-:Y:S05]  /*1f70*/  @!P0 BRA `(.L_x_5679) ;  /* 0xffffffe400008947 */ /* 0x000fea000383ffff */
.L_x_5658:
[----:B------:R-:W-:Y:S05]  /*1f80*/  BSYNC B0 ;  /* 0x0000000000007941 */ /* 0x000fea0003800000 */
.L_x_5657:
[----:B------:R-:W1:Y:S01]  /*1f90*/  S2R R14, SR_TID.X ;  /* 0x00000000000e7919 */ /* 0x000e620000002100 */
        /* <DEDUP_REMOVED lines=11> */
[----:B------:R1:W-:Y:S01]  /*2050*/  STS.128 [R0+0x200], R32 ;  /* 0x0002002000007388 */ /* 0x0003e20000000c00 */
[----:B------:R-:W-:Y:S01]  /*2060*/  BAR.SYNC.DEFER_BLOCKING 0x0 ;  /* 0x0000000000007b1d */ /* 0x000fe20000010000 */
[----:B-1----:R-:W-:-:S05]  /*2070*/  IMAD R33, R2, UR5, RZ ;  /* 0x0000000502217c24 */ /* 0x002fca000f8e02ff */
        /* <DEDUP_REMOVED lines=35> */
[-C--:B------:R-:W-:Y:S02]  /*22b0*/  @P1 MOV R5, R7.reuse ;  /* 0x0000000700051202 */ /* 0x080fe40000000f00 */
[----:B------:R-:W-:Y:S01]  /*22c0*/  @P1 IADD3 R0, P3, PT, R0, 0x200, RZ ;  /* 0x0000020000001810 */ /* 0x000fe20007f7e0ff */
[----:B------:R-:W3:Y:S03]  /*22d0*/  LDS R12, [R3+0x200] ;  /* 0x00020000030c7984 */ /* 0x000ee60000000800 */
[----:B------:R-:W-:Y:S01]  /*22e0*/  @P1 IADD3.X R7, PT, PT, RZ, R7, RZ, P3, !PT ;  /* 0x00000007ff071210 */ /* 0x000fe20001ffe4ff */
        /* <DEDUP_REMOVED lines=27> */
.L_x_5664:
[----:B-1----:R-:W-:Y:S01]  /*24a0*/  HFMA2 R46, -RZ, RZ, 0, 5.9604644775390625e-08 ;  /* 0x00000001ff2e7431 */ /* 0x002fe200000001ff */
[----:B------:R-:W-:Y:S01]  /*24b0*/  BSSY B1, `(.L_x_5680) ;  /* 0x0000006000017945 */ /* 0x000fe20003800000 */
[----:B------:R-:W-:Y:S02]  /*24c0*/  MOV R45, 0x1f ;  /* 0x0000001f002d7802 */ /* 0x000fe40000000f00 */
[----:B------:R-:W-:-:S07]  /*24d0*/  MOV R44, 0xffffffff ;  /* 0xffffffff002c7802 */ /* 0x000fce0000000f00 */
[----:B0-----:R-:W-:Y:S05]  /*24e0*/  WARPSYNC.COLLECTIVE R44, `(.L_x_5681) ;  /* 0x000000002c087348 */ /* 0x001fea0003c00000 */
[----:B------:R1:W2:Y:S02]  /*24f0*/  SHFL.BFLY P0, R71, R67, R46, R45 ;  /* 0x0c00002e43477389 */ /* 0x0002a4000000002d */
[----:B012---:R-:W-:Y:S05]  /*2500*/  ENDCOLLECTIVE ;  /* 0x000000000000791b */ /* 0x007fea0003800000 */
.L_x_5681:
[----:B------:R-:W-:Y:S05]  /*2510*/  BSYNC B1 ;  /* 0x0000000000017941 */ /* 0x000fea0003800000 */
.L_x_5680:
        /* <DEDUP_REMOVED lines=9> */
.L_x_5682:
[----:B------:R-:W-:Y:S01]  /*25b0*/  HFMA2 R46, -RZ, RZ, 0, 1.1920928955078125e-07 ;  /* 0x00000002ff2e7431 */ /* 0x000fe200000001ff */
[----:B------:R-:W-:Y:S02]  /*25c0*/  MOV R67, R48 ;  /* 0x0000003000437202 */ /* 0x000fe40000000f00 */
[----:B------:R-:W-:-:S07]  /*25d0*/  MOV R47, R71 ;  /* 0x00000047002f7202 */ /* 0x000fce0000000f00 */
[----:B------:R-:W-:Y:S05]  /*25e0*/  WARPSYNC.COLLECTIVE R44, `(.L_x_5683) ;  /* 0x000000002c087348 */ /* 0x000fea0003c00000 */
[----:B------:R0:W1:Y:S02]  /*25f0*/  SHFL.BFLY P0, R71, R67, R46, R45 ;  /* 0x0c00002e43477389 */ /* 0x000064000000002d */
[----:B01----:R-:W-:Y:S05]  /*2600*/  ENDCOLLECTIVE ;  /* 0x000000000000791b */ /* 0x003fea0003800000 */
.L_x_5683:
[----:B------:R-:W-:-:S05]  /*2610*/  FADD.FTZ R49, R47, R68 ;  /* 0x000000442f317221 */ /* 0x000fca0000010000 */
[----:B------:R-:W-:Y:S02]  /*2620*/  MOV R67, R49 ;  /* 0x0000003100437202 */ /* 0x000fe40000000f00 */
[----:B------:R-:W-:-:S07]  /*2630*/  MOV R47, R71 ;  /* 0x00000047002f7202 */ /* 0x000fce0000000f00 */
[----:B------:R-:W-:Y:S05]  /*2640*/  WARPSYNC.COLLECTIVE R44, `(.L_x_5684) ;  /* 0x000000002c087348 */ /* 0x000fea0003c00000 */
[----:B------:R0:W1:Y:S02]  /*2650*/  SHFL.BFLY P0, R71, R67, R46, R45 ;  /* 0x0c00002e43477389 */ /* 0x000064000000002d */
[----:B01----:R-:W-:Y:S05]  /*2660*/  ENDCOLLECTIVE ;  /* 0x000000000000791b */ /* 0x003fea0003800000 */
.L_x_5684:
[----:B------:R-:W-:Y:S01]  /*2670*/  FADD.FTZ R51, R48, R47 ;  /* 0x0000002f30337221 */ /* 0x000fe20000010000 */
[----:B------:R-:W-:-:S04]  /*2680*/  HFMA2 R46, -RZ, RZ, 0, 2.384185791015625e-07 ;  /* 0x00000004ff2e7431 */ /* 0x000fc800000001ff */
[----:B------:R-:W-:Y:S02]  /*2690*/  MOV R67, R51 ;  /* 0x0000003300437202 */ /* 0x000fe40000000f00 */
[----:B------:R-:W-:-:S07]  /*26a0*/  MOV R50, R71 ;  /* 0x0000004700327202 */ /* 0x000fce0000000f00 */
[----:B------:R-:W-:Y:S05]  /*26b0*/  WARPSYNC.COLLECTIVE R44, `(.L_x_5685) ;  /* 0x000000002c087348 */ /* 0x000fea0003c00000 */
[----:B------:R0:W1:Y:S02]  /*26c0*/  SHFL.BFLY P0, R71, R67, R46, R45 ;  /* 0x0c00002e43477389 */ /* 0x000064000000002d */
[----:B01----:R-:W-:Y:S05]  /*26d0*/  ENDCOLLECTIVE ;  /* 0x000000000000791b */ /* 0x003fea0003800000 */
.L_x_5685:
[----:B------:R-:W-:-:S05]  /*26e0*/  FADD.FTZ R50, R49, R50 ;  /* 0x0000003231327221 */ /* 0x000fca0000010000 */
[----:B------:R-:W-:Y:S02]  /*26f0*/  MOV R67, R50 ;  /* 0x0000003200437202 */ /* 0x000fe40000000f00 */
[----:B------:R-:W-:-:S07]  /*2700*/  MOV R64, R71 ;  /* 0x0000004700407202 */ /* 0x000fce0000000f00 */
[----:B------:R-:W-:Y:S05]  /*2710*/  WARPSYNC.COLLECTIVE R44, `(.L_x_5686) ;  /* 0x000000002c087348 */ /* 0x000fea0003c00000 */
[----:B------:R0:W1:Y:S02]  /*2720*/  SHFL.BFLY P0, R71, R67, R46, R45 ;  /* 0x0c00002e43477389 */ /* 0x000064000000002d */
[----:B01----:R-:W-:Y:S05]  /*2730*/  ENDCOLLECTIVE ;  /* 0x000000000000791b */ /* 0x003fea0003800000 */
.L_x_5686:
[----:B------:R-:W-:Y:S01]  /*2740*/  FADD.FTZ R64, R51, R64 ;  /* 0x0000004033407221 */ /* 0x000fe20000010000 */
[----:B------:R-:W-:-:S04]  /*2750*/  HFMA2 R46, -RZ, RZ, 0, 4.76837158203125e-07 ;  /* 0x00000008ff2e7431 */ /* 0x000fc800000001ff */
[----:B------:R-:W-:Y:S02]  /*2760*/  MOV R67, R64 ;  /* 0x0000004000437202 */ /* 0x000fe40000000f00 */
[----:B------:R-:W-:-:S07]  /*2770*/  MOV R47, R71 ;  /* 0x00000047002f7202 */ /* 0x000fce0000000f00 */
[----:B------:R-:W-:Y:S05]  /*2780*/  WARPSYNC.COLLECTIVE R44, `(.L_x_5687) ;  /* 0x000000002c087348 */ /* 0x000fea0003c00000 */
[----:B------:R0:W1:Y:S02]  /*2790*/  SHFL.BFLY P0, R71, R67, R46, R45 ;  /* 0x0c00002e43477389 */ /* 0x000064000000002d */
[----:B01----:R-:W-:Y:S05]  /*27a0*/  ENDCOLLECTIVE ;  /* 0x000000000000791b */ /* 0x003fea0003800000 */
.L_x_5687:
[----:B------:R-:W-:-:S05]  /*27b0*/  FADD.FTZ R65, R50, R47 ;  /* 0x0000002f32417221 */ /* 0x000fca0000010000 */
[----:B------:R-:W-:Y:S02]  /*27c0*/  MOV R67, R65 ;  /* 0x0000004100437202 */ /* 0x000fe40000000f00 */
[----:B------:R-:W-:-:S07]  /*27d0*/  MOV R47, R71 ;  /* 0x00000047002f7202 */ /* 0x000fce0000000f00 */
[----:B------:R-:W-:Y:S05]  /*27e0*/  WARPSYNC.COLLECTIVE R44, `(.L_x_5688) ;  /* 0x000000002c087348 */ /* 0x000fea0003c00000 */
[----:B------:R0:W1:Y:S02]  /*27f0*/  SHFL.BFLY P0, R71, R67, R46, R45 ;  /* 0x0c00002e43477389 */ /* 0x000064000000002d */
[----:B01----:R-:W-:Y:S05]  /*2800*/  ENDCOLLECTIVE ;  /* 0x000000000000791b */ /* 0x003fea0003800000 */
.L_x_5688:
[----:B------:R-:W-:Y:S01]  /*2810*/  FADD.FTZ R47, R64, R47 ;  /* 0x0000002f402f7221 */ /* 0x000fe20000010000 */
[----:B------:R-:W-:-:S04]  /*2820*/  HFMA2 R46, -RZ, RZ, 0, 9.5367431640625e-07 ;  /* 0x00000010ff2e7431 */ /* 0x000fc800000001ff */
[----:B------:R-:W-:Y:S02]  /*2830*/  MOV R67, R47 ;  /* 0x0000002f00437202 */ /* 0x000fe40000000f00 */
[----:B------:R-:W-:-:S07]  /*2840*/  MOV R66, R71 ;  /* 0x0000004700427202 */ /* 0x000fce0000000f00 */
[----:B------:R-:W-:Y:S05]  /*2850*/  WARPSYNC.COLLECTIVE R44, `(.L_x_5689) ;  /* 0x000000002c087348 */ /* 0x000fea0003c00000 */
[----:B------:R0:W1:Y:S02]  /*2860*/  SHFL.BFLY P0, R71, R67, R46, R45 ;  /* 0x0c00002e43477389 */ /* 0x000064000000002d */
[----:B01----:R-:W-:Y:S05]  /*2870*/  ENDCOLLECTIVE ;  /* 0x000000000000791b */ /* 0x003fea0003800000 */
.L_x_5689:
[----:B------:R-:W-:-:S05]  /*2880*/  FADD.FTZ R66, R65, R66 ;  /* 0x0000004241427221 */ /* 0x000fca0000010000 */
[----:B------:R-:W-:Y:S02]  /*2890*/  MOV R67, R66 ;  /* 0x0000004200437202 */ /* 0x000fe40000000f00 */
[----:B------:R-:W-:-:S07]  /*28a0*/  MOV R48, R71 ;  /* 0x0000004700307202 */ /* 0x000fce0000000f00 */
[----:B------:R-:W-:Y:S05]  /*28b0*/  WARPSYNC.COLLECTIVE R44, `(.L_x_5690) ;  /* 0x000000002c087348 */ /* 0x000fea0003c00000 */
[----:B------:R0:W1:Y:S02]  /*28c0*/  SHFL.BFLY P0, R71, R67, R46, R45 ;  /* 0x0c00002e43477389 */ /* 0x000064000000002d */
[----:B01----:R-:W-:Y:S05]  /*28d0*/  ENDCOLLECTIVE ;  /* 0x000000000000791b */ /* 0x003fea0003800000 */
.L_x_5690:
[----:B------:R-:W-:Y:S01]  /*28e0*/  MOV R49, R71 ;  /* 0x0000004700317202 */ /* 0x000fe20000000f00 */
[----:B------:R-:W-:Y:S06]  /*28f0*/  BRA `(.L_x_5691) ;  /* 0xffffffe400307947 */ /* 0x000fec000383ffff */
.L_x_5692:
        /* <DEDUP_REMOVED lines=16> */
.L_x_6518:


//--------------------- .text._ZN10layer_norm13ln_bwd_kernelINS_13Kernel_traitsIfffffjLj256ELj1ELj4ELj1ELj16ENS_18Kernel_traits_baseILj256EfffffjLj128EEEEELb0ELb0ELb1ELb1EEEvNS_9BwdParamsE --------------------------
	.section	.text._ZN10layer_norm13ln_bwd_kernelINS_13Kernel_traitsIfffffjLj256ELj1ELj4ELj1ELj16ENS_18Kernel_traits_baseILj256EfffffjLj128EEEEELb0ELb0ELb1ELb1EEEvNS_9BwdParamsE,"ax",@progbits
	.align	128
        .global         _ZN10layer_norm13ln_bwd_kernelINS_13Kernel_traitsIfffffjLj256ELj1ELj4ELj1ELj16ENS_18Kernel_traits_baseILj256EfffffjLj128EEEEELb0ELb0ELb1ELb1EEEvNS_9BwdParamsE
        .type           _ZN10layer_norm13ln_bwd_kernelINS_13Kernel_traitsIfffffjLj256ELj1ELj4ELj1ELj16ENS_18Kernel_traits_baseILj256EfffffjLj128EEEEELb0ELb0ELb1ELb1EEEvNS_9BwdParamsE,@function
        .size           _ZN10layer_norm13ln_bwd_kernelINS_13Kernel_traitsIfffffjLj256ELj1ELj4ELj1ELj16ENS_18Kernel_traits_baseILj256EfffffjLj128EEEEELb0ELb0ELb1ELb1EEEvNS_9BwdParamsE,(.L_x_6519 - _ZN10layer_norm13ln_bwd_kernelINS_13Kernel_traitsIfffffjLj256ELj1ELj4ELj1ELj16ENS_18Kernel_traits_baseILj256EfffffjLj128EEEEELb0ELb0ELb1ELb1EEEvNS_9BwdParamsE)
        .other          _ZN10layer_norm13ln_bwd_kernelINS_13Kernel_traitsIfffffjLj256ELj1ELj4ELj1ELj16ENS_18Kernel_traits_baseILj256EfffffjLj128EEEEELb0ELb0ELb1ELb1EEEvNS_9BwdParamsE,@"STO_CUDA_ENTRY STV_DEFAULT"
_ZN10layer_norm13ln_bwd_kernelINS_13Kernel_traitsIfffffjLj256ELj1ELj4ELj1ELj16ENS_18Kernel_traits_baseILj256EfffffjLj128EEEEELb0ELb0ELb1ELb1EEEvNS_9BwdParamsE:
.text._ZN10layer_norm13ln_bwd_kernelINS_13Kernel_traitsIfffffjLj256ELj1ELj4ELj1ELj16ENS_18Kernel_traits_baseILj256EfffffjLj128EEEEELb0ELb0ELb1ELb1EEEvNS_9BwdParamsE:
        /* <DEDUP_REMOVED lines=29> */
[----:B------:R0:W5:Y:S04]  /*01d0*/  LDG.E.128 R12, desc[UR6][R6.64] ;  /* 0x00000006060c7981 */ /* 0x000168000c1e1d00 */
[----:B------:R0:W5:Y:S01]  /*01e0*/  LDG.E.128 R8, desc[UR6][R6.64+0x200] ;  /* 0x0002000606087981 */ /* 0x000162000c1e1d00 */
[----:B-1----:R-:W-:-:S07]  /*01f0*/  HFMA2 R28, -RZ, RZ, 0, 0 ;  /* 0x00000000ff1c7431 */ /* 0x002fce00000001ff */
.L_x_5709:
        /* <DEDUP_REMOVED lines=17> */
[----:B------:R-:W-:Y:S02]  /*0310*/  IADD3 R48, PT, PT, R5, -0x1, RZ ;  /* 0xffffffff05307810 */ /* 0x000fe40007ffe0ff */
[----:B------:R-:W-:Y:S02]  /*0320*/  SHF.R.S32.HI R49, RZ, 0x1f, R0 ;  /* 0x0000001fff317819 */ /* 0x000fe40000011400 */
[----:B------:R-:W-:Y:S01]  /*0330*/  SHF.R.S32.HI R46, RZ, 0x1f, R3 ;  /* 0x0000001fff2e7819 */ /* 0x000fe20000011403 */
[----:B------:R-:W-:Y:S01]  /*0340*/  IMAD R48, R48, UR9, RZ ;  /* 0x0000000930307c24 */ /* 0x000fe2000f8e02ff */
[----:B------:R-:W1:Y:S01]  /*0350*/  LDC.64 R60, c[0x0][0x428] ;  /* 0x00010a00ff3c7b82 */ /* 0x000e620000000a00 */
[----:B------:R-:W-:Y:S02]  /*0360*/  LEA R58, P0, R0, UR10, 0x2 ;  /* 0x0000000a003a7c11 */ /* 0x000fe4000f8010ff */
[----:B------:R-:W-:-:S02]  /*0370*/  LEA.HI R73, R46, R3, RZ, 0x2 ;  /* 0x000000032e497211 */ /* 0x000fc400078f10ff */
[----:B------:R-:W-:Y:S02]  /*0380*/  SHF.R.S32.HI R3, RZ, 0x1f, R48 ;  /* 0x0000001fff037819 */ /* 0x000fe40000011430 */
[----:B------:R-:W-:Y:S02]  /*0390*/  LEA.HI.SX32 R73, R73, R4, 0x1e ;  /* 0x0000000449497211 */ /* 0x000fe400078ff2ff */
[----:B------:R-:W-:Y:S02]  /*03a0*/  LEA.HI.X R59, R0, UR11, R49, 0x2, P0 ;  /* 0x0000000b003b7c11 */ /* 0x000fe400080f1431 */
[----:B------:R-:W-:-:S03]  /*03b0*/  LEA.HI R51, R3, R48, RZ, 0x2 ;  /* 0x0000003003337211 */ /* 0x000fc600078f10ff */
[----:B------:R-:W2:Y:S01]  /*03c0*/  LDG.E R3, desc[UR6][R58.64] ;  /* 0x000000063a037981 */ /* 0x000ea2000c1e1900 */
[----:B------:R-:W-:Y:S01]  /*03d0*/  LEA.HI.SX32 R63, R51, R4, 0x1e ;  /* 0x00000004333f7211 */ /* 0x000fe200078ff2ff */
[C---:B0-----:R-:W-:Y:S01]  /*03e0*/  IMAD.WIDE.U32 R48, R73.reuse, 0x10, R56 ;  /* 0x0000001049307825 */ /* 0x041fe200078e0038 */
[----:B------:R-:W-:-:S05]  /*03f0*/  IADD3 R71, PT, PT, R73, 0x20, RZ ;  /* 0x0000002049477810 */ /* 0x000fca0007ffe0ff */
[----:B------:R-:W3:Y:S01]  /*0400*/  LDG.E.128 R48, desc[UR6][R48.64] ;  /* 0x0000000630307981 */ /* 0x000ee2000c1e1d00 */
[----:B-1----:R-:W-:-:S04]  /*0410*/  IMAD.WIDE.U32 R52, R63, 0x10, R60 ;  /* 0x000000103f347825 */ /* 0x002fc800078e003c */
[----:B------:R-:W-:Y:S02]  /*0420*/  IMAD.WIDE.U32 R56, R71, 0x10, R56 ;  /* 0x0000001047387825 */ /* 0x000fe400078e0038 */
[----:B------:R-:W4:Y:S01]  /*0430*/  LDG.E.128 R52, desc[UR6][R52.64] ;  /* 0x0000000634347981 */ /* 0x000f22000c1e1d00 */
[----:B------:R-:W-:Y:S02]  /*0440*/  IADD3 R63, PT, PT, R63, 0x20, RZ ;  /* 0x000000203f3f7810 */ /* 0x000fe40007ffe0ff */
[----:B------:R-:W-:Y:S01]  /*0450*/  MOV R64, UR14 ;  /* 0x0000000e00407c02 */ /* 0x000fe20008000f00 */
[----:B------:R-:W4:Y:S01]  /*0460*/  LDG.E.128 R56, desc[UR6][R56.64] ;  /* 0x0000000638387981 */ /* 0x000f22000c1e1d00 */
[----:B------:R-:W-:Y:S01]  /*0470*/  MOV R46, UR15 ;  /* 0x0000000f002e7c02 */ /* 0x000fe20008000f00 */
[----:B------:R-:W-:Y:S01]  /*0480*/  IMAD.WIDE.U32 R60, R63, 0x10, R60 ;  /* 0x000000103f3c7825 */ /* 0x000fe200078e003c */
[----:B------:R-:W-:-:S04]  /*0490*/  ISETP.NE.U32.AND P0, PT, R64, RZ, PT ;  /* 0x000000ff4000720c */ /* 0x000fc80003f05070 */
[----:B------:R-:W-:Y:S01]  /*04a0*/  ISETP.NE.AND.EX P0, PT, R46, RZ, PT, P0 ;  /* 0x000000ff2e00720c */ /* 0x000fe20003f05300 */
[----:B------:R-:W4:Y:S01]  /*04b0*/  LDG.E.128 R60, desc[UR6][R60.64] ;  /* 0x000000063c3c7981 */ /* 0x000f22000c1e1d00 */
[----:B------:R-:W-:-:S11]  /*04c0*/  ISETP.NE.AND P1, PT, R2, RZ, PT ;  /* 0x000000ff0200720c */ /* 0x000fd60003f25270 */
[----:B------:R-:W0:Y:S08]  /*04d0*/  @P0 LDC.64 R66, c[0x0][0x438] ;  /* 0x00010e00ff420b82 */ /* 0x000e300000000a00 */
[----:B------:R-:W1:Y:S01]  /*04e0*/  @P0 LDC.64 R68, c[0x0][0x438] ;  /* 0x00010e00ff440b82 */ /* 0x000e620000000a00 */
[----:B0-----:R-:W-:-:S05]  /*04f0*/  @P0 IMAD.WIDE.U32 R66, R71, 0x10, R66 ;  /* 0x0000001047420825 */ /* 0x001fca00078e0042 */
[----:B------:R0:W5:Y:S01]  /*0500*/  @P0 LDG.E.128 R36, desc[UR6][R66.64] ;  /* 0x0000000642240981 */ /* 0x000162000c1e1d00 */
[----:B-1----:R-:W-:-:S05]  /*0510*/  @P0 IMAD.WIDE.U32 R68, R73, 0x10, R68 ;  /* 0x0000001049440825 */ /* 0x002fca00078e0044 */
[----:B------:R1:W5:Y:S01]  /*0520*/  @P0 LDG.E.128 R32, desc[UR6][R68.64] ;  /* 0x0000000644200981 */ /* 0x000362000c1e1d00 */
[----:B--2---:R-:W-:-:S05]  /*0530*/  FSEL R70, R3, RZ, !P1 ;  /* 0x000000ff03467208 */ /* 0x004fca0004800000 */
[C---:B---3--:R-:W-:Y:S01]  /*0540*/  FADD.FTZ R3, -R70.reuse, R48 ;  /* 0x0000003046037221 */ /* 0x048fe20000010100 */
[----:B------:R-:W-:-:S03]  /*0550*/  FADD.FTZ R49, -R70, R49 ;  /* 0x0000003146317221 */ /* 0x000fc60000010100 */
[----:B-----5:R-:W-:Y:S01]  /*0560*/  FMUL.FTZ R3, R6, R3 ;  /* 0x0000000306037220 */ /* 0x020fe20000410000 */
[C---:B------:R-:W-:Y:S01]  /*0570*/  FADD.FTZ R71, -R70.reuse, R50 ;  /* 0x0000003246477221 */ /* 0x040fe20000010100 */
[----:B------:R-:W-:Y:S01]  /*0580*/  FADD.FTZ R51, -R70, R51 ;  /* 0x0000003346337221 */ /* 0x000fe20000010100 */
[----:B------:R-:W-:Y:S01]  /*0590*/  FMUL.FTZ R48, R6, R49 ;  /* 0x0000003106307220 */ /* 0x000fe20000410000 */
[----:B----4-:R-:W-:Y:S01]  /*05a0*/  FADD.FTZ R24, R24, R52 ;  /* 0x0000003418187221 */ /* 0x010fe20000010000 */
[----:B------:R-:W-:Y:S01]  /*05b0*/  FFMA.FTZ R16, R52, R3, R16 ;  /* 0x0000000334107223 */ /* 0x000fe20000010010 */
[----:B------:R-:W-:Y:S01]  /*05c0*/  FMUL.FTZ R52, R12, R52 ;  /* 0x000000340c347220 */ /* 0x000fe20000410000 */
[C---:B------:R-:W-:Y:S01]  /*05d0*/  FMUL.FTZ R49, R6.reuse, R71 ;  /* 0x0000004706317220 */ /* 0x040fe20000410000 */
[----:B------:R-:W-:Y:S01]  /*05e0*/  FADD.FTZ R25, R25, R53 ;  /* 0x0000003519197221 */ /* 0x000fe20000010000 */
[----:B------:R-:W-:Y:S01]  /*05f0*/  FFMA.FTZ R17, R53, R48, R17 ;  /* 0x0000003035117223 */ /* 0x000fe20000010011 */
[----:B------:R-:W-:Y:S01]  /*0600*/  FMUL.FTZ R50, R6, R51 ;  /* 0x0000003306327220 */ /* 0x000fe20000410000 */
[----:B------:R-:W-:Y:S01]  /*0610*/  FMUL.FTZ R53, R13, R53 ;  /* 0x000000350d357220 */ /* 0x000fe20000410000 */
[C---:B------:R-:W-:Y:S01]  /*0620*/  FADD.FTZ R51, -R70.reuse, R56 ;  /* 0x0000003846337221 */ /* 0x040fe20000010100 */
[----:B0-----:R-:W-:Y:S01]  /*0630*/  FFMA.FTZ R67, R3, R52, RZ ;  /* 0x0000003403437223 */ /* 0x001fe200000100ff */
[----:B------:R-:W-:Y:S01]  /*0640*/  FADD.FTZ R56, RZ, R52 ;  /* 0x00000034ff387221 */ /* 0x000fe20000010000 */
[----:B------:R-:W-:Y:S01]  /*0650*/  FADD.FTZ R71, -R70, R57 ;  /* 0x0000003946477221 */ /* 0x000fe20000010100 */
[----:B------:R-:W-:Y:S01]  /*0660*/  FADD.FTZ R26, R26, R54 ;  /* 0x000000361a1a7221 */ /* 0x000fe20000010000 */
[----:B------:R-:W-:Y:S01]  /*0670*/  FFMA.FTZ R18, R54, R49, R18 ;  /* 0x0000003136127223 */ /* 0x000fe20000010012 */
[----:B------:R-:W-:Y:S01]  /*0680*/  FADD.FTZ R57, -R70, R58 ;  /* 0x0000003a46397221 */ /* 0x000fe20000010100 */
[----:B------:R-:W-:Y:S01]  /*0690*/  FMUL.FTZ R54, R14, R54 ;  /* 0x000000360e367220 */ /* 0x000fe20000410000 */
[----:B------:R-:W-:Y:S01]  /*06a0*/  FFMA.FTZ R58, R48, R53, R67 ;  /* 0x00000035303a7223 */ /* 0x000fe20000010043 */
[----:B-1----:R-:W-:Y:S01]  /*06b0*/  FADD.FTZ R69, R53, R56 ;  /* 0x0000003835457221 */ /* 0x002fe20000010000 */
        /* <DEDUP_REMOVED lines=18> */
[----:B------:R-:W-:Y:S01]  /*07e0*/  FADD.FTZ R59, -R70, R59 ;  /* 0x0000003b463b7221 */ /* 0x000fe20000010100 */
[----:B------:R-:W-:Y:S01]  /*07f0*/  FADD.FTZ R30, R30, R62 ;  /* 0x0000003e1e1e7221 */ /* 0x000fe20000010000 */
[----:B------:R-:W-:Y:S01]  /*0800*/  FFMA.FTZ R22, R62, R57, R22 ;  /* 0x000000393e167223 */ /* 0x000fe20000010016 */
[----:B------:R-:W-:Y:S01]  /*0810*/  FFMA.FTZ R68, R56, R61, R69 ;  /* 0x0000003d38447223 */ /* 0x000fe20000010045 */
[----:B------:R-:W-:Y:S01]  /*0820*/  FMUL.FTZ R62, R10, R62 ;  /* 0x0000003e0a3e7220 */ /* 0x000fe20000410000 */
[----:B------:R-:W-:Y:S01]  /*0830*/  FADD.FTZ R69, R58, R61 ;  /* 0x0000003d3a457221 */ /* 0x000fe20000010000 */
        /* <DEDUP_REMOVED lines=9> */
.L_x_5696:
        /* <DEDUP_REMOVED lines=15> */
.L_x_5697:
[----:B------:R-:W-:Y:S05]  /*09c0*/  BSYNC.RECONVERGENT B1 ;  /* 0x0000000000017941 */ /* 0x000fea0003800200 */
.L_x_5695:
        /* <DEDUP_REMOVED lines=21> */
.L_x_5721:
[----:B------:R-:W-:Y:S01]  /*0b20*/  ISETP.NE.U32.AND P1, PT, R64, RZ, PT ;  /* 0x000000ff4000720c */ /* 0x000fe20003f25070 */
[----:B------:R-:W-:Y:S01]  /*0b30*/  IMAD R64, R0, UR9, RZ ;  /* 0x0000000900407c24 */ /* 0x000fe2000f8e02ff */
[----:B------:R-:W-:Y:S01]  /*0b40*/  @P3 IADD3 R58, PT, PT, R7, -0x1, RZ ;  /* 0xffffffff073a3810 */ /* 0x000fe20007ffe0ff */
[----:B-1----:R-:W-:Y:S01]  /*0b50*/  FADD.FTZ R71, R72, R71 ;  /* 0x0000004748477221 */ /* 0x002fe20000010000 */
[----:B------:R-:W-:Y:S01]  /*0b60*/  ISETP.NE.AND.EX P1, PT, R46, RZ, PT, P1 ;  /* 0x000000ff2e00720c */ /* 0x000fe20003f25310 */
[----:B--2---:R-:W-:Y:S01]  /*0b70*/  FADD.FTZ R68, R63, R70 ;  /* 0x000000463f447221 */ /* 0x004fe20000010000 */
[----:B------:R-:W-:Y:S01]  /*0b80*/  SHF.R.S32.HI R69, RZ, 0x1f, R64 ;  /* 0x0000001fff457819 */ /* 0x000fe20000011440 */
[----:B------:R-:W-:Y:S02]  /*0b90*/  @P3 IMAD R58, R58, UR9, RZ ;  /* 0x000000093a3a3c24 */ /* 0x000fe4000f8e02ff */
[----:B0-----:R-:W-:Y:S02]  /*0ba0*/  HFMA2 R63, -RZ, RZ, 0, 0 ;  /* 0x00000000ff3f7431 */ /* 0x001fe400000001ff */
[----:B------:R-:W-:Y:S01]  /*0bb0*/  FMUL.FTZ R71, R71, UR12 ;  /* 0x0000000c47477c20 */ /* 0x000fe20008410000 */
[----:B------:R-:W-:Y:S01]  /*0bc0*/  ISETP.NE.AND P4, PT, R2, RZ, PT ;  /* 0x000000ff0200720c */ /* 0x000fe20003f85270 */
[----:B------:R-:W-:Y:S01]  /*0bd0*/  BSSY.RECONVERGENT B1, `(.L_x_5699) ;  /* 0x000007d000017945 */ /* 0x000fe20003800200 */
[----:B------:R-:W-:Y:S01]  /*0be0*/  @P3 SHF.R.S32.HI R59, RZ, 0x1f, R58 ;  /* 0x0000001fff3b3819 */ /* 0x000fe2000001143a */
[----:B------:R-:W-:Y:S01]  /*0bf0*/  FMUL.FTZ R68, R68, UR12 ;  /* 0x0000000c44447c20 */ /* 0x000fe20008410000 */
[----:B------:R-:W-:-:S02]  /*0c00*/  LEA.HI R69, R69, R64, RZ, 0x2 ;  /* 0x0000004045457211 */ /* 0x000fc400078f10ff */
[----:B------:R-:W-:Y:S02]  /*0c10*/  @P3 LEA.HI R59, R59, R58, RZ, 0x2 ;  /* 0x0000003a3b3b3211 */ /* 0x000fe400078f10ff */
[----:B------:R-:W-:Y:S02]  /*0c20*/  FSEL R71, R71, RZ, !P4 ;  /* 0x000000ff47477208 */ /* 0x000fe40006000000 */
        /* <DEDUP_REMOVED lines=8> */
[-CC-:B------:R-:W-:Y:S01]  /*0cb0*/  FFMA.FTZ R59, R3, R68.reuse, R71.reuse ;  /* 0x00000044033b7223 */ /* 0x180fe20000010047 */
[----:B------:R-:W-:Y:S01]  /*0cc0*/  ISETP.GT.AND P1, PT, R5, RZ, PT ;  /* 0x000000ff0500720c */ /* 0x000fe20003f24270 */
[----:B------:R-:W-:Y:S01]  /*0cd0*/  FFMA.FTZ R72, R50, R68, R71 ;  /* 0x0000004432487223 */ /* 0x000fe20000010047 */
[----:B------:R-:W-:Y:S01]  /*0ce0*/  MOV R73, UR13 ;  /* 0x0000000d00497c02 */ /* 0x000fe20008000f00 */
[----:B------:R-:W-:Y:S01]  /*0cf0*/  FADD.FTZ R59, R52, -R59 ;  /* 0x8000003b343b7221 */ /* 0x000fe20000010000 */
[----:B------:R-:W-:-:S03]  /*0d00*/  ISETP.GT.AND P4, PT, R7, RZ, PT ;  /* 0x000000ff0700720c */ /* 0x000fc60003f84270 */
[----:B------:R-:W-:-:S05]  /*0d10*/  FMUL.FTZ R59, R6, R59 ;  /* 0x0000003b063b7220 */ /* 0x000fca0000410000 */
[----:B------:R-:W-:Y:S01]  /*0d20*/  FSEL R46, R59, RZ, P1 ;  /* 0x000000ff3b2e7208 */ /* 0x000fe20000800000 */
[----:B------:R-:W-:-:S04]  /*0d30*/  FFMA.FTZ R59, R49, R68, R71 ;  /* 0x00000044313b7223 */ /* 0x000fc80000010047 */
[----:B------:R-:W-:Y:S01]  /*0d40*/  FMUL.FTZ R7, R46, R73 ;  /* 0x000000492e077220 */ /* 0x000fe20000410000 */
[----:B------:R-:W-:Y:S01]  /*0d50*/  FFMA.FTZ R46, R48, R68, R71 ;  /* 0x00000044302e7223 */ /* 0x000fe20000010047 */
[----:B------:R-:W-:-:S03]  /*0d60*/  FADD.FTZ R59, R54, -R59 ;  /* 0x8000003b363b7221 */ /* 0x000fc60000010000 */
[----:B------:R-:W-:Y:S01]  /*0d70*/  SEL R44, R7, R44, P4 ;  /* 0x0000002c072c7207 */ /* 0x000fe20002000000 */
[----:B------:R-:W-:Y:S01]  /*0d80*/  FADD.FTZ R7, R53, -R46 ;  /* 0x8000002e35077221 */ /* 0x000fe20000010000 */
[----:B------:R-:W-:-:S03]  /*0d90*/  FMUL.FTZ R59, R6, R59 ;  /* 0x0000003b063b7220 */ /* 0x000fc60000410000 */
[----:B------:R-:W-:Y:S02]  /*0da0*/  FMUL.FTZ R7, R6, R7 ;  /* 0x0000000706077220 */ /* 0x000fe40000410000 */
[----:B------:R-:W-:-:S03]  /*0db0*/  FSEL R70, R59, RZ, P1 ;  /* 0x000000ff3b467208 */ /* 0x000fc60000800000 */
[----:B------:R-:W-:Y:S01]  /*0dc0*/  FSEL R46, R7, RZ, P1 ;  /* 0x000000ff072e7208 */ /* 0x000fe20000800000 */
[----:B------:R-:W-:Y:S01]  /*0dd0*/  FADD.FTZ R7, R55, -R72 ;  /* 0x8000004837077221 */ /* 0x000fe20000010000 */
[----:B------:R-:W-:-:S03]  /*0de0*/  FMUL.FTZ R70, R70, R73 ;  /* 0x0000004946467220 */ /* 0x000fc60000410000 */
[----:B------:R-:W-:Y:S01]  /*0df0*/  FMUL.FTZ R46, R46, R73 ;  /* 0x000000492e2e7220 */ /* 0x000fe20000410000 */
[----:B------:R-:W-:-:S04]  /*0e00*/  FMUL.FTZ R7, R6, R7 ;  /* 0x0000000706077220 */ /* 0x000fc80000410000 */
[----:B------:R-:W-:Y:S02]  /*0e10*/  SEL R45, R46, R45, P4 ;  /* 0x0000002d2e2d7207 */ /* 0x000fe40002000000 */
[----:B------:R-:W-:Y:S02]  /*0e20*/  SEL R46, R70, R65, P4 ;  /* 0x00000041462e7207 */ /* 0x000fe40002000000 */
[----:B------:R-:W-:Y:S01]  /*0e30*/  FSEL R70, R7, RZ, P1 ;  /* 0x000000ff07467208 */ /* 0x000fe20000800000 */
[----:B------:R-:W-:Y:S06]  /*0e40*/  @!P3 BRA `(.L_x_5702) ;  /* 0x000000040054b947 */ /* 0x000fec0003800000 */
[----:B------:R-:W-:Y:S01]  /*0e50*/  FMUL.FTZ R47, R70, R73 ;  /* 0x00000049462f7220 */ /* 0x000fe20000410000 */
[----:B------:R-:W-:Y:S06]  /*0e60*/  BRA `(.L_x_5702) ;  /* 0x00000004004c7947 */ /* 0x000fec0003800000 */
.L_x_5701:
[-CC-:B------:R-:W-:Y:S01]  /*0e70*/  FFMA.FTZ R41, R3, R68.reuse, R71.reuse ;  /* 0x0000004403297223 */ /* 0x180fe20000010047 */
[-CC-:B------:R-:W-:Y:S01]  /*0e80*/  FFMA.FTZ R40, R48, R68.reuse, R71.reuse ;  /* 0x0000004430287223 */ /* 0x180fe20000010047 */
[-C--:B------:R-:W-:Y:S01]  /*0e90*/  FFMA.FTZ R43, R49, R68.reuse, R71 ;  /* 0x00000044312b7223 */ /* 0x080fe20000010047 */
[----:B------:R-:W-:Y:S01]  /*0ea0*/  ISETP.GT.AND P4, PT, R7, RZ, PT ;  /* 0x000000ff0700720c */ /* 0x000fe20003f84270 */
[----:B------:R-:W-:Y:S01]  /*0eb0*/  FADD.FTZ R41, R52, -R41 ;  /* 0x8000002934297221 */ /* 0x000fe20000010000 */
[----:B------:R-:W-:Y:S01]  /*0ec0*/  ISETP.GT.AND P1, PT, R5, RZ, PT ;  /* 0x000000ff0500720c */ /* 0x000fe20003f24270 */
[----:B------:R-:W-:Y:S01]  /*0ed0*/  FADD.FTZ R7, R53, -R40 ;  /* 0x8000002835077221 */ /* 0x000fe20000010000 */
[----:B------:R-:W-:Y:S01]  /*0ee0*/  FADD.FTZ R43, R54, -R43 ;  /* 0x8000002b362b7221 */ /* 0x000fe20000010000 */
[----:B------:R-:W-:Y:S01]  /*0ef0*/  FMUL.FTZ R41, R6, R41 ;  /* 0x0000002906297220 */ /* 0x000fe20000410000 */
[----:B------:R-:W-:Y:S01]  /*0f00*/  FFMA.FTZ R42, R50, R68, R71 ;  /* 0x00000044322a7223 */ /* 0x000fe20000010047 */
[----:B------:R-:W-:Y:S01]  /*0f10*/  MOV R73, UR13 ;  /* 0x0000000d00497c02 */ /* 0x000fe20008000f00 */
[----:B------:R-:W-:-:S02]  /*0f20*/  FMUL.FTZ R43, R6, R43 ;  /* 0x0000002b062b7220 */ /* 0x000fc40000410000 */
[----:B------:R-:W-:Y:S01]  /*0f30*/  FSEL R40, R41, RZ, P1 ;  /* 0x000000ff29287208 */ /* 0x000fe20000800000 */
[----:B------:R-:W-:Y:S01]  /*0f40*/  FMUL.FTZ R41, R6, R7 ;  /* 0x0000000706297220 */ /* 0x000fe20000410000 */
[----:B------:R-:W-:Y:S01]  /*0f50*/  FADD.FTZ R59, R55, -R42 ;  /* 0x8000002a373b7221 */ /* 0x000fe20000010000 */
[----:B------:R-:W-:Y:S02]  /*0f60*/  FSEL R42, R43, RZ, P1 ;  /* 0x000000ff2b2a7208 */ /* 0x000fe40000800000 */
[----:B------:R-:W-:Y:S01]  /*0f70*/  FMUL.FTZ R7, R40, R73 ;  /* 0x0000004928077220 */ /* 0x000fe20000410000 */
[----:B------:R-:W-:Y:S01]  /*0f80*/  FSEL R41, R41, RZ, P1 ;  /* 0x000000ff29297208 */ /* 0x000fe20000800000 */
[----:B------:R-:W-:Y:S01]  /*0f90*/  FMUL.FTZ R59, R6, R59 ;  /* 0x0000003b063b7220 */ /* 0x000fe20000410000 */
[-C--:B------:R-:W-:Y:S02]  /*0fa0*/  FMUL.FTZ R70, R42, R73.reuse ;  /* 0x000000492a467220 */ /* 0x080fe40000410000 */
[----:B------:R-:W-:Y:S01]  /*0fb0*/  SEL R44, R7, R44, P4 ;  /* 0x0000002c072c7207 */ /* 0x000fe20002000000 */
[----:B------:R-:W-:Y:S01]  /*0fc0*/  FMUL.FTZ R46, R41, R73 ;  /* 0x00000049292e7220 */ /* 0x000fe20000410000 */
[----:B------:R-:W-:-:S04]  /*0fd0*/  FSEL R43, R59, RZ, P1 ;  /* 0x000000ff3b2b7208 */ /* 0x000fc80000800000 */
[----:B------:R-:W-:Y:S02]  /*0fe0*/  SEL R45, R46, R45, P4 ;  /* 0x0000002d2e2d7207 */ /* 0x000fe40002000000 */
[----:B------:R-:W-:Y:S01]  /*0ff0*/  SEL R46, R70, R65, P4 ;  /* 0x00000041462e7207 */ /* 0x000fe20002000000 */
[----:B------:R-:W-:Y:S06]  /*1000*/  @!P3 BRA `(.L_x_5702) ;  /* 0x0000000000e4b947 */ /* 0x000fec0003800000 */
[----:B------:R-:W-:Y:S01]  /*1010*/  FMUL.FTZ R47, R43, R73 ;  /* 0x000000492b2f7220 */ /* 0x000fe20000410000 */
[----:B------:R-:W-:Y:S06]  /*1020*/  BRA `(.L_x_5702) ;  /* 0x0000000000dc7947 */ /* 0x000fec0003800000 */
.L_x_5700:
[----:B------:R-:W-:Y:S02]  /*1030*/  MOV R58, UR20 ;  /* 0x00000014003a7c02 */ /* 0x000fe40008000f00 */
[----:B------:R-:W-:Y:S02]  /*1040*/  MOV R64, UR21 ;  /* 0x0000001500407c02 */ /* 0x000fe40008000f00 */
[----:B------:R-:W-:-:S04]  /*1050*/  ISETP.NE.U32.AND P1, PT, R58, RZ, PT ;  /* 0x000000ff3a00720c */ /* 0x000fc80003f25070 */
[----:B------:R-:W-:-:S13]  /*1060*/  ISETP.NE.AND.EX P1, PT, R64, RZ, PT, P1 ;  /* 0x000000ff4000720c */ /* 0x000fda0003f25310 */
[----:B------:R-:W-:Y:S05]  /*1070*/  @P1 BRA `(.L_x_5703) ;  /* 0x00000000006c1947 */ /* 0x000fea0003800000 */
[-CC-:B------:R-:W-:Y:S01]  /*1080*/  @P2 FFMA.FTZ R70, R48, R68.reuse, R71.reuse ;  /* 0x0000004430462223 */ /* 0x180fe20000010047 */
[----:B------:R-:W-:Y:S01]  /*1090*/  ISETP.GT.AND P4, PT, R7, RZ, PT ;  /* 0x000000ff0700720c */ /* 0x000fe20003f84270 */
[----:B------:R-:W-:Y:S01]  /*10a0*/  @P2 FFMA.FTZ R59, R3, R68, R71 ;  /* 0x00000044033b2223 */ /* 0x000fe20000010047 */
[----:B------:R-:W-:Y:S01]  /*10b0*/  MOV R46, R32 ;  /* 0x00000020002e7202 */ /* 0x000fe20000000f00 */
[----:B------:R-:W-:Y:S01]  /*10c0*/  @P2 FADD.FTZ R7, R53, -R70 ;  /* 0x8000004635072221 */ /* 0x000fe20000010000 */
[----:B------:R-:W-:Y:S01]  /*10d0*/  MOV R70, R33 ;  /* 0x0000002100467202 */ /* 0x000fe20000000f00 */
[----:B------:R-:W-:Y:S01]  /*10e0*/  @P2 FADD.FTZ R59, R52, -R59 ;  /* 0x8000003b343b2221 */ /* 0x000fe20000010000 */
[----:B------:R-:W-:Y:S01]  /*10f0*/  MOV R73, UR13 ;  /* 0x0000000d00497c02 */ /* 0x000fe20008000f00 */
[C---:B------:R-:W-:Y:S01]  /*1100*/  @P2 FFMA.FTZ R70, R6.reuse, R7, R33 ;  /* 0x0000000706462223 */ /* 0x040fe20000010021 */
        /* <DEDUP_REMOVED lines=18> */
.L_x_5703:
[-CC-:B------:R-:W-:Y:S01]  /*1230*/  @P2 FFMA.FTZ R42, R48, R68.reuse, R71.reuse ;  /* 0x00000044302a2223 */ /* 0x180fe20000010047 */
[-CC-:B------:R-:W-:Y:S01]  /*1240*/  @P2 FFMA.FTZ R41, R3, R68.reuse, R71.reuse ;  /* 0x0000004403292223 */ /* 0x180fe20000010047 */
[----:B------:R-:W-:Y:S01]  /*1250*/  ISETP.GT.AND P4, PT, R7, RZ, PT ;  /* 0x000000ff0700720c */ /* 0x000fe20003f84270 */
[----:B------:R-:W-:Y:S01]  /*1260*/  @P2 FFMA.FTZ R43, R49, R68, R71 ;  /* 0x00000044312b2223 */ /* 0x000fe20000010047 */
[----:B------:R-:W-:Y:S01]  /*1270*/  @P2 FADD.FTZ R46, R53, -R42 ;  /* 0x8000002a352e2221 */ /* 0x000fe20000010000 */
[----:B------:R-:W-:Y:S01]  /*1280*/  @P2 FADD.FTZ R7, R52, -R41 ;  /* 0x8000002934072221 */ /* 0x000fe20000010000 */
[----:B------:R-:W-:Y:S01]  /*1290*/  MOV R41, R33 ;  /* 0x0000002100297202 */ /* 0x000fe20000000f00 */
[----:B------:R-:W-:Y:S01]  /*12a0*/  @P2 FADD.FTZ R43, R54, -R43 ;  /* 0x8000002b362b2221 */ /* 0x000fe20000010000 */
[----:B------:R-:W-:Y:S01]  /*12b0*/  @P2 FFMA.FTZ R41, R6, R46, R33 ;  /* 0x0000002e06292223 */ /* 0x000fe20000010021 */
[----:B------:R-:W-:Y:S01]  /*12c0*/  @P2 FFMA.FTZ R46, R50, R68, R71 ;  /* 0x00000044322e2223 */ /* 0x000fe20000010047 */
[----:B------:R-:W-:Y:S01]  /*12d0*/  MOV R42, R34 ;  /* 0x00000022002a7202 */ /* 0x000fe20000000f00 */
[C---:B------:R-:W-:Y:S01]  /*12e0*/  @P2 FFMA.FTZ R42, R6.reuse, R43, R34 ;  /* 0x0000002b062a2223 */ /* 0x040fe20000010022 */
[----:B------:R-:W-:Y:S01]  /*12f0*/  MOV R73, UR13 ;  /* 0x0000000d00497c02 */ /* 0x000fe20008000f00 */
[----:B------:R-:W-:Y:S01]  /*1300*/  @P2 FADD.FTZ R46, R55, -R46 ;  /* 0x8000002e372e2221 */ /* 0x000fe20000010000 */
[----:B------:R-:W-:Y:S01]  /*1310*/  MOV R40, R32 ;  /* 0x0000002000287202 */ /* 0x000fe20000000f00 */
[----:B------:R-:W-:Y:S01]  /*1320*/  @P2 FFMA.FTZ R40, R6, R7, R32 ;  /* 0x0000000706282223 */ /* 0x000fe20000010020 */
[----:B------:R-:W-:Y:S01]  /*1330*/  MOV R43, R35 ;  /* 0x00000023002b7202 */ /* 0x000fe20000000f00 */
[-C--:B------:R-:W-:Y:S01]  /*1340*/  @P4 FMUL.FTZ R65, R42, R73.reuse ;  /* 0x000000492a414220 */ /* 0x080fe20000410000 */
[----:B------:R-:W-:Y:S01]  /*1350*/  @P2 FFMA.FTZ R43, R6, R46, R35 ;  /* 0x0000002e062b2223 */ /* 0x000fe20000010023 */
[-C--:B------:R-:W-:Y:S01]  /*1360*/  @P4 FMUL.FTZ R45, R41, R73.reuse ;  /* 0x00000049292d4220 */ /* 0x080fe20000410000 */
[----:B------:R-:W-:-:S02]  /*1370*/  @P4 FMUL.FTZ R44, R40, R73 ;  /* 0x00000049282c4220 */ /* 0x000fc40000410000 */
[----:B------:R-:W-:Y:S01]  /*1380*/  @P3 FMUL.FTZ R47, R43, R73 ;  /* 0x000000492b2f3220 */ /* 0x000fe20000410000 */
[----:B------:R-:W-:-:S07]  /*1390*/  MOV R46, R65 ;  /* 0x00000041002e7202 */ /* 0x000fce0000000f00 */
.L_x_5702:
[----:B------:R-:W-:Y:S05]  /*13a0*/  BSYNC.RECONVERGENT B1 ;  /* 0x0000000000017941 */ /* 0x000fea0003800200 */
.L_x_5699:
[----:B------:R-:W-:Y:S01]  /*13b0*/  ISETP.NE.U32.AND P1, PT, R58, RZ, PT ;  /* 0x000000ff3a00720c */ /* 0x000fe20003f25070 */
[----:B------:R-:W-:Y:S01]  /*13c0*/  BSSY.RECONVERGENT B1, `(.L_x_5704) ;  /* 0x000006c000017945 */ /* 0x000fe20003800200 */
[----:B------:R-:W0:Y:S02]  /*13d0*/  @P3 LDC.64 R58, c[0x0][0x468] ;  /* 0x00011a00ff3a3b82 */ /* 0x000e240000000a00 */
[----:B------:R-:W-:-:S13]  /*13e0*/  ISETP.NE.AND.EX P1, PT, R64, RZ, PT, P1 ;  /* 0x000000ff4000720c */ /* 0x000fda0003f25310 */
[----:B------:R-:W1:Y:S01]  /*13f0*/  @P1 LDC.64 R64, c[0x0][0x478] ;  /* 0x00011e00ff401b82 */ /* 0x000e620000000a00 */
[----:B0-----:R-:W-:-:S04]  /*1400*/  @P3 IMAD.WIDE.U32 R58, R63, 0x10, R58 ;  /* 0x000000103f3a3825 */ /* 0x001fc800078e003a */
[----:B-1----:R-:W-:-:S05]  /*1410*/  @P1 IMAD.WIDE.U32 R64, R69, 0x10, R64 ;  /* 0x0000001045401825 */ /* 0x002fca00078e0040 */
[----:B------:R0:W-:Y:S04]  /*1420*/  @P1 STG.E.128 desc[UR6][R64.64], R40 ;  /* 0x0000002840001986 */ /* 0x0001e8000c101d06 */
[----:B------:R0:W-:Y:S01]  /*1430*/  @P3 STG.E.128 desc[UR6][R58.64], R44 ;  /* 0x0000002c3a003986 */ /* 0x0001e2000c101d06 */
[----:B------:R-:W-:Y:S05]  /*1440*/  @!P0 BRA `(.L_x_5705) ;  /* 0x0000000000cc8947 */ /* 0x000fea0003800000 */
[----:B------:R-:W-:Y:S05]  /*1450*/  @!P1 BRA `(.L_x_5706) ;  /* 0x0000000000649947 */ /* 0x000fea0003800000 */
[-CC-:B------:R-:W-:Y:S01]  /*1460*/  @P2 FFMA.FTZ R5, R51, R68.reuse, R71.reuse ;  /* 0x0000004433052223 */ /* 0x180fe20000010047 */
[-CC-:B0-----:R-:W-:Y:S01]  /*1470*/  @P2 FFMA.FTZ R58, R56, R68.reuse, R71.reuse ;  /* 0x00000044383a2223 */ /* 0x181fe20000010047 */
[----:B------:R-:W-:Y:S01]  /*1480*/  @P2 FFMA.FTZ R7, R57, R68, R71 ;  /* 0x0000004439072223 */ /* 0x000fe20000010047 */
[----:B------:R-:W-:Y:S01]  /*1490*/  MOV R40, R36 ;  /* 0x0000002400287202 */ /* 0x000fe20000000f00 */
        /* <DEDUP_REMOVED lines=8> */
[----:B------:R-:W-:Y:S01]  /*1520*/  @P2 FFMA.FTZ R68, R66, R68, R71 ;  /* 0x0000004442442223 */ /* 0x000fe20000010047 */
[-C--:B------:R-:W-:Y:S01]  /*1530*/  FMUL.FTZ R7, R40, R73.reuse ;  /* 0x0000004928077220 */ /* 0x080fe20000410000 */
[-C--:B------:R-:W-:Y:S01]  /*1540*/  FMUL.FTZ R5, R42, R73.reuse ;  /* 0x000000492a057220 */ /* 0x080fe20000410000 */
[----:B------:R-:W-:Y:S01]  /*1550*/  FMUL.FTZ R58, R41, R73 ;  /* 0x00000049293a7220 */ /* 0x000fe20000410000 */
[----:B------:R-:W-:Y:S01]  /*1560*/  @P2 FADD.FTZ R68, R67, -R68 ;  /* 0x8000004443442221 */ /* 0x000fe20000010000 */
[----:B------:R-:W-:-:S02]  /*1570*/  MOV R43, R39 ;  /* 0x00000027002b7202 */ /* 0x000fc40000000f00 */
[----:B------:R-:W-:Y:S01]  /*1580*/  SEL R46, R5, R46, P4 ;  /* 0x0000002e052e7207 */ /* 0x000fe20002000000 */
[----:B------:R-:W-:Y:S01]  /*1590*/  @P2 FFMA.FTZ R43, R6, R68, R39 ;  /* 0x00000044062b2223 */ /* 0x000fe20000010027 */
[----:B------:R-:W-:Y:S02]  /*15a0*/  SEL R45, R58, R45, P4 ;  /* 0x0000002d3a2d7207 */ /* 0x000fe40002000000 */
[----:B------:R-:W-:Y:S01]  /*15b0*/  SEL R44, R7, R44, P4 ;  /* 0x0000002c072c7207 */ /* 0x000fe20002000000 */
[----:B------:R-:W-:Y:S06]  /*15c0*/  @!P3 BRA `(.L_x_5707) ;  /* 0x00000004002cb947 */ /* 0x000fec0003800000 */
[----:B------:R-:W-:Y:S01]  /*15d0*/  FMUL.FTZ R47, R43, R73 ;  /* 0x000000492b2f7220 */ /* 0x000fe20000410000 */
[----:B------:R-:W-:Y:S06]  /*15e0*/  BRA `(.L_x_5707) ;  /* 0x0000000400247947 */ /* 0x000fec0003800000 */
.L_x_5706:
[-CC-:B------:R-:W-:Y:S01]  /*15f0*/  @P2 FFMA.FTZ R5, R51, R68.reuse, R71.reuse ;  /* 0x0000004433052223 */ /* 0x180fe20000010047 */
[-CC-:B0-----:R-:W-:Y:S01]  /*1600*/  @P2 FFMA.FTZ R64, R56, R68.reuse, R71.reuse ;  /* 0x0000004438402223 */ /* 0x181fe20000010047 */
[----:B------:R-:W-:Y:S01]  /*1610*/  @P2 FFMA.FTZ R7, R57, R68, R71 ;  /* 0x0000004439072223 */ /* 0x000fe20000010047 */
[----:B------:R-:W-:Y:S01]  /*1620*/  MOV R58, R36 ;  /* 0x00000024003a7202 */ /* 0x000fe20000000f00 */
[----:B------:R-:W-:Y:S01]  /*1630*/  @P2 FADD.FTZ R5, R60, -R5 ;  /* 0x800000053c052221 */ /* 0x000fe20000010000 */
[----:B------:R-:W-:Y:S01]  /*1640*/  MOV R70, R38 ;  /* 0x0000002600467202 */ /* 0x000fe20000000f00 */
[----:B------:R-:W-:Y:S02]  /*1650*/  @P2 FADD.FTZ R7, R62, -R7 ;  /* 0x800000073e072221 */ /* 0x000fe40000010000 */
[C---:B------:R-:W-:Y:S01]  /*1660*/  @P2 FFMA.FTZ R58, R6.reuse, R5, R36 ;  /* 0x00000005063a2223 */ /* 0x040fe20000010024 */
[----:B------:R-:W-:Y:S01]  /*1670*/  @P2 FADD.FTZ R5, R61, -R64 ;  /* 0x800000403d052221 */ /* 0x000fe20000010000 */
[----:B------:R-:W-:Y:S01]  /*1680*/  MOV R64, R37 ;  /* 0x0000002500407202 */ /* 0x000fe20000000f00 */
[----:B------:R-:W-:-:S02]  /*1690*/  @P2 FFMA.FTZ R70, R6, R7, R38 ;  /* 0x0000000706462223 */ /* 0x000fc40000010026 */
        /* <DEDUP_REMOVED lines=14> */
.L_x_5705:
[----:B------:R-:W-:Y:S05]  /*1780*/  @!P1 BRA `(.L_x_5708) ;  /* 0x0000000000689947 */ /* 0x000fea0003800000 */
[-CC-:B------:R-:W-:Y:S01]  /*1790*/  FFMA.FTZ R7, R51, R68.reuse, R71.reuse ;  /* 0x0000004433077223 */ /* 0x180fe20000010047 */
[-CC-:B0-----:R-:W-:Y:S01]  /*17a0*/  FFMA.FTZ R40, R56, R68.reuse, R71.reuse ;  /* 0x0000004438287223 */ /* 0x181fe20000010047 */
        /* <DEDUP_REMOVED lines=9> */
[----:B------:R-:W-:-:S02]  /*1840*/  FADD.FTZ R43, R67, -R68 ;  /* 0x80000044432b7221 */ /* 0x000fc40000010000 */
[----:B------:R-:W-:Y:S02]  /*1850*/  FSEL R40, R40, RZ, P0 ;  /* 0x000000ff28287208 */ /* 0x000fe40000000000 */
[----:B------:R-:W-:Y:S01]  /*1860*/  FSEL R41, R41, RZ, P0 ;  /* 0x000000ff29297208 */ /* 0x000fe20000000000 */
[----:B------:R-:W-:Y:S01]  /*1870*/  FMUL.FTZ R43, R6, R43 ;  /* 0x0000002b062b7220 */ /* 0x000fe20000410000 */
[----:B------:R-:W-:Y:S01]  /*1880*/  FSEL R42, R42, RZ, P0 ;  /* 0x000000ff2a2a7208 */ /* 0x000fe20000000000 */
[-C--:B------:R-:W-:Y:S02]  /*1890*/  FMUL.FTZ R5, R40, R73.reuse ;  /* 0x0000004928057220 */ /* 0x080fe40000410000 */
[-C--:B------:R-:W-:Y:S01]  /*18a0*/  FMUL.FTZ R6, R41, R73.reuse ;  /* 0x0000004929067220 */ /* 0x080fe20000410000 */
[----:B------:R-:W-:Y:S01]  /*18b0*/  FSEL R43, R43, RZ, P0 ;  /* 0x000000ff2b2b7208 */ /* 0x000fe20000000000 */
[----:B------:R-:W-:Y:S01]  /*18c0*/  FMUL.FTZ R7, R42, R73 ;  /* 0x000000492a077220 */ /* 0x000fe20000410000 */
[----:B------:R-:W-:-:S02]  /*18d0*/  SEL R44, R5, R44, P4 ;  /* 0x0000002c052c7207 */ /* 0x000fc40002000000 */
[----:B------:R-:W-:Y:S02]  /*18e0*/  SEL R45, R6, R45, P4 ;  /* 0x0000002d062d7207 */ /* 0x000fe40002000000 */
[----:B------:R-:W-:Y:S01]  /*18f0*/  SEL R46, R7, R46, P4 ;  /* 0x0000002e072e7207 */ /* 0x000fe20002000000 */
[----:B------:R-:W-:Y:S06]  /*1900*/  @!P3 BRA `(.L_x_5707) ;  /* 0x00000000005cb947 */ /* 0x000fec0003800000 */
[----:B------:R-:W-:Y:S01]  /*1910*/  FMUL.FTZ R47, R43, R73 ;  /* 0x000000492b2f7220 */ /* 0x000fe20000410000 */
[----:B------:R-:W-:Y:S06]  /*1920*/  BRA `(.L_x_5707) ;  /* 0x0000000000547947 */ /* 0x000fec0003800000 */
.L_x_5708:
        /* <DEDUP_REMOVED lines=16> */
[-C--:B------:R-:W-:Y:S01]  /*1a30*/  @P4 FMUL.FTZ R44, R6, R73.reuse ;  /* 0x00000049062c4220 */ /* 0x080fe20000410000 */
[----:B------:R-:W-:Y:S01]  /*1a40*/  FSEL R68, R65, RZ, P0 ;  /* 0x000000ff41447208 */ /* 0x000fe20000000000 */
[-C--:B------:R-:W-:Y:S02]  /*1a50*/  @P4 FMUL.FTZ R45, R58, R73.reuse ;  /* 0x000000493a2d4220 */ /* 0x080fe40000410000 */
[-C--:B------:R-:W-:Y:S02]  /*1a60*/  @P4 FMUL.FTZ R46, R64, R73.reuse ;  /* 0x00000049402e4220 */ /* 0x080fe40000410000 */
[----:B------:R-:W-:-:S07]  /*1a70*/  @P3 FMUL.FTZ R47, R68, R73 ;  /* 0x00000049442f3220 */ /* 0x000fce0000410000 */
.L_x_5707:
[----:B------:R-:W-:Y:S05]  /*1a80*/  BSYNC.RECONVERGENT B1 ;  /* 0x0000000000017941 */ /* 0x000fea0003800200 */
.L_x_5704:
        /* <DEDUP_REMOVED lines=12> */
.L_x_5694:
[----:B------:R-:W-:Y:S05]  /*1b50*/  BSYNC B0 ;  /* 0x0000000000007941 */ /* 0x000fea0003800000 */
.L_x_5693:
        /* <DEDUP_REMOVED lines=64> */
.L_x_5698:
        /* <DEDUP_REMOVED lines=8> */
.L_x_5711:
[----:B------:R-:W-:Y:S05]  /*1fe0*/  BSYNC B1 ;  /* 0x0000000000017941 */ /* 0x000fea0003800000 */
.L_x_5710:
        /* <DEDUP_REMOVED lines=9> */
.L_x_5712:
[----:B------:R-:W-:Y:S01]  /*2080*/  HFMA2 R68, -RZ, RZ, 0, 1.1920928955078125e-07 ;  /* 0x00000002ff447431 */ /* 0x000fe200000001ff */
[----:B------:R-:W-:Y:S02]  /*2090*/  MOV R69, R71 ;  /* 0x0000004700457202 */ /* 0x000fe40000000f00 */
[----:B------:R-:W-:-:S07]  /*20a0*/  MOV R70, R77 ;  /* 0x0000004d00467202 */ /* 0x000fce0000000f00 */
[----:B------:R-:W-:Y:S05]  /*20b0*/  WARPSYNC.COLLECTIVE R58, `(.L_x_5713) ;  /* 0x000000003a087348 */ /* 0x000fea0003c00000 */
[----:B------:R0:W1:Y:S02]  /*20c0*/  SHFL.BFLY P1, R77, R69, R68, R59 ;  /* 0x0c000044454d7389 */ /* 0x000064000002003b */
[----:B01----:R-:W-:Y:S05]  /*20d0*/  ENDCOLLECTIVE ;  /* 0x000000000000791b */ /* 0x003fea0003800000 */
.L_x_5713:
[----:B------:R-:W-:-:S05]  /*20e0*/  FADD.FTZ R70, R70, R63 ;  /* 0x0000003f46467221 */ /* 0x000fca0000010000 */
[----:B------:R-:W-:Y:S02]  /*20f0*/  MOV R69, R70 ;  /* 0x0000004600457202 */ /* 0x000fe40000000f00 */
[----:B------:R-:W-:-:S07]  /*2100*/  MOV R74, R77 ;  /* 0x0000004d004a7202 */ /* 0x000fce0000000f00 */
[----:B------:R-:W-:Y:S05]  /*2110*/  WARPSYNC.COLLECTIVE R58, `(.L_x_5714) ;  /* 0x000000003a087348 */ /* 0x000fea0003c00000 */
[----:B------:R0:W1:Y:S02]  /*2120*/  SHFL.BFLY P1, R77, R69, R68, R59 ;  /* 0x0c000044454d7389 */ /* 0x000064000002003b */
[----:B01----:R-:W-:Y:S05]  /*2130*/  ENDCOLLECTIVE ;  /* 0x000000000000791b */ /* 0x003fea0003800000 */
.L_x_5714:
[----:B------:R-:W-:Y:S01]  /*2140*/  FADD.FTZ R74, R71, R74 ;  /* 0x0000004a474a7221 */ /* 0x000fe20000010000 */
[----:B------:R-:W-:-:S04]  /*2150*/  HFMA2 R68, -RZ, RZ, 0, 2.384185791015625e-07 ;  /* 0x00000004ff447431 */ /* 0x000fc800000001ff */
[----:B------:R-:W-:Y:S02]  /*2160*/  MOV R69, R74 ;  /* 0x0000004a00457202 */ /* 0x000fe40000000f00 */
[----:B------:R-:W-:-:S07]  /*2170*/  MOV R73, R77 ;  /* 0x0000004d00497202 */ /* 0x000fce0000000f00 */
[----:B------:R-:W-:Y:S05]  /*2180*/  WARPSYNC.COLLECTIVE R58, `(.L_x_5715) ;  /* 0x000000003a087348 */ /* 0x000fea0003c00000 */
[----:B------:R0:W1:Y:S02]  /*2190*/  SHFL.BFLY P1, R77, R69, R68, R59 ;  /* 0x0c000044454d7389 */ /* 0x000064000002003b */
[----:B01----:R-:W-:Y:S05]  /*21a0*/  ENDCOLLECTIVE ;  /* 0x000000000000791b */ /* 0x003fea0003800000 */
.L_x_5715:
[----:B------:R-:W-:-:S05]  /*21b0*/  FADD.FTZ R73, R70, R73 ;  /* 0x0000004946497221 */ /* 0x000fca0000010000 */
[----:B------:R-:W-:Y:S02]  /*21c0*/  MOV R69, R73 ;  /* 0x0000004900457202 */ /* 0x000fe40000000f00 */
[----:B------:R-:W-:-:S07]  /*21d0*/  MOV R75, R77 ;  /* 0x0000004d004b7202 */ /* 0x000fce0000000f00 */
[----:B------:R-:W-:Y:S05]  /*21e0*/  WARPSYNC.COLLECTIVE R58, `(.L_x_5716) ;  /* 0x000000003a087348 */ /* 0x000fea0003c00000 */
[----:B------:R0:W1:Y:S02]  /*21f0*/  SHFL.BFLY P1, R77, R69, R68, R59 ;  /* 0x0c000044454d7389 */ /* 0x000064000002003b */
[----:B01----:R-:W-:Y:S05]  /*2200*/  ENDCOLLECTIVE ;  /* 0x000000000000791b */ /* 0x003fea0003800000 */
.L_x_5716:
[----:B------:R-:W-:Y:S01]  /*2210*/  FADD.FTZ R75, R74, R75 ;  /* 0x0000004b4a4b7221 */ /* 0x000fe20000010000 */
[----:B------:R-:W-:-:S04]  /*2220*/  HFMA2 R68, -RZ, RZ, 0, 4.76837158203125e-07 ;  /* 0x00000008ff447431 */ /* 0x000fc800000001ff */
[----:B------:R-:W-:Y:S02]  /*2230*/  MOV R69, R75 ;  /* 0x0000004b00457202 */ /* 0x000fe40000000f00 */
[----:B------:R-:W-:-:S07]  /*2240*/  MOV R76, R77 ;  /* 0x0000004d004c7202 */ /* 0x000fce0000000f00 */
[----:B------:R-:W-:Y:S05]  /*2250*/  WARPSYNC.COLLECTIVE R58, `(.L_x_5717) ;  /* 0x000000003a087348 */ /* 0x000fea0003c00000 */
[----:B------:R0:W1:Y:S02]  /*2260*/  SHFL.BFLY P1, R77, R69, R68, R59 ;  /* 0x0c000044454d7389 */ /* 0x000064000002003b */
[----:B01----:R-:W-:Y:S05]  /*2270*/  ENDCOLLECTIVE ;  /* 0x000000000000791b */ /* 0x003fea0003800000 */
.L_x_5717:
[----:B------:R-:W-:-:S05]  /*2280*/  FADD.FTZ R76, R73, R76 ;  /* 0x0000004c494c7221 */ /* 0x000fca0000010000 */
[----:B------:R-:W-:Y:S02]  /*2290*/  MOV R69, R76 ;  /* 0x0000004c00457202 */ /* 0x000fe40000000f00 */
[----:B------:R-:W-:-:S07]  /*22a0*/  MOV R72, R77 ;  /* 0x0000004d00487202 */ /* 0x000fce0000000f00 */
[----:B------:R-:W-:Y:S05]  /*22b0*/  WARPSYNC.COLLECTIVE R58, `(.L_x_5718) ;  /* 0x000000003a087348 */ /* 0x000fea0003c00000 */
[----:B------:R0:W1:Y:S02]  /*22c0*/  SHFL.BFLY P1, R77, R69, R68, R59 ;  /* 0x0c000044454d7389 */ /* 0x000064000002003b */
[----:B01----:R-:W-:Y:S05]  /*22d0*/  ENDCOLLECTIVE ;  /* 0x000000000000791b */ /* 0x003fea0003800000 */
.L_x_5718:
[----:B------:R-:W-:Y:S01]  /*22e0*/  FADD.FTZ R72, R75, R72 ;  /* 0x000000484b487221 */ /* 0x000fe20000010000 */
[----:B------:R-:W-:-:S04]  /*22f0*/  HFMA2 R68, -RZ, RZ, 0, 9.5367431640625e-07 ;  /* 0x00000010ff447431 */ /* 0x000fc800000001ff */
[----:B------:R-:W-:Y:S02]  /*2300*/  MOV R69, R72 ;  /* 0x0000004800457202 */ /* 0x000fe40000000f00 */
[----:B------:R-:W-:-:S07]  /*2310*/  MOV R63, R77 ;  /* 0x0000004d003f7202 */ /* 0x000fce0000000f00 */
[----:B------:R-:W-:Y:S05]  /*2320*/  WARPSYNC.COLLECTIVE R58, `(.L_x_5719) ;  /* 0x000000003a087348 */ /* 0x000fea0003c00000 */
[----:B------:R0:W1:Y:S02]  /*2330*/  SHFL.BFLY P1, R77, R69, R68, R59 ;  /* 0x0c000044454d7389 */ /* 0x000064000002003b */
[----:B01----:R-:W-:Y:S05]  /*2340*/  ENDCOLLECTIVE ;  /* 0x000000000000791b */ /* 0x003fea0003800000 */
.L_x_5719:
[----:B------:R-:W-:-:S05]  /*2350*/  FADD.FTZ R63, R76, R63 ;  /* 0x0000003f4c3f7221 */ /* 0x000fca0000010000 */
[----:B------:R-:W-:Y:S02]  /*2360*/  MOV R69, R63 ;  /* 0x0000003f00457202 */ /* 0x000fe40000000f00 */
[----:B------:R-:W-:-:S07]  /*2370*/  MOV R71, R77 ;  /* 0x0000004d00477202 */ /* 0x000fce0000000f00 */
[----:B------:R-:W-:Y:S05]  /*2380*/  WARPSYNC.COLLECTIVE R58, `(.L_x_5720) ;  /* 0x000000003a087348 */ /* 0x000fea0003c00000 */
[----:B------:R0:W1:Y:S02]  /*2390*/  SHFL.BFLY P1, R77, R69, R68, R59 ;  /* 0x0c000044454d7389 */ /* 0x000064000002003b */
[----:B01----:R-:W-:Y:S05]  /*23a0*/  ENDCOLLECTIVE ;  /* 0x000000000000791b */ /* 0x003fea0003800000 */
.L_x_5720:
[----:B------:R-:W-:Y:S01]  /*23b0*/  MOV R70, R77 ;  /* 0x0000004d00467202 */ /* 0x000fe20000000f00 */
[----:B------:R-:W-:Y:S06]  /*23c0*/  BRA `(.L_x_5721) ;  /* 0xffffffe400d47947 */ /* 0x000fec000383ffff */
.L_x_5722:
        /* <DEDUP_REMOVED lines=11> */
.L_x_6519:


//--------------------- .text._ZN10layer_norm13ln_bwd_kernelINS_13Kernel_traitsIfffffjLj256ELj1ELj4ELj1ELj16ENS_18Kernel_traits_baseILj256EfffffjLj128EEEEELb0ELb1ELb0ELb0EEEvNS_9BwdParamsE --------------------------
	.section	.text._ZN10layer_norm13ln_bwd_kernelINS_13Kernel_traitsIfffffjLj256ELj1ELj4ELj1ELj16ENS_18Kernel_traits_baseILj256EfffffjLj128EEEEELb0ELb1ELb0ELb0EEEvNS_9BwdParamsE,"ax",@progbits
	.align	128
        .global         _ZN10layer_norm13ln_bwd_kernelINS_13Kernel_traitsIfffffjLj256ELj1ELj4ELj1ELj16ENS_18Kernel_traits_baseILj256EfffffjLj128EEEEELb0ELb1ELb0ELb0EEEvNS_9BwdParamsE
        .type           _ZN10layer_norm13ln_bwd_kernelINS_13Kernel_traitsIfffffjLj256ELj1ELj4ELj1ELj16ENS_18Kernel_traits_baseILj256EfffffjLj128EEEEELb0ELb1ELb0ELb0EEEvNS_9BwdParamsE,@function
        .size           _ZN10layer_norm13ln_bwd_kernelINS_13Kernel_traitsIfffffjLj256ELj1ELj4ELj1ELj16ENS_18Kernel_traits_baseILj256EfffffjLj128EEEEELb0ELb1ELb0ELb0EEEvNS_9BwdParamsE,(.L_x_6520 - _ZN10layer_norm13ln_bwd_kernelINS_13Kernel_traitsIfffffjLj256ELj1ELj4ELj1ELj16ENS_18Kernel_traits_baseILj256EfffffjLj128EEEEELb0ELb1ELb0ELb0EEEvNS_9BwdParamsE)
        .other          _ZN10layer_norm13ln_bwd_kernelINS_13Kernel_traitsIfffffjLj256ELj1ELj4ELj1ELj16ENS_18Kernel_traits_baseILj256EfffffjLj128EEEEELb0ELb1ELb0ELb0EEEvNS_9BwdParamsE,@"STO_CUDA_ENTRY STV_DEFAULT"
_ZN10layer_norm13ln_bwd_kernelINS_13Kernel_traitsIfffffjLj256ELj1ELj4ELj1ELj16ENS_18Kernel_traits_baseILj256EfffffjLj128EEEEELb0ELb1ELb0ELb0EEEvNS_9BwdParamsE:
.text._ZN10layer_norm13ln_bwd_kernelINS_13Kernel_traitsIfffffjLj256ELj1ELj4ELj1ELj16ENS_18Kernel_traits_baseILj256EfffffjLj128EEEEELb0ELb1ELb0ELb0EEEvNS_9BwdParamsE:
[----:B------:R-:W-:Y:S01]  /*0000*/  LDC R1, c[0x0][0x37c] ;  /* 0x0000df00ff017b82 */ /* 0x000fe20000000800 */
[----:B------:R-:W0:Y:S01]  /*0010*/  S2R R6, SR_TID.X ;  /* 0x0000000000067919 */ /* 0x000e220000002100 */
[----:B------:R-:W1:Y:S01]  /*0020*/  LDCU UR4, c[0x0][0x388] ;  /* 0x00007100ff0477ac */ /* 0x000e620008000800 */
[----:B------:R-:W2:Y:S01]  /*0030*/  LDCU.64 UR6, c[0x0][0x358] ;  /* 0x00006b00ff0677ac */ /* 0x000ea20008000a00 */
[----:B------:R-:W3:Y:S01]  /*0040*/  LDCU UR5, c[0x0][0x384] ;  /* 0x00007080ff0577ac */ /* 0x000ee20008000800 */
[----:B------:R-:W4:Y:S01]  /*0050*/  LDCU UR14, c[0x0][0x388] ;  /* 0x00007100ff0e77ac */ /* 0x000f220008000800 */
[----:B------:R-:W0:Y:S01]  /*0060*/  LDCU.U8 UR8, c[0x0][0x410] ;  /* 0x00008200ff0877ac */ /* 0x000e220008000000 */
[----:B-1----:R-:W-:Y:S01]  /*0070*/  MOV R7, UR4 ;  /* 0x0000000400077c02 */ /* 0x002fe20008000f00 */
[----:B------:R-:W1:Y:S03]  /*0080*/  LDCU UR9, c[0x0][0x400] ;  /* 0x00008000ff0977ac */ /* 0x000e660008000800 */
[----:B------:R-:W-:Y:S01]  /*0090*/  SHF.R.S32.HI R0, RZ, 0x1f, R7 ;  /* 0x0000001fff007819 */ /* 0x000fe20000011407 */
[----:B------:R-:W1:Y:S03]  /*00a0*/  LDCU.64 UR12, c[0x0][0x478] ;  /* 0x00008f00ff0c77ac */ /* 0x000e660008000a00 */
[----:B------:R-:W-:Y:S01]  /*00b0*/  LEA.HI R0, R0, R7, RZ, 0x2 ;  /* 0x0000000700007211 */ /* 0x000fe200078f10ff */
[----:B------:R-:W1:Y:S01]  /*00c0*/  LDCU.64 UR10, c[0x0][0x438] ;  /* 0x00008700ff0a77ac */ /* 0x000e620008000a00 */
[----:B0-----:R-:W-:-:S04]  /*00d0*/  LOP3.LUT R25, R6, 0x1f, RZ, 0xc0, !PT ;  /* 0x0000001f06197812 */ /* 0x001fc800078ec0ff */
[----:B------:R-:W-:-:S04]  /*00e0*/  LOP3.LUT R5, R25, 0x1f, RZ, 0x3c, !PT ;  /* 0x0000001f19057812 */ /* 0x000fc800078e3cff */
[----:B------:R-:W-:-:S04]  /*00f0*/  LEA.HI.SX32 R5, R0, R5, 0x1e ;  /* 0x0000000500057211 */ /* 0x000fc800078ff2ff */
[C---:B------:R-:W-:Y:S01]  /*0100*/  ISETP.GE.U32.AND P0, PT, R5.reuse, 0x20, PT ;  /* 0x000000200500780c */ /* 0x040fe20003f06070 */
[----:B------:R-:W0:Y:S01]  /*0110*/  S2UR UR4, SR_CTAID.X ;  /* 0x00000000000479c3 */ /* 0x000e220000002500 */
[----:B------:R-:W-:-:S11]  /*0120*/  ISETP.GE.U32.AND P1, PT, R5, 0x40, PT ;  /* 0x000000400500780c */ /* 0x000fd60003f26070 */
[----:B------:R-:W2:Y:S08]  /*0130*/  @P0 LDC.64 R2, c[0x0][0x3d0] ;  /* 0x0000f400ff020b82 */ /* 0x000eb00000000a00 */
[----:B------:R-:W3:Y:S01]  /*0140*/  @P0 LDC.64 R26, c[0x0][0x3e8] ;  /* 0x0000fa00ff1a0b82 */ /* 0x000ee20000000a00 */
[----:B------:R-:W-:-:S07]  /*0150*/  SHF.R.U32.HI R4, RZ, 0x5, R6 ;  /* 0x00000005ff047819 */ /* 0x000fce0000011606 */
[----:B------:R-:W4:Y:S01]  /*0160*/  @P1 LDC.64 R28, c[0x0][0x3d0] ;  /* 0x0000f400ff1c1b82 */ /* 0x000f220000000a00 */
[----:B0-----:R-:W-:-:S07]  /*0170*/  USHF.L.U32 UR4, UR4, 0x2, URZ ;  /* 0x0000000204047899 */ /* 0x001fce00080006ff */
[----:B------:R-:W0:Y:S01]  /*0180*/  @P1 LDC.64 R30, c[0x0][0x3e8] ;  /* 0x0000fa00ff1e1b82 */ /* 0x000e220000000a00 */
[----:B--2---:R-:W-:Y:S01]  /*0190*/  @P0 IMAD.WIDE.U32 R2, R25, 0x10, R2 ;  /* 0x0000001019020825 */ /* 0x004fe200078e0002 */
[----:B------:R-:W-:-:S04]  /*01a0*/  LOP3.LUT R4, R4, UR4, RZ, 0xfc, !PT ;  /* 0x0000000404047c12 */ /* 0x000fc8000f8efcff */
[----:B------:R-:W5:Y:S01]  /*01b0*/  @P0 LDG.E.128 R8, desc[UR6][R2.64] ;  /* 0x0000000602080981 */ /* 0x000f62000c1e1d00 */
[C---:B---3--:R-:W-:Y:S01]  /*01c0*/  @P0 IMAD.WIDE.U32 R26, R25.reuse, 0x10, R26 ;  /* 0x00000010191a0825 */ /* 0x048fe200078e001a */
[----:B------:R-:W-:-:S04]  /*01d0*/  @P0 LOP3.LUT R25, R25, 0x20, RZ, 0xfc, !PT ;  /* 0x0000002019190812 */ /* 0x000fc800078efcff */
[----:B------:R2:W5:Y:S01]  /*01e0*/  @P0 LDG.E.128 R12, desc[UR6][R26.64] ;  /* 0x000000061a0c0981 */ /* 0x000562000c1e1d00 */
[----:B------:R-:W-:Y:S01]  /*01f0*/  ISETP.GE.AND P0, PT, R4, UR5, PT ;  /* 0x0000000504007c0c */ /* 0x000fe2000bf06270 */
[C---:B----4-:R-:W-:Y:S01]  /*0200*/  @P1 IMAD.WIDE.U32 R28, R25.reuse, 0x10, R28 ;  /* 0x00000010191c1825 */ /* 0x050fe200078e001c */
[----:B------:R-:W-:Y:S01]  /*0210*/  BSSY B0, `(.L_x_5723) ;  /* 0x00001f4000007945 */ /* 0x000fe20003800000 */
[----:B------:R-:W-:Y:S02]  /*0220*/  CS2R R40, SRZ ;  /* 0x0000000000287805 */ /* 0x000fe4000001ff00 */
[----:B------:R-:W-:Y:S02]  /*0230*/  CS2R R42, SRZ ;  /* 0x00000000002a7805 */ /* 0x000fe4000001ff00 */
[----:B------:R-:W-:Y:S01]  /*0240*/  CS2R R44, SRZ ;  /* 0x00000000002c7805 */ /* 0x000fe2000001ff00 */
[----:B------:R3:W5:Y:S01]  /*0250*/  @P1 LDG.E.128 R16, desc[UR6][R28.64] ;  /* 0x000000061c101981 */ /* 0x000762000c1e1d00 */
[----:B0-----:R-:W-:Y:S01]  /*0260*/  @P1 IMAD.WIDE.U32 R30, R25, 0x10, R30 ;  /* 0x00000010191e1825 */ /* 0x001fe200078e001e */
[----:B------:R-:W-:-:S02]  /*0270*/  CS2R R24, SRZ ;  /* 0x0000000000187805 */ /* 0x000fc4000001ff00 */
[----:B--2---:R-:W-:Y:S02]  /*0280*/  CS2R R26, SRZ ;  /* 0x00000000001a7805 */ /* 0x004fe4000001ff00 */
[----:B------:R-:W-:Y:S02]  /*0290*/  CS2R R46, SRZ ;  /* 0x00000000002e7805 */ /* 0x000fe4000001ff00 */
[----:B------:R-:W-:Y:S01]  /*02a0*/  CS2R R32, SRZ ;  /* 0x0000000000207805 */ /* 0x000fe2000001ff00 */
[----:B------:R0:W5:Y:S01]  /*02b0*/  @P1 LDG.E.128 R20, desc[UR6][R30.64] ;  /* 0x000000061e141981 */ /* 0x000162000c1e1d00 */
[----:B------:R-:W-:Y:S02]  /*02c0*/  CS2R R34, SRZ ;  /* 0x0000000000227805 */ /* 0x000fe4000001ff00 */
[----:B---3--:R-:W-:Y:S02]  /*02d0*/  CS2R R28, SRZ ;  /* 0x00000000001c7805 */ /* 0x008fe4000001ff00 */
[----:B------:R-:W-:-:S02]  /*02e0*/  CS2R R36, SRZ ;  /* 0x0000000000247805 */ /* 0x000fc4000001ff00 */
[----:B------:R-:W-:Y:S02]  /*02f0*/  CS2R R38, SRZ ;  /* 0x0000000000267805 */ /* 0x000fe4000001ff00 */
[----:B0-----:R-:W-:Y:S01]  /*0300*/  CS2R R30, SRZ ;  /* 0x00000000001e7805 */ /* 0x001fe2000001ff00 */
[----:B-1----:R-:W-:Y:S06]  /*0310*/  @P0 BRA `(.L_x_5724) ;  /* 0x0000001c008c0947 */ /* 0x002fec0003800000 */
        /* <DEDUP_REMOVED lines=13> */
[----:B0-----:R-:W-:-:S04]  /*03f0*/  ISETP.NE.U32.AND P0, PT, RZ, UR4, PT ;  /* 0x00000004ff007c0c */ /* 0x001fc8000bf05070 */
[----:B------:R-:W-:-:S13]  /*0400*/  ISETP.NE.AND.EX P0, PT, RZ, UR5, PT, P0 ;  /* 0x00000005ff007c0c */ /* 0x000fda000bf05300 */
.L_x_5748:
[----:B0-----:R-:W0:Y:S08]  /*0410*/  LDC.64 R2, c[0x0][0x3c0] ;  /* 0x0000f000ff027b82 */ /* 0x001e300000000a00 */
[----:B-1----:R-:W1:Y:S08]  /*0420*/  @P0 LDC.64 R6, c[0x0][0x3e0] ;  /* 0x0000f800ff060b82 */ /* 0x002e700000000a00 */
[----:B--2---:R-:W2:Y:S01]  /*0430*/  LDC.64 R60, c[0x0][0x3c8] ;  /* 0x0000f200ff3c7b82 */ /* 0x004ea20000000a00 */
[----:B0-----:R-:W-:-:S04]  /*0440*/  IMAD.WIDE R64, R4, 0x4, R2 ;  /* 0x0000000404407825 */ /* 0x001fc800078e0202 */
[----:B------:R-:W-:Y:S02]  /*0450*/  HFMA2 R2, -RZ, RZ, 1.875, 0 ;  /* 0x3f800000ff027431 */ /* 0x000fe400000001ff */
[----:B------:R0:W3:Y:S01]  /*0460*/  LDG.E R64, desc[UR6][R64.64] ;  /* 0x0000000640407981 */ /* 0x0000e2000c1e1900 */
[----:B-1----:R-:W-:-:S05]  /*0470*/  @P0 IMAD.WIDE R62, R4, 0x4, R6 ;  /* 0x00000004043e0825 */ /* 0x002fca00078e0206 */
[----:B-----5:R1:W5:Y:S01]  /*0480*/  @P0 LDG.E R2, desc[UR6][R62.64] ;  /* 0x000000063e020981 */ /* 0x020362000c1e1900 */
[----:B--2---:R-:W-:-:S05]  /*0490*/  IMAD.WIDE R60, R4, 0x4, R60 ;  /* 0x00000004043c7825 */ /* 0x004fca00078e023c */
[----:B------:R1:W5:Y:S01]  /*04a0*/  LDG.E R3, desc[UR6][R60.64] ;  /* 0x000000063c037981 */ /* 0x000362000c1e1900 */
[----:B------:R-:W0:Y:S01]  /*04b0*/  S2R R6, SR_TID.X ;  /* 0x0000000000067919 */ /* 0x000e220000002100 */
[----:B------:R-:W-:Y:S02]  /*04c0*/  ISETP.NE.U32.AND P1, PT, RZ, UR10, PT ;  /* 0x0000000aff007c0c */ /* 0x000fe4000bf25070 */
[----:B------:R-:W-:Y:S02]  /*04d0*/  MOV R7, UR14 ;  /* 0x0000000e00077c02 */ /* 0x000fe40008000f00 */
[----:B------:R-:W-:-:S03]  /*04e0*/  ISETP.NE.AND.EX P1, PT, RZ, UR11, PT, P1 ;  /* 0x0000000bff007c0c */ /* 0x000fc6000bf25310 */
[----:B------:R-:W-:Y:S01]  /*04f0*/  IMAD R0, R4, R7, RZ ;  /* 0x0000000704007224 */ /* 0x000fe200078e02ff */
[----:B------:R-:W-:-:S04]  /*0500*/  ISETP.NE.AND P3, PT, RZ, UR8, PT ;  /* 0x00000008ff007c0c */ /* 0x000fc8000bf65270 */
[----:B------:R-:W-:Y:S01]  /*0510*/  SHF.R.S32.HI R67, RZ, 0x1f, R0 ;  /* 0x0000001fff437819 */ /* 0x000fe20000011400 */
[----:B------:R-:W-:Y:S03]  /*0520*/  BSSY.RECONVERGENT B1, `(.L_x_5725) ;  /* 0x00000a9000017945 */ /* 0x000fe60003800200 */
[----:B------:R-:W-:Y:S02]  /*0530*/  LEA.HI R0, R67, R0, RZ, 0x2 ;  /* 0x0000000043007211 */ /* 0x000fe400078f10ff */
[----:B0-----:R-:W-:-:S04]  /*0540*/  LOP3.LUT R65, R6, 0x1f, RZ, 0xc0, !PT ;  /* 0x0000001f06417812 */ /* 0x001fc800078ec0ff */
[----:B------:R-:W-:Y:S02]  /*0550*/  LEA.HI.SX32 R0, R0, R65, 0x1e ;  /* 0x0000004100007211 */ /* 0x000fe400078ff2ff */
[----:B---3--:R-:W-:Y:S01]  /*0560*/  FSEL R83, R64, RZ, !P3 ;  /* 0x000000ff40537208 */ /* 0x008fe20005800000 */
        /* <DEDUP_REMOVED lines=40> */
[----:B------:R-:W-:Y:S01]  /*07f0*/  IADD3 R67, PT, PT, R0, 0x20, RZ ;  /* 0x0000002000437810 */ /* 0x000fe20007ffe0ff */
[----:B------:R-:W-:Y:S01]  /*0800*/  FADD.FTZ R85, R62, R81 ;  /* 0x000000513e557221 */ /* 0x000fe20000010000 */
[----:B------:R-:W-:-:S07]  /*0810*/  FFMA.FTZ R86, R82, R81, R61 ;  /* 0x0000005152567223 */ /* 0x000fce000001003d */
.L_x_5728:
[----:B------:R-:W-:Y:S05]  /*0820*/  BSYNC.RECONVERGENT B2 ;  /* 0x0000000000027941 */ /* 0x000fea0003800200 */
.L_x_5727:
        /* <DEDUP_REMOVED lines=36> */
.L_x_5726:
        /* <DEDUP_REMOVED lines=45> */
.L_x_5731:
[----:B------:R-:W-:Y:S05]  /*0d40*/  BSYNC.RECONVERGENT B2 ;  /* 0x0000000000027941 */ /* 0x000fea0003800200 */
.L_x_5730:
        /* <DEDUP_REMOVED lines=38> */
.L_x_5729:
[----:B------:R-:W-:Y:S05]  /*0fb0*/  BSYNC.RECONVERGENT B1 ;  /* 0x0000000000017941 */ /* 0x000fea0003800200 */
.L_x_5725:
        /* <DEDUP_REMOVED lines=20> */
.L_x_5762:
        /* <DEDUP_REMOVED lines=15> */
[-CC-:B0-----:R-:W-:Y:S01]  /*11f0*/  FFMA.FTZ R67, R71, R65.reuse, R64.reuse ;  /* 0x0000004147437223 */ /* 0x181fe20000010040 */
[----:B------:R-:W-:-:S03]  /*1200*/  FFMA.FTZ R85, R77, R65, R64 ;  /* 0x000000414d557223 */ /* 0x000fc60000010040 */
[----:B------:R-:W-:-:S04]  /*1210*/  FADD.FTZ R66, R74, -R67 ;  /* 0x800000434a427221 */ /* 0x000fc80000010000 */
[----:B-----5:R-:W-:Y:S01]  /*1220*/  FMUL.FTZ R67, R3, R66 ;  /* 0x0000004203437220 */ /* 0x020fe20000410000 */
[----:B------:R-:W-:-:S03]  /*1230*/  FFMA.FTZ R66, R70, R65, R64 ;  /* 0x0000004146427223 */ /* 0x000fc60000010040 */
[----:B------:R-:W-:Y:S01]  /*1240*/  FMUL.FTZ R67, R67, R2 ;  /* 0x0000000243437220 */ /* 0x000fe20000410000 */
[----:B------:R-:W-:-:S03]  /*1250*/  FADD.FTZ R66, R79, -R66 ;  /* 0x800000424f427221 */ /* 0x000fc60000010000 */
[----:B------:R-:W-:Y:S01]  /*1260*/  FFMA.FTZ R83, R60, R67, R32 ;  /* 0x000000433c537223 */ /* 0x000fe20000010020 */
[----:B------:R-:W-:Y:S01]  /*1270*/  FFMA.FTZ R60, R82, R65, R64 ;  /* 0x00000041523c7223 */ /* 0x000fe20000010040 */
[----:B------:R-:W-:Y:S01]  /*1280*/  FADD.FTZ R32, R84, -R85 ;  /* 0x8000005554207221 */ /* 0x000fe20000010000 */
[----:B------:R-:W-:Y:S02]  /*1290*/  FMUL.FTZ R85, R3, R66 ;  /* 0x0000004203557220 */ /* 0x000fe40000410000 */
[----:B------:R-:W-:Y:S01]  /*12a0*/  FADD.FTZ R60, R81, -R60 ;  /* 0x8000003c513c7221 */ /* 0x000fe20000010000 */
[----:B------:R-:W-:Y:S01]  /*12b0*/  FMUL.FTZ R87, R3, R32 ;  /* 0x0000002003577220 */ /* 0x000fe20000410000 */
[----:B------:R-:W-:Y:S02]  /*12c0*/  FMUL.FTZ R86, R85, R2 ;  /* 0x0000000255567220 */ /* 0x000fe40000410000 */
[----:B------:R-:W-:Y:S01]  /*12d0*/  FMUL.FTZ R89, R3, R60 ;  /* 0x0000003c03597220 */ /* 0x000fe20000410000 */
[----:B------:R-:W-:Y:S01]  /*12e0*/  FMUL.FTZ R87, R87, R2 ;  /* 0x0000000257577220 */ /* 0x000fe20000410000 */
[----:B------:R-:W-:-:S02]  /*12f0*/  FFMA.FTZ R85, R61, R86, R33 ;  /* 0x000000563d557223 */ /* 0x000fc40000010021 */
[----:B------:R-:W-:Y:S01]  /*1300*/  FMUL.FTZ R66, R89, R2 ;  /* 0x0000000259427220 */ /* 0x000fe20000410000 */
[----:B------:R-:W-:-:S03]  /*1310*/  FFMA.FTZ R88, R62, R87, R34 ;  /* 0x000000573e587223 */ /* 0x000fc60000010022 */
[----:B------:R-:W-:Y:S01]  /*1320*/  FFMA.FTZ R89, R63, R66, R35 ;  /* 0x000000423f597223 */ /* 0x000fe20000010023 */
[----:B------:R-:W-:Y:S06]  /*1330*/  BRA `(.L_x_5738) ;  /* 0x0000000000507947 */ /* 0x000fec0003800000 */
.L_x_5737:
[-CC-:B------:R-:W-:Y:S01]  /*1340*/  FFMA.FTZ R57, R71, R65.reuse, R64.reuse ;  /* 0x0000004147397223 */ /* 0x180fe20000010040 */
[-CC-:B------:R-:W-:Y:S01]  /*1350*/  FFMA.FTZ R58, R70, R65.reuse, R64.reuse ;  /* 0x00000041463a7223 */ /* 0x180fe20000010040 */
[-CC-:B------:R-:W-:Y:S02]  /*1360*/  FFMA.FTZ R86, R82, R65.reuse, R64.reuse ;  /* 0x0000004152567223 */ /* 0x180fe40000010040 */
[----:B------:R-:W-:Y:S01]  /*1370*/  FADD.FTZ R56, R74, -R57 ;  /* 0x800000394a387221 */ /* 0x000fe20000010000 */
[----:B------:R-:W-:Y:S01]  /*1380*/  FFMA.FTZ R57, R77, R65, R64 ;  /* 0x000000414d397223 */ /* 0x000fe20000010040 */
[----:B------:R-:W-:Y:S01]  /*1390*/  FADD.FTZ R58, R79, -R58 ;  /* 0x8000003a4f3a7221 */ /* 0x000fe20000010000 */
[----:B------:R-:W-:Y:S01]  /*13a0*/  FADD.FTZ R86, R81, -R86 ;  /* 0x8000005651567221 */ /* 0x000fe20000010000 */
[C---:B-----5:R-:W-:Y:S01]  /*13b0*/  FMUL.FTZ R56, R3.reuse, R56 ;  /* 0x0000003803387220 */ /* 0x060fe20000410000 */
[----:B0-----:R-:W-:Y:S01]  /*13c0*/  FADD.FTZ R66, R84, -R57 ;  /* 0x8000003954427221 */ /* 0x001fe20000010000 */
[C---:B------:R-:W-:Y:S01]  /*13d0*/  FMUL.FTZ R57, R3.reuse, R58 ;  /* 0x0000003a03397220 */ /* 0x040fe20000410000 */
[C---:B------:R-:W-:Y:S01]  /*13e0*/  FMUL.FTZ R59, R3.reuse, R86 ;  /* 0x00000056033b7220 */ /* 0x040fe20000410000 */
[----:B------:R-:W-:Y:S01]  /*13f0*/  FMUL.FTZ R67, R56, R2 ;  /* 0x0000000238437220 */ /* 0x000fe20000410000 */
[----:B------:R-:W-:Y:S01]  /*1400*/  FMUL.FTZ R58, R3, R66 ;  /* 0x00000042033a7220 */ /* 0x000fe20000410000 */
[-C--:B------:R-:W-:Y:S01]  /*1410*/  FMUL.FTZ R86, R57, R2.reuse ;  /* 0x0000000239567220 */ /* 0x080fe20000410000 */
[-C--:B------:R-:W-:Y:S01]  /*1420*/  FMUL.FTZ R66, R59, R2.reuse ;  /* 0x000000023b427220 */ /* 0x080fe20000410000 */
[----:B------:R-:W-:Y:S01]  /*1430*/  FFMA.FTZ R83, R60, R67, R32 ;  /* 0x000000433c537223 */ /* 0x000fe20000010020 */
[----:B------:R-:W-:Y:S01]  /*1440*/  FMUL.FTZ R87, R58, R2 ;  /* 0x000000023a577220 */ /* 0x000fe20000410000 */
[----:B------:R-:W-:Y:S01]  /*1450*/  FFMA.FTZ R85, R61, R86, R33 ;  /* 0x000000563d557223 */ /* 0x000fe20000010021 */
[----:B------:R-:W-:-:S02]  /*1460*/  FFMA.FTZ R89, R63, R66, R35 ;  /* 0x000000423f597223 */ /* 0x000fc40000010023 */
[----:B------:R-:W-:-:S07]  /*1470*/  FFMA.FTZ R88, R62, R87, R34 ;  /* 0x000000573e587223 */ /* 0x000fce0000010022 */
.L_x_5738:
[----:B------:R-:W0:Y:S01]  /*1480*/  @P1 LDC.64 R34, c[0x0][0x478] ;  /* 0x00011e00ff221b82 */ /* 0x000e220000000a00 */
[----:B------:R-:W-:Y:S01]  /*1490*/  FMUL.FTZ R60, R12, R67 ;  /* 0x000000430c3c7220 */ /* 0x000fe20000410000 */
[----:B------:R-:W-:Y:S01]  /*14a0*/  FMUL.FTZ R63, R15, R66 ;  /* 0x000000420f3f7220 */ /* 0x000fe20000410000 */
[----:B------:R-:W-:Y:S01]  /*14b0*/  FMUL.FTZ R61, R13, R86 ;  /* 0x000000560d3d7220 */ /* 0x000fe20000410000 */
[----:B------:R-:W-:-:S04]  /*14c0*/  FMUL.FTZ R62, R14, R87 ;  /* 0x000000570e3e7220 */ /* 0x000fc80000410000 */
[----:B------:R-:W1:Y:S01]  /*14d0*/  LDC.64 R32, c[0x0][0x468] ;  /* 0x00011a00ff207b82 */ /* 0x000e620000000a00 */
[C---:B0-----:R-:W-:Y:S01]  /*14e0*/  @P1 IMAD.WIDE.U32 R66, R0.reuse, 0x10, R34 ;  /* 0x0000001000421825 */ /* 0x041fe200078e0022 */
[----:B------:R-:W-:Y:S02]  /*14f0*/  MOV R34, R88 ;  /* 0x0000005800227202 */ /* 0x000fe40000000f00 */
[----:B------:R-:W-:Y:S02]  /*1500*/  MOV R35, R89 ;  /* 0x0000005900237202 */ /* 0x000fe40000000f00 */
[----:B------:R2:W-:Y:S01]  /*1510*/  @P1 STG.E.128 desc[UR6][R66.64], R56 ;  /* 0x0000003842001986 */ /* 0x0005e2000c101d06 */
[----:B-1----:R-:W-:Y:S01]  /*1520*/  IMAD.WIDE.U32 R86, R0, 0x10, R32 ;  /* 0x0000001000567825 */ /* 0x002fe200078e0020 */
[----:B------:R-:W-:Y:S02]  /*1530*/  MOV R32, R83 ;  /* 0x0000005300207202 */ /* 0x000fe40000000f00 */
[----:B------:R-:W-:-:S02]  /*1540*/  MOV R33, R85 ;  /* 0x0000005500217202 */ /* 0x000fc40000000f00 */
[----:B------:R2:W-:Y:S01]  /*1550*/  STG.E.128 desc[UR6][R86.64], R60 ;  /* 0x0000003c56007986 */ /* 0x0005e2000c101d06 */
[----:B------:R-:W-:-:S07]  /*1560*/  IADD3 R0, PT, PT, R0, 0x20, RZ ;  /* 0x0000002000007810 */ /* 0x000fce0007ffe0ff */
.L_x_5736:
[----:B------:R-:W-:Y:S05]  /*1570*/  BSYNC.RECONVERGENT B2 ;  /* 0x0000000000027941 */ /* 0x000fea0003800200 */
.L_x_5735:
[----:B------:R-:W-:Y:S05]  /*1580*/  @!P2 BRA `(.L_x_5739) ;  /* 0x0000000800dca947 */ /* 0x000fea0003800000 */
[----:B--2---:R-:W1:Y:S02]  /*1590*/  LDC.64 R60, c[0x0][0x390] ;  /* 0x0000e400ff3c7b82 */ /* 0x004e640000000a00 */
        /* <DEDUP_REMOVED lines=21> */
[----:B------:R-:W-:Y:S01]  /*16f0*/  FFMA.FTZ R83, R60, R65, R36 ;  /* 0x000000413c537223 */ /* 0x000fe20000010024 */
[----:B------:R-:W-:Y:S01]  /*1700*/  FFMA.FTZ R85, R61, R86, R37 ;  /* 0x000000563d557223 */ /* 0x000fe20000010025 */
[----:B------:R-:W-:Y:S01]  /*1710*/  FFMA.FTZ R38, R62, R67, R38 ;  /* 0x000000433e267223 */ /* 0x000fe20000010026 */
[----:B------:R-:W-:Y:S01]  /*1720*/  FFMA.FTZ R39, R63, R66, R39 ;  /* 0x000000423f277223 */ /* 0x000fe20000010027 */
[----:B------:R-:W-:Y:S06]  /*1730*/  BRA `(.L_x_5741) ;  /* 0x0000000000507947 */ /* 0x000fec0003800000 */
.L_x_5740:
        /* <DEDUP_REMOVED lines=19> */
[----:B------:R-:W-:-:S07]  /*1870*/  FFMA.FTZ R39, R63, R66, R39 ;  /* 0x000000423f277223 */ /* 0x000fce0000010027 */
.L_x_5741:
[----:B------:R-:W0:Y:S01]  /*1880*/  @P1 LDC.64 R2, c[0x0][0x478] ;  /* 0x00011e00ff021b82 */ /* 0x000e220000000a00 */
[----:B------:R-:W-:Y:S01]  /*1890*/  FMUL.FTZ R60, R20, R65 ;  /* 0x00000041143c7220 */ /* 0x000fe20000410000 */
[----:B------:R-:W-:Y:S01]  /*18a0*/  FMUL.FTZ R61, R21, R86 ;  /* 0x00000056153d7220 */ /* 0x000fe20000410000 */
[----:B------:R-:W-:Y:S01]  /*18b0*/  FMUL.FTZ R62, R22, R67 ;  /* 0x00000043163e7220 */ /* 0x000fe20000410000 */
[----:B------:R-:W-:-:S04]  /*18c0*/  FMUL.FTZ R63, R23, R66 ;  /* 0x00000042173f7220 */ /* 0x000fc80000410000 */
[----:B------:R-:W1:Y:S01]  /*18d0*/  LDC.64 R36, c[0x0][0x468] ;  /* 0x00011a00ff247b82 */ /* 0x000e620000000a00 */
[----:B0-----:R-:W-:-:S05]  /*18e0*/  @P1 IMAD.WIDE.U32 R2, R0, 0x10, R2 ;  /* 0x0000001000021825 */ /* 0x001fca00078e0002 */
[----:B------:R3:W-:Y:S01]  /*18f0*/  @P1 STG.E.128 desc[UR6][R2.64], R56 ;  /* 0x0000003802001986 */ /* 0x0007e2000c101d06 */
[----:B-1----:R-:W-:Y:S01]  /*1900*/  IMAD.WIDE.U32 R64, R0, 0x10, R36 ;  /* 0x0000001000407825 */ /* 0x002fe200078e0024 */
[----:B------:R-:W-:Y:S02]  /*1910*/  MOV R36, R83 ;  /* 0x0000005300247202 */ /* 0x000fe40000000f00 */
[----:B------:R-:W-:Y:S02]  /*1920*/  MOV R37, R85 ;  /* 0x0000005500257202 */ /* 0x000fe40000000f00 */
[----:B------:R3:W-:Y:S01]  /*1930*/  STG.E.128 desc[UR6][R64.64], R60 ;  /* 0x0000003c40007986 */ /* 0x0007e2000c101d06 */
[----:B------:R-:W-:Y:S05]  /*1940*/  BRA `(.L_x_5739) ;  /* 0x0000000400ec7947 */ /* 0x000fea0003800000 */
.L_x_5734:
        /* <DEDUP_REMOVED lines=8> */
[-CC-:B0-----:R-:W-:Y:S01]  /*19d0*/  FFMA.FTZ R67, R71, R65.reuse, R64.reuse ;  /* 0x0000004147437223 */ /* 0x181fe20000010040 */
[----:B------:R-:W-:-:S03]  /*19e0*/  FFMA.FTZ R66, R70, R65, R64 ;  /* 0x0000004146427223 */ /* 0x000fc60000010040 */
[----:B------:R-:W-:Y:S01]  /*19f0*/  FADD.FTZ R67, R74, -R67 ;  /* 0x800000434a437221 */ /* 0x000fe20000010000 */
[----:B------:R-:W-:-:S03]  /*1a00*/  FADD.FTZ R66, R79, -R66 ;  /* 0x800000424f427221 */ /* 0x000fc60000010000 */
[----:B-----5:R-:W-:Y:S01]  /*1a10*/  FFMA.FTZ R83, R3, R67, R48 ;  /* 0x0000004303537223 */ /* 0x020fe20000010030 */
[----:B------:R-:W-:-:S03]  /*1a20*/  FFMA.FTZ R67, R77, R65, R64 ;  /* 0x000000414d437223 */ /* 0x000fc60000010040 */
[----:B------:R-:W-:Y:S01]  /*1a30*/  FMUL.FTZ R83, R83, R2 ;  /* 0x0000000253537220 */ /* 0x000fe20000410000 */
[----:B------:R-:W-:Y:S01]  /*1a40*/  FADD.FTZ R85, R84, -R67 ;  /* 0x8000004354557221 */ /* 0x000fe20000010000 */
[C---:B------:R-:W-:Y:S02]  /*1a50*/  FFMA.FTZ R67, R3.reuse, R66, R49 ;  /* 0x0000004203437223 */ /* 0x040fe40000010031 */
[----:B------:R-:W-:Y:S01]  /*1a60*/  FFMA.FTZ R32, R60, R83, R32 ;  /* 0x000000533c207223 */ /* 0x000fe20000010020 */
[----:B------:R-:W-:Y:S01]  /*1a70*/  FFMA.FTZ R60, R82, R65, R64 ;  /* 0x00000041523c7223 */ /* 0x000fe20000010040 */
[----:B------:R-:W-:Y:S01]  /*1a80*/  FFMA.FTZ R85, R3, R85, R50 ;  /* 0x0000005503557223 */ /* 0x000fe20000010032 */
[-C--:B------:R-:W-:Y:S02]  /*1a90*/  FMUL.FTZ R90, R67, R2.reuse ;  /* 0x00000002435a7220 */ /* 0x080fe40000410000 */
[----:B------:R-:W-:Y:S01]  /*1aa0*/  FADD.FTZ R60, R81, -R60 ;  /* 0x8000003c513c7221 */ /* 0x000fe20000010000 */
[----:B------:R-:W-:Y:S01]  /*1ab0*/  FMUL.FTZ R85, R85, R2 ;  /* 0x0000000255557220 */ /* 0x000fe20000410000 */
[----:B------:R-:W-:-:S02]  /*1ac0*/  FFMA.FTZ R33, R61, R90, R33 ;  /* 0x0000005a3d217223 */ /* 0x000fc40000010021 */
[----:B------:R-:W-:Y:S01]  /*1ad0*/  FFMA.FTZ R87, R3, R60, R51 ;  /* 0x0000003c03577223 */ /* 0x000fe20000010033 */
[----:B------:R-:W-:-:S03]  /*1ae0*/  FFMA.FTZ R34, R62, R85, R34 ;  /* 0x000000553e227223 */ /* 0x000fc60000010022 */
[----:B------:R-:W-:-:S04]  /*1af0*/  FMUL.FTZ R88, R87, R2 ;  /* 0x0000000257587220 */ /* 0x000fc80000410000 */
[----:B------:R-:W-:Y:S01]  /*1b00*/  FFMA.FTZ R35, R63, R88, R35 ;  /* 0x000000583f237223 */ /* 0x000fe20000010023 */
[----:B------:R-:W-:Y:S06]  /*1b10*/  BRA `(.L_x_5745) ;  /* 0x0000000000507947 */ /* 0x000fec0003800000 */
.L_x_5744:
[-CC-:B------:R-:W-:Y:S01]  /*1b20*/  FFMA.FTZ R57, R71, R65.reuse, R64.reuse ;  /* 0x0000004147397223 */ /* 0x180fe20000010040 */
[-CC-:B------:R-:W-:Y:S01]  /*1b30*/  FFMA.FTZ R58, R70, R65.reuse, R64.reuse ;  /* 0x00000041463a7223 */ /* 0x180fe20000010040 */
[-CC-:B------:R-:W-:Y:S01]  /*1b40*/  FFMA.FTZ R59, R77, R65.reuse, R64.reuse ;  /* 0x000000414d3b7223 */ /* 0x180fe20000010040 */
[----:B0-----:R-:W-:Y:S01]  /*1b50*/  FFMA.FTZ R66, R82, R65, R64 ;  /* 0x0000004152427223 */ /* 0x001fe20000010040 */
        /* <DEDUP_REMOVED lines=16> */
.L_x_5745:
[----:B------:R-:W-:Y:S01]  /*1c60*/  ISETP.NE.U32.AND P1, PT, RZ, UR12, PT ;  /* 0x0000000cff007c0c */ /* 0x000fe2000bf25070 */
[----:B------:R-:W0:Y:S01]  /*1c70*/  LDC.64 R66, c[0x0][0x468] ;  /* 0x00011a00ff427b82 */ /* 0x000e220000000a00 */
[----:B------:R-:W-:Y:S01]  /*1c80*/  FMUL.FTZ R60, R12, R83 ;  /* 0x000000530c3c7220 */ /* 0x000fe20000410000 */
[----:B------:R-:W-:Y:S01]  /*1c90*/  FMUL.FTZ R61, R13, R90 ;  /* 0x0000005a0d3d7220 */ /* 0x000fe20000410000 */
[----:B------:R-:W-:Y:S01]  /*1ca0*/  ISETP.NE.AND.EX P1, PT, RZ, UR13, PT, P1 ;  /* 0x0000000dff007c0c */ /* 0x000fe2000bf25310 */
[----:B------:R-:W-:Y:S01]  /*1cb0*/  FMUL.FTZ R62, R14, R85 ;  /* 0x000000550e3e7220 */ /* 0x000fe20000410000 */
[----:B------:R-:W-:-:S11]  /*1cc0*/  FMUL.FTZ R63, R15, R88 ;  /* 0x000000580f3f7220 */ /* 0x000fd60000410000 */
[----:B------:R-:W1:Y:S01]  /*1cd0*/  @P1 LDC.64 R86, c[0x0][0x478] ;  /* 0x00011e00ff561b82 */ /* 0x000e620000000a00 */
[----:B0-----:R-:W-:-:S04]  /*1ce0*/  IMAD.WIDE.U32 R66, R0, 0x10, R66 ;  /* 0x0000001000427825 */ /* 0x001fc800078e0042 */
[C---:B-1----:R-:W-:Y:S01]  /*1cf0*/  @P1 IMAD.WIDE.U32 R86, R0.reuse, 0x10, R86 ;  /* 0x0000001000561825 */ /* 0x042fe200078e0056 */
[----:B------:R-:W-:-:S04]  /*1d00*/  IADD3 R0, PT, PT, R0, 0x20, RZ ;  /* 0x0000002000007810 */ /* 0x000fc80007ffe0ff */
[----:B------:R1:W-:Y:S04]  /*1d10*/  @P1 STG.E.128 desc[UR6][R86.64], R56 ;  /* 0x0000003856001986 */ /* 0x0003e8000c101d06 */
[----:B------:R1:W-:Y:S02]  /*1d20*/  STG.E.128 desc[UR6][R66.64], R60 ;  /* 0x0000003c42007986 */ /* 0x0003e4000c101d06 */
.L_x_5743:
[----:B------:R-:W-:Y:S05]  /*1d30*/  BSYNC.RECONVERGENT B2 ;  /* 0x0000000000027941 */ /* 0x000fea0003800200 */
.L_x_5742:
[----:B------:R-:W-:Y:S05]  /*1d40*/  @!P2 BRA `(.L_x_5739) ;  /* 0x0000000000eca947 */ /* 0x000fea0003800000 */
[----:B-1----:R-:W1:Y:S02]  /*1d50*/  LDC.64 R60, c[0x0][0x390] ;  /* 0x0000e400ff3c7b82 */ /* 0x002e640000000a00 */
        /* <DEDUP_REMOVED lines=21> */
[----:B------:R-:W-:Y:S01]  /*1eb0*/  FFMA.FTZ R83, R60, R65, R36 ;  /* 0x000000413c537223 */ /* 0x000fe20000010024 */
[----:B------:R-:W-:Y:S01]  /*1ec0*/  FFMA.FTZ R85, R61, R86, R37 ;  /* 0x000000563d557223 */ /* 0x000fe20000010025 */
[----:B------:R-:W-:Y:S01]  /*1ed0*/  FFMA.FTZ R38, R62, R67, R38 ;  /* 0x000000433e267223 */ /* 0x000fe20000010026 */
[----:B------:R-:W-:Y:S01]  /*1ee0*/  FFMA.FTZ R39, R63, R66, R39 ;  /* 0x000000423f277223 */ /* 0x000fe20000010027 */
[----:B------:R-:W-:Y:S06]  /*1ef0*/  BRA `(.L_x_5747) ;  /* 0x0000000000507947 */ /* 0x000fec0003800000 */
.L_x_5746:
        /* <DEDUP_REMOVED lines=20> */
.L_x_5747:
        /* <DEDUP_REMOVED lines=11> */
[----:B------:R4:W-:Y:S05]  /*20f0*/  STG.E.128 desc[UR6][R64.64], R60 ;  /* 0x0000003c40007986 */ /* 0x0009ea000c101d06 */
.L_x_5739:
[----:B------:R-:W-:Y:S05]  /*2100*/  BSYNC.RECONVERGENT B1 ;  /* 0x0000000000017941 */ /* 0x000fea0003800200 */
.L_x_5733:
[----:B---345:R-:W3:Y:S02]  /*2110*/  LDC.64 R2, c[0x0][0x380] ;  /* 0x0000e000ff027b82 */ /* 0x038ee40000000a00 */
[----:B---3--:R-:W-:-:S04]  /*2120*/  LEA R4, R2, R4, 0x2 ;  /* 0x0000000402047211 */ /* 0x008fc800078e10ff */
[----:B------:R-:W-:-:S13]  /*2130*/  ISETP.GE.AND P1, PT, R4, R3, PT ;  /* 0x000000030400720c */ /* 0x000fda0003f26270 */
[----:B------:R-:W-:Y:S05]  /*2140*/  @!P1 BRA `(.L_x_5748) ;  /* 0xffffffe000b09947 */ /* 0x000fea000383ffff */
.L_x_5724:
[----:B------:R-:W-:Y:S05]  /*2150*/  BSYNC B0 ;  /* 0x0000000000007941 */ /* 0x000fea0003800000 */
.L_x_5723:
[----:B------:R-:W3:Y:S01]  /*2160*/  S2R R5, SR_CgaCtaId ;  /* 0x0000000000057919 */ /* 0x000ee20000008800 */
[C---:B------:R-:W-:Y:S01]  /*2170*/  SHF.L.U32 R2, R6.reuse, 0x5, RZ ;  /* 0x0000000506027819 */ /* 0x040fe200000006ff */
[----:B------:R-:W-:Y:S05]  /*2180*/  WARPSYNC.ALL ;  /* 0x0000000000007948 */ /* 0x000fea0003800000 */
[----:B------:R-:W-:Y:S01]  /*2190*/  SHF.L.U32 R0, R6, 0x4, RZ ;  /* 0x0000000406007819 */ /* 0x000fe200000006ff */
[----:B------:R-:W4:Y:S01]  /*21a0*/  S2UR UR4, SR_CTAID.X ;  /* 0x00000000000479c3 */ /* 0x000f220000002500 */
[----:B------:R-:W-:Y:S01]  /*21b0*/  MOV R4, 0x400 ;  /* 0x0000040000047802 */ /* 0x000fe20000000f00 */
[----:B------:R-:W0:Y:S01]  /*21c0*/  LDCU.128 UR16, c[0x0][0x440] ;  /* 0x00008800ff1077ac */ /* 0x000e220008000c00 */
[----:B------:R-:W-:Y:S01]  /*21d0*/  LOP3.LUT R3, R2, 0xc00, RZ, 0xc0, !PT ;  /* 0x00000c0002037812 */ /* 0x000fe200078ec0ff */
[----:B------:R-:W-:Y:S01]  /*21e0*/  BSSY.RECONVERGENT B0, `(.L_x_5749) ;  /* 0x000005f000007945 */ /* 0x000fe20003800200 */
[----:B-----5:R-:W-:-:S02]  /*21f0*/  LOP3.LUT R20, R6, 0x7f, RZ, 0x3c, !PT ;  /* 0x0000007f06147812 */ /* 0x020fc400078e3cff */
[----:B------:R-:W-:Y:S02]  /*2200*/  LOP3.LUT R0, R3, 0x1f0, R0, 0xf8, !PT ;  /* 0x000001f003007812 */ /* 0x000fe400078ef800 */
[----:B------:R-:W-:-:S04]  /*2210*/  IADD3 R20, PT, PT, R20, R7, RZ ;  /* 0x0000000714147210 */ /* 0x000fc80007ffe0ff */
[C---:B------:R-:W-:Y:S02]  /*2220*/  ISETP.GE.U32.AND P1, PT, R20.reuse, 0x80, PT ;  /* 0x000000801400780c */ /* 0x040fe40003f26070 */
[----:B------:R-:W-:Y:S02]  /*2230*/  ISETP.GE.U32.AND P0, PT, R20, 0x100, PT ;  /* 0x000001001400780c */ /* 0x000fe40003f06070 */
[----:B---3--:R-:W-:-:S04]  /*2240*/  LEA R5, R5, R4, 0x18 ;  /* 0x0000000405057211 */ /* 0x008fc800078ec0ff */
[-C--:B------:R-:W-:Y:S02]  /*2250*/  IADD3 R0, PT, PT, R0, R5.reuse, RZ ;  /* 0x0000000500007210 */ /* 0x080fe40007ffe0ff */
[----:B------:R-:W-:-:S03]  /*2260*/  LEA R5, R6, R5, 0x2 ;  /* 0x0000000506057211 */ /* 0x000fc600078e10ff */
[----:B------:R-:W-:Y:S04]  /*2270*/  STS.128 [R0], R28 ;  /* 0x0000001c00007388 */ /* 0x000fe80000000c00 */
[----:B------:R-:W-:Y:S01]  /*2280*/  STS.128 [R0+0x200], R44 ;  /* 0x0002002c00007388 */ /* 0x000fe20000000c00 */
[----:B------:R-:W-:Y:S06]  /*2290*/  BAR.SYNC.DEFER_BLOCKING 0x0 ;  /* 0x0000000000007b1d */ /* 0x000fec0000010000 */
[----:B------:R-:W3:Y:S04]  /*22a0*/  LDS R2, [R5] ;  /* 0x0000000005027984 */ /* 0x000ee80000000800 */
[----:B------:R-:W1:Y:S04]  /*22b0*/  LDS R9, [R5+0x400] ;  /* 0x0004000005097984 */ /* 0x000e680000000800 */
[----:B------:R-:W2:Y:S04]  /*22c0*/  LDS R3, [R5+0x200] ;  /* 0x0002000005037984 */ /* 0x000ea80000000800 */
[----:B------:R-:W0:Y:S04]  /*22d0*/  LDS R4, [R5+0x600] ;  /* 0x0006000005047984 */ /* 0x000e280000000800 */
[----:B------:R-:W4:Y:S04]  /*22e0*/  LDS R11, [R5+0x800] ;  /* 0x00080000050b7984 */ /* 0x000f280000000800 */
[----:B------:R-:W4:Y:S04]  /*22f0*/  LDS R8, [R5+0xa00] ;  /* 0x000a000005087984 */ /* 0x000f280000000800 */
[----:B------:R-:W4:Y:S04]  /*2300*/  LDS R13, [R5+0xc00] ;  /* 0x000c0000050d7984 */ /* 0x000f280000000800 */
[----:B------:R-:W4:Y:S01]  /*2310*/  LDS R10, [R5+0xe00] ;  /* 0x000e0000050a7984 */ /* 0x000f220000000800 */
[----:B------:R-:W-:Y:S01]  /*2320*/  BAR.SYNC.DEFER_BLOCKING 0x0 ;  /* 0x0000000000007b1d */ /* 0x000fe20000010000 */
[----:B---3--:R-:W-:-:S04]  /*2330*/  FADD.FTZ R2, RZ, R2 ;  /* 0x00000002ff027221 */ /* 0x008fc80000010000 */
[----:B-1----:R-:W-:Y:S01]  /*2340*/  FADD.FTZ R2, R2, R9 ;  /* 0x0000000902027221 */ /* 0x002fe20000010000 */
[----:B--2---:R-:W-:-:S04]  /*2350*/  FADD.FTZ R3, RZ, R3 ;  /* 0x00000003ff037221 */ /* 0x004fc80000010000 */
        /* <DEDUP_REMOVED lines=8> */
[----:B0-----:R-:W-:Y:S02]  /*23e0*/  IMAD R41, R7, UR4, RZ ;  /* 0x0000000407297c24 */ /* 0x001fe4000f8e02ff */
[----:B------:R-:W0:Y:S03]  /*23f0*/  LDCU.64 UR4, c[0x0][0x460] ;  /* 0x00008c00ff0477ac */ /* 0x000e260008000a00 */
[----:B------:R-:W-:-:S04]  /*2400*/  IADD3 R6, P2, PT, R41, R6, RZ ;  /* 0x0000000629067210 */ /* 0x000fc80007f5e0ff */
[----:B------:R-:W-:Y:S01]  /*2410*/  IADD3.X R7, PT, PT, RZ, RZ, RZ, P2, !PT ;  /* 0x000000ffff077210 */ /* 0x000fe200017fe4ff */
        /* <DEDUP_REMOVED lines=20> */
[C---:B0-----:R-:W-:Y:S02]  /*2560*/  SHF.L.U32 R0, R6.reuse, 0x2, RZ ;  /* 0x0000000206007819 */ /* 0x041fe400000006ff */
[----:B------:R-:W-:Y:S02]  /*2570*/  SHF.L.U64.HI R6, R6, 0x2, R7 ;  /* 0x0000000206067819 */ /* 0x000fe40000010207 */
[----:B------:R-:W-:-:S02]  /*2580*/  IADD3 R22, P2, PT, R0, UR18, RZ ;  /* 0x0000001200167c10 */ /* 0x000fc4000ff5e0ff */
        /* <DEDUP_REMOVED lines=36> */
.L_x_5750:
[----:B------:R-:W-:Y:S05]  /*27d0*/  BSYNC.RECONVERGENT B0 ;  /* 0x0000000000007941 */ /* 0x000fea0003800200 */
.L_x_5749:
        /* <DEDUP_REMOVED lines=12> */
.L_x_5732:
        /* <DEDUP_REMOVED lines=8> */
.L_x_5752:
[----:B------:R-:W-:Y:S05]  /*2920*/  BSYNC B1 ;  /* 0x0000000000017941 */ /* 0x000fea0003800000 */
.L_x_5751:
        /* <DEDUP_REMOVED lines=8> */
.L_x_5753:
[----:B------:R-:W-:Y:S01]  /*29b0*/  FADD.FTZ R60, R60, R85 ;  /* 0x000000553c3c7221 */ /* 0x000fe20000010000 */
[----:B------:R-:W-:-:S04]  /*29c0*/  HFMA2 R89, -RZ, RZ, 0, 1.1920928955078125e-07 ;  /* 0x00000002ff597431 */ /* 0x000fc800000001ff */
[----:B------:R-:W-:Y:S02]  /*29d0*/  MOV R88, R60 ;  /* 0x0000003c00587202 */ /* 0x000fe40000000f00 */
[----:B------:R-:W-:-:S07]  /*29e0*/  MOV R61, R87 ;  /* 0x00000057003d7202 */ /* 0x000fce0000000f00 */
[----:B------:R-:W-:Y:S05]  /*29f0*/  WARPSYNC.COLLECTIVE R83, `(.L_x_5754) ;  /* 0x0000000053087348 */ /* 0x000fea0003c00000 */
[----:B------:R0:W1:Y:S02]  /*2a00*/  SHFL.BFLY P5, R87, R88, R89, R90 ;  /* 0x0c00005958577389 */ /* 0x00006400000a005a */
[----:B01----:R-:W-:Y:S05]  /*2a10*/  ENDCOLLECTIVE ;  /* 0x000000000000791b */ /* 0x003fea0003800000 */
.L_x_5754:
[----:B------:R-:W-:-:S05]  /*2a20*/  FADD.FTZ R61, R61, R86 ;  /* 0x000000563d3d7221 */ /* 0x000fca0000010000 */
[----:B------:R-:W-:Y:S02]  /*2a30*/  MOV R88, R61 ;  /* 0x0000003d00587202 */ /* 0x000fe40000000f00 */
[----:B------:R-:W-:-:S07]  /*2a40*/  MOV R63, R87 ;  /* 0x00000057003f7202 */ /* 0x000fce0000000f00 */
[----:B------:R-:W-:Y:S05]  /*2a50*/  WARPSYNC.COLLECTIVE R83, `(.L_x_5755) ;  /* 0x0000000053087348 */ /* 0x000fea0003c00000 */
[----:B------:R0:W1:Y:S02]  /*2a60*/  SHFL.BFLY P5, R87, R88, R89, R90 ;  /* 0x0c00005958577389 */ /* 0x00006400000a005a */
[----:B01----:R-:W-:Y:S05]  /*2a70*/  ENDCOLLECTIVE ;  /* 0x000000000000791b */ /* 0x003fea0003800000 */
.L_x_5755:
[----:B------:R-:W-:Y:S01]  /*2a80*/  FADD.FTZ R63, R60, R63 ;  /* 0x0000003f3c3f7221 */ /* 0x000fe20000010000 */
[----:B------:R-:W-:-:S04]  /*2a90*/  HFMA2 R89, -RZ, RZ, 0, 2.384185791015625e-07 ;  /* 0x00000004ff597431 */ /* 0x000fc800000001ff */
[----:B------:R-:W-:Y:S02]  /*2aa0*/  MOV R88, R63 ;  /* 0x0000003f00587202 */ /* 0x000fe40000000f00 */
[----:B------:R-:W-:-:S07]  /*2ab0*/  MOV R62, R87 ;  /* 0x00000057003e7202 */ /* 0x000fce0000000f00 */
[----:B------:R-:W-:Y:S05]  /*2ac0*/  WARPSYNC.COLLECTIVE R83, `(.L_x_5756) ;  /* 0x0000000053087348 */ /* 0x000fea0003c00000 */
[----:B------:R0:W1:Y:S02]  /*2ad0*/  SHFL.BFLY P5, R87, R88, R89, R90 ;  /* 0x0c00005958577389 */ /* 0x00006400000a005a */
[----:B01----:R-:W-:Y:S05]  /*2ae0*/  ENDCOLLECTIVE ;  /* 0x000000000000791b */ /* 0x003fea0003800000 */
.L_x_5756:
[----:B------:R-:W-:-:S05]  /*2af0*/  FADD.FTZ R62, R61, R62 ;  /* 0x0000003e3d3e7221 */ /* 0x000fca0000010000 */
[----:B------:R-:W-:Y:S02]  /*2b00*/  MOV R88, R62 ;  /* 0x0000003e00587202 */ /* 0x000fe40000000f00 */
[----:B------:R-:W-:-:S07]  /*2b10*/  MOV R64, R87 ;  /* 0x0000005700407202 */ /* 0x000fce0000000f00 */
[----:B------:R-:W-:Y:S05]  /*2b20*/  WARPSYNC.COLLECTIVE R83, `(.L_x_5757) ;  /* 0x0000000053087348 */ /* 0x000fea0003c00000 */
[----:B------:R0:W1:Y:S02]  /*2b30*/  SHFL.BFLY P5, R87, R88, R89, R90 ;  /* 0x0c00005958577389 */ /* 0x00006400000a005a */
[----:B01----:R-:W-:Y:S05]  /*2b40*/  ENDCOLLECTIVE ;  /* 0x000000000000791b */ /* 0x003fea0003800000 */
.L_x_5757:
[----:B------:R-:W-:Y:S01]  /*2b50*/  FADD.FTZ R64, R63, R64 ;  /* 0x000000403f407221 */ /* 0x000fe20000010000 */
[----:B------:R-:W-:-:S04]  /*2b60*/  HFMA2 R89, -RZ, RZ, 0, 4.76837158203125e-07 ;  /* 0x00000008ff597431 */ /* 0x000fc800000001ff */
[----:B------:R-:W-:Y:S02]  /*2b70*/  MOV R88, R64 ;  /* 0x0000004000587202 */ /* 0x000fe40000000f00 */
[----:B------:R-:W-:-:S07]  /*2b80*/  MOV R65, R87 ;  /* 0x0000005700417202 */ /* 0x000fce0000000f00 */
[----:B------:R-:W-:Y:S05]  /*2b90*/  WARPSYNC.COLLECTIVE R83, `(.L_x_5758) ;  /* 0x0000000053087348 */ /* 0x000fea0003c00000 */
[----:B------:R0:W1:Y:S02]  /*2ba0*/  SHFL.BFLY P5, R87, R88, R89, R90 ;  /* 0x0c00005958577389 */ /* 0x00006400000a005a */
[----:B01----:R-:W-:Y:S05]  /*2bb0*/  ENDCOLLECTIVE ;  /* 0x000000000000791b */ /* 0x003fea0003800000 */
.L_x_5758:
[----:B------:R-:W-:-:S05]  /*2bc0*/  FADD.FTZ R65, R62, R65 ;  /* 0x000000413e417221 */ /* 0x000fca0000010000 */
[----:B------:R-:W-:Y:S02]  /*2bd0*/  MOV R88, R65 ;  /* 0x0000004100587202 */ /* 0x000fe40000000f00 */
[----:B------:R-:W-:-:S07]  /*2be0*/  MOV R67, R87 ;  /* 0x0000005700437202 */ /* 0x000fce0000000f00 */
[----:B------:R-:W-:Y:S05]  /*2bf0*/  WARPSYNC.COLLECTIVE R83, `(.L_x_5759) ;  /* 0x0000000053087348 */ /* 0x000fea0003c00000 */
[----:B------:R0:W1:Y:S02]  /*2c00*/  SHFL.BFLY P5, R87, R88, R89, R90 ;  /* 0x0c00005958577389 */ /* 0x00006400000a005a */
[----:B01----:R-:W-:Y:S05]  /*2c10*/  ENDCOLLECTIVE ;  /* 0x000000000000791b */ /* 0x003fea0003800000 */
.L_x_5759:
[----:B------:R-:W-:Y:S01]  /*2c20*/  FADD.FTZ R67, R64, R67 ;  /* 0x0000004340437221 */ /* 0x000fe20000010000 */
[----:B------:R-:W-:-:S04]  /*2c30*/  HFMA2 R89, -RZ, RZ, 0, 9.5367431640625e-07 ;  /* 0x00000010ff597431 */ /* 0x000fc800000001ff */
[----:B------:R-:W-:Y:S02]  /*2c40*/  MOV R88, R67 ;  /* 0x0000004300587202 */ /* 0x000fe40000000f00 */
[----:B------:R-:W-:-:S07]  /*2c50*/  MOV R66, R87 ;  /* 0x0000005700427202 */ /* 0x000fce0000000f00 */
[----:B------:R-:W-:Y:S05]  /*2c60*/  WARPSYNC.COLLECTIVE R83, `(.L_x_5760) ;  /* 0x0000000053087348 */ /* 0x000fea0003c00000 */
[----:B------:R0:W1:Y:S02]  /*2c70*/  SHFL.BFLY P5, R87, R88, R89, R90 ;  /* 0x0c00005958577389 */ /* 0x00006400000a005a */
[----:B01----:R-:W-:Y:S05]  /*2c80*/  ENDCOLLECTIVE ;  /* 0x000000000000791b */ /* 0x003fea0003800000 */
.L_x_5760:
[----:B------:R-:W-:-:S05]  /*2c90*/  FADD.FTZ R66, R65, R66 ;  /* 0x0000004241427221 */ /* 0x000fca0000010000 */
[----:B------:R-:W-:Y:S02]  /*2ca0*/  MOV R88, R66 ;  /* 0x0000004200587202 */ /* 0x000fe40000000f00 */
[----:B------:R-:W-:-:S07]  /*2cb0*/  MOV R60, R87 ;  /* 0x00000057003c7202 */ /* 0x000fce0000000f00 */
[----:B------:R-:W-:Y:S05]  /*2cc0*/  WARPSYNC.COLLECTIVE R83, `(.L_x_5761) ;  /* 0x0000000053087348 */ /* 0x000fea0003c00000 */
[----:B------:R0:W1:Y:S02]  /*2cd0*/  SHFL.BFLY P5, R87, R88, R89, R90 ;  /* 0x0c00005958577389 */ /* 0x00006400000a005a */
[----:B01----:R-:W-:Y:S05]  /*2ce0*/  ENDCOLLECTIVE ;  /* 0x000000000000791b */ /* 0x003fea0003800000 */
.L_x_5761:
[----:B------:R-:W-:Y:S01]  /*2cf0*/  MOV R61, R87 ;  /* 0x00000057003d7202 */ /* 0x000fe20000000f00 */
[----:B------:R-:W-:Y:S06]  /*2d00*/  BRA `(.L_x_5762) ;  /* 0xffffffe000fc7947 */ /* 0x000fec000383ffff */
.L_x_5763:
        /* <DEDUP_REMOVED lines=15> */
.L_x_6520:


//--------------------- .text._ZN10layer_norm13ln_bwd_kernelINS_13Kernel_traitsIfffffjLj256ELj1ELj4ELj1ELj16ENS_18Kernel_traits_baseILj256EfffffjLj128EEEEELb0ELb1ELb0ELb1EEEvNS_9BwdParamsE --------------------------
	.section	.text._ZN10layer_norm13ln_bwd_kernelINS_13Kernel_traitsIfffffjLj256ELj1ELj4ELj1ELj16ENS_18Kernel_traits_baseILj256EfffffjLj128EEEEELb0ELb1ELb0ELb1EEEvNS_9BwdParamsE,"ax",@progbits
	.align	128
        .global         _ZN10layer_norm13ln_bwd_kernelINS_13Kernel_traitsIfffffjLj256ELj1ELj4ELj1ELj16ENS_18Kernel_traits_baseILj256EfffffjLj128EEEEELb0ELb1ELb0ELb1EEEvNS_9BwdParamsE
        .type           _ZN10layer_norm13ln_bwd_kernelINS_13Kernel_traitsIfffffjLj256ELj1ELj4ELj1ELj16ENS_18Kernel_traits_baseILj256EfffffjLj128EEEEELb0ELb1ELb0ELb1EEEvNS_9BwdParamsE,@function
        .size           _ZN10layer_norm13ln_bwd_kernelINS_13Kernel_traitsIfffffjLj256ELj1ELj4ELj1ELj16ENS_18Kernel_traits_baseILj256EfffffjLj128EEEEELb0ELb1ELb0ELb1EEEvNS_9BwdParamsE,(.L_x_6521 - _ZN10layer_norm13ln_bwd_kernelINS_13Kernel_traitsIfffffjLj256ELj1ELj4ELj1ELj16ENS_18Kernel_traits_baseILj256EfffffjLj128EEEEELb0ELb1ELb0ELb1EEEvNS_9BwdParamsE)
        .other          _ZN10layer_norm13ln_bwd_kernelINS_13Kernel_traitsIfffffjLj256ELj1ELj4ELj1ELj16ENS_18Kernel_traits_baseILj256EfffffjLj128EEEEELb0ELb1ELb0ELb1EEEvNS_9BwdParamsE,@"STO_CUDA_ENTRY STV_DEFAULT"
_ZN10layer_norm13ln_bwd_kernelINS_13Kernel_traitsIfffffjLj256ELj1ELj4ELj1ELj16ENS_18Kernel_traits_baseILj256EfffffjLj128EEEEELb0ELb1ELb0ELb1EEEvNS_9BwdParamsE:
.text._ZN10layer_norm13ln_bwd_kernelINS_13Kernel_traitsIfffffjLj256ELj1ELj4ELj1ELj16ENS_18Kernel_traits_baseILj256EfffffjLj128EEEEELb0ELb1ELb0ELb1EEEvNS_9BwdParamsE:
        /* <DEDUP_REMOVED lines=31> */
[----:B------:R-:W2:Y:S01]  /*01f0*/  LDC.64 R4, c[0x0][0x3e8] ;  /* 0x0000fa00ff047b82 */ /* 0x000ea20000000a00 */
[----:B------:R-:W-:Y:S01]  /*0200*/  HFMA2 R70, -RZ, RZ, 0, 0 ;  /* 0x00000000ff467431 */ /* 0x000fe200000001ff */
[----:B------:R-:W-:Y:S01]  /*0210*/  BSSY B1, `(.L_x_5766) ;  /* 0x00001cc000017945 */ /* 0x000fe20003800000 */
[----:B------:R-:W-:Y:S01]  /*0220*/  HFMA2 R59, -RZ, RZ, 0, 0 ;  /* 0x00000000ff3b7431 */ /* 0x000fe200000001ff */
[----:B------:R-:W-:Y:S02]  /*0230*/  MOV R68, RZ ;  /* 0x000000ff00447202 */ /* 0x000fe40000000f00 */
        /* <DEDUP_REMOVED lines=14> */
[----:B------:R-:W-:Y:S01]  /*0320*/  MOV R0, RZ ;  /* 0x000000ff00007202 */ /* 0x000fe20000000f00 */
[----:B------:R-:W5:Y:S04]  /*0330*/  LDG.E.128 R36, desc[UR6][R4.64+0x200] ;  /* 0x0002000604247981 */ /* 0x000f68000c1e1d00 */
[----:B------:R1:W5:Y:S01]  /*0340*/  LDG.E.128 R40, desc[UR6][R4.64] ;  /* 0x0000000604287981 */ /* 0x000362000c1e1d00 */
[----:B0-----:R-:W-:-:S02]  /*0350*/  CS2R R2, SRZ ;  /* 0x0000000000027805 */ /* 0x001fc4000001ff00 */
[----:B-1----:R-:W-:-:S07]  /*0360*/  CS2R R4, SRZ ;  /* 0x0000000000047805 */ /* 0x002fce000001ff00 */
.L_x_5780:
        /* <DEDUP_REMOVED lines=36> */
[C---:B---3--:R-:W-:Y:S01]  /*05b0*/  FADD.FTZ R86, -R75.reuse, R52 ;  /* 0x000000344b567221 */ /* 0x048fe20000010100 */
[C---:B------:R-:W-:Y:S01]  /*05c0*/  FADD.FTZ R48, -R75.reuse, R53 ;  /* 0x000000354b307221 */ /* 0x040fe20000010100 */
[C---:B------:R-:W-:Y:S01]  /*05d0*/  FADD.FTZ R50, -R75.reuse, R54 ;  /* 0x000000364b327221 */ /* 0x040fe20000010100 */
[----:B------:R-:W-:Y:S01]  /*05e0*/  FADD.FTZ R80, -R75, R55 ;  /* 0x000000374b507221 */ /* 0x000fe20000010100 */
[----:B----4-:R-:W-:Y:S01]  /*05f0*/  FMUL.FTZ R76, R32, R24 ;  /* 0x00000018204c7220 */ /* 0x010fe20000410000 */
[----:B-----5:R-:W-:Y:S01]  /*0600*/  FMUL.FTZ R75, R73, R78 ;  /* 0x0000004e494b7220 */ /* 0x020fe20000410000 */
        /* <DEDUP_REMOVED lines=27> */
[----:B------:R-:W-:Y:S01]  /*07c0*/  FMUL.FTZ R49, R31, R23 ;  /* 0x000000171f317220 */ /* 0x000fe20000410000 */
        /* <DEDUP_REMOVED lines=10> */
[----:B------:R-:W-:Y:S06]  /*0870*/  BRA `(.L_x_5768) ;  /* 0x0000000400007947 */ /* 0x000fec0003800000 */
.L_x_5767:
[----:B------:R-:W0:Y:S01]  /*0880*/  LDC.64 R52, c[0x0][0x3a8] ;  /* 0x0000ea00ff347b82 */ /* 0x000e220000000a00 */
[----:B------:R-:W-:-:S07]  /*0890*/  IADD3 R69, PT, PT, R74, 0x20, RZ ;  /* 0x000000204a457810 */ /* 0x000fce0007ffe0ff */
[----:B------:R-:W1:Y:S08]  /*08a0*/  LDC.64 R20, c[0x0][0x428] ;  /* 0x00010a00ff147b82 */ /* 0x000e700000000a00 */
[----:B------:R-:W2:Y:S01]  /*08b0*/  LDC.64 R12, c[0x0][0x438] ;  /* 0x00010e00ff0c7b82 */ /* 0x000ea20000000a00 */
[----:B0-----:R-:W-:-:S04]  /*08c0*/  IMAD.WIDE.U32 R48, R74, 0x10, R52 ;  /* 0x000000104a307825 */ /* 0x001fc800078e0034 */
[C---:B------:R-:W-:Y:S02]  /*08d0*/  IMAD.WIDE.U32 R52, R69.reuse, 0x10, R52 ;  /* 0x0000001045347825 */ /* 0x040fe400078e0034 */
[----:B------:R-:W3:Y:S02]  /*08e0*/  LDG.E.128 R48, desc[UR6][R48.64] ;  /* 0x0000000630307981 */ /* 0x000ee4000c1e1d00 */
[--C-:B-1----:R-:W-:Y:S02]  /*08f0*/  IMAD.WIDE.U32 R24, R74, 0x10, R20.reuse ;  /* 0x000000104a187825 */ /* 0x102fe400078e0014 */
[----:B------:R-:W4:Y:S04]  /*0900*/  LDG.E.128 R52, desc[UR6][R52.64] ;  /* 0x0000000634347981 */ /* 0x000f28000c1e1d00 */
[----:B------:R-:W4:Y:S01]  /*0910*/  LDG.E.128 R24, desc[UR6][R24.64] ;  /* 0x0000000618187981 */ /* 0x000f22000c1e1d00 */
[----:B------:R-:W-:-:S06]  /*0920*/  IMAD.WIDE.U32 R20, R69, 0x10, R20 ;  /* 0x0000001045147825 */ /* 0x000fcc00078e0014 */
[----:B------:R-:W4:Y:S01]  /*0930*/  LDG.E.128 R20, desc[UR6][R20.64] ;  /* 0x0000000614147981 */ /* 0x000f22000c1e1d00 */
[----:B--2---:R-:W-:-:S04]  /*0940*/  IMAD.WIDE.U32 R16, R74, 0x10, R12 ;  /* 0x000000104a107825 */ /* 0x004fc800078e000c */
[----:B------:R-:W-:Y:S02]  /*0950*/  IMAD.WIDE.U32 R12, R69, 0x10, R12 ;  /* 0x00000010450c7825 */ /* 0x000fe400078e000c */
[----:B------:R-:W5:Y:S04]  /*0960*/  LDG.E.128 R16, desc[UR6][R16.64] ;  /* 0x0000000610107981 */ /* 0x000f68000c1e1d00 */
[----:B------:R-:W5:Y:S01]  /*0970*/  LDG.E.128 R12, desc[UR6][R12.64] ;  /* 0x000000060c0c7981 */ /* 0x000f62000c1e1d00 */
[C---:B---3--:R-:W-:Y:S01]  /*0980*/  FADD.FTZ R78, -R75.reuse, R48 ;  /* 0x000000304b4e7221 */ /* 0x048fe20000010100 */
[C---:B------:R-:W-:Y:S01]  /*0990*/  FADD.FTZ R86, -R75.reuse, R50 ;  /* 0x000000324b567221 */ /* 0x040fe20000010100 */
        /* <DEDUP_REMOVED lines=45> */
[----:B------:R-:W-:-:S07]  /*0c70*/  FMUL.FTZ R85, R23, R50 ;  /* 0x0000003217557220 */ /* 0x000fce0000410000 */
.L_x_5768:
        /* <DEDUP_REMOVED lines=36> */
.L_x_5792:
        /* <DEDUP_REMOVED lines=37> */
.L_x_5771:
        /* <DEDUP_REMOVED lines=24> */
.L_x_5772:
        /* <DEDUP_REMOVED lines=25> */
[-C--:B-----5:R-:W-:Y:S01]  /*1420*/  FMUL.FTZ R49, R24, R21.reuse ;  /* 0x0000001518317220 */ /* 0x0a0fe20000410000 */
[----:B------:R-:W-:Y:S01]  /*1430*/  FMUL.FTZ R20, R36, R21 ;  /* 0x0000001524147220 */ /* 0x000fe20000410000 */
[-C--:B------:R-:W-:Y:S01]  /*1440*/  FMUL.FTZ R48, R25, R22.reuse ;  /* 0x0000001619307220 */ /* 0x080fe20000410000 */
[----:B------:R-:W-:Y:S01]  /*1450*/  FMUL.FTZ R21, R37, R22 ;  /* 0x0000001625157220 */ /* 0x000fe20000410000 */
[-C--:B------:R-:W-:Y:S01]  /*1460*/  FMUL.FTZ R51, R26, R23.reuse ;  /* 0x000000171a337220 */ /* 0x080fe20000410000 */
[----:B------:R-:W-:Y:S01]  /*1470*/  FMUL.FTZ R22, R38, R23 ;  /* 0x0000001726167220 */ /* 0x000fe20000410000 */
[-C--:B------:R-:W-:Y:S01]  /*1480*/  FMUL.FTZ R27, R27, R72.reuse ;  /* 0x000000481b1b7220 */ /* 0x080fe20000410000 */
[----:B------:R-:W-:Y:S01]  /*1490*/  FMUL.FTZ R23, R39, R72 ;  /* 0x0000004827177220 */ /* 0x000fe20000410000 */
[----:B------:R-:W-:Y:S06]  /*14a0*/  BRA `(.L_x_5774) ;  /* 0x0000000000607947 */ /* 0x000fec0003800000 */
.L_x_5773:
        /* <DEDUP_REMOVED lines=23> */
[----:B------:R-:W-:-:S07]  /*1620*/  FMUL.FTZ R23, R39, R72 ;  /* 0x0000004827177220 */ /* 0x000fce0000410000 */
.L_x_5774:
[----:B------:R-:W0:Y:S01]  /*1630*/  @P1 LDC.64 R24, c[0x0][0x478] ;  /* 0x00011e00ff181b82 */ /* 0x000e220000000a00 */
[----:B------:R-:W-:-:S04]  /*1640*/  IMAD.WIDE.U32 R84, R69, 0x10, R84 ;  /* 0x0000001045547825 */ /* 0x000fc800078e0054 */
[----:B0-----:R-:W-:-:S05]  /*1650*/  @P1 IMAD.WIDE.U32 R24, R69, 0x10, R24 ;  /* 0x0000001045181825 */ /* 0x001fca00078e0018 */
[----:B------:R0:W-:Y:S04]  /*1660*/  @P1 STG.E.128 desc[UR6][R24.64], R44 ;  /* 0x0000002c18001986 */ /* 0x0001e8000c101d06 */
[----:B------:R0:W-:Y:S01]  /*1670*/  STG.E.128 desc[UR6][R84.64], R20 ;  /* 0x0000001454007986 */ /* 0x0001e2000c101d06 */
[----:B------:R-:W-:Y:S05]  /*1680*/  BRA `(.L_x_5775) ;  /* 0x0000000400e07947 */ /* 0x000fea0003800000 */
.L_x_5770:
        /* <DEDUP_REMOVED lines=31> */
.L_x_5776:
        /* <DEDUP_REMOVED lines=24> */
.L_x_5777:
        /* <DEDUP_REMOVED lines=36> */
.L_x_5778:
        /* <DEDUP_REMOVED lines=23> */
[----:B------:R-:W-:-:S07]  /*1db0*/  FMUL.FTZ R23, R39, R72 ;  /* 0x0000004827177220 */ /* 0x000fce0000410000 */
.L_x_5779:
[----:B------:R-:W0:Y:S01]  /*1dc0*/  @P1 LDC.64 R24, c[0x0][0x478] ;  /* 0x00011e00ff181b82 */ /* 0x000e220000000a00 */
[----:B------:R-:W-:-:S04]  /*1dd0*/  IMAD.WIDE.U32 R84, R69, 0x10, R84 ;  /* 0x0000001045547825 */ /* 0x000fc800078e0054 */
[----:B0-----:R-:W-:-:S05]  /*1de0*/  @P1 IMAD.WIDE.U32 R24, R69, 0x10, R24 ;  /* 0x0000001045181825 */ /* 0x001fca00078e0018 */
[----:B------:R1:W-:Y:S04]  /*1df0*/  @P1 STG.E.128 desc[UR6][R24.64], R44 ;  /* 0x0000002c18001986 */ /* 0x0003e8000c101d06 */
[----:B------:R1:W-:Y:S02]  /*1e00*/  STG.E.128 desc[UR6][R84.64], R20 ;  /* 0x0000001454007986 */ /* 0x0003e4000c101d06 */
.L_x_5775:
        /* <DEDUP_REMOVED lines=13> */
.L_x_5766:
        /* <DEDUP_REMOVED lines=24> */
.L_x_5765:
[----:B------:R-:W-:Y:S05]  /*2060*/  BSYNC B0 ;  /* 0x0000000000007941 */ /* 0x000fea0003800000 */
.L_x_5764:
        /* <DEDUP_REMOVED lines=29> */
[----:B------:R-:W-:Y:S01]  /*2240*/  STS.128 [R0], R4 ;  /* 0x0000000400007388 */ /* 0x000fe20000000c00 */
[----:B---3--:R-:W-:-:S03]  /*2250*/  FADD.FTZ R2, R2, R33 ;  /* 0x0000002102027221 */ /* 0x008fc60000010000 */
[----:B------:R0:W-:Y:S01]  /*2260*/  STS.128 [R0+0x200], R8 ;  /* 0x0002000800007388 */ /* 0x0001e20000000c00 */
        /* <DEDUP_REMOVED lines=24> */
[----:B-1----:R-:W-:Y:S02]  /*23f0*/  IMAD R15, R9, UR13, RZ ;  /* 0x0000000d090f7c24 */ /* 0x002fe4000f8e02ff */
[----:B------:R-:W-:-:S03]  /*2400*/  FADD.FTZ R9, R3, R24 ;  /* 0x0000001803097221 */ /* 0x000fc60000010000 */
        /* <DEDUP_REMOVED lines=10> */
[----:B0-----:R-:W-:-:S04]  /*24b0*/  FADD.FTZ R4, RZ, R4 ;  /* 0x00000004ff047221 */ /* 0x001fc80000010000 */
[----:B-1----:R-:W-:Y:S01]  /*24c0*/  FADD.FTZ R4, R4, R7 ;  /* 0x0000000704047221 */ /* 0x002fe20000010000 */
[C---:B------:R-:W-:Y:S02]  /*24d0*/  SHF.L.U32 R7, R10.reuse, 0x2, RZ ;  /* 0x000000020a077819 */ /* 0x040fe400000006ff */
[----:B------:R-:W-:Y:S01]  /*24e0*/  SHF.L.U64.HI R10, R10, 0x2, R3 ;  /* 0x000000020a0a7819 */ /* 0x000fe20000010203 */
[----:B--2---:R-:W-:Y:S01]  /*24f0*/  FADD.FTZ R5, RZ, R5 ;  /* 0x00000005ff057221 */ /* 0x004fe20000010000 */
        /* <DEDUP_REMOVED lines=18> */
.L_x_5769:
[----:B------:R-:W-:Y:S01]  /*2620*/  HFMA2 R87, -RZ, RZ, 0, 5.9604644775390625e-08 ;  /* 0x00000001ff577431 */ /* 0x000fe200000001ff */
[----:B------:R-:W-:Y:S01]  /*2630*/  BSSY B2, `(.L_x_5781) ;  /* 0x0000006000027945 */ /* 0x000fe20003800000 */
[----:B------:R-:W-:Y:S02]  /*2640*/  MOV R88, 0x1f ;  /* 0x0000001f00587802 */ /* 0x000fe40000000f00 */
[----:B------:R-:W-:-:S07]  /*2650*/  MOV R85, 0xffffffff ;  /* 0xffffffff00557802 */ /* 0x000fce0000000f00 */
[----:B------:R-:W-:Y:S05]  /*2660*/  WARPSYNC.COLLECTIVE R85, `(.L_x_5782) ;  /* 0x0000000055087348 */ /* 0x000fea0003c00000 */
[----:B------:R0:W1:Y:S02]  /*2670*/  SHFL.BFLY P3, R86, R80, R87, R88 ;  /* 0x0c00005750567389 */ /* 0x0000640000060058 */
[----:B01----:R-:W-:Y:S05]  /*2680*/  ENDCOLLECTIVE ;  /* 0x000000000000791b */ /* 0x003fea0003800000 */
.L_x_5782:
[----:B------:R-:W-:Y:S05]  /*2690*/  BSYNC B2 ;  /* 0x0000000000027941 */ /* 0x000fea0003800000 */
.L_x_5781:
        /* <DEDUP_REMOVED lines=9> */
.L_x_5783:
[----:B------:R-:W-:Y:S01]  /*2730*/  HFMA2 R87, -RZ, RZ, 0, 1.1920928955078125e-07 ;  /* 0x00000002ff577431 */ /* 0x000fe200000001ff */
[----:B------:R-:W-:Y:S02]  /*2740*/  MOV R80, R21 ;  /* 0x0000001500507202 */ /* 0x000fe40000000f00 */
[----:B------:R-:W-:-:S07]  /*2750*/  MOV R20, R86 ;  /* 0x0000005600147202 */ /* 0x000fce0000000f00 */
[----:B------:R-:W-:Y:S05]  /*2760*/  WARPSYNC.COLLECTIVE R85, `(.L_x_5784) ;  /* 0x0000000055087348 */ /* 0x000fea0003c00000 */
[----:B------:R0:W1:Y:S02]  /*2770*/  SHFL.BFLY P3, R86, R80, R87, R88 ;  /* 0x0c00005750567389 */ /* 0x0000640000060058 */
[----:B01----:R-:W-:Y:S05]  /*2780*/  ENDCOLLECTIVE ;  /* 0x000000000000791b */ /* 0x003fea0003800000 */
.L_x_5784:
[----:B------:R-:W-:-:S05]  /*2790*/  FADD.FTZ R23, R20, R77 ;  /* 0x0000004d14177221 */ /* 0x000fca0000010000 */
[----:B------:R-:W-:Y:S02]  /*27a0*/  MOV R80, R23 ;  /* 0x0000001700507202 */ /* 0x000fe40000000f00 */
[----:B------:R-:W-:-:S07]  /*27b0*/  MOV R20, R86 ;  /* 0x0000005600147202 */ /* 0x000fce0000000f00 */
[----:B------:R-:W-:Y:S05]  /*27c0*/  WARPSYNC.COLLECTIVE R85, `(.L_x_5785) ;  /* 0x0000000055087348 */ /* 0x000fea0003c00000 */
[----:B------:R0:W1:Y:S02]  /*27d0*/  SHFL.BFLY P3, R86, R80, R87, R88 ;  /* 0x0c00005750567389 */ /* 0x0000640000060058 */
[----:B01----:R-:W-:Y:S05]  /*27e0*/  ENDCOLLECTIVE ;  /* 0x000000000000791b */ /* 0x003fea0003800000 */
.L_x_5785:
[----:B------:R-:W-:Y:S01]  /*27f0*/  FADD.FTZ R24, R21, R20 ;  /* 0x0000001415187221 */ /* 0x000fe20000010000 */
[----:B------:R-:W-:-:S04]  /*2800*/  HFMA2 R87, -RZ, RZ, 0, 2.384185791015625e-07 ;  /* 0x00000004ff577431 */ /* 0x000fc800000001ff */
[----:B------:R-:W-:Y:S02]  /*2810*/  MOV R80, R24 ;  /* 0x0000001800507202 */ /* 0x000fe40000000f00 */
[----:B------:R-:W-:-:S07]  /*2820*/  MOV R22, R86 ;  /* 0x0000005600167202 */ /* 0x000fce0000000f00 */
[----:B------:R-:W-:Y:S05]  /*2830*/  WARPSYNC.COLLECTIVE R85, `(.L_x_5786) ;  /* 0x0000000055087348 */ /* 0x000fea0003c00000 */
[----:B------:R0:W1:Y:S02]  /*2840*/  SHFL.BFLY P3, R86, R80, R87, R88 ;  /* 0x0c00005750567389 */ /* 0x0000640000060058 */
[----:B01----:R-:W-:Y:S05]  /*2850*/  ENDCOLLECTIVE ;  /* 0x000000000000791b */ /* 0x003fea0003800000 */
.L_x_5786:
[----:B------:R-:W-:-:S05]  /*2860*/  FADD.FTZ R25, R23, R22 ;  /* 0x0000001617197221 */ /* 0x000fca0000010000 */
[----:B------:R-:W-:Y:S02]  /*2870*/  MOV R80, R25 ;  /* 0x0000001900507202 */ /* 0x000fe40000000f00 */
[----:B------:R-:W-:-:S07]  /*2880*/  MOV R27, R86 ;  /* 0x00000056001b7202 */ /* 0x000fce0000000f00 */
[----:B------:R-:W-:Y:S05]  /*2890*/  WARPSYNC.COLLECTIVE R85, `(.L_x_5787) ;  /* 0x0000000055087348 */ /* 0x000fea0003c00000 */
[----:B------:R0:W1:Y:S02]  /*28a0*/  SHFL.BFLY P3, R86, R80, R87, R88 ;  /* 0x0c00005750567389 */ /* 0x0000640000060058 */
[----:B01----:R-:W-:Y:S05]  /*28b0*/  ENDCOLLECTIVE ;  /* 0x000000000000791b */ /* 0x003fea0003800000 */
.L_x_5787:
[----:B------:R-:W-:Y:S01]  /*28c0*/  FADD.FTZ R27, R24, R27 ;  /* 0x0000001b181b7221 */ /* 0x000fe20000010000 */
[----:B------:R-:W-:-:S04]  /*28d0*/  HFMA2 R87, -RZ, RZ, 0, 4.76837158203125e-07 ;  /* 0x00000008ff577431 */ /* 0x000fc800000001ff */
[----:B------:R-:W-:Y:S02]  /*28e0*/  MOV R80, R27 ;  /* 0x0000001b00507202 */ /* 0x000fe40000000f00 */
[----:B------:R-:W-:-:S07]  /*28f0*/  MOV R20, R86 ;  /* 0x0000005600147202 */ /* 0x000fce0000000f00 */
[----:B------:R-:W-:Y:S05]  /*2900*/  WARPSYNC.COLLECTIVE R85, `(.L_x_5788) ;  /* 0x0000000055087348 */ /* 0x000fea0003c00000 */
[----:B------:R0:W1:Y:S02]  /*2910*/  SHFL.BFLY P3, R86, R80, R87, R88 ;  /* 0x0c00005750567389 */ /* 0x0000640000060058 */
[----:B01----:R-:W-:Y:S05]  /*2920*/  ENDCOLLECTIVE ;  /* 0x000000000000791b */ /* 0x003fea0003800000 */
.L_x_5788:
[----:B------:R-:W-:-:S05]  /*2930*/  FADD.FTZ R26, R25, R20 ;  /* 0x00000014191a7221 */ /* 0x000fca0000010000 */
[----:B------:R-:W-:Y:S02]  /*2940*/  MOV R80, R26 ;  /* 0x0000001a00507202 */ /* 0x000fe40000000f00 */
[----:B------:R-:W-:-:S07]  /*2950*/  MOV R22, R86 ;  /* 0x0000005600167202 */ /* 0x000fce0000000f00 */
[----:B------:R-:W-:Y:S05]  /*2960*/  WARPSYNC.COLLECTIVE R85, `(.L_x_5789) ;  /* 0x0000000055087348 */ /* 0x000fea0003c00000 */
[----:B------:R0:W1:Y:S02]  /*2970*/  SHFL.BFLY P3, R86, R80, R87, R88 ;  /* 0x0c00005750567389 */ /* 0x0000640000060058 */
[----:B01----:R-:W-:Y:S05]  /*2980*/  ENDCOLLECTIVE ;  /* 0x000000000000791b */ /* 0x003fea0003800000 */
.L_x_5789:
[----:B------:R-:W-:Y:S01]  /*2990*/  FADD.FTZ R22, R27, R22 ;  /* 0x000000161b167221 */ /* 0x000fe20000010000 */
[----:B------:R-:W-:-:S04]  /*29a0*/  HFMA2 R87, -RZ, RZ, 0, 9.5367431640625e-07 ;  /* 0x00000010ff577431 */ /* 0x000fc800000001ff */
[----:B------:R-:W-:Y:S02]  /*29b0*/  MOV R80, R22 ;  /* 0x0000001600507202 */ /* 0x000fe40000000f00 */
[----:B------:R-:W-:-:S07]  /*29c0*/  MOV R77, R86 ;  /* 0x00000056004d7202 */ /* 0x000fce0000000f00 */
[----:B------:R-:W-:Y:S05]  /*29d0*/  WARPSYNC.COLLECTIVE R85, `(.L_x_5790) ;  /* 0x0000000055087348 */ /* 0x000fea0003c00000 */
[----:B------:R0:W1:Y:S02]  /*29e0*/  SHFL.BFLY P3, R86, R80, R87, R88 ;  /* 0x0c00005750567389 */ /* 0x0000640000060058 */
[----:B01----:R-:W-:Y:S05]  /*29f0*/  ENDCOLLECTIVE ;  /* 0x000000000000791b */ /* 0x003fea0003800000 */
.L_x_5790:
[----:B------:R-:W-:-:S05]  /*2a00*/  FADD.FTZ R20, R26, R77 ;  /* 0x0000004d1a147221 */ /* 0x000fca0000010000 */
[----:B------:R-:W-:Y:S02]  /*2a10*/  MOV R80, R20 ;  /* 0x0000001400507202 */ /* 0x000fe40000000f00 */
[----:B------:R-:W-:-:S07]  /*2a20*/  MOV R21, R86 ;  /* 0x0000005600157202 */ /* 0x000fce0000000f00 */
[----:B------:R-:W-:Y:S05]  /*2a30*/  WARPSYNC.COLLECTIVE R85, `(.L_x_5791) ;  /* 0x0000000055087348 */ /* 0x000fea0003c00000 */
[----:B------:R0:W1:Y:S02]  /*2a40*/  SHFL.BFLY P3, R86, R80, R87, R88 ;  /* 0x0c00005750567389 */ /* 0x0000640000060058 */
[----:B01----:R-:W-:Y:S05]  /*2a50*/  ENDCOLLECTIVE ;  /* 0x000000000000791b */ /* 0x003fea0003800000 */
.L_x_5791:
[----:B------:R-:W-:Y:S01]  /*2a60*/  MOV R23, R86 ;  /* 0x0000005600177202 */ /* 0x000fe20000000f00 */
[----:B------:R-:W-:Y:S06]  /*2a70*/  BRA `(.L_x_5792) ;  /* 0xffffffe400107947 */ /* 0x000fec000383ffff */
.L_x_5793:
        /* <DEDUP_REMOVED lines=16> */
.L_x_6521:


//--------------------- .text._ZN10layer_norm13ln_bwd_kernelINS_13Kernel_traitsIfffffjLj256ELj1ELj4ELj1ELj16ENS_18Kernel_traits_baseILj256EfffffjLj128EEEEELb0ELb1ELb1ELb0EEEvNS_9BwdParamsE --------------------------
	.section	.text._ZN10layer_norm13ln_bwd_kernelINS_13Kernel_traitsIfffffjLj256ELj1ELj4ELj1ELj16ENS_18Kernel_traits_baseILj256EfffffjLj128EEEEELb0ELb1ELb1ELb0EEEvNS_9BwdParamsE,"ax",@progbits
	.align	128
        .global         _ZN10layer_norm13ln_bwd_kernelINS_13Kernel_traitsIfffffjLj256ELj1ELj4ELj1ELj16ENS_18Kernel_traits_baseILj256EfffffjLj128EEEEELb0ELb1ELb1ELb0EEEvNS_9BwdParamsE
        .type           _ZN10layer_norm13ln_bwd_kernelINS_13Kernel_traitsIfffffjLj256ELj1ELj4ELj1ELj16ENS_18Kernel_traits_baseILj256EfffffjLj128EEEEELb0ELb1ELb1ELb0EEEvNS_9BwdParamsE,@function
        .size           _ZN10layer_norm13ln_bwd_kernelINS_13Kernel_traitsIfffffjLj256ELj1ELj4ELj1ELj16ENS_18Kernel_traits_baseILj256EfffffjLj128EEEEELb0ELb1ELb1ELb0EEEvNS_9BwdParamsE,(.L_x_6522 - _ZN10layer_norm13ln_bwd_kernelINS_13Kernel_traitsIfffffjLj256ELj1ELj4ELj1ELj16ENS_18Kernel_traits_baseILj256EfffffjLj128EEEEELb0ELb1ELb1ELb0EEEvNS_9BwdParamsE)
        .other          _ZN10layer_norm13ln_bwd_kernelINS_13Kernel_traitsIfffffjLj256ELj1ELj4ELj1ELj16ENS_18Kernel_traits_baseILj256EfffffjLj128EEEEELb0ELb1ELb1ELb0EEEvNS_9BwdParamsE,@"STO_CUDA_ENTRY STV_DEFAULT"
_ZN10layer_norm13ln_bwd_kernelINS_13Kernel_traitsIfffffjLj256ELj1ELj4ELj1ELj16ENS_18Kernel_traits_baseILj256EfffffjLj128EEEEELb0ELb1ELb1ELb0EEEvNS_9BwdParamsE:
.text._ZN10layer_norm13ln_bwd_kernelINS_13Kernel_traitsIfffffjLj256ELj1ELj4ELj1ELj16ENS_18Kernel_traits_baseILj256EfffffjLj128EEEEELb0ELb1ELb1ELb0EEEvNS_9BwdParamsE:
        /* <DEDUP_REMOVED lines=18> */
[C---:B------:R-:W-:Y:S02]  /*0120*/  ISETP.GE.U32.AND P0, PT, R77.reuse, 0x20, PT ;  /* 0x000000204d00780c */ /* 0x040fe40003f06070 */
[----:B------:R-:W-:-:S11]  /*0130*/  ISETP.GE.U32.AND P1, PT, R77, 0x40, PT ;  /* 0x000000404d00780c */ /* 0x000fd60003f26070 */
[----:B------:R-:W2:Y:S08]  /*0140*/  @P0 LDC.64 R2, c[0x0][0x3d0] ;  /* 0x0000f400ff020b82 */ /* 0x000eb00000000a00 */
[----:B------:R-:W3:Y:S08]  /*0150*/  @P0 LDC.64 R4, c[0x0][0x3e8] ;  /* 0x0000fa00ff040b82 */ /* 0x000ef00000000a00 */
[----:B------:R-:W4:Y:S01]  /*0160*/  @P1 LDC.64 R6, c[0x0][0x3d0] ;  /* 0x0000f400ff061b82 */ /* 0x000f220000000a00 */
[----:B--2---:R-:W-:-:S07]  /*0170*/  @P0 IMAD.WIDE.U32 R2, R25, 0x10, R2 ;  /* 0x0000001019020825 */ /* 0x004fce00078e0002 */
[----:B------:R-:W2:Y:S01]  /*0180*/  S2UR UR4, SR_CTAID.X ;  /* 0x00000000000479c3 */ /* 0x000ea20000002500 */
[----:B------:R-:W-:Y:S01]  /*0190*/  SHF.R.U32.HI R76, RZ, 0x5, R78 ;  /* 0x00000005ff4c7819 */ /* 0x000fe2000001164e */
[----:B------:R-:W5:Y:S01]  /*01a0*/  @P0 LDG.E.128 R8, desc[UR6][R2.64] ;  /* 0x0000000602080981 */ /* 0x000f62000c1e1d00 */
[C---:B---3--:R-:W-:Y:S01]  /*01b0*/  @P0 IMAD.WIDE.U32 R4, R25.reuse, 0x10, R4 ;  /* 0x0000001019040825 */ /* 0x048fe200078e0004 */
[----:B------:R-:W-:-:S04]  /*01c0*/  @P0 LOP3.LUT R25, R25, 0x20, RZ, 0xfc, !PT ;  /* 0x0000002019190812 */ /* 0x000fc800078efcff */
[----:B------:R-:W3:Y:S01]  /*01d0*/  @P1 LDC.64 R26, c[0x0][0x3e8] ;  /* 0x0000fa00ff1a1b82 */ /* 0x000ee20000000a00 */
[----:B------:R-:W5:Y:S01]  /*01e0*/  @P0 LDG.E.128 R12, desc[UR6][R4.64] ;  /* 0x00000006040c0981 */ /* 0x000f62000c1e1d00 */
[----:B----4-:R-:W-:-:S05]  /*01f0*/  @P1 IMAD.WIDE.U32 R6, R25, 0x10, R6 ;  /* 0x0000001019061825 */ /* 0x010fca00078e0006 */
[----:B------:R-:W5:Y:S01]  /*0200*/  @P1 LDG.E.128 R16, desc[UR6][R6.64] ;  /* 0x0000000606101981 */ /* 0x000f62000c1e1d00 */
[----:B--2---:R-:W-:-:S06]  /*0210*/  USHF.L.U32 UR4, UR4, 0x2, URZ ;  /* 0x0000000204047899 */ /* 0x004fcc00080006ff */
[----:B------:R-:W-:Y:S01]  /*0220*/  LOP3.LUT R76, R76, UR4, RZ, 0xfc, !PT ;  /* 0x000000044c4c7c12 */ /* 0x000fe2000f8efcff */
[----:B---3--:R-:W-:-:S03]  /*0230*/  @P1 IMAD.WIDE.U32 R26, R25, 0x10, R26 ;  /* 0x00000010191a1825 */ /* 0x008fc600078e001a */
[----:B------:R-:W-:Y:S01]  /*0240*/  ISETP.GE.AND P0, PT, R76, UR5, PT ;  /* 0x000000054c007c0c */ /* 0x000fe2000bf06270 */
[----:B------:R-:W-:Y:S01]  /*0250*/  BSSY B0, `(.L_x_5794) ;  /* 0x0000247000007945 */ /* 0x000fe20003800000 */
[----:B------:R-:W-:Y:S02]  /*0260*/  CS2R R24, SRZ ;  /* 0x0000000000187805 */ /* 0x000fe4000001ff00 */
[----:B------:R-:W-:Y:S01]  /*0270*/  CS2R R56, SRZ ;  /* 0x0000000000387805 */ /* 0x000fe2000001ff00 */
[----:B------:R2:W5:Y:S01]  /*0280*/  @P1 LDG.E.128 R20, desc[UR6][R26.64] ;  /* 0x000000061a141981 */ /* 0x000562000c1e1d00 */
        /* <DEDUP_REMOVED lines=9> */
[----:B--2---:R-:W-:Y:S01]  /*0320*/  CS2R R26, SRZ ;  /* 0x00000000001a7805 */ /* 0x004fe2000001ff00 */
[----:B01----:R-:W-:Y:S06]  /*0330*/  @P0 BRA `(.L_x_5795) ;  /* 0x0000002000e00947 */ /* 0x003fec0003800000 */
        /* <DEDUP_REMOVED lines=11> */
[----:B------:R-:W-:-:S07]  /*03f0*/  CS2R R42, SRZ ;  /* 0x00000000002a7805 */ /* 0x000fce000001ff00 */
.L_x_5840:
[----:B------:R-:W0:Y:S08]  /*0400*/  LDC.64 R6, c[0x0][0x3f8] ;  /* 0x0000fe00ff067b82 */ /* 0x000e300000000a00 */
[----:B------:R-:W1:Y:S08]  /*0410*/  LDC.64 R4, c[0x0][0x3f0] ;  /* 0x0000fc00ff047b82 */ /* 0x000e700000000a00 */
[----:B------:R-:W2:Y:S01]  /*0420*/  LDC.64 R68, c[0x0][0x3c8] ;  /* 0x0000f200ff447b82 */ /* 0x000ea20000000a00 */
[----:B0-----:R-:W-:-:S05]  /*0430*/  IMAD.WIDE R70, R76, 0x4, R6 ;  /* 0x000000044c467825 */ /* 0x001fca00078e0206 */
[----:B------:R-:W3:Y:S01]  /*0440*/  LDG.E R7, desc[UR6][R70.64] ;  /* 0x0000000646077981 */ /* 0x000ee2000c1e1900 */
[----:B-1----:R-:W-:-:S06]  /*0450*/  IMAD.WIDE R4, R76, 0x4, R4 ;  /* 0x000000044c047825 */ /* 0x002fcc00078e0204 */
        /* <DEDUP_REMOVED lines=43> */
[----:B------:R-:W-:Y:S02]  /*0710*/  IADD3 R95, PT, PT, R95, 0x20, RZ ;  /* 0x000000205f5f7810 */ /* 0x000fe40007ffe0ff */
[----:B------:R-:W-:Y:S01]  /*0720*/  IADD3 R96, PT, PT, R96, 0x20, RZ ;  /* 0x0000002060607810 */ /* 0x000fe20007ffe0ff */
[----:B------:R0:W5:Y:S01]  /*0730*/  @P0 LDG.E.128 R44, desc[UR6][R98.64] ;  /* 0x00000006622c0981 */ /* 0x000162000c1e1d00 */
[----:B---3--:R-:W-:Y:S01]  /*0740*/  FMUL.FTZ R84, R8, R72 ;  /* 0x0000004808547220 */ /* 0x008fe20000410000 */
[C---:B--2---:R-:W-:Y:S01]  /*0750*/  FADD.FTZ R3, -R0.reuse, R68 ;  /* 0x0000004400037221 */ /* 0x044fe20000010100 */
[C---:B------:R-:W-:Y:S01]  /*0760*/  FADD.FTZ R83, -R0.reuse, R69 ;  /* 0x0000004500537221 */ /* 0x040fe20000010100 */
[----:B------:R-:W-:Y:S02]  /*0770*/  FADD.FTZ R89, -R0, R70 ;  /* 0x0000004600597221 */ /* 0x000fe40000010100 */
[C---:B-----5:R-:W-:Y:S01]  /*0780*/  FMUL.FTZ R3, R6.reuse, R3 ;  /* 0x0000000306037220 */ /* 0x060fe20000410000 */
[C---:B------:R-:W-:Y:S01]  /*0790*/  FMUL.FTZ R80, R6.reuse, R83 ;  /* 0x0000005306507220 */ /* 0x040fe20000410000 */
        /* <DEDUP_REMOVED lines=21> */
[----:B0-----:R-:W-:-:S07]  /*08f0*/  FFMA.FTZ R98, R92, R94, R69 ;  /* 0x0000005e5c627223 */ /* 0x001fce0000010045 */
.L_x_5799:
[----:B------:R-:W-:Y:S05]  /*0900*/  BSYNC.RECONVERGENT B2 ;  /* 0x0000000000027941 */ /* 0x000fea0003800200 */
.L_x_5798:
        /* <DEDUP_REMOVED lines=11> */
[----:B------:R3:W5:Y:S02]  /*09c0*/  @P0 LDG.E.128 R48, desc[UR6][R86.64] ;  /* 0x0000000656300981 */ /* 0x000764000c1e1d00 */
[----:B---3--:R-:W-:Y:S01]  /*09d0*/  FMUL.FTZ R86, R16, R72 ;  /* 0x0000004810567220 */ /* 0x008fe20000410000 */
[C---:B--2---:R-:W-:Y:S01]  /*09e0*/  FADD.FTZ R81, -R0.reuse, R68 ;  /* 0x0000004400517221 */ /* 0x044fe20000010100 */
[C---:B------:R-:W-:Y:S01]  /*09f0*/  FADD.FTZ R85, -R0.reuse, R69 ;  /* 0x0000004500557221 */ /* 0x040fe20000010100 */
[----:B------:R-:W-:Y:S02]  /*0a00*/  FADD.FTZ R93, -R0, R70 ;  /* 0x00000046005d7221 */ /* 0x000fe40000010100 */
[----:B-----5:R-:W-:Y:S01]  /*0a10*/  FMUL.FTZ R81, R6, R81 ;  /* 0x0000005106517220 */ /* 0x020fe20000410000 */
[----:B------:R-:W-:Y:S01]  /*0a20*/  FADD.FTZ R71, -R0, R71 ;  /* 0x0000004700477221 */ /* 0x000fe20000010100 */
[----:B------:R-:W-:Y:S01]  /*0a30*/  FMUL.FTZ R87, R17, R73 ;  /* 0x0000004911577220 */ /* 0x000fe20000410000 */
[----:B------:R-:W-:Y:S01]  /*0a40*/  FADD.FTZ R0, R97, R86 ;  /* 0x0000005661007221 */ /* 0x000fe20000010000 */
[C---:B------:R-:W-:Y:S01]  /*0a50*/  FMUL.FTZ R82, R6.reuse, R85 ;  /* 0x0000005506527220 */ /* 0x040fe20000410000 */
[----:B------:R-:W-:Y:S01]  /*0a60*/  FFMA.FTZ R69, R81, R86, R98 ;  /* 0x0000005651457223 */ /* 0x000fe20000010062 */
[----:B------:R-:W-:Y:S01]  /*0a70*/  FMUL.FTZ R90, R6, R71 ;  /* 0x00000047065a7220 */ /* 0x000fe20000410000 */
[----:B------:R-:W-:Y:S01]  /*0a80*/  FADD.FTZ R71, R0, R87 ;  /* 0x0000005700477221 */ /* 0x000fe20000010000 */
[----:B------:R-:W-:Y:S01]  /*0a90*/  FMUL.FTZ R85, R6, R93 ;  /* 0x0000005d06557220 */ /* 0x000fe20000410000 */
[----:B------:R-:W-:Y:S01]  /*0aa0*/  FMUL.FTZ R88, R18, R74 ;  /* 0x0000004a12587220 */ /* 0x000fe20000410000 */
        /* <DEDUP_REMOVED lines=15> */
.L_x_5797:
        /* <DEDUP_REMOVED lines=13> */
[----:B------:R-:W0:Y:S02]  /*0c70*/  @P0 LDC.64 R68, c[0x0][0x438] ;  /* 0x00010e00ff440b82 */ /* 0x000e240000000a00 */
[----:B0-----:R-:W-:-:S06]  /*0c80*/  @P0 IMAD.WIDE.U32 R72, R71, 0x10, R68 ;  /* 0x0000001047480825 */ /* 0x001fcc00078e0044 */
[----:B------:R-:W0:Y:S01]  /*0c90*/  @P2 LDC.64 R68, c[0x0][0x438] ;  /* 0x00010e00ff442b82 */ /* 0x000e220000000a00 */
[----:B------:R-:W-:Y:S01]  /*0ca0*/  @P0 IADD3 R71, PT, PT, R71, 0x20, RZ ;  /* 0x0000002047470810 */ /* 0x000fe20007ffe0ff */
[----:B------:R1:W5:Y:S04]  /*0cb0*/  @P0 LDG.E.128 R44, desc[UR6][R72.64] ;  /* 0x00000006482c0981 */ /* 0x000368000c1e1d00 */
[----:B0-----:R-:W-:-:S05]  /*0cc0*/  @P2 IMAD.WIDE.U32 R68, R71, 0x10, R68 ;  /* 0x0000001047442825 */ /* 0x001fca00078e0044 */
[----:B------:R1:W5:Y:S02]  /*0cd0*/  @P2 LDG.E.128 R48, desc[UR6][R68.64] ;  /* 0x0000000644302981 */ /* 0x000364000c1e1d00 */
.L_x_5800:
[----:B------:R-:W-:Y:S05]  /*0ce0*/  BSYNC.RECONVERGENT B1 ;  /* 0x0000000000017941 */ /* 0x000fea0003800200 */
.L_x_5796:
[----:B------:R-:W-:Y:S01]  /*0cf0*/  UMOV UR4, 0xffffffff ;  /* 0xffffffff00047882 */ /* 0x000fe20000000000 */
[----:B-----5:R-:W-:Y:S02]  /*0d00*/  ISETP.GE.AND P2, PT, R5, 0x1, PT ;  /* 0x000000010500780c */ /* 0x020fe40003f46270 */
[----:B------:R-:W-:Y:S11]  /*0d10*/  BRA.DIV UR4, `(.L_x_5801) ;  /* 0x00000022043c7947 */ /* 0x000ff6000b800000 */
        /* <DEDUP_REMOVED lines=18> */
.L_x_5854:
[----:B------:R-:W-:Y:S01]  /*0e40*/  @P2 IADD3 R68, PT, PT, R5, -0x1, RZ ;  /* 0xffffffff05442810 */ /* 0x000fe20007ffe0ff */
[----:B-1----:R-:W-:Y:S01]  /*0e50*/  FADD.FTZ R73, R72, R73 ;  /* 0x0000004948497221 */ /* 0x002fe20000010000 */
[----:B------:R-:W-:Y:S01]  /*0e60*/  ISETP.GE.U32.AND P3, PT, R77, 0x20, PT ;  /* 0x000000204d00780c */ /* 0x000fe20003f66070 */
[----:B------:R-:W-:Y:S02]  /*0e70*/  HFMA2 R69, -RZ, RZ, 0, 0 ;  /* 0x00000000ff457431 */ /* 0x000fe400000001ff */
[----:B0-2---:R-:W-:Y:S01]  /*0e80*/  FADD.FTZ R0, R0, R71 ;  /* 0x0000004700007221 */ /* 0x005fe20000010000 */
[----:B------:R-:W-:Y:S02]  /*0e90*/  @P2 IMAD R68, R68, R79, RZ ;  /* 0x0000004f44442224 */ /* 0x000fe400078e02ff */
[----:B------:R-:W-:Y:S01]  /*0ea0*/  FMUL.FTZ R71, R73, UR9 ;  /* 0x0000000949477c20 */ /* 0x000fe20008410000 */
[----:B------:R-:W-:Y:S01]  /*0eb0*/  ISETP.NE.AND P0, PT, RZ, UR8, PT ;  /* 0x00000008ff007c0c */ /* 0x000fe2000bf05270 */
        /* <DEDUP_REMOVED lines=10> */
[----:B0-----:R-:W-:-:S05]  /*0f60*/  IMAD.WIDE.U32 R4, R69, 0x10, R4 ;  /* 0x0000001045047825 */ /* 0x001fca00078e0004 */
[----:B------:R0:W5:Y:S02]  /*0f70*/  LDG.E.128 R60, desc[UR6][R4.64] ;  /* 0x00000006043c7981 */ /* 0x000164000c1e1d00 */
.L_x_5805:
[----:B------:R-:W-:Y:S05]  /*0f80*/  BSYNC.RECONVERGENT B2 ;  /* 0x0000000000027941 */ /* 0x000fea0003800200 */
.L_x_5804:
[----:B------:R-:W-:Y:S01]  /*0f90*/  UISETP.NE.U32.AND UP0, UPT, UR12, URZ, UPT ;  /* 0x000000ff0c00728c */ /* 0x000fe2000bf05070 */
[----:B------:R-:W-:Y:S03]  /*0fa0*/  BSSY.RECONVERGENT B2, `(.L_x_5806) ;  /* 0x00000a9000027945 */ /* 0x000fe60003800200 */
[----:B------:R-:W-:-:S09]  /*0fb0*/  UISETP.NE.AND.EX UP0, UPT, UR13, URZ, UPT, UP0 ;  /* 0x000000ff0d00728c */ /* 0x000fd2000bf05300 */
[----:B------:R-:W-:Y:S05]  /*0fc0*/  BRA.U UP0, `(.L_x_5807) ;  /* 0x0000000500807547 */ /* 0x000fea000b800000 */
        /* <DEDUP_REMOVED lines=12> */
[----:B------:R-:W-:-:S04]  /*1090*/  FMUL.FTZ R5, R5, UR14 ;  /* 0x0000000e05057c20 */ /* 0x000fc80008410000 */
[-C--:B-----5:R-:W-:Y:S01]  /*10a0*/  FFMA.FTZ R36, R60, R5.reuse, R36 ;  /* 0x000000053c247223 */ /* 0x0a0fe20000010024 */
[----:B------:R-:W-:-:S07]  /*10b0*/  FMUL.FTZ R64, R12, R5 ;  /* 0x000000050c407220 */ /* 0x000fce0000410000 */
.L_x_5810:
[----:B------:R-:W-:Y:S05]  /*10c0*/  BSYNC.RECONVERGENT B3 ;  /* 0x0000000000037941 */ /* 0x000fea0003800200 */
.L_x_5809:
        /* <DEDUP_REMOVED lines=10> */
.L_x_5812:
[----:B------:R-:W-:Y:S05]  /*1170*/  BSYNC.RECONVERGENT B3 ;  /* 0x0000000000037941 */ /* 0x000fea0003800200 */
.L_x_5811:
        /* <DEDUP_REMOVED lines=10> */
.L_x_5814:
[----:B------:R-:W-:Y:S05]  /*1220*/  BSYNC.RECONVERGENT B3 ;  /* 0x0000000000037941 */ /* 0x000fea0003800200 */
.L_x_5813:
        /* <DEDUP_REMOVED lines=8> */
[----:B------:R-:W-:Y:S01]  /*12b0*/  FMUL.FTZ R67, R15, R70 ;  /* 0x000000460f437220 */ /* 0x000fe20000410000 */
[----:B------:R-:W-:Y:S06]  /*12c0*/  BRA `(.L_x_5815) ;  /* 0x0000000400d87947 */ /* 0x000fec0003800000 */
.L_x_5808:
[----:B------:R-:W0:Y:S01]  /*12d0*/  @P2 LDC R29, c[0x0][0x40c] ;  /* 0x00010300ff1d2b82 */ /* 0x000e220000000800 */
[-CC-:B------:R-:W-:Y:S01]  /*12e0*/  FFMA.FTZ R28, R83, R0.reuse, R71.reuse ;  /* 0x00000000531c7223 */ /* 0x180fe20000010047 */
[----:B------:R-:W-:Y:S01]  /*12f0*/  ISETP.GT.AND P0, PT, R7, RZ, PT ;  /* 0x000000ff0700720c */ /* 0x000fe20003f04270 */
[----:B------:R-:W-:Y:S02]  /*1300*/  BSSY.RECONVERGENT B3, `(.L_x_5816) ;  /* 0x000001b000037945 */ /* 0x000fe40003800200 */
[----:B------:R-:W-:Y:S01]  /*1310*/  FADD.FTZ R5, R91, -R28 ;  /* 0x8000001c5b057221 */ /* 0x000fe20000010000 */
[----:B------:R-:W-:-:S03]  /*1320*/  FFMA.FTZ R28, R80, R0, R71 ;  /* 0x00000000501c7223 */ /* 0x000fc60000010047 */
[----:B------:R-:W-:-:S05]  /*1330*/  FMUL.FTZ R5, R6, R5 ;  /* 0x0000000506057220 */ /* 0x000fca0000410000 */
[----:B------:R-:W-:-:S05]  /*1340*/  FSEL R30, R5, RZ, P0 ;  /* 0x000000ff051e7208 */ /* 0x000fca0000000000 */
[----:B0-----:R-:W-:Y:S01]  /*1350*/  @P2 FMUL.FTZ R5, R30, R29 ;  /* 0x0000001d1e052220 */ /* 0x001fe20000410000 */
[----:B------:R-:W-:-:S03]  /*1360*/  FFMA.FTZ R29, R3, R0, R71 ;  /* 0x00000000031d7223 */ /* 0x000fc60000010047 */
[-C--:B-----5:R-:W-:Y:S01]  /*1370*/  @P2 FFMA.FTZ R38, R62, R5.reuse, R38 ;  /* 0x000000053e262223 */ /* 0x0a0fe20000010026 */
[----:B------:R-:W-:Y:S01]  /*1380*/  @P2 FMUL.FTZ R66, R14, R5 ;  /* 0x000000050e422220 */ /* 0x000fe20000410000 */
[----:B------:R-:W-:Y:S01]  /*1390*/  FFMA.FTZ R5, R92, R0, R71 ;  /* 0x000000005c057223 */ /* 0x000fe20000010047 */
[----:B------:R-:W-:-:S03]  /*13a0*/  FADD.FTZ R29, R84, -R29 ;  /* 0x8000001d541d7221 */ /* 0x000fc60000010000 */
[----:B------:R-:W-:Y:S01]  /*13b0*/  FADD.FTZ R31, R94, -R5 ;  /* 0x800000055e1f7221 */ /* 0x000fe20000010000 */
[----:B------:R-:W-:Y:S01]  /*13c0*/  FADD.FTZ R5, R89, -R28 ;  /* 0x8000001c59057221 */ /* 0x000fe20000010000 */
[C---:B------:R-:W-:Y:S02]  /*13d0*/  FMUL.FTZ R28, R6.reuse, R29 ;  /* 0x0000001d061c7220 */ /* 0x040fe40000410000 */
[C---:B------:R-:W-:Y:S01]  /*13e0*/  FMUL.FTZ R31, R6.reuse, R31 ;  /* 0x0000001f061f7220 */ /* 0x040fe20000410000 */
[----:B------:R-:W-:-:S04]  /*13f0*/  FMUL.FTZ R5, R6, R5 ;  /* 0x0000000506057220 */ /* 0x000fc80000410000 */
[----:B------:R-:W-:Y:S02]  /*1400*/  FSEL R31, R31, RZ, P0 ;  /* 0x000000ff1f1f7208 */ /* 0x000fe40000000000 */
[----:B------:R-:W-:Y:S01]  /*1410*/  FSEL R29, R5, RZ, P0 ;  /* 0x000000ff051d7208 */ /* 0x000fe20000000000 */
[----:B------:R-:W-:Y:S06]  /*1420*/  @!P2 BRA `(.L_x_5817) ;  /* 0x000000000020a947 */ /* 0x000fec0003800000 */
[----:B------:R-:W-:Y:S01]  /*1430*/  FFMA.FTZ R5, R3, R0, R71 ;  /* 0x0000000003057223 */ /* 0x000fe20000010047 */
[----:B------:R-:W-:-:S03]  /*1440*/  ISETP.GT.AND P3, PT, R7, RZ, PT ;  /* 0x000000ff0700720c */ /* 0x000fc60003f64270 */
[----:B------:R-:W-:-:S04]  /*1450*/  FADD.FTZ R5, R84, -R5 ;  /* 0x8000000554057221 */ /* 0x000fc80000010000 */
[----:B------:R-:W-:-:S05]  /*1460*/  FMUL.FTZ R5, R6, R5 ;  /* 0x0000000506057220 */ /* 0x000fca0000410000 */
[----:B------:R-:W-:-:S05]  /*1470*/  FSEL R5, R5, RZ, P3 ;  /* 0x000000ff05057208 */ /* 0x000fca0001800000 */
[----:B------:R-:W-:-:S04]  /*1480*/  FMUL.FTZ R5, R5, UR14 ;  /* 0x0000000e05057c20 */ /* 0x000fc80008410000 */
[-C--:B------:R-:W-:Y:S01]  /*1490*/  FFMA.FTZ R36, R60, R5.reuse, R36 ;  /* 0x000000053c247223 */ /* 0x080fe20000010024 */
[----:B------:R-:W-:-:S07]  /*14a0*/  FMUL.FTZ R64, R12, R5 ;  /* 0x000000050c407220 */ /* 0x000fce0000410000 */
.L_x_5817:
[----:B------:R-:W-:Y:S05]  /*14b0*/  BSYNC.RECONVERGENT B3 ;  /* 0x0000000000037941 */ /* 0x000fea0003800200 */
.L_x_5816:
        /* <DEDUP_REMOVED lines=10> */
.L_x_5819:
[----:B------:R-:W-:Y:S05]  /*1560*/  BSYNC.RECONVERGENT B3 ;  /* 0x0000000000037941 */ /* 0x000fea0003800200 */
.L_x_5818:
[----:B------:R-:W-:Y:S01]  /*1570*/  FSEL R28, R28, RZ, P0 ;  /* 0x000000ff1c1c7208 */ /* 0x000fe20000000000 */
[----:B------:R-:W-:Y:S06]  /*1580*/  @!P2 BRA `(.L_x_5815) ;  /* 0x000000040028a947 */ /* 0x000fec0003800000 */
[----:B------:R-:W-:-:S04]  /*1590*/  FMUL.FTZ R70, R31, UR14 ;  /* 0x0000000e1f467c20 */ /* 0x000fc80008410000 */
[-C--:B------:R-:W-:Y:S01]  /*15a0*/  FFMA.FTZ R39, R63, R70.reuse, R39 ;  /* 0x000000463f277223 */ /* 0x080fe20000010027 */
[----:B------:R-:W-:Y:S01]  /*15b0*/  FMUL.FTZ R67, R15, R70 ;  /* 0x000000460f437220 */ /* 0x000fe20000410000 */
[----:B------:R-:W-:Y:S06]  /*15c0*/  BRA `(.L_x_5815) ;  /* 0x0000000400187947 */ /* 0x000fec0003800000 */
.L_x_5807:
[----:B0-----:R-:W-:Y:S02]  /*15d0*/  MOV R4, UR20 ;  /* 0x0000001400047c02 */ /* 0x001fe40008000f00 */
[----:B------:R-:W-:Y:S02]  /*15e0*/  MOV R68, UR21 ;  /* 0x0000001500447c02 */ /* 0x000fe40008000f00 */
[----:B------:R-:W-:-:S04]  /*15f0*/  ISETP.NE.U32.AND P0, PT, R4, RZ, PT ;  /* 0x000000ff0400720c */ /* 0x000fc80003f05070 */
[----:B------:R-:W-:-:S13]  /*1600*/  ISETP.NE.AND.EX P0, PT, R68, RZ, PT, P0 ;  /* 0x000000ff4400720c */ /* 0x000fda0003f05300 */
[----:B------:R-:W-:Y:S05]  /*1610*/  @P0 BRA `(.L_x_5820) ;  /* 0x0000000000840947 */ /* 0x000fea0003800000 */
[----:B------:R-:W0:Y:S01]  /*1620*/  @P2 LDC R70, c[0x0][0x40c] ;  /* 0x00010300ff462b82 */ /* 0x000e220000000800 */
[----:B------:R-:W-:-:S04]  /*1630*/  @P1 FFMA.FTZ R5, R3, R0, R71 ;  /* 0x0000000003051223 */ /* 0x000fc80000010047 */
[----:B------:R-:W-:Y:S01]  /*1640*/  @P1 FADD.FTZ R73, R84, -R5 ;  /* 0x8000000554491221 */ /* 0x000fe20000010000 */
[----:B------:R-:W-:-:S03]  /*1650*/  MOV R5, R44 ;  /* 0x0000002c00057202 */ /* 0x000fc60000000f00 */
[----:B------:R-:W-:-:S04]  /*1660*/  @P1 FFMA.FTZ R5, R6, R73, R44 ;  /* 0x0000004906051223 */ /* 0x000fc8000001002c */
[----:B0-----:R-:W-:Y:S01]  /*1670*/  @P2 FMUL.FTZ R5, R5, R70 ;  /* 0x0000004605052220 */ /* 0x001fe20000410000 */
[----:B------:R-:W-:-:S03]  /*1680*/  @P1 FFMA.FTZ R70, R80, R0, R71 ;  /* 0x0000000050461223 */ /* 0x000fc60000010047 */
[-C--:B-----5:R-:W-:Y:S01]  /*1690*/  @P2 FFMA.FTZ R36, R60, R5.reuse, R36 ;  /* 0x000000053c242223 */ /* 0x0a0fe20000010024 */
[----:B------:R-:W-:Y:S01]  /*16a0*/  @P1 FADD.FTZ R70, R89, -R70 ;  /* 0x8000004659461221 */ /* 0x000fe20000010000 */
[----:B------:R-:W-:Y:S01]  /*16b0*/  @P2 FMUL.FTZ R64, R12, R5 ;  /* 0x000000050c402220 */ /* 0x000fe20000410000 */
[----:B------:R-:W-:Y:S02]  /*16c0*/  MOV R5, R45 ;  /* 0x0000002d00057202 */ /* 0x000fe40000000f00 */
[----:B------:R-:W-:Y:S02]  /*16d0*/  @P1 FFMA.FTZ R5, R6, R70, R45 ;  /* 0x0000004606051223 */ /* 0x000fe4000001002d */
[----:B------:R-:W0:Y:S02]  /*16e0*/  @P2 LDC R70, c[0x0][0x40c] ;  /* 0x00010300ff462b82 */ /* 0x000e240000000800 */
[----:B0-----:R-:W-:Y:S01]  /*16f0*/  @P2 FMUL.FTZ R70, R5, R70 ;  /* 0x0000004605462220 */ /* 0x001fe20000410000 */
[----:B------:R-:W-:-:S03]  /*1700*/  MOV R5, R46 ;  /* 0x0000002e00057202 */ /* 0x000fc60000000f00 */
[-C--:B------:R-:W-:Y:S01]  /*1710*/  @P2 FFMA.FTZ R37, R61, R70.reuse, R37 ;  /* 0x000000463d252223 */ /* 0x080fe20000010025 */
[----:B------:R-:W-:Y:S01]  /*1720*/  @P2 FMUL.FTZ R65, R13, R70 ;  /* 0x000000460d412220 */ /* 0x000fe20000410000 */
[----:B------:R-:W-:-:S04]  /*1730*/  @P1 FFMA.FTZ R70, R83, R0, R71 ;  /* 0x0000000053461223 */ /* 0x000fc80000010047 */
[----:B------:R-:W-:Y:S02]  /*1740*/  @P1 FADD.FTZ R73, R91, -R70 ;  /* 0x800000465b491221 */ /* 0x000fe40000010000 */
[----:B------:R-:W0:Y:S02]  /*1750*/  @P2 LDC R70, c[0x0][0x40c] ;  /* 0x00010300ff462b82 */ /* 0x000e240000000800 */
[----:B------:R-:W-:-:S04]  /*1760*/  @P1 FFMA.FTZ R5, R6, R73, R46 ;  /* 0x0000004906051223 */ /* 0x000fc8000001002e */
[----:B0-----:R-:W-:-:S04]  /*1770*/  @P2 FMUL.FTZ R5, R5, R70 ;  /* 0x0000004605052220 */ /* 0x001fc80000410000 */
[-C--:B------:R-:W-:Y:S01]  /*1780*/  @P2 FFMA.FTZ R38, R62, R5.reuse, R38 ;  /* 0x000000053e262223 */ /* 0x080fe20000010026 */
[----:B------:R-:W-:Y:S01]  /*1790*/  @P2 FMUL.FTZ R66, R14, R5 ;  /* 0x000000050e422220 */ /* 0x000fe20000410000 */
[----:B------:R-:W-:Y:S06]  /*17a0*/  @!P2 BRA `(.L_x_5815) ;  /* 0x0000000000a0a947 */ /* 0x000fec0003800000 */
[----:B------:R-:W-:-:S04]  /*17b0*/  @P1 FFMA.FTZ R5, R92, R0, R71 ;  /* 0x000000005c051223 */ /* 0x000fc80000010047 */
[----:B------:R-:W-:Y:S01]  /*17c0*/  @P1 FADD.FTZ R67, R94, -R5 ;  /* 0x800000055e431221 */ /* 0x000fe20000010000 */
[----:B------:R-:W-:-:S03]  /*17d0*/  MOV R5, R47 ;  /* 0x0000002f00057202 */ /* 0x000fc60000000f00 */
[----:B------:R-:W-:-:S04]  /*17e0*/  @P1 FFMA.FTZ R5, R6, R67, R47 ;  /* 0x0000004306051223 */ /* 0x000fc8000001002f */
[----:B------:R-:W-:-:S04]  /*17f0*/  FMUL.FTZ R70, R5, UR14 ;  /* 0x0000000e05467c20 */ /* 0x000fc80008410000 */
[-C--:B------:R-:W-:Y:S01]  /*1800*/  FFMA.FTZ R39, R63, R70.reuse, R39 ;  /* 0x000000463f277223 */ /* 0x080fe20000010027 */
[----:B------:R-:W-:Y:S01]  /*1810*/  FMUL.FTZ R67, R15, R70 ;  /* 0x000000460f437220 */ /* 0x000fe20000410000 */
[----:B------:R-:W-:Y:S06]  /*1820*/  BRA `(.L_x_5815) ;  /* 0x0000000000807947 */ /* 0x000fec0003800000 */
.L_x_5820:
[----:B------:R-:W0:Y:S01]  /*1830*/  @P2 LDC R70, c[0x0][0x40c] ;  /* 0x00010300ff462b82 */ /* 0x000e220000000800 */
[-CC-:B------:R-:W-:Y:S01]  /*1840*/  @P1 FFMA.FTZ R5, R92, R0.reuse, R71.reuse ;  /* 0x000000005c051223 */ /* 0x180fe20000010047 */
[----:B------:R-:W-:Y:S01]  /*1850*/  MOV R31, R47 ;  /* 0x0000002f001f7202 */ /* 0x000fe20000000f00 */
[----:B------:R-:W-:Y:S01]  /*1860*/  @P1 FFMA.FTZ R30, R80, R0, R71 ;  /* 0x00000000501e1223 */ /* 0x000fe20000010047 */
[----:B------:R-:W-:Y:S01]  /*1870*/  MOV R28, R44 ;  /* 0x0000002c001c7202 */ /* 0x000fe20000000f00 */
[----:B------:R-:W-:Y:S01]  /*1880*/  @P1 FADD.FTZ R5, R94, -R5 ;  /* 0x800000055e051221 */ /* 0x000fe20000010000 */
[----:B------:R-:W-:-:S03]  /*1890*/  MOV R29, R45 ;  /* 0x0000002d001d7202 */ /* 0x000fc60000000f00 */
[----:B------:R-:W-:Y:S01]  /*18a0*/  @P1 FFMA.FTZ R31, R6, R5, R47 ;  /* 0x00000005061f1223 */ /* 0x000fe2000001002f */
[----:B------:R-:W-:-:S04]  /*18b0*/  @P1 FFMA.FTZ R5, R3, R0, R71 ;  /* 0x0000000003051223 */ /* 0x000fc80000010047 */
[----:B------:R-:W-:-:S04]  /*18c0*/  @P1 FADD.FTZ R5, R84, -R5 ;  /* 0x8000000554051221 */ /* 0x000fc80000010000 */
[----:B------:R-:W-:Y:S01]  /*18d0*/  @P1 FFMA.FTZ R28, R6, R5, R44 ;  /* 0x00000005061c1223 */ /* 0x000fe2000001002c */
[----:B------:R-:W-:-:S04]  /*18e0*/  @P1 FADD.FTZ R5, R89, -R30 ;  /* 0x8000001e59051221 */ /* 0x000fc80000010000 */
[----:B------:R-:W-:Y:S01]  /*18f0*/  @P1 FFMA.FTZ R29, R6, R5, R45 ;  /* 0x00000005061d1223 */ /* 0x000fe2000001002d */
[----:B0-----:R-:W-:Y:S01]  /*1900*/  @P2 FMUL.FTZ R30, R31, R70 ;  /* 0x000000461f1e2220 */ /* 0x001fe20000410000 */
[----:B------:R-:W0:Y:S03]  /*1910*/  @P2 LDC R5, c[0x0][0x40c] ;  /* 0x00010300ff052b82 */ /* 0x000e260000000800 */
[-C--:B-----5:R-:W-:Y:S01]  /*1920*/  @P2 FFMA.FTZ R39, R63, R30.reuse, R39 ;  /* 0x0000001e3f272223 */ /* 0x0a0fe20000010027 */
[----:B------:R-:W-:-:S04]  /*1930*/  @P2 FMUL.FTZ R67, R15, R30 ;  /* 0x0000001e0f432220 */ /* 0x000fc80000410000 */
[----:B------:R-:W1:Y:S01]  /*1940*/  @P2 LDC R30, c[0x0][0x40c] ;  /* 0x00010300ff1e2b82 */ /* 0x000e620000000800 */
[----:B0-----:R-:W-:-:S04]  /*1950*/  @P2 FMUL.FTZ R5, R28, R5 ;  /* 0x000000051c052220 */ /* 0x001fc80000410000 */
[-C--:B------:R-:W-:Y:S01]  /*1960*/  @P2 FFMA.FTZ R36, R60, R5.reuse, R36 ;  /* 0x000000053c242223 */ /* 0x080fe20000010024 */
[----:B------:R-:W-:Y:S01]  /*1970*/  @P2 FMUL.FTZ R64, R12, R5 ;  /* 0x000000050c402220 */ /* 0x000fe20000410000 */
[----:B-1----:R-:W-:-:S04]  /*1980*/  @P2 FMUL.FTZ R30, R29, R30 ;  /* 0x0000001e1d1e2220 */ /* 0x002fc80000410000 */
[-C--:B------:R-:W-:Y:S01]  /*1990*/  @P2 FFMA.FTZ R37, R61, R30.reuse, R37 ;  /* 0x0000001e3d252223 */ /* 0x080fe20000010025 */
[----:B------:R-:W-:Y:S01]  /*19a0*/  @P2 FMUL.FTZ R65, R13, R30 ;  /* 0x0000001e0d412220 */ /* 0x000fe20000410000 */
[----:B------:R-:W-:-:S04]  /*19b0*/  @P1 FFMA.FTZ R30, R83, R0, R71 ;  /* 0x00000000531e1223 */ /* 0x000fc80000010047 */
[----:B------:R-:W-:Y:S01]  /*19c0*/  @P1 FADD.FTZ R5, R91, -R30 ;  /* 0x8000001e5b051221 */ /* 0x000fe20000010000 */
[----:B------:R-:W-:-:S03]  /*19d0*/  MOV R30, R46 ;  /* 0x0000002e001e7202 */ /* 0x000fc60000000f00 */
[----:B------:R-:W-:Y:S02]  /*19e0*/  @P1 FFMA.FTZ R30, R6, R5, R46 ;  /* 0x00000005061e1223 */ /* 0x000fe4000001002e */
[----:B------:R-:W0:Y:S02]  /*19f0*/  @P2 LDC R5, c[0x0][0x40c] ;  /* 0x00010300ff052b82 */ /* 0x000e240000000800 */
[----:B0-----:R-:W-:-:S04]  /*1a00*/  @P2 FMUL.FTZ R5, R30, R5 ;  /* 0x000000051e052220 */ /* 0x001fc80000410000 */
[-C--:B------:R-:W-:Y:S01]  /*1a10*/  @P2 FFMA.FTZ R38, R62, R5.reuse, R38 ;  /* 0x000000053e262223 */ /* 0x080fe20000010026 */
[----:B------:R-:W-:-:S07]  /*1a20*/  @P2 FMUL.FTZ R66, R14, R5 ;  /* 0x000000050e422220 */ /* 0x000fce0000410000 */
.L_x_5815:
[----:B------:R-:W-:Y:S05]  /*1a30*/  BSYNC.RECONVERGENT B2 ;  /* 0x0000000000027941 */ /* 0x000fea0003800200 */
.L_x_5806:
        /* <DEDUP_REMOVED lines=10> */
.L_x_5803:
[----:B------:R-:W-:Y:S05]  /*1ae0*/  BSYNC.RECONVERGENT B1 ;  /* 0x0000000000017941 */ /* 0x000fea0003800200 */
.L_x_5802:
[----:B------:R-:W-:Y:S01]  /*1af0*/  ISETP.GE.U32.AND P0, PT, R77, 0x40, PT ;  /* 0x000000404d00780c */ /* 0x000fe20003f06070 */
[----:B------:R-:W-:-:S12]  /*1b00*/  BSSY.RECONVERGENT B1, `(.L_x_5821) ;  /* 0x00000b7000017945 */ /* 0x000fd80003800200 */
[----:B------:R-:W-:Y:S05]  /*1b10*/  @!P0 BRA `(.L_x_5822) ;  /* 0x0000000800d48947 */ /* 0x000fea0003800000 */
[----:B------:R-:W-:Y:S04]  /*1b20*/  BSSY.RECONVERGENT B2, `(.L_x_5823) ;  /* 0x0000005000027945 */ /* 0x000fe80003800200 */
[----:B------:R-:W-:Y:S05]  /*1b30*/  @!P2 BRA `(.L_x_5824) ;  /* 0x00000000000ca947 */ /* 0x000fea0003800000 */
[----:B-1----:R-:W0:Y:S02]  /*1b40*/  LDC.64 R4, c[0x0][0x390] ;  /* 0x0000e400ff047b82 */ /* 0x002e240000000a00 */
[----:B0-----:R-:W-:-:S05]  /*1b50*/  IMAD.WIDE.U32 R4, R69, 0x10, R4 ;  /* 0x0000001045047825 */ /* 0x001fca00078e0004 */
[----:B-----5:R0:W5:Y:S02]  /*1b60*/  LDG.E.128 R60, desc[UR6][R4.64] ;  /* 0x00000006043c7981 */ /* 0x020164000c1e1d00 */
.L_x_5824:
[----:B------:R-:W-:Y:S05]  /*1b70*/  BSYNC.RECONVERGENT B2 ;  /* 0x0000000000027941 */ /* 0x000fea0003800200 */
.L_x_5823:
        /* <DEDUP_REMOVED lines=8> */
[-CC-:B01----:R-:W-:Y:S01]  /*1c00*/  @P1 FFMA.FTZ R4, R90, R0.reuse, R71.reuse ;  /* 0x000000005a041223 */ /* 0x183fe20000010047 */
[----:B------:R-:W-:Y:S01]  /*1c10*/  MOV R31, R51 ;  /* 0x00000033001f7202 */ /* 0x000fe20000000f00 */
[-CC-:B------:R-:W-:Y:S01]  /*1c20*/  @P1 FFMA.FTZ R5, R81, R0.reuse, R71.reuse ;  /* 0x0000000051051223 */ /* 0x180fe20000010047 */
[----:B------:R-:W0:Y:S01]  /*1c30*/  @P2 LDC R73, c[0x0][0x40c] ;  /* 0x00010300ff492b82 */ /* 0x000e220000000800 */
[----:B------:R-:W-:Y:S01]  /*1c40*/  @P1 FADD.FTZ R7, R93, -R4 ;  /* 0x800000045d071221 */ /* 0x000fe20000010000 */
[-CC-:B------:R-:W-:Y:S01]  /*1c50*/  @P1 FFMA.FTZ R4, R82, R0.reuse, R71.reuse ;  /* 0x0000000052041223 */ /* 0x180fe20000010047 */
[----:B------:R-:W-:Y:S01]  /*1c60*/  @P1 FFMA.FTZ R71, R85, R0, R71 ;  /* 0x0000000055471223 */ /* 0x000fe20000010047 */
[----:B------:R-:W-:Y:S01]  /*1c70*/  @P1 FADD.FTZ R5, R86, -R5 ;  /* 0x8000000556051221 */ /* 0x000fe20000010000 */
[C---:B------:R-:W-:Y:S01]  /*1c80*/  @P1 FFMA.FTZ R31, R6.reuse, R7, R51 ;  /* 0x00000007061f1223 */ /* 0x040fe20000010033 */
[----:B------:R-:W-:Y:S01]  /*1c90*/  MOV R28, R48 ;  /* 0x00000030001c7202 */ /* 0x000fe20000000f00 */
[----:B------:R-:W-:Y:S01]  /*1ca0*/  @P1 FADD.FTZ R4, R87, -R4 ;  /* 0x8000000457041221 */ /* 0x000fe20000010000 */
[----:B------:R-:W1:Y:S01]  /*1cb0*/  @P2 LDC R7, c[0x0][0x40c] ;  /* 0x00010300ff072b82 */ /* 0x000e620000000800 */
[----:B------:R-:W-:Y:S01]  /*1cc0*/  @P1 FFMA.FTZ R28, R6, R5, R48 ;  /* 0x00000005061c1223 */ /* 0x000fe20000010030 */
[----:B------:R-:W-:Y:S01]  /*1cd0*/  @P1 FADD.FTZ R71, R88, -R71 ;  /* 0x8000004758471221 */ /* 0x000fe20000010000 */
[----:B------:R-:W-:Y:S01]  /*1ce0*/  MOV R29, R49 ;  /* 0x00000031001d7202 */ /* 0x000fe20000000f00 */
[C---:B------:R-:W-:Y:S01]  /*1cf0*/  @P1 FFMA.FTZ R29, R6.reuse, R4, R49 ;  /* 0x00000004061d1223 */ /* 0x040fe20000010031 */
[----:B------:R-:W-:Y:S01]  /*1d00*/  MOV R30, R50 ;  /* 0x00000032001e7202 */ /* 0x000fe20000000f00 */
[----:B------:R-:W-:-:S02]  /*1d10*/  @P1 FFMA.FTZ R30, R6, R71, R50 ;  /* 0x00000047061e1223 */ /* 0x000fc40000010032 */
[----:B------:R-:W2:Y:S01]  /*1d20*/  @P2 LDC R0, c[0x0][0x40c] ;  /* 0x00010300ff002b82 */ /* 0x000ea20000000800 */
[----:B-1----:R-:W-:-:S04]  /*1d30*/  @P2 FMUL.FTZ R5, R28, R7 ;  /* 0x000000071c052220 */ /* 0x002fc80000410000 */
[-C--:B-----5:R-:W-:Y:S01]  /*1d40*/  @P2 FFMA.FTZ R40, R60, R5.reuse, R40 ;  /* 0x000000053c282223 */ /* 0x0a0fe20000010028 */
[----:B------:R-:W-:Y:S01]  /*1d50*/  @P2 FMUL.FTZ R64, R20, R5 ;  /* 0x0000000514402220 */ /* 0x000fe20000410000 */
[----:B0-----:R-:W-:Y:S01]  /*1d60*/  @P2 FMUL.FTZ R5, R30, R73 ;  /* 0x000000491e052220 */ /* 0x001fe20000410000 */
[----:B--2---:R-:W-:-:S03]  /*1d70*/  @P2 FMUL.FTZ R0, R29, R0 ;  /* 0x000000001d002220 */ /* 0x004fc60000410000 */
[-C--:B------:R-:W-:Y:S01]  /*1d80*/  @P2 FFMA.FTZ R42, R62, R5.reuse, R42 ;  /* 0x000000053e2a2223 */ /* 0x080fe2000001002a */
[----:B------:R-:W-:Y:S01]  /*1d90*/  @P2 FMUL.FTZ R66, R22, R5 ;  /* 0x0000000516422220 */ /* 0x000fe20000410000 */
[-C--:B------:R-:W-:Y:S01]  /*1da0*/  @P2 FFMA.FTZ R41, R61, R0.reuse, R41 ;  /* 0x000000003d292223 */ /* 0x080fe20000010029 */
[----:B------:R-:W-:Y:S01]  /*1db0*/  @P2 FMUL.FTZ R65, R21, R0 ;  /* 0x0000000015412220 */ /* 0x000fe20000410000 */
[----:B------:R-:W-:Y:S06]  /*1dc0*/  @!P2 BRA `(.L_x_5828) ;  /* 0x00000008000ca947 */ /* 0x000fec0003800000 */
[----:B------:R-:W-:-:S04]  /*1dd0*/  FMUL.FTZ R0, R31, UR14 ;  /* 0x0000000e1f007c20 */ /* 0x000fc80008410000 */
[-C--:B------:R-:W-:Y:S01]  /*1de0*/  FFMA.FTZ R43, R63, R0.reuse, R43 ;  /* 0x000000003f2b7223 */ /* 0x080fe2000001002b */
[----:B------:R-:W-:Y:S01]  /*1df0*/  FMUL.FTZ R67, R23, R0 ;  /* 0x0000000017437220 */ /* 0x000fe20000410000 */
[----:B------:R-:W-:Y:S06]  /*1e00*/  BRA `(.L_x_5828) ;  /* 0x0000000400fc7947 */ /* 0x000fec0003800000 */
.L_x_5827:
[-CC-:B01----:R-:W-:Y:S01]  /*1e10*/  @P1 FFMA.FTZ R5, R81, R0.reuse, R71.reuse ;  /* 0x0000000051051223 */ /* 0x183fe20000010047 */
[----:B------:R-:W-:Y:S01]  /*1e20*/  @P1 FFMA.FTZ R68, R82, R0, R71 ;  /* 0x0000000052441223 */ /* 0x000fe20000010047 */
[----:B------:R-:W-:Y:S02]  /*1e30*/  MOV R4, R48 ;  /* 0x0000003000047202 */ /* 0x000fe40000000f00 */
[----:B------:R-:W-:Y:S01]  /*1e40*/  @P1 FADD.FTZ R5, R86, -R5 ;  /* 0x8000000556051221 */ /* 0x000fe20000010000 */
[----:B------:R-:W-:Y:S01]  /*1e50*/  @P1 FADD.FTZ R68, R87, -R68 ;  /* 0x8000004457441221 */ /* 0x000fe20000010000 */
[----:B------:R-:W-:Y:S02]  /*1e60*/  MOV R7, R49 ;  /* 0x0000003100077202 */ /* 0x000fe40000000f00 */
[C---:B------:R-:W-:Y:S01]  /*1e70*/  @P1 FFMA.FTZ R4, R6.reuse, R5, R48 ;  /* 0x0000000506041223 */ /* 0x040fe20000010030 */
[----:B------:R-:W-:Y:S01]  /*1e80*/  @P1 FFMA.FTZ R7, R6, R68, R49 ;  /* 0x0000004406071223 */ /* 0x000fe20000010031 */
[----:B------:R-:W0:Y:S08]  /*1e90*/  @P2 LDC R5, c[0x0][0x40c] ;  /* 0x00010300ff052b82 */ /* 0x000e300000000800 */
[----:B------:R-:W1:Y:S01]  /*1ea0*/  @P2 LDC R68, c[0x0][0x40c] ;  /* 0x00010300ff442b82 */ /* 0x000e620000000800 */
[----:B0-----:R-:W-:-:S04]  /*1eb0*/  @P2 FMUL.FTZ R5, R4, R5 ;  /* 0x0000000504052220 */ /* 0x001fc80000410000 */
[-C--:B-----5:R-:W-:Y:S01]  /*1ec0*/  @P2 FFMA.FTZ R40, R60, R5.reuse, R40 ;  /* 0x000000053c282223 */ /* 0x0a0fe20000010028 */
[----:B------:R-:W-:Y:S01]  /*1ed0*/  @P2 FMUL.FTZ R64, R20, R5 ;  /* 0x0000000514402220 */ /* 0x000fe20000410000 */
[----:B-1----:R-:W-:Y:S01]  /*1ee0*/  @P2 FMUL.FTZ R4, R7, R68 ;  /* 0x0000004407042220 */ /* 0x002fe20000410000 */
[----:B------:R-:W-:Y:S01]  /*1ef0*/  @P1 FFMA.FTZ R7, R85, R0, R71 ;  /* 0x0000000055071223 */ /* 0x000fe20000010047 */
[----:B------:R-:W0:Y:S02]  /*1f00*/  @P2 LDC R68, c[0x0][0x40c] ;  /* 0x00010300ff442b82 */ /* 0x000e240000000800 */
[----:B------:R-:W-:Y:S01]  /*1f10*/  @P2 FFMA.FTZ R41, R61, R4, R41 ;  /* 0x000000043d292223 */ /* 0x000fe20000010029 */
[----:B------:R-:W-:Y:S01]  /*1f20*/  @P1 FADD.FTZ R73, R88, -R7 ;  /* 0x8000000758491221 */ /* 0x000fe20000010000 */
[----:B------:R-:W-:Y:S01]  /*1f30*/  MOV R7, R50 ;  /* 0x0000003200077202 */ /* 0x000fe20000000f00 */
[----:B------:R-:W-:Y:S02]  /*1f40*/  @P2 FMUL.FTZ R65, R21, R4 ;  /* 0x0000000415412220 */ /* 0x000fe40000410000 */
[----:B------:R-:W-:-:S04]  /*1f50*/  @P1 FFMA.FTZ R7, R6, R73, R50 ;  /* 0x0000004906071223 */ /* 0x000fc80000010032 */
[----:B0-----:R-:W-:-:S04]  /*1f60*/  @P2 FMUL.FTZ R7, R7, R68 ;  /* 0x0000004407072220 */ /* 0x001fc80000410000 */
[-C--:B------:R-:W-:Y:S01]  /*1f70*/  @P2 FFMA.FTZ R42, R62, R7.reuse, R42 ;  /* 0x000000073e2a2223 */ /* 0x080fe2000001002a */
[----:B------:R-:W-:Y:S01]  /*1f80*/  @P2 FMUL.FTZ R66, R22, R7 ;  /* 0x0000000716422220 */ /* 0x000fe20000410000 */
[----:B------:R-:W-:Y:S06]  /*1f90*/  @!P2 BRA `(.L_x_5828) ;  /* 0x000000040098a947 */ /* 0x000fec0003800000 */
[----:B------:R-:W-:Y:S01]  /*1fa0*/  @P1 FFMA.FTZ R4, R90, R0, R71 ;  /* 0x000000005a041223 */ /* 0x000fe20000010047 */
[----:B------:R-:W-:-:S03]  /*1fb0*/  MOV R0, R51 ;  /* 0x0000003300007202 */ /* 0x000fc60000000f00 */
[----:B------:R-:W-:-:S04]  /*1fc0*/  @P1 FADD.FTZ R4, R93, -R4 ;  /* 0x800000045d041221 */ /* 0x000fc80000010000 */
[----:B------:R-:W-:-:S04]  /*1fd0*/  @P1 FFMA.FTZ R0, R6, R4, R51 ;  /* 0x0000000406001223 */ /* 0x000fc80000010033 */
[----:B------:R-:W-:-:S04]  /*1fe0*/  FMUL.FTZ R0, R0, UR14 ;  /* 0x0000000e00007c20 */ /* 0x000fc80008410000 */
[-C--:B------:R-:W-:Y:S01]  /*1ff0*/  FFMA.FTZ R43, R63, R0.reuse, R43 ;  /* 0x000000003f2b7223 */ /* 0x080fe2000001002b */
[----:B------:R-:W-:Y:S01]  /*2000*/  FMUL.FTZ R67, R23, R0 ;  /* 0x0000000017437220 */ /* 0x000fe20000410000 */
[----:B------:R-:W-:Y:S06]  /*2010*/  BRA `(.L_x_5828) ;  /* 0x0000000400787947 */ /* 0x000fec0003800000 */
.L_x_5826:
[----:B------:R-:W-:-:S04]  /*2020*/  UISETP.NE.U32.AND UP0, UPT, UR20, URZ, UPT ;  /* 0x000000ff1400728c */ /* 0x000fc8000bf05070 */
[----:B------:R-:W-:-:S06]  /*2030*/  UISETP.NE.AND.EX UP0, UPT, UR21, URZ, UPT, UP0 ;  /* 0x000000ff1500728c */ /* 0x000fcc000bf05300 */
[----:B------:R-:W-:-:S13]  /*2040*/  PLOP3.LUT P0, PT, PT, PT, UP0, 0x80, 0x8 ;  /* 0x000000000008781c */ /* 0x000fda0003f0f008 */
[----:B------:R-:W-:Y:S05]  /*2050*/  @!P0 BRA `(.L_x_5829) ;  /* 0x0000000000c08947 */ /* 0x000fea0003800000 */
[----:B01----:R-:W0:Y:S01]  /*2060*/  @P2 LDC R5, c[0x0][0x40c] ;  /* 0x00010300ff052b82 */ /* 0x003e220000000800 */
[----:B------:R-:W-:Y:S01]  /*2070*/  FFMA.FTZ R29, R85, R0, R71 ;  /* 0x00000000551d7223 */ /* 0x000fe20000010047 */
[----:B------:R-:W-:Y:S01]  /*2080*/  BSSY.RECONVERGENT B3, `(.L_x_5830) ;  /* 0x000000c000037945 */ /* 0x000fe20003800200 */
[----:B------:R-:W-:Y:S02]  /*2090*/  ISETP.GT.AND P1, PT, R7, RZ, PT ;  /* 0x000000ff0700720c */ /* 0x000fe40003f24270 */
[----:B------:R-:W-:Y:S01]  /*20a0*/  FADD.FTZ R29, R88, -R29 ;  /* 0x8000001d581d7221 */ /* 0x000fe20000010000 */
[----:B------:R-:W-:Y:S10]  /*20b0*/  @!P2 BRA `(.L_x_5831) ;  /* 0x000000000020a947 */ /* 0x000ff40003800000 */
        /* <DEDUP_REMOVED lines=8> */
.L_x_5831:
[----:B------:R-:W-:Y:S05]  /*2140*/  BSYNC.RECONVERGENT B3 ;  /* 0x0000000000037941 */ /* 0x000fea0003800200 */
.L_x_5830:
        /* <DEDUP_REMOVED lines=10> */
.L_x_5833:
[----:B------:R-:W-:Y:S05]  /*21f0*/  BSYNC.RECONVERGENT B3 ;  /* 0x0000000000037941 */ /* 0x000fea0003800200 */
.L_x_5832:
[----:B------:R-:W-:Y:S01]  /*2200*/  FMUL.FTZ R29, R6, R29 ;  /* 0x0000001d061d7220 */ /* 0x000fe20000410000 */
[-CC-:B------:R-:W-:Y:S01]  /*2210*/  FFMA.FTZ R28, R90, R0.reuse, R71.reuse ;  /* 0x000000005a1c7223 */ /* 0x180fe20000010047 */
[-CC-:B------:R-:W-:Y:S01]  /*2220*/  FFMA.FTZ R4, R82, R0.reuse, R71.reuse ;  /* 0x0000000052047223 */ /* 0x180fe20000010047 */
[----:B------:R-:W-:Y:S02]  /*2230*/  FFMA.FTZ R71, R81, R0, R71 ;  /* 0x0000000051477223 */ /* 0x000fe40000010047 */
[----:B------:R-:W-:Y:S01]  /*2240*/  FADD.FTZ R31, R93, -R28 ;  /* 0x8000001c5d1f7221 */ /* 0x000fe20000010000 */
[----:B------:R-:W-:Y:S01]  /*2250*/  FSEL R30, R29, RZ, P1 ;  /* 0x000000ff1d1e7208 */ /* 0x000fe20000800000 */
[----:B------:R-:W-:Y:S01]  /*2260*/  FADD.FTZ R7, R87, -R4 ;  /* 0x8000000457077221 */ /* 0x000fe20000010000 */
[----:B------:R-:W-:Y:S01]  /*2270*/  FADD.FTZ R71, R86, -R71 ;  /* 0x8000004756477221 */ /* 0x000fe20000010000 */
[C---:B------:R-:W-:Y:S02]  /*2280*/  FMUL.FTZ R0, R6.reuse, R31 ;  /* 0x0000001f06007220 */ /* 0x040fe40000410000 */
[C---:B------:R-:W-:Y:S01]  /*2290*/  FMUL.FTZ R7, R6.reuse, R7 ;  /* 0x0000000706077220 */ /* 0x040fe20000410000 */
[----:B------:R-:W-:Y:S01]  /*22a0*/  FMUL.FTZ R71, R6, R71 ;  /* 0x0000004706477220 */ /* 0x000fe20000410000 */
[----:B0-----:R-:W-:Y:S01]  /*22b0*/  @P2 FMUL.FTZ R5, R30, R5 ;  /* 0x000000051e052220 */ /* 0x001fe20000410000 */
[----:B------:R-:W-:-:S02]  /*22c0*/  FSEL R31, R0, RZ, P1 ;  /* 0x000000ff001f7208 */ /* 0x000fc40000800000 */
[----:B------:R-:W-:Y:S01]  /*22d0*/  FSEL R29, R7, RZ, P1 ;  /* 0x000000ff071d7208 */ /* 0x000fe20000800000 */
[-C--:B-----5:R-:W-:Y:S01]  /*22e0*/  @P2 FFMA.FTZ R42, R62, R5.reuse, R42 ;  /* 0x000000053e2a2223 */ /* 0x0a0fe2000001002a */
[----:B------:R-:W-:Y:S01]  /*22f0*/  @P2 FMUL.FTZ R66, R22, R5 ;  /* 0x0000000516422220 */ /* 0x000fe20000410000 */
[----:B------:R-:W-:Y:S01]  /*2300*/  FSEL R28, R71, RZ, P1 ;  /* 0x000000ff471c7208 */ /* 0x000fe20000800000 */
[----:B------:R-:W-:Y:S06]  /*2310*/  @!P2 BRA `(.L_x_5828) ;  /* 0x0000000000b8a947 */ /* 0x000fec0003800000 */
[----:B------:R-:W-:-:S04]  /*2320*/  FMUL.FTZ R0, R31, UR14 ;  /* 0x0000000e1f007c20 */ /* 0x000fc80008410000 */
[-C--:B------:R-:W-:Y:S01]  /*2330*/  FFMA.FTZ R43, R63, R0.reuse, R43 ;  /* 0x000000003f2b7223 */ /* 0x080fe2000001002b */
[----:B------:R-:W-:Y:S01]  /*2340*/  FMUL.FTZ R67, R23, R0 ;  /* 0x0000000017437220 */ /* 0x000fe20000410000 */
[----:B------:R-:W-:Y:S06]  /*2350*/  BRA `(.L_x_5828) ;  /* 0x0000000000a87947 */ /* 0x000fec0003800000 */
.L_x_5829:
[----:B01----:R-:W0:Y:S01]  /*2360*/  @P2 LDC R4, c[0x0][0x40c] ;  /* 0x00010300ff042b82 */ /* 0x003e220000000800 */
        /* <DEDUP_REMOVED lines=10> */
.L_x_5835:
[----:B------:R-:W-:Y:S05]  /*2410*/  BSYNC.RECONVERGENT B3 ;  /* 0x0000000000037941 */ /* 0x000fea0003800200 */
.L_x_5834:
        /* <DEDUP_REMOVED lines=10> */
.L_x_5837:
[----:B------:R-:W-:Y:S05]  /*24c0*/  BSYNC.RECONVERGENT B3 ;  /* 0x0000000000037941 */ /* 0x000fea0003800200 */
.L_x_5836:
[----:B------:R-:W-:Y:S01]  /*24d0*/  BSSY.RECONVERGENT B3, `(.L_x_5838) ;  /* 0x000000b000037945 */ /* 0x000fe20003800200 */
[----:B------:R-:W-:-:S03]  /*24e0*/  FFMA.FTZ R68, R90, R0, R71 ;  /* 0x000000005a447223 */ /* 0x000fc60000010047 */
        /* <DEDUP_REMOVED lines=9> */
.L_x_5839:
[----:B------:R-:W-:Y:S05]  /*2580*/  BSYNC.RECONVERGENT B3 ;  /* 0x0000000000037941 */ /* 0x000fea0003800200 */
.L_x_5838:
[----:B------:R-:W-:Y:S01]  /*2590*/  FADD.FTZ R5, R93, -R68 ;  /* 0x800000445d057221 */ /* 0x000fe20000010000 */
[----:B------:R-:W-:-:S03]  /*25a0*/  ISETP.GT.AND P1, PT, R7, RZ, PT ;  /* 0x000000ff0700720c */ /* 0x000fc60003f24270 */
[----:B------:R-:W-:-:S05]  /*25b0*/  FMUL.FTZ R5, R6, R5 ;  /* 0x0000000506057220 */ /* 0x000fca0000410000 */
[----:B------:R-:W-:-:S05]  /*25c0*/  FSEL R5, R5, RZ, P1 ;  /* 0x000000ff05057208 */ /* 0x000fca0000800000 */
[----:B0-----:R-:W-:-:S04]  /*25d0*/  @P2 FMUL.FTZ R4, R5, R4 ;  /* 0x0000000405042220 */ /* 0x001fc80000410000 */
[-C--:B-----5:R-:W-:Y:S01]  /*25e0*/  @P2 FFMA.FTZ R43, R63, R4.reuse, R43 ;  /* 0x000000043f2b2223 */ /* 0x0a0fe2000001002b */
[----:B------:R-:W-:-:S07]  /*25f0*/  @P2 FMUL.FTZ R67, R23, R4 ;  /* 0x0000000417432220 */ /* 0x000fce0000410000 */
.L_x_5828:
[----:B------:R-:W-:Y:S05]  /*2600*/  BSYNC.RECONVERGENT B2 ;  /* 0x0000000000027941 */ /* 0x000fea0003800200 */
.L_x_5825:
[----:B------:R-:W0:Y:S08]  /*2610*/  @P0 LDC.64 R6, c[0x0][0x478] ;  /* 0x00011e00ff060b82 */ /* 0x000e300000000a00 */
[----:B------:R-:W1:Y:S01]  /*2620*/  @P2 LDC.64 R4, c[0x0][0x468] ;  /* 0x00011a00ff042b82 */ /* 0x000e620000000a00 */
[----:B0-----:R-:W-:-:S05]  /*2630*/  @P0 IMAD.WIDE.U32 R6, R2, 0x10, R6 ;  /* 0x0000001002060825 */ /* 0x001fca00078e0006 */
[----:B------:R0:W-:Y:S01]  /*2640*/  @P0 STG.E.128 desc[UR6][R6.64], R28 ;  /* 0x0000001c06000986 */ /* 0x0001e2000c101d06 */
[----:B-1----:R-:W-:-:S05]  /*2650*/  @P2 IMAD.WIDE.U32 R4, R69, 0x10, R4 ;  /* 0x0000001045042825 */ /* 0x002fca00078e0004 */
[----:B------:R0:W-:Y:S02]  /*2660*/  @P2 STG.E.128 desc[UR6][R4.64], R64 ;  /* 0x0000004004002986 */ /* 0x0001e4000c101d06 */
.L_x_5822:
[----:B------:R-:W-:Y:S05]  /*2670*/  BSYNC.RECONVERGENT B1 ;  /* 0x0000000000017941 */ /* 0x000fea0003800200 */
.L_x_5821:
[----:B01----:R-:W0:Y:S02]  /*2680*/  LDC.64 R4, c[0x0][0x380] ;  /* 0x0000e000ff047b82 */ /* 0x003e240000000a00 */
[----:B0-----:R-:W-:-:S04]  /*2690*/  LEA R76, R4, R76, 0x2 ;  /* 0x0000004c044c7211 */ /* 0x001fc800078e10ff */
[----:B------:R-:W-:-:S13]  /*26a0*/  ISETP.GE.AND P0, PT, R76, R5, PT ;  /* 0x000000054c00720c */ /* 0x000fda0003f06270 */
[----:B------:R-:W-:Y:S05]  /*26b0*/  @!P0 BRA `(.L_x_5840) ;  /* 0xffffffdc00508947 */ /* 0x000fea000383ffff */
.L_x_5795:
[----:B------:R-:W-:Y:S05]  /*26c0*/  BSYNC B0 ;  /* 0x0000000000007941 */ /* 0x000fea0003800000 */
.L_x_5794:
        /* <DEDUP_REMOVED lines=8> */
[----:B------:R-:W-:Y:S01]  /*2750*/  BSSY.RECONVERGENT B0, `(.L_x_5841) ;  /* 0x000005f000007945 */ /* 0x000fe20003800200 */
[----:B-----5:R-:W-:-:S02]  /*2760*/  LOP3.LUT R18, R78, 0x7f, RZ, 0x3c, !PT ;  /* 0x0000007f4e127812 */ /* 0x020fc400078e3cff */
[----:B------:R-:W-:Y:S02]  /*2770*/  LOP3.LUT R0, R3, 0x1f0, R0, 0xf8, !PT ;  /* 0x000001f003007812 */ /* 0x000fe400078ef800 */
[----:B------:R-:W-:-:S04]  /*2780*/  IADD3 R18, PT, PT, R18, R79, RZ ;  /* 0x0000004f12127210 */ /* 0x000fc80007ffe0ff */
[C---:B------:R-:W-:Y:S02]  /*2790*/  ISETP.GE.U32.AND P1, PT, R18.reuse, 0x80, PT ;  /* 0x000000801200780c */ /* 0x040fe40003f26070 */
[----:B------:R-:W-:Y:S02]  /*27a0*/  ISETP.GE.U32.AND P0, PT, R18, 0x100, PT ;  /* 0x000001001200780c */ /* 0x000fe40003f06070 */
[----:B0-----:R-:W-:-:S04]  /*27b0*/  LEA R5, R5, R4, 0x18 ;  /* 0x0000000405057211 */ /* 0x001fc800078ec0ff */
[-C--:B------:R-:W-:Y:S02]  /*27c0*/  IADD3 R0, PT, PT, R0, R5.reuse, RZ ;  /* 0x0000000500007210 */ /* 0x080fe40007ffe0ff */
[----:B------:R-:W-:-:S03]  /*27d0*/  LEA R5, R78, R5, 0x2 ;  /* 0x000000054e057211 */ /* 0x000fc600078e10ff */
[----:B------:R1:W-:Y:S04]  /*27e0*/  STS.128 [R0], R32 ;  /* 0x0000002000007388 */ /* 0x0003e80000000c00 */
[----:B------:R-:W-:Y:S01]  /*27f0*/  STS.128 [R0+0x200], R52 ;  /* 0x0002003400007388 */ /* 0x000fe20000000c00 */
[----:B------:R-:W-:Y:S01]  /*2800*/  BAR.SYNC.DEFER_BLOCKING 0x0 ;  /* 0x0000000000007b1d */ /* 0x000fe20000010000 */
[----:B-1----:R-:W-:-:S05]  /*2810*/  IMAD R35, R79, UR4, RZ ;  /* 0x000000044f237c24 */ /* 0x002fca000f8e02ff */
[----:B------:R-:W0:Y:S01]  /*2820*/  LDCU.64 UR4, c[0x0][0x460] ;  /* 0x00008c00ff0477ac */ /* 0x000e220008000a00 */
[----:B------:R-:W-:Y:S01]  /*2830*/  IADD3 R22, P2, PT, R35, R78, RZ ;  /* 0x0000004e23167210 */ /* 0x000fe20007f5e0ff */
        /* <DEDUP_REMOVED lines=80> */
.L_x_5842:
[----:B------:R-:W-:Y:S05]  /*2d40*/  BSYNC.RECONVERGENT B0 ;  /* 0x0000000000007941 */ /* 0x000fea0003800200 */
.L_x_5841:
        /* <DEDUP_REMOVED lines=12> */
.L_x_5801:
[----:B------:R-:W-:Y:S01]  /*2e10*/  HFMA2 R70, -RZ, RZ, 0, 5.9604644775390625e-08 ;  /* 0x00000001ff467431 */ /* 0x000fe200000001ff */
[----:B------:R-:W-:Y:S01]  /*2e20*/  BSSY B1, `(.L_x_5843) ;  /* 0x0000006000017945 */ /* 0x000fe20003800000 */
[----:B-1----:R-:W-:Y:S02]  /*2e30*/  MOV R69, 0x1f ;  /* 0x0000001f00457802 */ /* 0x002fe40000000f00 */
[----:B------:R-:W-:-:S07]  /*2e40*/  MOV R68, 0xffffffff ;  /* 0xffffffff00447802 */ /* 0x000fce0000000f00 */
[----:B------:R-:W-:Y:S05]  /*2e50*/  WARPSYNC.COLLECTIVE R68, `(.L_x_5844) ;  /* 0x0000000044087348 */ /* 0x000fea0003c00000 */
[----:B------:R0:W1:Y:S02]  /*2e60*/  SHFL.BFLY P0, R71, R97, R70, R69 ;  /* 0x0c00004661477389 */ /* 0x0000640000000045 */
[----:B01----:R-:W-:Y:S05]  /*2e70*/  ENDCOLLECTIVE ;  /* 0x000000000000791b */ /* 0x003fea0003800000 */
.L_x_5844:
[----:B------:R-:W-:Y:S05]  /*2e80*/  BSYNC B1 ;  /* 0x0000000000017941 */ /* 0x000fea0003800000 */
.L_x_5843:
        /* <DEDUP_REMOVED lines=8> */
.L_x_5845:
[----:B------:R-:W-:Y:S01]  /*2f10*/  HFMA2 R70, -RZ, RZ, 0, 1.1920928955078125e-07 ;  /* 0x00000002ff467431 */ /* 0x000fe200000001ff */
[----:B------:R-:W-:Y:S02]  /*2f20*/  MOV R97, R0 ;  /* 0x0000000000617202 */ /* 0x000fe40000000f00 */
[----:B------:R-:W-:-:S07]  /*2f30*/  MOV R73, R71 ;  /* 0x0000004700497202 */ /* 0x000fce0000000f00 */
[----:B------:R-:W-:Y:S05]  /*2f40*/  WARPSYNC.COLLECTIVE R68, `(.L_x_5846) ;  /* 0x0000000044087348 */ /* 0x000fea0003c00000 */
[----:B------:R0:W1:Y:S02]  /*2f50*/  SHFL.BFLY P0, R71, R97, R70, R69 ;  /* 0x0c00004661477389 */ /* 0x0000640000000045 */
[----:B01----:R-:W-:Y:S05]  /*2f60*/  ENDCOLLECTIVE ;  /* 0x000000000000791b */ /* 0x003fea0003800000 */
.L_x_5846:
[----:B------:R-:W-:-:S05]  /*2f70*/  FADD.FTZ R73, R73, R98 ;  /* 0x0000006249497221 */ /* 0x000fca0000010000 */
[----:B------:R-:W-:Y:S01]  /*2f80*/  MOV R97, R73 ;  /* 0x0000004900617202 */ /* 0x000fe20000000f00 */
[----:B------:R-:W-:-:S07]  /*2f90*/  FADD.FTZ R74, R0, R71 ;  /* 0x00000047004a7221 */ /* 0x000fce0000010000 */
[----:B------:R-:W-:Y:S05]  /*2fa0*/  WARPSYNC.COLLECTIVE R68, `(.L_x_5847) ;  /* 0x0000000044087348 */ /* 0x000fea0003c00000 */
[----:B------:R0:W1:Y:S02]  /*2fb0*/  SHFL.BFLY P0, R71, R97, R70, R69 ;  /* 0x0c00004661477389 */ /* 0x0000640000000045 */
[----:B01----:R-:W-:Y:S05]  /*2fc0*/  ENDCOLLECTIVE ;  /* 0x000000000000791b */ /* 0x003fea0003800000 */
.L_x_5847:
[----:B------:R-:W-:Y:S01]  /*2fd0*/  HFMA2 R70, -RZ, RZ, 0, 2.384185791015625e-07 ;  /* 0x00000004ff467431 */ /* 0x000fe200000001ff */
[----:B------:R-:W-:Y:S02]  /*2fe0*/  MOV R97, R74 ;  /* 0x0000004a00617202 */ /* 0x000fe40000000f00 */
[----:B------:R-:W-:-:S07]  /*2ff0*/  MOV R72, R71 ;  /* 0x0000004700487202 */ /* 0x000fce0000000f00 */
[----:B------:R-:W-:Y:S05]  /*3000*/  WARPSYNC.COLLECTIVE R68, `(.L_x_5848) ;  /* 0x0000000044087348 */ /* 0x000fea0003c00000 */
[----:B------:R0:W1:Y:S02]  /*3010*/  SHFL.BFLY P0, R71, R97, R70, R69 ;  /* 0x0c00004661477389 */ /* 0x0000640000000045 */
[----:B01----:R-:W-:Y:S05]  /*3020*/  ENDCOLLECTIVE ;  /* 0x000000000000791b */ /* 0x003fea0003800000 */
.L_x_5848:
[----:B------:R-:W-:-:S05]  /*3030*/  FADD.FTZ R75, R73, R72 ;  /* 0x00000048494b7221 */ /* 0x000fca0000010000 */
[----:B------:R-:W-:Y:S01]  /*3040*/  MOV R97, R75 ;  /* 0x0000004b00617202 */ /* 0x000fe20000000f00 */
[----:B------:R-:W-:-:S07]  /*3050*/  FADD.FTZ R95, R74, R71 ;  /* 0x000000474a5f7221 */ /* 0x000fce0000010000 */
[----:B------:R-:W-:Y:S05]  /*3060*/  WARPSYNC.COLLECTIVE R68, `(.L_x_5849) ;  /* 0x0000000044087348 */ /* 0x000fea0003c00000 */
[----:B------:R0:W1:Y:S02]  /*3070*/  SHFL.BFLY P0, R71, R97, R70, R69 ;  /* 0x0c00004661477389 */ /* 0x0000640000000045 */
[----:B01----:R-:W-:Y:S05]  /*3080*/  ENDCOLLECTIVE ;  /* 0x000000000000791b */ /* 0x003fea0003800000 */
.L_x_5849:
[----:B------:R-:W-:Y:S01]  /*3090*/  HFMA2 R70, -RZ, RZ, 0, 4.76837158203125e-07 ;  /* 0x00000008ff467431 */ /* 0x000fe200000001ff */
[----:B------:R-:W-:Y:S02]  /*30a0*/  MOV R97, R95 ;  /* 0x0000005f00617202 */ /* 0x000fe40000000f00 */
[----:B------:R-:W-:-:S07]  /*30b0*/  MOV R96, R71 ;  /* 0x0000004700607202 */ /* 0x000fce0000000f00 */
[----:B------:R-:W-:Y:S05]  /*30c0*/  WARPSYNC.COLLECTIVE R68, `(.L_x_5850) ;  /* 0x0000000044087348 */ /* 0x000fea0003c00000 */
[----:B------:R0:W1:Y:S02]  /*30d0*/  SHFL.BFLY P0, R71, R97, R70, R69 ;  /* 0x0c00004661477389 */ /* 0x0000640000000045 */
[----:B01----:R-:W-:Y:S05]  /*30e0*/  ENDCOLLECTIVE ;  /* 0x000000000000791b */ /* 0x003fea0003800000 */
.L_x_5850:
[----:B------:R-:W-:-:S05]  /*30f0*/  FADD.FTZ R96, R75, R96 ;  /* 0x000000604b607221 */ /* 0x000fca0000010000 */
[----:B------:R-:W-:Y:S01]  /*3100*/  MOV R97, R96 ;  /* 0x0000006000617202 */ /* 0x000fe20000000f00 */
[----:B------:R-:W-:-:S07]  /*3110*/  FADD.FTZ R72, R95, R71 ;  /* 0x000000475f487221 */ /* 0x000fce0000010000 */
[----:B------:R-:W-:Y:S05]  /*3120*/  WARPSYNC.COLLECTIVE R68, `(.L_x_5851) ;  /* 0x0000000044087348 */ /* 0x000fea0003c00000 */
[----:B------:R0:W1:Y:S02]  /*3130*/  SHFL.BFLY P0, R71, R97, R70, R69 ;  /* 0x0c00004661477389 */ /* 0x0000640000000045 */
[----:B01----:R-:W-:Y:S05]  /*3140*/  ENDCOLLECTIVE ;  /* 0x000000000000791b */ /* 0x003fea0003800000 */
.L_x_5851:
[----:B------:R-:W-:Y:S01]  /*3150*/  HFMA2 R70, -RZ, RZ, 0, 9.5367431640625e-07 ;  /* 0x00000010ff467431 */ /* 0x000fe200000001ff */
[----:B------:R-:W-:Y:S02]  /*3160*/  MOV R97, R72 ;  /* 0x0000004800617202 */ /* 0x000fe40000000f00 */
[----:B------:R-:W-:-:S07]  /*3170*/  MOV R99, R71 ;  /* 0x0000004700637202 */ /* 0x000fce0000000f00 */
[----:B------:R-:W-:Y:S05]  /*3180*/  WARPSYNC.COLLECTIVE R68, `(.L_x_5852) ;  /* 0x0000000044087348 */ /* 0x000fea0003c00000 */
[----:B------:R0:W1:Y:S02]  /*3190*/  SHFL.BFLY P0, R71, R97, R70, R69 ;  /* 0x0c00004661477389 */ /* 0x0000640000000045 */
[----:B01----:R-:W-:Y:S05]  /*31a0*/  ENDCOLLECTIVE ;  /* 0x000000000000791b */ /* 0x003fea0003800000 */
.L_x_5852:
[----:B------:R-:W-:-:S05]  /*31b0*/  FADD.FTZ R0, R96, R99 ;  /* 0x0000006360007221 */ /* 0x000fca0000010000 */
[----:B------:R-:W-:Y:S02]  /*31c0*/  MOV R97, R0 ;  /* 0x0000000000617202 */ /* 0x000fe40000000f00 */
[----:B------:R-:W-:-:S07]  /*31d0*/  MOV R73, R71 ;  /* 0x0000004700497202 */ /* 0x000fce0000000f00 */
[----:B------:R-:W-:Y:S05]  /*31e0*/  WARPSYNC.COLLECTIVE R68, `(.L_x_5853) ;  /* 0x0000000044087348 */ /* 0x000fea0003c00000 */
[----:B------:R0:W1:Y:S02]  /*31f0*/  SHFL.BFLY P0, R71, R97, R70, R69 ;  /* 0x0c00004661477389 */ /* 0x0000640000000045 */
[----:B01----:R-:W-:Y:S05]  /*3200*/  ENDCOLLECTIVE ;  /* 0x000000000000791b */ /* 0x003fea0003800000 */
.L_x_5853:
[----:B------:R-:W-:Y:S05]  /*3210*/  BRA `(.L_x_5854) ;  /* 0xffffffdc00087947 */ /* 0x000fea000383ffff */
.L_x_5855:
        /* <DEDUP_REMOVED lines=14> */
.L_x_6522:


//--------------------- .text._ZN10layer_norm13ln_bwd_kernelINS_13Kernel_traitsIfffffjLj256ELj1ELj4ELj1ELj16ENS_18Kernel_traits_baseILj256EfffffjLj128EEEEELb0ELb1ELb1ELb1EEEvNS_9BwdParamsE --------------------------
	.section	.text._ZN10layer_norm13ln_bwd_kernelINS_13Kernel_traitsIfffffjLj256ELj1ELj4ELj1ELj16ENS_18Kernel_traits_baseILj256EfffffjLj128EEEEELb0ELb1ELb1ELb1EEEvNS_9BwdParamsE,"ax",@progbits
	.align	128
        .global         _ZN10layer_norm13ln_bwd_kernelINS_13Kernel_traitsIfffffjLj256ELj1ELj4ELj1ELj16ENS_18Kernel_traits_baseILj256EfffffjLj128EEEEELb0ELb1ELb1ELb1EEEvNS_9BwdParamsE
        .type           _ZN10layer_norm13ln_bwd_kernelINS_13Kernel_traitsIfffffjLj256ELj1ELj4ELj1ELj16ENS_18Kernel_traits_baseILj256EfffffjLj128EEEEELb0ELb1ELb1ELb1EEEvNS_9BwdParamsE,@function
        .size           _ZN10layer_norm13ln_bwd_kernelINS_13Kernel_traitsIfffffjLj256ELj1ELj4ELj1ELj16ENS_18Kernel_traits_baseILj256EfffffjLj128EEEEELb0ELb1ELb1ELb1EEEvNS_9BwdParamsE,(.L_x_6523 - _ZN10layer_norm13ln_bwd_kernelINS_13Kernel_traitsIfffffjLj256ELj1ELj4ELj1ELj16ENS_18Kernel_traits_baseILj256EfffffjLj128EEEEELb0ELb1ELb1ELb1EEEvNS_9BwdParamsE)
        .other          _ZN10layer_norm13ln_bwd_kernelINS_13Kernel_traitsIfffffjLj256ELj1ELj4ELj1ELj16ENS_18Kernel_traits_baseILj256EfffffjLj128EEEEELb0ELb1ELb1ELb1EEEvNS_9BwdParamsE,@"STO_CUDA_ENTRY STV_DEFAULT"
_ZN10layer_norm13ln_bwd_kernelINS_13Kernel_traitsIfffffjLj256ELj1ELj4ELj1ELj16ENS_18Kernel_traits_baseILj256EfffffjLj128EEEEELb0ELb1ELb1ELb1EEEvNS_9BwdParamsE:
.text._ZN10layer_norm13ln_bwd_kernelINS_13Kernel_traitsIfffffjLj256ELj1ELj4ELj1ELj16ENS_18Kernel_traits_baseILj256EfffffjLj128EEEEELb0ELb1ELb1ELb1EEEvNS_9BwdParamsE:
        /* <DEDUP_REMOVED lines=40> */
.L_x_5886:
[----:B------:R-:W2:Y:S08]  /*0280*/  LDC.64 R78, c[0x0][0x3f8] ;  /* 0x0000fe00ff4e7b82 */ /* 0x000eb00000000a00 */
[----:B------:R-:W3:Y:S08]  /*0290*/  LDC.64 R80, c[0x0][0x3c8] ;  /* 0x0000f200ff507b82 */ /* 0x000ef00000000a00 */
[----:B------:R-:W4:Y:S01]  /*02a0*/  LDC.64 R74, c[0x0][0x3f0] ;  /* 0x0000fc00ff4a7b82 */ /* 0x000f220000000a00 */
[----:B--2---:R-:W-:-:S05]  /*02b0*/  IMAD.WIDE R78, R0, 0x4, R78 ;  /* 0x00000004004e7825 */ /* 0x004fca00078e024e */
[----:B-1----:R-:W2:Y:S01]  /*02c0*/  LDG.E R2, desc[UR6][R78.64] ;  /* 0x000000064e027981 */ /* 0x002ea2000c1e1900 */
[----:B---3--:R-:W-:-:S06]  /*02d0*/  IMAD.WIDE R80, R0, 0x4, R80 ;  /* 0x0000000400507825 */ /* 0x008fcc00078e0250 */
[----:B-----5:R1:W5:Y:S01]  /*02e0*/  LDG.E R80, desc[UR6][R80.64] ;  /* 0x0000000650507981 */ /* 0x020362000c1e1900 */
[----:B----4-:R-:W-:-:S05]  /*02f0*/  IMAD.WIDE R74, R0, 0x4, R74 ;  /* 0x00000004004a7825 */ /* 0x010fca00078e024a */
[----:B------:R1:W5:Y:S01]  /*0300*/  LDG.E R83, desc[UR6][R74.64] ;  /* 0x000000064a537981 */ /* 0x000362000c1e1900 */
[----:B------:R-:W-:Y:S01]  /*0310*/  BSSY.RECONVERGENT B1, `(.L_x_5858) ;  /* 0x0000076000017945 */ /* 0x000fe20003800200 */
[----:B------:R-:W-:Y:S02]  /*0320*/  MOV R88, RZ ;  /* 0x000000ff00587202 */ /* 0x000fe40000000f00 */
[----:B------:R-:W-:Y:S02]  /*0330*/  MOV R85, RZ ;  /* 0x000000ff00557202 */ /* 0x000fe40000000f00 */
[----:B--2---:R-:W-:-:S13]  /*0340*/  ISETP.GE.AND P2, PT, R2, 0x1, PT ;  /* 0x000000010200780c */ /* 0x004fda0003f46270 */
        /* <DEDUP_REMOVED lines=17> */
[C---:B--2---:R-:W-:Y:S01]  /*0460*/  IMAD.WIDE.U32 R64, R91.reuse, 0x10, R72 ;  /* 0x000000105b407825 */ /* 0x044fe200078e0048 */
[----:B------:R-:W-:Y:S02]  /*0470*/  LEA.HI.SX32 R79, R66, R79, 0x1e ;  /* 0x0000004f424f7211 */ /* 0x000fe400078ff2ff */
[----:B------:R-:W-:-:S03]  /*0480*/  IADD3 R89, PT, PT, R91, 0x20, RZ ;  /* 0x000000205b597810 */ /* 0x000fc60007ffe0ff */
[----:B------:R-:W2:Y:S01]  /*0490*/  LDG.E.128 R64, desc[UR6][R64.64] ;  /* 0x0000000640407981 */ /* 0x000ea2000c1e1d00 */
[----:B---3--:R-:W-:-:S04]  /*04a0*/  IMAD.WIDE.U32 R68, R79, 0x10, R76 ;  /* 0x000000104f447825 */ /* 0x008fc800078e004c */
[----:B------:R-:W-:Y:S02]  /*04b0*/  IMAD.WIDE.U32 R72, R89, 0x10, R72 ;  /* 0x0000001059487825 */ /* 0x000fe400078e0048 */
[----:B------:R-:W3:Y:S01]  /*04c0*/  LDG.E.128 R68, desc[UR6][R68.64] ;  /* 0x0000000644447981 */ /* 0x000ee2000c1e1d00 */
[----:B------:R-:W-:-:S03]  /*04d0*/  IADD3 R79, PT, PT, R79, 0x20, RZ ;  /* 0x000000204f4f7810 */ /* 0x000fc60007ffe0ff */
[----:B------:R-:W3:Y:S02]  /*04e0*/  LDG.E.128 R72, desc[UR6][R72.64] ;  /* 0x0000000648487981 */ /* 0x000ee4000c1e1d00 */
[----:B------:R-:W-:-:S06]  /*04f0*/  IMAD.WIDE.U32 R76, R79, 0x10, R76 ;  /* 0x000000104f4c7825 */ /* 0x000fcc00078e004c */
[----:B------:R-:W3:Y:S01]  /*0500*/  LDG.E.128 R76, desc[UR6][R76.64] ;  /* 0x000000064c4c7981 */ /* 0x000ee2000c1e1d00 */
[----:B------:R-:W-:Y:S02]  /*0510*/  MOV R82, UR20 ;  /* 0x0000001400527c02 */ /* 0x000fe40008000f00 */
[----:B------:R-:W-:Y:S02]  /*0520*/  MOV R81, UR21 ;  /* 0x0000001500517c02 */ /* 0x000fe40008000f00 */
[----:B------:R-:W-:-:S04]  /*0530*/  ISETP.NE.U32.AND P0, PT, R82, RZ, PT ;  /* 0x000000ff5200720c */ /* 0x000fc80003f05070 */
[----:B------:R-:W-:Y:S02]  /*0540*/  ISETP.NE.AND.EX P0, PT, R81, RZ, PT, P0 ;  /* 0x000000ff5100720c */ /* 0x000fe40003f05300 */
[----:B------:R-:W-:-:S11]  /*0550*/  ISETP.NE.AND P1, PT, RZ, UR8, PT ;  /* 0x00000008ff007c0c */ /* 0x000fd6000bf25270 */
[----:B------:R-:W0:Y:S08]  /*0560*/  @P0 LDC.64 R84, c[0x0][0x438] ;  /* 0x00010e00ff540b82 */ /* 0x000e300000000a00 */
[----:B------:R-:W1:Y:S01]  /*0570*/  @P0 LDC.64 R86, c[0x0][0x438] ;  /* 0x00010e00ff560b82 */ /* 0x000e620000000a00 */
[----:B0-----:R-:W-:-:S05]  /*0580*/  @P0 IMAD.WIDE.U32 R84, R89, 0x10, R84 ;  /* 0x0000001059540825 */ /* 0x001fca00078e0054 */
[----:B------:R0:W5:Y:S01]  /*0590*/  @P0 LDG.E.128 R48, desc[UR6][R84.64] ;  /* 0x0000000654300981 */ /* 0x000162000c1e1d00 */
[----:B-1----:R-:W-:-:S05]  /*05a0*/  @P0 IMAD.WIDE.U32 R86, R91, 0x10, R86 ;  /* 0x000000105b560825 */ /* 0x002fca00078e0056 */
[----:B------:R1:W5:Y:S01]  /*05b0*/  @P0 LDG.E.128 R44, desc[UR6][R86.64] ;  /* 0x00000006562c0981 */ /* 0x000362000c1e1d00 */
[----:B----4-:R-:W-:-:S05]  /*05c0*/  FSEL R88, R3, RZ, !P1 ;  /* 0x000000ff03587208 */ /* 0x010fca0004800000 */
[C---:B--2---:R-:W-:Y:S01]  /*05d0*/  FADD.FTZ R3, -R88.reuse, R64 ;  /* 0x0000004058037221 */ /* 0x044fe20000010100 */
[----:B------:R-:W-:-:S03]  /*05e0*/  FADD.FTZ R65, -R88, R65 ;  /* 0x0000004158417221 */ /* 0x000fc60000010100 */
[----:B-----5:R-:W-:Y:S01]  /*05f0*/  FMUL.FTZ R3, R80, R3 ;  /* 0x0000000350037220 */ /* 0x020fe20000410000 */
[----:B------:R-:W-:Y:S01]  /*0600*/  FADD.FTZ R89, -R88, R66 ;  /* 0x0000004258597221 */ /* 0x000fe20000010100 */
[----:B------:R-:W-:Y:S01]  /*0610*/  FMUL.FTZ R64, R80, R65 ;  /* 0x0000004150407220 */ /* 0x000fe20000410000 */
[----:B---3--:R-:W-:Y:S01]  /*0620*/  FADD.FTZ R28, R28, R68 ;  /* 0x000000441c1c7221 */ /* 0x008fe20000010000 */
[----:B------:R-:W-:Y:S01]  /*0630*/  FFMA.FTZ R20, R68, R3, R20 ;  /* 0x0000000344147223 */ /* 0x000fe20000010014 */
[----:B------:R-:W-:Y:S01]  /*0640*/  FMUL.FTZ R68, R16, R68 ;  /* 0x0000004410447220 */ /* 0x000fe20000410000 */
[----:B------:R-:W-:Y:S01]  /*0650*/  FADD.FTZ R67, -R88, R67 ;  /* 0x0000004358437221 */ /* 0x000fe20000010100 */
[----:B------:R-:W-:Y:S01]  /*0660*/  FMUL.FTZ R65, R80, R89 ;  /* 0x0000005950417220 */ /* 0x000fe20000410000 */
[----:B------:R-:W-:Y:S01]  /*0670*/  FADD.FTZ R29, R29, R69 ;  /* 0x000000451d1d7221 */ /* 0x000fe20000010000 */
[----:B------:R-:W-:Y:S01]  /*0680*/  FFMA.FTZ R21, R69, R64, R21 ;  /* 0x0000004045157223 */ /* 0x000fe20000010015 */
[----:B0-----:R-:W-:Y:S01]  /*0690*/  FADD.FTZ R85, -R88, R73 ;  /* 0x0000004958557221 */ /* 0x001fe20000010100 */
[----:B------:R-:W-:Y:S01]  /*06a0*/  FMUL.FTZ R69, R17, R69 ;  /* 0x0000004511457220 */ /* 0x000fe20000410000 */
[----:B------:R-:W-:Y:S01]  /*06b0*/  FFMA.FTZ R73, R3, R68, RZ ;  /* 0x0000004403497223 */ /* 0x000fe200000100ff */
[----:B------:R-:W-:Y:S01]  /*06c0*/  FADD.FTZ R84, RZ, R68 ;  /* 0x00000044ff547221 */ /* 0x000fe20000010000 */
[----:B------:R-:W-:Y:S01]  /*06d0*/  FMUL.FTZ R66, R80, R67 ;  /* 0x0000004350427220 */ /* 0x000fe20000410000 */
[----:B------:R-:W-:Y:S01]  /*06e0*/  FADD.FTZ R30, R30, R70 ;  /* 0x000000461e1e7221 */ /* 0x000fe20000010000 */
[----:B------:R-:W-:Y:S01]  /*06f0*/  FFMA.FTZ R22, R70, R65, R22 ;  /* 0x0000004146167223 */ /* 0x000fe20000010016 */
[----:B-1----:R-:W-:Y:S01]  /*0700*/  FADD.FTZ R87, -R88, R74 ;  /* 0x0000004a58577221 */ /* 0x002fe20000010100 */
[----:B------:R-:W-:Y:S01]  /*0710*/  FMUL.FTZ R70, R18, R70 ;  /* 0x0000004612467220 */ /* 0x000fe20000410000 */
[----:B------:R-:W-:Y:S01]  /*0720*/  FADD.FTZ R67, -R88, R72 ;  /* 0x0000004858437221 */ /* 0x000fe20000010100 */
[----:B------:R-:W-:Y:S01]  /*0730*/  FFMA.FTZ R74, R64, R69, R73 ;  /* 0x00000045404a7223 */ /* 0x000fe20000010049 */
[----:B------:R-:W-:Y:S01]  /*0740*/  FADD.FTZ R73, R69, R84 ;  /* 0x0000005445497221 */ /* 0x000fe20000010000 */
[----:B------:R-:W-:Y:S01]  /*0750*/  FADD.FTZ R31, R31, R71 ;  /* 0x000000471f1f7221 */ /* 0x000fe20000010000 */
[----:B------:R-:W-:Y:S01]  /*0760*/  FFMA.FTZ R23, R71, R66, R23 ;  /* 0x0000004247177223 */ /* 0x000fe20000010017 */
[C---:B------:R-:W-:Y:S01]  /*0770*/  FMUL.FTZ R72, R80.reuse, R85 ;  /* 0x0000005550487220 */ /* 0x040fe20000410000 */
[----:B------:R-:W-:Y:S01]  /*0780*/  FMUL.FTZ R71, R19, R71 ;  /* 0x0000004713477220 */ /* 0x000fe20000410000 */
[----:B------:R-:W-:Y:S01]  /*0790*/  FMUL.FTZ R67, R80, R67 ;  /* 0x0000004350437220 */ /* 0x000fe20000410000 */
[----:B------:R-:W-:Y:S01]  /*07a0*/  FFMA.FTZ R85, R65, R70, R74 ;  /* 0x0000004641557223 */ /* 0x000fe2000001004a */
[----:B------:R-:W-:Y:S01]  /*07b0*/  FADD.FTZ R74, R70, R73 ;  /* 0x00000049464a7221 */ /* 0x000fe20000010000 */
[----:B------:R-:W-:Y:S01]  /*07c0*/  FADD.FTZ R32, R32, R76 ;  /* 0x0000004c20207221 */ /* 0x000fe20000010000 */
[----:B------:R-:W-:Y:S01]  /*07d0*/  FFMA.FTZ R24, R76, R67, R24 ;  /* 0x000000434c187223 */ /* 0x000fe20000010018 */
[----:B------:R-:W-:Y:S01]  /*07e0*/  FFMA.FTZ R84, R66, R71, R85 ;  /* 0x0000004742547223 */ /* 0x000fe20000010055 */
[----:B------:R-:W-:Y:S01]  /*07f0*/  FMUL.FTZ R76, R12, R76 ;  /* 0x0000004c0c4c7220 */ /* 0x000fe20000410000 */
[----:B------:R-:W-:Y:S01]  /*0800*/  FADD.FTZ R85, R71, R74 ;  /* 0x0000004a47557221 */ /* 0x000fe20000010000 */
[----:B------:R-:W-:Y:S01]  /*0810*/  FADD.FTZ R75, -R88, R75 ;  /* 0x0000004b584b7221 */ /* 0x000fe20000010100 */
        /* <DEDUP_REMOVED lines=12> */
[----:B------:R-:W-:-:S02]  /*08e0*/  FMUL.FTZ R87, R15, R79 ;  /* 0x0000004f0f577220 */ /* 0x000fc40000410000 */
[----:B------:R-:W-:Y:S01]  /*08f0*/  FFMA.FTZ R85, R73, R86, R78 ;  /* 0x0000005649557223 */ /* 0x000fe2000001004e */
[----:B------:R-:W-:Y:S01]  /*0900*/  FADD.FTZ R88, R75, R86 ;  /* 0x000000564b587221 */ /* 0x000fe20000010000 */
[----:B------:R-:W-:Y:S01]  /*0910*/  FADD.FTZ R35, R35, R79 ;  /* 0x0000004f23237221 */ /* 0x000fe20000010000 */
[----:B------:R-:W-:Y:S01]  /*0920*/  FFMA.FTZ R27, R79, R84, R27 ;  /* 0x000000544f1b7223 */ /* 0x000fe2000001001b */
[----:B------:R-:W-:Y:S01]  /*0930*/  FFMA.FTZ R85, R84, R87, R85 ;  /* 0x0000005754557223 */ /* 0x000fe20000010055 */
[----:B------:R-:W-:Y:S01]  /*0940*/  FADD.FTZ R88, R88, R87 ;  /* 0x0000005758587221 */ /* 0x000fe20000010000 */
[----:B------:R-:W-:Y:S06]  /*0950*/  BRA `(.L_x_5860) ;  /* 0x0000000000447947 */ /* 0x000fec0003800000 */
.L_x_5859:
        /* <DEDUP_REMOVED lines=17> */
.L_x_5860:
[----:B0-----:R-:W-:Y:S05]  /*0a70*/  BSYNC.RECONVERGENT B1 ;  /* 0x0000000000017941 */ /* 0x001fea0003800200 */
.L_x_5858:
        /* <DEDUP_REMOVED lines=21> */
.L_x_5898:
[----:B------:R-:W3:Y:S01]  /*0bd0*/  S2R R85, SR_TID.X ;  /* 0x0000000000557919 */ /* 0x000ee20000002100 */
[----:B------:R-:W-:Y:S01]  /*0be0*/  @P3 IADD3 R83, PT, PT, R83, -0x1, RZ ;  /* 0xffffffff53533810 */ /* 0x000fe20007ffe0ff */
[----:B------:R-:W-:Y:S01]  /*0bf0*/  HFMA2 R89, -RZ, RZ, 0, 0 ;  /* 0x00000000ff597431 */ /* 0x000fe200000001ff */
[----:B------:R-:W-:-:S03]  /*0c00*/  ISETP.NE.U32.AND P1, PT, R82, RZ, PT ;  /* 0x000000ff5200720c */ /* 0x000fc60003f25070 */
[----:B------:R-:W-:-:S05]  /*0c10*/  @P3 IMAD R83, R83, UR9, RZ ;  /* 0x0000000953533c24 */ /* 0x000fca000f8e02ff */
[----:B------:R-:W-:-:S04]  /*0c20*/  @P3 SHF.R.S32.HI R74, RZ, 0x1f, R83 ;  /* 0x0000001fff4a3819 */ /* 0x000fc80000011453 */
[----:B------:R-:W-:Y:S02]  /*0c30*/  @P3 LEA.HI R74, R74, R83, RZ, 0x2 ;  /* 0x000000534a4a3211 */ /* 0x000fe400078f10ff */
[----:B---3--:R-:W-:-:S04]  /*0c40*/  LOP3.LUT R83, R85, 0x1f, RZ, 0xc0, !PT ;  /* 0x0000001f55537812 */ /* 0x008fc800078ec0ff */
[----:B------:R-:W-:Y:S02]  /*0c50*/  @P3 LEA.HI.SX32 R89, R74, R83, 0x1e ;  /* 0x000000534a593211 */ /* 0x000fe400078ff2ff */
[----:B------:R-:W3:Y:S03]  /*0c60*/  @P3 LDC.64 R74, c[0x0][0x390] ;  /* 0x0000e400ff4a3b82 */ /* 0x000ee60000000a00 */
[----:B---3--:R-:W-:-:S05]  /*0c70*/  @P3 IMAD.WIDE.U32 R74, R89, 0x10, R74 ;  /* 0x00000010594a3825 */ /* 0x008fca00078e004a */
[----:B------:R3:W5:Y:S01]  /*0c80*/  @P3 LDG.E.128 R52, desc[UR6][R74.64] ;  /* 0x000000064a343981 */ /* 0x000762000c1e1d00 */
[----:B------:R-:W-:Y:S01]  /*0c90*/  ISETP.NE.AND.EX P1, PT, R81, RZ, PT, P1 ;  /* 0x000000ff5100720c */ /* 0x000fe20003f25310 */
[----:B-1----:R-:W-:Y:S01]  /*0ca0*/  FADD.FTZ R82, R78, R91 ;  /* 0x0000005b4e527221 */ /* 0x002fe20000010000 */
[----:B0-----:R-:W-:Y:S02]  /*0cb0*/  IMAD R78, R0, UR9, RZ ;  /* 0x00000009004e7c24 */ /* 0x001fe4000f8e02ff */
[----:B--2---:R-:W-:Y:S01]  /*0cc0*/  FADD.FTZ R90, R79, R90 ;  /* 0x0000005a4f5a7221 */ /* 0x004fe20000010000 */
[----:B------:R-:W-:Y:S01]  /*0cd0*/  ISETP.NE.AND P4, PT, RZ, UR8, PT ;  /* 0x00000008ff007c0c */ /* 0x000fe2000bf85270 */
[----:B------:R-:W-:Y:S01]  /*0ce0*/  FMUL.FTZ R82, R82, UR12 ;  /* 0x0000000c52527c20 */ /* 0x000fe20008410000 */
[----:B------:R-:W-:Y:S01]  /*0cf0*/  BSSY.RECONVERGENT B1, `(.L_x_5862) ;  /* 0x00000a0000017945 */ /* 0x000fe20003800200 */
[----:B------:R-:W-:Y:S01]  /*0d00*/  SHF.R.S32.HI R79, RZ, 0x1f, R78 ;  /* 0x0000001fff4f7819 */ /* 0x000fe2000001144e */
[----:B------:R-:W-:-:S02]  /*0d10*/  FMUL.FTZ R81, R90, UR12 ;  /* 0x0000000c5a517c20 */ /* 0x000fc40008410000 */
[----:B------:R-:W-:Y:S02]  /*0d20*/  FSEL R82, R82, RZ, !P4 ;  /* 0x000000ff52527208 */ /* 0x000fe40006000000 */
        /* <DEDUP_REMOVED lines=18> */
.L_x_5866:
[----:B------:R-:W-:Y:S05]  /*0e50*/  BSYNC.RECONVERGENT B2 ;  /* 0x0000000000027941 */ /* 0x000fea0003800200 */
.L_x_5865:
        /* <DEDUP_REMOVED lines=10> */
.L_x_5868:
[----:B------:R-:W-:Y:S05]  /*0f00*/  BSYNC.RECONVERGENT B2 ;  /* 0x0000000000027941 */ /* 0x000fea0003800200 */
.L_x_5867:
        /* <DEDUP_REMOVED lines=10> */
.L_x_5870:
[----:B------:R-:W-:Y:S05]  /*0fb0*/  BSYNC.RECONVERGENT B2 ;  /* 0x0000000000027941 */ /* 0x000fea0003800200 */
.L_x_5869:
        /* <DEDUP_REMOVED lines=10> */
.L_x_5864:
[----:B------:R-:W0:Y:S01]  /*1060*/  @P3 LDC R63, c[0x0][0x40c] ;  /* 0x00010300ff3f3b82 */ /* 0x000e220000000800 */
[-CC-:B------:R-:W-:Y:S01]  /*1070*/  FFMA.FTZ R61, R3, R81.reuse, R82.reuse ;  /* 0x00000051033d7223 */ /* 0x180fe20000010052 */
[----:B------:R-:W-:Y:S01]  /*1080*/  ISETP.GT.AND P1, PT, R2, RZ, PT ;  /* 0x000000ff0200720c */ /* 0x000fe20003f24270 */
[----:B------:R-:W-:Y:S02]  /*1090*/  FFMA.FTZ R62, R64, R81, R82 ;  /* 0x00000051403e7223 */ /* 0x000fe40000010052 */
[----:B------:R-:W-:Y:S02]  /*10a0*/  FADD.FTZ R61, R68, -R61 ;  /* 0x8000003d443d7221 */ /* 0x000fe40000010000 */
[----:B------:R-:W-:Y:S01]  /*10b0*/  FADD.FTZ R75, R69, -R62 ;  /* 0x8000003e454b7221 */ /* 0x000fe20000010000 */
[----:B------:R-:W1:Y:S01]  /*10c0*/  @P3 LDC R88, c[0x0][0x40c] ;  /* 0x00010300ff583b82 */ /* 0x000e620000000800 */
[C---:B------:R-:W-:Y:S02]  /*10d0*/  FMUL.FTZ R61, R80.reuse, R61 ;  /* 0x0000003d503d7220 */ /* 0x040fe40000410000 */
[----:B------:R-:W-:-:S03]  /*10e0*/  FMUL.FTZ R75, R80, R75 ;  /* 0x0000004b504b7220 */ /* 0x000fc60000410000 */
[----:B------:R-:W-:-:S05]  /*10f0*/  FSEL R60, R61, RZ, P1 ;  /* 0x000000ff3d3c7208 */ /* 0x000fca0000800000 */
[----:B0-----:R-:W-:Y:S02]  /*1100*/  @P3 FMUL.FTZ R61, R60, R63 ;  /* 0x0000003f3c3d3220 */ /* 0x001fe40000410000 */
[----:B------:R-:W0:Y:S02]  /*1110*/  @P3 LDC R63, c[0x0][0x40c] ;  /* 0x00010300ff3f3b82 */ /* 0x000e240000000800 */
[-C--:B-----5:R-:W-:Y:S01]  /*1120*/  @P3 FFMA.FTZ R36, R52, R61.reuse, R36 ;  /* 0x0000003d34243223 */ /* 0x0a0fe20000010024 */
[----:B------:R-:W-:Y:S01]  /*1130*/  @P3 FMUL.FTZ R56, R4, R61 ;  /* 0x0000003d04383220 */ /* 0x000fe20000410000 */
[----:B------:R-:W-:Y:S01]  /*1140*/  FSEL R61, R75, RZ, P1 ;  /* 0x000000ff4b3d7208 */ /* 0x000fe20000800000 */
[----:B------:R-:W-:-:S04]  /*1150*/  FFMA.FTZ R75, R65, R81, R82 ;  /* 0x00000051414b7223 */ /* 0x000fc80000010052 */
[----:B-1----:R-:W-:Y:S01]  /*1160*/  @P3 FMUL.FTZ R62, R61, R88 ;  /* 0x000000583d3e3220 */ /* 0x002fe20000410000 */
[----:B------:R-:W-:-:S03]  /*1170*/  FADD.FTZ R75, R70, -R75 ;  /* 0x8000004b464b7221 */ /* 0x000fc60000010000 */
[-C--:B------:R-:W-:Y:S01]  /*1180*/  @P3 FFMA.FTZ R37, R53, R62.reuse, R37 ;  /* 0x0000003e35253223 */ /* 0x080fe20000010025 */
[----:B------:R-:W-:Y:S01]  /*1190*/  @P3 FMUL.FTZ R57, R5, R62 ;  /* 0x0000003e05393220 */ /* 0x000fe20000410000 */
[----:B------:R-:W-:Y:S01]  /*11a0*/  FFMA.FTZ R62, R66, R81, R82 ;  /* 0x00000051423e7223 */ /* 0x000fe20000010052 */
[----:B------:R-:W-:-:S03]  /*11b0*/  FMUL.FTZ R75, R80, R75 ;  /* 0x0000004b504b7220 */ /* 0x000fc60000410000 */
[----:B------:R-:W-:Y:S02]  /*11c0*/  FADD.FTZ R79, R71, -R62 ;  /* 0x8000003e474f7221 */ /* 0x000fe40000010000 */
[----:B------:R-:W-:Y:S02]  /*11d0*/  FSEL R62, R75, RZ, P1 ;  /* 0x000000ff4b3e7208 */ /* 0x000fe40000800000 */
[----:B------:R-:W-:-:S03]  /*11e0*/  FMUL.FTZ R75, R80, R79 ;  /* 0x0000004f504b7220 */ /* 0x000fc60000410000 */
[----:B0-----:R-:W-:Y:S02]  /*11f0*/  @P3 FMUL.FTZ R63, R62, R63 ;  /* 0x0000003f3e3f3220 */ /* 0x001fe40000410000 */
[----:B------:R-:W-:Y:S02]  /*1200*/  FSEL R75, R75, RZ, P1 ;  /* 0x000000ff4b4b7208 */ /* 0x000fe40000800000 */
[-C--:B------:R-:W-:Y:S01]  /*1210*/  @P3 FFMA.FTZ R38, R54, R63.reuse, R38 ;  /* 0x0000003f36263223 */ /* 0x080fe20000010026 */
[----:B------:R-:W-:Y:S01]  /*1220*/  @P3 FMUL.FTZ R58, R6, R63 ;  /* 0x0000003f063a3220 */ /* 0x000fe20000410000 */
[----:B------:R-:W-:Y:S01]  /*1230*/  MOV R63, R75 ;  /* 0x0000004b003f7202 */ /* 0x000fe20000000f00 */
[----:B------:R-:W-:Y:S06]  /*1240*/  @!P3 BRA `(.L_x_5871) ;  /* 0x000000040028b947 */ /* 0x000fec0003800000 */
[----:B------:R-:W-:-:S04]  /*1250*/  FMUL.FTZ R88, R75, UR13 ;  /* 0x0000000d4b587c20 */ /* 0x000fc80008410000 */
[-C--:B------:R-:W-:Y:S01]  /*1260*/  FFMA.FTZ R39, R55, R88.reuse, R39 ;  /* 0x0000005837277223 */ /* 0x080fe20000010027 */
[----:B------:R-:W-:Y:S01]  /*1270*/  FMUL.FTZ R59, R7, R88 ;  /* 0x00000058073b7220 */ /* 0x000fe20000410000 */
[----:B------:R-:W-:Y:S06]  /*1280*/  BRA `(.L_x_5871) ;  /* 0x0000000400187947 */ /* 0x000fec0003800000 */
.L_x_5863:
[----:B------:R-:W-:Y:S02]  /*1290*/  MOV R74, UR22 ;  /* 0x00000016004a7c02 */ /* 0x000fe40008000f00 */
[----:B------:R-:W-:Y:S02]  /*12a0*/  MOV R78, UR23 ;  /* 0x00000017004e7c02 */ /* 0x000fe40008000f00 */
[----:B------:R-:W-:-:S04]  /*12b0*/  ISETP.NE.U32.AND P1, PT, R74, RZ, PT ;  /* 0x000000ff4a00720c */ /* 0x000fc80003f25070 */
[----:B------:R-:W-:-:S13]  /*12c0*/  ISETP.NE.AND.EX P1, PT, R78, RZ, PT, P1 ;  /* 0x000000ff4e00720c */ /* 0x000fda0003f25310 */
[----:B------:R-:W-:Y:S05]  /*12d0*/  @P1 BRA `(.L_x_5872) ;  /* 0x0000000000841947 */ /* 0x000fea0003800000 */
[----:B------:R-:W0:Y:S01]  /*12e0*/  @P3 LDC R88, c[0x0][0x40c] ;  /* 0x00010300ff583b82 */ /* 0x000e220000000800 */
[----:B------:R-:W-:-:S04]  /*12f0*/  @P2 FFMA.FTZ R75, R3, R81, R82 ;  /* 0x00000051034b2223 */ /* 0x000fc80000010052 */
[----:B------:R-:W-:Y:S01]  /*1300*/  @P2 FADD.FTZ R79, R68, -R75 ;  /* 0x8000004b444f2221 */ /* 0x000fe20000010000 */
[----:B------:R-:W-:Y:S02]  /*1310*/  MOV R75, R44 ;  /* 0x0000002c004b7202 */ /* 0x000fe40000000f00 */
[----:B------:R-:W1:Y:S01]  /*1320*/  @P3 LDC R90, c[0x0][0x40c] ;  /* 0x00010300ff5a3b82 */ /* 0x000e620000000800 */
[----:B------:R-:W-:Y:S01]  /*1330*/  @P2 FFMA.FTZ R75, R80, R79, R44 ;  /* 0x0000004f504b2223 */ /* 0x000fe2000001002c */
[----:B------:R-:W-:-:S03]  /*1340*/  MOV R79, R45 ;  /* 0x0000002d004f7202 */ /* 0x000fc60000000f00 */
[----:B0-----:R-:W-:Y:S01]  /*1350*/  @P3 FMUL.FTZ R75, R75, R88 ;  /* 0x000000584b4b3220 */ /* 0x001fe20000410000 */
[----:B------:R-:W-:-:S03]  /*1360*/  @P2 FFMA.FTZ R88, R64, R81, R82 ;  /* 0x0000005140582223 */ /* 0x000fc60000010052 */
[-C--:B-----5:R-:W-:Y:S01]  /*1370*/  @P3 FFMA.FTZ R36, R52, R75.reuse, R36 ;  /* 0x0000004b34243223 */ /* 0x0a0fe20000010024 */
[----:B------:R-:W-:Y:S01]  /*1380*/  @P2 FADD.FTZ R88, R69, -R88 ;  /* 0x8000005845582221 */ /* 0x000fe20000010000 */
[----:B------:R-:W-:Y:S01]  /*1390*/  @P3 FMUL.FTZ R56, R4, R75 ;  /* 0x0000004b04383220 */ /* 0x000fe20000410000 */
[----:B------:R-:W-:Y:S02]  /*13a0*/  @P2 FFMA.FTZ R75, R65, R81, R82 ;  /* 0x00000051414b2223 */ /* 0x000fe40000010052 */
[----:B------:R-:W-:Y:S02]  /*13b0*/  @P2 FFMA.FTZ R79, R80, R88, R45 ;  /* 0x00000058504f2223 */ /* 0x000fe4000001002d */
[----:B------:R-:W0:Y:S02]  /*13c0*/  @P3 LDC R88, c[0x0][0x40c] ;  /* 0x00010300ff583b82 */ /* 0x000e240000000800 */
[----:B0-----:R-:W-:Y:S01]  /*13d0*/  @P3 FMUL.FTZ R88, R79, R88 ;  /* 0x000000584f583220 */ /* 0x001fe20000410000 */
[----:B------:R-:W-:Y:S01]  /*13e0*/  @P2 FADD.FTZ R79, R70, -R75 ;  /* 0x8000004b464f2221 */ /* 0x000fe20000010000 */
[----:B------:R-:W-:-:S02]  /*13f0*/  MOV R75, R46 ;  /* 0x0000002e004b7202 */ /* 0x000fc40000000f00 */
[-C--:B------:R-:W-:Y:S01]  /*1400*/  @P3 FFMA.FTZ R37, R53, R88.reuse, R37 ;  /* 0x0000005835253223 */ /* 0x080fe20000010025 */
[----:B------:R-:W-:Y:S01]  /*1410*/  @P2 FFMA.FTZ R75, R80, R79, R46 ;  /* 0x0000004f504b2223 */ /* 0x000fe2000001002e */
[----:B------:R-:W-:-:S03]  /*1420*/  @P3 FMUL.FTZ R57, R5, R88 ;  /* 0x0000005805393220 */ /* 0x000fc60000410000 */
[----:B-1----:R-:W-:-:S04]  /*1430*/  @P3 FMUL.FTZ R75, R75, R90 ;  /* 0x0000005a4b4b3220 */ /* 0x002fc80000410000 */
        /* <DEDUP_REMOVED lines=11> */
.L_x_5872:
[----:B------:R-:W0:Y:S01]  /*14f0*/  @P3 LDC R88, c[0x0][0x40c] ;  /* 0x00010300ff583b82 */ /* 0x000e220000000800 */
[-CC-:B------:R-:W-:Y:S01]  /*1500*/  @P2 FFMA.FTZ R60, R66, R81.reuse, R82.reuse ;  /* 0x00000051423c2223 */ /* 0x180fe20000010052 */
[-CC-:B------:R-:W-:Y:S01]  /*1510*/  @P2 FFMA.FTZ R61, R3, R81.reuse, R82.reuse ;  /* 0x00000051033d2223 */ /* 0x180fe20000010052 */
[-CC-:B------:R-:W-:Y:S01]  /*1520*/  @P2 FFMA.FTZ R62, R64, R81.reuse, R82.reuse ;  /* 0x00000051403e2223 */ /* 0x180fe20000010052 */
[----:B------:R-:W-:Y:S01]  /*1530*/  @P2 FFMA.FTZ R75, R65, R81, R82 ;  /* 0x00000051414b2223 */ /* 0x000fe20000010052 */
[----:B------:R-:W-:Y:S01]  /*1540*/  @P2 FADD.FTZ R60, R71, -R60 ;  /* 0x8000003c473c2221 */ /* 0x000fe20000010000 */
[----:B------:R-:W-:Y:S01]  /*1550*/  @P2 FADD.FTZ R61, R68, -R61 ;  /* 0x8000003d443d2221 */ /* 0x000fe20000010000 */
[----:B------:R-:W-:Y:S01]  /*1560*/  MOV R63, R47 ;  /* 0x0000002f003f7202 */ /* 0x000fe20000000f00 */
[----:B------:R-:W-:Y:S01]  /*1570*/  @P2 FADD.FTZ R62, R69, -R62 ;  /* 0x8000003e453e2221 */ /* 0x000fe20000010000 */
[----:B------:R-:W-:Y:S01]  /*1580*/  @P2 FFMA.FTZ R63, R80, R60, R47 ;  /* 0x0000003c503f2223 */ /* 0x000fe2000001002f */
[----:B------:R-:W-:Y:S01]  /*1590*/  MOV R60, R44 ;  /* 0x0000002c003c7202 */ /* 0x000fe20000000f00 */
[----:B------:R-:W-:Y:S01]  /*15a0*/  @P2 FADD.FTZ R75, R70, -R75 ;  /* 0x8000004b464b2221 */ /* 0x000fe20000010000 */
[C---:B------:R-:W-:Y:S01]  /*15b0*/  @P2 FFMA.FTZ R60, R80.reuse, R61, R44 ;  /* 0x0000003d503c2223 */ /* 0x040fe2000001002c */
[----:B------:R-:W-:Y:S01]  /*15c0*/  MOV R61, R45 ;  /* 0x0000002d003d7202 */ /* 0x000fe20000000f00 */
[C---:B------:R-:W-:Y:S01]  /*15d0*/  @P2 FFMA.FTZ R61, R80.reuse, R62, R45 ;  /* 0x0000003e503d2223 */ /* 0x040fe2000001002d */
[----:B------:R-:W-:Y:S01]  /*15e0*/  MOV R62, R46 ;  /* 0x0000002e003e7202 */ /* 0x000fe20000000f00 */
[----:B------:R-:W-:Y:S01]  /*15f0*/  @P2 FFMA.FTZ R62, R80, R75, R46 ;  /* 0x0000004b503e2223 */ /* 0x000fe2000001002e */
[----:B------:R-:W1:Y:S01]  /*1600*/  @P3 LDC R79, c[0x0][0x40c] ;  /* 0x00010300ff4f3b82 */ /* 0x000e620000000800 */
[----:B0-----:R-:W-:-:S07]  /*1610*/  @P3 FMUL.FTZ R88, R63, R88 ;  /* 0x000000583f583220 */ /* 0x001fce0000410000 */
[----:B------:R-:W0:Y:S01]  /*1620*/  @P3 LDC R75, c[0x0][0x40c] ;  /* 0x00010300ff4b3b82 */ /* 0x000e220000000800 */
[-C--:B-----5:R-:W-:Y:S01]  /*1630*/  @P3 FFMA.FTZ R39, R55, R88.reuse, R39 ;  /* 0x0000005837273223 */ /* 0x0a0fe20000010027 */
[----:B------:R-:W-:-:S06]  /*1640*/  @P3 FMUL.FTZ R59, R7, R88 ;  /* 0x00000058073b3220 */ /* 0x000fcc0000410000 */
[----:B------:R-:W2:Y:S01]  /*1650*/  @P3 LDC R88, c[0x0][0x40c] ;  /* 0x00010300ff583b82 */ /* 0x000ea20000000800 */
[----:B0-----:R-:W-:-:S04]  /*1660*/  @P3 FMUL.FTZ R75, R60, R75 ;  /* 0x0000004b3c4b3220 */ /* 0x001fc80000410000 */
[-C--:B------:R-:W-:Y:S01]  /*1670*/  @P3 FFMA.FTZ R36, R52, R75.reuse, R36 ;  /* 0x0000004b34243223 */ /* 0x080fe20000010024 */
[----:B------:R-:W-:Y:S01]  /*1680*/  @P3 FMUL.FTZ R56, R4, R75 ;  /* 0x0000004b04383220 */ /* 0x000fe20000410000 */
[----:B-1----:R-:W-:Y:S01]  /*1690*/  @P3 FMUL.FTZ R75, R62, R79 ;  /* 0x0000004f3e4b3220 */ /* 0x002fe20000410000 */
[----:B--2---:R-:W-:-:S03]  /*16a0*/  @P3 FMUL.FTZ R88, R61, R88 ;  /* 0x000000583d583220 */ /* 0x004fc60000410000 */
[-C--:B------:R-:W-:Y:S01]  /*16b0*/  @P3 FFMA.FTZ R38, R54, R75.reuse, R38 ;  /* 0x0000004b36263223 */ /* 0x080fe20000010026 */
[----:B------:R-:W-:Y:S01]  /*16c0*/  @P3 FMUL.FTZ R58, R6, R75 ;  /* 0x0000004b063a3220 */ /* 0x000fe20000410000 */
[-C--:B------:R-:W-:Y:S01]  /*16d0*/  @P3 FFMA.FTZ R37, R53, R88.reuse, R37 ;  /* 0x0000005835253223 */ /* 0x080fe20000010025 */
[----:B------:R-:W-:-:S07]  /*16e0*/  @P3 FMUL.FTZ R57, R5, R88 ;  /* 0x0000005805393220 */ /* 0x000fce0000410000 */
.L_x_5871:
[----:B------:R-:W-:Y:S05]  /*16f0*/  BSYNC.RECONVERGENT B1 ;  /* 0x0000000000017941 */ /* 0x000fea0003800200 */
.L_x_5862:
[----:B------:R-:W-:Y:S01]  /*1700*/  ISETP.NE.U32.AND P1, PT, R74, RZ, PT ;  /* 0x000000ff4a00720c */ /* 0x000fe20003f25070 */
[----:B------:R-:W-:Y:S01]  /*1710*/  BSSY.RECONVERGENT B1, `(.L_x_5873) ;  /* 0x000000d000017945 */ /* 0x000fe20003800200 */
[----:B------:R-:W0:Y:S02]  /*1720*/  @P3 LDC.64 R74, c[0x0][0x468] ;  /* 0x00011a00ff4a3b82 */ /* 0x000e240000000a00 */
        /* <DEDUP_REMOVED lines=11> */
.L_x_5874:
[----:B------:R-:W-:Y:S05]  /*17e0*/  BSYNC.RECONVERGENT B1 ;  /* 0x0000000000017941 */ /* 0x000fea0003800200 */
.L_x_5873:
[----:B------:R-:W-:Y:S04]  /*17f0*/  BSSY.RECONVERGENT B1, `(.L_x_5875) ;  /* 0x0000093000017945 */ /* 0x000fe80003800200 */
[----:B------:R-:W-:Y:S05]  /*1800*/  @!P0 BRA `(.L_x_5876) ;  /* 0x00000004000c8947 */ /* 0x000fea0003800000 */
[----:B------:R-:W-:Y:S05]  /*1810*/  @!P1 BRA `(.L_x_5877) ;  /* 0x0000000000849947 */ /* 0x000fea0003800000 */
[----:B0-----:R-:W0:Y:S01]  /*1820*/  @P3 LDC R75, c[0x0][0x40c] ;  /* 0x00010300ff4b3b82 */ /* 0x001e220000000800 */
[-CC-:B------:R-:W-:Y:S01]  /*1830*/  @P2 FFMA.FTZ R2, R84, R81.reuse, R82.reuse ;  /* 0x0000005154022223 */ /* 0x180fe20000010052 */
[----:B------:R-:W-:Y:S01]  /*1840*/  @P2 FFMA.FTZ R61, R67, R81, R82 ;  /* 0x00000051433d2223 */ /* 0x000fe20000010052 */
[----:B------:R-:W-:Y:S02]  /*1850*/  MOV R63, R51 ;  /* 0x00000033003f7202 */ /* 0x000fe40000000f00 */
[----:B------:R-:W-:Y:S01]  /*1860*/  @P2 FADD.FTZ R60, R87, -R2 ;  /* 0x80000002573c2221 */ /* 0x000fe20000010000 */
[-CC-:B------:R-:W-:Y:S01]  /*1870*/  @P2 FFMA.FTZ R2, R72, R81.reuse, R82.reuse ;  /* 0x0000005148022223 */ /* 0x180fe20000010052 */
[----:B------:R-:W-:Y:S01]  /*1880*/  @P2 FFMA.FTZ R81, R73, R81, R82 ;  /* 0x0000005149512223 */ /* 0x000fe20000010052 */
[----:B------:R-:W1:Y:S01]  /*1890*/  @P3 LDC R74, c[0x0][0x40c] ;  /* 0x00010300ff4a3b82 */ /* 0x000e620000000800 */
[----:B------:R-:W-:Y:S01]  /*18a0*/  @P2 FADD.FTZ R61, R76, -R61 ;  /* 0x8000003d4c3d2221 */ /* 0x000fe20000010000 */
[----:B------:R-:W-:Y:S01]  /*18b0*/  @P2 FFMA.FTZ R63, R80, R60, R51 ;  /* 0x0000003c503f2223 */ /* 0x000fe20000010033 */
[----:B------:R-:W-:Y:S01]  /*18c0*/  @P2 FADD.FTZ R2, R77, -R2 ;  /* 0x800000024d022221 */ /* 0x000fe20000010000 */
[----:B------:R-:W-:Y:S01]  /*18d0*/  @P2 FADD.FTZ R81, R86, -R81 ;  /* 0x8000005156512221 */ /* 0x000fe20000010000 */
[----:B------:R-:W-:Y:S01]  /*18e0*/  MOV R60, R48 ;  /* 0x00000030003c7202 */ /* 0x000fe20000000f00 */
[C---:B------:R-:W-:Y:S01]  /*18f0*/  @P2 FFMA.FTZ R60, R80.reuse, R61, R48 ;  /* 0x0000003d503c2223 */ /* 0x040fe20000010030 */
[----:B------:R-:W-:Y:S01]  /*1900*/  MOV R61, R49 ;  /* 0x00000031003d7202 */ /* 0x000fe20000000f00 */
[----:B------:R-:W2:Y:S01]  /*1910*/  @P3 LDC R79, c[0x0][0x40c] ;  /* 0x00010300ff4f3b82 */ /* 0x000ea20000000800 */
[----:B------:R-:W-:Y:S01]  /*1920*/  MOV R62, R50 ;  /* 0x00000032003e7202 */ /* 0x000fe20000000f00 */
[C---:B------:R-:W-:Y:S01]  /*1930*/  @P2 FFMA.FTZ R61, R80.reuse, R2, R49 ;  /* 0x00000002503d2223 */ /* 0x040fe20000010031 */
[----:B------:R-:W-:Y:S01]  /*1940*/  @P2 FFMA.FTZ R62, R80, R81, R50 ;  /* 0x00000051503e2223 */ /* 0x000fe20000010032 */
[----:B0-----:R-:W-:-:S04]  /*1950*/  @P3 FMUL.FTZ R75, R60, R75 ;  /* 0x0000004b3c4b3220 */ /* 0x001fc80000410000 */
[-C--:B-----5:R-:W-:Y:S01]  /*1960*/  @P3 FFMA.FTZ R40, R52, R75.reuse, R40 ;  /* 0x0000004b34283223 */ /* 0x0a0fe20000010028 */
[----:B------:R-:W-:Y:S01]  /*1970*/  @P3 FMUL.FTZ R56, R8, R75 ;  /* 0x0000004b08383220 */ /* 0x000fe20000410000 */
[----:B-1----:R-:W-:-:S04]  /*1980*/  @P3 FMUL.FTZ R2, R61, R74 ;  /* 0x0000004a3d023220 */ /* 0x002fc80000410000 */
[-C--:B------:R-:W-:Y:S01]  /*1990*/  @P3 FFMA.FTZ R41, R53, R2.reuse, R41 ;  /* 0x0000000235293223 */ /* 0x080fe20000010029 */
[----:B------:R-:W-:Y:S01]  /*19a0*/  @P3 FMUL.FTZ R57, R9, R2 ;  /* 0x0000000209393220 */ /* 0x000fe20000410000 */
[----:B--2---:R-:W-:-:S04]  /*19b0*/  @P3 FMUL.FTZ R79, R62, R79 ;  /* 0x0000004f3e4f3220 */ /* 0x004fc80000410000 */
[-C--:B------:R-:W-:Y:S01]  /*19c0*/  @P3 FFMA.FTZ R42, R54, R79.reuse, R42 ;  /* 0x0000004f362a3223 */ /* 0x080fe2000001002a */
[----:B------:R-:W-:Y:S01]  /*19d0*/  @P3 FMUL.FTZ R58, R10, R79 ;  /* 0x0000004f0a3a3220 */ /* 0x000fe20000410000 */
[----:B------:R-:W-:Y:S06]  /*19e0*/  @!P3 BRA `(.L_x_5878) ;  /* 0x0000000400ccb947 */ /* 0x000fec0003800000 */
[----:B------:R-:W-:-:S04]  /*19f0*/  FMUL.FTZ R2, R63, UR13 ;  /* 0x0000000d3f027c20 */ /* 0x000fc80008410000 */
[-C--:B------:R-:W-:Y:S01]  /*1a00*/  FFMA.FTZ R43, R55, R2.reuse, R43 ;  /* 0x00000002372b7223 */ /* 0x080fe2000001002b */
[----:B------:R-:W-:Y:S01]  /*1a10*/  FMUL.FTZ R59, R11, R2 ;  /* 0x000000020b3b7220 */ /* 0x000fe20000410000 */
[----:B------:R-:W-:Y:S06]  /*1a20*/  BRA `(.L_x_5878) ;  /* 0x0000000400bc7947 */ /* 0x000fec0003800000 */
.L_x_5877:
[-CC-:B0-----:R-:W-:Y:S01]  /*1a30*/  @P2 FFMA.FTZ R75, R67, R81.reuse, R82.reuse ;  /* 0x00000051434b2223 */ /* 0x181fe20000010052 */
[----:B------:R-:W-:Y:S01]  /*1a40*/  @P2 FFMA.FTZ R74, R72, R81, R82 ;  /* 0x00000051484a2223 */ /* 0x000fe20000010052 */
[----:B------:R-:W-:Y:S01]  /*1a50*/  MOV R2, R48 ;  /* 0x0000003000027202 */ /* 0x000fe20000000f00 */
[----:B------:R-:W0:Y:S01]  /*1a60*/  @P3 LDC R79, c[0x0][0x40c] ;  /* 0x00010300ff4f3b82 */ /* 0x000e220000000800 */
[----:B------:R-:W-:Y:S01]  /*1a70*/  @P2 FADD.FTZ R75, R76, -R75 ;  /* 0x8000004b4c4b2221 */ /* 0x000fe20000010000 */
[----:B------:R-:W-:-:S03]  /*1a80*/  MOV R78, R50 ;  /* 0x00000032004e7202 */ /* 0x000fc60000000f00 */
[C---:B------:R-:W-:Y:S01]  /*1a90*/  @P2 FFMA.FTZ R2, R80.reuse, R75, R48 ;  /* 0x0000004b50022223 */ /* 0x040fe20000010030 */
[----:B------:R-:W-:Y:S01]  /*1aa0*/  @P2 FADD.FTZ R75, R77, -R74 ;  /* 0x8000004a4d4b2221 */ /* 0x000fe20000010000 */
[----:B------:R-:W-:Y:S01]  /*1ab0*/  MOV R74, R49 ;  /* 0x00000031004a7202 */ /* 0x000fe20000000f00 */
[----:B------:R-:W1:Y:S02]  /*1ac0*/  @P3 LDC R91, c[0x0][0x40c] ;  /* 0x00010300ff5b3b82 */ /* 0x000e640000000800 */
[----:B------:R-:W-:Y:S01]  /*1ad0*/  @P2 FFMA.FTZ R74, R80, R75, R49 ;  /* 0x0000004b504a2223 */ /* 0x000fe20000010031 */
[----:B------:R-:W-:-:S04]  /*1ae0*/  @P2 FFMA.FTZ R75, R73, R81, R82 ;  /* 0x00000051494b2223 */ /* 0x000fc80000010052 */
[----:B------:R-:W-:-:S04]  /*1af0*/  @P2 FADD.FTZ R75, R86, -R75 ;  /* 0x8000004b564b2221 */ /* 0x000fc80000010000 */
[----:B------:R-:W-:Y:S02]  /*1b00*/  @P2 FFMA.FTZ R78, R80, R75, R50 ;  /* 0x0000004b504e2223 */ /* 0x000fe40000010032 */
[----:B------:R-:W2:Y:S02]  /*1b10*/  @P3 LDC R75, c[0x0][0x40c] ;  /* 0x00010300ff4b3b82 */ /* 0x000ea40000000800 */
[----:B--2---:R-:W-:Y:S01]  /*1b20*/  @P3 FMUL.FTZ R75, R2, R75 ;  /* 0x0000004b024b3220 */ /* 0x004fe20000410000 */
[----:B0-----:R-:W-:Y:S01]  /*1b30*/  @P3 FMUL.FTZ R2, R74, R79 ;  /* 0x0000004f4a023220 */ /* 0x001fe20000410000 */
[----:B-1----:R-:W-:Y:S02]  /*1b40*/  @P3 FMUL.FTZ R79, R78, R91 ;  /* 0x0000005b4e4f3220 */ /* 0x002fe40000410000 */
[-C--:B-----5:R-:W-:Y:S01]  /*1b50*/  @P3 FFMA.FTZ R40, R52, R75.reuse, R40 ;  /* 0x0000004b34283223 */ /* 0x0a0fe20000010028 */
[----:B------:R-:W-:Y:S01]  /*1b60*/  @P3 FMUL.FTZ R56, R8, R75 ;  /* 0x0000004b08383220 */ /* 0x000fe20000410000 */
[-C--:B------:R-:W-:Y:S01]  /*1b70*/  @P3 FFMA.FTZ R41, R53, R2.reuse, R41 ;  /* 0x0000000235293223 */ /* 0x080fe20000010029 */
[----:B------:R-:W-:Y:S01]  /*1b80*/  @P3 FMUL.FTZ R57, R9, R2 ;  /* 0x0000000209393220 */ /* 0x000fe20000410000 */
        /* <DEDUP_REMOVED lines=11> */
.L_x_5876:
[----:B------:R-:W-:Y:S05]  /*1c40*/  @!P1 BRA `(.L_x_5879) ;  /* 0x00000000008c9947 */ /* 0x000fea0003800000 */
[----:B------:R-:W-:Y:S01]  /*1c50*/  ISETP.GT.AND P0, PT, R2, RZ, PT ;  /* 0x000000ff0200720c */ /* 0x000fe20003f04270 */
[----:B0-----:R-:W0:Y:S01]  /*1c60*/  @P3 LDC R63, c[0x0][0x40c] ;  /* 0x00010300ff3f3b82 */ /* 0x001e220000000800 */
[-CC-:B------:R-:W-:Y:S01]  /*1c70*/  FFMA.FTZ R61, R67, R81.reuse, R82.reuse ;  /* 0x00000051433d7223 */ /* 0x180fe20000010052 */
[-CC-:B------:R-:W-:Y:S01]  /*1c80*/  FFMA.FTZ R91, R73, R81.reuse, R82.reuse ;  /* 0x00000051495b7223 */ /* 0x180fe20000010052 */
[-CC-:B------:R-:W-:Y:S01]  /*1c90*/  FFMA.FTZ R60, R72, R81.reuse, R82.reuse ;  /* 0x00000051483c7223 */ /* 0x180fe20000010052 */
[----:B------:R-:W-:Y:S01]  /*1ca0*/  FFMA.FTZ R82, R84, R81, R82 ;  /* 0x0000005154527223 */ /* 0x000fe20000010052 */
[----:B------:R-:W-:Y:S01]  /*1cb0*/  FADD.FTZ R61, R76, -R61 ;  /* 0x8000003d4c3d7221 */ /* 0x000fe20000010000 */
[----:B------:R-:W-:Y:S01]  /*1cc0*/  FADD.FTZ R91, R86, -R91 ;  /* 0x8000005b565b7221 */ /* 0x000fe20000010000 */
[----:B------:R-:W-:Y:S01]  /*1cd0*/  FADD.FTZ R79, R77, -R60 ;  /* 0x8000003c4d4f7221 */ /* 0x000fe20000010000 */
[----:B------:R-:W1:Y:S01]  /*1ce0*/  @P3 LDC R75, c[0x0][0x40c] ;  /* 0x00010300ff4b3b82 */ /* 0x000e620000000800 */
[C---:B------:R-:W-:Y:S01]  /*1cf0*/  FMUL.FTZ R60, R80.reuse, R61 ;  /* 0x0000003d503c7220 */ /* 0x040fe20000410000 */
[C---:B------:R-:W-:Y:S01]  /*1d00*/  FMUL.FTZ R62, R80.reuse, R91 ;  /* 0x0000005b503e7220 */ /* 0x040fe20000410000 */
[----:B------:R-:W-:Y:S01]  /*1d10*/  FMUL.FTZ R61, R80, R79 ;  /* 0x0000004f503d7220 */ /* 0x000fe20000410000 */
[----:B------:R-:W-:-:S02]  /*1d20*/  FADD.FTZ R81, R87, -R82 ;  /* 0x8000005257517221 */ /* 0x000fc40000010000 */
[----:B------:R-:W-:Y:S02]  /*1d30*/  FSEL R60, R60, RZ, P0 ;  /* 0x000000ff3c3c7208 */ /* 0x000fe40000000000 */
[----:B------:R-:W2:Y:S01]  /*1d40*/  @P3 LDC R2, c[0x0][0x40c] ;  /* 0x00010300ff023b82 */ /* 0x000ea20000000800 */
[----:B------:R-:W-:Y:S01]  /*1d50*/  FSEL R62, R62, RZ, P0 ;  /* 0x000000ff3e3e7208 */ /* 0x000fe20000000000 */
[----:B------:R-:W-:Y:S01]  /*1d60*/  FMUL.FTZ R80, R80, R81 ;  /* 0x0000005150507220 */ /* 0x000fe20000410000 */
[----:B------:R-:W-:-:S04]  /*1d70*/  FSEL R61, R61, RZ, P0 ;  /* 0x000000ff3d3d7208 */ /* 0x000fc80000000000 */
[----:B------:R-:W-:Y:S01]  /*1d80*/  FSEL R80, R80, RZ, P0 ;  /* 0x000000ff50507208 */ /* 0x000fe20000000000 */
[----:B0-----:R-:W-:-:S04]  /*1d90*/  @P3 FMUL.FTZ R63, R62, R63 ;  /* 0x0000003f3e3f3220 */ /* 0x001fc80000410000 */
[-C--:B-----5:R-:W-:Y:S01]  /*1da0*/  @P3 FFMA.FTZ R42, R54, R63.reuse, R42 ;  /* 0x0000003f362a3223 */ /* 0x0a0fe2000001002a */
[----:B------:R-:W-:Y:S01]  /*1db0*/  @P3 FMUL.FTZ R58, R10, R63 ;  /* 0x0000003f0a3a3220 */ /* 0x000fe20000410000 */
[----:B------:R-:W-:Y:S01]  /*1dc0*/  MOV R63, R80 ;  /* 0x00000050003f7202 */ /* 0x000fe20000000f00 */
        /* <DEDUP_REMOVED lines=11> */
.L_x_5879:
[----:B0-----:R-:W0:Y:S01]  /*1e80*/  @P3 LDC R74, c[0x0][0x40c] ;  /* 0x00010300ff4a3b82 */ /* 0x001e220000000800 */
        /* <DEDUP_REMOVED lines=10> */
.L_x_5881:
[----:B------:R-:W-:Y:S05]  /*1f30*/  BSYNC.RECONVERGENT B2 ;  /* 0x0000000000027941 */ /* 0x000fea0003800200 */
.L_x_5880:
        /* <DEDUP_REMOVED lines=10> */
.L_x_5883:
[----:B------:R-:W-:Y:S05]  /*1fe0*/  BSYNC.RECONVERGENT B2 ;  /* 0x0000000000027941 */ /* 0x000fea0003800200 */
.L_x_5882:
        /* <DEDUP_REMOVED lines=11> */
.L_x_5885:
[----:B------:R-:W-:Y:S05]  /*20a0*/  BSYNC.RECONVERGENT B2 ;  /* 0x0000000000027941 */ /* 0x000fea0003800200 */
.L_x_5884:
[----:B------:R-:W-:Y:S01]  /*20b0*/  FADD.FTZ R75, R87, -R78 ;  /* 0x8000004e574b7221 */ /* 0x000fe20000010000 */
[----:B------:R-:W-:-:S03]  /*20c0*/  ISETP.GT.AND P0, PT, R2, RZ, PT ;  /* 0x000000ff0200720c */ /* 0x000fc60003f04270 */
[----:B------:R-:W-:-:S05]  /*20d0*/  FMUL.FTZ R75, R80, R75 ;  /* 0x0000004b504b7220 */ /* 0x000fca0000410000 */
[----:B------:R-:W-:-:S05]  /*20e0*/  FSEL R75, R75, RZ, P0 ;  /* 0x000000ff4b4b7208 */ /* 0x000fca0000000000 */
[----:B0-----:R-:W-:-:S04]  /*20f0*/  @P3 FMUL.FTZ R74, R75, R74 ;  /* 0x0000004a4b4a3220 */ /* 0x001fc80000410000 */
[-C--:B-----5:R-:W-:Y:S01]  /*2100*/  @P3 FFMA.FTZ R43, R55, R74.reuse, R43 ;  /* 0x0000004a372b3223 */ /* 0x0a0fe2000001002b */
[----:B------:R-:W-:-:S07]  /*2110*/  @P3 FMUL.FTZ R59, R11, R74 ;  /* 0x0000004a0b3b3220 */ /* 0x000fce0000410000 */
.L_x_5878:
[----:B------:R-:W-:Y:S05]  /*2120*/  BSYNC.RECONVERGENT B1 ;  /* 0x0000000000017941 */ /* 0x000fea0003800200 */
.L_x_5875:
        /* <DEDUP_REMOVED lines=11> */
.L_x_5857:
[----:B0-----:R-:W-:Y:S05]  /*21e0*/  BSYNC B0 ;  /* 0x0000000000007941 */ /* 0x001fea0003800000 */
.L_x_5856:
        /* <DEDUP_REMOVED lines=91> */
.L_x_5861:
[----:B------:R-:W-:Y:S01]  /*27a0*/  HFMA2 R89, -RZ, RZ, 0, 5.9604644775390625e-08 ;  /* 0x00000001ff597431 */ /* 0x000fe200000001ff */
[----:B------:R-:W-:Y:S01]  /*27b0*/  BSSY B1, `(.L_x_5887) ;  /* 0x0000006000017945 */ /* 0x000fe20003800000 */
[----:B------:R-:W-:Y:S02]  /*27c0*/  MOV R75, 0x1f ;  /* 0x0000001f004b7802 */ /* 0x000fe40000000f00 */
[----:B------:R-:W-:-:S07]  /*27d0*/  MOV R74, 0xffffffff ;  /* 0xffffffff004a7802 */ /* 0x000fce0000000f00 */
[----:B------:R-:W-:Y:S05]  /*27e0*/  WARPSYNC.COLLECTIVE R74, `(.L_x_5888) ;  /* 0x000000004a087348 */ /* 0x000fea0003c00000 */
[----:B------:R0:W1:Y:S02]  /*27f0*/  SHFL.BFLY P1, R90, R88, R89, R75 ;  /* 0x0c000059585a7389 */ /* 0x000064000002004b */
[----:B01----:R-:W-:Y:S05]  /*2800*/  ENDCOLLECTIVE ;  /* 0x000000000000791b */ /* 0x003fea0003800000 */
.L_x_5888:
[----:B------:R-:W-:Y:S05]  /*2810*/  BSYNC B1 ;  /* 0x0000000000017941 */ /* 0x000fea0003800000 */
.L_x_5887:
        /* <DEDUP_REMOVED lines=8> */
.L_x_5889:
[----:B------:R-:W-:Y:S01]  /*28a0*/  HFMA2 R89, -RZ, RZ, 0, 1.1920928955078125e-07 ;  /* 0x00000002ff597431 */ /* 0x000fe200000001ff */
[----:B------:R-:W-:Y:S02]  /*28b0*/  MOV R88, R79 ;  /* 0x0000004f00587202 */ /* 0x000fe40000000f00 */
[----:B------:R-:W-:-:S07]  /*28c0*/  MOV R78, R90 ;  /* 0x0000005a004e7202 */ /* 0x000fce0000000f00 */
[----:B------:R-:W-:Y:S05]  /*28d0*/  WARPSYNC.COLLECTIVE R74, `(.L_x_5890) ;  /* 0x000000004a087348 */ /* 0x000fea0003c00000 */
[----:B------:R0:W1:Y:S02]  /*28e0*/  SHFL.BFLY P1, R90, R88, R89, R75 ;  /* 0x0c000059585a7389 */ /* 0x000064000002004b */
[----:B01----:R-:W-:Y:S05]  /*28f0*/  ENDCOLLECTIVE ;  /* 0x000000000000791b */ /* 0x003fea0003800000 */
.L_x_5890:
[----:B------:R-:W-:-:S05]  /*2900*/  FADD.FTZ R91, R78, R85 ;  /* 0x000000554e5b7221 */ /* 0x000fca0000010000 */
[----:B------:R-:W-:Y:S01]  /*2910*/  MOV R88, R91 ;  /* 0x0000005b00587202 */ /* 0x000fe20000000f00 */
[----:B------:R-:W-:-:S07]  /*2920*/  FADD.FTZ R92, R79, R90 ;  /* 0x0000005a4f5c7221 */ /* 0x000fce0000010000 */
[----:B------:R-:W-:Y:S05]  /*2930*/  WARPSYNC.COLLECTIVE R74, `(.L_x_5891) ;  /* 0x000000004a087348 */ /* 0x000fea0003c00000 */
[----:B------:R0:W1:Y:S02]  /*2940*/  SHFL.BFLY P1, R90, R88, R89, R75 ;  /* 0x0c000059585a7389 */ /* 0x000064000002004b */
[----:B01----:R-:W-:Y:S05]  /*2950*/  ENDCOLLECTIVE ;  /* 0x000000000000791b */ /* 0x003fea0003800000 */
.L_x_5891:
[----:B------:R-:W-:Y:S01]  /*2960*/  HFMA2 R89, -RZ, RZ, 0, 2.384185791015625e-07 ;  /* 0x00000004ff597431 */ /* 0x000fe200000001ff */
[----:B------:R-:W-:Y:S02]  /*2970*/  MOV R88, R92 ;  /* 0x0000005c00587202 */ /* 0x000fe40000000f00 */
[----:B------:R-:W-:-:S07]  /*2980*/  MOV R78, R90 ;  /* 0x0000005a004e7202 */ /* 0x000fce0000000f00 */
[----:B------:R-:W-:Y:S05]  /*2990*/  WARPSYNC.COLLECTIVE R74, `(.L_x_5892) ;  /* 0x000000004a087348 */ /* 0x000fea0003c00000 */
[----:B------:R0:W1:Y:S02]  /*29a0*/  SHFL.BFLY P1, R90, R88, R89, R75 ;  /* 0x0c000059585a7389 */ /* 0x000064000002004b */
[----:B01----:R-:W-:Y:S05]  /*29b0*/  ENDCOLLECTIVE ;  /* 0x000000000000791b */ /* 0x003fea0003800000 */
.L_x_5892:
[----:B------:R-:W-:-:S05]  /*29c0*/  FADD.FTZ R93, R91, R78 ;  /* 0x0000004e5b5d7221 */ /* 0x000fca0000010000 */
[----:B------:R-:W-:Y:S01]  /*29d0*/  MOV R88, R93 ;  /* 0x0000005d00587202 */ /* 0x000fe20000000f00 */
[----:B------:R-:W-:-:S07]  /*29e0*/  FADD.FTZ R92, R92, R90 ;  /* 0x0000005a5c5c7221 */ /* 0x000fce0000010000 */
[----:B------:R-:W-:Y:S05]  /*29f0*/  WARPSYNC.COLLECTIVE R74, `(.L_x_5893) ;  /* 0x000000004a087348 */ /* 0x000fea0003c00000 */
[----:B------:R0:W1:Y:S02]  /*2a00*/  SHFL.BFLY P1, R90, R88, R89, R75 ;  /* 0x0c000059585a7389 */ /* 0x000064000002004b */
[----:B01----:R-:W-:Y:S05]  /*2a10*/  ENDCOLLECTIVE ;  /* 0x000000000000791b */ /* 0x003fea0003800000 */
.L_x_5893:
[----:B------:R-:W-:Y:S01]  /*2a20*/  HFMA2 R89, -RZ, RZ, 0, 4.76837158203125e-07 ;  /* 0x00000008ff597431 */ /* 0x000fe200000001ff */
[----:B------:R-:W-:Y:S02]  /*2a30*/  MOV R88, R92 ;  /* 0x0000005c00587202 */ /* 0x000fe40000000f00 */
[----:B------:R-:W-:-:S07]  /*2a40*/  MOV R78, R90 ;  /* 0x0000005a004e7202 */ /* 0x000fce0000000f00 */
[----:B------:R-:W-:Y:S05]  /*2a50*/  WARPSYNC.COLLECTIVE R74, `(.L_x_5894) ;  /* 0x000000004a087348 */ /* 0x000fea0003c00000 */
[----:B------:R0:W1:Y:S02]  /*2a60*/  SHFL.BFLY P1, R90, R88, R89, R75 ;  /* 0x0c000059585a7389 */ /* 0x000064000002004b */
[----:B01----:R-:W-:Y:S05]  /*2a70*/  ENDCOLLECTIVE ;  /* 0x000000000000791b */ /* 0x003fea0003800000 */
.L_x_5894:
[----:B------:R-:W-:-:S05]  /*2a80*/  FADD.FTZ R93, R93, R78 ;  /* 0x0000004e5d5d7221 */ /* 0x000fca0000010000 */
[----:B------:R-:W-:Y:S01]  /*2a90*/  MOV R88, R93 ;  /* 0x0000005d00587202 */ /* 0x000fe20000000f00 */
[----:B------:R-:W-:-:S07]  /*2aa0*/  FADD.FTZ R78, R92, R90 ;  /* 0x0000005a5c4e7221 */ /* 0x000fce0000010000 */
[----:B------:R-:W-:Y:S05]  /*2ab0*/  WARPSYNC.COLLECTIVE R74, `(.L_x_5895) ;  /* 0x000000004a087348 */ /* 0x000fea0003c00000 */
[----:B------:R0:W1:Y:S02]  /*2ac0*/  SHFL.BFLY P1, R90, R88, R89, R75 ;  /* 0x0c000059585a7389 */ /* 0x000064000002004b */
[----:B01----:R-:W-:Y:S05]  /*2ad0*/  ENDCOLLECTIVE ;  /* 0x000000000000791b */ /* 0x003fea0003800000 */
.L_x_5895:
[----:B------:R-:W-:Y:S01]  /*2ae0*/  HFMA2 R89, -RZ, RZ, 0, 9.5367431640625e-07 ;  /* 0x00000010ff597431 */ /* 0x000fe200000001ff */
[----:B------:R-:W-:Y:S02]  /*2af0*/  MOV R88, R78 ;  /* 0x0000004e00587202 */ /* 0x000fe40000000f00 */
[----:B------:R-:W-:-:S07]  /*2b00*/  MOV R85, R90 ;  /* 0x0000005a00557202 */ /* 0x000fce0000000f00 */
[----:B------:R-:W-:Y:S05]  /*2b10*/  WARPSYNC.COLLECTIVE R74, `(.L_x_5896) ;  /* 0x000000004a087348 */ /* 0x000fea0003c00000 */
[----:B------:R0:W1:Y:S02]  /*2b20*/  SHFL.BFLY P1, R90, R88, R89, R75 ;  /* 0x0c000059585a7389 */ /* 0x000064000002004b */
[----:B01----:R-:W-:Y:S05]  /*2b30*/  ENDCOLLECTIVE ;  /* 0x000000000000791b */ /* 0x003fea0003800000 */
.L_x_5896:
[----:B------:R-:W-:-:S05]  /*2b40*/  FADD.FTZ R79, R93, R85 ;  /* 0x000000555d4f7221 */ /* 0x000fca0000010000 */
[----:B------:R-:W-:Y:S02]  /*2b50*/  MOV R88, R79 ;  /* 0x0000004f00587202 */ /* 0x000fe40000000f00 */
[----:B------:R-:W-:-:S07]  /*2b60*/  MOV R91, R90 ;  /* 0x0000005a005b7202 */ /* 0x000fce0000000f00 */
[----:B------:R-:W-:Y:S05]  /*2b70*/  WARPSYNC.COLLECTIVE R74, `(.L_x_5897) ;  /* 0x000000004a087348 */ /* 0x000fea0003c00000 */
[----:B------:R0:W1:Y:S02]  /*2b80*/  SHFL.BFLY P1, R90, R88, R89, R75 ;  /* 0x0c000059585a7389 */ /* 0x000064000002004b */
[----:B01----:R-:W-:Y:S05]  /*2b90*/  ENDCOLLECTIVE ;  /* 0x000000000000791b */ /* 0x003fea0003800000 */
.L_x_5897:
[----:B------:R-:W-:Y:S05]  /*2ba0*/  BRA `(.L_x_5898) ;  /* 0xffffffe000087947 */ /* 0x000fea000383ffff */
.L_x_5899:
        /* <DEDUP_REMOVED lines=13> */
.L_x_6523:


//--------------------- .text._ZN10layer_norm13ln_bwd_kernelINS_13Kernel_traitsIfffffjLj256ELj1ELj4ELj1ELj16ENS_18Kernel_traits_baseILj256EfffffjLj128EEEEELb1ELb0ELb0ELb0EEEvNS_9BwdParamsE --------------------------
	.section	.text._ZN10layer_norm13ln_bwd_kernelINS_13Kernel_traitsIfffffjLj256ELj1ELj4ELj1ELj16ENS_18Kernel_traits_baseILj256EfffffjLj128EEEEELb1ELb0ELb0ELb0EEEvNS_9BwdParamsE,"ax",@progbits
	.align	128
        .global         _ZN10layer_norm13ln_bwd_kernelINS_13Kernel_traitsIfffffjLj256ELj1ELj4ELj1ELj16ENS_18Kernel_traits_baseILj256EfffffjLj128EEEEELb1ELb0ELb0ELb0EEEvNS_9BwdParamsE
        .type           _ZN10layer_norm13ln_bwd_kernelINS_13Kernel_traitsIfffffjLj256ELj1ELj4ELj1ELj16ENS_18Kernel_traits_baseILj256EfffffjLj128EEEEELb1ELb0ELb0ELb0EEEvNS_9BwdParamsE,@function
        .size           _ZN10layer_norm13ln_bwd_kernelINS_13Kernel_traitsIfffffjLj256ELj1ELj4ELj1ELj16ENS_18Kernel_traits_baseILj256EfffffjLj128EEEEELb1ELb0ELb0ELb0EEEvNS_9BwdParamsE,(.L_x_6524 - _ZN10layer_norm13ln_bwd_kernelINS_13Kernel_traitsIfffffjLj256ELj1ELj4ELj1ELj16ENS_18Kernel_traits_baseILj256EfffffjLj128EEEEELb1ELb0ELb0ELb0EEEvNS_9BwdParamsE)
        .other          _ZN10layer_norm13ln_bwd_kernelINS_13Kernel_traitsIfffffjLj256ELj1ELj4ELj1ELj16ENS_18Kernel_traits_baseILj256EfffffjLj128EEEEELb1ELb0ELb0ELb0EEEvNS_9BwdParamsE,@"STO_CUDA_ENTRY STV_DEFAULT"
_ZN10layer_norm13ln_bwd_kernelINS_13Kernel_traitsIfffffjLj256ELj1ELj4ELj1ELj16ENS_18Kernel_traits_baseILj256EfffffjLj128EEEEELb1ELb0ELb0ELb0EEEvNS_9BwdParamsE:
.text._ZN10layer_norm13ln_bwd_kernelINS_13Kernel_traitsIfffffjLj256ELj1ELj4ELj1ELj16ENS_18Kernel_traits_baseILj256EfffffjLj128EEEEELb1ELb0ELb0ELb0EEEvNS_9BwdParamsE:
        /* <DEDUP_REMOVED lines=51> */
[----:B0-----:R-:W-:-:S04]  /*0330*/  ISETP.NE.U32.AND P0, PT, RZ, UR8, PT ;  /* 0x00000008ff007c0c */ /* 0x001fc8000bf05070 */
[----:B------:R-:W-:-:S13]  /*0340*/  ISETP.NE.AND.EX P0, PT, RZ, UR9, PT, P0 ;  /* 0x00000009ff007c0c */ /* 0x000fda000bf05300 */
.L_x_5920:
[----:B------:R-:W0:Y:S08]  /*0350*/  LDC.64 R44, c[0x0][0x3c0] ;  /* 0x0000f000ff2c7b82 */ /* 0x000e300000000a00 */
[----:B------:R-:W2:Y:S08]  /*0360*/  @P0 LDC.64 R40, c[0x0][0x3e0] ;  /* 0x0000f800ff280b82 */ /* 0x000eb00000000a00 */
[----:B------:R-:W3:Y:S01]  /*0370*/  LDC.64 R42, c[0x0][0x3c8] ;  /* 0x0000f200ff2a7b82 */ /* 0x000ee20000000a00 */
[----:B-----5:R-:W-:-:S02]  /*0380*/  HFMA2 R63, -RZ, RZ, 1.875, 0 ;  /* 0x3f800000ff3f7431 */ /* 0x020fc400000001ff */
[----:B0-----:R-:W-:-:S06]  /*0390*/  IMAD.WIDE R44, R3, 0x4, R44 ;  /* 0x00000004032c7825 */ /* 0x001fcc00078e022c */
[----:B------:R-:W4:Y:S01]  /*03a0*/  LDG.E R44, desc[UR6][R44.64] ;  /* 0x000000062c2c7981 */ /* 0x000f22000c1e1900 */
[----:B--2---:R-:W-:-:S05]  /*03b0*/  @P0 IMAD.WIDE R40, R3, 0x4, R40 ;  /* 0x0000000403280825 */ /* 0x004fca00078e0228 */
[----:B-----5:R0:W5:Y:S01]  /*03c0*/  @P0 LDG.E R63, desc[UR6][R40.64] ;  /* 0x00000006283f0981 */ /* 0x020162000c1e1900 */
[----:B---3--:R-:W-:-:S05]  /*03d0*/  IMAD.WIDE R42, R3, 0x4, R42 ;  /* 0x00000004032a7825 */ /* 0x008fca00078e022a */
[----:B------:R0:W5:Y:S01]  /*03e0*/  LDG.E R65, desc[UR6][R42.64] ;  /* 0x000000062a417981 */ /* 0x000162000c1e1900 */
[----:B------:R-:W-:Y:S01]  /*03f0*/  MOV R0, UR20 ;  /* 0x0000001400007c02 */ /* 0x000fe20008000f00 */
[----:B------:R-:W-:Y:S01]  /*0400*/  BSSY.RECONVERGENT B1, `(.L_x_5902) ;  /* 0x000003a000017945 */ /* 0x000fe20003800200 */
[----:B------:R-:W-:Y:S01]  /*0410*/  ISETP.GE.U32.AND P3, PT, R2, 0x20, PT ;  /* 0x000000200200780c */ /* 0x000fe20003f66070 */
[----:B------:R-:W-:Y:S01]  /*0420*/  HFMA2 R68, -RZ, RZ, 0, 0 ;  /* 0x00000000ff447431 */ /* 0x000fe200000001ff */
[----:B------:R-:W-:Y:S01]  /*0430*/  ISETP.NE.U32.AND P1, PT, RZ, UR10, PT ;  /* 0x0000000aff007c0c */ /* 0x000fe2000bf25070 */
[----:B------:R-:W-:Y:S01]  /*0440*/  IMAD R46, R3, R0, RZ ;  /* 0x00000000032e7224 */ /* 0x000fe200078e02ff */
[----:B-1----:R-:W-:Y:S02]  /*0450*/  ISETP.NE.AND P5, PT, R4, RZ, PT ;  /* 0x000000ff0400720c */ /* 0x002fe40003fa5270 */
[----:B------:R-:W-:Y:S02]  /*0460*/  ISETP.GE.U32.AND P4, PT, R2, 0x40, PT ;  /* 0x000000400200780c */ /* 0x000fe40003f86070 */
[----:B------:R-:W-:-:S02]  /*0470*/  SHF.R.S32.HI R47, RZ, 0x1f, R46 ;  /* 0x0000001fff2f7819 */ /* 0x000fc4000001142e */
[----:B------:R-:W-:Y:S02]  /*0480*/  ISETP.NE.AND.EX P1, PT, RZ, UR11, PT, P1 ;  /* 0x0000000bff007c0c */ /* 0x000fe4000bf25310 */
[----:B------:R-:W-:Y:S02]  /*0490*/  LEA.HI R46, R47, R46, RZ, 0x2 ;  /* 0x0000002e2f2e7211 */ /* 0x000fe400078f10ff */
[----:B------:R-:W-:Y:S02]  /*04a0*/  MOV R70, RZ ;  /* 0x000000ff00467202 */ /* 0x000fe40000000f00 */
        /* <DEDUP_REMOVED lines=16> */
[----:B0-----:R-:W-:-:S05]  /*05b0*/  @P2 IMAD.WIDE.U32 R68, R66, 0x10, R68 ;  /* 0x0000001042442825 */ /* 0x001fca00078e0044 */
[----:B------:R0:W5:Y:S02]  /*05c0*/  @P2 LDG.E.128 R32, desc[UR6][R68.64] ;  /* 0x0000000644202981 */ /* 0x000164000c1e1d00 */
[----:B0-----:R-:W-:Y:S01]  /*05d0*/  IADD3 R69, PT, PT, R66, 0x20, RZ ;  /* 0x0000002042457810 */ /* 0x001fe20007ffe0ff */
[C---:B---3--:R-:W-:Y:S01]  /*05e0*/  FADD.FTZ R50, -R67.reuse, R40 ;  /* 0x0000002843327221 */ /* 0x048fe20000010100 */
[----:B------:R-:W-:-:S03]  /*05f0*/  FADD.FTZ R54, -R67, R41 ;  /* 0x0000002943367221 */ /* 0x000fc60000010100 */
[C---:B-----5:R-:W-:Y:S01]  /*0600*/  FMUL.FTZ R51, R65.reuse, R50 ;  /* 0x0000003241337220 */ /* 0x060fe20000410000 */
[----:B------:R-:W-:Y:S01]  /*0610*/  FMUL.FTZ R50, R65, R54 ;  /* 0x0000003641327220 */ /* 0x000fe20000410000 */
[----:B----4-:R-:W-:Y:S01]  /*0620*/  FMUL.FTZ R54, R12, R44 ;  /* 0x0000002c0c367220 */ /* 0x010fe20000410000 */
[----:B------:R-:W-:Y:S01]  /*0630*/  FMUL.FTZ R59, R13, R45 ;  /* 0x0000002d0d3b7220 */ /* 0x000fe20000410000 */
[----:B------:R-:W-:Y:S02]  /*0640*/  FADD.FTZ R42, -R67, R42 ;  /* 0x0000002a432a7221 */ /* 0x000fe40000010100 */
[----:B------:R-:W-:Y:S01]  /*0650*/  FADD.FTZ R40, RZ, R54 ;  /* 0x00000036ff287221 */ /* 0x000fe20000010000 */
[----:B------:R-:W-:Y:S01]  /*0660*/  FFMA.FTZ R41, R51, R54, RZ ;  /* 0x0000003633297223 */ /* 0x000fe200000100ff */
[----:B------:R-:W-:Y:S01]  /*0670*/  FADD.FTZ R62, -R67, R43 ;  /* 0x0000002b433e7221 */ /* 0x000fe20000010100 */
        /* <DEDUP_REMOVED lines=18> */
.L_x_5903:
[----:B------:R-:W-:Y:S05]  /*07a0*/  BSYNC.RECONVERGENT B1 ;  /* 0x0000000000017941 */ /* 0x000fea0003800200 */
.L_x_5902:
[----:B------:R-:W-:Y:S04]  /*07b0*/  BSSY.RECONVERGENT B1, `(.L_x_5904) ;  /* 0x000002c000017945 */ /* 0x000fe80003800200 */
        /* <DEDUP_REMOVED lines=12> */
[----:B------:R1:W5:Y:S01]  /*0880*/  LDG.E R6, desc[UR6][R72.64] ;  /* 0x0000000648067981 */ /* 0x000362000c1e1900 */
[----:B0-----:R-:W-:-:S05]  /*0890*/  @P2 IMAD.WIDE.U32 R74, R69, 0x10, R52 ;  /* 0x00000010454a2825 */ /* 0x001fca00078e0034 */
[----:B------:R1:W5:Y:S01]  /*08a0*/  @P2 LDG.E.128 R8, desc[UR6][R74.64] ;  /* 0x000000064a082981 */ /* 0x000362000c1e1d00 */
[C---:B---3--:R-:W-:Y:S01]  /*08b0*/  FADD.FTZ R48, -R67.reuse, R40 ;  /* 0x0000002843307221 */ /* 0x048fe20000010100 */
[----:B------:R-:W-:-:S03]  /*08c0*/  FADD.FTZ R52, -R67, R41 ;  /* 0x0000002943347221 */ /* 0x000fc60000010100 */
[C---:B-----5:R-:W-:Y:S01]  /*08d0*/  FMUL.FTZ R49, R65.reuse, R48 ;  /* 0x0000003041317220 */ /* 0x060fe20000410000 */
[----:B------:R-:W-:Y:S01]  /*08e0*/  FMUL.FTZ R48, R65, R52 ;  /* 0x0000003441307220 */ /* 0x000fe20000410000 */
[----:B----4-:R-:W-:Y:S01]  /*08f0*/  FMUL.FTZ R52, R16, R44 ;  /* 0x0000002c10347220 */ /* 0x010fe20000410000 */
[----:B------:R-:W-:Y:S01]  /*0900*/  FADD.FTZ R42, -R67, R42 ;  /* 0x0000002a432a7221 */ /* 0x000fe20000010100 */
[----:B------:R-:W-:Y:S02]  /*0910*/  FMUL.FTZ R55, R17, R45 ;  /* 0x0000002d11377220 */ /* 0x000fe40000410000 */
[----:B------:R-:W-:Y:S01]  /*0920*/  FADD.FTZ R70, R70, R52 ;  /* 0x0000003446467221 */ /* 0x000fe20000010000 */
[----:B------:R-:W-:Y:S01]  /*0930*/  FFMA.FTZ R41, R49, R52, R68 ;  /* 0x0000003431297223 */ /* 0x000fe20000010044 */
        /* <DEDUP_REMOVED lines=18> */
[----:B-1----:R-:W-:-:S07]  /*0a60*/  FFMA.FTZ R68, R58, R56, R41 ;  /* 0x000000383a447223 */ /* 0x002fce0000010029 */
.L_x_5905:
[----:B------:R-:W-:Y:S05]  /*0a70*/  BSYNC.RECONVERGENT B1 ;  /* 0x0000000000017941 */ /* 0x000fea0003800200 */
.L_x_5904:
        /* <DEDUP_REMOVED lines=20> */
.L_x_5932:
        /* <DEDUP_REMOVED lines=35> */
[C---:B------:R-:W-:Y:S01]  /*0df0*/  LOP3.LUT P2, RZ, R5.reuse, 0xff00, RZ, 0xc0, !PT ;  /* 0x0000ff0005ff7812 */ /* 0x040fe2000784c0ff */
[----:B-1----:R-:W-:Y:S01]  /*0e00*/  IMAD.WIDE.U32 R46, R66, 0x10, R46 ;  /* 0x00000010422e7825 */ /* 0x002fe200078e002e */
[C---:B------:R-:W-:Y:S02]  /*0e10*/  LOP3.LUT P3, RZ, R5.reuse, 0xff0000, RZ, 0xc0, !PT ;  /* 0x00ff000005ff7812 */ /* 0x040fe4000786c0ff */
[----:B------:R-:W-:Y:S02]  /*0e20*/  ISETP.GE.U32.AND P5, PT, R5, 0x1000000, PT ;  /* 0x010000000500780c */ /* 0x000fe40003fa6070 */
[----:B------:R-:W-:Y:S02]  /*0e30*/  SEL R40, R40, RZ, P1 ;  /* 0x000000ff28287207 */ /* 0x000fe40000800000 */
[----:B------:R-:W-:Y:S02]  /*0e40*/  SEL R41, R41, RZ, P2 ;  /* 0x000000ff29297207 */ /* 0x000fe40001000000 */
[----:B------:R-:W-:-:S02]  /*0e50*/  SEL R42, R42, RZ, P3 ;  /* 0x000000ff2a2a7207 */ /* 0x000fc40001800000 */
[----:B------:R-:W-:Y:S02]  /*0e60*/  SEL R43, R43, RZ, P5 ;  /* 0x000000ff2b2b7207 */ /* 0x000fe40002800000 */
[----:B------:R-:W-:-:S03]  /*0e70*/  IADD3 R66, PT, PT, R66, 0x20, RZ ;  /* 0x0000002042427810 */ /* 0x000fc60007ffe0ff */
[----:B------:R1:W-:Y:S04]  /*0e80*/  STG.E.128 desc[UR6][R46.64], R40 ;  /* 0x000000282e007986 */ /* 0x0003e8000c101d06 */
.L_x_5911:
[----:B------:R-:W-:Y:S05]  /*0e90*/  BSYNC.RECONVERGENT B2 ;  /* 0x0000000000027941 */ /* 0x000fea0003800200 */
.L_x_5910:
        /* <DEDUP_REMOVED lines=19> */
[----:B------:R-:W-:Y:S01]  /*0fd0*/  LOP3.LUT P2, RZ, R6, 0xff00, RZ, 0xc0, !PT ;  /* 0x0000ff0006ff7812 */ /* 0x000fe2000784c0ff */
[----:B------:R-:W-:Y:S01]  /*0fe0*/  FMUL.FTZ R43, R68, UR13 ;  /* 0x0000000d442b7c20 */ /* 0x000fe20008410000 */
[C---:B------:R-:W-:Y:S02]  /*0ff0*/  LOP3.LUT P3, RZ, R6.reuse, 0xff0000, RZ, 0xc0, !PT ;  /* 0x00ff000006ff7812 */ /* 0x040fe4000786c0ff */
[----:B------:R-:W-:Y:S01]  /*1000*/  ISETP.GE.U32.AND P4, PT, R6, 0x1000000, PT ;  /* 0x010000000600780c */ /* 0x000fe20003f86070 */
[----:B-1----:R-:W-:-:S04]  /*1010*/  IMAD.WIDE.U32 R66, R66, 0x10, R40 ;  /* 0x0000001042427825 */ /* 0x002fc800078e0028 */
[----:B------:R-:W-:Y:S01]  /*1020*/  FMUL.FTZ R40, R42, UR13 ;  /* 0x0000000d2a287c20 */ /* 0x000fe20008410000 */
[----:B------:R-:W-:Y:S01]  /*1030*/  FMUL.FTZ R41, R46, UR13 ;  /* 0x0000000d2e297c20 */ /* 0x000fe20008410000 */
[----:B------:R-:W-:Y:S01]  /*1040*/  FMUL.FTZ R42, R44, UR13 ;  /* 0x0000000d2c2a7c20 */ /* 0x000fe20008410000 */
[----:B------:R-:W-:Y:S02]  /*1050*/  SEL R43, R43, RZ, P4 ;  /* 0x000000ff2b2b7207 */ /* 0x000fe40002000000 */
[----:B------:R-:W-:Y:S02]  /*1060*/  SEL R40, R40, RZ, P1 ;  /* 0x000000ff28287207 */ /* 0x000fe40000800000 */
[----:B------:R-:W-:Y:S02]  /*1070*/  SEL R41, R41, RZ, P2 ;  /* 0x000000ff29297207 */ /* 0x000fe40001000000 */
[----:B------:R-:W-:-:S05]  /*1080*/  SEL R42, R42, RZ, P3 ;  /* 0x000000ff2a2a7207 */ /* 0x000fca0001800000 */
[----:B------:R3:W-:Y:S01]  /*1090*/  STG.E.128 desc[UR6][R66.64], R40 ;  /* 0x0000002842007986 */ /* 0x0007e2000c101d06 */
[----:B------:R-:W-:Y:S05]  /*10a0*/  BRA `(.L_x_5912) ;  /* 0x0000000c00707947 */ /* 0x000fea0003800000 */
.L_x_5909:
[----:B------:R-:W-:Y:S01]  /*10b0*/  ISETP.GT.U32.AND P1, PT, R2, 0x1f, PT ;  /* 0x0000001f0200780c */ /* 0x000fe20003f24070 */
[----:B------:R-:W-:-:S12]  /*10c0*/  BSSY.RECONVERGENT B2, `(.L_x_5913) ;  /* 0x0000025000027945 */ /* 0x000fd80003800200 */
        /* <DEDUP_REMOVED lines=23> */
[C---:B0-----:R-:W-:Y:S01]  /*1240*/  IMAD.WIDE.U32 R68, R66.reuse, 0x10, R68 ;  /* 0x0000001042447825 */ /* 0x041fe200078e0044 */
[C---:B------:R-:W-:Y:S02]  /*1250*/  LOP3.LUT P3, RZ, R5.reuse, 0xff0000, RZ, 0xc0, !PT ;  /* 0x00ff000005ff7812 */ /* 0x040fe4000786c0ff */
[----:B------:R-:W-:Y:S02]  /*1260*/  ISETP.GE.U32.AND P5, PT, R5, 0x1000000, PT ;  /* 0x010000000500780c */ /* 0x000fe40003fa6070 */
        /* <DEDUP_REMOVED lines=10> */
.L_x_5914:
[----:B------:R-:W-:Y:S05]  /*1310*/  BSYNC.RECONVERGENT B2 ;  /* 0x0000000000027941 */ /* 0x000fea0003800200 */
.L_x_5913:
[----:B------:R-:W-:Y:S05]  /*1320*/  @!P4 BRA `(.L_x_5912) ;  /* 0x0000000800d0c947 */ /* 0x000fea0003800000 */
[----:B0-----:R-:W0:Y:S01]  /*1330*/  LDC.64 R68, c[0x0][0x478] ;  /* 0x00011e00ff447b82 */ /* 0x001e220000000a00 */
[-CC-:B-1----:R-:W-:Y:S01]  /*1340*/  FFMA.FTZ R43, R49, R45.reuse, R44.reuse ;  /* 0x0000002d312b7223 */ /* 0x182fe2000001002c */
[-CC-:B------:R-:W-:Y:S01]  /*1350*/  FFMA.FTZ R42, R48, R45.reuse, R44.reuse ;  /* 0x0000002d302a7223 */ /* 0x180fe2000001002c */
[-CC-:B------:R-:W-:Y:S01]  /*1360*/  FFMA.FTZ R47, R53, R45.reuse, R44.reuse ;  /* 0x0000002d352f7223 */ /* 0x180fe2000001002c */
[----:B------:R-:W-:Y:S01]  /*1370*/  FFMA.FTZ R45, R58, R45, R44 ;  /* 0x0000002d3a2d7223 */ /* 0x000fe2000001002c */
[----:B------:R-:W-:Y:S01]  /*1380*/  LOP3.LUT P1, RZ, R6, 0xff, RZ, 0xc0, !PT ;  /* 0x000000ff06ff7812 */ /* 0x000fe2000782c0ff */
[----:B------:R-:W-:Y:S01]  /*1390*/  FADD.FTZ R42, R55, -R42 ;  /* 0x8000002a372a7221 */ /* 0x000fe20000010000 */
[----:B------:R-:W-:Y:S01]  /*13a0*/  FADD.FTZ R44, R60, -R47 ;  /* 0x8000002f3c2c7221 */ /* 0x000fe20000010000 */
[----:B------:R-:W1:Y:S01]  /*13b0*/  LDC.64 R40, c[0x0][0x468] ;  /* 0x00011a00ff287b82 */ /* 0x000e620000000a00 */
[----:B------:R-:W-:Y:S01]  /*13c0*/  FADD.FTZ R46, R56, -R45 ;  /* 0x8000002d382e7221 */ /* 0x000fe20000010000 */
[----:B------:R-:W-:-:S02]  /*13d0*/  LOP3.LUT P2, RZ, R6, 0xff00, RZ, 0xc0, !PT ;  /* 0x0000ff0006ff7812 */ /* 0x000fc4000784c0ff */
[C---:B------:R-:W-:Y:S02]  /*13e0*/  LOP3.LUT P3, RZ, R6.reuse, 0xff0000, RZ, 0xc0, !PT ;  /* 0x00ff000006ff7812 */ /* 0x040fe4000786c0ff */
[----:B------:R-:W-:Y:S01]  /*13f0*/  ISETP.GE.U32.AND P4, PT, R6, 0x1000000, PT ;  /* 0x010000000600780c */ /* 0x000fe20003f86070 */
[----:B0-----:R-:W-:-:S04]  /*1400*/  IMAD.WIDE.U32 R68, R66, 0x10, R68 ;  /* 0x0000001042447825 */ /* 0x001fc800078e0044 */
[----:B-1----:R-:W-:-:S04]  /*1410*/  IMAD.WIDE.U32 R66, R66, 0x10, R40 ;  /* 0x0000001042427825 */ /* 0x002fc800078e0028 */
        /* <DEDUP_REMOVED lines=13> */
[----:B------:R2:W-:Y:S01]  /*14f0*/  STG.E.128 desc[UR6][R68.64], R40 ;  /* 0x0000002844007986 */ /* 0x0005e2000c101d06 */
[----:B------:R-:W-:-:S02]  /*1500*/  SEL R45, R45, RZ, P2 ;  /* 0x000000ff2d2d7207 */ /* 0x000fc40001000000 */
[----:B------:R-:W-:Y:S02]  /*1510*/  SEL R46, R46, RZ, P3 ;  /* 0x000000ff2e2e7207 */ /* 0x000fe40001800000 */
[----:B------:R-:W-:Y:S02]  /*1520*/  SEL R44, R44, RZ, P1 ;  /* 0x000000ff2c2c7207 */ /* 0x000fe40000800000 */
[----:B------:R-:W-:-:S05]  /*1530*/  SEL R47, R47, RZ, P4 ;  /* 0x000000ff2f2f7207 */ /* 0x000fca0002000000 */
[----:B------:R2:W-:Y:S01]  /*1540*/  STG.E.128 desc[UR6][R66.64], R44 ;  /* 0x0000002c42007986 */ /* 0x0005e2000c101d06 */
[----:B------:R-:W-:Y:S05]  /*1550*/  BRA `(.L_x_5912) ;  /* 0x0000000800447947 */ /* 0x000fea0003800000 */
.L_x_5908:
        /* <DEDUP_REMOVED lines=38> */
.L_x_5917:
[----:B------:R-:W-:Y:S05]  /*17c0*/  BSYNC.RECONVERGENT B2 ;  /* 0x0000000000027941 */ /* 0x000fea0003800200 */
.L_x_5916:
        /* <DEDUP_REMOVED lines=33> */
.L_x_5915:
        /* <DEDUP_REMOVED lines=21> */
[----:B------:R-:W-:Y:S01]  /*1b30*/  LOP3.LUT P1, RZ, R5, 0xff, RZ, 0xc0, !PT ;  /* 0x000000ff05ff7812 */ /* 0x000fe2000782c0ff */
[----:B------:R-:W-:Y:S01]  /*1b40*/  FMUL.FTZ R67, R67, UR13 ;  /* 0x0000000d43437c20 */ /* 0x000fe20008410000 */
[----:B------:R-:W-:-:S02]  /*1b50*/  LOP3.LUT P2, RZ, R5, 0xff00, RZ, 0xc0, !PT ;  /* 0x0000ff0005ff7812 */ /* 0x000fc4000784c0ff */
[C---:B------:R-:W-:Y:S01]  /*1b60*/  LOP3.LUT P3, RZ, R5.reuse, 0xff0000, RZ, 0xc0, !PT ;  /* 0x00ff000005ff7812 */ /* 0x040fe2000786c0ff */
        /* <DEDUP_REMOVED lines=12> */
.L_x_5919:
[----:B------:R-:W-:Y:S05]  /*1c30*/  BSYNC.RECONVERGENT B2 ;  /* 0x0000000000027941 */ /* 0x000fea0003800200 */
.L_x_5918:
        /* <DEDUP_REMOVED lines=34> */
[----:B------:R0:W-:Y:S02]  /*1e60*/  STG.E.128 desc[UR6][R66.64], R44 ;  /* 0x0000002c42007986 */ /* 0x0001e4000c101d06 */
.L_x_5912:
[----:B------:R-:W-:Y:S05]  /*1e70*/  BSYNC.RECONVERGENT B1 ;  /* 0x0000000000017941 */ /* 0x000fea0003800200 */
.L_x_5907:
[----:B01234-:R-:W0:Y:S02]  /*1e80*/  LDC.64 R40, c[0x0][0x380] ;  /* 0x0000e000ff287b82 */ /* 0x01fe240000000a00 */
[----:B0-----:R-:W-:-:S04]  /*1e90*/  LEA R3, R40, R3, 0x2 ;  /* 0x0000000328037211 */ /* 0x001fc800078e10ff */
[----:B------:R-:W-:-:S13]  /*1ea0*/  ISETP.GE.AND P1, PT, R3, R41, PT ;  /* 0x000000290300720c */ /* 0x000fda0003f26270 */
[----:B------:R-:W-:Y:S05]  /*1eb0*/  @!P1 BRA `(.L_x_5920) ;  /* 0xffffffe400249947 */ /* 0x000fea000383ffff */
.L_x_5901:
[----:B------:R-:W-:Y:S05]  /*1ec0*/  BSYNC B0 ;  /* 0x0000000000007941 */ /* 0x000fea0003800000 */
.L_x_5900:
[----:B------:R-:W0:Y:S01]  /*1ed0*/  S2R R33, SR_TID.X ;  /* 0x0000000000217919 */ /* 0x000e220000002100 */
[----:B------:R-:W-:Y:S01]  /*1ee0*/  MOV R2, 0x400 ;  /* 0x0000040000027802 */ /* 0x000fe20000000f00 */
[----:B------:R-:W-:Y:S05]  /*1ef0*/  WARPSYNC.ALL ;  /* 0x0000000000007948 */ /* 0x000fea0003800000 */
[----:B------:R-:W1:Y:S01]  /*1f00*/  S2R R3, SR_CgaCtaId ;  /* 0x0000000000037919 */ /* 0x000e620000008800 */
[----:B------:R-:W2:Y:S01]  /*1f10*/  LDCU.128 UR16, c[0x0][0x440] ;  /* 0x00008800ff1077ac */ /* 0x000ea20008000c00 */
[----:B-----5:R-:W-:Y:S01]  /*1f20*/  IMAD R14, R0, UR5, RZ ;  /* 0x00000005000e7c24 */ /* 0x020fe2000f8e02ff */
[----:B0-----:R-:W-:-:S04]  /*1f30*/  SHF.R.U32.HI R4, RZ, 0x5, R33 ;  /* 0x00000005ff047819 */ /* 0x001fc80000011621 */
[----:B------:R-:W-:Y:S02]  /*1f40*/  IADD3 R14, P0, PT, R14, R33, RZ ;  /* 0x000000210e0e7210 */ /* 0x000fe40007f1e0ff */
        /* <DEDUP_REMOVED lines=27> */
[----:B0-----:R-:W-:Y:S02]  /*2100*/  IADD3.X R23, PT, PT, RZ, RZ, RZ, P0, !PT ;  /* 0x000000ffff177210 */ /* 0x001fe400007fe4ff */
[----:B-1----:R-:W-:-:S04]  /*2110*/  LOP3.LUT R3, R33, 0x7f, RZ, 0x3c, !PT ;  /* 0x0000007f21037812 */ /* 0x002fc800078e3cff */
[----:B------:R-:W-:Y:S02]  /*2120*/  IADD3 R3, PT, PT, R3, R0, RZ ;  /* 0x0000000003037210 */ /* 0x000fe40007ffe0ff */
[C---:B------:R-:W-:Y:S02]  /*2130*/  SHF.L.U32 R0, R14.reuse, 0x2, RZ ;  /* 0x000000020e007819 */ /* 0x040fe400000006ff */
[C---:B------:R-:W-:Y:S02]  /*2140*/  ISETP.GE.U32.AND P0, PT, R3.reuse, 0x80, PT ;  /* 0x000000800300780c */ /* 0x040fe40003f06070 */
[----:B------:R-:W-:Y:S01]  /*2150*/  ISETP.GE.U32.AND P1, PT, R3, 0x100, PT ;  /* 0x000001000300780c */ /* 0x000fe20003f26070 */
[----:B------:R-:W0:Y:S01]  /*2160*/  LDS R10, [R2] ;  /* 0x00000000020a7984 */ /* 0x000e220000000800 */
[----:B------:R-:W-:Y:S02]  /*2170*/  SHF.L.U64.HI R3, R14, 0x2, R23 ;  /* 0x000000020e037819 */ /* 0x000fe40000010217 */
[C---:B------:R-:W-:Y:S01]  /*2180*/  IADD3 R14, P2, PT, R0.reuse, UR18, RZ ;  /* 0x00000012000e7c10 */ /* 0x040fe2000ff5e0ff */
[----:B------:R-:W1:Y:S01]  /*2190*/  LDS R15, [R2+0x400] ;  /* 0x00040000020f7984 */ /* 0x000e620000000800 */
[----:B------:R-:W-:-:S03]  /*21a0*/  IADD3 R0, P3, PT, R0, UR16, RZ ;  /* 0x0000001000007c10 */ /* 0x000fc6000ff7e0ff */
[----:B------:R-:W2:Y:S01]  /*21b0*/  LDS R19, [R2+0x800] ;  /* 0x0008000002137984 */ /* 0x000ea20000000800 */
        /* <DEDUP_REMOVED lines=9> */
[----:B------:R0:W4:Y:S02]  /*2250*/  LDS R21, [R2+0xe00] ;  /* 0x000e000002157984 */ /* 0x0001240000000800 */
[----:B0-----:R-:W-:Y:S01]  /*2260*/  @P0 MOV R2, R14 ;  /* 0x0000000e00020202 */ /* 0x001fe20000000f00 */
        /* <DEDUP_REMOVED lines=22> */
.L_x_5906:
        /* <DEDUP_REMOVED lines=8> */
.L_x_5922:
[----:B------:R-:W-:Y:S05]  /*2450*/  BSYNC B1 ;  /* 0x0000000000017941 */ /* 0x000fea0003800000 */
.L_x_5921:
        /* <DEDUP_REMOVED lines=8> */
.L_x_5923:
[----:B------:R-:W-:Y:S01]  /*24e0*/  HFMA2 R42, -RZ, RZ, 0, 1.1920928955078125e-07 ;  /* 0x00000002ff2a7431 */ /* 0x000fe200000001ff */
[----:B------:R-:W-:Y:S02]  /*24f0*/  MOV R43, R46 ;  /* 0x0000002e002b7202 */ /* 0x000fe40000000f00 */
[----:B------:R-:W-:-:S07]  /*2500*/  MOV R45, R44 ;  /* 0x0000002c002d7202 */ /* 0x000fce0000000f00 */
[----:B------:R-:W-:Y:S05]  /*2510*/  WARPSYNC.COLLECTIVE R40, `(.L_x_5924) ;  /* 0x0000000028087348 */ /* 0x000fea0003c00000 */
[----:B------:R0:W1:Y:S02]  /*2520*/  SHFL.BFLY P2, R44, R43, R42, R41 ;  /* 0x0c00002a2b2c7389 */ /* 0x0000640000040029 */
[----:B01----:R-:W-:Y:S05]  /*2530*/  ENDCOLLECTIVE ;  /* 0x000000000000791b */ /* 0x003fea0003800000 */
.L_x_5924:
[----:B------:R-:W-:-:S05]  /*2540*/  FADD.FTZ R45, R45, R68 ;  /* 0x000000442d2d7221 */ /* 0x000fca0000010000 */
[----:B------:R-:W-:Y:S01]  /*2550*/  MOV R43, R45 ;  /* 0x0000002d002b7202 */ /* 0x000fe20000000f00 */
[----:B------:R-:W-:-:S07]  /*2560*/  FADD.FTZ R47, R46, R44 ;  /* 0x0000002c2e2f7221 */ /* 0x000fce0000010000 */
[----:B------:R-:W-:Y:S05]  /*2570*/  WARPSYNC.COLLECTIVE R40, `(.L_x_5925) ;  /* 0x0000000028087348 */ /* 0x000fea0003c00000 */
[----:B------:R0:W1:Y:S02]  /*2580*/  SHFL.BFLY P2, R44, R43, R42, R41 ;  /* 0x0c00002a2b2c7389 */ /* 0x0000640000040029 */
[----:B01----:R-:W-:Y:S05]  /*2590*/  ENDCOLLECTIVE ;  /* 0x000000000000791b */ /* 0x003fea0003800000 */
.L_x_5925:
[----:B------:R-:W-:Y:S01]  /*25a0*/  HFMA2 R42, -RZ, RZ, 0, 2.384185791015625e-07 ;  /* 0x00000004ff2a7431 */ /* 0x000fe200000001ff */
[----:B------:R-:W-:Y:S02]  /*25b0*/  MOV R43, R47 ;  /* 0x0000002f002b7202 */ /* 0x000fe40000000f00 */
[----:B------:R-:W-:-:S07]  /*25c0*/  MOV R72, R44 ;  /* 0x0000002c00487202 */ /* 0x000fce0000000f00 */
[----:B------:R-:W-:Y:S05]  /*25d0*/  WARPSYNC.COLLECTIVE R40, `(.L_x_5926) ;  /* 0x0000000028087348 */ /* 0x000fea0003c00000 */
[----:B------:R0:W1:Y:S02]  /*25e0*/  SHFL.BFLY P2, R44, R43, R42, R41 ;  /* 0x0c00002a2b2c7389 */ /* 0x0000640000040029 */
[----:B01----:R-:W-:Y:S05]  /*25f0*/  ENDCOLLECTIVE ;  /* 0x000000000000791b */ /* 0x003fea0003800000 */
.L_x_5926:
[----:B------:R-:W-:-:S05]  /*2600*/  FADD.FTZ R72, R45, R72 ;  /* 0x000000482d487221 */ /* 0x000fca0000010000 */
[----:B------:R-:W-:Y:S01]  /*2610*/  MOV R43, R72 ;  /* 0x00000048002b7202 */ /* 0x000fe20000000f00 */
[----:B------:R-:W-:-:S07]  /*2620*/  FADD.FTZ R69, R47, R44 ;  /* 0x0000002c2f457221 */ /* 0x000fce0000010000 */
[----:B------:R-:W-:Y:S05]  /*2630*/  WARPSYNC.COLLECTIVE R40, `(.L_x_5927) ;  /* 0x0000000028087348 */ /* 0x000fea0003c00000 */
[----:B------:R0:W1:Y:S02]  /*2640*/  SHFL.BFLY P2, R44, R43, R42, R41 ;  /* 0x0c00002a2b2c7389 */ /* 0x0000640000040029 */
[----:B01----:R-:W-:Y:S05]  /*2650*/  ENDCOLLECTIVE ;  /* 0x000000000000791b */ /* 0x003fea0003800000 */
.L_x_5927:
[----:B------:R-:W-:Y:S01]  /*2660*/  HFMA2 R42, -RZ, RZ, 0, 4.76837158203125e-07 ;  /* 0x00000008ff2a7431 */ /* 0x000fe200000001ff */
[----:B------:R-:W-:Y:S02]  /*2670*/  MOV R43, R69 ;  /* 0x00000045002b7202 */ /* 0x000fe40000000f00 */
[----:B------:R-:W-:-:S07]  /*2680*/  MOV R67, R44 ;  /* 0x0000002c00437202 */ /* 0x000fce0000000f00 */
[----:B------:R-:W-:Y:S05]  /*2690*/  WARPSYNC.COLLECTIVE R40, `(.L_x_5928) ;  /* 0x0000000028087348 */ /* 0x000fea0003c00000 */
[----:B------:R0:W1:Y:S02]  /*26a0*/  SHFL.BFLY P2, R44, R43, R42, R41 ;  /* 0x0c00002a2b2c7389 */ /* 0x0000640000040029 */
[----:B01----:R-:W-:Y:S05]  /*26b0*/  ENDCOLLECTIVE ;  /* 0x000000000000791b */ /* 0x003fea0003800000 */
.L_x_5928:
[----:B------:R-:W-:-:S05]  /*26c0*/  FADD.FTZ R67, R72, R67 ;  /* 0x0000004348437221 */ /* 0x000fca0000010000 */
[----:B------:R-:W-:Y:S01]  /*26d0*/  MOV R43, R67 ;  /* 0x00000043002b7202 */ /* 0x000fe20000000f00 */
[----:B------:R-:W-:-:S07]  /*26e0*/  FADD.FTZ R70, R69, R44 ;  /* 0x0000002c45467221 */ /* 0x000fce0000010000 */
[----:B------:R-:W-:Y:S05]  /*26f0*/  WARPSYNC.COLLECTIVE R40, `(.L_x_5929) ;  /* 0x0000000028087348 */ /* 0x000fea0003c00000 */
[----:B------:R0:W1:Y:S02]  /*2700*/  SHFL.BFLY P2, R44, R43, R42, R41 ;  /* 0x0c00002a2b2c7389 */ /* 0x0000640000040029 */
[----:B01----:R-:W-:Y:S05]  /*2710*/  ENDCOLLECTIVE ;  /* 0x000000000000791b */ /* 0x003fea0003800000 */
.L_x_5929:
[----:B------:R-:W-:Y:S01]  /*2720*/  HFMA2 R42, -RZ, RZ, 0, 9.5367431640625e-07 ;  /* 0x00000010ff2a7431 */ /* 0x000fe200000001ff */
[----:B------:R-:W-:Y:S02]  /*2730*/  MOV R43, R70 ;  /* 0x00000046002b7202 */ /* 0x000fe40000000f00 */
[----:B------:R-:W-:-:S07]  /*2740*/  MOV R68, R44 ;  /* 0x0000002c00447202 */ /* 0x000fce0000000f00 */
[----:B------:R-:W-:Y:S05]  /*2750*/  WARPSYNC.COLLECTIVE R40, `(.L_x_5930) ;  /* 0x0000000028087348 */ /* 0x000fea0003c00000 */
[----:B------:R0:W1:Y:S02]  /*2760*/  SHFL.BFLY P2, R44, R43, R42, R41 ;  /* 0x0c00002a2b2c7389 */ /* 0x0000640000040029 */
[----:B01----:R-:W-:Y:S05]  /*2770*/  ENDCOLLECTIVE ;  /* 0x000000000000791b */ /* 0x003fea0003800000 */
.L_x_5930:
[----:B------:R-:W-:-:S05]  /*2780*/  FADD.FTZ R68, R67, R68 ;  /* 0x0000004443447221 */ /* 0x000fca0000010000 */
[----:B------:R-:W-:Y:S02]  /*2790*/  MOV R43, R68 ;  /* 0x00000044002b7202 */ /* 0x000fe40000000f00 */
[----:B------:R-:W-:-:S07]  /*27a0*/  MOV R45, R44 ;  /* 0x0000002c002d7202 */ /* 0x000fce0000000f00 */
[----:B------:R-:W-:Y:S05]  /*27b0*/  WARPSYNC.COLLECTIVE R40, `(.L_x_5931) ;  /* 0x0000000028087348 */ /* 0x000fea0003c00000 */
[----:B------:R0:W1:Y:S02]  /*27c0*/  SHFL.BFLY P2, R44, R43, R42, R41 ;  /* 0x0c00002a2b2c7389 */ /* 0x0000640000040029 */
[----:B01----:R-:W-:Y:S05]  /*27d0*/  ENDCOLLECTIVE ;  /* 0x000000000000791b */ /* 0x003fea0003800000 */
.L_x_5931:
[----:B------:R-:W-:Y:S05]  /*27e0*/  BRA `(.L_x_5932) ;  /* 0xffffffe000f47947 */ /* 0x000fea000383ffff */
.L_x_5933:
        /* <DEDUP_REMOVED lines=9> */
.L_x_6524:


//--------------------- .text._ZN10layer_norm13ln_bwd_kernelINS_13Kernel_traitsIfffffjLj256ELj1ELj4ELj1ELj16ENS_18Kernel_traits_baseILj256EfffffjLj128EEEEELb1ELb0ELb0ELb1EEEvNS_9BwdParamsE --------------------------
	.section	.text._ZN10layer_norm13ln_bwd_kernelINS_13Kernel_traitsIfffffjLj256ELj1ELj4ELj1ELj16ENS_18Kernel_traits_baseILj256EfffffjLj128EEEEELb1ELb0ELb0ELb1EEEvNS_9BwdParamsE,"ax",@progbits
	.align	128
        .global         _ZN10layer_norm13ln_bwd_kernelINS_13Kernel_traitsIfffffjLj256ELj1ELj4ELj1ELj16ENS_18Kernel_traits_baseILj256EfffffjLj128EEEEELb1ELb0ELb0ELb1EEEvNS_9BwdParamsE
        .type           _ZN10layer_norm13ln_bwd_kernelINS_13Kernel_traitsIfffffjLj256ELj1ELj4ELj1ELj16ENS_18Kernel_traits_baseILj256EfffffjLj128EEEEELb1ELb0ELb0ELb1EEEvNS_9BwdParamsE,@function
        .size           _ZN10layer_norm13ln_bwd_kernelINS_13Kernel_traitsIfffffjLj256ELj1ELj4ELj1ELj16ENS_18Kernel_traits_baseILj256EfffffjLj128EEEEELb1ELb0ELb0ELb1EEEvNS_9BwdParamsE,(.L_x_6525 - _ZN10layer_norm13ln_bwd_kernelINS_13Kernel_traitsIfffffjLj256ELj1ELj4ELj1ELj16ENS_18Kernel_traits_baseILj256EfffffjLj128EEEEELb1ELb0ELb0ELb1EEEvNS_9BwdParamsE)
        .other          _ZN10layer_norm13ln_bwd_kernelINS_13Kernel_traitsIfffffjLj256ELj1ELj4ELj1ELj16ENS_18Kernel_traits_baseILj256EfffffjLj128EEEEELb1ELb0ELb0ELb1EEEvNS_9BwdParamsE,@"STO_CUDA_ENTRY STV_DEFAULT"
_ZN10layer_norm13ln_bwd_kernelINS_13Kernel_traitsIfffffjLj256ELj1ELj4ELj1ELj16ENS_18Kernel_traits_baseILj256EfffffjLj128EEEEELb1ELb0ELb0ELb1EEEvNS_9BwdParamsE:
.text._ZN10layer_norm13ln_bwd_kernelINS_13Kernel_traitsIfffffjLj256ELj1ELj4ELj1ELj16ENS_18Kernel_traits_baseILj256EfffffjLj128EEEEELb1ELb0ELb0ELb1EEEvNS_9BwdParamsE:
        /* <DEDUP_REMOVED lines=26> */
[----:B------:R-:W-:Y:S01]  /*01a0*/  LOP3.LUT R5, R20, 0x1f, RZ, 0xc0, !PT ;  /* 0x0000001f14057812 */ /* 0x000fe200078ec0ff */
[----:B------:R-:W-:Y:S01]  /*01b0*/  HFMA2 R49, -RZ, RZ, 0, 0 ;  /* 0x00000000ff317431 */ /* 0x000fe200000001ff */
[----:B------:R-:W-:Y:S01]  /*01c0*/  BSSY B1, `(.L_x_5936) ;  /* 0x00001e1000017945 */ /* 0x000fe20003800000 */
[----:B------:R-:W-:Y:S02]  /*01d0*/  CS2R R68, SRZ ;  /* 0x0000000000447805 */ /* 0x000fe4000001ff00 */
[----:B------:R-:W-:Y:S02]  /*01e0*/  CS2R R50, SRZ ;  /* 0x0000000000327805 */ /* 0x000fe4000001ff00 */
[----:B------:R-:W-:Y:S02]  /*01f0*/  CS2R R10, SRZ ;  /* 0x00000000000a7805 */ /* 0x000fe4000001ff00 */
[----:B------:R-:W-:-:S02]  /*0200*/  CS2R R8, SRZ ;  /* 0x0000000000087805 */ /* 0x000fc4000001ff00 */
[----:B------:R-:W-:Y:S02]  /*0210*/  CS2R R6, SRZ ;  /* 0x0000000000067805 */ /* 0x000fe4000001ff00 */
[----:B------:R-:W-:Y:S02]  /*0220*/  MOV R0, RZ ;  /* 0x000000ff00007202 */ /* 0x000fe40000000f00 */
[----:B-1----:R-:W-:Y:S01]  /*0230*/  ISETP.NE.U32.AND P0, PT, RZ, UR10, PT ;  /* 0x0000000aff007c0c */ /* 0x002fe2000bf05070 */
[----:B0-----:R-:W-:-:S03]  /*0240*/  IMAD.WIDE.U32 R2, R5, 0x10, R2 ;  /* 0x0000001005027825 */ /* 0x001fc600078e0002 */
[----:B------:R-:W-:Y:S02]  /*0250*/  ISETP.NE.AND.EX P0, PT, RZ, UR11, PT, P0 ;  /* 0x0000000bff007c0c */ /* 0x000fe4000bf05300 */
[----:B------:R-:W-:Y:S01]  /*0260*/  CS2R R4, SRZ ;  /* 0x0000000000047805 */ /* 0x000fe2000001ff00 */
[----:B------:R-:W5:Y:S04]  /*0270*/  LDG.E.128 R28, desc[UR6][R2.64+0x200] ;  /* 0x00020006021c7981 */ /* 0x000f68000c1e1d00 */
[----:B------:R0:W5:Y:S02]  /*0280*/  LDG.E.128 R32, desc[UR6][R2.64] ;  /* 0x0000000602207981 */ /* 0x000164000c1e1d00 */
[----:B0-----:R-:W-:-:S07]  /*0290*/  CS2R R2, SRZ ;  /* 0x0000000000027805 */ /* 0x001fce000001ff00 */
.L_x_5947:
        /* <DEDUP_REMOVED lines=8> */
[----:B-----5:R1:W5:Y:S01]  /*0320*/  @P0 LDG.E R53, desc[UR6][R24.64] ;  /* 0x0000000618350981 */ /* 0x020362000c1e1900 */
[----:B--2---:R-:W-:-:S05]  /*0330*/  IMAD.WIDE R22, R48, 0x4, R22 ;  /* 0x0000000430167825 */ /* 0x004fca00078e0216 */
[----:B------:R1:W5:Y:S01]  /*0340*/  LDG.E R54, desc[UR6][R22.64] ;  /* 0x0000000616367981 */ /* 0x000362000c1e1900 */
[----:B------:R-:W2:Y:S01]  /*0350*/  S2R R40, SR_TID.X ;  /* 0x0000000000287919 */ /* 0x000ea20000002100 */
[----:B------:R-:W-:Y:S01]  /*0360*/  UISETP.NE.U32.AND UP0, UPT, UR12, URZ, UPT ;  /* 0x000000ff0c00728c */ /* 0x000fe2000bf05070 */
[----:B------:R-:W-:-:S03]  /*0370*/  IMAD R26, R48, UR14, RZ ;  /* 0x0000000e301a7c24 */ /* 0x000fc6000f8e02ff */
[----:B------:R-:W-:Y:S02]  /*0380*/  UISETP.NE.AND.EX UP0, UPT, UR13, URZ, UPT, UP0 ;  /* 0x000000ff0d00728c */ /* 0x000fe4000bf05300 */
[----:B------:R-:W-:Y:S02]  /*0390*/  SHF.R.S32.HI R27, RZ, 0x1f, R26 ;  /* 0x0000001fff1b7819 */ /* 0x000fe4000001141a */
[----:B0-----:R-:W-:Y:S02]  /*03a0*/  ISETP.NE.AND P2, PT, R41, RZ, PT ;  /* 0x000000ff2900720c */ /* 0x001fe40003f45270 */
[----:B------:R-:W-:Y:S02]  /*03b0*/  LEA.HI R27, R27, R26, RZ, 0x2 ;  /* 0x0000001a1b1b7211 */ /* 0x000fe400078f10ff */
[----:B--2---:R-:W-:-:S04]  /*03c0*/  LOP3.LUT R26, R40, 0x1f, RZ, 0xc0, !PT ;  /* 0x0000001f281a7812 */ /* 0x004fc800078ec0ff */
[----:B------:R-:W-:Y:S02]  /*03d0*/  LEA.HI.SX32 R55, R27, R26, 0x1e ;  /* 0x0000001a1b377211 */ /* 0x000fe400078ff2ff */
[----:B---3--:R-:W-:Y:S01]  /*03e0*/  FSEL R60, R20, RZ, !P2 ;  /* 0x000000ff143c7208 */ /* 0x008fe20005000000 */
[----:B-1----:R-:W-:Y:S06]  /*03f0*/  BRA.U UP0, `(.L_x_5937) ;  /* 0x0000000500047547 */ /* 0x002fec000b800000 */
[----:B------:R-:W0:Y:S01]  /*0400*/  LDC.64 R44, c[0x0][0x3a8] ;  /* 0x0000ea00ff2c7b82 */ /* 0x000e220000000a00 */
[----:B------:R-:W-:-:S07]  /*0410*/  IADD3 R52, PT, PT, R55, 0x20, RZ ;  /* 0x0000002037347810 */ /* 0x000fce0007ffe0ff */
[----:B------:R-:W1:Y:S08]  /*0420*/  LDC.64 R20, c[0x0][0x428] ;  /* 0x00010a00ff147b82 */ /* 0x000e700000000a00 */
[----:B------:R-:W2:Y:S01]  /*0430*/  LDC.64 R58, c[0x0][0x3b0] ;  /* 0x0000ec00ff3a7b82 */ /* 0x000ea20000000a00 */
[----:B0-----:R-:W-:-:S04]  /*0440*/  IMAD.WIDE.U32 R40, R55, 0x10, R44 ;  /* 0x0000001037287825 */ /* 0x001fc800078e002c */
[C---:B------:R-:W-:Y:S02]  /*0450*/  IMAD.WIDE.U32 R44, R52.reuse, 0x10, R44 ;  /* 0x00000010342c7825 */ /* 0x040fe400078e002c */
[----:B------:R-:W3:Y:S02]  /*0460*/  LDG.E.128 R40, desc[UR6][R40.64] ;  /* 0x0000000628287981 */ /* 0x000ee4000c1e1d00 */
[C-C-:B-1----:R-:W-:Y:S02]  /*0470*/  IMAD.WIDE.U32 R24, R55.reuse, 0x10, R20.reuse ;  /* 0x0000001037187825 */ /* 0x142fe400078e0014 */
[----:B------:R-:W4:Y:S02]  /*0480*/  LDG.E.128 R44, desc[UR6][R44.64] ;  /* 0x000000062c2c7981 */ /* 0x000f24000c1e1d00 */
[----:B------:R-:W-:Y:S02]  /*0490*/  IMAD.WIDE.U32 R20, R52, 0x10, R20 ;  /* 0x0000001034147825 */ /* 0x000fe400078e0014 */
[----:B------:R-:W4:Y:S04]  /*04a0*/  LDG.E.128 R24, desc[UR6][R24.64] ;  /* 0x0000000618187981 */ /* 0x000f28000c1e1d00 */
[----:B------:R-:W4:Y:S01]  /*04b0*/  LDG.E.128 R20, desc[UR6][R20.64] ;  /* 0x0000000614147981 */ /* 0x000f22000c1e1d00 */
[----:B--2---:R-:W-:-:S04]  /*04c0*/  IMAD.WIDE.U32 R56, R55, 0x4, R58 ;  /* 0x0000000437387825 */ /* 0x004fc800078e003a */
[----:B------:R-:W-:Y:S02]  /*04d0*/  IMAD.WIDE.U32 R58, R52, 0x4, R58 ;  /* 0x00000004343a7825 */ /* 0x000fe400078e003a */
[----:B------:R-:W5:Y:S04]  /*04e0*/  LDG.E R56, desc[UR6][R56.64] ;  /* 0x0000000638387981 */ /* 0x000f68000c1e1900 */
[----:B------:R0:W5:Y:S01]  /*04f0*/  LDG.E R58, desc[UR6][R58.64] ;  /* 0x000000063a3a7981 */ /* 0x000162000c1e1900 */
[C---:B---3--:R-:W-:Y:S01]  /*0500*/  FADD.FTZ R65, -R60.reuse, R40 ;  /* 0x000000283c417221 */ /* 0x048fe20000010100 */
[C---:B------:R-:W-:Y:S01]  /*0510*/  FADD.FTZ R77, -R60.reuse, R41 ;  /* 0x000000293c4d7221 */ /* 0x040fe20000010100 */
[C---:B------:R-:W-:Y:S01]  /*0520*/  FADD.FTZ R73, -R60.reuse, R42 ;  /* 0x0000002a3c497221 */ /* 0x040fe20000010100 */
[----:B------:R-:W-:Y:S01]  /*0530*/  FADD.FTZ R63, -R60, R43 ;  /* 0x0000002b3c3f7221 */ /* 0x000fe20000010100 */
[----:B-----5:R-:W-:Y:S01]  /*0540*/  FMUL.FTZ R40, R54, R65 ;  /* 0x0000004136287220 */ /* 0x020fe20000410000 */
[C---:B----4-:R-:W-:Y:S01]  /*0550*/  FADD.FTZ R71, -R60.reuse, R46 ;  /* 0x0000002e3c477221 */ /* 0x050fe20000010100 */
[----:B------:R-:W-:Y:S01]  /*0560*/  FADD.FTZ R75, -R60, R47 ;  /* 0x0000002f3c4b7221 */ /* 0x000fe20000010100 */
[----:B------:R-:W-:Y:S01]  /*0570*/  FMUL.FTZ R65, R54, R77 ;  /* 0x0000004d36417220 */ /* 0x000fe20000410000 */
[----:B------:R-:W-:Y:S01]  /*0580*/  FMUL.FTZ R67, R32, R24 ;  /* 0x0000001820437220 */ /* 0x000fe20000410000 */
[----:B------:R-:W-:Y:S01]  /*0590*/  FMUL.FTZ R66, R33, R25 ;  /* 0x0000001921427220 */ /* 0x000fe20000410000 */
[C---:B------:R-:W-:Y:S01]  /*05a0*/  FADD.FTZ R61, -R60.reuse, R44 ;  /* 0x0000002c3c3d7221 */ /* 0x040fe20000010100 */
[----:B------:R-:W-:Y:S01]  /*05b0*/  FADD.FTZ R45, -R60, R45 ;  /* 0x0000002d3c2d7221 */ /* 0x000fe20000010100 */
[----:B------:R-:W-:Y:S01]  /*05c0*/  FADD.FTZ R47, RZ, R67 ;  /* 0x00000043ff2f7221 */ /* 0x000fe20000010000 */
[----:B------:R-:W-:Y:S01]  /*05d0*/  FFMA.FTZ R46, R40, R67, RZ ;  /* 0x00000043282e7223 */ /* 0x000fe200000100ff */
[----:B------:R-:W-:Y:S01]  /*05e0*/  FMUL.FTZ R64, R54, R73 ;  /* 0x0000004936407220 */ /* 0x000fe20000410000 */
[----:B------:R-:W-:Y:S01]  /*05f0*/  FMUL.FTZ R60, R34, R26 ;  /* 0x0000001a223c7220 */ /* 0x000fe20000410000 */
[----:B------:R-:W-:Y:S01]  /*0600*/  FADD.FTZ R73, R47, R66 ;  /* 0x000000422f497221 */ /* 0x000fe20000010000 */
[----:B------:R-:W-:Y:S01]  /*0610*/  FFMA.FTZ R77, R65, R66, R46 ;  /* 0x00000042414d7223 */ /* 0x000fe2000001002e */
[----:B0-----:R-:W-:Y:S01]  /*0620*/  FMUL.FTZ R59, R35, R27 ;  /* 0x0000001b233b7220 */ /* 0x001fe20000410000 */
        /* <DEDUP_REMOVED lines=27> */
[----:B------:R-:W-:Y:S01]  /*07e0*/  FADD.FTZ R62, R62, R41 ;  /* 0x000000293e3e7221 */ /* 0x000fe20000010000 */
[----:B------:R-:W-:Y:S01]  /*07f0*/  FFMA.FTZ R61, R45, R41, R61 ;  /* 0x000000292d3d7223 */ /* 0x000fe2000001003d */
[----:B------:R-:W-:Y:S06]  /*0800*/  BRA `(.L_x_5938) ;  /* 0x0000000400147947 */ /* 0x000fec0003800000 */
.L_x_5937:
        /* <DEDUP_REMOVED lines=10> */
[----:B------:R-:W4:Y:S01]  /*08b0*/  LDG.E.128 R24, desc[UR6][R24.64] ;  /* 0x0000000618187981 */ /* 0x000f22000c1e1d00 */
[----:B------:R-:W0:Y:S03]  /*08c0*/  LDC.64 R12, c[0x0][0x438] ;  /* 0x00010e00ff0c7b82 */ /* 0x000e260000000a00 */
[----:B------:R-:W4:Y:S01]  /*08d0*/  LDG.E.128 R20, desc[UR6][R20.64] ;  /* 0x0000000614147981 */ /* 0x000f22000c1e1d00 */
[----:B--2---:R-:W-:-:S04]  /*08e0*/  IMAD.WIDE.U32 R56, R55, 0x4, R58 ;  /* 0x0000000437387825 */ /* 0x004fc800078e003a */
[----:B------:R-:W-:Y:S02]  /*08f0*/  IMAD.WIDE.U32 R58, R52, 0x4, R58 ;  /* 0x00000004343a7825 */ /* 0x000fe400078e003a */
[----:B------:R-:W5:Y:S04]  /*0900*/  LDG.E R56, desc[UR6][R56.64] ;  /* 0x0000000638387981 */ /* 0x000f68000c1e1900 */
[----:B------:R1:W5:Y:S01]  /*0910*/  LDG.E R58, desc[UR6][R58.64] ;  /* 0x000000063a3a7981 */ /* 0x000362000c1e1900 */
[----:B0-----:R-:W-:-:S04]  /*0920*/  IMAD.WIDE.U32 R16, R55, 0x10, R12 ;  /* 0x0000001037107825 */ /* 0x001fc800078e000c */
[----:B------:R-:W-:Y:S02]  /*0930*/  IMAD.WIDE.U32 R12, R52, 0x10, R12 ;  /* 0x00000010340c7825 */ /* 0x000fe400078e000c */
[----:B------:R-:W5:Y:S04]  /*0940*/  LDG.E.128 R16, desc[UR6][R16.64] ;  /* 0x0000000610107981 */ /* 0x000f68000c1e1d00 */
[----:B------:R-:W5:Y:S01]  /*0950*/  LDG.E.128 R12, desc[UR6][R12.64] ;  /* 0x000000060c0c7981 */ /* 0x000f62000c1e1d00 */
[C---:B---3--:R-:W-:Y:S01]  /*0960*/  FADD.FTZ R65, -R60.reuse, R40 ;  /* 0x000000283c417221 */ /* 0x048fe20000010100 */
[----:B------:R-:W-:-:S03]  /*0970*/  FADD.FTZ R77, -R60, R41 ;  /* 0x000000293c4d7221 */ /* 0x000fc60000010100 */
[----:B-----5:R-:W-:Y:S01]  /*0980*/  FMUL.FTZ R40, R54, R65 ;  /* 0x0000004136287220 */ /* 0x020fe20000410000 */
[----:B------:R-:W-:Y:S01]  /*0990*/  FADD.FTZ R73, -R60, R42 ;  /* 0x0000002a3c497221 */ /* 0x000fe20000010100 */
[----:B----4-:R-:W-:Y:S01]  /*09a0*/  FMUL.FTZ R67, R32, R24 ;  /* 0x0000001820437220 */ /* 0x010fe20000410000 */
[C---:B------:R-:W-:Y:S01]  /*09b0*/  FADD.FTZ R71, -R60.reuse, R46 ;  /* 0x0000002e3c477221 */ /* 0x040fe20000010100 */
[----:B------:R-:W-:Y:S01]  /*09c0*/  FADD.FTZ R75, -R60, R47 ;  /* 0x0000002f3c4b7221 */ /* 0x000fe20000010100 */
[----:B------:R-:W-:Y:S01]  /*09d0*/  FMUL.FTZ R66, R33, R25 ;  /* 0x0000001921427220 */ /* 0x000fe20000410000 */
[----:B------:R-:W-:Y:S01]  /*09e0*/  FMUL.FTZ R65, R54, R77 ;  /* 0x0000004d36417220 */ /* 0x000fe20000410000 */
[----:B------:R-:W-:Y:S01]  /*09f0*/  FADD.FTZ R47, RZ, R67 ;  /* 0x00000043ff2f7221 */ /* 0x000fe20000010000 */
[----:B------:R-:W-:Y:S01]  /*0a00*/  FFMA.FTZ R46, R40, R67, RZ ;  /* 0x00000043282e7223 */ /* 0x000fe200000100ff */
[C---:B------:R-:W-:Y:S01]  /*0a10*/  FADD.FTZ R63, -R60.reuse, R43 ;  /* 0x0000002b3c3f7221 */ /* 0x040fe20000010100 */
[C---:B------:R-:W-:Y:S01]  /*0a20*/  FADD.FTZ R61, -R60.reuse, R44 ;  /* 0x0000002c3c3d7221 */ /* 0x040fe20000010100 */
[----:B------:R-:W-:Y:S01]  /*0a30*/  FADD.FTZ R45, -R60, R45 ;  /* 0x0000002d3c2d7221 */ /* 0x000fe20000010100 */
[----:B------:R-:W-:Y:S01]  /*0a40*/  FMUL.FTZ R64, R54, R73 ;  /* 0x0000004936407220 */ /* 0x000fe20000410000 */
[----:B------:R-:W-:Y:S01]  /*0a50*/  FMUL.FTZ R60, R34, R26 ;  /* 0x0000001a223c7220 */ /* 0x000fe20000410000 */
[----:B------:R-:W-:Y:S01]  /*0a60*/  FADD.FTZ R73, R47, R66 ;  /* 0x000000422f497221 */ /* 0x000fe20000010000 */
[----:B------:R-:W-:Y:S01]  /*0a70*/  FFMA.FTZ R77, R65, R66, R46 ;  /* 0x00000042414d7223 */ /* 0x000fe2000001002e */
[----:B-1----:R-:W-:Y:S01]  /*0a80*/  FMUL.FTZ R59, R35, R27 ;  /* 0x0000001b233b7220 */ /* 0x002fe20000410000 */
        /* <DEDUP_REMOVED lines=28> */
[----:B------:R-:W-:-:S07]  /*0c50*/  FFMA.FTZ R61, R45, R41, R61 ;  /* 0x000000292d3d7223 */ /* 0x000fce000001003d */
.L_x_5938:
        /* <DEDUP_REMOVED lines=20> */
[----:B------:R-:W0:Y:S01]  /*0da0*/  SHFL.BFLY PT, R23, R62, 0x1, 0x1f ;  /* 0x0c201f003e177f89 */ /* 0x000e2200000e0000 */
[----:B------:R-:W-:Y:S02]  /*0db0*/  MOV R68, R21 ;  /* 0x0000001500447202 */ /* 0x000fe40000000f00 */
[----:B------:R-:W-:Y:S01]  /*0dc0*/  MOV R69, R20 ;  /* 0x0000001400457202 */ /* 0x000fe20000000f00 */
        /* <DEDUP_REMOVED lines=17> */
.L_x_5959:
        /* <DEDUP_REMOVED lines=9> */
[----:B0-----:R-:W0:Y:S01]  /*0f70*/  LDC.64 R22, c[0x0][0x468] ;  /* 0x00011a00ff167b82 */ /* 0x001e220000000a00 */
[C-C-:B------:R-:W-:Y:S01]  /*0f80*/  FFMA.FTZ R40, R62.reuse, R40, R71.reuse ;  /* 0x000000283e287223 */ /* 0x140fe20000010047 */
[C-C-:B------:R-:W-:Y:S01]  /*0f90*/  FFMA.FTZ R65, R62.reuse, R65, R71.reuse ;  /* 0x000000413e417223 */ /* 0x140fe20000010047 */
[C-C-:B------:R-:W-:Y:S01]  /*0fa0*/  FFMA.FTZ R25, R62.reuse, R64, R71.reuse ;  /* 0x000000403e197223 */ /* 0x140fe20000010047 */
[----:B------:R-:W-:Y:S01]  /*0fb0*/  FFMA.FTZ R24, R62, R63, R71 ;  /* 0x0000003f3e187223 */ /* 0x000fe20000010047 */
[----:B------:R-:W-:Y:S01]  /*0fc0*/  FADD.FTZ R67, -R40, R67 ;  /* 0x0000004328437221 */ /* 0x000fe20000010100 */
[----:B------:R-:W-:Y:S01]  /*0fd0*/  FADD.FTZ R66, -R65, R66 ;  /* 0x0000004241427221 */ /* 0x000fe20000010100 */
[C-C-:B------:R-:W-:Y:S01]  /*0fe0*/  FFMA.FTZ R57, R62.reuse, R57, R71.reuse ;  /* 0x000000393e397223 */ /* 0x140fe20000010047 */
[C-C-:B------:R-:W-:Y:S01]  /*0ff0*/  FFMA.FTZ R40, R62.reuse, R47, R71.reuse ;  /* 0x0000002f3e287223 */ /* 0x140fe20000010047 */
[C-C-:B------:R-:W-:Y:S01]  /*1000*/  FFMA.FTZ R27, R62.reuse, R46, R71.reuse ;  /* 0x0000002e3e1b7223 */ /* 0x140fe20000010047 */
[----:B------:R-:W-:Y:S01]  /*1010*/  FFMA.FTZ R62, R62, R45, R71 ;  /* 0x0000002d3e3e7223 */ /* 0x000fe20000010047 */
[----:B------:R-:W-:Y:S01]  /*1020*/  FADD.FTZ R25, -R25, R60 ;  /* 0x0000003c19197221 */ /* 0x000fe20000010100 */
[C---:B------:R-:W-:Y:S01]  /*1030*/  FFMA.FTZ R20, R54.reuse, R67, R16 ;  /* 0x0000004336147223 */ /* 0x040fe20000010010 */
[----:B------:R-:W-:Y:S01]  /*1040*/  FFMA.FTZ R66, R54, R66, R17 ;  /* 0x0000004236427223 */ /* 0x000fe20000010011 */
[----:B------:R-:W-:Y:S01]  /*1050*/  FADD.FTZ R26, -R24, R59 ;  /* 0x0000003b181a7221 */ /* 0x000fe20000010100 */
[----:B------:R-:W-:Y:S01]  /*1060*/  FADD.FTZ R57, -R57, R44 ;  /* 0x0000002c39397221 */ /* 0x000fe20000010100 */
[----:B------:R-:W-:Y:S01]  /*1070*/  FADD.FTZ R44, -R40, R43 ;  /* 0x0000002b282c7221 */ /* 0x000fe20000010100 */
[----:B------:R-:W-:Y:S01]  /*1080*/  FADD.FTZ R27, -R27, R42 ;  /* 0x0000002a1b1b7221 */ /* 0x000fe20000010100 */
[----:B------:R-:W-:Y:S01]  /*1090*/  FADD.FTZ R62, -R62, R41 ;  /* 0x000000293e3e7221 */ /* 0x000fe20000010100 */
        /* <DEDUP_REMOVED lines=13> */
[----:B------:R-:W-:Y:S01]  /*1170*/  LOP3.LUT P6, RZ, R56, 0xff, RZ, 0xc0, !PT ;  /* 0x000000ff38ff7812 */ /* 0x000fe200078cc0ff */
[-C--:B------:R-:W-:Y:S01]  /*1180*/  FMUL.FTZ R44, R44, R53.reuse ;  /* 0x000000352c2c7220 */ /* 0x080fe20000410000 */
[----:B------:R-:W-:Y:S01]  /*1190*/  LOP3.LUT P1, RZ, R56, 0xff00, RZ, 0xc0, !PT ;  /* 0x0000ff0038ff7812 */ /* 0x000fe2000782c0ff */
[-C--:B------:R-:W-:Y:S01]  /*11a0*/  FMUL.FTZ R42, R42, R53.reuse ;  /* 0x000000352a2a7220 */ /* 0x080fe20000410000 */
[----:B------:R-:W-:Y:S01]  /*11b0*/  FMUL.FTZ R62, R62, R53 ;  /* 0x000000353e3e7220 */ /* 0x000fe20000410000 */
[----:B0-----:R-:W-:Y:S01]  /*11c0*/  IMAD.WIDE.U32 R40, R55, 0x10, R22 ;  /* 0x0000001037287825 */ /* 0x001fe200078e0016 */
[----:B------:R-:W-:-:S02]  /*11d0*/  LOP3.LUT P2, RZ, R56, 0xff0000, RZ, 0xc0, !PT ;  /* 0x00ff000038ff7812 */ /* 0x000fc4000784c0ff */
[----:B------:R-:W-:Y:S01]  /*11e0*/  ISETP.GE.U32.AND P3, PT, R56, 0x1000000, PT ;  /* 0x010000003800780c */ /* 0x000fe20003f66070 */
[----:B------:R-:W-:-:S04]  /*11f0*/  IMAD.WIDE.U32 R52, R52, 0x10, R22 ;  /* 0x0000001034347825 */ /* 0x000fc800078e0016 */
[----:B------:R-:W-:Y:S01]  /*1200*/  FMUL.FTZ R22, R24, UR4 ;  /* 0x0000000418167c20 */ /* 0x000fe20008410000 */
        /* <DEDUP_REMOVED lines=20> */
.L_x_5941:
[----:B0-----:R-:W0:Y:S01]  /*1350*/  LDC.64 R22, c[0x0][0x468] ;  /* 0x00011a00ff167b82 */ /* 0x001e220000000a00 */
[C-C-:B------:R-:W-:Y:S01]  /*1360*/  FFMA.FTZ R40, R62.reuse, R40, R71.reuse ;  /* 0x000000283e287223 */ /* 0x140fe20000010047 */
[C-C-:B------:R-:W-:Y:S01]  /*1370*/  FFMA.FTZ R65, R62.reuse, R65, R71.reuse ;  /* 0x000000413e417223 */ /* 0x140fe20000010047 */
[C-C-:B------:R-:W-:Y:S01]  /*1380*/  FFMA.FTZ R36, R62.reuse, R47, R71.reuse ;  /* 0x0000002f3e247223 */ /* 0x140fe20000010047 */
[----:B------:R-:W-:Y:S01]  /*1390*/  FFMA.FTZ R39, R62, R46, R71 ;  /* 0x0000002e3e277223 */ /* 0x000fe20000010047 */
[----:B------:R-:W-:Y:S01]  /*13a0*/  FADD.FTZ R67, -R40, R67 ;  /* 0x0000004328437221 */ /* 0x000fe20000010100 */
[----:B------:R-:W-:Y:S01]  /*13b0*/  FADD.FTZ R66, -R65, R66 ;  /* 0x0000004241427221 */ /* 0x000fe20000010100 */
[----:B------:R-:W-:Y:S01]  /*13c0*/  FFMA.FTZ R57, R62, R57, R71 ;  /* 0x000000393e397223 */ /* 0x000fe20000010047 */
[----:B------:R-:W1:Y:S01]  /*13d0*/  LDC.64 R46, c[0x0][0x478] ;  /* 0x00011e00ff2e7b82 */ /* 0x000e620000000a00 */
[C---:B------:R-:W-:Y:S01]  /*13e0*/  FFMA.FTZ R20, R54.reuse, R67, R16 ;  /* 0x0000004336147223 */ /* 0x040fe20000010010 */
[----:B------:R-:W-:Y:S01]  /*13f0*/  FFMA.FTZ R21, R54, R66, R17 ;  /* 0x0000004236157223 */ /* 0x000fe20000010011 */
[C-C-:B------:R-:W-:Y:S01]  /*1400*/  FFMA.FTZ R27, R62.reuse, R64, R71.reuse ;  /* 0x000000403e1b7223 */ /* 0x140fe20000010047 */
[--C-:B------:R-:W-:Y:S01]  /*1410*/  FFMA.FTZ R26, R62, R63, R71.reuse ;  /* 0x0000003f3e1a7223 */ /* 0x100fe20000010047 */
[-C--:B------:R-:W-:Y:S01]  /*1420*/  FMUL.FTZ R24, R20, R53.reuse ;  /* 0x0000003514187220 */ /* 0x080fe20000410000 */
[----:B------:R-:W-:Y:S01]  /*1430*/  FMUL.FTZ R25, R21, R53 ;  /* 0x0000003515197220 */ /* 0x000fe20000410000 */
[----:B------:R-:W-:Y:S01]  /*1440*/  LOP3.LUT P6, RZ, R56, 0xff, RZ, 0xc0, !PT ;  /* 0x000000ff38ff7812 */ /* 0x000fe200078cc0ff */
[----:B------:R-:W-:Y:S01]  /*1450*/  FFMA.FTZ R62, R62, R45, R71 ;  /* 0x0000002d3e3e7223 */ /* 0x000fe20000010047 */
[----:B------:R-:W-:Y:S01]  /*1460*/  FMUL.FTZ R24, R24, UR4 ;  /* 0x0000000418187c20 */ /* 0x000fe20008410000 */
[----:B------:R-:W-:Y:S01]  /*1470*/  FMUL.FTZ R25, R25, UR4 ;  /* 0x0000000419197c20 */ /* 0x000fe20008410000 */
[----:B------:R-:W-:Y:S01]  /*1480*/  LOP3.LUT P1, RZ, R56, 0xff00, RZ, 0xc0, !PT ;  /* 0x0000ff0038ff7812 */ /* 0x000fe2000782c0ff */
[----:B------:R-:W-:Y:S01]  /*1490*/  FADD.FTZ R37, -R57, R44 ;  /* 0x0000002c39257221 */ /* 0x000fe20000010100 */
[----:B------:R-:W-:Y:S01]  /*14a0*/  FADD.FTZ R27, -R27, R60 ;  /* 0x0000003c1b1b7221 */ /* 0x000fe20000010100 */
[----:B------:R-:W-:Y:S01]  /*14b0*/  FADD.FTZ R26, -R26, R59 ;  /* 0x0000003b1a1a7221 */ /* 0x000fe20000010100 */
[----:B------:R-:W-:Y:S01]  /*14c0*/  FADD.FTZ R38, -R36, R43 ;  /* 0x0000002b24267221 */ /* 0x000fe20000010100 */
[----:B------:R-:W-:Y:S01]  /*14d0*/  SEL R24, R24, RZ, P6 ;  /* 0x000000ff18187207 */ /* 0x000fe20003000000 */
[----:B------:R-:W-:Y:S01]  /*14e0*/  FADD.FTZ R39, -R39, R42 ;  /* 0x0000002a27277221 */ /* 0x000fe20000010100 */
[----:B------:R-:W-:Y:S01]  /*14f0*/  SEL R25, R25, RZ, P1 ;  /* 0x000000ff19197207 */ /* 0x000fe20000800000 */
[----:B------:R-:W-:Y:S01]  /*1500*/  FADD.FTZ R62, -R62, R41 ;  /* 0x000000293e3e7221 */ /* 0x000fe20000010100 */
[----:B------:R-:W-:Y:S01]  /*1510*/  LOP3.LUT P2, RZ, R56, 0xff0000, RZ, 0xc0, !PT ;  /* 0x00ff000038ff7812 */ /* 0x000fe2000784c0ff */
[----:B------:R-:W-:Y:S01]  /*1520*/  FFMA.FTZ R36, R54, R37, R12 ;  /* 0x0000002536247223 */ /* 0x000fe2000001000c */
[----:B------:R-:W-:Y:S01]  /*1530*/  ISETP.GE.U32.AND P3, PT, R56, 0x1000000, PT ;  /* 0x010000003800780c */ /* 0x000fe20003f66070 */
[----:B0-----:R-:W-:Y:S01]  /*1540*/  IMAD.WIDE.U32 R56, R55, 0x10, R22 ;  /* 0x0000001037387825 */ /* 0x001fe200078e0016 */
[----:B------:R-:W-:-:S03]  /*1550*/  LOP3.LUT P4, RZ, R58, 0xff, RZ, 0xc0, !PT ;  /* 0x000000ff3aff7812 */ /* 0x000fc6000788c0ff */
[----:B------:R-:W-:Y:S01]  /*1560*/  FFMA.FTZ R37, R54, R38, R13 ;  /* 0x0000002636257223 */ /* 0x000fe2000001000d */
[----:B------:R-:W-:Y:S01]  /*1570*/  LOP3.LUT P5, RZ, R58, 0xff00, RZ, 0xc0, !PT ;  /* 0x0000ff003aff7812 */ /* 0x000fe200078ac0ff */
[----:B------:R-:W-:Y:S01]  /*1580*/  FFMA.FTZ R38, R54, R39, R14 ;  /* 0x0000002736267223 */ /* 0x000fe2000001000e */
[----:B------:R-:W-:Y:S01]  /*1590*/  LOP3.LUT P6, RZ, R58, 0xff0000, RZ, 0xc0, !PT ;  /* 0x00ff00003aff7812 */ /* 0x000fe200078cc0ff */
[----:B------:R-:W-:Y:S01]  /*15a0*/  FFMA.FTZ R39, R54, R62, R15 ;  /* 0x0000003e36277223 */ /* 0x000fe2000001000f */
[----:B------:R-:W-:Y:S01]  /*15b0*/  ISETP.GE.U32.AND P1, PT, R58, 0x1000000, PT ;  /* 0x010000003a00780c */ /* 0x000fe20003f26070 */
[----:B------:R-:W-:-:S04]  /*15c0*/  IMAD.WIDE.U32 R58, R52, 0x10, R22 ;  /* 0x00000010343a7825 */ /* 0x000fc800078e0016 */
        /* <DEDUP_REMOVED lines=14> */
[----:B-1----:R-:W-:Y:S01]  /*16b0*/  IMAD.WIDE.U32 R44, R55, 0x10, R46 ;  /* 0x00000010372c7825 */ /* 0x002fe200078e002e */
[----:B------:R-:W-:-:S02]  /*16c0*/  SEL R26, R26, RZ, P2 ;  /* 0x000000ff1a1a7207 */ /* 0x000fc40001000000 */
[----:B------:R-:W-:Y:S01]  /*16d0*/  SEL R27, R27, RZ, P3 ;  /* 0x000000ff1b1b7207 */ /* 0x000fe20001800000 */
[----:B------:R-:W-:Y:S01]  /*16e0*/  IMAD.WIDE.U32 R46, R52, 0x10, R46 ;  /* 0x00000010342e7825 */ /* 0x000fe200078e002e */
[----:B------:R-:W-:Y:S01]  /*16f0*/  SEL R40, R40, RZ, P4 ;  /* 0x000000ff28287207 */ /* 0x000fe20002000000 */
[----:B------:R1:W-:Y:S01]  /*1700*/  STG.E.128 desc[UR6][R44.64], R20 ;  /* 0x000000142c007986 */ /* 0x0003e2000c101d06 */
[----:B------:R-:W-:Y:S02]  /*1710*/  SEL R41, R41, RZ, P5 ;  /* 0x000000ff29297207 */ /* 0x000fe40002800000 */
[----:B------:R-:W-:Y:S01]  /*1720*/  SEL R42, R42, RZ, P6 ;  /* 0x000000ff2a2a7207 */ /* 0x000fe20003000000 */
[----:B------:R1:W-:Y:S01]  /*1730*/  STG.E.128 desc[UR6][R56.64], R24 ;  /* 0x0000001838007986 */ /* 0x0003e2000c101d06 */
[----:B------:R-:W-:-:S03]  /*1740*/  SEL R43, R43, RZ, P1 ;  /* 0x000000ff2b2b7207 */ /* 0x000fc60000800000 */
[----:B------:R1:W-:Y:S04]  /*1750*/  STG.E.128 desc[UR6][R46.64], R36 ;  /* 0x000000242e007986 */ /* 0x0003e8000c101d06 */
[----:B------:R1:W-:Y:S01]  /*1760*/  STG.E.128 desc[UR6][R58.64], R40 ;  /* 0x000000283a007986 */ /* 0x0003e2000c101d06 */
[----:B------:R-:W-:Y:S05]  /*1770*/  BRA `(.L_x_5942) ;  /* 0x0000000800047947 */ /* 0x000fea0003800000 */
.L_x_5940:
        /* <DEDUP_REMOVED lines=25> */
[C---:B------:R-:W-:Y:S02]  /*1910*/  LOP3.LUT P4, RZ, R56.reuse, 0xff0000, RZ, 0xc0, !PT ;  /* 0x00ff000038ff7812 */ /* 0x040fe4000788c0ff */
[----:B------:R-:W-:Y:S02]  /*1920*/  ISETP.GE.U32.AND P5, PT, R56, 0x1000000, PT ;  /* 0x010000003800780c */ /* 0x000fe40003fa6070 */
[----:B------:R-:W-:Y:S02]  /*1930*/  SEL R21, R22, RZ, P3 ;  /* 0x000000ff16157207 */ /* 0x000fe40001800000 */
[----:B------:R-:W-:Y:S02]  /*1940*/  SEL R20, R20, RZ, P2 ;  /* 0x000000ff14147207 */ /* 0x000fe40001000000 */
[----:B------:R-:W-:Y:S02]  /*1950*/  SEL R22, R24, RZ, P4 ;  /* 0x000000ff18167207 */ /* 0x000fe40002000000 */
[----:B------:R-:W-:Y:S01]  /*1960*/  SEL R23, R26, RZ, P5 ;  /* 0x000000ff1a177207 */ /* 0x000fe20002800000 */
[----:B------:R-:W-:Y:S06]  /*1970*/  BRA `(.L_x_5944) ;  /* 0x0000000000707947 */ /* 0x000fec0003800000 */
.L_x_5943:
        /* <DEDUP_REMOVED lines=14> */
[-C--:B0-----:R-:W-:Y:S01]  /*1a60*/  FMUL.FTZ R22, R38, R53.reuse ;  /* 0x0000003526167220 */ /* 0x081fe20000410000 */
        /* <DEDUP_REMOVED lines=13> */
.L_x_5944:
        /* <DEDUP_REMOVED lines=36> */
.L_x_5945:
        /* <DEDUP_REMOVED lines=16> */
[----:B------:R-:W-:Y:S01]  /*1e80*/  LOP3.LUT P3, RZ, R58, 0xff00, RZ, 0xc0, !PT ;  /* 0x0000ff003aff7812 */ /* 0x000fe2000786c0ff */
[----:B------:R-:W-:Y:S01]  /*1e90*/  FMUL.FTZ R22, R22, UR4 ;  /* 0x0000000416167c20 */ /* 0x000fe20008410000 */
        /* <DEDUP_REMOVED lines=9> */
[----:B------:R-:W-:-:S07]  /*1f30*/  SEL R23, R54, RZ, P5 ;  /* 0x000000ff36177207 */ /* 0x000fce0002800000 */
.L_x_5946:
[----:B------:R-:W0:Y:S02]  /*1f40*/  @P1 LDC.64 R24, c[0x0][0x478] ;  /* 0x00011e00ff181b82 */ /* 0x000e240000000a00 */
[----:B0-----:R-:W-:-:S04]  /*1f50*/  @P1 IMAD.WIDE.U32 R24, R52, 0x10, R24 ;  /* 0x0000001034181825 */ /* 0x001fc800078e0018 */
[----:B------:R-:W-:Y:S01]  /*1f60*/  IMAD.WIDE.U32 R52, R52, 0x10, R60 ;  /* 0x0000001034347825 */ /* 0x000fe200078e003c */
[----:B------:R0:W-:Y:S04]  /*1f70*/  @P1 STG.E.128 desc[UR6][R24.64], R36 ;  /* 0x0000002418001986 */ /* 0x0001e8000c101d06 */
[----:B------:R0:W-:Y:S02]  /*1f80*/  STG.E.128 desc[UR6][R52.64], R20 ;  /* 0x0000001434007986 */ /* 0x0001e4000c101d06 */
.L_x_5942:
[----:B012---:R-:W0:Y:S02]  /*1f90*/  LDC.64 R20, c[0x0][0x380] ;  /* 0x0000e000ff147b82 */ /* 0x007e240000000a00 */
[----:B0-----:R-:W-:-:S04]  /*1fa0*/  LEA R48, R20, R48, 0x2 ;  /* 0x0000003014307211 */ /* 0x001fc800078e10ff */
[----:B------:R-:W-:-:S13]  /*1fb0*/  ISETP.GE.AND P1, PT, R48, R21, PT ;  /* 0x000000153000720c */ /* 0x000fda0003f26270 */
[----:B------:R-:W-:Y:S05]  /*1fc0*/  @!P1 BRA `(.L_x_5947) ;  /* 0xffffffe000b49947 */ /* 0x000fea000383ffff */
[----:B------:R-:W-:Y:S05]  /*1fd0*/  BSYNC B1 ;  /* 0x0000000000017941 */ /* 0x000fea0003800000 */
.L_x_5936:
        /* <DEDUP_REMOVED lines=16> */
.L_x_5935:
[----:B------:R-:W-:Y:S05]  /*20e0*/  BSYNC B0 ;  /* 0x0000000000007941 */ /* 0x000fea0003800000 */
.L_x_5934:
[----:B------:R-:W0:Y:S01]  /*20f0*/  S2R R22, SR_TID.X ;  /* 0x0000000000167919 */ /* 0x000e220000002100 */
[----:B------:R-:W-:Y:S01]  /*2100*/  MOV R2, 0x400 ;  /* 0x0000040000027802 */ /* 0x000fe20000000f00 */
[----:B------:R-:W-:Y:S05]  /*2110*/  WARPSYNC.ALL ;  /* 0x0000000000007948 */ /* 0x000fea0003800000 */
[----:B------:R-:W1:Y:S01]  /*2120*/  S2R R3, SR_CgaCtaId ;  /* 0x0000000000037919 */ /* 0x000e620000008800 */
[----:B------:R-:W2:Y:S01]  /*2130*/  LDCU.128 UR20, c[0x0][0x440] ;  /* 0x00008800ff1477ac */ /* 0x000ea20008000c00 */
[----:B0-----:R-:W-:Y:S02]  /*2140*/  SHF.L.U32 R0, R22, 0x4, RZ ;  /* 0x0000000416007819 */ /* 0x001fe400000006ff */
[----:B------:R-:W-:-:S02]  /*2150*/  SHF.R.U32.HI R21, RZ, 0x5, R22 ;  /* 0x00000005ff157819 */ /* 0x000fc40000011616 */
[----:B------:R-:W-:Y:S02]  /*2160*/  LOP3.LUT R0, R0, 0x1f0, RZ, 0xc0, !PT ;  /* 0x000001f000007812 */ /* 0x000fe400078ec0ff */
[----:B-1----:R-:W-:Y:S02]  /*2170*/  LEA R3, R3, R2, 0x18 ;  /* 0x0000000203037211 */ /* 0x002fe400078ec0ff */
[----:B------:R-:W-:-:S04]  /*2180*/  LEA R0, R21, R0, 0xa ;  /* 0x0000000015007211 */ /* 0x000fc800078e50ff */
[-C--:B------:R-:W-:Y:S02]  /*2190*/  IADD3 R0, PT, PT, R0, R3.reuse, RZ ;  /* 0x0000000300007210 */ /* 0x080fe40007ffe0ff */
[----:B------:R-:W-:-:S03]  /*21a0*/  LEA R3, R22, R3, 0x2 ;  /* 0x0000000316037211 */ /* 0x000fc600078e10ff */
[----:B------:R0:W-:Y:S04]  /*21b0*/  STS.128 [R0], R16 ;  /* 0x0000001000007388 */ /* 0x0001e80000000c00 */
[----:B------:R-:W-:Y:S01]  /*21c0*/  STS.128 [R0+0x200], R12 ;  /* 0x0002000c00007388 */ /* 0x000fe20000000c00 */
[----:B------:R-:W-:Y:S08]  /*21d0*/  BAR.SYNC.DEFER_BLOCKING 0x0 ;  /* 0x0000000000007b1d */ /* 0x000ff00000010000 */
[----:B0-----:R-:W0:Y:S01]  /*21e0*/  LDC R18, c[0x0][0x388] ;  /* 0x0000e200ff127b82 */ /* 0x001e220000000800 */
[----:B------:R-:W1:Y:S04]  /*21f0*/  LDS R2, [R3] ;  /* 0x0000000003027984 */ /* 0x000e680000000800 */
[----:B------:R-:W3:Y:S04]  /*2200*/  LDS R20, [R3+0x200] ;  /* 0x0002000003147984 */ /* 0x000ee80000000800 */
[----:B------:R-:W4:Y:S04]  /*2210*/  LDS R21, [R3+0x400] ;  /* 0x0004000003157984 */ /* 0x000f280000000800 */
[----:B------:R-:W5:Y:S04]  /*2220*/  LDS R23, [R3+0x600] ;  /* 0x0006000003177984 */ /* 0x000f680000000800 */
[----:B------:R-:W2:Y:S04]  /*2230*/  LDS R25, [R3+0x800] ;  /* 0x0008000003197984 */ /* 0x000ea80000000800 */
[----:B------:R-:W0:Y:S04]  /*2240*/  LDS R27, [R3+0xa00] ;  /* 0x000a0000031b7984 */ /* 0x000e280000000800 */
[----:B------:R-:W0:Y:S04]  /*2250*/  LDS R29, [R3+0xc00] ;  /* 0x000c0000031d7984 */ /* 0x000e280000000800 */
[----:B------:R-:W0:Y:S01]  /*2260*/  LDS R17, [R3+0xe00] ;  /* 0x000e000003117984 */ /* 0x000e220000000800 */
[----:B------:R-:W-:Y:S01]  /*2270*/  BAR.SYNC.DEFER_BLOCKING 0x0 ;  /* 0x0000000000007b1d */ /* 0x000fe20000010000 */
[----:B-1----:R-:W-:Y:S01]  /*2280*/  FADD.FTZ R2, RZ, R2 ;  /* 0x00000002ff027221 */ /* 0x002fe20000010000 */
[----:B---3--:R-:W-:-:S03]  /*2290*/  FADD.FTZ R20, RZ, R20 ;  /* 0x00000014ff147221 */ /* 0x008fc60000010000 */
[----:B----4-:R-:W-:Y:S01]  /*22a0*/  FADD.FTZ R2, R2, R21 ;  /* 0x0000001502027221 */ /* 0x010fe20000010000 */
[----:B-----5:R-:W-:Y:S01]  /*22b0*/  FADD.FTZ R20, R20, R23 ;  /* 0x0000001714147221 */ /* 0x020fe20000010000 */
[----:B------:R-:W-:Y:S02]  /*22c0*/  STS.128 [R0], R4 ;  /* 0x0000000400007388 */ /* 0x000fe40000000c00 */
[----:B--2---:R-:W-:Y:S02]  /*22d0*/  FADD.FTZ R2, R2, R25 ;  /* 0x0000001902027221 */ /* 0x004fe40000010000 */
[----:B------:R1:W-:Y:S01]  /*22e0*/  STS.128 [R0+0x200], R8 ;  /* 0x0002000800007388 */ /* 0x0003e20000000c00 */
[----:B0-----:R-:W-:Y:S01]  /*22f0*/  FADD.FTZ R20, R20, R27 ;  /* 0x0000001b14147221 */ /* 0x001fe20000010000 */
[----:B------:R-:W-:Y:S01]  /*2300*/  BAR.SYNC.DEFER_BLOCKING 0x0 ;  /* 0x0000000000007b1d */ /* 0x000fe20000010000 */
[----:B------:R-:W-:Y:S02]  /*2310*/  FADD.FTZ R29, R2, R29 ;  /* 0x0000001d021d7221 */ /* 0x000fe40000010000 */
        /* <DEDUP_REMOVED lines=31> */
.L_x_5939:
        /* <DEDUP_REMOVED lines=8> */
.L_x_5949:
[----:B------:R-:W-:Y:S05]  /*2590*/  BSYNC B2 ;  /* 0x0000000000027941 */ /* 0x000fea0003800000 */
.L_x_5948:
        /* <DEDUP_REMOVED lines=8> */
.L_x_5950:
[----:B------:R-:W-:Y:S01]  /*2620*/  FADD.FTZ R23, R23, R62 ;  /* 0x0000003e17177221 */ /* 0x000fe20000010000 */
[----:B------:R-:W-:-:S04]  /*2630*/  HFMA2 R68, -RZ, RZ, 0, 1.1920928955078125e-07 ;  /* 0x00000002ff447431 */ /* 0x000fc800000001ff */
[----:B------:R-:W-:Y:S02]  /*2640*/  MOV R69, R23 ;  /* 0x0000001700457202 */ /* 0x000fe40000000f00 */
[----:B------:R-:W-:-:S07]  /*2650*/  MOV R22, R73 ;  /* 0x0000004900167202 */ /* 0x000fce0000000f00 */
[----:B------:R-:W-:Y:S05]  /*2660*/  WARPSYNC.COLLECTIVE R26, `(.L_x_5951) ;  /* 0x000000001a087348 */ /* 0x000fea0003c00000 */
[----:B------:R0:W1:Y:S02]  /*2670*/  SHFL.BFLY P3, R73, R69, R68, R27 ;  /* 0x0c00004445497389 */ /* 0x000064000006001b */
[----:B01----:R-:W-:Y:S05]  /*2680*/  ENDCOLLECTIVE ;  /* 0x000000000000791b */ /* 0x003fea0003800000 */
.L_x_5951:
[----:B------:R-:W-:-:S05]  /*2690*/  FADD.FTZ R24, R22, R61 ;  /* 0x0000003d16187221 */ /* 0x000fca0000010000 */
[----:B------:R-:W-:Y:S02]  /*26a0*/  MOV R69, R24 ;  /* 0x0000001800457202 */ /* 0x000fe40000000f00 */
[----:B------:R-:W-:-:S07]  /*26b0*/  MOV R22, R73 ;  /* 0x0000004900167202 */ /* 0x000fce0000000f00 */
[----:B------:R-:W-:Y:S05]  /*26c0*/  WARPSYNC.COLLECTIVE R26, `(.L_x_5952) ;  /* 0x000000001a087348 */ /* 0x000fea0003c00000 */
[----:B------:R0:W1:Y:S02]  /*26d0*/  SHFL.BFLY P3, R73, R69, R68, R27 ;  /* 0x0c00004445497389 */ /* 0x000064000006001b */
[----:B01----:R-:W-:Y:S05]  /*26e0*/  ENDCOLLECTIVE ;  /* 0x000000000000791b */ /* 0x003fea0003800000 */
.L_x_5952:
[----:B------:R-:W-:Y:S01]  /*26f0*/  FADD.FTZ R70, R23, R22 ;  /* 0x0000001617467221 */ /* 0x000fe20000010000 */
[----:B------:R-:W-:-:S04]  /*2700*/  HFMA2 R68, -RZ, RZ, 0, 2.384185791015625e-07 ;  /* 0x00000004ff447431 */ /* 0x000fc800000001ff */
[----:B------:R-:W-:Y:S02]  /*2710*/  MOV R69, R70 ;  /* 0x0000004600457202 */ /* 0x000fe40000000f00 */
[----:B------:R-:W-:-:S07]  /*2720*/  MOV R25, R73 ;  /* 0x0000004900197202 */ /* 0x000fce0000000f00 */
[----:B------:R-:W-:Y:S05]  /*2730*/  WARPSYNC.COLLECTIVE R26, `(.L_x_5953) ;  /* 0x000000001a087348 */ /* 0x000fea0003c00000 */
[----:B------:R0:W1:Y:S02]  /*2740*/  SHFL.BFLY P3, R73, R69, R68, R27 ;  /* 0x0c00004445497389 */ /* 0x000064000006001b */
[----:B01----:R-:W-:Y:S05]  /*2750*/  ENDCOLLECTIVE ;  /* 0x000000000000791b */ /* 0x003fea0003800000 */
.L_x_5953:
[----:B------:R-:W-:-:S05]  /*2760*/  FADD.FTZ R71, R24, R25 ;  /* 0x0000001918477221 */ /* 0x000fca0000010000 */
[----:B------:R-:W-:Y:S02]  /*2770*/  MOV R69, R71 ;  /* 0x0000004700457202 */ /* 0x000fe40000000f00 */
[----:B------:R-:W-:-:S07]  /*2780*/  MOV R25, R73 ;  /* 0x0000004900197202 */ /* 0x000fce0000000f00 */
[----:B------:R-:W-:Y:S05]  /*2790*/  WARPSYNC.COLLECTIVE R26, `(.L_x_5954) ;  /* 0x000000001a087348 */ /* 0x000fea0003c00000 */
[----:B------:R0:W1:Y:S02]  /*27a0*/  SHFL.BFLY P3, R73, R69, R68, R27 ;  /* 0x0c00004445497389 */ /* 0x000064000006001b */
[----:B01----:R-:W-:Y:S05]  /*27b0*/  ENDCOLLECTIVE ;  /* 0x000000000000791b */ /* 0x003fea0003800000 */
.L_x_5954:
[----:B------:R-:W-:Y:S01]  /*27c0*/  FADD.FTZ R72, R70, R25 ;  /* 0x0000001946487221 */ /* 0x000fe20000010000 */
[----:B------:R-:W-:-:S04]  /*27d0*/  HFMA2 R68, -RZ, RZ, 0, 4.76837158203125e-07 ;  /* 0x00000008ff447431 */ /* 0x000fc800000001ff */
[----:B------:R-:W-:Y:S02]  /*27e0*/  MOV R69, R72 ;  /* 0x0000004800457202 */ /* 0x000fe40000000f00 */
[----:B------:R-:W-:-:S07]  /*27f0*/  MOV R22, R73 ;  /* 0x0000004900167202 */ /* 0x000fce0000000f00 */
[----:B------:R-:W-:Y:S05]  /*2800*/  WARPSYNC.COLLECTIVE R26, `(.L_x_5955) ;  /* 0x000000001a087348 */ /* 0x000fea0003c00000 */
[----:B------:R0:W1:Y:S02]  /*2810*/  SHFL.BFLY P3, R73, R69, R68, R27 ;  /* 0x0c00004445497389 */ /* 0x000064000006001b */
[----:B01----:R-:W-:Y:S05]  /*2820*/  ENDCOLLECTIVE ;  /* 0x000000000000791b */ /* 0x003fea0003800000 */
.L_x_5955:
[----:B------:R-:W-:-:S05]  /*2830*/  FADD.FTZ R62, R71, R22 ;  /* 0x00000016473e7221 */ /* 0x000fca0000010000 */
[----:B------:R-:W-:Y:S02]  /*2840*/  MOV R69, R62 ;  /* 0x0000003e00457202 */ /* 0x000fe40000000f00 */
[----:B------:R-:W-:-:S07]  /*2850*/  MOV R25, R73 ;  /* 0x0000004900197202 */ /* 0x000fce0000000f00 */
[----:B------:R-:W-:Y:S05]  /*2860*/  WARPSYNC.COLLECTIVE R26, `(.L_x_5956) ;  /* 0x000000001a087348 */ /* 0x000fea0003c00000 */
[----:B------:R0:W1:Y:S02]  /*2870*/  SHFL.BFLY P3, R73, R69, R68, R27 ;  /* 0x0c00004445497389 */ /* 0x000064000006001b */
[----:B01----:R-:W-:Y:S05]  /*2880*/  ENDCOLLECTIVE ;  /* 0x000000000000791b */ /* 0x003fea0003800000 */
.L_x_5956:
[----:B------:R-:W-:Y:S01]  /*2890*/  FADD.FTZ R22, R72, R25 ;  /* 0x0000001948167221 */ /* 0x000fe20000010000 */
[----:B------:R-:W-:-:S04]  /*28a0*/  HFMA2 R68, -RZ, RZ, 0, 9.5367431640625e-07 ;  /* 0x00000010ff447431 */ /* 0x000fc800000001ff */
[----:B------:R-:W-:Y:S02]  /*28b0*/  MOV R69, R22 ;  /* 0x0000001600457202 */ /* 0x000fe40000000f00 */
[----:B------:R-:W-:-:S07]  /*28c0*/  MOV R61, R73 ;  /* 0x00000049003d7202 */ /* 0x000fce0000000f00 */
[----:B------:R-:W-:Y:S05]  /*28d0*/  WARPSYNC.COLLECTIVE R26, `(.L_x_5957) ;  /* 0x000000001a087348 */ /* 0x000fea0003c00000 */
[----:B------:R0:W1:Y:S02]  /*28e0*/  SHFL.BFLY P3, R73, R69, R68, R27 ;  /* 0x0c00004445497389 */ /* 0x000064000006001b */
[----:B01----:R-:W-:Y:S05]  /*28f0*/  ENDCOLLECTIVE ;  /* 0x000000000000791b */ /* 0x003fea0003800000 */
.L_x_5957:
[----:B------:R-:W-:-:S05]  /*2900*/  FADD.FTZ R23, R62, R61 ;  /* 0x0000003d3e177221 */ /* 0x000fca0000010000 */
[----:B------:R-:W-:Y:S02]  /*2910*/  MOV R69, R23 ;  /* 0x0000001700457202 */ /* 0x000fe40000000f00 */
[----:B------:R-:W-:-:S07]  /*2920*/  MOV R24, R73 ;  /* 0x0000004900187202 */ /* 0x000fce0000000f00 */
[----:B------:R-:W-:Y:S05]  /*2930*/  WARPSYNC.COLLECTIVE R26, `(.L_x_5958) ;  /* 0x000000001a087348 */ /* 0x000fea0003c00000 */
[----:B------:R0:W1:Y:S02]  /*2940*/  SHFL.BFLY P3, R73, R69, R68, R27 ;  /* 0x0c00004445497389 */ /* 0x000064000006001b */
[----:B01----:R-:W-:Y:S05]  /*2950*/  ENDCOLLECTIVE ;  /* 0x000000000000791b */ /* 0x003fea0003800000 */
.L_x_5958:
[----:B------:R-:W-:Y:S02]  /*2960*/  MOV R68, R21 ;  /* 0x0000001500447202 */ /* 0x000fe40000000f00 */
[----:B------:R-:W-:Y:S02]  /*2970*/  MOV R69, R20 ;  /* 0x0000001400457202 */ /* 0x000fe40000000f00 */
[----:B------:R-:W-:Y:S01]  /*2980*/  MOV R25, R73 ;  /* 0x0000004900197202 */ /* 0x000fe20000000f00 */
[----:B------:R-:W-:Y:S06]  /*2990*/  BRA `(.L_x_5959) ;  /* 0xffffffe400507947 */ /* 0x000fec000383ffff */
.L_x_5960:
        /* <DEDUP_REMOVED lines=14> */
.L_x_6525:


//--------------------- .text._ZN10layer_norm22ln_bwd_finalize_kernelINS_22Kernel_traits_finalizeILj256EfffffjLb0ELj1024ELj4ENS_18Kernel_traits_baseILj256EfffffjLj1024EEEEELb0ELb0EEEvNS_9BwdParamsE --------------------------
	.section	.text._ZN10layer_norm22ln_bwd_finalize_kernelINS_22Kernel_traits_finalizeILj256EfffffjLb0ELj1024ELj4ENS_18Kernel_traits_baseILj256EfffffjLj1024EEEEELb0ELb0EEEvNS_9BwdParamsE,"ax",@progbits
	.align	128
        .global         _ZN10layer_norm22ln_bwd_finalize_kernelINS_22Kernel_traits_finalizeILj256EfffffjLb0ELj1024ELj4ENS_18Kernel_traits_baseILj256EfffffjLj1024EEEEELb0ELb0EEEvNS_9BwdParamsE
        .type           _ZN10layer_norm22ln_bwd_finalize_kernelINS_22Kernel_traits_finalizeILj256EfffffjLb0ELj1024ELj4ENS_18Kernel_traits_baseILj256EfffffjLj1024EEEEELb0ELb0EEEvNS_9BwdParamsE,@function
        .size           _ZN10layer_norm22ln_bwd_finalize_kernelINS_22Kernel_traits_finalizeILj256EfffffjLb0ELj1024ELj4ENS_18Kernel_traits_baseILj256EfffffjLj1024EEEEELb0ELb0EEEvNS_9BwdParamsE,(.L_x_6526 - _ZN10layer_norm22ln_bwd_finalize_kernelINS_22Kernel_traits_finalizeILj256EfffffjLb0ELj1024ELj4ENS_18Kernel_traits_baseILj256EfffffjLj1024EEEEELb0ELb0EEEvNS_9BwdParamsE)
        .other          _ZN10layer_norm22ln_bwd_finalize_kernelINS_22Kernel_traits_finalizeILj256EfffffjLb0ELj1024ELj4ENS_18Kernel_traits_baseILj256EfffffjLj1024EEEEELb0ELb0EEEvNS_9BwdParamsE,@"STO_CUDA_ENTRY STV_DEFAULT"
_ZN10layer_norm22ln_bwd_finalize_kernelINS_22Kernel_traits_finalizeILj256EfffffjLb0ELj1024ELj4ENS_18Kernel_traits_baseILj256EfffffjLj1024EEEEELb0ELb0EEEvNS_9BwdParamsE:
.text._ZN10layer_norm22ln_bwd_finalize_kernelINS_22Kernel_traits_finalizeILj256EfffffjLb0ELj1024ELj4ENS_18Kernel_traits_baseILj256EfffffjLj1024EEEEELb0ELb0EEEvNS_9BwdParamsE:
        /* <DEDUP_REMOVED lines=78> */
.L_x_5965:
        /* <DEDUP_REMOVED lines=118> */
.L_x_5964:
[----:B------:R-:W-:Y:S05]  /*0c40*/  BSYNC.RECONVERGENT B1 ;  /* 0x0000000000017941 */ /* 0x000fea0003800200 */
.L_x_5963:
        /* <DEDUP_REMOVED lines=68> */
.L_x_5967:
[----:B------:R-:W-:Y:S05]  /*1090*/  BSYNC.RECONVERGENT B1 ;  /* 0x0000000000017941 */ /* 0x000fea0003800200 */
.L_x_5966:
        /* <DEDUP_REMOVED lines=37> */
.L_x_5969:
[----:B------:R-:W-:Y:S05]  /*12f0*/  BSYNC.RECONVERGENT B1 ;  /* 0x0000000000017941 */ /* 0x000fea0003800200 */
.L_x_5968:
[----:B------:R-:W-:Y:S05]  /*1300*/  @!P1 BRA `(.L_x_5962) ;  /* 0x00000000003c9947 */ /* 0x000fea0003800000 */
[----:B------:R-:W0:Y:S01]  /*1310*/  LDC.64 R8, c[0x0][0x440] ;  /* 0x00011000ff087b82 */ /* 0x000e220000000a00 */
[----:B------:R-:W-:Y:S01]  /*1320*/  IMAD R0, R3, R54, R0 ;  /* 0x0000003603007224 */ /* 0x000fe200078e0200 */
[----:B------:R-:W-:-:S04]  /*1330*/  IADD3 R12, PT, PT, -R55, RZ, RZ ;  /* 0x000000ff370c7210 */ /* 0x000fc80007ffe1ff */
[----:B------:R-:W-:Y:S02]  /*1340*/  IADD3 R3, PT, PT, R57, R0, RZ ;  /* 0x0000000039037210 */ /* 0x000fe40007ffe0ff */
[----:B------:R-:W1:Y:S05]  /*1350*/  LDC.64 R10, c[0x0][0x448] ;  /* 0x00011200ff0a7b82 */ /* 0x000e6a0000000a00 */
.L_x_5970:
        /* <DEDUP_REMOVED lines=10> */
.L_x_5962:
[----:B------:R-:W-:Y:S05]  /*1400*/  BSYNC.RECONVERGENT B0 ;  /* 0x0000000000007941 */ /* 0x000fea0003800200 */
.L_x_5961:
        /* <DEDUP_REMOVED lines=60> */
.L_x_5971:
        /* <DEDUP_REMOVED lines=11> */
.L_x_6526:


//--------------------- .text._ZN10layer_norm13ln_bwd_kernelINS_13Kernel_traitsIfffffjLj256ELj1ELj4ELj1ELj16ENS_18Kernel_traits_baseILj256EfffffjLj128EEEEELb1ELb0ELb1ELb0EEEvNS_9BwdParamsE --------------------------
	.section	.text._ZN10layer_norm13ln_bwd_kernelINS_13Kernel_traitsIfffffjLj256ELj1ELj4ELj1ELj16ENS_18Kernel_traits_baseILj256EfffffjLj128EEEEELb1ELb0ELb1ELb0EEEvNS_9BwdParamsE,"ax",@progbits
	.align	128
        .global         _ZN10layer_norm13ln_bwd_kernelINS_13Kernel_traitsIfffffjLj256ELj1ELj4ELj1ELj16ENS_18Kernel_traits_baseILj256EfffffjLj128EEEEELb1ELb0ELb1ELb0EEEvNS_9BwdParamsE
        .type           _ZN10layer_norm13ln_bwd_kernelINS_13Kernel_traitsIfffffjLj256ELj1ELj4ELj1ELj16ENS_18Kernel_traits_baseILj256EfffffjLj128EEEEELb1ELb0ELb1ELb0EEEvNS_9BwdParamsE,@function
        .size           _ZN10layer_norm13ln_bwd_kernelINS_13Kernel_traitsIfffffjLj256ELj1ELj4ELj1ELj16ENS_18Kernel_traits_baseILj256EfffffjLj128EEEEELb1ELb0ELb1ELb0EEEvNS_9BwdParamsE,(.L_x_6527 - _ZN10layer_norm13ln_bwd_kernelINS_13Kernel_traitsIfffffjLj256ELj1ELj4ELj1ELj16ENS_18Kernel_traits_baseILj256EfffffjLj128EEEEELb1ELb0ELb1ELb0EEEvNS_9BwdParamsE)
        .other          _ZN10layer_norm13ln_bwd_kernelINS_13Kernel_traitsIfffffjLj256ELj1ELj4ELj1ELj16ENS_18Kernel_traits_baseILj256EfffffjLj128EEEEELb1ELb0ELb1ELb0EEEvNS_9BwdParamsE,@"STO_CUDA_ENTRY STV_DEFAULT"
_ZN10layer_norm13ln_bwd_kernelINS_13Kernel_traitsIfffffjLj256ELj1ELj4ELj1ELj16ENS_18Kernel_traits_baseILj256EfffffjLj128EEEEELb1ELb0ELb1ELb0EEEvNS_9BwdParamsE:
.text._ZN10layer_norm13ln_bwd_kernelINS_13Kernel_traitsIfffffjLj256ELj1ELj4ELj1ELj16ENS_18Kernel_traits_baseILj256EfffffjLj128EEEEELb1ELb0ELb1ELb0EEEvNS_9BwdParamsE:
        /* <DEDUP_REMOVED lines=50> */
.L_x_6009:
        /* <DEDUP_REMOVED lines=13> */
[----:B------:R-:W-:-:S06]  /*03f0*/  IMAD.WIDE R48, R5, 0x4, R48 ;  /* 0x0000000405307825 */ /* 0x000fcc00078e0230 */
[----:B------:R1:W2:Y:S01]  /*0400*/  LDG.E R48, desc[UR6][R48.64] ;  /* 0x0000000630307981 */ /* 0x0002a2000c1e1900 */
[----:B-----5:R-:W-:Y:S02]  /*0410*/  ISETP.GE.AND P2, PT, R76, 0x1, PT ;  /* 0x000000014c00780c */ /* 0x020fe40003f46270 */
[----:B------:R-:W-:Y:S02]  /*0420*/  CS2R R78, SRZ ;  /* 0x00000000004e7805 */ /* 0x000fe4000001ff00 */
[----:B------:R-:W-:Y:S01]  /*0430*/  MOV R0, UR14 ;  /* 0x0000000e00007c02 */ /* 0x000fe20008000f00 */
[----:B------:R-:W-:Y:S01]  /*0440*/  BSSY.RECONVERGENT B2, `(.L_x_5976) ;  /* 0x0000043000027945 */ /* 0x000fe20003800200 */
[----:B------:R-:W-:Y:S01]  /*0450*/  ISETP.GE.U32.AND P4, PT, R2, 0x20, PT ;  /* 0x000000200200780c */ /* 0x000fe20003f86070 */
[----:B------:R-:W-:Y:S01]  /*0460*/  HFMA2 R77, -RZ, RZ, 0, 0 ;  /* 0x00000000ff4d7431 */ /* 0x000fe200000001ff */
[----:B0-----:R-:W-:Y:S02]  /*0470*/  ISETP.NE.AND P0, PT, R6, RZ, PT ;  /* 0x000000ff0600720c */ /* 0x001fe40003f05270 */
[----:B------:R-:W-:-:S03]  /*0480*/  ISETP.GE.U32.AND P3, PT, R2, 0x40, PT ;  /* 0x000000400200780c */ /* 0x000fc60003f66070 */
[----:B------:R-:W-:-:S05]  /*0490*/  @P2 IADD3 R51, PT, PT, R76, -0x1, RZ ;  /* 0xffffffff4c332810 */ /* 0x000fca0007ffe0ff */
[----:B------:R-:W-:-:S05]  /*04a0*/  @P2 IMAD R51, R51, R0, RZ ;  /* 0x0000000033332224 */ /* 0x000fca00078e02ff */
[----:B------:R-:W-:-:S04]  /*04b0*/  @P2 SHF.R.S32.HI R50, RZ, 0x1f, R51 ;  /* 0x0000001fff322819 */ /* 0x000fc80000011433 */
[----:B------:R-:W-:Y:S01]  /*04c0*/  @P2 LEA.HI R51, R50, R51, RZ, 0x2 ;  /* 0x0000003332332211 */ /* 0x000fe200078f10ff */
[----:B------:R-:W-:-:S03]  /*04d0*/  IMAD R50, R5, R0, RZ ;  /* 0x0000000005327224 */ /* 0x000fc600078e02ff */
[----:B------:R-:W-:Y:S02]  /*04e0*/  @P2 LEA.HI.SX32 R79, R51, R4, 0x1e ;  /* 0x00000004334f2211 */ /* 0x000fe400078ff2ff */
[----:B------:R-:W-:Y:S02]  /*04f0*/  IADD3 R51, PT, PT, R71, -0x1, RZ ;  /* 0xffffffff47337810 */ /* 0x000fe40007ffe0ff */
[----:B-1----:R-:W-:-:S03]  /*0500*/  SHF.R.S32.HI R49, RZ, 0x1f, R50 ;  /* 0x0000001fff317819 */ /* 0x002fc60000011432 */
[----:B------:R-:W-:Y:S01]  /*0510*/  IMAD R51, R51, R0, RZ ;  /* 0x0000000033337224 */ /* 0x000fe200078e02ff */
[----:B------:R-:W-:-:S04]  /*0520*/  LEA.HI R49, R49, R50, RZ, 0x2 ;  /* 0x0000003231317211 */ /* 0x000fc800078f10ff */
[----:B------:R-:W-:Y:S02]  /*0530*/  SHF.R.S32.HI R50, RZ, 0x1f, R51 ;  /* 0x0000001fff327819 */ /* 0x000fe40000011433 */
[-C--:B------:R-:W-:Y:S02]  /*0540*/  LEA.HI.SX32 R73, R49, R4.reuse, 0x1e ;  /* 0x0000000431497211 */ /* 0x080fe400078ff2ff */
[----:B------:R-:W-:Y:S02]  /*0550*/  LEA.HI R51, R50, R51, RZ, 0x2 ;  /* 0x0000003332337211 */ /* 0x000fe400078f10ff */
[----:B------:R-:W-:Y:S02]  /*0560*/  MOV R81, R73 ;  /* 0x0000004900517202 */ /* 0x000fe40000000f00 */
[----:B------:R-:W-:Y:S02]  /*0570*/  LEA.HI.SX32 R80, R51, R4, 0x1e ;  /* 0x0000000433507211 */ /* 0x000fe400078ff2ff */
[----:B--2---:R-:W-:Y:S01]  /*0580*/  FSEL R75, R48, RZ, !P0 ;  /* 0x000000ff304b7208 */ /* 0x004fe20004000000 */
        /* <DEDUP_REMOVED lines=15> */
[----:B------:R-:W-:Y:S02]  /*0680*/  IADD3 R79, PT, PT, R79, 0x20, RZ ;  /* 0x000000204f4f7810 */ /* 0x000fe40007ffe0ff */
[----:B------:R-:W-:Y:S02]  /*0690*/  IADD3 R80, PT, PT, R80, 0x20, RZ ;  /* 0x0000002050507810 */ /* 0x000fe40007ffe0ff */
[----:B------:R-:W-:Y:S01]  /*06a0*/  IADD3 R81, PT, PT, R81, 0x20, RZ ;  /* 0x0000002051517810 */ /* 0x000fe20007ffe0ff */
[C---:B---3--:R-:W-:Y:S01]  /*06b0*/  FADD.FTZ R3, -R75.reuse, R48 ;  /* 0x000000304b037221 */ /* 0x048fe20000010100 */
[C---:B------:R-:W-:Y:S01]  /*06c0*/  FADD.FTZ R59, -R75.reuse, R49 ;  /* 0x000000314b3b7221 */ /* 0x040fe20000010100 */
[C---:B------:R-:W-:Y:S02]  /*06d0*/  FADD.FTZ R65, -R75.reuse, R50 ;  /* 0x000000324b417221 */ /* 0x040fe40000010100 */
[C---:B------:R-:W-:Y:S01]  /*06e0*/  FMUL.FTZ R3, R58.reuse, R3 ;  /* 0x000000033a037220 */ /* 0x040fe20000410000 */
[----:B------:R-:W-:Y:S01]  /*06f0*/  FMUL.FTZ R60, R58, R59 ;  /* 0x0000003b3a3c7220 */ /* 0x000fe20000410000 */
[----:B----4-:R-:W-:Y:S01]  /*0700*/  FMUL.FTZ R66, R12, R52 ;  /* 0x000000340c427220 */ /* 0x010fe20000410000 */
[----:B------:R-:W-:Y:S01]  /*0710*/  FADD.FTZ R51, -R75, R51 ;  /* 0x000000334b337221 */ /* 0x000fe20000010100 */
[C---:B------:R-:W-:Y:S01]  /*0720*/  FMUL.FTZ R59, R58.reuse, R65 ;  /* 0x000000413a3b7220 */ /* 0x040fe20000410000 */
[----:B------:R-:W-:Y:S01]  /*0730*/  FMUL.FTZ R65, R13, R53 ;  /* 0x000000350d417220 */ /* 0x000fe20000410000 */
[----:B------:R-:W-:Y:S01]  /*0740*/  FADD.FTZ R48, RZ, R66 ;  /* 0x00000042ff307221 */ /* 0x000fe20000010000 */
[----:B------:R-:W-:Y:S01]  /*0750*/  FFMA.FTZ R49, R3, R66, RZ ;  /* 0x0000004203317223 */ /* 0x000fe200000100ff */
        /* <DEDUP_REMOVED lines=17> */
.L_x_5977:
[----:B------:R-:W-:Y:S05]  /*0870*/  BSYNC.RECONVERGENT B2 ;  /* 0x0000000000027941 */ /* 0x000fea0003800200 */
.L_x_5976:
        /* <DEDUP_REMOVED lines=8> */
[----:B-1----:R-:W-:Y:S02]  /*0900*/  IMAD.WIDE.U32 R52, R80, 0x10, R48 ;  /* 0x0000001050347825 */ /* 0x002fe400078e0030 */
[----:B------:R-:W3:Y:S04]  /*0910*/  LDG.E.128 R48, desc[UR6][R50.64] ;  /* 0x0000000632307981 */ /* 0x000ee8000c1e1d00 */
[----:B------:R-:W4:Y:S01]  /*0920*/  LDG.E.128 R52, desc[UR6][R52.64] ;  /* 0x0000000634347981 */ /* 0x000f22000c1e1d00 */
[----:B--2---:R-:W-:-:S05]  /*0930*/  IMAD.WIDE.U32 R84, R79, 0x4, R84 ;  /* 0x000000044f547825 */ /* 0x004fca00078e0054 */
[----:B------:R1:W5:Y:S01]  /*0940*/  LDG.E R56, desc[UR6][R84.64] ;  /* 0x0000000654387981 */ /* 0x000362000c1e1900 */
[----:B0-----:R-:W-:-:S05]  /*0950*/  @P0 IMAD.WIDE.U32 R82, R81, 0x10, R82 ;  /* 0x0000001051520825 */ /* 0x001fca00078e0052 */
[----:B------:R1:W5:Y:S01]  /*0960*/  @P0 LDG.E.128 R8, desc[UR6][R82.64] ;  /* 0x0000000652080981 */ /* 0x000362000c1e1d00 */
[C---:B---3--:R-:W-:Y:S01]  /*0970*/  FADD.FTZ R57, -R75.reuse, R48 ;  /* 0x000000304b397221 */ /* 0x048fe20000010100 */
[----:B------:R-:W-:-:S03]  /*0980*/  FADD.FTZ R49, -R75, R49 ;  /* 0x000000314b317221 */ /* 0x000fc60000010100 */
[----:B------:R-:W-:Y:S01]  /*0990*/  FMUL.FTZ R57, R58, R57 ;  /* 0x000000393a397220 */ /* 0x000fe20000410000 */
[----:B----4-:R-:W-:Y:S01]  /*09a0*/  FMUL.FTZ R64, R16, R52 ;  /* 0x0000003410407220 */ /* 0x010fe20000410000 */
[----:B------:R-:W-:Y:S01]  /*09b0*/  FADD.FTZ R61, -R75, R50 ;  /* 0x000000324b3d7221 */ /* 0x000fe20000010100 */
[----:B------:R-:W-:Y:S01]  /*09c0*/  FMUL.FTZ R62, R58, R49 ;  /* 0x000000313a3e7220 */ /* 0x000fe20000410000 */
[----:B------:R-:W-:Y:S01]  /*09d0*/  FMUL.FTZ R63, R17, R53 ;  /* 0x00000035113f7220 */ /* 0x000fe20000410000 */
        /* <DEDUP_REMOVED lines=21> */
[----:B-1----:R-:W-:Y:S06]  /*0b30*/  BRA `(.L_x_5978) ;  /* 0x0000000000c87947 */ /* 0x002fec0003800000 */
.L_x_5975:
        /* <DEDUP_REMOVED lines=24> */
.L_x_5981:
[----:B------:R-:W-:Y:S05]  /*0cc0*/  BSYNC.RECONVERGENT B2 ;  /* 0x0000000000027941 */ /* 0x000fea0003800200 */
.L_x_5980:
[----:B------:R-:W-:Y:S01]  /*0cd0*/  HFMA2 R78, -RZ, RZ, 0, 0 ;  /* 0x00000000ff4e7431 */ /* 0x000fe200000001ff */
[----:B------:R-:W-:Y:S01]  /*0ce0*/  MOV R77, RZ ;  /* 0x000000ff004d7202 */ /* 0x000fe20000000f00 */
[----:B------:R-:W-:Y:S06]  /*0cf0*/  @!P3 BRA `(.L_x_5978) ;  /* 0x000000000058b947 */ /* 0x000fec0003800000 */
[----:B-1----:R-:W1:Y:S02]  /*0d00*/  LDC.64 R48, c[0x0][0x3b0] ;  /* 0x0000ec00ff307b82 */ /* 0x002e640000000a00 */
[----:B-1----:R-:W-:-:S05]  /*0d10*/  IMAD.WIDE.U32 R48, R55, 0x4, R48 ;  /* 0x0000000437307825 */ /* 0x002fca00078e0030 */
[----:B------:R2:W5:Y:S01]  /*0d20*/  LDG.E R56, desc[UR6][R48.64] ;  /* 0x0000000630387981 */ /* 0x000562000c1e1900 */
[----:B------:R-:W-:Y:S05]  /*0d30*/  BRA `(.L_x_5978) ;  /* 0x0000000000487947 */ /* 0x000fea0003800000 */
.L_x_5979:
[C---:B------:R-:W-:Y:S02]  /*0d40*/  ISETP.GE.U32.AND P4, PT, R2.reuse, 0x20, PT ;  /* 0x000000200200780c */ /* 0x040fe40003f86070 */
[----:B------:R-:W-:-:S11]  /*0d50*/  ISETP.GE.U32.AND P3, PT, R2, 0x40, PT ;  /* 0x000000400200780c */ /* 0x000fd60003f66070 */
[----:B------:R-:W1:Y:S08]  /*0d60*/  @P4 LDC.64 R48, c[0x0][0x438] ;  /* 0x00010e00ff304b82 */ /* 0x000e700000000a00 */
[----:B------:R-:W2:Y:S08]  /*0d70*/  @P4 LDC.64 R52, c[0x0][0x3b0] ;  /* 0x0000ec00ff344b82 */ /* 0x000eb00000000a00 */
[----:B------:R-:W3:Y:S01]  /*0d80*/  @P3 LDC.64 R50, c[0x0][0x438] ;  /* 0x00010e00ff323b82 */ /* 0x000ee20000000a00 */
[----:B-1----:R-:W-:-:S07]  /*0d90*/  @P4 IMAD.WIDE.U32 R80, R75, 0x10, R48 ;  /* 0x000000104b504825 */ /* 0x002fce00078e0030 */
[----:B------:R-:W1:Y:S01]  /*0da0*/  @P3 LDC.64 R48, c[0x0][0x3b0] ;  /* 0x0000ec00ff303b82 */ /* 0x000e620000000a00 */
[----:B------:R-:W-:Y:S01]  /*0db0*/  @P4 IADD3 R75, PT, PT, R75, 0x20, RZ ;  /* 0x000000204b4b4810 */ /* 0x000fe20007ffe0ff */
[----:B------:R4:W5:Y:S01]  /*0dc0*/  @P4 LDG.E.128 R28, desc[UR6][R80.64] ;  /* 0x00000006501c4981 */ /* 0x000962000c1e1d00 */
[C---:B--2---:R-:W-:Y:S01]  /*0dd0*/  @P4 IMAD.WIDE.U32 R52, R55.reuse, 0x4, R52 ;  /* 0x0000000437344825 */ /* 0x044fe200078e0034 */
[----:B------:R-:W-:-:S04]  /*0de0*/  @P4 IADD3 R55, PT, PT, R55, 0x20, RZ ;  /* 0x0000002037374810 */ /* 0x000fc80007ffe0ff */
[----:B------:R4:W5:Y:S01]  /*0df0*/  @P4 LDG.E R7, desc[UR6][R52.64] ;  /* 0x0000000634074981 */ /* 0x000962000c1e1900 */
[----:B---3--:R-:W-:-:S05]  /*0e00*/  @P3 IMAD.WIDE.U32 R50, R75, 0x10, R50 ;  /* 0x000000104b323825 */ /* 0x008fca00078e0032 */
[----:B------:R4:W5:Y:S01]  /*0e10*/  @P3 LDG.E.128 R8, desc[UR6][R50.64] ;  /* 0x0000000632083981 */ /* 0x000962000c1e1d00 */
[----:B-1----:R-:W-:-:S05]  /*0e20*/  @P3 IMAD.WIDE.U32 R48, R55, 0x4, R48 ;  /* 0x0000000437303825 */ /* 0x002fca00078e0030 */
[----:B------:R4:W5:Y:S01]  /*0e30*/  @P3 LDG.E R56, desc[UR6][R48.64] ;  /* 0x0000000630383981 */ /* 0x000962000c1e1900 */
[----:B------:R-:W-:Y:S02]  /*0e40*/  MOV R78, RZ ;  /* 0x000000ff004e7202 */ /* 0x000fe40000000f00 */
[----:B------:R-:W-:-:S07]  /*0e50*/  MOV R77, RZ ;  /* 0x000000ff004d7202 */ /* 0x000fce0000000f00 */
.L_x_5978:
[----:B------:R-:W-:Y:S05]  /*0e60*/  BSYNC.RECONVERGENT B1 ;  /* 0x0000000000017941 */ /* 0x000fea0003800200 */
.L_x_5974:
[----:B------:R-:W-:-:S03]  /*0e70*/  UMOV UR4, 0xffffffff ;  /* 0xffffffff00047882 */ /* 0x000fc60000000000 */
[----:B------:R-:W-:Y:S05]  /*0e80*/  BRA.DIV UR4, `(.L_x_5982) ;  /* 0x0000001e04907947 */ /* 0x000fea000b800000 */
[----:B----4-:R-:W3:Y:S04]  /*0e90*/  SHFL.BFLY PT, R53, R78, 0x1, 0x1f ;  /* 0x0c201f004e357f89 */ /* 0x010ee800000e0000 */
        /* <DEDUP_REMOVED lines=17> */
.L_x_6021:
[----:B-12---:R-:W-:Y:S01]  /*0fb0*/  @P2 IADD3 R49, PT, PT, R76, -0x1, RZ ;  /* 0xffffffff4c312810 */ /* 0x006fe20007ffe0ff */
[----:B----4-:R-:W-:Y:S01]  /*0fc0*/  FADD.FTZ R78, R75, R78 ;  /* 0x0000004e4b4e7221 */ /* 0x010fe20000010000 */
[----:B0-----:R-:W-:Y:S01]  /*0fd0*/  FADD.FTZ R53, R52, R53 ;  /* 0x0000003534357221 */ /* 0x001fe20000010000 */
[----:B------:R-:W-:Y:S01]  /*0fe0*/  HFMA2 R54, -RZ, RZ, 0, 0 ;  /* 0x00000000ff367431 */ /* 0x000fe200000001ff */
[----:B------:R-:W-:Y:S01]  /*0ff0*/  ISETP.NE.AND P0, PT, R6, RZ, PT ;  /* 0x000000ff0600720c */ /* 0x000fe20003f05270 */
[----:B------:R-:W-:Y:S02]  /*1000*/  @P2 IMAD R49, R49, R0, RZ ;  /* 0x0000000031312224 */ /* 0x000fe400078e02ff */
[----:B---3--:R-:W-:Y:S01]  /*1010*/  FMUL.FTZ R52, R78, UR9 ;  /* 0x000000094e347c20 */ /* 0x008fe20008410000 */
[----:B------:R-:W-:Y:S01]  /*1020*/  BSSY.RECONVERGENT B2, `(.L_x_5983) ;  /* 0x00000c0000027945 */ /* 0x000fe20003800200 */
[----:B------:R-:W-:Y:S01]  /*1030*/  MOV R55, R73 ;  /* 0x0000004900377202 */ /* 0x000fe20000000f00 */
[----:B------:R-:W-:Y:S01]  /*1040*/  FMUL.FTZ R53, R53, UR9 ;  /* 0x0000000935357c20 */ /* 0x000fe20008410000 */
[----:B------:R-:W-:-:S02]  /*1050*/  @P2 SHF.R.S32.HI R48, RZ, 0x1f, R49 ;  /* 0x0000001fff302819 */ /* 0x000fc40000011431 */
[----:B------:R-:W-:Y:S02]  /*1060*/  FSEL R52, R52, RZ, !P0 ;  /* 0x000000ff34347208 */ /* 0x000fe40004000000 */
[----:B------:R-:W-:-:S04]  /*1070*/  @P2 LEA.HI R49, R48, R49, RZ, 0x2 ;  /* 0x0000003130312211 */ /* 0x000fc800078f10ff */
[----:B------:R-:W-:Y:S01]  /*1080*/  @P2 LEA.HI.SX32 R54, R49, R4, 0x1e ;  /* 0x0000000431362211 */ /* 0x000fe200078ff2ff */
        /* <DEDUP_REMOVED lines=21> */
.L_x_5989:
[----:B------:R-:W-:Y:S05]  /*11e0*/  BSYNC.RECONVERGENT B3 ;  /* 0x0000000000037941 */ /* 0x000fea0003800200 */
.L_x_5988:
        /* <DEDUP_REMOVED lines=11> */
.L_x_5991:
[----:B------:R-:W-:Y:S05]  /*12a0*/  BSYNC.RECONVERGENT B3 ;  /* 0x0000000000037941 */ /* 0x000fea0003800200 */
.L_x_5990:
        /* <DEDUP_REMOVED lines=11> */
.L_x_5993:
[----:B------:R-:W-:Y:S05]  /*1360*/  BSYNC.RECONVERGENT B3 ;  /* 0x0000000000037941 */ /* 0x000fea0003800200 */
.L_x_5992:
        /* <DEDUP_REMOVED lines=11> */
.L_x_5987:
        /* <DEDUP_REMOVED lines=10> */
[----:B------:R-:W-:-:S04]  /*14c0*/  FMUL.FTZ R73, R58, R73 ;  /* 0x000000493a497220 */ /* 0x000fc80000410000 */
[----:B------:R-:W-:Y:S02]  /*14d0*/  FSEL R44, R45, RZ, P0 ;  /* 0x000000ff2d2c7208 */ /* 0x000fe40000000000 */
[----:B------:R-:W-:Y:S01]  /*14e0*/  FSEL R45, R73, RZ, P0 ;  /* 0x000000ff492d7208 */ /* 0x000fe20000000000 */
[----:B------:R-:W-:-:S04]  /*14f0*/  FFMA.FTZ R73, R59, R53, R52 ;  /* 0x000000353b497223 */ /* 0x000fc80000010034 */
[----:B------:R-:W-:Y:S01]  /*1500*/  FADD.FTZ R73, R74, -R73 ;  /* 0x800000494a497221 */ /* 0x000fe20000010000 */
[----:B0-----:R-:W-:-:S03]  /*1510*/  @P2 FMUL.FTZ R47, R44, R47 ;  /* 0x0000002f2c2f2220 */ /* 0x001fc60000410000 */
[----:B------:R-:W-:Y:S01]  /*1520*/  FMUL.FTZ R73, R58, R73 ;  /* 0x000000493a497220 */ /* 0x000fe20000410000 */
[----:B------:R-:W-:Y:S01]  /*1530*/  @P2 FMUL.FTZ R46, R47, R46 ;  /* 0x0000002e2f2e2220 */ /* 0x000fe20000410000 */
[----:B-1----:R-:W-:-:S04]  /*1540*/  @P2 FMUL.FTZ R47, R45, R49 ;  /* 0x000000312d2f2220 */ /* 0x002fc80000410000 */
[----:B------:R-:W-:Y:S02]  /*1550*/  @P2 SEL R40, R46, RZ, P4 ;  /* 0x000000ff2e282207 */ /* 0x000fe40002000000 */
[----:B------:R-:W-:Y:S01]  /*1560*/  FSEL R46, R73, RZ, P0 ;  /* 0x000000ff492e7208 */ /* 0x000fe20000000000 */
[----:B------:R-:W-:Y:S01]  /*1570*/  @P2 FMUL.FTZ R47, R47, R48 ;  /* 0x000000302f2f2220 */ /* 0x000fe20000410000 */
[----:B------:R-:W-:Y:S01]  /*1580*/  @P2 LOP3.LUT P4, RZ, R7, 0xff00, RZ, 0xc0, !PT ;  /* 0x0000ff0007ff2812 */ /* 0x000fe2000788c0ff */
[----:B------:R-:W0:Y:S03]  /*1590*/  @P2 LDC.64 R48, c[0x0][0x408] ;  /* 0x00010200ff302b82 */ /* 0x000e260000000a00 */
[----:B------:R-:W-:Y:S02]  /*15a0*/  @P2 SEL R41, R47, RZ, P4 ;  /* 0x000000ff2f292207 */ /* 0x000fe40002000000 */
[----:B------:R-:W-:Y:S01]  /*15b0*/  @P2 LOP3.LUT P4, RZ, R7, 0xff0000, RZ, 0xc0, !PT ;  /* 0x00ff000007ff2812 */ /* 0x000fe2000788c0ff */
[----:B0-----:R-:W-:-:S04]  /*15c0*/  @P2 FMUL.FTZ R49, R46, R49 ;  /* 0x000000312e312220 */ /* 0x001fc80000410000 */
[----:B------:R-:W-:Y:S01]  /*15d0*/  @P2 FMUL.FTZ R48, R49, R48 ;  /* 0x0000003031302220 */ /* 0x000fe20000410000 */
[----:B------:R-:W-:-:S04]  /*15e0*/  FADD.FTZ R49, R69, -R76 ;  /* 0x8000004c45317221 */ /* 0x000fc80000010000 */
[----:B------:R-:W-:Y:S01]  /*15f0*/  FMUL.FTZ R47, R58, R49 ;  /* 0x000000313a2f7220 */ /* 0x000fe20000410000 */
[----:B------:R-:W-:-:S04]  /*1600*/  @P2 SEL R42, R48, RZ, P4 ;  /* 0x000000ff302a2207 */ /* 0x000fc80002000000 */
[----:B------:R-:W-:Y:S01]  /*1610*/  FSEL R47, R47, RZ, P0 ;  /* 0x000000ff2f2f7208 */ /* 0x000fe20000000000 */
[----:B------:R-:W-:Y:S06]  /*1620*/  @!P2 BRA `(.L_x_5994) ;  /* 0x000000040050a947 */ /* 0x000fec0003800000 */
[----:B------:R-:W-:Y:S01]  /*1630*/  FMUL.FTZ R43, R47, UR13 ;  /* 0x0000000d2f2b7c20 */ /* 0x000fe20008410000 */
[----:B------:R-:W-:-:S03]  /*1640*/  ISETP.GE.U32.AND P0, PT, R7, 0x1000000, PT ;  /* 0x010000000700780c */ /* 0x000fc60003f06070 */
[----:B------:R-:W-:-:S05]  /*1650*/  FMUL.FTZ R43, R43, UR12 ;  /* 0x0000000c2b2b7c20 */ /* 0x000fca0008410000 */
[----:B------:R-:W-:Y:S01]  /*1660*/  SEL R43, R43, RZ, P0 ;  /* 0x000000ff2b2b7207 */ /* 0x000fe20000000000 */
[----:B------:R-:W-:Y:S06]  /*1670*/  BRA `(.L_x_5994) ;  /* 0x00000004003c7947 */ /* 0x000fec0003800000 */
.L_x_5986:
[----:B------:R-:W-:Y:S02]  /*1680*/  MOV R51, UR20 ;  /* 0x0000001400337c02 */ /* 0x000fe40008000f00 */
[----:B------:R-:W-:Y:S02]  /*1690*/  MOV R50, UR21 ;  /* 0x0000001500327c02 */ /* 0x000fe40008000f00 */
[----:B------:R-:W-:-:S04]  /*16a0*/  ISETP.NE.U32.AND P0, PT, R51, RZ, PT ;  /* 0x000000ff3300720c */ /* 0x000fc80003f05070 */
[----:B------:R-:W-:-:S13]  /*16b0*/  ISETP.NE.AND.EX P0, PT, R50, RZ, PT, P0 ;  /* 0x000000ff3200720c */ /* 0x000fda0003f05300 */
[----:B------:R-:W-:Y:S05]  /*16c0*/  @P0 BRA `(.L_x_5995) ;  /* 0x0000000000940947 */ /* 0x000fea0003800000 */
[----:B------:R-:W-:Y:S01]  /*16d0*/  @P1 FFMA.FTZ R49, R3, R53, R52 ;  /* 0x0000003503311223 */ /* 0x000fe20000010034 */
[----:B-----5:R-:W-:Y:S02]  /*16e0*/  MOV R76, R28 ;  /* 0x0000001c004c7202 */ /* 0x020fe40000000f00 */
[----:B------:R-:W-:Y:S01]  /*16f0*/  @P2 LOP3.LUT P0, RZ, R7, 0xff, RZ, 0xc0, !PT ;  /* 0x000000ff07ff2812 */ /* 0x000fe2000780c0ff */
[----:B------:R-:W-:-:S04]  /*1700*/  @P1 FADD.FTZ R49, R66, -R49 ;  /* 0x8000003142311221 */ /* 0x000fc80000010000 */
[----:B------:R-:W-:Y:S02]  /*1710*/  @P1 FFMA.FTZ R76, R58, R49, R28 ;  /* 0x000000313a4c1223 */ /* 0x000fe4000001001c */
[----:B------:R-:W0:Y:S02]  /*1720*/  @P2 LDC.64 R48, c[0x0][0x408] ;  /* 0x00010200ff302b82 */ /* 0x000e240000000a00 */
[----:B0-----:R-:W-:Y:S01]  /*1730*/  @P2 FMUL.FTZ R49, R76, R49 ;  /* 0x000000314c312220 */ /* 0x001fe20000410000 */
[----:B------:R-:W-:-:S03]  /*1740*/  MOV R76, R29 ;  /* 0x0000001d004c7202 */ /* 0x000fc60000000f00 */
[----:B------:R-:W-:-:S05]  /*1750*/  @P2 FMUL.FTZ R48, R49, R48 ;  /* 0x0000003031302220 */ /* 0x000fca0000410000 */
[----:B------:R-:W-:Y:S01]  /*1760*/  @P2 SEL R40, R48, RZ, P0 ;  /* 0x000000ff30282207 */ /* 0x000fe20000000000 */
[----:B------:R-:W-:Y:S01]  /*1770*/  @P1 FFMA.FTZ R48, R60, R53, R52 ;  /* 0x000000353c301223 */ /* 0x000fe20000010034 */
[----:B------:R-:W-:-:S03]  /*1780*/  @P2 LOP3.LUT P0, RZ, R7, 0xff00, RZ, 0xc0, !PT ;  /* 0x0000ff0007ff2812 */ /* 0x000fc6000780c0ff */
[----:B------:R-:W-:-:S04]  /*1790*/  @P1 FADD.FTZ R48, R65, -R48 ;  /* 0x8000003041301221 */ /* 0x000fc80000010000 */
[----:B------:R-:W-:Y:S02]  /*17a0*/  @P1 FFMA.FTZ R76, R58, R48, R29 ;  /* 0x000000303a4c1223 */ /* 0x000fe4000001001d */
[----:B------:R-:W0:Y:S02]  /*17b0*/  @P2 LDC.64 R48, c[0x0][0x408] ;  /* 0x00010200ff302b82 */ /* 0x000e240000000a00 */
[----:B0-----:R-:W-:Y:S01]  /*17c0*/  @P2 FMUL.FTZ R49, R76, R49 ;  /* 0x000000314c312220 */ /* 0x001fe20000410000 */
[----:B------:R-:W-:-:S03]  /*17d0*/  MOV R76, R30 ;  /* 0x0000001e004c7202 */ /* 0x000fc60000000f00 */
[----:B------:R-:W-:Y:S01]  /*17e0*/  @P2 FMUL.FTZ R48, R49, R48 ;  /* 0x0000003031302220 */ /* 0x000fe20000410000 */
[----:B------:R-:W-:-:S04]  /*17f0*/  @P1 FFMA.FTZ R49, R59, R53, R52 ;  /* 0x000000353b311223 */ /* 0x000fc80000010034 */
[----:B------:R-:W-:Y:S01]  /*1800*/  @P1 FADD.FTZ R49, R74, -R49 ;  /* 0x800000314a311221 */ /* 0x000fe20000010000 */
[----:B------:R-:W-:Y:S02]  /*1810*/  @P2 SEL R41, R48, RZ, P0 ;  /* 0x000000ff30292207 */ /* 0x000fe40000000000 */
[----:B------:R-:W-:Y:S01]  /*1820*/  @P2 LOP3.LUT P0, RZ, R7, 0xff0000, RZ, 0xc0, !PT ;  /* 0x00ff000007ff2812 */ /* 0x000fe2000780c0ff */
        /* <DEDUP_REMOVED lines=15> */
.L_x_5995:
[----:B------:R-:W0:Y:S01]  /*1920*/  @P2 LDC.64 R46, c[0x0][0x408] ;  /* 0x00010200ff2e2b82 */ /* 0x000e220000000a00 */
[--C-:B------:R-:W-:Y:S01]  /*1930*/  @P1 FFMA.FTZ R44, R72, R53, R52.reuse ;  /* 0x00000035482c1223 */ /* 0x100fe20000010034 */
[----:B-----5:R-:W-:Y:S01]  /*1940*/  MOV R76, R31 ;  /* 0x0000001f004c7202 */ /* 0x020fe20000000f00 */
[-C--:B------:R-:W-:Y:S01]  /*1950*/  @P1 FFMA.FTZ R45, R3, R53.reuse, R52 ;  /* 0x00000035032d1223 */ /* 0x080fe20000010034 */
[----:B------:R-:W-:Y:S01]  /*1960*/  @P2 ISETP.GE.U32.AND P0, PT, R7, 0x1000000, PT ;  /* 0x010000000700280c */ /* 0x000fe20003f06070 */
[----:B------:R-:W-:Y:S01]  /*1970*/  @P1 FADD.FTZ R44, R69, -R44 ;  /* 0x8000002c452c1221 */ /* 0x000fe20000010000 */
[----:B------:R-:W-:Y:S01]  /*1980*/  @P1 FFMA.FTZ R78, R60, R53, R52 ;  /* 0x000000353c4e1223 */ /* 0x000fe20000010034 */
[----:B------:R-:W-:Y:S01]  /*1990*/  @P1 FADD.FTZ R45, R66, -R45 ;  /* 0x8000002d422d1221 */ /* 0x000fe20000010000 */
[----:B------:R-:W1:Y:S01]  /*19a0*/  @P2 LDC.64 R48, c[0x0][0x408] ;  /* 0x00010200ff302b82 */ /* 0x000e620000000a00 */
[C---:B------:R-:W-:Y:S01]  /*19b0*/  @P1 FFMA.FTZ R76, R58.reuse, R44, R31 ;  /* 0x0000002c3a4c1223 */ /* 0x040fe2000001001f */
[----:B------:R-:W-:Y:S01]  /*19c0*/  MOV R44, R28 ;  /* 0x0000001c002c7202 */ /* 0x000fe20000000f00 */
[----:B------:R-:W-:Y:S01]  /*19d0*/  @P1 FFMA.FTZ R44, R58, R45, R28 ;  /* 0x0000002d3a2c1223 */ /* 0x000fe2000001001c */
[----:B------:R-:W-:Y:S01]  /*19e0*/  @P1 FADD.FTZ R78, R65, -R78 ;  /* 0x8000004e414e1221 */ /* 0x000fe20000010000 */
[----:B------:R-:W-:-:S03]  /*19f0*/  MOV R45, R29 ;  /* 0x0000001d002d7202 */ /* 0x000fc60000000f00 */
[----:B------:R-:W-:Y:S01]  /*1a00*/  @P1 FFMA.FTZ R45, R58, R78, R29 ;  /* 0x0000004e3a2d1223 */ /* 0x000fe2000001001d */
[----:B0-----:R-:W-:-:S04]  /*1a10*/  @P2 FMUL.FTZ R47, R76, R47 ;  /* 0x0000002f4c2f2220 */ /* 0x001fc80000410000 */
[----:B------:R-:W-:Y:S01]  /*1a20*/  @P2 FMUL.FTZ R46, R47, R46 ;  /* 0x0000002e2f2e2220 */ /* 0x000fe20000410000 */
[----:B-1----:R-:W-:-:S04]  /*1a30*/  @P2 FMUL.FTZ R49, R44, R49 ;  /* 0x000000312c312220 */ /* 0x002fc80000410000 */
[----:B------:R-:W-:Y:S02]  /*1a40*/  @P2 SEL R43, R46, RZ, P0 ;  /* 0x000000ff2e2b2207 */ /* 0x000fe40000000000 */
[----:B------:R-:W0:Y:S01]  /*1a50*/  @P2 LDC.64 R46, c[0x0][0x408] ;  /* 0x00010200ff2e2b82 */ /* 0x000e220000000a00 */
[----:B------:R-:W-:Y:S01]  /*1a60*/  @P2 FMUL.FTZ R48, R49, R48 ;  /* 0x0000003031302220 */ /* 0x000fe20000410000 */
[----:B------:R-:W-:Y:S01]  /*1a70*/  @P1 FFMA.FTZ R49, R59, R53, R52 ;  /* 0x000000353b311223 */ /* 0x000fe20000010034 */
[----:B------:R-:W-:-:S03]  /*1a80*/  @P2 LOP3.LUT P0, RZ, R7, 0xff, RZ, 0xc0, !PT ;  /* 0x000000ff07ff2812 */ /* 0x000fc6000780c0ff */
[----:B------:R-:W-:Y:S01]  /*1a90*/  @P1 FADD.FTZ R49, R74, -R49 ;  /* 0x800000314a311221 */ /* 0x000fe20000010000 */
[----:B------:R-:W-:Y:S02]  /*1aa0*/  @P2 SEL R40, R48, RZ, P0 ;  /* 0x000000ff30282207 */ /* 0x000fe40000000000 */
[----:B------:R-:W-:Y:S01]  /*1ab0*/  @P2 LOP3.LUT P0, RZ, R7, 0xff00, RZ, 0xc0, !PT ;  /* 0x0000ff0007ff2812 */ /* 0x000fe2000780c0ff */
[----:B0-----:R-:W-:-:S04]  /*1ac0*/  @P2 FMUL.FTZ R47, R45, R47 ;  /* 0x0000002f2d2f2220 */ /* 0x001fc80000410000 */
[----:B------:R-:W-:Y:S01]  /*1ad0*/  @P2 FMUL.FTZ R47, R47, R46 ;  /* 0x0000002e2f2f2220 */ /* 0x000fe20000410000 */
[----:B------:R-:W-:Y:S01]  /*1ae0*/  MOV R46, R30 ;  /* 0x0000001e002e7202 */ /* 0x000fe20000000f00 */
[----:B------:R-:W-:Y:S02]  /*1af0*/  @P1 FFMA.FTZ R46, R58, R49, R30 ;  /* 0x000000313a2e1223 */ /* 0x000fe4000001001e */
[----:B------:R-:W0:Y:S01]  /*1b00*/  @P2 LDC.64 R48, c[0x0][0x408] ;  /* 0x00010200ff302b82 */ /* 0x000e220000000a00 */
[----:B------:R-:W-:Y:S02]  /*1b10*/  @P2 SEL R41, R47, RZ, P0 ;  /* 0x000000ff2f292207 */ /* 0x000fe40000000000 */
[----:B------:R-:W-:Y:S02]  /*1b20*/  @P2 LOP3.LUT P0, RZ, R7, 0xff0000, RZ, 0xc0, !PT ;  /* 0x00ff000007ff2812 */ /* 0x000fe4000780c0ff */
[----:B------:R-:W-:Y:S01]  /*1b30*/  MOV R47, R76 ;  /* 0x0000004c002f7202 */ /* 0x000fe20000000f00 */
[----:B0-----:R-:W-:-:S04]  /*1b40*/  @P2 FMUL.FTZ R49, R46, R49 ;  /* 0x000000312e312220 */ /* 0x001fc80000410000 */
[----:B------:R-:W-:-:S05]  /*1b50*/  @P2 FMUL.FTZ R48, R49, R48 ;  /* 0x0000003031302220 */ /* 0x000fca0000410000 */
[----:B------:R-:W-:-:S07]  /*1b60*/  @P2 SEL R42, R48, RZ, P0 ;  /* 0x000000ff302a2207 */ /* 0x000fce0000000000 */
.L_x_5994:
[----:B------:R-:W-:Y:S05]  /*1b70*/  BSYNC.RECONVERGENT B1 ;  /* 0x0000000000017941 */ /* 0x000fea0003800200 */
.L_x_5985:
        /* <DEDUP_REMOVED lines=10> */
.L_x_5984:
[----:B------:R-:W-:Y:S05]  /*1c20*/  BSYNC.RECONVERGENT B2 ;  /* 0x0000000000027941 */ /* 0x000fea0003800200 */
.L_x_5983:
        /* <DEDUP_REMOVED lines=10> */
[-CC-:B0-----:R-:W-:Y:S01]  /*1cd0*/  @P1 FFMA.FTZ R44, R68, R53.reuse, R52.reuse ;  /* 0x00000035442c1223 */ /* 0x181fe20000010034 */
[-CC-:B------:R-:W-:Y:S01]  /*1ce0*/  @P1 FFMA.FTZ R45, R57, R53.reuse, R52.reuse ;  /* 0x00000035392d1223 */ /* 0x180fe20000010034 */
[-CC-:B------:R-:W-:Y:S01]  /*1cf0*/  @P1 FFMA.FTZ R46, R62, R53.reuse, R52.reuse ;  /* 0x000000353e2e1223 */ /* 0x180fe20000010034 */
[----:B------:R-:W-:Y:S01]  /*1d00*/  @P1 FFMA.FTZ R71, R61, R53, R52 ;  /* 0x000000353d471223 */ /* 0x000fe20000010034 */
[----:B------:R-:W0:Y:S01]  /*1d10*/  @P2 LDC.64 R48, c[0x0][0x408] ;  /* 0x00010200ff302b82 */ /* 0x000e220000000a00 */
[----:B------:R-:W-:Y:S01]  /*1d20*/  @P1 FADD.FTZ R44, R67, -R44 ;  /* 0x8000002c432c1221 */ /* 0x000fe20000010000 */
[----:B------:R-:W-:Y:S01]  /*1d30*/  @P1 FADD.FTZ R45, R64, -R45 ;  /* 0x8000002d402d1221 */ /* 0x000fe20000010000 */
[----:B-----5:R-:W-:Y:S01]  /*1d40*/  MOV R47, R11 ;  /* 0x0000000b002f7202 */ /* 0x020fe20000000f00 */
[----:B------:R-:W-:Y:S01]  /*1d50*/  @P1 FADD.FTZ R46, R63, -R46 ;  /* 0x8000002e3f2e1221 */ /* 0x000fe20000010000 */
[C---:B------:R-:W-:Y:S01]  /*1d60*/  @P1 FFMA.FTZ R47, R58.reuse, R44, R11 ;  /* 0x0000002c3a2f1223 */ /* 0x040fe2000001000b */
[----:B------:R-:W-:Y:S01]  /*1d70*/  MOV R44, R8 ;  /* 0x00000008002c7202 */ /* 0x000fe20000000f00 */
[----:B------:R-:W-:Y:S01]  /*1d80*/  @P1 FFMA.FTZ R44, R58, R45, R8 ;  /* 0x0000002d3a2c1223 */ /* 0x000fe20000010008 */
[----:B------:R-:W1:Y:S01]  /*1d90*/  @P2 LDC.64 R50, c[0x0][0x408] ;  /* 0x00010200ff322b82 */ /* 0x000e620000000a00 */
[----:B------:R-:W-:Y:S01]  /*1da0*/  @P1 FADD.FTZ R71, R70, -R71 ;  /* 0x8000004746471221 */ /* 0x000fe20000010000 */
[----:B------:R-:W-:Y:S01]  /*1db0*/  MOV R45, R9 ;  /* 0x00000009002d7202 */ /* 0x000fe20000000f00 */
[C---:B------:R-:W-:Y:S01]  /*1dc0*/  @P1 FFMA.FTZ R45, R58.reuse, R46, R9 ;  /* 0x0000002e3a2d1223 */ /* 0x040fe20000010009 */
[----:B------:R-:W-:Y:S01]  /*1dd0*/  MOV R46, R10 ;  /* 0x0000000a002e7202 */ /* 0x000fe20000000f00 */
[----:B------:R-:W-:Y:S01]  /*1de0*/  @P1 FFMA.FTZ R46, R58, R71, R10 ;  /* 0x000000473a2e1223 */ /* 0x000fe2000001000a */
[----:B------:R-:W-:-:S02]  /*1df0*/  @P2 LOP3.LUT P1, RZ, R56, 0xff, RZ, 0xc0, !PT ;  /* 0x000000ff38ff2812 */ /* 0x000fc4000782c0ff */
[----:B------:R-:W2:Y:S01]  /*1e00*/  @P2 LDC.64 R52, c[0x0][0x408] ;  /* 0x00010200ff342b82 */ /* 0x000ea20000000a00 */
[C---:B------:R-:W-:Y:S02]  /*1e10*/  @P2 LOP3.LUT P3, RZ, R56.reuse, 0xff00, RZ, 0xc0, !PT ;  /* 0x0000ff0038ff2812 */ /* 0x040fe4000786c0ff */
[----:B------:R-:W-:Y:S01]  /*1e20*/  @P2 LOP3.LUT P4, RZ, R56, 0xff0000, RZ, 0xc0, !PT ;  /* 0x00ff000038ff2812 */ /* 0x000fe2000788c0ff */
        /* <DEDUP_REMOVED lines=15> */
.L_x_6000:
[----:B0-----:R-:W0:Y:S01]  /*1f20*/  @P2 LDC.64 R48, c[0x0][0x408] ;  /* 0x00010200ff302b82 */ /* 0x001e220000000a00 */
[-CC-:B------:R-:W-:Y:S01]  /*1f30*/  @P1 FFMA.FTZ R51, R57, R53.reuse, R52.reuse ;  /* 0x0000003539331223 */ /* 0x180fe20000010034 */
[----:B------:R-:W-:Y:S01]  /*1f40*/  @P1 FFMA.FTZ R76, R62, R53, R52 ;  /* 0x000000353e4c1223 */ /* 0x000fe20000010034 */
[----:B-----5:R-:W-:Y:S02]  /*1f50*/  MOV R50, R8 ;  /* 0x0000000800327202 */ /* 0x020fe40000000f00 */
[----:B------:R-:W-:Y:S01]  /*1f60*/  @P1 FADD.FTZ R51, R64, -R51 ;  /* 0x8000003340331221 */ /* 0x000fe20000010000 */
[C---:B------:R-:W-:Y:S02]  /*1f70*/  @P2 LOP3.LUT P3, RZ, R56.reuse, 0xff, RZ, 0xc0, !PT ;  /* 0x000000ff38ff2812 */ /* 0x040fe4000786c0ff */
[----:B------:R-:W-:Y:S01]  /*1f80*/  @P2 LOP3.LUT P4, RZ, R56, 0xff00, RZ, 0xc0, !PT ;  /* 0x0000ff0038ff2812 */ /* 0x000fe2000788c0ff */
[----:B------:R-:W-:Y:S01]  /*1f90*/  @P1 FFMA.FTZ R50, R58, R51, R8 ;  /* 0x000000333a321223 */ /* 0x000fe20000010008 */
[----:B------:R-:W-:Y:S01]  /*1fa0*/  @P1 FADD.FTZ R51, R63, -R76 ;  /* 0x8000004c3f331221 */ /* 0x000fe20000010000 */
[----:B------:R-:W-:-:S02]  /*1fb0*/  MOV R76, R9 ;  /* 0x00000009004c7202 */ /* 0x000fc40000000f00 */
[----:B------:R-:W-:Y:S01]  /*1fc0*/  @P2 LOP3.LUT P5, RZ, R56, 0xff0000, RZ, 0xc0, !PT ;  /* 0x00ff000038ff2812 */ /* 0x000fe200078ac0ff */
        /* <DEDUP_REMOVED lines=26> */
.L_x_5999:
[----:B------:R-:W-:-:S04]  /*2170*/  UISETP.NE.U32.AND UP0, UPT, UR20, URZ, UPT ;  /* 0x000000ff1400728c */ /* 0x000fc8000bf05070 */
[----:B------:R-:W-:-:S06]  /*2180*/  UISETP.NE.AND.EX UP0, UPT, UR21, URZ, UPT, UP0 ;  /* 0x000000ff1500728c */ /* 0x000fcc000bf05300 */
[----:B------:R-:W-:-:S13]  /*2190*/  PLOP3.LUT P0, PT, PT, PT, UP0, 0x80, 0x8 ;  /* 0x000000000008781c */ /* 0x000fda0003f0f008 */
[----:B------:R-:W-:Y:S05]  /*21a0*/  @!P0 BRA `(.L_x_6002) ;  /* 0x0000000000988947 */ /* 0x000fea0003800000 */
[----:B------:R-:W-:Y:S01]  /*21b0*/  ISETP.GT.AND P1, PT, R71, RZ, PT ;  /* 0x000000ff4700720c */ /* 0x000fe20003f24270 */
[-CC-:B0-----:R-:W-:Y:S01]  /*21c0*/  FFMA.FTZ R45, R57, R53.reuse, R52.reuse ;  /* 0x00000035392d7223 */ /* 0x181fe20000010034 */
[-CC-:B------:R-:W-:Y:S01]  /*21d0*/  FFMA.FTZ R44, R62, R53.reuse, R52.reuse ;  /* 0x000000353e2c7223 */ /* 0x180fe20000010034 */
[-CC-:B------:R-:W-:Y:S01]  /*21e0*/  FFMA.FTZ R71, R61, R53.reuse, R52.reuse ;  /* 0x000000353d477223 */ /* 0x180fe20000010034 */
[----:B------:R-:W-:Y:S01]  /*21f0*/  FFMA.FTZ R46, R68, R53, R52 ;  /* 0x00000035442e7223 */ /* 0x000fe20000010034 */
[----:B------:R-:W0:Y:S01]  /*2200*/  @P2 LDC.64 R48, c[0x0][0x408] ;  /* 0x00010200ff302b82 */ /* 0x000e220000000a00 */
[----:B------:R-:W-:Y:S01]  /*2210*/  FADD.FTZ R45, R64, -R45 ;  /* 0x8000002d402d7221 */ /* 0x000fe20000010000 */
[----:B------:R-:W-:Y:S01]  /*2220*/  FADD.FTZ R47, R63, -R44 ;  /* 0x8000002c3f2f7221 */ /* 0x000fe20000010000 */
[----:B------:R-:W-:Y:S01]  /*2230*/  FADD.FTZ R71, R70, -R71 ;  /* 0x8000004746477221 */ /* 0x000fe20000010000 */
[----:B------:R-:W-:Y:S01]  /*2240*/  FADD.FTZ R73, R67, -R46 ;  /* 0x8000002e43497221 */ /* 0x000fe20000010000 */
[C---:B------:R-:W-:Y:S01]  /*2250*/  FMUL.FTZ R44, R58.reuse, R45 ;  /* 0x0000002d3a2c7220 */ /* 0x040fe20000410000 */
[C---:B------:R-:W-:Y:S01]  /*2260*/  FMUL.FTZ R45, R58.reuse, R47 ;  /* 0x0000002f3a2d7220 */ /* 0x040fe20000410000 */
[C---:B------:R-:W-:Y:S01]  /*2270*/  FMUL.FTZ R46, R58.reuse, R71 ;  /* 0x000000473a2e7220 */ /* 0x040fe20000410000 */
[----:B------:R-:W1:Y:S01]  /*2280*/  @P2 LDC.64 R50, c[0x0][0x408] ;  /* 0x00010200ff322b82 */ /* 0x000e620000000a00 */
[----:B------:R-:W-:Y:S01]  /*2290*/  FMUL.FTZ R58, R58, R73 ;  /* 0x000000493a3a7220 */ /* 0x000fe20000410000 */
[----:B------:R-:W-:-:S02]  /*22a0*/  FSEL R44, R44, RZ, P1 ;  /* 0x000000ff2c2c7208 */ /* 0x000fc40000800000 */
[----:B------:R-:W-:Y:S02]  /*22b0*/  FSEL R45, R45, RZ, P1 ;  /* 0x000000ff2d2d7208 */ /* 0x000fe40000800000 */
[----:B------:R-:W-:Y:S02]  /*22c0*/  FSEL R46, R46, RZ, P1 ;  /* 0x000000ff2e2e7208 */ /* 0x000fe40000800000 */
[----:B------:R-:W2:Y:S01]  /*22d0*/  @P2 LDC.64 R52, c[0x0][0x408] ;  /* 0x00010200ff342b82 */ /* 0x000ea20000000a00 */
[C---:B-----5:R-:W-:Y:S02]  /*22e0*/  @P2 LOP3.LUT P3, RZ, R56.reuse, 0xff, RZ, 0xc0, !PT ;  /* 0x000000ff38ff2812 */ /* 0x060fe4000786c0ff */
[C---:B------:R-:W-:Y:S02]  /*22f0*/  @P2 LOP3.LUT P4, RZ, R56.reuse, 0xff00, RZ, 0xc0, !PT ;  /* 0x0000ff0038ff2812 */ /* 0x040fe4000788c0ff */
[----:B------:R-:W-:Y:S02]  /*2300*/  @P2 LOP3.LUT P5, RZ, R56, 0xff0000, RZ, 0xc0, !PT ;  /* 0x00ff000038ff2812 */ /* 0x000fe400078ac0ff */
[----:B------:R-:W-:Y:S01]  /*2310*/  FSEL R47, R58, RZ, P1 ;  /* 0x000000ff3a2f7208 */ /* 0x000fe20000800000 */
        /* <DEDUP_REMOVED lines=15> */
.L_x_6002:
[----:B0-----:R-:W0:Y:S01]  /*2410*/  @P2 LDC.64 R48, c[0x0][0x408] ;  /* 0x00010200ff302b82 */ /* 0x001e220000000a00 */
        /* <DEDUP_REMOVED lines=11> */
.L_x_6004:
[----:B------:R-:W-:Y:S05]  /*24d0*/  BSYNC.RECONVERGENT B3 ;  /* 0x0000000000037941 */ /* 0x000fea0003800200 */
.L_x_6003:
        /* <DEDUP_REMOVED lines=11> */
.L_x_6006:
[----:B------:R-:W-:Y:S05]  /*2590*/  BSYNC.RECONVERGENT B3 ;  /* 0x0000000000037941 */ /* 0x000fea0003800200 */
.L_x_6005:
[----:B------:R-:W-:Y:S01]  /*25a0*/  BSSY.RECONVERGENT B3, `(.L_x_6007) ;  /* 0x000000c000037945 */ /* 0x000fe20003800200 */
[----:B------:R-:W-:-:S03]  /*25b0*/  FFMA.FTZ R50, R68, R53, R52 ;  /* 0x0000003544327223 */ /* 0x000fc60000010034 */
        /* <DEDUP_REMOVED lines=10> */
.L_x_6008:
[----:B------:R-:W-:Y:S05]  /*2660*/  BSYNC.RECONVERGENT B3 ;  /* 0x0000000000037941 */ /* 0x000fea0003800200 */
.L_x_6007:
[----:B------:R-:W-:Y:S01]  /*2670*/  FADD.FTZ R51, R67, -R50 ;  /* 0x8000003243337221 */ /* 0x000fe20000010000 */
[----:B------:R-:W-:-:S03]  /*2680*/  ISETP.GT.AND P1, PT, R71, RZ, PT ;  /* 0x000000ff4700720c */ /* 0x000fc60003f24270 */
[----:B------:R-:W-:-:S05]  /*2690*/  FMUL.FTZ R50, R58, R51 ;  /* 0x000000333a327220 */ /* 0x000fca0000410000 */
[----:B------:R-:W-:Y:S02]  /*26a0*/  FSEL R50, R50, RZ, P1 ;  /* 0x000000ff32327208 */ /* 0x000fe40000800000 */
[----:B-----5:R-:W-:-:S03]  /*26b0*/  @P2 ISETP.GE.U32.AND P1, PT, R56, 0x1000000, PT ;  /* 0x010000003800280c */ /* 0x020fc60003f26070 */
[----:B0-----:R-:W-:-:S04]  /*26c0*/  @P2 FMUL.FTZ R49, R50, R49 ;  /* 0x0000003132312220 */ /* 0x001fc80000410000 */
[----:B------:R-:W-:-:S05]  /*26d0*/  @P2 FMUL.FTZ R48, R49, R48 ;  /* 0x0000003031302220 */ /* 0x000fca0000410000 */
[----:B------:R-:W-:-:S07]  /*26e0*/  @P2 SEL R43, R48, RZ, P1 ;  /* 0x000000ff302b2207 */ /* 0x000fce0000800000 */
.L_x_6001:
[----:B------:R-:W-:Y:S05]  /*26f0*/  BSYNC.RECONVERGENT B1 ;  /* 0x0000000000017941 */ /* 0x000fea0003800200 */
.L_x_5998:
[----:B------:R-:W0:Y:S08]  /*2700*/  @P0 LDC.64 R50, c[0x0][0x478] ;  /* 0x00011e00ff320b82 */ /* 0x000e300000000a00 */
[----:B------:R-:W1:Y:S01]  /*2710*/  @P2 LDC.64 R48, c[0x0][0x468] ;  /* 0x00011a00ff302b82 */ /* 0x000e620000000a00 */
[----:B0-----:R-:W-:-:S05]  /*2720*/  @P0 IMAD.WIDE.U32 R50, R55, 0x10, R50 ;  /* 0x0000001037320825 */ /* 0x001fca00078e0032 */
[----:B------:R2:W-:Y:S01]  /*2730*/  @P0 STG.E.128 desc[UR6][R50.64], R44 ;  /* 0x0000002c32000986 */ /* 0x0005e2000c101d06 */
[----:B-1----:R-:W-:-:S05]  /*2740*/  @P2 IMAD.WIDE.U32 R48, R54, 0x10, R48 ;  /* 0x0000001036302825 */ /* 0x002fca00078e0030 */
[----:B------:R2:W-:Y:S02]  /*2750*/  @P2 STG.E.128 desc[UR6][R48.64], R40 ;  /* 0x0000002830002986 */ /* 0x0005e4000c101d06 */
.L_x_5997:
[----:B------:R-:W-:Y:S05]  /*2760*/  BSYNC.RECONVERGENT B2 ;  /* 0x0000000000027941 */ /* 0x000fea0003800200 */
.L_x_5996:
[----:B0-2---:R-:W0:Y:S02]  /*2770*/  LDC.64 R48, c[0x0][0x380] ;  /* 0x0000e000ff307b82 */ /* 0x005e240000000a00 */
[----:B0-----:R-:W-:-:S04]  /*2780*/  LEA R5, R48, R5, 0x2 ;  /* 0x0000000530057211 */ /* 0x001fc800078e10ff */
[----:B------:R-:W-:-:S13]  /*2790*/  ISETP.GE.AND P0, PT, R5, R49, PT ;  /* 0x000000310500720c */ /* 0x000fda0003f06270 */
[----:B------:R-:W-:Y:S05]  /*27a0*/  @!P0 BRA `(.L_x_6009) ;  /* 0xffffffd800dc8947 */ /* 0x000fea000383ffff */
.L_x_5973:
[----:B------:R-:W-:Y:S05]  /*27b0*/  BSYNC B0 ;  /* 0x0000000000007941 */ /* 0x000fea0003800000 */
.L_x_5972:
[----:B-----5:R-:W0:Y:S01]  /*27c0*/  S2R R29, SR_TID.X ;  /* 0x00000000001d7919 */ /* 0x020e220000002100 */
[----:B------:R-:W-:Y:S01]  /*27d0*/  MOV R5, 0x400 ;  /* 0x0000040000057802 */ /* 0x000fe20000000f00 */
[----:B------:R-:W-:Y:S05]  /*27e0*/  WARPSYNC.ALL ;  /* 0x0000000000007948 */ /* 0x000fea0003800000 */
[----:B------:R-:W1:Y:S01]  /*27f0*/  S2R R6, SR_CgaCtaId ;  /* 0x0000000000067919 */ /* 0x000e620000008800 */
[----:B------:R-:W2:Y:S01]  /*2800*/  LDCU.128 UR16, c[0x0][0x440] ;  /* 0x00008800ff1077ac */ /* 0x000ea20008000c00 */
[----:B------:R-:W-:Y:S01]  /*2810*/  IMAD R14, R0, UR5, RZ ;  /* 0x00000005000e7c24 */ /* 0x000fe2000f8e02ff */
[----:B0-----:R-:W-:-:S04]  /*2820*/  SHF.L.U32 R2, R29, 0x5, RZ ;  /* 0x000000051d027819 */ /* 0x001fc800000006ff */
[----:B------:R-:W-:Y:S02]  /*2830*/  IADD3 R14, P0, PT, R14, R29, RZ ;  /* 0x0000001d0e0e7210 */ /* 0x000fe40007f1e0ff */
        /* <DEDUP_REMOVED lines=73> */
.L_x_5982:
        /* <DEDUP_REMOVED lines=8> */
.L_x_6011:
[----:B------:R-:W-:Y:S05]  /*2d50*/  BSYNC B1 ;  /* 0x0000000000017941 */ /* 0x000fea0003800000 */
.L_x_6010:
        /* <DEDUP_REMOVED lines=8> */
.L_x_6012:
[----:B------:R-:W-:Y:S01]  /*2de0*/  HFMA2 R50, -RZ, RZ, 0, 1.1920928955078125e-07 ;  /* 0x00000002ff327431 */ /* 0x000fe200000001ff */
[----:B------:R-:W-:Y:S02]  /*2df0*/  MOV R51, R52 ;  /* 0x0000003400337202 */ /* 0x000fe40000000f00 */
[----:B------:R-:W-:-:S07]  /*2e00*/  MOV R54, R53 ;  /* 0x0000003500367202 */ /* 0x000fce0000000f00 */
[----:B------:R-:W-:Y:S05]  /*2e10*/  WARPSYNC.COLLECTIVE R48, `(.L_x_6013) ;  /* 0x0000000030087348 */ /* 0x000fea0003c00000 */
[----:B------:R0:W1:Y:S02]  /*2e20*/  SHFL.BFLY P0, R53, R51, R50, R49 ;  /* 0x0c00003233357389 */ /* 0x0000640000000031 */
[----:B01----:R-:W-:Y:S05]  /*2e30*/  ENDCOLLECTIVE ;  /* 0x000000000000791b */ /* 0x003fea0003800000 */
.L_x_6013:
[----:B------:R-:W-:-:S05]  /*2e40*/  FADD.FTZ R79, R54, R77 ;  /* 0x0000004d364f7221 */ /* 0x000fca0000010000 */
[----:B------:R-:W-:Y:S01]  /*2e50*/  MOV R51, R79 ;  /* 0x0000004f00337202 */ /* 0x000fe20000000f00 */
[----:B------:R-:W-:-:S07]  /*2e60*/  FADD.FTZ R54, R52, R53 ;  /* 0x0000003534367221 */ /* 0x000fce0000010000 */
[----:B------:R-:W-:Y:S05]  /*2e70*/  WARPSYNC.COLLECTIVE R48, `(.L_x_6014) ;  /* 0x0000000030087348 */ /* 0x000fea0003c00000 */
[----:B------:R0:W1:Y:S02]  /*2e80*/  SHFL.BFLY P0, R53, R51, R50, R49 ;  /* 0x0c00003233357389 */ /* 0x0000640000000031 */
[----:B01----:R-:W-:Y:S05]  /*2e90*/  ENDCOLLECTIVE ;  /* 0x000000000000791b */ /* 0x003fea0003800000 */
.L_x_6014:
[----:B------:R-:W-:Y:S01]  /*2ea0*/  HFMA2 R50, -RZ, RZ, 0, 2.384185791015625e-07 ;  /* 0x00000004ff327431 */ /* 0x000fe200000001ff */
[----:B------:R-:W-:Y:S02]  /*2eb0*/  MOV R51, R54 ;  /* 0x0000003600337202 */ /* 0x000fe40000000f00 */
[----:B------:R-:W-:-:S07]  /*2ec0*/  MOV R80, R53 ;  /* 0x0000003500507202 */ /* 0x000fce0000000f00 */
[----:B------:R-:W-:Y:S05]  /*2ed0*/  WARPSYNC.COLLECTIVE R48, `(.L_x_6015) ;  /* 0x0000000030087348 */ /* 0x000fea0003c00000 */
[----:B------:R0:W1:Y:S02]  /*2ee0*/  SHFL.BFLY P0, R53, R51, R50, R49 ;  /* 0x0c00003233357389 */ /* 0x0000640000000031 */
[----:B01----:R-:W-:Y:S05]  /*2ef0*/  ENDCOLLECTIVE ;  /* 0x000000000000791b */ /* 0x003fea0003800000 */
.L_x_6015:
[----:B------:R-:W-:-:S05]  /*2f00*/  FADD.FTZ R80, R79, R80 ;  /* 0x000000504f507221 */ /* 0x000fca0000010000 */
[----:B------:R-:W-:Y:S01]  /*2f10*/  MOV R51, R80 ;  /* 0x0000005000337202 */ /* 0x000fe20000000f00 */
[----:B------:R-:W-:-:S07]  /*2f20*/  FADD.FTZ R55, R54, R53 ;  /* 0x0000003536377221 */ /* 0x000fce0000010000 */
[----:B------:R-:W-:Y:S05]  /*2f30*/  WARPSYNC.COLLECTIVE R48, `(.L_x_6016) ;  /* 0x0000000030087348 */ /* 0x000fea0003c00000 */
[----:B------:R0:W1:Y:S02]  /*2f40*/  SHFL.BFLY P0, R53, R51, R50, R49 ;  /* 0x0c00003233357389 */ /* 0x0000640000000031 */
[----:B01----:R-:W-:Y:S05]  /*2f50*/  ENDCOLLECTIVE ;  /* 0x000000000000791b */ /* 0x003fea0003800000 */
.L_x_6016:
[----:B------:R-:W-:Y:S01]  /*2f60*/  HFMA2 R50, -RZ, RZ, 0, 4.76837158203125e-07 ;  /* 0x00000008ff327431 */ /* 0x000fe200000001ff */
[----:B------:R-:W-:Y:S02]  /*2f70*/  MOV R51, R55 ;  /* 0x0000003700337202 */ /* 0x000fe40000000f00 */
[----:B------:R-:W-:-:S07]  /*2f80*/  MOV R75, R53 ;  /* 0x00000035004b7202 */ /* 0x000fce0000000f00 */
[----:B------:R-:W-:Y:S05]  /*2f90*/  WARPSYNC.COLLECTIVE R48, `(.L_x_6017) ;  /* 0x0000000030087348 */ /* 0x000fea0003c00000 */
[----:B------:R0:W1:Y:S02]  /*2fa0*/  SHFL.BFLY P0, R53, R51, R50, R49 ;  /* 0x0c00003233357389 */ /* 0x0000640000000031 */
[----:B01----:R-:W-:Y:S05]  /*2fb0*/  ENDCOLLECTIVE ;  /* 0x000000000000791b */ /* 0x003fea0003800000 */
.L_x_6017:
[----:B------:R-:W-:-:S05]  /*2fc0*/  FADD.FTZ R81, R80, R75 ;  /* 0x0000004b50517221 */ /* 0x000fca0000010000 */
[----:B------:R-:W-:Y:S01]  /*2fd0*/  MOV R51, R81 ;  /* 0x0000005100337202 */ /* 0x000fe20000000f00 */
[----:B------:R-:W-:-:S07]  /*2fe0*/  FADD.FTZ R75, R55, R53 ;  /* 0x00000035374b7221 */ /* 0x000fce0000010000 */
[----:B------:R-:W-:Y:S05]  /*2ff0*/  WARPSYNC.COLLECTIVE R48, `(.L_x_6018) ;  /* 0x0000000030087348 */ /* 0x000fea0003c00000 */
[----:B------:R0:W1:Y:S02]  /*3000*/  SHFL.BFLY P0, R53, R51, R50, R49 ;  /* 0x0c00003233357389 */ /* 0x0000640000000031 */
[----:B01----:R-:W-:Y:S05]  /*3010*/  ENDCOLLECTIVE ;  /* 0x000000000000791b */ /* 0x003fea0003800000 */
.L_x_6018:
[----:B------:R-:W-:Y:S01]  /*3020*/  HFMA2 R50, -RZ, RZ, 0, 9.5367431640625e-07 ;  /* 0x00000010ff327431 */ /* 0x000fe200000001ff */
[----:B------:R-:W-:Y:S02]  /*3030*/  MOV R51, R75 ;  /* 0x0000004b00337202 */ /* 0x000fe40000000f00 */
[----:B------:R-:W-:-:S07]  /*3040*/  MOV R78, R53 ;  /* 0x00000035004e7202 */ /* 0x000fce0000000f00 */
[----:B------:R-:W-:Y:S05]  /*3050*/  WARPSYNC.COLLECTIVE R48, `(.L_x_6019) ;  /* 0x0000000030087348 */ /* 0x000fea0003c00000 */
[----:B------:R0:W1:Y:S02]  /*3060*/  SHFL.BFLY P0, R53, R51, R50, R49 ;  /* 0x0c00003233357389 */ /* 0x0000640000000031 */
[----:B01----:R-:W-:Y:S05]  /*3070*/  ENDCOLLECTIVE ;  /* 0x000000000000791b */ /* 0x003fea0003800000 */
.L_x_6019:
[----:B------:R-:W-:-:S05]  /*3080*/  FADD.FTZ R52, R81, R78 ;  /* 0x0000004e51347221 */ /* 0x000fca0000010000 */
[----:B------:R-:W-:Y:S02]  /*3090*/  MOV R51, R52 ;  /* 0x0000003400337202 */ /* 0x000fe40000000f00 */
[----:B------:R-:W-:-:S07]  /*30a0*/  MOV R78, R53 ;  /* 0x00000035004e7202 */ /* 0x000fce0000000f00 */
[----:B------:R-:W-:Y:S05]  /*30b0*/  WARPSYNC.COLLECTIVE R48, `(.L_x_6020) ;  /* 0x0000000030087348 */ /* 0x000fea0003c00000 */
[----:B------:R0:W1:Y:S02]  /*30c0*/  SHFL.BFLY P0, R53, R51, R50, R49 ;  /* 0x0c00003233357389 */ /* 0x0000640000000031 */
[----:B01----:R-:W-:Y:S05]  /*30d0*/  ENDCOLLECTIVE ;  /* 0x000000000000791b */ /* 0x003fea0003800000 */
.L_x_6020:
[----:B------:R-:W-:Y:S05]  /*30e0*/  BRA `(.L_x_6021) ;  /* 0xffffffdc00b07947 */ /* 0x000fea000383ffff */
.L_x_6022:
        /* <DEDUP_REMOVED lines=9> */
.L_x_6527:


//--------------------- .text._ZN10layer_norm22ln_bwd_finalize_kernelINS_22Kernel_traits_finalizeILj256EfffffjLb0ELj1024ELj4ENS_18Kernel_traits_baseILj256EfffffjLj1024EEEEELb0ELb1EEEvNS_9BwdParamsE --------------------------
	.section	.text._ZN10layer_norm22ln_bwd_finalize_kernelINS_22Kernel_traits_finalizeILj256EfffffjLb0ELj1024ELj4ENS_18Kernel_traits_baseILj256EfffffjLj1024EEEEELb0ELb1EEEvNS_9BwdParamsE,"ax",@progbits
	.align	128
        .global         _ZN10layer_norm22ln_bwd_finalize_kernelINS_22Kernel_traits_finalizeILj256EfffffjLb0ELj1024ELj4ENS_18Kernel_traits_baseILj256EfffffjLj1024EEEEELb0ELb1EEEvNS_9BwdParamsE
        .type           _ZN10layer_norm22ln_bwd_finalize_kernelINS_22Kernel_traits_finalizeILj256EfffffjLb0ELj1024ELj4ENS_18Kernel_traits_baseILj256EfffffjLj1024EEEEELb0ELb1EEEvNS_9BwdParamsE,@function
        .size           _ZN10layer_norm22ln_bwd_finalize_kernelINS_22Kernel_traits_finalizeILj256EfffffjLb0ELj1024ELj4ENS_18Kernel_traits_baseILj256EfffffjLj1024EEEEELb0ELb1EEEvNS_9BwdParamsE,(.L_x_6528 - _ZN10layer_norm22ln_bwd_finalize_kernelINS_22Kernel_traits_finalizeILj256EfffffjLb0ELj1024ELj4ENS_18Kernel_traits_baseILj256EfffffjLj1024EEEEELb0ELb1EEEvNS_9BwdParamsE)
        .other          _ZN10layer_norm22ln_bwd_finalize_kernelINS_22Kernel_traits_finalizeILj256EfffffjLb0ELj1024ELj4ENS_18Kernel_traits_baseILj256EfffffjLj1024EEEEELb0ELb1EEEvNS_9BwdParamsE,@"STO_CUDA_ENTRY STV_DEFAULT"
_ZN10layer_norm22ln_bwd_finalize_kernelINS_22Kernel_traits_finalizeILj256EfffffjLb0ELj1024ELj4ENS_18Kernel_traits_baseILj256EfffffjLj1024EEEEELb0ELb1EEEvNS_9BwdParamsE:
.text._ZN10layer_norm22ln_bwd_finalize_kernelINS_22Kernel_traits_finalizeILj256EfffffjLb0ELj1024ELj4ENS_18Kernel_traits_baseILj256EfffffjLj1024EEEEELb0ELb1EEEvNS_9BwdParamsE:
        /* <DEDUP_REMOVED lines=77> */
.L_x_6027:
        /* <DEDUP_REMOVED lines=118> */
.L_x_6026:
[----:B------:R-:W-:Y:S05]  /*0c30*/  BSYNC.RECONVERGENT B1 ;  /* 0x0000000000017941 */ /* 0x000fea0003800200 */
.L_x_6025:
        /* <DEDUP_REMOVED lines=69> */
.L_x_6029:
[----:B------:R-:W-:Y:S05]  /*1090*/  BSYNC.RECONVERGENT B1 ;  /* 0x0000000000017941 */ /* 0x000fea0003800200 */
.L_x_6028:
        /* <DEDUP_REMOVED lines=38> */
.L_x_6031:
[----:B------:R-:W-:Y:S05]  /*1300*/  BSYNC.RECONVERGENT B1 ;  /* 0x0000000000017941 */ /* 0x000fea0003800200 */
.L_x_6030:
[----:B------:R-:W-:Y:S05]  /*1310*/  @!P1 BRA `(.L_x_6024) ;  /* 0x0000000000409947 */ /* 0x000fea0003800000 */
[----:B------:R-:W0:Y:S01]  /*1320*/  LDC R14, c[0x0][0x388] ;  /* 0x0000e200ff0e7b82 */ /* 0x000e220000000800 */
[----:B------:R-:W-:-:S07]  /*1330*/  IADD3 R12, PT, PT, -R54, RZ, RZ ;  /* 0x000000ff360c7210 */ /* 0x000fce0007ffe1ff */
[----:B------:R-:W1:Y:S08]  /*1340*/  LDC.64 R8, c[0x0][0x440] ;  /* 0x00011000ff087b82 */ /* 0x000e700000000a00 */
[----:B------:R-:W2:Y:S01]  /*1350*/  LDC.64 R10, c[0x0][0x448] ;  /* 0x00011200ff0a7b82 */ /* 0x000ea20000000a00 */
[----:B0-----:R-:W-:-:S05]  /*1360*/  IMAD R0, R3, R14, R0 ;  /* 0x0000000e03007224 */ /* 0x001fca00078e0200 */
[----:B------:R-:W-:-:S07]  /*1370*/  IADD3 R3, PT, PT, R57, R0, RZ ;  /* 0x0000000039037210 */ /* 0x000fce0007ffe0ff */
.L_x_6032:
        /* <DEDUP_REMOVED lines=10> */
.L_x_6024:
[----:B------:R-:W-:Y:S05]  /*1420*/  BSYNC.RECONVERGENT B0 ;  /* 0x0000000000007941 */ /* 0x000fea0003800200 */
.L_x_6023:
        /* <DEDUP_REMOVED lines=57> */
.L_x_6033:
        /* <DEDUP_REMOVED lines=12> */
.L_x_6528:


//--------------------- .text._ZN10layer_norm13ln_bwd_kernelINS_13Kernel_traitsIfffffjLj256ELj1ELj4ELj1ELj16ENS_18Kernel_traits_baseILj256EfffffjLj128EEEEELb1ELb0ELb1ELb1EEEvNS_9BwdParamsE --------------------------
	.section	.text._ZN10layer_norm13ln_bwd_kernelINS_13Kernel_traitsIfffffjLj256ELj1ELj4ELj1ELj16ENS_18Kernel_traits_baseILj256EfffffjLj128EEEEELb1ELb0ELb1ELb1EEEvNS_9BwdParamsE,"ax",@progbits
	.align	128
        .global         _ZN10layer_norm13ln_bwd_kernelINS_13Kernel_traitsIfffffjLj256ELj1ELj4ELj1ELj16ENS_18Kernel_traits_baseILj256EfffffjLj128EEEEELb1ELb0ELb1ELb1EEEvNS_9BwdParamsE
        .type           _ZN10layer_norm13ln_bwd_kernelINS_13Kernel_traitsIfffffjLj256ELj1ELj4ELj1ELj16ENS_18Kernel_traits_baseILj256EfffffjLj128EEEEELb1ELb0ELb1ELb1EEEvNS_9BwdParamsE,@function
        .size           _ZN10layer_norm13ln_bwd_kernelINS_13Kernel_traitsIfffffjLj256ELj1ELj4ELj1ELj16ENS_18Kernel_traits_baseILj256EfffffjLj128EEEEELb1ELb0ELb1ELb1EEEvNS_9BwdParamsE,(.L_x_6529 - _ZN10layer_norm13ln_bwd_kernelINS_13Kernel_traitsIfffffjLj256ELj1ELj4ELj1ELj16ENS_18Kernel_traits_baseILj256EfffffjLj128EEEEELb1ELb0ELb1ELb1EEEvNS_9BwdParamsE)
        .other          _ZN10layer_norm13ln_bwd_kernelINS_13Kernel_traitsIfffffjLj256ELj1ELj4ELj1ELj16ENS_18Kernel_traits_baseILj256EfffffjLj128EEEEELb1ELb0ELb1ELb1EEEvNS_9BwdParamsE,@"STO_CUDA_ENTRY STV_DEFAULT"
_ZN10layer_norm13ln_bwd_kernelINS_13Kernel_traitsIfffffjLj256ELj1ELj4ELj1ELj16ENS_18Kernel_traits_baseILj256EfffffjLj128EEEEELb1ELb0ELb1ELb1EEEvNS_9BwdParamsE:
.text._ZN10layer_norm13ln_bwd_kernelINS_13Kernel_traitsIfffffjLj256ELj1ELj4ELj1ELj16ENS_18Kernel_traits_baseILj256EfffffjLj128EEEEELb1ELb0ELb1ELb1EEEvNS_9BwdParamsE:
        /* <DEDUP_REMOVED lines=20> */
[----:B0-----:R-:W-:Y:S02]  /*0140*/  SHF.R.U32.HI R0, RZ, 0x5, R7 ;  /* 0x00000005ff007819 */ /* 0x001fe40000011607 */
[----:B------:R-:W-:Y:S02]  /*0150*/  LOP3.LUT R7, R7, 0x1f, RZ, 0xc0, !PT ;  /* 0x0000001f07077812 */ /* 0x000fe400078ec0ff */
[----:B------:R-:W-:-:S04]  /*0160*/  LOP3.LUT R5, R0, UR4, RZ, 0xfc, !PT ;  /* 0x0000000400057c12 */ /* 0x000fc8000f8efcff */
[----:B--2---:R-:W-:-:S13]  /*0170*/  ISETP.GE.AND P0, PT, R5, UR8, PT ;  /* 0x0000000805007c0c */ /* 0x004fda000bf06270 */
[----:B-1-34-:R-:W-:Y:S05]  /*0180*/  @P0 BRA `(.L_x_6035) ;  /* 0x00000020009c0947 */ /* 0x01afea0003800000 */
[----:B------:R-:W0:Y:S08]  /*0190*/  LDC.64 R2, c[0x0][0x3d0] ;  /* 0x0000f400ff027b82 */ /* 0x000e300000000a00 */
[----:B------:R-:W1:Y:S01]  /*01a0*/  LDC.U8 R6, c[0x0][0x410] ;  /* 0x00010400ff067b82 */ /* 0x000e620000000000 */
[----:B0-----:R-:W-:-:S05]  /*01b0*/  IMAD.WIDE.U32 R2, R7, 0x10, R2 ;  /* 0x0000001007027825 */ /* 0x001fca00078e0002 */
[----:B------:R0:W5:Y:S04]  /*01c0*/  LDG.E.128 R12, desc[UR6][R2.64] ;  /* 0x00000006020c7981 */ /* 0x000168000c1e1d00 */
[----:B------:R0:W5:Y:S01]  /*01d0*/  LDG.E.128 R8, desc[UR6][R2.64+0x200] ;  /* 0x0002000602087981 */ /* 0x000162000c1e1d00 */
[----:B-1----:R-:W-:-:S07]  /*01e0*/  HFMA2 R28, -RZ, RZ, 0, 0 ;  /* 0x00000000ff1c7431 */ /* 0x002fce00000001ff */
.L_x_6062:
[----:B------:R-:W1:Y:S08]  /*01f0*/  LDC.64 R56, c[0x0][0x3f8] ;  /* 0x0000fe00ff387b82 */ /* 0x000e700000000a00 */
[----:B------:R-:W2:Y:S08]  /*0200*/  LDC.64 R60, c[0x0][0x3c8] ;  /* 0x0000f200ff3c7b82 */ /* 0x000eb00000000a00 */
[----:B------:R-:W3:Y:S01]  /*0210*/  LDC.64 R58, c[0x0][0x3f0] ;  /* 0x0000fc00ff3a7b82 */ /* 0x000ee20000000a00 */
[----:B-1----:R-:W-:-:S07]  /*0220*/  IMAD.WIDE R72, R5, 0x4, R56 ;  /* 0x0000000405487825 */ /* 0x002fce00078e0238 */
[----:B------:R-:W1:Y:S01]  /*0230*/  LDC.64 R56, c[0x0][0x3c0] ;  /* 0x0000f000ff387b82 */ /* 0x000e620000000a00 */
[----:B------:R-:W4:Y:S01]  /*0240*/  LDG.E R4, desc[UR6][R72.64] ;  /* 0x0000000648047981 */ /* 0x000f22000c1e1900 */
[----:B--2---:R-:W-:-:S05]  /*0250*/  IMAD.WIDE R60, R5, 0x4, R60 ;  /* 0x00000004053c7825 */ /* 0x004fca00078e023c */
[----:B0----5:R0:W5:Y:S01]  /*0260*/  LDG.E R2, desc[UR6][R60.64] ;  /* 0x000000063c027981 */ /* 0x021162000c1e1900 */
[----:B---3--:R-:W-:-:S05]  /*0270*/  IMAD.WIDE R58, R5, 0x4, R58 ;  /* 0x00000004053a7825 */ /* 0x008fca00078e023a */
[----:B------:R0:W5:Y:S01]  /*0280*/  LDG.E R69, desc[UR6][R58.64] ;  /* 0x000000063a457981 */ /* 0x000162000c1e1900 */
[----:B------:R-:W-:Y:S01]  /*0290*/  BSSY.RECONVERGENT B1, `(.L_x_6036) ;  /* 0x000008b000017945 */ /* 0x000fe20003800200 */
[----:B----4-:R-:W-:-:S13]  /*02a0*/  ISETP.GE.AND P1, PT, R4, 0x1, PT ;  /* 0x000000010400780c */ /* 0x010fda0003f26270 */
[----:B01----:R-:W-:Y:S05]  /*02b0*/  @!P1 BRA `(.L_x_6037) ;  /* 0x0000000400a49947 */ /* 0x003fea0003800000 */
[----:B-----5:R-:W-:Y:S01]  /*02c0*/  ISETP.GE.AND P2, PT, R69, 0x1, PT ;  /* 0x000000014500780c */ /* 0x020fe20003f46270 */
[----:B------:R-:W0:Y:S01]  /*02d0*/  LDC.64 R58, c[0x0][0x3a8] ;  /* 0x0000ea00ff3a7b82 */ /* 0x000e220000000a00 */
[C---:B------:R-:W-:Y:S01]  /*02e0*/  IMAD R0, R5.reuse, UR9, RZ ;  /* 0x0000000905007c24 */ /* 0x040fe2000f8e02ff */
[----:B------:R-:W-:Y:S01]  /*02f0*/  MOV R74, UR14 ;  /* 0x0000000e004a7c02 */ /* 0x000fe20008000f00 */
[----:B------:R-:W-:Y:S01]  /*0300*/  IMAD.WIDE R54, R5, 0x4, R56 ;  /* 0x0000000405367825 */ /* 0x000fe200078e0238 */
[----:B------:R-:W-:Y:S02]  /*0310*/  IADD3 R48, PT, PT, R4, -0x1, RZ ;  /* 0xffffffff04307810 */ /* 0x000fe40007ffe0ff */
[----:B------:R-:W-:Y:S02]  /*0320*/  MOV R73, UR15 ;  /* 0x0000000f00497c02 */ /* 0x000fe40008000f00 */
[----:B------:R-:W1:Y:S01]  /*0330*/  LDC.64 R64, c[0x0][0x3b0] ;  /* 0x0000ec00ff407b82 */ /* 0x000e620000000a00 */
[----:B------:R-:W-:Y:S01]  /*0340*/  ISETP.NE.U32.AND P0, PT, R74, RZ, PT ;  /* 0x000000ff4a00720c */ /* 0x000fe20003f05070 */
[----:B------:R-:W-:Y:S01]  /*0350*/  IMAD R48, R48, UR9, RZ ;  /* 0x0000000930307c24 */ /* 0x000fe2000f8e02ff */
[----:B------:R-:W-:-:S02]  /*0360*/  MOV R71, RZ ;  /* 0x000000ff00477202 */ /* 0x000fc40000000f00 */
[----:B------:R-:W-:Y:S02]  /*0370*/  @P2 IADD3 R3, PT, PT, R69, -0x1, RZ ;  /* 0xffffffff45032810 */ /* 0x000fe40007ffe0ff */
[----:B------:R-:W-:Y:S01]  /*0380*/  ISETP.NE.AND.EX P0, PT, R73, RZ, PT, P0 ;  /* 0x000000ff4900720c */ /* 0x000fe20003f05300 */
[----:B------:R-:W2:Y:S02]  /*0390*/  LDC.64 R60, c[0x0][0x428] ;  /* 0x00010a00ff3c7b82 */ /* 0x000ea40000000a00 */
[----:B------:R-:W-:Y:S01]  /*03a0*/  @P2 IMAD R49, R3, UR9, RZ ;  /* 0x0000000903312c24 */ /* 0x000fe2000f8e02ff */
[----:B------:R-:W-:-:S04]  /*03b0*/  SHF.R.S32.HI R3, RZ, 0x1f, R0 ;  /* 0x0000001fff037819 */ /* 0x000fc80000011400 */
[----:B------:R-:W-:Y:S02]  /*03c0*/  @P2 SHF.R.S32.HI R50, RZ, 0x1f, R49 ;  /* 0x0000001fff322819 */ /* 0x000fe40000011431 */
[----:B------:R-:W-:Y:S02]  /*03d0*/  LEA.HI R0, R3, R0, RZ, 0x2 ;  /* 0x0000000003007211 */ /* 0x000fe400078f10ff */
[----:B------:R-:W-:Y:S01]  /*03e0*/  @P2 LEA.HI R50, R50, R49, RZ, 0x2 ;  /* 0x0000003132322211 */ /* 0x000fe200078f10ff */
[----:B------:R-:W3:Y:S01]  /*03f0*/  LDG.E R3, desc[UR6][R54.64] ;  /* 0x0000000636037981 */ /* 0x000ee2000c1e1900 */
[----:B------:R-:W-:Y:S01]  /*0400*/  SHF.R.S32.HI R49, RZ, 0x1f, R48 ;  /* 0x0000001fff317819 */ /* 0x000fe20000011430 */
[----:B------:R-:W4:Y:S01]  /*0410*/  @P0 LDC.64 R66, c[0x0][0x438] ;  /* 0x00010e00ff420b82 */ /* 0x000f220000000a00 */
[-C--:B------:R-:W-:Y:S02]  /*0420*/  LEA.HI.SX32 R75, R0, R7.reuse, 0x1e ;  /* 0x00000007004b7211 */ /* 0x080fe400078ff2ff */
[----:B------:R-:W-:-:S02]  /*0430*/  @P2 LEA.HI.SX32 R71, R50, R7, 0x1e ;  /* 0x0000000732472211 */ /* 0x000fc400078ff2ff */
[----:B------:R-:W-:Y:S01]  /*0440*/  LEA.HI R0, R49, R48, RZ, 0x2 ;  /* 0x0000003031007211 */ /* 0x000fe200078f10ff */
[----:B0-----:R-:W-:Y:S01]  /*0450*/  IMAD.WIDE.U32 R48, R75, 0x10, R58 ;  /* 0x000000104b307825 */ /* 0x001fe200078e003a */
[C---:B------:R-:W-:Y:S01]  /*0460*/  IADD3 R53, PT, PT, R71.reuse, 0x20, RZ ;  /* 0x0000002047357810 */ /* 0x040fe20007ffe0ff */
[----:B------:R-:W0:Y:S01]  /*0470*/  @P0 LDC.64 R76, c[0x0][0x438] ;  /* 0x00010e00ff4c0b82 */ /* 0x000e220000000a00 */
[----:B------:R-:W-:Y:S01]  /*0480*/  LEA.HI.SX32 R57, R0, R7, 0x1e ;  /* 0x0000000700397211 */ /* 0x000fe200078ff2ff */
[--C-:B-1----:R-:W-:Y:S01]  /*0490*/  IMAD.WIDE.U32 R70, R71, 0x4, R64.reuse ;  /* 0x0000000447467825 */ /* 0x102fe200078e0040 */
[----:B------:R-:W-:Y:S01]  /*04a0*/  IADD3 R63, PT, PT, R75, 0x20, RZ ;  /* 0x000000204b3f7810 */ /* 0x000fe20007ffe0ff */
[----:B------:R-:W3:Y:S02]  /*04b0*/  LDG.E.128 R48, desc[UR6][R48.64] ;  /* 0x0000000630307981 */ /* 0x000ee4000c1e1d00 */
[----:B------:R-:W-:Y:S01]  /*04c0*/  IMAD.WIDE.U32 R64, R53, 0x4, R64 ;  /* 0x0000000435407825 */ /* 0x000fe200078e0040 */
[----:B------:R-:W-:-:S03]  /*04d0*/  IADD3 R0, PT, PT, R57, 0x20, RZ ;  /* 0x0000002039007810 */ /* 0x000fc60007ffe0ff */
[----:B--2---:R-:W-:-:S04]  /*04e0*/  IMAD.WIDE.U32 R52, R57, 0x10, R60 ;  /* 0x0000001039347825 */ /* 0x004fc800078e003c */
[----:B------:R-:W-:Y:S02]  /*04f0*/  IMAD.WIDE.U32 R56, R63, 0x10, R58 ;  /* 0x000000103f387825 */ /* 0x000fe400078e003a */
[----:B------:R-:W2:Y:S04]  /*0500*/  LDG.E.128 R52, desc[UR6][R52.64] ;  /* 0x0000000634347981 */ /* 0x000ea8000c1e1d00 */
[----:B------:R-:W2:Y:S01]  /*0510*/  LDG.E.128 R56, desc[UR6][R56.64] ;  /* 0x0000000638387981 */ /* 0x000ea2000c1e1d00 */
[----:B------:R-:W-:-:S03]  /*0520*/  IMAD.WIDE.U32 R60, R0, 0x10, R60 ;  /* 0x00000010003c7825 */ /* 0x000fc600078e003c */
[----:B------:R-:W5:Y:S01]  /*0530*/  LDG.E R0, desc[UR6][R64.64] ;  /* 0x0000000640007981 */ /* 0x000f62000c1e1900 */
[----:B----4-:R-:W-:-:S03]  /*0540*/  @P0 IMAD.WIDE.U32 R66, R63, 0x10, R66 ;  /* 0x000000103f420825 */ /* 0x010fc600078e0042 */
[----:B------:R-:W4:Y:S01]  /*0550*/  LDG.E.128 R60, desc[UR6][R60.64] ;  /* 0x000000063c3c7981 */ /* 0x000f22000c1e1d00 */
[----:B0-----:R-:W-:-:S03]  /*0560*/  @P0 IMAD.WIDE.U32 R76, R75, 0x10, R76 ;  /* 0x000000104b4c0825 */ /* 0x001fc600078e004c */
[----:B------:R-:W5:Y:S04]  /*0570*/  @P0 LDG.E.128 R36, desc[UR6][R66.64] ;  /* 0x0000000642240981 */ /* 0x000f68000c1e1d00 */
[----:B------:R-:W5:Y:S01]  /*0580*/  @P0 LDG.E.128 R32, desc[UR6][R76.64] ;  /* 0x000000064c200981 */ /* 0x000f62000c1e1d00 */
[----:B------:R-:W-:-:S03]  /*0590*/  ISETP.NE.AND P0, PT, R6, RZ, PT ;  /* 0x000000ff0600720c */ /* 0x000fc60003f05270 */
[----:B------:R0:W5:Y:S01]  /*05a0*/  LDG.E R75, desc[UR6][R70.64] ;  /* 0x00000006464b7981 */ /* 0x000162000c1e1900 */
[----:B---3--:R-:W-:-:S05]  /*05b0*/  FSEL R68, R3, RZ, !P0 ;  /* 0x000000ff03447208 */ /* 0x008fca0004000000 */
[C---:B------:R-:W-:Y:S01]  /*05c0*/  FADD.FTZ R3, -R68.reuse, R48 ;  /* 0x0000003044037221 */ /* 0x040fe20000010100 */
[C---:B------:R-:W-:Y:S01]  /*05d0*/  FADD.FTZ R49, -R68.reuse, R49 ;  /* 0x0000003144317221 */ /* 0x040fe20000010100 */
[----:B------:R-:W-:Y:S02]  /*05e0*/  FADD.FTZ R50, -R68, R50 ;  /* 0x0000003244327221 */ /* 0x000fe40000010100 */
[----:B------:R-:W-:Y:S01]  /*05f0*/  FMUL.FTZ R3, R2, R3 ;  /* 0x0000000302037220 */ /* 0x000fe20000410000 */
[----:B------:R-:W-:Y:S01]  /*0600*/  FADD.FTZ R51, -R68, R51 ;  /* 0x0000003344337221 */ /* 0x000fe20000010100 */
[C---:B------:R-:W-:Y:S01]  /*0610*/  FMUL.FTZ R48, R2.reuse, R49 ;  /* 0x0000003102307220 */ /* 0x040fe20000410000 */
[C---:B------:R-:W-:Y:S02]  /*0620*/  FMUL.FTZ R49, R2.reuse, R50 ;  /* 0x0000003202317220 */ /* 0x040fe40000410000 */
[----:B------:R-:W-:Y:S01]  /*0630*/  FMUL.FTZ R50, R2, R51 ;  /* 0x0000003302327220 */ /* 0x000fe20000410000 */
[----:B--2---:R-:W-:Y:S01]  /*0640*/  FADD.FTZ R24, R24, R52 ;  /* 0x0000003418187221 */ /* 0x004fe20000010000 */
[----:B------:R-:W-:Y:S01]  /*0650*/  FFMA.FTZ R16, R52, R3, R16 ;  /* 0x0000000334107223 */ /* 0x000fe20000010010 */
[----:B------:R-:W-:Y:S01]  /*0660*/  FMUL.FTZ R52, R12, R52 ;  /* 0x000000340c347220 */ /* 0x000fe20000410000 */
[----:B------:R-:W-:Y:S01]  /*0670*/  FADD.FTZ R25, R25, R53 ;  /* 0x0000003519197221 */ /* 0x000fe20000010000 */
[----:B------:R-:W-:Y:S01]  /*0680*/  FFMA.FTZ R17, R53, R48, R17 ;  /* 0x0000003035117223 */ /* 0x000fe20000010011 */
[C---:B------:R-:W-:Y:S01]  /*0690*/  FADD.FTZ R51, -R68.reuse, R56 ;  /* 0x0000003844337221 */ /* 0x040fe20000010100 */
[----:B------:R-:W-:Y:S01]  /*06a0*/  FMUL.FTZ R53, R13, R53 ;  /* 0x000000350d357220 */ /* 0x000fe20000410000 */
[----:B0-----:R-:W-:Y:S01]  /*06b0*/  FADD.FTZ R71, -R68, R57 ;  /* 0x0000003944477221 */ /* 0x001fe20000010100 */
        /* <DEDUP_REMOVED lines=9> */
[----:B------:R-:W-:Y:S01]  /*0750*/  FADD.FTZ R65, -R68, R58 ;  /* 0x0000003a44417221 */ /* 0x000fe20000010100 */
[----:B------:R-:W-:Y:S01]  /*0760*/  FMUL.FTZ R64, R2, R71 ;  /* 0x0000004702407220 */ /* 0x000fe20000410000 */
[----:B------:R-:W-:Y:S01]  /*0770*/  FMUL.FTZ R55, R15, R55 ;  /* 0x000000370f377220 */ /* 0x000fe20000410000 */
[----:B------:R-:W-:Y:S01]  /*0780*/  FADD.FTZ R58, R67, R54 ;  /* 0x00000036433a7221 */ /* 0x000fe20000010000 */
[----:B------:R-:W-:Y:S01]  /*0790*/  FFMA.FTZ R57, R49, R54, R56 ;  /* 0x0000003631397223 */ /* 0x000fe20000010038 */
[----:B----4-:R-:W-:Y:S01]  /*07a0*/  FADD.FTZ R29, R29, R61 ;  /* 0x0000003d1d1d7221 */ /* 0x010fe20000010000 */
[----:B------:R-:W-:Y:S01]  /*07b0*/  FFMA.FTZ R21, R61, R64, R21 ;  /* 0x000000403d157223 */ /* 0x000fe20000010015 */
[----:B------:R-:W-:Y:S01]  /*07c0*/  FMUL.FTZ R67, R9, R61 ;  /* 0x0000003d09437220 */ /* 0x000fe20000410000 */
[----:B------:R-:W-:Y:S01]  /*07d0*/  FMUL.FTZ R66, R8, R60 ;  /* 0x0000003c08427220 */ /* 0x000fe20000410000 */
[----:B------:R-:W-:Y:S01]  /*07e0*/  FADD.FTZ R61, R58, R55 ;  /* 0x000000373a3d7221 */ /* 0x000fe20000010000 */
[----:B------:R-:W-:Y:S01]  /*07f0*/  FMUL.FTZ R51, R2, R51 ;  /* 0x0000003302337220 */ /* 0x000fe20000410000 */
[----:B------:R-:W-:-:S02]  /*0800*/  FFMA.FTZ R58, R50, R55, R57 ;  /* 0x00000037323a7223 */ /* 0x000fc40000010039 */
[----:B------:R-:W-:Y:S02]  /*0810*/  FADD.FTZ R56, R61, R66 ;  /* 0x000000423d387221 */ /* 0x000fe40000010000 */
[----:B------:R-:W-:Y:S01]  /*0820*/  FFMA.FTZ R57, R51, R66, R58 ;  /* 0x0000004233397223 */ /* 0x000fe2000001003a */
[----:B------:R-:W-:Y:S01]  /*0830*/  FADD.FTZ R59, -R68, R59 ;  /* 0x0000003b443b7221 */ /* 0x000fe20000010100 */
[----:B------:R-:W-:Y:S01]  /*0840*/  FMUL.FTZ R65, R2, R65 ;  /* 0x0000004102417220 */ /* 0x000fe20000410000 */
        /* <DEDUP_REMOVED lines=16> */
.L_x_6037:
[----:B------:R-:W-:Y:S01]  /*0950*/  MOV R74, UR14 ;  /* 0x0000000e004a7c02 */ /* 0x000fe20008000f00 */
[----:B------:R-:W-:Y:S01]  /*0960*/  HFMA2 R77, -RZ, RZ, 0, 0 ;  /* 0x00000000ff4d7431 */ /* 0x000fe200000001ff */
[----:B------:R-:W-:Y:S02]  /*0970*/  MOV R73, UR15 ;  /* 0x0000000f00497c02 */ /* 0x000fe40008000f00 */
[----:B------:R-:W-:Y:S02]  /*0980*/  ISETP.NE.U32.AND P0, PT, R74, RZ, PT ;  /* 0x000000ff4a00720c */ /* 0x000fe40003f05070 */
[----:B-----5:R-:W-:Y:S02]  /*0990*/  ISETP.GE.AND P2, PT, R69, 0x1, PT ;  /* 0x000000014500780c */ /* 0x020fe40003f46270 */
[----:B------:R-:W-:-:S11]  /*09a0*/  ISETP.NE.AND.EX P0, PT, R73, RZ, PT, P0 ;  /* 0x000000ff4900720c */ /* 0x000fd60003f05300 */
[----:B------:R-:W0:Y:S08]  /*09b0*/  @P2 LDC R57, c[0x0][0x388] ;  /* 0x0000e200ff392b82 */ /* 0x000e300000000800 */
[----:B------:R-:W1:Y:S08]  /*09c0*/  @P0 LDC R0, c[0x0][0x388] ;  /* 0x0000e200ff000b82 */ /* 0x000e700000000800 */
[----:B------:R-:W2:Y:S01]  /*09d0*/  @P0 LDC.64 R58, c[0x0][0x438] ;  /* 0x00010e00ff3a0b82 */ /* 0x000ea20000000a00 */
[----:B-1----:R-:W-:Y:S01]  /*09e0*/  @P0 IMAD R56, R5, R0, RZ ;  /* 0x0000000005380224 */ /* 0x002fe200078e02ff */
[----:B------:R-:W-:-:S04]  /*09f0*/  @P2 IADD3 R0, PT, PT, R69, -0x1, RZ ;  /* 0xffffffff45002810 */ /* 0x000fc80007ffe0ff */
[----:B------:R-:W-:Y:S01]  /*0a00*/  @P0 SHF.R.S32.HI R61, RZ, 0x1f, R56 ;  /* 0x0000001fff3d0819 */ /* 0x000fe20000011438 */
[----:B0-----:R-:W-:-:S03]  /*0a10*/  @P2 IMAD R0, R0, R57, RZ ;  /* 0x0000003900002224 */ /* 0x001fc600078e02ff */
[----:B------:R-:W-:Y:S02]  /*0a20*/  @P0 LEA.HI R60, R61, R56, RZ, 0x2 ;  /* 0x000000383d3c0211 */ /* 0x000fe400078f10ff */
[----:B------:R-:W0:Y:S01]  /*0a30*/  LDC.64 R56, c[0x0][0x3b0] ;  /* 0x0000ec00ff387b82 */ /* 0x000e220000000a00 */
[----:B------:R-:W-:-:S04]  /*0a40*/  @P2 SHF.R.S32.HI R61, RZ, 0x1f, R0 ;  /* 0x0000001fff3d2819 */ /* 0x000fc80000011400 */
[----:B------:R-:W-:Y:S02]  /*0a50*/  @P2 LEA.HI R0, R61, R0, RZ, 0x2 ;  /* 0x000000003d002211 */ /* 0x000fe400078f10ff */
[-C--:B------:R-:W-:Y:S02]  /*0a60*/  @P0 LEA.HI.SX32 R61, R60, R7.reuse, 0x1e ;  /* 0x000000073c3d0211 */ /* 0x080fe400078ff2ff */
[----:B------:R-:W-:Y:S02]  /*0a70*/  @P2 LEA.HI.SX32 R77, R0, R7, 0x1e ;  /* 0x00000007004d2211 */ /* 0x000fe400078ff2ff */
[C---:B------:R-:W-:Y:S01]  /*0a80*/  @P0 IADD3 R63, PT, PT, R61.reuse, 0x20, RZ ;  /* 0x000000203d3f0810 */ /* 0x040fe20007ffe0ff */
[----:B--2---:R-:W-:-:S04]  /*0a90*/  @P0 IMAD.WIDE.U32 R60, R61, 0x10, R58 ;  /* 0x000000103d3c0825 */ /* 0x004fc800078e003a */
[----:B------:R-:W-:Y:S01]  /*0aa0*/  @P0 IMAD.WIDE.U32 R58, R63, 0x10, R58 ;  /* 0x000000103f3a0825 */ /* 0x000fe200078e003a */
[C---:B------:R-:W-:Y:S01]  /*0ab0*/  IADD3 R63, PT, PT, R77.reuse, 0x20, RZ ;  /* 0x000000204d3f7810 */ /* 0x040fe20007ffe0ff */
[----:B------:R-:W5:Y:S04]  /*0ac0*/  @P0 LDG.E.128 R32, desc[UR6][R60.64] ;  /* 0x000000063c200981 */ /* 0x000f68000c1e1d00 */
[----:B------:R1:W5:Y:S01]  /*0ad0*/  @P0 LDG.E.128 R36, desc[UR6][R58.64] ;  /* 0x000000063a240981 */ /* 0x000362000c1e1d00 */
[----:B0-----:R-:W-:-:S04]  /*0ae0*/  IMAD.WIDE.U32 R76, R77, 0x4, R56 ;  /* 0x000000044d4c7825 */ /* 0x001fc800078e0038 */
[----:B------:R-:W-:Y:S01]  /*0af0*/  IMAD.WIDE.U32 R56, R63, 0x4, R56 ;  /* 0x000000043f387825 */ /* 0x000fe200078e0038 */
[----:B------:R0:W5:Y:S04]  /*0b00*/  LDG.E R75, desc[UR6][R76.64] ;  /* 0x000000064c4b7981 */ /* 0x000168000c1e1900 */
[----:B------:R0:W5:Y:S01]  /*0b10*/  LDG.E R0, desc[UR6][R56.64] ;  /* 0x0000000638007981 */ /* 0x000162000c1e1900 */
[----:B------:R-:W-:Y:S01]  /*0b20*/  HFMA2 R63, -RZ, RZ, 0, 0 ;  /* 0x00000000ff3f7431 */ /* 0x000fe200000001ff */
[----:B-1----:R-:W-:-:S07]  /*0b30*/  MOV R59, RZ ;  /* 0x000000ff003b7202 */ /* 0x002fce0000000f00 */
.L_x_6038:
[----:B------:R-:W-:Y:S05]  /*0b40*/  BSYNC.RECONVERGENT B1 ;  /* 0x0000000000017941 */ /* 0x000fea0003800200 */
.L_x_6036:
[----:B------:R-:W-:-:S03]  /*0b50*/  UMOV UR4, 0xffffffff ;  /* 0xffffffff00047882 */ /* 0x000fc60000000000 */
[----:B------:R-:W-:Y:S05]  /*0b60*/  BRA.DIV UR4, `(.L_x_6039) ;  /* 0x0000001e042c7947 */ /* 0x000fea000b800000 */
[----:B------:R-:W1:Y:S04]  /*0b70*/  SHFL.BFLY PT, R60, R59, 0x1, 0x1f ;  /* 0x0c201f003b3c7f89 */ /* 0x000e6800000e0000 */
[----:B------:R-:W2:Y:S01]  /*0b80*/  SHFL.BFLY PT, R72, R63, 0x1, 0x1f ;  /* 0x0c201f003f487f89 */ /* 0x000ea200000e0000 */
[----:B-1----:R-:W-:Y:S01]  /*0b90*/  FADD.FTZ R61, R60, R59 ;  /* 0x0000003b3c3d7221 */ /* 0x002fe20000010000 */
[----:B--2---:R-:W-:-:S04]  /*0ba0*/  FADD.FTZ R72, R72, R63 ;  /* 0x0000003f48487221 */ /* 0x004fc80000010000 */
        /* <DEDUP_REMOVED lines=14> */
.L_x_6074:
[----:B------:R-:W-:Y:S01]  /*0c90*/  @P2 IADD3 R69, PT, PT, R69, -0x1, RZ ;  /* 0xffffffff45452810 */ /* 0x000fe20007ffe0ff */
[----:B------:R-:W-:Y:S01]  /*0ca0*/  IMAD R56, R5, UR9, RZ ;  /* 0x0000000905387c24 */ /* 0x000fe2000f8e02ff */
[----:B------:R-:W-:Y:S01]  /*0cb0*/  ISETP.NE.U32.AND P0, PT, R74, RZ, PT ;  /* 0x000000ff4a00720c */ /* 0x000fe20003f05070 */
[----:B-1----:R-:W-:Y:S01]  /*0cc0*/  FADD.FTZ R71, R61, R72 ;  /* 0x000000483d477221 */ /* 0x002fe20000010000 */
[----:B--2---:R-:W-:Y:S01]  /*0cd0*/  FADD.FTZ R60, R63, R60 ;  /* 0x0000003c3f3c7221 */ /* 0x004fe20000010000 */
[----:B------:R-:W-:Y:S01]  /*0ce0*/  @P2 IMAD R69, R69, UR9, RZ ;  /* 0x0000000945452c24 */ /* 0x000fe2000f8e02ff */
[----:B------:R-:W-:Y:S01]  /*0cf0*/  ISETP.NE.AND.EX P0, PT, R73, RZ, PT, P0 ;  /* 0x000000ff4900720c */ /* 0x000fe20003f05300 */
[----:B------:R-:W-:Y:S01]  /*0d00*/  FMUL.FTZ R71, R71, UR10 ;  /* 0x0000000a47477c20 */ /* 0x000fe20008410000 */
[----:B------:R-:W-:Y:S01]  /*0d10*/  SHF.R.S32.HI R57, RZ, 0x1f, R56 ;  /* 0x0000001fff397819 */ /* 0x000fe20000011438 */
[----:B------:R-:W-:Y:S01]  /*0d20*/  BSSY.RECONVERGENT B1, `(.L_x_6040) ;  /* 0x00000b4000017945 */ /* 0x000fe20003800200 */
[----:B------:R-:W-:Y:S01]  /*0d30*/  @P2 SHF.R.S32.HI R58, RZ, 0x1f, R69 ;  /* 0x0000001fff3a2819 */ /* 0x000fe20000011445 */
[----:B------:R-:W-:Y:S01]  /*0d40*/  FMUL.FTZ R72, R60, UR10 ;  /* 0x0000000a3c487c20 */ /* 0x000fe20008410000 */
[----:B------:R-:W-:-:S02]  /*0d50*/  LEA.HI R56, R57, R56, RZ, 0x2 ;  /* 0x0000003839387211 */ /* 0x000fc400078f10ff */
[----:B------:R-:W-:Y:S01]  /*0d60*/  @P2 LEA.HI R58, R58, R69, RZ, 0x2 ;  /* 0x000000453a3a2211 */ /* 0x000fe200078f10ff */
[----:B------:R-:W-:Y:S01]  /*0d70*/  HFMA2 R69, -RZ, RZ, 0, 0 ;  /* 0x00000000ff457431 */ /* 0x000fe200000001ff */
[----:B------:R-:W-:Y:S02]  /*0d80*/  ISETP.NE.AND P3, PT, R6, RZ, PT ;  /* 0x000000ff0600720c */ /* 0x000fe40003f65270 */
[-C--:B0-----:R-:W-:Y:S02]  /*0d90*/  LEA.HI.SX32 R63, R56, R7.reuse, 0x1e ;  /* 0x00000007383f7211 */ /* 0x081fe400078ff2ff */
[----:B------:R-:W-:Y:S02]  /*0da0*/  FSEL R71, R71, RZ, !P3 ;  /* 0x000000ff47477208 */ /* 0x000fe40005800000 */
[----:B------:R-:W-:Y:S01]  /*0db0*/  @P2 LEA.HI.SX32 R69, R58, R7, 0x1e ;  /* 0x000000073a452211 */ /* 0x000fe200078ff2ff */
        /* <DEDUP_REMOVED lines=17> */
.L_x_6044:
[----:B------:R-:W-:Y:S05]  /*0ed0*/  BSYNC.RECONVERGENT B2 ;  /* 0x0000000000027941 */ /* 0x000fea0003800200 */
.L_x_6043:
        /* <DEDUP_REMOVED lines=11> */
.L_x_6046:
[----:B------:R-:W-:Y:S05]  /*0f90*/  BSYNC.RECONVERGENT B2 ;  /* 0x0000000000027941 */ /* 0x000fea0003800200 */
.L_x_6045:
        /* <DEDUP_REMOVED lines=11> */
.L_x_6048:
[----:B------:R-:W-:Y:S05]  /*1050*/  BSYNC.RECONVERGENT B2 ;  /* 0x0000000000027941 */ /* 0x000fea0003800200 */
.L_x_6047:
        /* <DEDUP_REMOVED lines=11> */
.L_x_6042:
        /* <DEDUP_REMOVED lines=38> */
.L_x_6041:
        /* <DEDUP_REMOVED lines=42> */
.L_x_6050:
[----:B------:R-:W0:Y:S01]  /*1610*/  @P2 LDC.64 R46, c[0x0][0x408] ;  /* 0x00010200ff2e2b82 */ /* 0x000e220000000a00 */
[-CC-:B------:R-:W-:Y:S01]  /*1620*/  @P1 FFMA.FTZ R44, R50, R72.reuse, R71.reuse ;  /* 0x00000048322c1223 */ /* 0x180fe20000010047 */
[----:B------:R-:W-:Y:S01]  /*1630*/  @P1 FFMA.FTZ R45, R3, R72, R71 ;  /* 0x00000048032d1223 */ /* 0x000fe20000010047 */
[----:B-----5:R-:W-:Y:S02]  /*1640*/  MOV R60, R35 ;  /* 0x00000023003c7202 */ /* 0x020fe40000000f00 */
[----:B------:R-:W-:Y:S01]  /*1650*/  @P1 FADD.FTZ R44, R55, -R44 ;  /* 0x8000002c372c1221 */ /* 0x000fe20000010000 */
[----:B------:R-:W-:Y:S01]  /*1660*/  @P1 FADD.FTZ R45, R52, -R45 ;  /* 0x8000002d342d1221 */ /* 0x000fe20000010000 */
[C---:B------:R-:W-:Y:S01]  /*1670*/  @P2 ISETP.GE.U32.AND P5, PT, R75.reuse, 0x1000000, PT ;  /* 0x010000004b00280c */ /* 0x040fe20003fa6070 */
[----:B------:R-:W1:Y:S01]  /*1680*/  @P2 LDC.64 R56, c[0x0][0x408] ;  /* 0x00010200ff382b82 */ /* 0x000e620000000a00 */
[C---:B------:R-:W-:Y:S01]  /*1690*/  @P1 FFMA.FTZ R60, R2.reuse, R44, R35 ;  /* 0x0000002c023c1223 */ /* 0x040fe20000010023 */
[----:B------:R-:W-:Y:S01]  /*16a0*/  MOV R44, R32 ;  /* 0x00000020002c7202 */ /* 0x000fe20000000f00 */
[----:B------:R-:W-:Y:S01]  /*16b0*/  @P1 FFMA.FTZ R44, R2, R45, R32 ;  /* 0x0000002d022c1223 */ /* 0x000fe20000010020 */
[----:B------:R-:W-:-:S02]  /*16c0*/  @P2 LOP3.LUT P0, RZ, R75, 0xff, RZ, 0xc0, !PT ;  /* 0x000000ff4bff2812 */ /* 0x000fc4000780c0ff */
[C---:B------:R-:W-:Y:S02]  /*16d0*/  @P2 LOP3.LUT P3, RZ, R75.reuse, 0xff00, RZ, 0xc0, !PT ;  /* 0x0000ff004bff2812 */ /* 0x040fe4000786c0ff */
[----:B------:R-:W-:Y:S01]  /*16e0*/  @P2 LOP3.LUT P4, RZ, R75, 0xff0000, RZ, 0xc0, !PT ;  /* 0x00ff00004bff2812 */ /* 0x000fe2000788c0ff */
[----:B0-----:R-:W-:Y:S01]  /*16f0*/  @P2 FMUL.FTZ R47, R60, R47 ;  /* 0x0000002f3c2f2220 */ /* 0x001fe20000410000 */
[----:B-1----:R-:W-:-:S03]  /*1700*/  @P2 FMUL.FTZ R45, R44, R57 ;  /* 0x000000392c2d2220 */ /* 0x002fc60000410000 */
[----:B------:R-:W-:Y:S01]  /*1710*/  @P2 FMUL.FTZ R57, R47, R46 ;  /* 0x0000002e2f392220 */ /* 0x000fe20000410000 */
[--C-:B------:R-:W-:Y:S01]  /*1720*/  @P1 FFMA.FTZ R46, R48, R72, R71.reuse ;  /* 0x00000048302e1223 */ /* 0x100fe20000010047 */
[----:B------:R-:W-:Y:S01]  /*1730*/  @P2 FMUL.FTZ R56, R45, R56 ;  /* 0x000000382d382220 */ /* 0x000fe20000410000 */
[----:B------:R-:W-:Y:S02]  /*1740*/  MOV R45, R33 ;  /* 0x00000021002d7202 */ /* 0x000fe40000000f00 */
[----:B------:R-:W-:Y:S01]  /*1750*/  @P1 FADD.FTZ R46, R53, -R46 ;  /* 0x8000002e352e1221 */ /* 0x000fe20000010000 */
[----:B------:R-:W-:Y:S01]  /*1760*/  @P2 SEL R43, R57, RZ, P5 ;  /* 0x000000ff392b2207 */ /* 0x000fe20002800000 */
[----:B------:R-:W-:Y:S01]  /*1770*/  @P1 FFMA.FTZ R57, R49, R72, R71 ;  /* 0x0000004831391223 */ /* 0x000fe20000010047 */
[----:B------:R-:W-:Y:S01]  /*1780*/  @P2 SEL R40, R56, RZ, P0 ;  /* 0x000000ff38282207 */ /* 0x000fe20000000000 */
[----:B------:R-:W-:Y:S02]  /*1790*/  @P1 FFMA.FTZ R45, R2, R46, R33 ;  /* 0x0000002e022d1223 */ /* 0x000fe40000010021 */
[----:B------:R-:W0:Y:S01]  /*17a0*/  @P2 LDC.64 R46, c[0x0][0x408] ;  /* 0x00010200ff2e2b82 */ /* 0x000e220000000a00 */
[----:B------:R-:W-:Y:S01]  /*17b0*/  @P1 FADD.FTZ R57, R54, -R57 ;  /* 0x8000003936391221 */ /* 0x000fe20000010000 */
[----:B0-----:R-:W-:-:S04]  /*17c0*/  @P2 FMUL.FTZ R47, R45, R47 ;  /* 0x0000002f2d2f2220 */ /* 0x001fc80000410000 */
[----:B------:R-:W-:Y:S01]  /*17d0*/  @P2 FMUL.FTZ R47, R47, R46 ;  /* 0x0000002e2f2f2220 */ /* 0x000fe20000410000 */
[----:B------:R-:W-:Y:S01]  /*17e0*/  MOV R46, R34 ;  /* 0x00000022002e7202 */ /* 0x000fe20000000f00 */
[----:B------:R-:W-:Y:S02]  /*17f0*/  @P1 FFMA.FTZ R46, R2, R57, R34 ;  /* 0x00000039022e1223 */ /* 0x000fe40000010022 */
[----:B------:R-:W0:Y:S01]  /*1800*/  @P2 LDC.64 R56, c[0x0][0x408] ;  /* 0x00010200ff382b82 */ /* 0x000e220000000a00 */
[----:B------:R-:W-:Y:S02]  /*1810*/  @P2 SEL R41, R47, RZ, P3 ;  /* 0x000000ff2f292207 */ /* 0x000fe40001800000 */
[----:B------:R-:W-:Y:S01]  /*1820*/  MOV R47, R60 ;  /* 0x0000003c002f7202 */ /* 0x000fe20000000f00 */
[----:B0-----:R-:W-:-:S04]  /*1830*/  @P2 FMUL.FTZ R57, R46, R57 ;  /* 0x000000392e392220 */ /* 0x001fc80000410000 */
[----:B------:R-:W-:-:S05]  /*1840*/  @P2 FMUL.FTZ R56, R57, R56 ;  /* 0x0000003839382220 */ /* 0x000fca0000410000 */
[----:B------:R-:W-:-:S07]  /*1850*/  @P2 SEL R42, R56, RZ, P4 ;  /* 0x000000ff382a2207 */ /* 0x000fce0002000000 */
.L_x_6049:
[----:B------:R-:W-:Y:S05]  /*1860*/  BSYNC.RECONVERGENT B1 ;  /* 0x0000000000017941 */ /* 0x000fea0003800200 */
.L_x_6040:
        /* <DEDUP_REMOVED lines=19> */
[----:B------:R-:W-:Y:S01]  /*19a0*/  @P1 FADD.FTZ R4, R67, -R4 ;  /* 0x8000000443041221 */ /* 0x000fe20000010000 */
[----:B------:R-:W-:Y:S01]  /*19b0*/  @P1 FADD.FTZ R47, R70, -R47 ;  /* 0x8000002f462f1221 */ /* 0x000fe20000010000 */
[----:B------:R-:W1:Y:S01]  /*19c0*/  @P2 LDC.64 R58, c[0x0][0x408] ;  /* 0x00010200ff3a2b82 */ /* 0x000e620000000a00 */
[C---:B------:R-:W-:Y:S01]  /*19d0*/  @P1 FFMA.FTZ R44, R2.reuse, R45, R36 ;  /* 0x0000002d022c1223 */ /* 0x040fe20000010024 */
[----:B------:R-:W-:Y:S01]  /*19e0*/  MOV R45, R37 ;  /* 0x00000025002d7202 */ /* 0x000fe20000000f00 */
[C---:B------:R-:W-:Y:S01]  /*19f0*/  @P1 FFMA.FTZ R45, R2.reuse, R4, R37 ;  /* 0x00000004022d1223 */ /* 0x040fe20000010025 */
[----:B------:R-:W-:Y:S01]  /*1a00*/  MOV R46, R38 ;  /* 0x00000026002e7202 */ /* 0x000fe20000000f00 */
[----:B------:R-:W-:Y:S01]  /*1a10*/  @P1 FFMA.FTZ R46, R2, R47, R38 ;  /* 0x0000002f022e1223 */ /* 0x000fe20000010026 */
[----:B------:R-:W-:Y:S01]  /*1a20*/  @P1 FFMA.FTZ R71, R68, R72, R71 ;  /* 0x0000004844471223 */ /* 0x000fe20000010047 */
[C---:B------:R-:W-:Y:S01]  /*1a30*/  @P2 LOP3.LUT P3, RZ, R0.reuse, 0xff, RZ, 0xc0, !PT ;  /* 0x000000ff00ff2812 */ /* 0x040fe2000786c0ff */
[----:B------:R-:W2:Y:S01]  /*1a40*/  @P2 LDC.64 R60, c[0x0][0x408] ;  /* 0x00010200ff3c2b82 */ /* 0x000ea20000000a00 */
[----:B------:R-:W-:Y:S01]  /*1a50*/  @P2 LOP3.LUT P4, RZ, R0, 0xff00, RZ, 0xc0, !PT ;  /* 0x0000ff0000ff2812 */ /* 0x000fe2000788c0ff */
        /* <DEDUP_REMOVED lines=19> */
.L_x_6053:
[--C-:B0-----:R-:W-:Y:S01]  /*1b90*/  @P1 FFMA.FTZ R57, R51, R72, R71.reuse ;  /* 0x0000004833391223 */ /* 0x101fe20000010047 */
[----:B-----5:R-:W-:Y:S01]  /*1ba0*/  MOV R58, R36 ;  /* 0x00000024003a7202 */ /* 0x020fe20000000f00 */
[----:B------:R-:W-:Y:S01]  /*1bb0*/  @P1 FFMA.FTZ R4, R64, R72, R71 ;  /* 0x0000004840041223 */ /* 0x000fe20000010047 */
[----:B------:R-:W-:Y:S01]  /*1bc0*/  MOV R74, R38 ;  /* 0x00000026004a7202 */ /* 0x000fe20000000f00 */
[----:B------:R-:W-:Y:S01]  /*1bd0*/  @P1 FADD.FTZ R57, R66, -R57 ;  /* 0x8000003942391221 */ /* 0x000fe20000010000 */
[----:B------:R-:W0:Y:S01]  /*1be0*/  @P2 LDC.64 R60, c[0x0][0x408] ;  /* 0x00010200ff3c2b82 */ /* 0x000e220000000a00 */
[----:B------:R-:W-:Y:S01]  /*1bf0*/  @P1 FADD.FTZ R59, R67, -R4 ;  /* 0x80000004433b1221 */ /* 0x000fe20000010000 */
[----:B------:R-:W-:Y:S01]  /*1c00*/  MOV R4, R37 ;  /* 0x0000002500047202 */ /* 0x000fe20000000f00 */
[----:B------:R-:W-:Y:S01]  /*1c10*/  @P1 FFMA.FTZ R58, R2, R57, R36 ;  /* 0x00000039023a1223 */ /* 0x000fe20000010024 */
[----:B------:R-:W-:Y:S01]  /*1c20*/  @P2 LOP3.LUT P3, RZ, R0, 0xff, RZ, 0xc0, !PT ;  /* 0x000000ff00ff2812 */ /* 0x000fe2000786c0ff */
[----:B------:R-:W-:Y:S01]  /*1c30*/  @P1 FFMA.FTZ R4, R2, R59, R37 ;  /* 0x0000003b02041223 */ /* 0x000fe20000010025 */
[----:B------:R-:W-:Y:S01]  /*1c40*/  @P1 FFMA.FTZ R59, R65, R72, R71 ;  /* 0x00000048413b1223 */ /* 0x000fe20000010047 */
[C---:B------:R-:W-:Y:S01]  /*1c50*/  @P2 LOP3.LUT P4, RZ, R0.reuse, 0xff00, RZ, 0xc0, !PT ;  /* 0x0000ff0000ff2812 */ /* 0x040fe2000788c0ff */
[----:B------:R-:W1:Y:S01]  /*1c60*/  @P2 LDC.64 R56, c[0x0][0x408] ;  /* 0x00010200ff382b82 */ /* 0x000e620000000a00 */
[----:B------:R-:W-:Y:S01]  /*1c70*/  @P2 LOP3.LUT P5, RZ, R0, 0xff0000, RZ, 0xc0, !PT ;  /* 0x00ff000000ff2812 */ /* 0x000fe200078ac0ff */
[----:B------:R-:W-:-:S04]  /*1c80*/  @P1 FADD.FTZ R59, R70, -R59 ;  /* 0x8000003b463b1221 */ /* 0x000fc80000010000 */
[----:B------:R-:W-:-:S04]  /*1c90*/  @P1 FFMA.FTZ R74, R2, R59, R38 ;  /* 0x0000003b024a1223 */ /* 0x000fc80000010026 */
[----:B0-----:R-:W-:-:S04]  /*1ca0*/  @P2 FMUL.FTZ R61, R74, R61 ;  /* 0x0000003d4a3d2220 */ /* 0x001fc80000410000 */
[----:B------:R-:W-:Y:S01]  /*1cb0*/  @P2 FMUL.FTZ R60, R61, R60 ;  /* 0x0000003c3d3c2220 */ /* 0x000fe20000410000 */
[----:B-1----:R-:W-:-:S04]  /*1cc0*/  @P2 FMUL.FTZ R57, R58, R57 ;  /* 0x000000393a392220 */ /* 0x002fc80000410000 */
[----:B------:R-:W-:Y:S01]  /*1cd0*/  @P2 SEL R42, R60, RZ, P5 ;  /* 0x000000ff3c2a2207 */ /* 0x000fe20002800000 */
        /* <DEDUP_REMOVED lines=16> */
.L_x_6052:
        /* <DEDUP_REMOVED lines=21> */
[----:B------:R-:W-:Y:S01]  /*1f30*/  @P2 LOP3.LUT P4, RZ, R0, 0xff00, RZ, 0xc0, !PT ;  /* 0x0000ff0000ff2812 */ /* 0x000fe2000788c0ff */
        /* <DEDUP_REMOVED lines=17> */
.L_x_6055:
        /* <DEDUP_REMOVED lines=20> */
.L_x_6057:
[----:B------:R-:W-:Y:S05]  /*2190*/  BSYNC.RECONVERGENT B2 ;  /* 0x0000000000027941 */ /* 0x000fea0003800200 */
.L_x_6056:
        /* <DEDUP_REMOVED lines=11> */
.L_x_6059:
[----:B------:R-:W-:Y:S05]  /*2250*/  BSYNC.RECONVERGENT B2 ;  /* 0x0000000000027941 */ /* 0x000fea0003800200 */
.L_x_6058:
        /* <DEDUP_REMOVED lines=11> */
.L_x_6061:
[----:B------:R-:W-:Y:S05]  /*2310*/  BSYNC.RECONVERGENT B2 ;  /* 0x0000000000027941 */ /* 0x000fea0003800200 */
.L_x_6060:
[----:B------:R-:W-:-:S07]  /*2320*/  @P2 SEL R43, R56, RZ, P1 ;  /* 0x000000ff382b2207 */ /* 0x000fce0000800000 */
.L_x_6054:
[----:B------:R-:W-:Y:S05]  /*2330*/  BSYNC.RECONVERGENT B1 ;  /* 0x0000000000017941 */ /* 0x000fea0003800200 */
.L_x_6051:
        /* <DEDUP_REMOVED lines=12> */
.L_x_6035:
[----:B------:R-:W-:Y:S05]  /*2400*/  BSYNC B0 ;  /* 0x0000000000007941 */ /* 0x000fea0003800000 */
.L_x_6034:
[----:B------:R-:W0:Y:S01]  /*2410*/  S2R R14, SR_TID.X ;  /* 0x00000000000e7919 */ /* 0x000e220000002100 */
[----:B------:R-:W-:Y:S01]  /*2420*/  MOV R2, 0x400 ;  /* 0x0000040000027802 */ /* 0x000fe20000000f00 */
[----:B------:R-:W-:Y:S05]  /*2430*/  WARPSYNC.ALL ;  /* 0x0000000000007948 */ /* 0x000fea0003800000 */
[----:B------:R-:W1:Y:S01]  /*2440*/  S2R R3, SR_CgaCtaId ;  /* 0x0000000000037919 */ /* 0x000e620000008800 */
[----:B------:R-:W2:Y:S01]  /*2450*/  LDC R12, c[0x0][0x388] ;  /* 0x0000e200ff0c7b82 */ /* 0x000ea20000000800 */
[----:B------:R-:W3:Y:S01]  /*2460*/  LDCU.128 UR16, c[0x0][0x440] ;  /* 0x00008800ff1077ac */ /* 0x000ee20008000c00 */
[----:B0-----:R-:W-:-:S04]  /*2470*/  SHF.L.U32 R0, R14, 0x5, RZ ;  /* 0x000000050e007819 */ /* 0x001fc800000006ff */
        /* <DEDUP_REMOVED lines=13> */
[----:B------:R-:W3:Y:S04]  /*2550*/  LDS R11, [R3+0xa00] ;  /* 0x000a0000030b7984 */ /* 0x000ee80000000800 */
[----:B------:R-:W3:Y:S04]  /*2560*/  LDS R13, [R3+0xc00] ;  /* 0x000c0000030d7984 */ /* 0x000ee80000000800 */
[----:B------:R-:W3:Y:S01]  /*2570*/  LDS R6, [R3+0xe00] ;  /* 0x000e000003067984 */ /* 0x000ee20000000800 */
[----:B------:R-:W-:Y:S01]  /*2580*/  BAR.SYNC.DEFER_BLOCKING 0x0 ;  /* 0x0000000000007b1d */ /* 0x000fe20000010000 */
[----:B0-----:R-:W-:Y:S01]  /*2590*/  FADD.FTZ R2, RZ, R2 ;  /* 0x00000002ff027221 */ /* 0x001fe20000010000 */
[----:B-1----:R-:W-:-:S03]  /*25a0*/  FADD.FTZ R4, RZ, R4 ;  /* 0x00000004ff047221 */ /* 0x002fc60000010000 */
[----:B----4-:R-:W-:Y:S01]  /*25b0*/  FADD.FTZ R2, R2, R5 ;  /* 0x0000000502027221 */ /* 0x010fe20000010000 */
[----:B--2---:R-:W-:Y:S02]  /*25c0*/  IMAD R5, R12, UR5, RZ ;  /* 0x000000050c057c24 */ /* 0x004fe4000f8e02ff */
[----:B-----5:R-:W-:Y:S01]  /*25d0*/  FADD.FTZ R4, R4, R7 ;  /* 0x0000000704047221 */ /* 0x020fe20000010000 */
[----:B------:R-:W-:Y:S01]  /*25e0*/  STS.128 [R0], R16 ;  /* 0x0000001000007388 */ /* 0x000fe20000000c00 */
[----:B---3--:R-:W-:-:S03]  /*25f0*/  FADD.FTZ R2, R2, R9 ;  /* 0x0000000902027221 */ /* 0x008fc60000010000 */
        /* <DEDUP_REMOVED lines=34> */
.L_x_6039:
[----:B------:R-:W-:Y:S01]  /*2820*/  HFMA2 R58, -RZ, RZ, 0, 5.9604644775390625e-08 ;  /* 0x00000001ff3a7431 */ /* 0x000fe200000001ff */
[----:B------:R-:W-:Y:S01]  /*2830*/  BSSY B1, `(.L_x_6063) ;  /* 0x0000006000017945 */ /* 0x000fe20003800000 */
[----:B0-----:R-:W-:Y:S02]  /*2840*/  MOV R57, 0x1f ;  /* 0x0000001f00397802 */ /* 0x001fe40000000f00 */
[----:B------:R-:W-:-:S07]  /*2850*/  MOV R56, 0xffffffff ;  /* 0xffffffff00387802 */ /* 0x000fce0000000f00 */
[----:B-----5:R-:W-:Y:S05]  /*2860*/  WARPSYNC.COLLECTIVE R56, `(.L_x_6064) ;  /* 0x0000000038087348 */ /* 0x020fea0003c00000 */
[----:B------:R0:W1:Y:S02]  /*2870*/  SHFL.BFLY P0, R60, R59, R58, R57 ;  /* 0x0c00003a3b3c7389 */ /* 0x0000640000000039 */
[----:B01---5:R-:W-:Y:S05]  /*2880*/  ENDCOLLECTIVE ;  /* 0x000000000000791b */ /* 0x023fea0003800000 */
.L_x_6064:
[----:B------:R-:W-:Y:S05]  /*2890*/  BSYNC B1 ;  /* 0x0000000000017941 */ /* 0x000fea0003800000 */
.L_x_6063:
        /* <DEDUP_REMOVED lines=8> */
.L_x_6065:
[----:B------:R-:W-:Y:S01]  /*2920*/  HFMA2 R58, -RZ, RZ, 0, 1.1920928955078125e-07 ;  /* 0x00000002ff3a7431 */ /* 0x000fe200000001ff */
[----:B------:R-:W-:Y:S02]  /*2930*/  MOV R59, R61 ;  /* 0x0000003d003b7202 */ /* 0x000fe40000000f00 */
[----:B------:R-:W-:-:S07]  /*2940*/  MOV R72, R60 ;  /* 0x0000003c00487202 */ /* 0x000fce0000000f00 */
[----:B------:R-:W-:Y:S05]  /*2950*/  WARPSYNC.COLLECTIVE R56, `(.L_x_6066) ;  /* 0x0000000038087348 */ /* 0x000fea0003c00000 */
[----:B------:R0:W1:Y:S02]  /*2960*/  SHFL.BFLY P0, R60, R59, R58, R57 ;  /* 0x0c00003a3b3c7389 */ /* 0x0000640000000039 */
[----:B01----:R-:W-:Y:S05]  /*2970*/  ENDCOLLECTIVE ;  /* 0x000000000000791b */ /* 0x003fea0003800000 */
.L_x_6066:
[----:B------:R-:W-:-:S05]  /*2980*/  FADD.FTZ R72, R72, R63 ;  /* 0x0000003f48487221 */ /* 0x000fca0000010000 */
[----:B------:R-:W-:Y:S01]  /*2990*/  MOV R59, R72 ;  /* 0x00000048003b7202 */ /* 0x000fe20000000f00 */
[----:B------:R-:W-:-:S07]  /*29a0*/  FADD.FTZ R76, R61, R60 ;  /* 0x0000003c3d4c7221 */ /* 0x000fce0000010000 */
[----:B------:R-:W-:Y:S05]  /*29b0*/  WARPSYNC.COLLECTIVE R56, `(.L_x_6067) ;  /* 0x0000000038087348 */ /* 0x000fea0003c00000 */
[----:B------:R0:W1:Y:S02]  /*29c0*/  SHFL.BFLY P0, R60, R59, R58, R57 ;  /* 0x0c00003a3b3c7389 */ /* 0x0000640000000039 */
[----:B01----:R-:W-:Y:S05]  /*29d0*/  ENDCOLLECTIVE ;  /* 0x000000000000791b */ /* 0x003fea0003800000 */
.L_x_6067:
[----:B------:R-:W-:Y:S01]  /*29e0*/  HFMA2 R58, -RZ, RZ, 0, 2.384185791015625e-07 ;  /* 0x00000004ff3a7431 */ /* 0x000fe200000001ff */
[----:B------:R-:W-:Y:S02]  /*29f0*/  MOV R59, R76 ;  /* 0x0000004c003b7202 */ /* 0x000fe40000000f00 */
[----:B------:R-:W-:-:S07]  /*2a00*/  MOV R71, R60 ;  /* 0x0000003c00477202 */ /* 0x000fce0000000f00 */
[----:B------:R-:W-:Y:S05]  /*2a10*/  WARPSYNC.COLLECTIVE R56, `(.L_x_6068) ;  /* 0x0000000038087348 */ /* 0x000fea0003c00000 */
[----:B------:R0:W1:Y:S02]  /*2a20*/  SHFL.BFLY P0, R60, R59, R58, R57 ;  /* 0x0c00003a3b3c7389 */ /* 0x0000640000000039 */
[----:B01----:R-:W-:Y:S05]  /*2a30*/  ENDCOLLECTIVE ;  /* 0x000000000000791b */ /* 0x003fea0003800000 */
.L_x_6068:
[----:B------:R-:W-:-:S05]  /*2a40*/  FADD.FTZ R71, R72, R71 ;  /* 0x0000004748477221 */ /* 0x000fca0000010000 */
[----:B------:R-:W-:Y:S01]  /*2a50*/  MOV R59, R71 ;  /* 0x00000047003b7202 */ /* 0x000fe20000000f00 */
[----:B------:R-:W-:-:S07]  /*2a60*/  FADD.FTZ R76, R76, R60 ;  /* 0x0000003c4c4c7221 */ /* 0x000fce0000010000 */
[----:B------:R-:W-:Y:S05]  /*2a70*/  WARPSYNC.COLLECTIVE R56, `(.L_x_6069) ;  /* 0x0000000038087348 */ /* 0x000fea0003c00000 */
[----:B------:R0:W1:Y:S02]  /*2a80*/  SHFL.BFLY P0, R60, R59, R58, R57 ;  /* 0x0c00003a3b3c7389 */ /* 0x0000640000000039 */
[----:B01----:R-:W-:Y:S05]  /*2a90*/  ENDCOLLECTIVE ;  /* 0x000000000000791b */ /* 0x003fea0003800000 */
.L_x_6069:
[----:B------:R-:W-:Y:S01]  /*2aa0*/  HFMA2 R58, -RZ, RZ, 0, 4.76837158203125e-07 ;  /* 0x00000008ff3a7431 */ /* 0x000fe200000001ff */
[----:B------:R-:W-:Y:S02]  /*2ab0*/  MOV R59, R76 ;  /* 0x0000004c003b7202 */ /* 0x000fe40000000f00 */
[----:B------:R-:W-:-:S07]  /*2ac0*/  MOV R77, R60 ;  /* 0x0000003c004d7202 */ /* 0x000fce0000000f00 */
[----:B------:R-:W-:Y:S05]  /*2ad0*/  WARPSYNC.COLLECTIVE R56, `(.L_x_6070) ;  /* 0x0000000038087348 */ /* 0x000fea0003c00000 */
[----:B------:R0:W1:Y:S02]  /*2ae0*/  SHFL.BFLY P0, R60, R59, R58, R57 ;  /* 0x0c00003a3b3c7389 */ /* 0x0000640000000039 */
[----:B01----:R-:W-:Y:S05]  /*2af0*/  ENDCOLLECTIVE ;  /* 0x000000000000791b */ /* 0x003fea0003800000 */
.L_x_6070:
[----:B------:R-:W-:-:S05]  /*2b00*/  FADD.FTZ R77, R71, R77 ;  /* 0x0000004d474d7221 */ /* 0x000fca0000010000 */
[----:B------:R-:W-:Y:S01]  /*2b10*/  MOV R59, R77 ;  /* 0x0000004d003b7202 */ /* 0x000fe20000000f00 */
[----:B------:R-:W-:-:S07]  /*2b20*/  FADD.FTZ R61, R76, R60 ;  /* 0x0000003c4c3d7221 */ /* 0x000fce0000010000 */
[----:B------:R-:W-:Y:S05]  /*2b30*/  WARPSYNC.COLLECTIVE R56, `(.L_x_6071) ;  /* 0x0000000038087348 */ /* 0x000fea0003c00000 */
[----:B------:R0:W1:Y:S02]  /*2b40*/  SHFL.BFLY P0, R60, R59, R58, R57 ;  /* 0x0c00003a3b3c7389 */ /* 0x0000640000000039 */
[----:B01----:R-:W-:Y:S05]  /*2b50*/  ENDCOLLECTIVE ;  /* 0x000000000000791b */ /* 0x003fea0003800000 */
.L_x_6071:
[----:B------:R-:W-:Y:S01]  /*2b60*/  HFMA2 R58, -RZ, RZ, 0, 9.5367431640625e-07 ;  /* 0x00000010ff3a7431 */ /* 0x000fe200000001ff */
[----:B------:R-:W-:Y:S02]  /*2b70*/  MOV R59, R61 ;  /* 0x0000003d003b7202 */ /* 0x000fe40000000f00 */
[----:B------:R-:W-:-:S07]  /*2b80*/  MOV R63, R60 ;  /* 0x0000003c003f7202 */ /* 0x000fce0000000f00 */
[----:B------:R-:W-:Y:S05]  /*2b90*/  WARPSYNC.COLLECTIVE R56, `(.L_x_6072) ;  /* 0x0000000038087348 */ /* 0x000fea0003c00000 */
[----:B------:R0:W1:Y:S02]  /*2ba0*/  SHFL.BFLY P0, R60, R59, R58, R57 ;  /* 0x0c00003a3b3c7389 */ /* 0x0000640000000039 */
[----:B01----:R-:W-:Y:S05]  /*2bb0*/  ENDCOLLECTIVE ;  /* 0x000000000000791b */ /* 0x003fea0003800000 */
.L_x_6072:
[----:B------:R-:W-:-:S05]  /*2bc0*/  FADD.FTZ R63, R77, R63 ;  /* 0x0000003f4d3f7221 */ /* 0x000fca0000010000 */
[----:B------:R-:W-:Y:S02]  /*2bd0*/  MOV R59, R63 ;  /* 0x0000003f003b7202 */ /* 0x000fe40000000f00 */
[----:B------:R-:W-:-:S07]  /*2be0*/  MOV R72, R60 ;  /* 0x0000003c00487202 */ /* 0x000fce0000000f00 */
[----:B------:R-:W-:Y:S05]  /*2bf0*/  WARPSYNC.COLLECTIVE R56, `(.L_x_6073) ;  /* 0x0000000038087348 */ /* 0x000fea0003c00000 */
[----:B------:R0:W1:Y:S02]  /*2c00*/  SHFL.BFLY P0, R60, R59, R58, R57 ;  /* 0x0c00003a3b3c7389 */ /* 0x0000640000000039 */
[----:B01----:R-:W-:Y:S05]  /*2c10*/  ENDCOLLECTIVE ;  /* 0x000000000000791b */ /* 0x003fea0003800000 */
.L_x_6073:
[----:B------:R-:W-:Y:S05]  /*2c20*/  BRA `(.L_x_6074) ;  /* 0xffffffe000187947 */ /* 0x000fea000383ffff */
.L_x_6075:
        /* <DEDUP_REMOVED lines=13> */
.L_x_6529:


//--------------------- .text._ZN10layer_norm13ln_bwd_kernelINS_13Kernel_traitsIfffffjLj256ELj1ELj4ELj1ELj16ENS_18Kernel_traits_baseILj256EfffffjLj128EEEEELb1ELb1ELb0ELb0EEEvNS_9BwdParamsE --------------------------
	.section	.text._ZN10layer_norm13ln_bwd_kernelINS_13Kernel_traitsIfffffjLj256ELj1ELj4ELj1ELj16ENS_18Kernel_traits_baseILj256EfffffjLj128EEEEELb1ELb1ELb0ELb0EEEvNS_9BwdParamsE,"ax",@progbits
	.align	128
        .global         _ZN10layer_norm13ln_bwd_kernelINS_13Kernel_traitsIfffffjLj256ELj1ELj4ELj1ELj16ENS_18Kernel_traits_baseILj256EfffffjLj128EEEEELb1ELb1ELb0ELb0EEEvNS_9BwdParamsE
        .type           _ZN10layer_norm13ln_bwd_kernelINS_13Kernel_traitsIfffffjLj256ELj1ELj4ELj1ELj16ENS_18Kernel_traits_baseILj256EfffffjLj128EEEEELb1ELb1ELb0ELb0EEEvNS_9BwdParamsE,@function
        .size           _ZN10layer_norm13ln_bwd_kernelINS_13Kernel_traitsIfffffjLj256ELj1ELj4ELj1ELj16ENS_18Kernel_traits_baseILj256EfffffjLj128EEEEELb1ELb1ELb0ELb0EEEvNS_9BwdParamsE,(.L_x_6530 - _ZN10layer_norm13ln_bwd_kernelINS_13Kernel_traitsIfffffjLj256ELj1ELj4ELj1ELj16ENS_18Kernel_traits_baseILj256EfffffjLj128EEEEELb1ELb1ELb0ELb0EEEvNS_9BwdParamsE)
        .other          _ZN10layer_norm13ln_bwd_kernelINS_13Kernel_traitsIfffffjLj256ELj1ELj4ELj1ELj16ENS_18Kernel_traits_baseILj256EfffffjLj128EEEEELb1ELb1ELb0ELb0EEEvNS_9BwdParamsE,@"STO_CUDA_ENTRY STV_DEFAULT"
_ZN10layer_norm13ln_bwd_kernelINS_13Kernel_traitsIfffffjLj256ELj1ELj4ELj1ELj16ENS_18Kernel_traits_baseILj256EfffffjLj128EEEEELb1ELb1ELb0ELb0EEEvNS_9BwdParamsE:
.text._ZN10layer_norm13ln_bwd_kernelINS_13Kernel_traitsIfffffjLj256ELj1ELj4ELj1ELj16ENS_18Kernel_traits_baseILj256EfffffjLj128EEEEELb1ELb1ELb0ELb0EEEvNS_9BwdParamsE:
        /* <DEDUP_REMOVED lines=66> */
.L_x_6097:
[----:B0-----:R-:W0:Y:S08]  /*0420*/  LDC.64 R62, c[0x0][0x3c0] ;  /* 0x0000f000ff3e7b82 */ /* 0x001e300000000a00 */
[----:B------:R-:W1:Y:S08]  /*0430*/  LDC.64 R60, c[0x0][0x3c8] ;  /* 0x0000f200ff3c7b82 */ /* 0x000e700000000a00 */
[----:B------:R-:W2:Y:S01]  /*0440*/  @P0 LDC.64 R6, c[0x0][0x3e0] ;  /* 0x0000f800ff060b82 */ /* 0x000ea20000000a00 */
[----:B0-----:R-:W-:-:S06]  /*0450*/  IMAD.WIDE R64, R4, 0x4, R62 ;  /* 0x0000000404407825 */ /* 0x001fcc00078e023e */
[----:B------:R-:W3:Y:S01]  /*0460*/  LDG.E R64, desc[UR6][R64.64] ;  /* 0x0000000640407981 */ /* 0x000ee2000c1e1900 */
[----:B-----5:R-:W-:Y:S02]  /*0470*/  HFMA2 R85, -RZ, RZ, 1.875, 0 ;  /* 0x3f800000ff557431 */ /* 0x020fe400000001ff */
[----:B-1----:R-:W-:-:S05]  /*0480*/  IMAD.WIDE R60, R4, 0x4, R60 ;  /* 0x00000004043c7825 */ /* 0x002fca00078e023c */
[----:B-----5:R-:W5:Y:S01]  /*0490*/  LDG.E R83, desc[UR6][R60.64] ;  /* 0x000000063c537981 */ /* 0x020f62000c1e1900 */
[C---:B--2---:R-:W-:Y:S02]  /*04a0*/  @P0 IMAD.WIDE R62, R4.reuse, 0x4, R6 ;  /* 0x00000004043e0825 */ /* 0x044fe400078e0206 */
[----:B------:R-:W0:Y:S01]  /*04b0*/  S2R R6, SR_TID.X ;  /* 0x0000000000067919 */ /* 0x000e220000002100 */
[----:B------:R-:W-:Y:S02]  /*04c0*/  MOV R7, UR15 ;  /* 0x0000000f00077c02 */ /* 0x000fe40008000f00 */
[----:B------:R-:W-:Y:S01]  /*04d0*/  ISETP.GE.U32.AND P4, PT, R5, 0x20, PT ;  /* 0x000000200500780c */ /* 0x000fe20003f86070 */
[----:B------:R0:W5:Y:S02]  /*04e0*/  @P0 LDG.E R85, desc[UR6][R62.64] ;  /* 0x000000063e550981 */ /* 0x000164000c1e1900 */
[----:B------:R-:W-:-:S05]  /*04f0*/  IMAD R66, R4, R7, RZ ;  /* 0x0000000704427224 */ /* 0x000fca00078e02ff */
        /* <DEDUP_REMOVED lines=35> */
[C---:B------:R-:W-:Y:S02]  /*0730*/  FADD.FTZ R62, -R86.reuse, R62 ;  /* 0x0000003e563e7221 */ /* 0x040fe40000010100 */
        /* <DEDUP_REMOVED lines=21> */
.L_x_6079:
[----:B------:R-:W-:Y:S05]  /*0890*/  BSYNC.RECONVERGENT B1 ;  /* 0x0000000000017941 */ /* 0x000fea0003800200 */
.L_x_6078:
        /* <DEDUP_REMOVED lines=21> */
[----:B------:R-:W-:Y:S01]  /*09f0*/  FMUL.FTZ R73, R21, R65 ;  /* 0x0000004115497220 */ /* 0x000fe20000410000 */
[C---:B------:R-:W-:Y:S02]  /*0a00*/  FADD.FTZ R62, -R86.reuse, R62 ;  /* 0x0000003e563e7221 */ /* 0x040fe40000010100 */
[----:B------:R-:W-:Y:S01]  /*0a10*/  FADD.FTZ R60, R87, R72 ;  /* 0x00000048573c7221 */ /* 0x000fe20000010000 */
[----:B------:R-:W-:Y:S01]  /*0a20*/  FFMA.FTZ R61, R69, R72, R88 ;  /* 0x00000048453d7223 */ /* 0x000fe20000010058 */
        /* <DEDUP_REMOVED lines=19> */
.L_x_6081:
[----:B------:R-:W-:Y:S05]  /*0b60*/  BSYNC.RECONVERGENT B1 ;  /* 0x0000000000017941 */ /* 0x000fea0003800200 */
.L_x_6080:
        /* <DEDUP_REMOVED lines=20> */
.L_x_6111:
        /* <DEDUP_REMOVED lines=15> */
[----:B0-----:R-:W-:Y:S01]  /*0da0*/  FFMA.FTZ R67, R3, R65, R64 ;  /* 0x0000004103437223 */ /* 0x001fe20000010040 */
[C---:B------:R-:W-:Y:S02]  /*0db0*/  LOP3.LUT P2, RZ, R2.reuse, 0xff, RZ, 0xc0, !PT ;  /* 0x000000ff02ff7812 */ /* 0x040fe4000784c0ff */
[----:B------:R-:W-:Y:S01]  /*0dc0*/  LOP3.LUT P4, RZ, R2, 0xff00, RZ, 0xc0, !PT ;  /* 0x0000ff0002ff7812 */ /* 0x000fe2000788c0ff */
[----:B------:R-:W-:Y:S01]  /*0dd0*/  FADD.FTZ R66, R74, -R67 ;  /* 0x800000434a427221 */ /* 0x000fe20000010000 */
[C---:B------:R-:W-:Y:S02]  /*0de0*/  LOP3.LUT P5, RZ, R2.reuse, 0xff0000, RZ, 0xc0, !PT ;  /* 0x00ff000002ff7812 */ /* 0x040fe400078ac0ff */
[----:B------:R-:W-:Y:S01]  /*0df0*/  ISETP.GE.U32.AND P6, PT, R2, 0x1000000, PT ;  /* 0x010000000200780c */ /* 0x000fe20003fc6070 */
[----:B-----5:R-:W-:-:S04]  /*0e00*/  FMUL.FTZ R66, R83, R66 ;  /* 0x0000004253427220 */ /* 0x020fc80000410000 */
[----:B------:R-:W-:-:S04]  /*0e10*/  FMUL.FTZ R66, R66, R85 ;  /* 0x0000005542427220 */ /* 0x000fc80000410000 */
[----:B------:R-:W-:Y:S01]  /*0e20*/  FMUL.FTZ R67, R66, UR14 ;  /* 0x0000000e42437c20 */ /* 0x000fe20008410000 */
[----:B------:R-:W-:-:S03]  /*0e30*/  FFMA.FTZ R66, R82, R65, R64 ;  /* 0x0000004152427223 */ /* 0x000fc60000010040 */
[-C--:B------:R-:W-:Y:S01]  /*0e40*/  FMUL.FTZ R60, R60, R67.reuse ;  /* 0x000000433c3c7220 */ /* 0x080fe20000410000 */
[----:B------:R-:W-:Y:S01]  /*0e50*/  FADD.FTZ R66, R79, -R66 ;  /* 0x800000424f427221 */ /* 0x000fe20000010000 */
[----:B------:R-:W-:-:S03]  /*0e60*/  FMUL.FTZ R67, R16, R67 ;  /* 0x0000004310437220 */ /* 0x000fc60000410000 */
[----:B------:R-:W-:Y:S01]  /*0e70*/  FSEL R87, R60, RZ, P2 ;  /* 0x000000ff3c577208 */ /* 0x000fe20001000000 */
[----:B------:R-:W-:-:S04]  /*0e80*/  FMUL.FTZ R66, R83, R66 ;  /* 0x0000004253427220 */ /* 0x000fc80000410000 */
[----:B------:R-:W-:Y:S01]  /*0e90*/  FADD.FTZ R86, R36, R87 ;  /* 0x0000005724567221 */ /* 0x000fe20000010000 */
[-CC-:B------:R-:W-:Y:S01]  /*0ea0*/  FFMA.FTZ R36, R70, R65.reuse, R64.reuse ;  /* 0x0000004146247223 */ /* 0x180fe20000010040 */
[----:B------:R-:W-:Y:S01]  /*0eb0*/  FFMA.FTZ R87, R75, R65, R64 ;  /* 0x000000414b577223 */ /* 0x000fe20000010040 */
[----:B------:R-:W-:Y:S02]  /*0ec0*/  FMUL.FTZ R66, R66, R85 ;  /* 0x0000005542427220 */ /* 0x000fe40000410000 */
[----:B------:R-:W-:Y:S01]  /*0ed0*/  FADD.FTZ R36, R77, -R36 ;  /* 0x800000244d247221 */ /* 0x000fe20000010000 */
[----:B------:R-:W-:-:S03]  /*0ee0*/  FADD.FTZ R60, R84, -R87 ;  /* 0x80000057543c7221 */ /* 0x000fc60000010000 */
[C---:B------:R-:W-:Y:S01]  /*0ef0*/  FMUL.FTZ R36, R83.reuse, R36 ;  /* 0x0000002453247220 */ /* 0x040fe20000410000 */
[----:B------:R-:W-:-:S03]  /*0f00*/  FMUL.FTZ R60, R83, R60 ;  /* 0x0000003c533c7220 */ /* 0x000fc60000410000 */
[-C--:B------:R-:W-:Y:S01]  /*0f10*/  FMUL.FTZ R36, R36, R85.reuse ;  /* 0x0000005524247220 */ /* 0x080fe20000410000 */
[----:B------:R-:W-:-:S03]  /*0f20*/  FMUL.FTZ R91, R60, R85 ;  /* 0x000000553c5b7220 */ /* 0x000fc60000410000 */
[----:B------:R-:W-:Y:S01]  /*0f30*/  FMUL.FTZ R60, R36, UR14 ;  /* 0x0000000e243c7c20 */ /* 0x000fe20008410000 */
[----:B------:R-:W-:Y:S01]  /*0f40*/  FMUL.FTZ R91, R91, UR14 ;  /* 0x0000000e5b5b7c20 */ /* 0x000fe20008410000 */
[----:B------:R-:W-:Y:S02]  /*0f50*/  FMUL.FTZ R36, R66, UR14 ;  /* 0x0000000e42247c20 */ /* 0x000fe40008410000 */
[----:B------:R-:W-:Y:S01]  /*0f60*/  FMUL.FTZ R61, R61, R60 ;  /* 0x0000003c3d3d7220 */ /* 0x000fe20000410000 */
[----:B------:R-:W-:Y:S01]  /*0f70*/  FMUL.FTZ R66, R62, R91 ;  /* 0x0000005b3e427220 */ /* 0x000fe20000410000 */
[-C--:B------:R-:W-:Y:S01]  /*0f80*/  FMUL.FTZ R63, R63, R36.reuse ;  /* 0x000000243f3f7220 */ /* 0x080fe20000410000 */
[----:B------:R-:W-:Y:S02]  /*0f90*/  FMUL.FTZ R36, R19, R36 ;  /* 0x0000002413247220 */ /* 0x000fe40000410000 */
[----:B------:R-:W-:Y:S02]  /*0fa0*/  FSEL R62, R61, RZ, P4 ;  /* 0x000000ff3d3e7208 */ /* 0x000fe40002000000 */
[----:B------:R-:W-:-:S02]  /*0fb0*/  FSEL R61, R66, RZ, P5 ;  /* 0x000000ff423d7208 */ /* 0x000fc40002800000 */
[----:B------:R-:W-:Y:S01]  /*0fc0*/  FSEL R66, R63, RZ, P6 ;  /* 0x000000ff3f427208 */ /* 0x000fe20003000000 */
[----:B------:R-:W-:Y:S01]  /*0fd0*/  FADD.FTZ R87, R37, R62 ;  /* 0x0000003e25577221 */ /* 0x000fe20000010000 */
[----:B------:R-:W-:Y:S01]  /*0fe0*/  FMUL.FTZ R62, R18, R91 ;  /* 0x0000005b123e7220 */ /* 0x000fe20000410000 */
[----:B------:R-:W-:Y:S01]  /*0ff0*/  FADD.FTZ R88, R38, R61 ;  /* 0x0000003d26587221 */ /* 0x000fe20000010000 */
[----:B------:R-:W-:Y:S01]  /*1000*/  FMUL.FTZ R61, R17, R60 ;  /* 0x0000003c113d7220 */ /* 0x000fe20000410000 */
[----:B------:R-:W-:Y:S01]  /*1010*/  FADD.FTZ R89, R39, R66 ;  /* 0x0000004227597221 */ /* 0x000fe20000010000 */
[----:B------:R-:W-:Y:S02]  /*1020*/  SEL R60, R67, RZ, P2 ;  /* 0x000000ff433c7207 */ /* 0x000fe40001000000 */
[----:B------:R-:W-:Y:S02]  /*1030*/  SEL R62, R62, RZ, P5 ;  /* 0x000000ff3e3e7207 */ /* 0x000fe40002800000 */
[----:B------:R-:W-:-:S02]  /*1040*/  SEL R61, R61, RZ, P4 ;  /* 0x000000ff3d3d7207 */ /* 0x000fc40002000000 */
[----:B------:R-:W-:Y:S01]  /*1050*/  SEL R63, R36, RZ, P6 ;  /* 0x000000ff243f7207 */ /* 0x000fe20003000000 */
[----:B------:R-:W-:Y:S06]  /*1060*/  BRA `(.L_x_6088) ;  /* 0x0000000000b07947 */ /* 0x000fec0003800000 */
.L_x_6087:
[-CC-:B------:R-:W-:Y:S01]  /*1070*/  FFMA.FTZ R57, R3, R65.reuse, R64.reuse ;  /* 0x0000004103397223 */ /* 0x180fe20000010040 */
[----:B------:R-:W-:Y:S01]  /*1080*/  LOP3.LUT P2, RZ, R2, 0xff, RZ, 0xc0, !PT ;  /* 0x000000ff02ff7812 */ /* 0x000fe2000784c0ff */
[-CC-:B------:R-:W-:Y:S01]  /*1090*/  FFMA.FTZ R58, R70, R65.reuse, R64.reuse ;  /* 0x00000041463a7223 */ /* 0x180fe20000010040 */
[----:B------:R-:W-:Y:S01]  /*10a0*/  FFMA.FTZ R59, R75, R65, R64 ;  /* 0x000000414b3b7223 */ /* 0x000fe20000010040 */
[----:B------:R-:W-:Y:S01]  /*10b0*/  FADD.FTZ R56, R74, -R57 ;  /* 0x800000394a387221 */ /* 0x000fe20000010000 */
[C---:B------:R-:W-:Y:S01]  /*10c0*/  LOP3.LUT P4, RZ, R2.reuse, 0xff00, RZ, 0xc0, !PT ;  /* 0x0000ff0002ff7812 */ /* 0x040fe2000788c0ff */
[----:B------:R-:W-:Y:S01]  /*10d0*/  FADD.FTZ R58, R77, -R58 ;  /* 0x8000003a4d3a7221 */ /* 0x000fe20000010000 */
[C---:B------:R-:W-:Y:S01]  /*10e0*/  LOP3.LUT P5, RZ, R2.reuse, 0xff0000, RZ, 0xc0, !PT ;  /* 0x00ff000002ff7812 */ /* 0x040fe200078ac0ff */
[----:B-----5:R-:W-:Y:S01]  /*10f0*/  FMUL.FTZ R56, R83, R56 ;  /* 0x0000003853387220 */ /* 0x020fe20000410000 */
[----:B------:R-:W-:-:S03]  /*1100*/  ISETP.GE.U32.AND P6, PT, R2, 0x1000000, PT ;  /* 0x010000000200780c */ /* 0x000fc60003fc6070 */
[----:B0-----:R-:W-:-:S04]  /*1110*/  FMUL.FTZ R67, R56, R85 ;  /* 0x0000005538437220 */ /* 0x001fc80000410000 */
[----:B------:R-:W-:-:S04]  /*1120*/  FMUL.FTZ R67, R67, UR14 ;  /* 0x0000000e43437c20 */ /* 0x000fc80008410000 */
[-C--:B------:R-:W-:Y:S01]  /*1130*/  FMUL.FTZ R60, R60, R67.reuse ;  /* 0x000000433c3c7220 */ /* 0x080fe20000410000 */
[----:B------:R-:W-:-:S04]  /*1140*/  FMUL.FTZ R67, R16, R67 ;  /* 0x0000004310437220 */ /* 0x000fc80000410000 */
[----:B------:R-:W-:Y:S01]  /*1150*/  FSEL R57, R60, RZ, P2 ;  /* 0x000000ff3c397208 */ /* 0x000fe20001000000 */
[----:B------:R-:W-:-:S04]  /*1160*/  FFMA.FTZ R60, R82, R65, R64 ;  /* 0x00000041523c7223 */ /* 0x000fc80000010040 */
[----:B------:R-:W-:Y:S01]  /*1170*/  FADD.FTZ R86, R36, R57 ;  /* 0x0000003924567221 */ /* 0x000fe20000010000 */
[----:B------:R-:W-:Y:S01]  /*1180*/  FADD.FTZ R36, R84, -R59 ;  /* 0x8000003b54247221 */ /* 0x000fe20000010000 */
[----:B------:R-:W-:Y:S01]  /*1190*/  FADD.FTZ R60, R79, -R60 ;  /* 0x8000003c4f3c7221 */ /* 0x000fe20000010000 */
[C---:B------:R-:W-:Y:S02]  /*11a0*/  FMUL.FTZ R57, R83.reuse, R58 ;  /* 0x0000003a53397220 */ /* 0x040fe40000410000 */
[C---:B------:R-:W-:Y:S01]  /*11b0*/  FMUL.FTZ R58, R83.reuse, R36 ;  /* 0x00000024533a7220 */ /* 0x040fe20000410000 */
[----:B------:R-:W-:Y:S01]  /*11c0*/  FMUL.FTZ R59, R83, R60 ;  /* 0x0000003c533b7220 */ /* 0x000fe20000410000 */
[-C--:B------:R-:W-:Y:S02]  /*11d0*/  FMUL.FTZ R60, R57, R85.reuse ;  /* 0x00000055393c7220 */ /* 0x080fe40000410000 */
[-C--:B------:R-:W-:Y:S01]  /*11e0*/  FMUL.FTZ R91, R58, R85.reuse ;  /* 0x000000553a5b7220 */ /* 0x080fe20000410000 */
[----:B------:R-:W-:Y:S01]  /*11f0*/  FMUL.FTZ R36, R59, R85 ;  /* 0x000000553b247220 */ /* 0x000fe20000410000 */
[----:B------:R-:W-:-:S02]  /*1200*/  FMUL.FTZ R60, R60, UR14 ;  /* 0x0000000e3c3c7c20 */ /* 0x000fc40008410000 */
[----:B------:R-:W-:Y:S01]  /*1210*/  FMUL.FTZ R91, R91, UR14 ;  /* 0x0000000e5b5b7c20 */ /* 0x000fe20008410000 */
[----:B------:R-:W-:Y:S01]  /*1220*/  FMUL.FTZ R36, R36, UR14 ;  /* 0x0000000e24247c20 */ /* 0x000fe20008410000 */
[----:B------:R-:W-:Y:S02]  /*1230*/  FMUL.FTZ R61, R61, R60 ;  /* 0x0000003c3d3d7220 */ /* 0x000fe40000410000 */
[-C--:B------:R-:W-:Y:S01]  /*1240*/  FMUL.FTZ R66, R62, R91.reuse ;  /* 0x0000005b3e427220 */ /* 0x080fe20000410000 */
[-C--:B------:R-:W-:Y:S01]  /*1250*/  FMUL.FTZ R63, R63, R36.reuse ;  /* 0x000000243f3f7220 */ /* 0x080fe20000410000 */
[----:B------:R-:W-:Y:S01]  /*1260*/  FMUL.FTZ R36, R19, R36 ;  /* 0x0000002413247220 */ /* 0x000fe20000410000 */
[----:B------:R-:W-:Y:S02]  /*1270*/  FSEL R62, R61, RZ, P4 ;  /* 0x000000ff3d3e7208 */ /* 0x000fe40002000000 */
[----:B------:R-:W-:Y:S02]  /*1280*/  FSEL R61, R66, RZ, P5 ;  /* 0x000000ff423d7208 */ /* 0x000fe40002800000 */
[----:B------:R-:W-:Y:S01]  /*1290*/  FSEL R66, R63, RZ, P6 ;  /* 0x000000ff3f427208 */ /* 0x000fe20003000000 */
[----:B------:R-:W-:Y:S01]  /*12a0*/  FADD.FTZ R87, R37, R62 ;  /* 0x0000003e25577221 */ /* 0x000fe20000010000 */
[----:B------:R-:W-:Y:S01]  /*12b0*/  FMUL.FTZ R62, R18, R91 ;  /* 0x0000005b123e7220 */ /* 0x000fe20000410000 */
[----:B------:R-:W-:Y:S01]  /*12c0*/  FADD.FTZ R88, R38, R61 ;  /* 0x0000003d26587221 */ /* 0x000fe20000010000 */
[----:B------:R-:W-:Y:S01]  /*12d0*/  FMUL.FTZ R61, R17, R60 ;  /* 0x0000003c113d7220 */ /* 0x000fe20000410000 */
[----:B------:R-:W-:Y:S01]  /*12e0*/  FADD.FTZ R89, R39, R66 ;  /* 0x0000004227597221 */ /* 0x000fe20000010000 */
[----:B------:R-:W-:-:S02]  /*12f0*/  SEL R60, R67, RZ, P2 ;  /* 0x000000ff433c7207 */ /* 0x000fc40001000000 */
[----:B------:R-:W-:Y:S02]  /*1300*/  SEL R62, R62, RZ, P5 ;  /* 0x000000ff3e3e7207 */ /* 0x000fe40002800000 */
[----:B------:R-:W-:Y:S02]  /*1310*/  SEL R61, R61, RZ, P4 ;  /* 0x000000ff3d3d7207 */ /* 0x000fe40002000000 */
[----:B------:R-:W-:-:S07]  /*1320*/  SEL R63, R36, RZ, P6 ;  /* 0x000000ff243f7207 */ /* 0x000fce0003000000 */
.L_x_6088:
        /* <DEDUP_REMOVED lines=11> */
.L_x_6086:
[----:B------:R-:W-:Y:S05]  /*13e0*/  BSYNC.RECONVERGENT B2 ;  /* 0x0000000000027941 */ /* 0x000fea0003800200 */
.L_x_6085:
        /* <DEDUP_REMOVED lines=27> */
[----:B------:R-:W-:Y:S01]  /*15a0*/  FMUL.FTZ R66, R60, R67 ;  /* 0x000000433c427220 */ /* 0x000fe20000410000 */
[----:B------:R-:W-:Y:S01]  /*15b0*/  FMUL.FTZ R83, R61, R64 ;  /* 0x000000403d537220 */ /* 0x000fe20000410000 */
[----:B------:R-:W-:Y:S01]  /*15c0*/  LOP3.LUT P3, RZ, R0, 0xff00, RZ, 0xc0, !PT ;  /* 0x0000ff0000ff7812 */ /* 0x000fe2000786c0ff */
[----:B------:R-:W-:Y:S01]  /*15d0*/  FMUL.FTZ R60, R86, UR14 ;  /* 0x0000000e563c7c20 */ /* 0x000fe20008410000 */
[----:B------:R-:W-:Y:S01]  /*15e0*/  FMUL.FTZ R85, R62, R65 ;  /* 0x000000413e557220 */ /* 0x000fe20000410000 */
[----:B------:R-:W-:Y:S01]  /*15f0*/  FSEL R61, R66, RZ, P2 ;  /* 0x000000ff423d7208 */ /* 0x000fe20001000000 */
[----:B------:R-:W-:Y:S01]  /*1600*/  FMUL.FTZ R67, R24, R67 ;  /* 0x0000004318437220 */ /* 0x000fe20000410000 */
[----:B------:R-:W-:Y:S01]  /*1610*/  LOP3.LUT P4, RZ, R0, 0xff0000, RZ, 0xc0, !PT ;  /* 0x00ff000000ff7812 */ /* 0x000fe2000788c0ff */
[----:B------:R-:W-:Y:S01]  /*1620*/  FMUL.FTZ R63, R63, R60 ;  /* 0x0000003c3f3f7220 */ /* 0x000fe20000410000 */
[----:B------:R-:W-:Y:S01]  /*1630*/  FSEL R62, R83, RZ, P3 ;  /* 0x000000ff533e7208 */ /* 0x000fe20001800000 */
[----:B------:R-:W-:Y:S01]  /*1640*/  FADD.FTZ R86, R40, R61 ;  /* 0x0000003d28567221 */ /* 0x000fe20000010000 */
[----:B------:R-:W-:Y:S01]  /*1650*/  ISETP.GE.U32.AND P5, PT, R0, 0x1000000, PT ;  /* 0x010000000000780c */ /* 0x000fe20003fa6070 */
[----:B------:R-:W-:Y:S01]  /*1660*/  FMUL.FTZ R61, R25, R64 ;  /* 0x00000040193d7220 */ /* 0x000fe20000410000 */
[----:B------:R-:W-:Y:S01]  /*1670*/  FSEL R83, R85, RZ, P4 ;  /* 0x000000ff55537208 */ /* 0x000fe20002000000 */
[----:B------:R-:W-:Y:S01]  /*1680*/  FADD.FTZ R85, R41, R62 ;  /* 0x0000003e29557221 */ /* 0x000fe20000010000 */
[----:B------:R-:W-:Y:S01]  /*1690*/  FSEL R40, R63, RZ, P5 ;  /* 0x000000ff3f287208 */ /* 0x000fe20002800000 */
[----:B------:R-:W-:Y:S01]  /*16a0*/  FMUL.FTZ R62, R26, R65 ;  /* 0x000000411a3e7220 */ /* 0x000fe20000410000 */
[----:B------:R-:W-:Y:S01]  /*16b0*/  FMUL.FTZ R63, R27, R60 ;  /* 0x0000003c1b3f7220 */ /* 0x000fe20000410000 */
[----:B------:R-:W-:Y:S01]  /*16c0*/  FADD.FTZ R83, R42, R83 ;  /* 0x000000532a537221 */ /* 0x000fe20000010000 */
[----:B------:R-:W-:Y:S01]  /*16d0*/  SEL R60, R67, RZ, P2 ;  /* 0x000000ff433c7207 */ /* 0x000fe20001000000 */
[----:B------:R-:W-:Y:S01]  /*16e0*/  FADD.FTZ R87, R43, R40 ;  /* 0x000000282b577221 */ /* 0x000fe20000010000 */
[----:B------:R-:W-:-:S02]  /*16f0*/  SEL R61, R61, RZ, P3 ;  /* 0x000000ff3d3d7207 */ /* 0x000fc40001800000 */
[----:B------:R-:W-:Y:S02]  /*1700*/  SEL R62, R62, RZ, P4 ;  /* 0x000000ff3e3e7207 */ /* 0x000fe40002000000 */
[----:B------:R-:W-:Y:S01]  /*1710*/  SEL R63, R63, RZ, P5 ;  /* 0x000000ff3f3f7207 */ /* 0x000fe20002800000 */
[----:B------:R-:W-:Y:S06]  /*1720*/  BRA `(.L_x_6091) ;  /* 0x0000000000b07947 */ /* 0x000fec0003800000 */
.L_x_6090:
        /* <DEDUP_REMOVED lines=43> */
[----:B------:R-:W-:-:S07]  /*19e0*/  SEL R63, R63, RZ, P5 ;  /* 0x000000ff3f3f7207 */ /* 0x000fce0002800000 */
.L_x_6091:
        /* <DEDUP_REMOVED lines=11> */
.L_x_6084:
[----:B------:R-:W-:-:S04]  /*1aa0*/  UISETP.NE.U32.AND UP0, UPT, UR12, URZ, UPT ;  /* 0x000000ff0c00728c */ /* 0x000fc8000bf05070 */
[----:B------:R-:W-:-:S09]  /*1ab0*/  UISETP.NE.AND.EX UP0, UPT, UR13, URZ, UPT, UP0 ;  /* 0x000000ff0d00728c */ /* 0x000fd2000bf05300 */
[----:B------:R-:W-:Y:S05]  /*1ac0*/  BRA.U UP0, `(.L_x_6092) ;  /* 0x0000000500a87547 */ /* 0x000fea000b800000 */
[----:B------:R-:W-:Y:S04]  /*1ad0*/  BSSY.RECONVERGENT B2, `(.L_x_6093) ;  /* 0x0000035000027945 */ /* 0x000fe80003800200 */
[----:B------:R-:W-:Y:S05]  /*1ae0*/  @!P4 BRA `(.L_x_6094) ;  /* 0x0000000000ccc947 */ /* 0x000fea0003800000 */
[----:B------:R-:W1:Y:S02]  /*1af0*/  LDC.64 R60, c[0x0][0x390] ;  /* 0x0000e400ff3c7b82 */ /* 0x000e640000000a00 */
[----:B-1----:R-:W-:-:S06]  /*1b00*/  IMAD.WIDE.U32 R60, R81, 0x10, R60 ;  /* 0x00000010513c7825 */ /* 0x002fcc00078e003c */
[----:B------:R-:W2:Y:S01]  /*1b10*/  LDG.E.128 R60, desc[UR6][R60.64] ;  /* 0x000000063c3c7981 */ /* 0x000ea2000c1e1d00 */
        /* <DEDUP_REMOVED lines=11> */
[----:B------:R-:W0:Y:S01]  /*1bd0*/  LDC.64 R66, c[0x0][0x468] ;  /* 0x00011a00ff427b82 */ /* 0x000e220000000a00 */
[----:B------:R-:W-:Y:S01]  /*1be0*/  FFMA.FTZ R90, R83, R87, R46 ;  /* 0x00000057535a7223 */ /* 0x000fe2000001002e */
        /* <DEDUP_REMOVED lines=8> */
[----:B------:R-:W-:Y:S01]  /*1c70*/  FMUL.FTZ R90, R87, UR14 ;  /* 0x0000000e575a7c20 */ /* 0x000fe20008410000 */
[----:B------:R-:W-:-:S02]  /*1c80*/  LOP3.LUT P2, RZ, R2, 0xff00, RZ, 0xc0, !PT ;  /* 0x0000ff0002ff7812 */ /* 0x000fc4000784c0ff */
[C---:B------:R-:W-:Y:S02]  /*1c90*/  LOP3.LUT P4, RZ, R2.reuse, 0xff0000, RZ, 0xc0, !PT ;  /* 0x00ff000002ff7812 */ /* 0x040fe4000788c0ff */
[----:B------:R-:W-:Y:S01]  /*1ca0*/  ISETP.GE.U32.AND P5, PT, R2, 0x1000000, PT ;  /* 0x010000000200780c */ /* 0x000fe20003fa6070 */
[C---:B0-----:R-:W-:Y:S01]  /*1cb0*/  IMAD.WIDE.U32 R66, R81.reuse, 0x10, R66 ;  /* 0x0000001051427825 */ /* 0x041fe200078e0042 */
[----:B------:R-:W-:-:S03]  /*1cc0*/  IADD3 R81, PT, PT, R81, 0x20, RZ ;  /* 0x0000002051517810 */ /* 0x000fc60007ffe0ff */
[----:B--2---:R-:W-:Y:S01]  /*1cd0*/  FMUL.FTZ R86, R60, R93 ;  /* 0x0000005d3c567220 */ /* 0x004fe20000410000 */
[----:B------:R-:W-:Y:S01]  /*1ce0*/  FMUL.FTZ R87, R61, R92 ;  /* 0x0000005c3d577220 */ /* 0x000fe20000410000 */
[----:B------:R-:W-:Y:S01]  /*1cf0*/  FMUL.FTZ R88, R62, R91 ;  /* 0x0000005b3e587220 */ /* 0x000fe20000410000 */
[----:B------:R-:W-:Y:S01]  /*1d00*/  FMUL.FTZ R89, R63, R90 ;  /* 0x0000005a3f597220 */ /* 0x000fe20000410000 */
[----:B------:R-:W-:Y:S01]  /*1d10*/  FMUL.FTZ R60, R16, R93 ;  /* 0x0000005d103c7220 */ /* 0x000fe20000410000 */
[----:B------:R-:W-:Y:S01]  /*1d20*/  FMUL.FTZ R61, R17, R92 ;  /* 0x0000005c113d7220 */ /* 0x000fe20000410000 */
[----:B------:R-:W-:Y:S01]  /*1d30*/  FMUL.FTZ R62, R18, R91 ;  /* 0x0000005b123e7220 */ /* 0x000fe20000410000 */
[----:B------:R-:W-:Y:S01]  /*1d40*/  FMUL.FTZ R63, R19, R90 ;  /* 0x0000005a133f7220 */ /* 0x000fe20000410000 */
[----:B------:R-:W-:Y:S02]  /*1d50*/  FSEL R91, R86, RZ, P1 ;  /* 0x000000ff565b7208 */ /* 0x000fe40000800000 */
[----:B------:R-:W-:-:S02]  /*1d60*/  SEL R60, R60, RZ, P1 ;  /* 0x000000ff3c3c7207 */ /* 0x000fc40000800000 */
[----:B------:R-:W-:Y:S01]  /*1d70*/  SEL R61, R61, RZ, P2 ;  /* 0x000000ff3d3d7207 */ /* 0x000fe20001000000 */
[----:B------:R-:W-:Y:S01]  /*1d80*/  FADD.FTZ R36, R36, R91 ;  /* 0x0000005b24247221 */ /* 0x000fe20000010000 */
[----:B------:R-:W-:Y:S02]  /*1d90*/  SEL R62, R62, RZ, P4 ;  /* 0x000000ff3e3e7207 */ /* 0x000fe40002000000 */
[----:B------:R-:W-:Y:S02]  /*1da0*/  SEL R63, R63, RZ, P5 ;  /* 0x000000ff3f3f7207 */ /* 0x000fe40002800000 */
[----:B------:R-:W-:Y:S02]  /*1db0*/  FSEL R86, R87, RZ, P2 ;  /* 0x000000ff57567208 */ /* 0x000fe40001000000 */
[----:B------:R-:W-:Y:S01]  /*1dc0*/  FSEL R87, R88, RZ, P4 ;  /* 0x000000ff58577208 */ /* 0x000fe20002000000 */
[----:B------:R1:W-:Y:S01]  /*1dd0*/  STG.E.128 desc[UR6][R66.64], R60 ;  /* 0x0000003c42007986 */ /* 0x0003e2000c101d06 */
[----:B------:R-:W-:Y:S01]  /*1de0*/  FSEL R88, R89, RZ, P5 ;  /* 0x000000ff59587208 */ /* 0x000fe20002800000 */
[----:B------:R-:W-:-:S02]  /*1df0*/  FADD.FTZ R37, R37, R86 ;  /* 0x0000005625257221 */ /* 0x000fc40000010000 */
[----:B------:R-:W-:Y:S02]  /*1e00*/  FADD.FTZ R38, R38, R87 ;  /* 0x0000005726267221 */ /* 0x000fe40000010000 */
[----:B------:R-:W-:-:S07]  /*1e10*/  FADD.FTZ R39, R39, R88 ;  /* 0x0000005827277221 */ /* 0x000fce0000010000 */
.L_x_6094:
[----:B------:R-:W-:Y:S05]  /*1e20*/  BSYNC.RECONVERGENT B2 ;  /* 0x0000000000027941 */ /* 0x000fea0003800200 */
.L_x_6093:
[----:B------:R-:W-:Y:S05]  /*1e30*/  @!P3 BRA `(.L_x_6089) ;  /* 0x000000080088b947 */ /* 0x000fea0003800000 */
[----:B-1----:R-:W1:Y:S08]  /*1e40*/  LDC.64 R60, c[0x0][0x390] ;  /* 0x0000e400ff3c7b82 */ /* 0x002e700000000a00 */
[----:B0-----:R-:W0:Y:S01]  /*1e50*/  LDC.64 R66, c[0x0][0x468] ;  /* 0x00011a00ff427b82 */ /* 0x001e220000000a00 */
[----:B-1----:R-:W-:-:S06]  /*1e60*/  IMAD.WIDE.U32 R60, R81, 0x10, R60 ;  /* 0x00000010513c7825 */ /* 0x002fcc00078e003c */
[----:B------:R-:W2:Y:S01]  /*1e70*/  LDG.E.128 R60, desc[UR6][R60.64] ;  /* 0x000000063c3c7981 */ /* 0x000ea2000c1e1d00 */
        /* <DEDUP_REMOVED lines=16> */
[----:B0-----:R-:W-:-:S04]  /*1f80*/  IMAD.WIDE.U32 R86, R81, 0x10, R66 ;  /* 0x0000001051567825 */ /* 0x001fc800078e0042 */
[----:B------:R-:W-:Y:S01]  /*1f90*/  FMUL.FTZ R81, R64, UR14 ;  /* 0x0000000e40517c20 */ /* 0x000fe20008410000 */
[----:B------:R-:W-:Y:S01]  /*1fa0*/  FMUL.FTZ R90, R90, UR14 ;  /* 0x0000000e5a5a7c20 */ /* 0x000fe20008410000 */
[----:B------:R-:W-:Y:S01]  /*1fb0*/  FMUL.FTZ R83, R83, UR14 ;  /* 0x0000000e53537c20 */ /* 0x000fe20008410000 */
[----:B------:R-:W-:Y:S01]  /*1fc0*/  FMUL.FTZ R88, R88, UR14 ;  /* 0x0000000e58587c20 */ /* 0x000fe20008410000 */
[----:B------:R-:W-:Y:S01]  /*1fd0*/  FMUL.FTZ R64, R24, R81 ;  /* 0x0000005118407220 */ /* 0x000fe20000410000 */
[----:B------:R-:W-:Y:S01]  /*1fe0*/  FMUL.FTZ R65, R25, R90 ;  /* 0x0000005a19417220 */ /* 0x000fe20000410000 */
[----:B------:R-:W-:Y:S01]  /*1ff0*/  FMUL.FTZ R66, R26, R83 ;  /* 0x000000531a427220 */ /* 0x000fe20000410000 */
[----:B------:R-:W-:Y:S01]  /*2000*/  FMUL.FTZ R67, R27, R88 ;  /* 0x000000581b437220 */ /* 0x000fe20000410000 */
[C---:B------:R-:W-:Y:S02]  /*2010*/  LOP3.LUT P1, RZ, R0.reuse, 0xff, RZ, 0xc0, !PT ;  /* 0x000000ff00ff7812 */ /* 0x040fe4000782c0ff */
[----:B------:R-:W-:-:S02]  /*2020*/  LOP3.LUT P2, RZ, R0, 0xff00, RZ, 0xc0, !PT ;  /* 0x0000ff0000ff7812 */ /* 0x000fc4000784c0ff */
[C---:B------:R-:W-:Y:S02]  /*2030*/  LOP3.LUT P3, RZ, R0.reuse, 0xff0000, RZ, 0xc0, !PT ;  /* 0x00ff000000ff7812 */ /* 0x040fe4000786c0ff */
[----:B------:R-:W-:Y:S02]  /*2040*/  ISETP.GE.U32.AND P4, PT, R0, 0x1000000, PT ;  /* 0x010000000000780c */ /* 0x000fe40003f86070 */
[----:B------:R-:W-:Y:S02]  /*2050*/  SEL R64, R64, RZ, P1 ;  /* 0x000000ff40407207 */ /* 0x000fe40000800000 */
[----:B------:R-:W-:Y:S02]  /*2060*/  SEL R65, R65, RZ, P2 ;  /* 0x000000ff41417207 */ /* 0x000fe40001000000 */
[----:B------:R-:W-:Y:S02]  /*2070*/  SEL R66, R66, RZ, P3 ;  /* 0x000000ff42427207 */ /* 0x000fe40001800000 */
[----:B------:R-:W-:-:S05]  /*2080*/  SEL R67, R67, RZ, P4 ;  /* 0x000000ff43437207 */ /* 0x000fca0002000000 */
        /* <DEDUP_REMOVED lines=13> */
[----:B----4-:R-:W-:Y:S06]  /*2160*/  BRA `(.L_x_6089) ;  /* 0x0000000400bc7947 */ /* 0x010fec0003800000 */
.L_x_6092:
[----:B------:R-:W-:Y:S04]  /*2170*/  BSSY.RECONVERGENT B2, `(.L_x_6095) ;  /* 0x0000038000027945 */ /* 0x000fe80003800200 */
[----:B------:R-:W-:Y:S05]  /*2180*/  @!P4 BRA `(.L_x_6096) ;  /* 0x0000000000d8c947 */ /* 0x000fea0003800000 */
[----:B------:R-:W1:Y:S08]  /*2190*/  LDC.64 R60, c[0x0][0x390] ;  /* 0x0000e400ff3c7b82 */ /* 0x000e700000000a00 */
[----:B------:R-:W2:Y:S01]  /*21a0*/  LDC.64 R86, c[0x0][0x478] ;  /* 0x00011e00ff567b82 */ /* 0x000ea20000000a00 */
[----:B-1----:R-:W-:-:S06]  /*21b0*/  IMAD.WIDE.U32 R60, R81, 0x10, R60 ;  /* 0x00000010513c7825 */ /* 0x002fcc00078e003c */
[----:B------:R-:W3:Y:S01]  /*21c0*/  LDG.E.128 R60, desc[UR6][R60.64] ;  /* 0x000000063c3c7981 */ /* 0x000ee2000c1e1d00 */
        /* <DEDUP_REMOVED lines=17> */
[----:B--2---:R-:W-:-:S04]  /*22e0*/  IMAD.WIDE.U32 R86, R81, 0x10, R86 ;  /* 0x0000001051567825 */ /* 0x004fc800078e0056 */
[----:B------:R-:W-:Y:S01]  /*22f0*/  FMUL.FTZ R93, R93, UR14 ;  /* 0x0000000e5d5d7c20 */ /* 0x000fe20008410000 */
[----:B------:R-:W-:Y:S01]  /*2300*/  FMUL.FTZ R92, R92, UR14 ;  /* 0x0000000e5c5c7c20 */ /* 0x000fe20008410000 */
[----:B------:R-:W-:Y:S01]  /*2310*/  FMUL.FTZ R91, R91, UR14 ;  /* 0x0000000e5b5b7c20 */ /* 0x000fe20008410000 */
[----:B------:R-:W-:Y:S01]  /*2320*/  FMUL.FTZ R90, R90, UR14 ;  /* 0x0000000e5a5a7c20 */ /* 0x000fe20008410000 */
[----:B------:R1:W-:Y:S01]  /*2330*/  STG.E.128 desc[UR6][R86.64], R56 ;  /* 0x0000003856007986 */ /* 0x0003e2000c101d06 */
[C---:B------:R-:W-:Y:S02]  /*2340*/  LOP3.LUT P1, RZ, R2.reuse, 0xff, RZ, 0xc0, !PT ;  /* 0x000000ff02ff7812 */ /* 0x040fe4000782c0ff */
[C---:B------:R-:W-:Y:S02]  /*2350*/  LOP3.LUT P2, RZ, R2.reuse, 0xff00, RZ, 0xc0, !PT ;  /* 0x0000ff0002ff7812 */ /* 0x040fe4000784c0ff */
[C---:B------:R-:W-:Y:S02]  /*2360*/  LOP3.LUT P4, RZ, R2.reuse, 0xff0000, RZ, 0xc0, !PT ;  /* 0x00ff000002ff7812 */ /* 0x040fe4000788c0ff */
[----:B------:R-:W-:Y:S01]  /*2370*/  ISETP.GE.U32.AND P5, PT, R2, 0x1000000, PT ;  /* 0x010000000200780c */ /* 0x000fe20003fa6070 */
[C---:B0-----:R-:W-:Y:S01]  /*2380*/  IMAD.WIDE.U32 R66, R81.reuse, 0x10, R66 ;  /* 0x0000001051427825 */ /* 0x041fe200078e0042 */
[----:B------:R-:W-:-:S03]  /*2390*/  IADD3 R81, PT, PT, R81, 0x20, RZ ;  /* 0x0000002051517810 */ /* 0x000fc60007ffe0ff */
[----:B---3--:R-:W-:Y:S01]  /*23a0*/  FMUL.FTZ R88, R93, R60 ;  /* 0x0000003c5d587220 */ /* 0x008fe20000410000 */
[----:B-1----:R-:W-:Y:S01]  /*23b0*/  FMUL.FTZ R86, R92, R61 ;  /* 0x0000003d5c567220 */ /* 0x002fe20000410000 */
        /* <DEDUP_REMOVED lines=19> */
.L_x_6096:
[----:B------:R-:W-:Y:S05]  /*24f0*/  BSYNC.RECONVERGENT B2 ;  /* 0x0000000000027941 */ /* 0x000fea0003800200 */
.L_x_6095:
[----:B------:R-:W-:Y:S05]  /*2500*/  @!P3 BRA `(.L_x_6089) ;  /* 0x0000000000d4b947 */ /* 0x000fea0003800000 */
[----:B------:R-:W2:Y:S08]  /*2510*/  LDC.64 R56, c[0x0][0x390] ;  /* 0x0000e400ff387b82 */ /* 0x000eb00000000a00 */
[----:B------:R-:W3:Y:S08]  /*2520*/  LDC.64 R86, c[0x0][0x478] ;  /* 0x00011e00ff567b82 */ /* 0x000ef00000000a00 */
[----:B01----:R-:W0:Y:S01]  /*2530*/  LDC.64 R66, c[0x0][0x468] ;  /* 0x00011a00ff427b82 */ /* 0x003e220000000a00 */
[----:B--2---:R-:W-:-:S05]  /*2540*/  IMAD.WIDE.U32 R56, R81, 0x10, R56 ;  /* 0x0000001051387825 */ /* 0x004fca00078e0038 */
[----:B------:R1:W2:Y:S01]  /*2550*/  LDG.E.128 R60, desc[UR6][R56.64] ;  /* 0x00000006383c7981 */ /* 0x0002a2000c1e1d00 */
        /* <DEDUP_REMOVED lines=8> */
[----:B------:R-:W-:Y:S01]  /*25e0*/  LOP3.LUT P1, RZ, R0, 0xff, RZ, 0xc0, !PT ;  /* 0x000000ff00ff7812 */ /* 0x000fe2000782c0ff */
[C---:B-1---5:R-:W-:Y:S01]  /*25f0*/  FFMA.FTZ R56, R83.reuse, R59, R8 ;  /* 0x0000003b53387223 */ /* 0x062fe20000010008 */
[C---:B------:R-:W-:Y:S01]  /*2600*/  FFMA.FTZ R57, R83.reuse, R58, R9 ;  /* 0x0000003a53397223 */ /* 0x040fe20000010009 */
[C---:B------:R-:W-:Y:S01]  /*2610*/  FFMA.FTZ R58, R83.reuse, R89, R10 ;  /* 0x00000059533a7223 */ /* 0x040fe2000001000a */
[----:B------:R-:W-:Y:S01]  /*2620*/  FFMA.FTZ R59, R83, R64, R11 ;  /* 0x00000040533b7223 */ /* 0x000fe2000001000b */
[----:B---3--:R-:W-:-:S04]  /*2630*/  IMAD.WIDE.U32 R64, R81, 0x10, R86 ;  /* 0x0000001051407825 */ /* 0x008fc800078e0056 */
[-C--:B------:R-:W-:Y:S01]  /*2640*/  FMUL.FTZ R90, R57, R85.reuse ;  /* 0x00000055395a7220 */ /* 0x080fe20000410000 */
[-C--:B------:R-:W-:Y:S01]  /*2650*/  FMUL.FTZ R83, R58, R85.reuse ;  /* 0x000000553a537220 */ /* 0x080fe20000410000 */
[----:B------:R-:W-:Y:S01]  /*2660*/  FMUL.FTZ R88, R59, R85 ;  /* 0x000000553b587220 */ /* 0x000fe20000410000 */
[----:B0-----:R-:W-:-:S04]  /*2670*/  IMAD.WIDE.U32 R86, R81, 0x10, R66 ;  /* 0x0000001051567825 */ /* 0x001fc800078e0042 */
[----:B------:R-:W-:Y:S01]  /*2680*/  FMUL.FTZ R81, R56, R85 ;  /* 0x0000005538517220 */ /* 0x000fe20000410000 */
[----:B------:R-:W-:Y:S01]  /*2690*/  FMUL.FTZ R90, R90, UR14 ;  /* 0x0000000e5a5a7c20 */ /* 0x000fe20008410000 */
[----:B------:R-:W-:Y:S01]  /*26a0*/  FMUL.FTZ R83, R83, UR14 ;  /* 0x0000000e53537c20 */ /* 0x000fe20008410000 */
[----:B------:R-:W-:Y:S01]  /*26b0*/  FMUL.FTZ R88, R88, UR14 ;  /* 0x0000000e58587c20 */ /* 0x000fe20008410000 */
[----:B------:R-:W-:Y:S01]  /*26c0*/  FMUL.FTZ R81, R81, UR14 ;  /* 0x0000000e51517c20 */ /* 0x000fe20008410000 */
[----:B------:R0:W-:Y:S01]  /*26d0*/  STG.E.128 desc[UR6][R64.64], R56 ;  /* 0x0000003840007986 */ /* 0x0001e2000c101d06 */
[----:B------:R-:W-:Y:S01]  /*26e0*/  FMUL.FTZ R66, R26, R83 ;  /* 0x000000531a427220 */ /* 0x000fe20000410000 */
[----:B------:R-:W-:Y:S01]  /*26f0*/  FMUL.FTZ R67, R27, R88 ;  /* 0x000000581b437220 */ /* 0x000fe20000410000 */
[C---:B------:R-:W-:Y:S02]  /*2700*/  LOP3.LUT P2, RZ, R0.reuse, 0xff00, RZ, 0xc0, !PT ;  /* 0x0000ff0000ff7812 */ /* 0x040fe4000784c0ff */
[----:B------:R-:W-:-:S02]  /*2710*/  LOP3.LUT P3, RZ, R0, 0xff0000, RZ, 0xc0, !PT ;  /* 0x00ff000000ff7812 */ /* 0x000fc4000786c0ff */
[----:B------:R-:W-:Y:S02]  /*2720*/  ISETP.GE.U32.AND P4, PT, R0, 0x1000000, PT ;  /* 0x010000000000780c */ /* 0x000fe40003f86070 */
[----:B------:R-:W-:Y:S02]  /*2730*/  SEL R66, R66, RZ, P3 ;  /* 0x000000ff42427207 */ /* 0x000fe40001800000 */
[----:B------:R-:W-:Y:S01]  /*2740*/  SEL R67, R67, RZ, P4 ;  /* 0x000000ff43437207 */ /* 0x000fe20002000000 */
[----:B0-----:R-:W-:Y:S01]  /*2750*/  FMUL.FTZ R64, R24, R81 ;  /* 0x0000005118407220 */ /* 0x001fe20000410000 */
[----:B------:R-:W-:-:S04]  /*2760*/  FMUL.FTZ R65, R25, R90 ;  /* 0x0000005a19417220 */ /* 0x000fc80000410000 */
        /* <DEDUP_REMOVED lines=14> */
[----:B----4-:R-:W-:-:S07]  /*2850*/  FADD.FTZ R43, R43, R88 ;  /* 0x000000582b2b7221 */ /* 0x010fce0000010000 */
.L_x_6089:
[----:B------:R-:W-:Y:S05]  /*2860*/  BSYNC.RECONVERGENT B1 ;  /* 0x0000000000017941 */ /* 0x000fea0003800200 */
.L_x_6083:
[----:B-123--:R-:W1:Y:S02]  /*2870*/  LDC.64 R60, c[0x0][0x380] ;  /* 0x0000e000ff3c7b82 */ /* 0x00ee640000000a00 */
[----:B-1----:R-:W-:-:S04]  /*2880*/  LEA R4, R60, R4, 0x2 ;  /* 0x000000043c047211 */ /* 0x002fc800078e10ff */
[----:B------:R-:W-:-:S13]  /*2890*/  ISETP.GE.AND P1, PT, R4, R61, PT ;  /* 0x0000003d0400720c */ /* 0x000fda0003f26270 */
[----:B------:R-:W-:Y:S05]  /*28a0*/  @!P1 BRA `(.L_x_6097) ;  /* 0xffffffd800dc9947 */ /* 0x000fea000383ffff */
.L_x_6077:
[----:B------:R-:W-:Y:S05]  /*28b0*/  BSYNC B0 ;  /* 0x0000000000007941 */ /* 0x000fea0003800000 */
.L_x_6076:
[----:B------:R-:W1:Y:S01]  /*28c0*/  S2R R5, SR_CgaCtaId ;  /* 0x0000000000057919 */ /* 0x000e620000008800 */
[C---:B------:R-:W-:Y:S01]  /*28d0*/  SHF.L.U32 R2, R6.reuse, 0x5, RZ ;  /* 0x0000000506027819 */ /* 0x040fe200000006ff */
[----:B------:R-:W-:Y:S05]  /*28e0*/  WARPSYNC.ALL ;  /* 0x0000000000007948 */ /* 0x000fea0003800000 */
[----:B------:R-:W-:Y:S01]  /*28f0*/  SHF.L.U32 R0, R6, 0x4, RZ ;  /* 0x0000000406007819 */ /* 0x000fe200000006ff */
[----:B------:R-:W2:Y:S01]  /*2900*/  S2UR UR4, SR_CTAID.X ;  /* 0x00000000000479c3 */ /* 0x000ea20000002500 */
[----:B------:R-:W-:Y:S01]  /*2910*/  MOV R4, 0x400 ;  /* 0x0000040000047802 */ /* 0x000fe20000000f00 */
[----:B------:R-:W3:Y:S01]  /*2920*/  LDCU.128 UR16, c[0x0][0x440] ;  /* 0x00008800ff1077ac */ /* 0x000ee20008000c00 */
[----:B------:R-:W-:Y:S01]  /*2930*/  LOP3.LUT R3, R2, 0xc00, RZ, 0xc0, !PT ;  /* 0x00000c0002037812 */ /* 0x000fe200078ec0ff */
[----:B------:R-:W-:Y:S01]  /*2940*/  BSSY.RECONVERGENT B0, `(.L_x_6098) ;  /* 0x000005f000007945 */ /* 0x000fe20003800200 */
[----:B-----5:R-:W-:-:S02]  /*2950*/  LOP3.LUT R20, R6, 0x7f, RZ, 0x3c, !PT ;  /* 0x0000007f06147812 */ /* 0x020fc400078e3cff */
[----:B------:R-:W-:Y:S02]  /*2960*/  LOP3.LUT R0, R3, 0x1f0, R0, 0xf8, !PT ;  /* 0x000001f003007812 */ /* 0x000fe400078ef800 */
[----:B------:R-:W-:-:S04]  /*2970*/  IADD3 R20, PT, PT, R20, R7, RZ ;  /* 0x0000000714147210 */ /* 0x000fc80007ffe0ff */
[C---:B------:R-:W-:Y:S02]  /*2980*/  ISETP.GE.U32.AND P1, PT, R20.reuse, 0x80, PT ;  /* 0x000000801400780c */ /* 0x040fe40003f26070 */
[----:B------:R-:W-:Y:S02]  /*2990*/  ISETP.GE.U32.AND P0, PT, R20, 0x100, PT ;  /* 0x000001001400780c */ /* 0x000fe40003f06070 */
[----:B-1----:R-:W-:Y:S01]  /*29a0*/  LEA R5, R5, R4, 0x18 ;  /* 0x0000000405057211 */ /* 0x002fe200078ec0ff */
[----:B--2---:R-:W-:Y:S01]  /*29b0*/  IMAD R45, R7, UR4, RZ ;  /* 0x00000004072d7c24 */ /* 0x004fe2000f8e02ff */
[----:B------:R-:W1:Y:S02]  /*29c0*/  LDCU.64 UR4, c[0x0][0x460] ;  /* 0x00008c00ff0477ac */ /* 0x000e640008000a00 */
[-C--:B------:R-:W-:Y:S02]  /*29d0*/  IADD3 R0, PT, PT, R0, R5.reuse, RZ ;  /* 0x0000000500007210 */ /* 0x080fe40007ffe0ff */
[----:B------:R-:W-:-:S02]  /*29e0*/  LEA R5, R6, R5, 0x2 ;  /* 0x0000000506057211 */ /* 0x000fc400078e10ff */
[----:B------:R-:W-:Y:S01]  /*29f0*/  IADD3 R6, P2, PT, R45, R6, RZ ;  /* 0x000000062d067210 */ /* 0x000fe20007f5e0ff */
[----:B------:R-:W-:Y:S03]  /*2a00*/  STS.128 [R0], R32 ;  /* 0x0000002000007388 */ /* 0x000fe60000000c00 */
[----:B------:R-:W-:Y:S01]  /*2a10*/  IADD3.X R7, PT, PT, RZ, RZ, RZ, P2, !PT ;  /* 0x000000ffff077210 */ /* 0x000fe200017fe4ff */
[----:B------:R-:W-:Y:S01]  /*2a20*/  STS.128 [R0+0x200], R52 ;  /* 0x0002003400007388 */ /* 0x000fe20000000c00 */
[----:B------:R-:W-:Y:S06]  /*2a30*/  BAR.SYNC.DEFER_BLOCKING 0x0 ;  /* 0x0000000000007b1d */ /* 0x000fec0000010000 */
[----:B------:R-:W2:Y:S04]  /*2a40*/  LDS R2, [R5] ;  /* 0x0000000005027984 */ /* 0x000ea80000000800 */
[----:B------:R-:W4:Y:S04]  /*2a50*/  LDS R9, [R5+0x400] ;  /* 0x0004000005097984 */ /* 0x000f280000000800 */
[----:B------:R-:W0:Y:S04]  /*2a60*/  LDS R3, [R5+0x200] ;  /* 0x0002000005037984 */ /* 0x000e280000000800 */
[----:B------:R-:W3:Y:S04]  /*2a70*/  LDS R4, [R5+0x600] ;  /* 0x0006000005047984 */ /* 0x000ee80000000800 */
[----:B------:R-:W1:Y:S04]  /*2a80*/  LDS R11, [R5+0x800] ;  /* 0x00080000050b7984 */ /* 0x000e680000000800 */
[----:B------:R-:W1:Y:S04]  /*2a90*/  LDS R8, [R5+0xa00] ;  /* 0x000a000005087984 */ /* 0x000e680000000800 */
[----:B------:R-:W1:Y:S04]  /*2aa0*/  LDS R13, [R5+0xc00] ;  /* 0x000c0000050d7984 */ /* 0x000e680000000800 */
[----:B------:R-:W1:Y:S01]  /*2ab0*/  LDS R10, [R5+0xe00] ;  /* 0x000e0000050a7984 */ /* 0x000e620000000800 */
[----:B------:R-:W-:Y:S01]  /*2ac0*/  BAR.SYNC.DEFER_BLOCKING 0x0 ;  /* 0x0000000000007b1d */ /* 0x000fe20000010000 */
[----:B--2---:R-:W-:-:S04]  /*2ad0*/  FADD.FTZ R2, RZ, R2 ;  /* 0x00000002ff027221 */ /* 0x004fc80000010000 */
[----:B----4-:R-:W-:Y:S01]  /*2ae0*/  FADD.FTZ R2, R2, R9 ;  /* 0x0000000902027221 */ /* 0x010fe20000010000 */
[----:B0-----:R-:W-:-:S04]  /*2af0*/  FADD.FTZ R3, RZ, R3 ;  /* 0x00000003ff037221 */ /* 0x001fc80000010000 */
[----:B---3--:R-:W-:Y:S01]  /*2b00*/  FADD.FTZ R3, R3, R4 ;  /* 0x0000000403037221 */ /* 0x008fe20000010000 */
        /* <DEDUP_REMOVED lines=66> */
.L_x_6099:
[----:B------:R-:W-:Y:S05]  /*2f30*/  BSYNC.RECONVERGENT B0 ;  /* 0x0000000000007941 */ /* 0x000fea0003800200 */
.L_x_6098:
        /* <DEDUP_REMOVED lines=12> */
.L_x_6082:
[----:B------:R-:W-:Y:S01]  /*3000*/  HFMA2 R90, -RZ, RZ, 0, 5.9604644775390625e-08 ;  /* 0x00000001ff5a7431 */ /* 0x000fe200000001ff */
[----:B------:R-:W-:Y:S01]  /*3010*/  BSSY B1, `(.L_x_6100) ;  /* 0x0000006000017945 */ /* 0x000fe20003800000 */
[----:B------:R-:W-:Y:S02]  /*3020*/  MOV R91, 0x1f ;  /* 0x0000001f005b7802 */ /* 0x000fe40000000f00 */
[----:B------:R-:W-:-:S07]  /*3030*/  MOV R86, 0xffffffff ;  /* 0xffffffff00567802 */ /* 0x000fce0000000f00 */
[----:B-----5:R-:W-:Y:S05]  /*3040*/  WARPSYNC.COLLECTIVE R86, `(.L_x_6101) ;  /* 0x0000000056087348 */ /* 0x020fea0003c00000 */
[----:B------:R0:W1:Y:S02]  /*3050*/  SHFL.BFLY P2, R89, R87, R90, R91 ;  /* 0x0c00005a57597389 */ /* 0x000064000004005b */
[----:B01---5:R-:W-:Y:S05]  /*3060*/  ENDCOLLECTIVE ;  /* 0x000000000000791b */ /* 0x023fea0003800000 */
.L_x_6101:
[----:B------:R-:W-:Y:S05]  /*3070*/  BSYNC B1 ;  /* 0x0000000000017941 */ /* 0x000fea0003800000 */
.L_x_6100:
        /* <DEDUP_REMOVED lines=9> */
.L_x_6102:
[----:B------:R-:W-:Y:S01]  /*3110*/  HFMA2 R90, -RZ, RZ, 0, 1.1920928955078125e-07 ;  /* 0x00000002ff5a7431 */ /* 0x000fe200000001ff */
[----:B------:R-:W-:Y:S02]  /*3120*/  MOV R87, R60 ;  /* 0x0000003c00577202 */ /* 0x000fe40000000f00 */
[----:B------:R-:W-:-:S07]  /*3130*/  MOV R61, R89 ;  /* 0x00000059003d7202 */ /* 0x000fce0000000f00 */
[----:B------:R-:W-:Y:S05]  /*3140*/  WARPSYNC.COLLECTIVE R86, `(.L_x_6103) ;  /* 0x0000000056087348 */ /* 0x000fea0003c00000 */
[----:B------:R0:W1:Y:S02]  /*3150*/  SHFL.BFLY P2, R89, R87, R90, R91 ;  /* 0x0c00005a57597389 */ /* 0x000064000004005b */
[----:B01----:R-:W-:Y:S05]  /*3160*/  ENDCOLLECTIVE ;  /* 0x000000000000791b */ /* 0x003fea0003800000 */
.L_x_6103:
[----:B------:R-:W-:-:S05]  /*3170*/  FADD.FTZ R61, R61, R88 ;  /* 0x000000583d3d7221 */ /* 0x000fca0000010000 */
[----:B------:R-:W-:Y:S02]  /*3180*/  MOV R87, R61 ;  /* 0x0000003d00577202 */ /* 0x000fe40000000f00 */
[----:B------:R-:W-:-:S07]  /*3190*/  MOV R63, R89 ;  /* 0x00000059003f7202 */ /* 0x000fce0000000f00 */
[----:B------:R-:W-:Y:S05]  /*31a0*/  WARPSYNC.COLLECTIVE R86, `(.L_x_6104) ;  /* 0x0000000056087348 */ /* 0x000fea0003c00000 */
[----:B------:R0:W1:Y:S02]  /*31b0*/  SHFL.BFLY P2, R89, R87, R90, R91 ;  /* 0x0c00005a57597389 */ /* 0x000064000004005b */
[----:B01----:R-:W-:Y:S05]  /*31c0*/  ENDCOLLECTIVE ;  /* 0x000000000000791b */ /* 0x003fea0003800000 */
.L_x_6104:
[----:B------:R-:W-:Y:S01]  /*31d0*/  FADD.FTZ R63, R60, R63 ;  /* 0x0000003f3c3f7221 */ /* 0x000fe20000010000 */
[----:B------:R-:W-:-:S04]  /*31e0*/  HFMA2 R90, -RZ, RZ, 0, 2.384185791015625e-07 ;  /* 0x00000004ff5a7431 */ /* 0x000fc800000001ff */
[----:B------:R-:W-:Y:S02]  /*31f0*/  MOV R87, R63 ;  /* 0x0000003f00577202 */ /* 0x000fe40000000f00 */
[----:B------:R-:W-:-:S07]  /*3200*/  MOV R62, R89 ;  /* 0x00000059003e7202 */ /* 0x000fce0000000f00 */
[----:B------:R-:W-:Y:S05]  /*3210*/  WARPSYNC.COLLECTIVE R86, `(.L_x_6105) ;  /* 0x0000000056087348 */ /* 0x000fea0003c00000 */
[----:B------:R0:W1:Y:S02]  /*3220*/  SHFL.BFLY P2, R89, R87, R90, R91 ;  /* 0x0c00005a57597389 */ /* 0x000064000004005b */
[----:B01----:R-:W-:Y:S05]  /*3230*/  ENDCOLLECTIVE ;  /* 0x000000000000791b */ /* 0x003fea0003800000 */
.L_x_6105:
[----:B------:R-:W-:-:S05]  /*3240*/  FADD.FTZ R62, R61, R62 ;  /* 0x0000003e3d3e7221 */ /* 0x000fca0000010000 */
[----:B------:R-:W-:Y:S02]  /*3250*/  MOV R87, R62 ;  /* 0x0000003e00577202 */ /* 0x000fe40000000f00 */
[----:B------:R-:W-:-:S07]  /*3260*/  MOV R64, R89 ;  /* 0x0000005900407202 */ /* 0x000fce0000000f00 */
[----:B------:R-:W-:Y:S05]  /*3270*/  WARPSYNC.COLLECTIVE R86, `(.L_x_6106) ;  /* 0x0000000056087348 */ /* 0x000fea0003c00000 */
[----:B------:R0:W1:Y:S02]  /*3280*/  SHFL.BFLY P2, R89, R87, R90, R91 ;  /* 0x0c00005a57597389 */ /* 0x000064000004005b */
[----:B01----:R-:W-:Y:S05]  /*3290*/  ENDCOLLECTIVE ;  /* 0x000000000000791b */ /* 0x003fea0003800000 */
.L_x_6106:
[----:B------:R-:W-:Y:S01]  /*32a0*/  FADD.FTZ R64, R63, R64 ;  /* 0x000000403f407221 */ /* 0x000fe20000010000 */
[----:B------:R-:W-:-:S04]  /*32b0*/  HFMA2 R90, -RZ, RZ, 0, 4.76837158203125e-07 ;  /* 0x00000008ff5a7431 */ /* 0x000fc800000001ff */
[----:B------:R-:W-:Y:S02]  /*32c0*/  MOV R87, R64 ;  /* 0x0000004000577202 */ /* 0x000fe40000000f00 */
[----:B------:R-:W-:-:S07]  /*32d0*/  MOV R65, R89 ;  /* 0x0000005900417202 */ /* 0x000fce0000000f00 */
[----:B------:R-:W-:Y:S05]  /*32e0*/  WARPSYNC.COLLECTIVE R86, `(.L_x_6107) ;  /* 0x0000000056087348 */ /* 0x000fea0003c00000 */
[----:B------:R0:W1:Y:S02]  /*32f0*/  SHFL.BFLY P2, R89, R87, R90, R91 ;  /* 0x0c00005a57597389 */ /* 0x000064000004005b */
[----:B01----:R-:W-:Y:S05]  /*3300*/  ENDCOLLECTIVE ;  /* 0x000000000000791b */ /* 0x003fea0003800000 */
.L_x_6107:
[----:B------:R-:W-:-:S05]  /*3310*/  FADD.FTZ R65, R62, R65 ;  /* 0x000000413e417221 */ /* 0x000fca0000010000 */
[----:B------:R-:W-:Y:S02]  /*3320*/  MOV R87, R65 ;  /* 0x0000004100577202 */ /* 0x000fe40000000f00 */
[----:B------:R-:W-:-:S07]  /*3330*/  MOV R67, R89 ;  /* 0x0000005900437202 */ /* 0x000fce0000000f00 */
[----:B------:R-:W-:Y:S05]  /*3340*/  WARPSYNC.COLLECTIVE R86, `(.L_x_6108) ;  /* 0x0000000056087348 */ /* 0x000fea0003c00000 */
[----:B------:R0:W1:Y:S02]  /*3350*/  SHFL.BFLY P2, R89, R87, R90, R91 ;  /* 0x0c00005a57597389 */ /* 0x000064000004005b */
[----:B01----:R-:W-:Y:S05]  /*3360*/  ENDCOLLECTIVE ;  /* 0x000000000000791b */ /* 0x003fea0003800000 */
.L_x_6108:
[----:B------:R-:W-:Y:S01]  /*3370*/  FADD.FTZ R67, R64, R67 ;  /* 0x0000004340437221 */ /* 0x000fe20000010000 */
[----:B------:R-:W-:-:S04]  /*3380*/  HFMA2 R90, -RZ, RZ, 0, 9.5367431640625e-07 ;  /* 0x00000010ff5a7431 */ /* 0x000fc800000001ff */
[----:B------:R-:W-:Y:S02]  /*3390*/  MOV R87, R67 ;  /* 0x0000004300577202 */ /* 0x000fe40000000f00 */
[----:B------:R-:W-:-:S07]  /*33a0*/  MOV R66, R89 ;  /* 0x0000005900427202 */ /* 0x000fce0000000f00 */
[----:B------:R-:W-:Y:S05]  /*33b0*/  WARPSYNC.COLLECTIVE R86, `(.L_x_6109) ;  /* 0x0000000056087348 */ /* 0x000fea0003c00000 */
[----:B------:R0:W1:Y:S02]  /*33c0*/  SHFL.BFLY P2, R89, R87, R90, R91 ;  /* 0x0c00005a57597389 */ /* 0x000064000004005b */
[----:B01----:R-:W-:Y:S05]  /*33d0*/  ENDCOLLECTIVE ;  /* 0x000000000000791b */ /* 0x003fea0003800000 */
.L_x_6109:
[----:B------:R-:W-:-:S05]  /*33e0*/  FADD.FTZ R66, R65, R66 ;  /* 0x0000004241427221 */ /* 0x000fca0000010000 */
[----:B------:R-:W-:Y:S02]  /*33f0*/  MOV R87, R66 ;  /* 0x0000004200577202 */ /* 0x000fe40000000f00 */
[----:B------:R-:W-:-:S07]  /*3400*/  MOV R60, R89 ;  /* 0x00000059003c7202 */ /* 0x000fce0000000f00 */
[----:B------:R-:W-:Y:S05]  /*3410*/  WARPSYNC.COLLECTIVE R86, `(.L_x_6110) ;  /* 0x0000000056087348 */ /* 0x000fea0003c00000 */
[----:B------:R0:W1:Y:S02]  /*3420*/  SHFL.BFLY P2, R89, R87, R90, R91 ;  /* 0x0c00005a57597389 */ /* 0x000064000004005b */
[----:B01----:R-:W-:Y:S05]  /*3430*/  ENDCOLLECTIVE ;  /* 0x000000000000791b */ /* 0x003fea0003800000 */
.L_x_6110:
[----:B------:R-:W-:Y:S01]  /*3440*/  MOV R61, R89 ;  /* 0x00000059003d7202 */ /* 0x000fe20000000f00 */
[----:B------:R-:W-:Y:S06]  /*3450*/  BRA `(.L_x_6111) ;  /* 0xffffffd800147947 */ /* 0x000fec000383ffff */
.L_x_6112:
        /* <DEDUP_REMOVED lines=10> */
.L_x_6530:


//--------------------- .text._ZN10layer_norm13ln_bwd_kernelINS_13Kernel_traitsIfffffjLj256ELj1ELj4ELj1ELj16ENS_18Kernel_traits_baseILj256EfffffjLj128EEEEELb1ELb1ELb0ELb1EEEvNS_9BwdParamsE --------------------------
	.section	.text._ZN10layer_norm13ln_bwd_kernelINS_13Kernel_traitsIfffffjLj256ELj1ELj4ELj1ELj16ENS_18Kernel_traits_baseILj256EfffffjLj128EEEEELb1ELb1ELb0ELb1EEEvNS_9BwdParamsE,"ax",@progbits
	.align	128
        .global         _ZN10layer_norm13ln_bwd_kernelINS_13Kernel_traitsIfffffjLj256ELj1ELj4ELj1ELj16ENS_18Kernel_traits_baseILj256EfffffjLj128EEEEELb1ELb1ELb0ELb1EEEvNS_9BwdParamsE
        .type           _ZN10layer_norm13ln_bwd_kernelINS_13Kernel_traitsIfffffjLj256ELj1ELj4ELj1ELj16ENS_18Kernel_traits_baseILj256EfffffjLj128EEEEELb1ELb1ELb0ELb1EEEvNS_9BwdParamsE,@function
        .size           _ZN10layer_norm13ln_bwd_kernelINS_13Kernel_traitsIfffffjLj256ELj1ELj4ELj1ELj16ENS_18Kernel_traits_baseILj256EfffffjLj128EEEEELb1ELb1ELb0ELb1EEEvNS_9BwdParamsE,(.L_x_6531 - _ZN10layer_norm13ln_bwd_kernelINS_13Kernel_traitsIfffffjLj256ELj1ELj4ELj1ELj16ENS_18Kernel_traits_baseILj256EfffffjLj128EEEEELb1ELb1ELb0ELb1EEEvNS_9BwdParamsE)
        .other          _ZN10layer_norm13ln_bwd_kernelINS_13Kernel_traitsIfffffjLj256ELj1ELj4ELj1ELj16ENS_18Kernel_traits_baseILj256EfffffjLj128EEEEELb1ELb1ELb0ELb1EEEvNS_9BwdParamsE,@"STO_CUDA_ENTRY STV_DEFAULT"
_ZN10layer_norm13ln_bwd_kernelINS_13Kernel_traitsIfffffjLj256ELj1ELj4ELj1ELj16ENS_18Kernel_traits_baseILj256EfffffjLj128EEEEELb1ELb1ELb0ELb1EEEvNS_9BwdParamsE:
.text._ZN10layer_norm13ln_bwd_kernelINS_13Kernel_traitsIfffffjLj256ELj1ELj4ELj1ELj16ENS_18Kernel_traits_baseILj256EfffffjLj128EEEEELb1ELb1ELb0ELb1EEEvNS_9BwdParamsE:
        /* <DEDUP_REMOVED lines=53> */
[----:B0-----:R-:W-:-:S07]  /*0350*/  MOV R5, RZ ;  /* 0x000000ff00057202 */ /* 0x001fce0000000f00 */
.L_x_6129:
[----:B0-----:R-:W0:Y:S08]  /*0360*/  LDC.64 R22, c[0x0][0x3c0] ;  /* 0x0000f000ff167b82 */ /* 0x001e300000000a00 */
[----:B------:R-:W1:Y:S08]  /*0370*/  LDC.64 R2, c[0x0][0x3c8] ;  /* 0x0000f200ff027b82 */ /* 0x000e700000000a00 */
[----:B------:R-:W2:Y:S01]  /*0380*/  @P0 LDC.64 R20, c[0x0][0x3e0] ;  /* 0x0000f800ff140b82 */ /* 0x000ea20000000a00 */
[----:B------:R-:W-:Y:S01]  /*0390*/  MOV R4, 0x3f800000 ;  /* 0x3f80000000047802 */ /* 0x000fe20000000f00 */
[----:B0-----:R-:W-:-:S06]  /*03a0*/  IMAD.WIDE R22, R58, 0x4, R22 ;  /* 0x000000043a167825 */ /* 0x001fcc00078e0216 */
[----:B------:R-:W0:Y:S01]  /*03b0*/  LDC.U8 R26, c[0x0][0x410] ;  /* 0x00010400ff1a7b82 */ /* 0x000e220000000000 */
[----:B------:R-:W3:Y:S01]  /*03c0*/  LDG.E R22, desc[UR6][R22.64] ;  /* 0x0000000616167981 */ /* 0x000ee2000c1e1900 */
[----:B-1----:R-:W-:-:S06]  /*03d0*/  IMAD.WIDE R2, R58, 0x4, R2 ;  /* 0x000000043a027825 */ /* 0x002fcc00078e0202 */
[----:B-----5:R1:W5:Y:S01]  /*03e0*/  LDG.E R3, desc[UR6][R2.64] ;  /* 0x0000000602037981 */ /* 0x020362000c1e1900 */
[----:B--2---:R-:W-:-:S05]  /*03f0*/  @P0 IMAD.WIDE R20, R58, 0x4, R20 ;  /* 0x000000043a140825 */ /* 0x004fca00078e0214 */
[----:B------:R1:W5:Y:S01]  /*0400*/  @P0 LDG.E R4, desc[UR6][R20.64] ;  /* 0x0000000614040981 */ /* 0x000362000c1e1900 */
        /* <DEDUP_REMOVED lines=25> */
[----:B------:R0:W5:Y:S04]  /*05a0*/  LDG.E R60, desc[UR6][R60.64] ;  /* 0x000000063c3c7981 */ /* 0x000168000c1e1900 */
[----:B------:R1:W5:Y:S01]  /*05b0*/  LDG.E R0, desc[UR6][R62.64] ;  /* 0x000000063e007981 */ /* 0x000362000c1e1900 */
[C---:B---3--:R-:W-:Y:S01]  /*05c0*/  FADD.FTZ R66, -R64.reuse, R48 ;  /* 0x0000003040427221 */ /* 0x048fe20000010100 */
[C---:B------:R-:W-:Y:S01]  /*05d0*/  FADD.FTZ R92, -R64.reuse, R49 ;  /* 0x00000031405c7221 */ /* 0x040fe20000010100 */
[C---:B------:R-:W-:Y:S01]  /*05e0*/  FADD.FTZ R82, -R64.reuse, R51 ;  /* 0x0000003340527221 */ /* 0x040fe20000010100 */
[C---:B------:R-:W-:Y:S01]  /*05f0*/  FADD.FTZ R88, -R64.reuse, R50 ;  /* 0x0000003240587221 */ /* 0x040fe20000010100 */
[C---:B0----5:R-:W-:Y:S01]  /*0600*/  FMUL.FTZ R61, R3.reuse, R66 ;  /* 0x00000042033d7220 */ /* 0x061fe20000410000 */
[C---:B----4-:R-:W-:Y:S01]  /*0610*/  FADD.FTZ R86, -R64.reuse, R53 ;  /* 0x0000003540567221 */ /* 0x050fe20000010100 */
[----:B------:R-:W-:Y:S01]  /*0620*/  FMUL.FTZ R66, R3, R92 ;  /* 0x0000005c03427220 */ /* 0x000fe20000410000 */
[----:B------:R-:W-:Y:S01]  /*0630*/  FADD.FTZ R52, -R64, R52 ;  /* 0x0000003440347221 */ /* 0x000fe20000010100 */
[----:B-1----:R-:W-:Y:S01]  /*0640*/  FMUL.FTZ R62, R32, R24 ;  /* 0x00000018203e7220 */ /* 0x002fe20000410000 */
[----:B------:R-:W-:Y:S01]  /*0650*/  FMUL.FTZ R63, R33, R25 ;  /* 0x00000019213f7220 */ /* 0x000fe20000410000 */
[C---:B------:R-:W-:Y:S01]  /*0660*/  FADD.FTZ R54, -R64.reuse, R54 ;  /* 0x0000003640367221 */ /* 0x040fe20000010100 */
[----:B------:R-:W-:Y:S01]  /*0670*/  FADD.FTZ R90, -R64, R55 ;  /* 0x00000037405a7221 */ /* 0x000fe20000010100 */
[----:B------:R-:W-:Y:S01]  /*0680*/  FADD.FTZ R92, RZ, R62 ;  /* 0x0000003eff5c7221 */ /* 0x000fe20000010000 */
[----:B------:R-:W-:Y:S01]  /*0690*/  FFMA.FTZ R53, R61, R62, RZ ;  /* 0x0000003e3d357223 */ /* 0x000fe200000100ff */
[C---:B------:R-:W-:Y:S01]  /*06a0*/  FMUL.FTZ R79, R3.reuse, R82 ;  /* 0x00000052034f7220 */ /* 0x040fe20000410000 */
        /* <DEDUP_REMOVED lines=34> */
.L_x_6116:
[----:B------:R-:W0:Y:S01]  /*08d0*/  LDC.64 R52, c[0x0][0x3a8] ;  /* 0x0000ea00ff347b82 */ /* 0x000e220000000a00 */
[----:B------:R-:W-:-:S07]  /*08e0*/  IADD3 R2, PT, PT, R59, 0x20, RZ ;  /* 0x000000203b027810 */ /* 0x000fce0007ffe0ff */
[----:B------:R-:W1:Y:S08]  /*08f0*/  LDC.64 R20, c[0x0][0x428] ;  /* 0x00010a00ff147b82 */ /* 0x000e700000000a00 */
[----:B------:R-:W2:Y:S01]  /*0900*/  LDC.64 R14, c[0x0][0x3b0] ;  /* 0x0000ec00ff0e7b82 */ /* 0x000ea20000000a00 */
[----:B0-----:R-:W-:-:S07]  /*0910*/  IMAD.WIDE.U32 R48, R59, 0x10, R52 ;  /* 0x000000103b307825 */ /* 0x001fce00078e0034 */
[----:B------:R-:W0:Y:S01]  /*0920*/  LDC.64 R12, c[0x0][0x438] ;  /* 0x00010e00ff0c7b82 */ /* 0x000e220000000a00 */
[C---:B------:R-:W-:Y:S01]  /*0930*/  IMAD.WIDE.U32 R52, R2.reuse, 0x10, R52 ;  /* 0x0000001002347825 */ /* 0x040fe200078e0034 */
[----:B------:R-:W3:Y:S03]  /*0940*/  LDG.E.128 R48, desc[UR6][R48.64] ;  /* 0x0000000630307981 */ /* 0x000ee6000c1e1d00 */
[C-C-:B-1----:R-:W-:Y:S02]  /*0950*/  IMAD.WIDE.U32 R24, R59.reuse, 0x10, R20.reuse ;  /* 0x000000103b187825 */ /* 0x142fe400078e0014 */
[----:B------:R-:W4:Y:S02]  /*0960*/  LDG.E.128 R52, desc[UR6][R52.64] ;  /* 0x0000000634347981 */ /* 0x000f24000c1e1d00 */
[----:B------:R-:W-:Y:S02]  /*0970*/  IMAD.WIDE.U32 R20, R2, 0x10, R20 ;  /* 0x0000001002147825 */ /* 0x000fe400078e0014 */
[----:B------:R-:W4:Y:S04]  /*0980*/  LDG.E.128 R24, desc[UR6][R24.64] ;  /* 0x0000000618187981 */ /* 0x000f28000c1e1d00 */
[----:B------:R-:W4:Y:S01]  /*0990*/  LDG.E.128 R20, desc[UR6][R20.64] ;  /* 0x0000000614147981 */ /* 0x000f22000c1e1d00 */
[----:B--2---:R-:W-:-:S04]  /*09a0*/  IMAD.WIDE.U32 R60, R59, 0x4, R14 ;  /* 0x000000043b3c7825 */ /* 0x004fc800078e000e */
[C---:B------:R-:W-:Y:S02]  /*09b0*/  IMAD.WIDE.U32 R14, R2.reuse, 0x4, R14 ;  /* 0x00000004020e7825 */ /* 0x040fe400078e000e */
[----:B------:R1:W5:Y:S02]  /*09c0*/  LDG.E R60, desc[UR6][R60.64] ;  /* 0x000000063c3c7981 */ /* 0x000364000c1e1900 */
[--C-:B0-----:R-:W-:Y:S02]  /*09d0*/  IMAD.WIDE.U32 R16, R59, 0x10, R12.reuse ;  /* 0x000000103b107825 */ /* 0x101fe400078e000c */
[----:B------:R0:W5:Y:S02]  /*09e0*/  LDG.E R0, desc[UR6][R14.64] ;  /* 0x000000060e007981 */ /* 0x000164000c1e1900 */
[----:B------:R-:W-:Y:S02]  /*09f0*/  IMAD.WIDE.U32 R12, R2, 0x10, R12 ;  /* 0x00000010020c7825 */ /* 0x000fe400078e000c */
[----:B------:R-:W5:Y:S04]  /*0a00*/  LDG.E.128 R16, desc[UR6][R16.64] ;  /* 0x0000000610107981 */ /* 0x000f68000c1e1d00 */
[----:B------:R-:W5:Y:S01]  /*0a10*/  LDG.E.128 R12, desc[UR6][R12.64] ;  /* 0x000000060c0c7981 */ /* 0x000f62000c1e1d00 */
[C---:B---3--:R-:W-:Y:S01]  /*0a20*/  FADD.FTZ R66, -R64.reuse, R48 ;  /* 0x0000003040427221 */ /* 0x048fe20000010100 */
[----:B------:R-:W-:-:S03]  /*0a30*/  FADD.FTZ R92, -R64, R49 ;  /* 0x00000031405c7221 */ /* 0x000fc60000010100 */
[C---:B-1---5:R-:W-:Y:S01]  /*0a40*/  FMUL.FTZ R61, R3.reuse, R66 ;  /* 0x00000042033d7220 */ /* 0x062fe20000410000 */
[----:B------:R-:W-:Y:S01]  /*0a50*/  FADD.FTZ R82, -R64, R51 ;  /* 0x0000003340527221 */ /* 0x000fe20000010100 */
[----:B----4-:R-:W-:Y:S01]  /*0a60*/  FMUL.FTZ R62, R32, R24 ;  /* 0x00000018203e7220 */ /* 0x010fe20000410000 */
[C---:B------:R-:W-:Y:S01]  /*0a70*/  FADD.FTZ R86, -R64.reuse, R53 ;  /* 0x0000003540567221 */ /* 0x040fe20000010100 */
[----:B------:R-:W-:Y:S01]  /*0a80*/  FMUL.FTZ R66, R3, R92 ;  /* 0x0000005c03427220 */ /* 0x000fe20000410000 */
[C---:B------:R-:W-:Y:S01]  /*0a90*/  FADD.FTZ R88, -R64.reuse, R50 ;  /* 0x0000003240587221 */ /* 0x040fe20000010100 */
[----:B------:R-:W-:Y:S01]  /*0aa0*/  FMUL.FTZ R63, R33, R25 ;  /* 0x00000019213f7220 */ /* 0x000fe20000410000 */
[----:B------:R-:W-:Y:S01]  /*0ab0*/  FADD.FTZ R92, RZ, R62 ;  /* 0x0000003eff5c7221 */ /* 0x000fe20000010000 */
[----:B------:R-:W-:Y:S01]  /*0ac0*/  FFMA.FTZ R53, R61, R62, RZ ;  /* 0x0000003e3d357223 */ /* 0x000fe200000100ff */
[C---:B------:R-:W-:Y:S01]  /*0ad0*/  FADD.FTZ R52, -R64.reuse, R52 ;  /* 0x0000003440347221 */ /* 0x040fe20000010100 */
[C---:B------:R-:W-:Y:S01]  /*0ae0*/  FADD.FTZ R54, -R64.reuse, R54 ;  /* 0x0000003640367221 */ /* 0x040fe20000010100 */
[----:B------:R-:W-:Y:S01]  /*0af0*/  FADD.FTZ R90, -R64, R55 ;  /* 0x00000037405a7221 */ /* 0x000fe20000010100 */
        /* <DEDUP_REMOVED lines=33> */
[----:B0-----:R-:W-:-:S07]  /*0d10*/  FFMA.FTZ R82, R55, R51, R82 ;  /* 0x0000003337527223 */ /* 0x001fce0000010052 */
.L_x_6117:
        /* <DEDUP_REMOVED lines=36> */
.L_x_6141:
        /* <DEDUP_REMOVED lines=33> */
[----:B-----5:R-:W-:Y:S01]  /*1170*/  FMUL.FTZ R20, R20, R27 ;  /* 0x0000001b14147220 */ /* 0x020fe20000410000 */
[----:B------:R-:W-:Y:S01]  /*1180*/  LOP3.LUT P3, RZ, R60, 0xff00, RZ, 0xc0, !PT ;  /* 0x0000ff003cff7812 */ /* 0x000fe2000786c0ff */
[----:B------:R-:W-:Y:S01]  /*1190*/  FMUL.FTZ R61, R22, R63 ;  /* 0x0000003f163d7220 */ /* 0x000fe20000410000 */
[C---:B------:R-:W-:Y:S01]  /*11a0*/  LOP3.LUT P4, RZ, R60.reuse, 0xff0000, RZ, 0xc0, !PT ;  /* 0x00ff00003cff7812 */ /* 0x040fe2000788c0ff */
[----:B------:R-:W-:Y:S01]  /*11b0*/  FMUL.FTZ R23, R23, R62 ;  /* 0x0000003e17177220 */ /* 0x000fe20000410000 */
[----:B------:R-:W-:Y:S01]  /*11c0*/  ISETP.GE.U32.AND P5, PT, R60, 0x1000000, PT ;  /* 0x010000003c00780c */ /* 0x000fe20003fa6070 */
[-C--:B------:R-:W-:Y:S01]  /*11d0*/  FMUL.FTZ R60, R21, R26.reuse ;  /* 0x0000001a153c7220 */ /* 0x080fe20000410000 */
[----:B------:R-:W-:Y:S01]  /*11e0*/  FMUL.FTZ R21, R40, R27 ;  /* 0x0000001b28157220 */ /* 0x000fe20000410000 */
[----:B------:R-:W-:Y:S01]  /*11f0*/  FMUL.FTZ R22, R41, R26 ;  /* 0x0000001a29167220 */ /* 0x000fe20000410000 */
[----:B------:R-:W-:Y:S01]  /*1200*/  FMUL.FTZ R63, R42, R63 ;  /* 0x0000003f2a3f7220 */ /* 0x000fe20000410000 */
[----:B------:R-:W-:Y:S01]  /*1210*/  FMUL.FTZ R62, R43, R62 ;  /* 0x0000003e2b3e7220 */ /* 0x000fe20000410000 */
[----:B------:R-:W-:-:S02]  /*1220*/  FSEL R26, R20, RZ, P2 ;  /* 0x000000ff141a7208 */ /* 0x000fc40001000000 */
[----:B------:R-:W-:Y:S02]  /*1230*/  FSEL R27, R60, RZ, P3 ;  /* 0x000000ff3c1b7208 */ /* 0x000fe40001800000 */
[----:B------:R-:W-:Y:S02]  /*1240*/  FSEL R60, R61, RZ, P4 ;  /* 0x000000ff3d3c7208 */ /* 0x000fe40002000000 */
[----:B------:R-:W-:Y:S02]  /*1250*/  SEL R20, R21, RZ, P2 ;  /* 0x000000ff15147207 */ /* 0x000fe40001000000 */
[----:B------:R-:W-:Y:S02]  /*1260*/  FSEL R61, R23, RZ, P5 ;  /* 0x000000ff173d7208 */ /* 0x000fe40002800000 */
[----:B------:R-:W-:Y:S02]  /*1270*/  SEL R21, R22, RZ, P3 ;  /* 0x000000ff16157207 */ /* 0x000fe40001800000 */
[----:B------:R-:W-:-:S02]  /*1280*/  SEL R22, R63, RZ, P4 ;  /* 0x000000ff3f167207 */ /* 0x000fc40002000000 */
[----:B------:R-:W-:Y:S01]  /*1290*/  SEL R23, R62, RZ, P5 ;  /* 0x000000ff3e177207 */ /* 0x000fe20002800000 */
[----:B------:R-:W-:Y:S06]  /*12a0*/  BRA `(.L_x_6121) ;  /* 0x0000000000a07947 */ /* 0x000fec0003800000 */
.L_x_6120:
        /* <DEDUP_REMOVED lines=16> */
[C---:B------:R-:W-:Y:S01]  /*13b0*/  LOP3.LUT P4, RZ, R60.reuse, 0xff0000, RZ, 0xc0, !PT ;  /* 0x00ff00003cff7812 */ /* 0x040fe2000788c0ff */
[-C--:B------:R-:W-:Y:S01]  /*13c0*/  FMUL.FTZ R62, R47, R4.reuse ;  /* 0x000000042f3e7220 */ /* 0x080fe20000410000 */
[----:B------:R-:W-:Y:S01]  /*13d0*/  ISETP.GE.U32.AND P5, PT, R60, 0x1000000, PT ;  /* 0x010000003c00780c */ /* 0x000fe20003fa6070 */
[----:B------:R-:W-:Y:S01]  /*13e0*/  FMUL.FTZ R60, R45, R4 ;  /* 0x000000042d3c7220 */ /* 0x000fe20000410000 */
[----:B------:R-:W-:Y:S01]  /*13f0*/  FMUL.FTZ R27, R26, UR4 ;  /* 0x000000041a1b7c20 */ /* 0x000fe20008410000 */
[----:B------:R-:W-:Y:S01]  /*1400*/  FMUL.FTZ R63, R61, UR4 ;  /* 0x000000043d3f7c20 */ /* 0x000fe20008410000 */
[----:B------:R-:W-:Y:S01]  /*1410*/  FMUL.FTZ R26, R62, UR4 ;  /* 0x000000043e1a7c20 */ /* 0x000fe20008410000 */
[----:B------:R-:W-:Y:S01]  /*1420*/  FMUL.FTZ R60, R60, UR4 ;  /* 0x000000043c3c7c20 */ /* 0x000fe20008410000 */
[----:B-----5:R-:W-:Y:S01]  /*1430*/  FMUL.FTZ R20, R20, R27 ;  /* 0x0000001b14147220 */ /* 0x020fe20000410000 */
[----:B------:R-:W-:Y:S01]  /*1440*/  FMUL.FTZ R62, R22, R63 ;  /* 0x0000003f163e7220 */ /* 0x000fe20000410000 */
[----:B------:R-:W-:Y:S01]  /*1450*/  FMUL.FTZ R23, R23, R26 ;  /* 0x0000001a17177220 */ /* 0x000fe20000410000 */
[-C--:B------:R-:W-:Y:S01]  /*1460*/  FMUL.FTZ R61, R21, R60.reuse ;  /* 0x0000003c153d7220 */ /* 0x080fe20000410000 */
[----:B------:R-:W-:Y:S01]  /*1470*/  FMUL.FTZ R21, R40, R27 ;  /* 0x0000001b28157220 */ /* 0x000fe20000410000 */
[----:B------:R-:W-:Y:S01]  /*1480*/  FMUL.FTZ R22, R41, R60 ;  /* 0x0000003c29167220 */ /* 0x000fe20000410000 */
[----:B------:R-:W-:Y:S01]  /*1490*/  FMUL.FTZ R63, R42, R63 ;  /* 0x0000003f2a3f7220 */ /* 0x000fe20000410000 */
[----:B------:R-:W-:Y:S01]  /*14a0*/  FMUL.FTZ R64, R43, R26 ;  /* 0x0000001a2b407220 */ /* 0x000fe20000410000 */
[----:B------:R-:W-:-:S02]  /*14b0*/  FSEL R26, R20, RZ, P2 ;  /* 0x000000ff141a7208 */ /* 0x000fc40001000000 */
[----:B------:R-:W-:Y:S02]  /*14c0*/  FSEL R27, R61, RZ, P3 ;  /* 0x000000ff3d1b7208 */ /* 0x000fe40001800000 */
[----:B------:R-:W-:Y:S02]  /*14d0*/  SEL R20, R21, RZ, P2 ;  /* 0x000000ff15147207 */ /* 0x000fe40001000000 */
[----:B------:R-:W-:Y:S02]  /*14e0*/  FSEL R61, R23, RZ, P5 ;  /* 0x000000ff173d7208 */ /* 0x000fe40002800000 */
[----:B------:R-:W-:Y:S02]  /*14f0*/  SEL R21, R22, RZ, P3 ;  /* 0x000000ff16157207 */ /* 0x000fe40001800000 */
[----:B------:R-:W-:Y:S02]  /*1500*/  FSEL R60, R62, RZ, P4 ;  /* 0x000000ff3e3c7208 */ /* 0x000fe40002000000 */
[----:B------:R-:W-:-:S02]  /*1510*/  SEL R22, R63, RZ, P4 ;  /* 0x000000ff3f167207 */ /* 0x000fc40002000000 */
[----:B------:R-:W-:-:S07]  /*1520*/  SEL R23, R64, RZ, P5 ;  /* 0x000000ff40177207 */ /* 0x000fce0002800000 */
.L_x_6121:
[----:B------:R-:W0:Y:S01]  /*1530*/  @P1 LDC.64 R62, c[0x0][0x478] ;  /* 0x00011e00ff3e1b82 */ /* 0x000e220000000a00 */
[----:B------:R-:W-:-:S07]  /*1540*/  IMAD.WIDE.U32 R66, R2, 0x10, R86 ;  /* 0x0000001002427825 */ /* 0x000fce00078e0056 */
[----:B------:R-:W1:Y:S01]  /*1550*/  LDC.64 R82, c[0x0][0x468] ;  /* 0x00011a00ff527b82 */ /* 0x000e620000000a00 */
[----:B0-----:R-:W-:-:S05]  /*1560*/  @P1 IMAD.WIDE.U32 R62, R59, 0x10, R62 ;  /* 0x000000103b3e1825 */ /* 0x001fca00078e003e */
[----:B------:R-:W-:Y:S01]  /*1570*/  @P1 STG.E.128 desc[UR6][R62.64], R44 ;  /* 0x0000002c3e001986 */ /* 0x000fe2000c101d06 */
[----:B-1----:R-:W-:-:S05]  /*1580*/  IMAD.WIDE.U32 R64, R59, 0x10, R82 ;  /* 0x000000103b407825 */ /* 0x002fca00078e0052 */
[----:B------:R0:W-:Y:S04]  /*1590*/  STG.E.128 desc[UR6][R64.64], R20 ;  /* 0x0000001440007986 */ /* 0x0001e8000c101d06 */
[----:B0-----:R0:W5:Y:S01]  /*15a0*/  LDG.E.128 R20, desc[UR6][R66.64] ;  /* 0x0000000642147981 */ /* 0x001162000c1e1d00 */
        /* <DEDUP_REMOVED lines=13> */
[C---:B------:R-:W-:Y:S01]  /*1680*/  LOP3.LUT P2, RZ, R0.reuse, 0xff, RZ, 0xc0, !PT ;  /* 0x000000ff00ff7812 */ /* 0x040fe2000784c0ff */
[-C--:B------:R-:W-:Y:S01]  /*1690*/  FMUL.FTZ R24, R45, R4.reuse ;  /* 0x000000042d187220 */ /* 0x080fe20000410000 */
[----:B------:R-:W-:Y:S01]  /*16a0*/  LOP3.LUT P3, RZ, R0, 0xff00, RZ, 0xc0, !PT ;  /* 0x0000ff0000ff7812 */ /* 0x000fe2000786c0ff */
[-C--:B------:R-:W-:Y:S01]  /*16b0*/  FMUL.FTZ R25, R46, R4.reuse ;  /* 0x000000042e197220 */ /* 0x080fe20000410000 */
[----:B------:R-:W-:Y:S01]  /*16c0*/  LOP3.LUT P4, RZ, R0, 0xff0000, RZ, 0xc0, !PT ;  /* 0x00ff000000ff7812 */ /* 0x000fe2000788c0ff */
[----:B------:R-:W-:Y:S01]  /*16d0*/  FMUL.FTZ R24, R24, UR4 ;  /* 0x0000000418187c20 */ /* 0x000fe20008410000 */
[----:B------:R-:W-:Y:S01]  /*16e0*/  ISETP.GE.U32.AND P5, PT, R0, 0x1000000, PT ;  /* 0x010000000000780c */ /* 0x000fe20003fa6070 */
[-C--:B------:R-:W-:Y:S01]  /*16f0*/  FMUL.FTZ R0, R44, R4.reuse ;  /* 0x000000042c007220 */ /* 0x080fe20000410000 */
[----:B------:R-:W-:Y:S01]  /*1700*/  FMUL.FTZ R4, R47, R4 ;  /* 0x000000042f047220 */ /* 0x000fe20000410000 */
[----:B------:R-:W-:Y:S01]  /*1710*/  FMUL.FTZ R25, R25, UR4 ;  /* 0x0000000419197c20 */ /* 0x000fe20008410000 */
[-C--:B-----5:R-:W-:Y:S01]  /*1720*/  FMUL.FTZ R21, R21, R24.reuse ;  /* 0x0000001815157220 */ /* 0x0a0fe20000410000 */
[----:B------:R-:W-:Y:S01]  /*1730*/  FMUL.FTZ R3, R0, UR4 ;  /* 0x0000000400037c20 */ /* 0x000fe20008410000 */
[----:B------:R-:W-:Y:S01]  /*1740*/  FMUL.FTZ R48, R4, UR4 ;  /* 0x0000000404307c20 */ /* 0x000fe20008410000 */
[----:B------:R-:W-:Y:S01]  /*1750*/  FMUL.FTZ R4, R22, R25 ;  /* 0x0000001916047220 */ /* 0x000fe20000410000 */
[----:B------:R-:W-:Y:S01]  /*1760*/  FMUL.FTZ R24, R37, R24 ;  /* 0x0000001825187220 */ /* 0x000fe20000410000 */
[-C--:B------:R-:W-:Y:S01]  /*1770*/  FMUL.FTZ R0, R20, R3.reuse ;  /* 0x0000000314007220 */ /* 0x080fe20000410000 */
[-C--:B------:R-:W-:Y:S01]  /*1780*/  FMUL.FTZ R23, R23, R48.reuse ;  /* 0x0000003017177220 */ /* 0x080fe20000410000 */
[----:B------:R-:W-:Y:S01]  /*1790*/  FMUL.FTZ R3, R36, R3 ;  /* 0x0000000324037220 */ /* 0x000fe20000410000 */
[----:B------:R-:W-:Y:S01]  /*17a0*/  FMUL.FTZ R22, R38, R25 ;  /* 0x0000001926167220 */ /* 0x000fe20000410000 */
[----:B------:R-:W-:Y:S01]  /*17b0*/  FMUL.FTZ R48, R39, R48 ;  /* 0x0000003027307220 */ /* 0x000fe20000410000 */
[----:B------:R-:W-:-:S02]  /*17c0*/  FSEL R49, R21, RZ, P3 ;  /* 0x000000ff15317208 */ /* 0x000fc40001800000 */
[----:B------:R-:W-:Y:S02]  /*17d0*/  FSEL R51, R23, RZ, P5 ;  /* 0x000000ff17337208 */ /* 0x000fe40002800000 */
[----:B------:R-:W-:Y:S02]  /*17e0*/  FSEL R0, R0, RZ, P2 ;  /* 0x000000ff00007208 */ /* 0x000fe40001000000 */
[----:B------:R-:W-:Y:S02]  /*17f0*/  FSEL R4, R4, RZ, P4 ;  /* 0x000000ff04047208 */ /* 0x000fe40002000000 */
[----:B------:R-:W-:Y:S02]  /*1800*/  SEL R20, R3, RZ, P2 ;  /* 0x000000ff03147207 */ /* 0x000fe40001000000 */
[----:B------:R-:W-:Y:S02]  /*1810*/  SEL R21, R24, RZ, P3 ;  /* 0x000000ff18157207 */ /* 0x000fe40001800000 */
[----:B------:R-:W-:-:S02]  /*1820*/  SEL R22, R22, RZ, P4 ;  /* 0x000000ff16167207 */ /* 0x000fc40002000000 */
[----:B------:R-:W-:Y:S01]  /*1830*/  SEL R23, R48, RZ, P5 ;  /* 0x000000ff30177207 */ /* 0x000fe20002800000 */
[----:B------:R-:W-:Y:S06]  /*1840*/  BRA `(.L_x_6123) ;  /* 0x0000000000a07947 */ /* 0x000fec0003800000 */
.L_x_6122:
        /* <DEDUP_REMOVED lines=20> */
[C---:B------:R-:W-:Y:S01]  /*1990*/  LOP3.LUT P2, RZ, R0.reuse, 0xff, RZ, 0xc0, !PT ;  /* 0x000000ff00ff7812 */ /* 0x040fe2000784c0ff */
[----:B-----5:R-:W-:Y:S01]  /*19a0*/  FMUL.FTZ R21, R21, R4 ;  /* 0x0000000415157220 */ /* 0x020fe20000410000 */
[----:B------:R-:W-:Y:S01]  /*19b0*/  LOP3.LUT P3, RZ, R0, 0xff00, RZ, 0xc0, !PT ;  /* 0x0000ff0000ff7812 */ /* 0x000fe2000786c0ff */
[----:B------:R-:W-:Y:S01]  /*19c0*/  FMUL.FTZ R22, R22, R51 ;  /* 0x0000003316167220 */ /* 0x000fe20000410000 */
[C---:B------:R-:W-:Y:S01]  /*19d0*/  LOP3.LUT P4, RZ, R0.reuse, 0xff0000, RZ, 0xc0, !PT ;  /* 0x00ff000000ff7812 */ /* 0x040fe2000788c0ff */
[----:B------:R-:W-:Y:S01]  /*19e0*/  FMUL.FTZ R48, R23, R24 ;  /* 0x0000001817307220 */ /* 0x000fe20000410000 */
[----:B------:R-:W-:Y:S01]  /*19f0*/  ISETP.GE.U32.AND P5, PT, R0, 0x1000000, PT ;  /* 0x010000000000780c */ /* 0x000fe20003fa6070 */
[----:B------:R-:W-:Y:S01]  /*1a00*/  FMUL.FTZ R0, R20, R25 ;  /* 0x0000001914007220 */ /* 0x000fe20000410000 */
        /* <DEDUP_REMOVED lines=8> */
[----:B------:R-:W-:Y:S02]  /*1a90*/  FSEL R51, R48, RZ, P5 ;  /* 0x000000ff30337208 */ /* 0x000fe40002800000 */
[----:B------:R-:W-:Y:S02]  /*1aa0*/  SEL R20, R20, RZ, P2 ;  /* 0x000000ff14147207 */ /* 0x000fe40001000000 */
[----:B------:R-:W-:-:S02]  /*1ab0*/  SEL R21, R3, RZ, P3 ;  /* 0x000000ff03157207 */ /* 0x000fc40001800000 */
[----:B------:R-:W-:-:S07]  /*1ac0*/  SEL R23, R24, RZ, P5 ;  /* 0x000000ff18177207 */ /* 0x000fce0002800000 */
.L_x_6123:
[----:B------:R-:W1:Y:S02]  /*1ad0*/  @P1 LDC.64 R24, c[0x0][0x478] ;  /* 0x00011e00ff181b82 */ /* 0x000e640000000a00 */
[----:B-1----:R-:W-:-:S04]  /*1ae0*/  @P1 IMAD.WIDE.U32 R24, R2, 0x10, R24 ;  /* 0x0000001002181825 */ /* 0x002fc800078e0018 */
[----:B------:R-:W-:Y:S01]  /*1af0*/  IMAD.WIDE.U32 R2, R2, 0x10, R82 ;  /* 0x0000001002027825 */ /* 0x000fe200078e0052 */
[----:B------:R1:W-:Y:S04]  /*1b00*/  @P1 STG.E.128 desc[UR6][R24.64], R44 ;  /* 0x0000002c18001986 */ /* 0x0003e8000c101d06 */
[----:B------:R1:W-:Y:S01]  /*1b10*/  STG.E.128 desc[UR6][R2.64], R20 ;  /* 0x0000001402007986 */ /* 0x0003e2000c101d06 */
[----:B------:R-:W-:Y:S05]  /*1b20*/  BRA `(.L_x_6124) ;  /* 0x0000000800e07947 */ /* 0x000fea0003800000 */
.L_x_6119:
        /* <DEDUP_REMOVED lines=47> */
.L_x_6125:
        /* <DEDUP_REMOVED lines=40> */
.L_x_6126:
[----:B------:R-:W-:Y:S01]  /*20a0*/  ISETP.NE.U32.AND P1, PT, RZ, UR16, PT ;  /* 0x00000010ff007c0c */ /* 0x000fe2000bf25070 */
[----:B------:R-:W0:Y:S01]  /*20b0*/  LDC.64 R82, c[0x0][0x468] ;  /* 0x00011a00ff527b82 */ /* 0x000e220000000a00 */
[----:B------:R-:W-:Y:S02]  /*20c0*/  IMAD.WIDE.U32 R66, R2, 0x10, R86 ;  /* 0x0000001002427825 */ /* 0x000fe400078e0056 */
[----:B------:R-:W-:-:S13]  /*20d0*/  ISETP.NE.AND.EX P1, PT, RZ, UR17, PT, P1 ;  /* 0x00000011ff007c0c */ /* 0x000fda000bf25310 */
[----:B------:R-:W1:Y:S01]  /*20e0*/  @P1 LDC.64 R62, c[0x0][0x478] ;  /* 0x00011e00ff3e1b82 */ /* 0x000e620000000a00 */
[----:B0-----:R-:W-:-:S04]  /*20f0*/  IMAD.WIDE.U32 R64, R59, 0x10, R82 ;  /* 0x000000103b407825 */ /* 0x001fc800078e0052 */
[----:B-1----:R-:W-:-:S05]  /*2100*/  @P1 IMAD.WIDE.U32 R62, R59, 0x10, R62 ;  /* 0x000000103b3e1825 */ /* 0x002fca00078e003e */
[----:B------:R-:W-:Y:S04]  /*2110*/  @P1 STG.E.128 desc[UR6][R62.64], R44 ;  /* 0x0000002c3e001986 */ /* 0x000fe8000c101d06 */
[----:B------:R0:W-:Y:S04]  /*2120*/  STG.E.128 desc[UR6][R64.64], R20 ;  /* 0x0000001440007986 */ /* 0x0001e8000c101d06 */
[----:B0-----:R0:W5:Y:S01]  /*2130*/  LDG.E.128 R20, desc[UR6][R66.64] ;  /* 0x0000000642147981 */ /* 0x001162000c1e1d00 */
[----:B------:R-:W-:Y:S05]  /*2140*/  @!P1 BRA `(.L_x_6127) ;  /* 0x0000000000a49947 */ /* 0x000fea0003800000 */
[C-C-:B------:R-:W-:Y:S01]  /*2150*/  FFMA.FTZ R45, R24.reuse, R52, R25.reuse ;  /* 0x00000034182d7223 */ /* 0x140fe20000010019 */
[C-C-:B------:R-:W-:Y:S01]  /*2160*/  FFMA.FTZ R44, R24.reuse, R53, R25.reuse ;  /* 0x00000035182c7223 */ /* 0x140fe20000010019 */
[C-C-:B------:R-:W-:Y:S01]  /*2170*/  FFMA.FTZ R47, R24.reuse, R54, R25.reuse ;  /* 0x00000036182f7223 */ /* 0x140fe20000010019 */
[----:B------:R-:W-:Y:S01]  /*2180*/  FFMA.FTZ R24, R24, R55, R25 ;  /* 0x0000003718187223 */ /* 0x000fe20000010019 */
[C---:B------:R-:W-:Y:S01]  /*2190*/  LOP3.LUT P2, RZ, R0.reuse, 0xff, RZ, 0xc0, !PT ;  /* 0x000000ff00ff7812 */ /* 0x040fe2000784c0ff */
[----:B------:R-:W-:Y:S01]  /*21a0*/  FADD.FTZ R45, -R45, R48 ;  /* 0x000000302d2d7221 */ /* 0x000fe20000010100 */
[C---:B------:R-:W-:Y:S01]  /*21b0*/  LOP3.LUT P3, RZ, R0.reuse, 0xff00, RZ, 0xc0, !PT ;  /* 0x0000ff0000ff7812 */ /* 0x040fe2000786c0ff */
[----:B------:R-:W-:Y:S01]  /*21c0*/  FADD.FTZ R47, -R47, R50 ;  /* 0x000000322f2f7221 */ /* 0x000fe20000010100 */
[----:B------:R-:W-:Y:S01]  /*21d0*/  LOP3.LUT P4, RZ, R0, 0xff0000, RZ, 0xc0, !PT ;  /* 0x00ff000000ff7812 */ /* 0x000fe2000788c0ff */
[----:B------:R-:W-:Y:S01]  /*21e0*/  FADD.FTZ R24, -R24, R51 ;  /* 0x0000003318187221 */ /* 0x000fe20000010100 */
[----:B------:R-:W-:Y:S01]  /*21f0*/  ISETP.GE.U32.AND P5, PT, R0, 0x1000000, PT ;  /* 0x010000000000780c */ /* 0x000fe20003fa6070 */
[----:B------:R-:W-:Y:S01]  /*2200*/  FADD.FTZ R0, -R44, R49 ;  /* 0x000000312c007221 */ /* 0x000fe20000010100 */
[C---:B------:R-:W-:Y:S01]  /*2210*/  FFMA.FTZ R44, R3.reuse, R45, R12 ;  /* 0x0000002d032c7223 */ /* 0x040fe2000001000c */
[C---:B------:R-:W-:Y:S01]  /*2220*/  FFMA.FTZ R46, R3.reuse, R47, R14 ;  /* 0x0000002f032e7223 */ /* 0x040fe2000001000e */
[C---:B------:R-:W-:Y:S01]  /*2230*/  FFMA.FTZ R47, R3.reuse, R24, R15 ;  /* 0x00000018032f7223 */ /* 0x040fe2000001000f */
[----:B------:R-:W-:Y:S01]  /*2240*/  FFMA.FTZ R45, R3, R0, R13 ;  /* 0x00000000032d7223 */ /* 0x000fe2000001000d */
[-C--:B------:R-:W-:Y:S01]  /*2250*/  FMUL.FTZ R0, R44, R4.reuse ;  /* 0x000000042c007220 */ /* 0x080fe20000410000 */
[----:B------:R-:W-:-:S02]  /*2260*/  FMUL.FTZ R25, R46, R4 ;  /* 0x000000042e197220 */ /* 0x000fc40000410000 */
[-C--:B------:R-:W-:Y:S01]  /*2270*/  FMUL.FTZ R24, R45, R4.reuse ;  /* 0x000000042d187220 */ /* 0x080fe20000410000 */
        /* <DEDUP_REMOVED lines=22> */
.L_x_6127:
        /* <DEDUP_REMOVED lines=39> */
[----:B------:R-:W-:-:S07]  /*2650*/  SEL R23, R24, RZ, P5 ;  /* 0x000000ff18177207 */ /* 0x000fce0002800000 */
.L_x_6128:
[----:B------:R-:W1:Y:S02]  /*2660*/  @P1 LDC.64 R24, c[0x0][0x478] ;  /* 0x00011e00ff181b82 */ /* 0x000e640000000a00 */
[----:B-1----:R-:W-:-:S04]  /*2670*/  @P1 IMAD.WIDE.U32 R24, R2, 0x10, R24 ;  /* 0x0000001002181825 */ /* 0x002fc800078e0018 */
[----:B------:R-:W-:Y:S01]  /*2680*/  IMAD.WIDE.U32 R2, R2, 0x10, R82 ;  /* 0x0000001002027825 */ /* 0x000fe200078e0052 */
[----:B------:R2:W-:Y:S04]  /*2690*/  @P1 STG.E.128 desc[UR6][R24.64], R44 ;  /* 0x0000002c18001986 */ /* 0x0005e8000c101d06 */
[----:B------:R2:W-:Y:S02]  /*26a0*/  STG.E.128 desc[UR6][R2.64], R20 ;  /* 0x0000001402007986 */ /* 0x0005e4000c101d06 */
.L_x_6124:
[----:B-12---:R-:W1:Y:S01]  /*26b0*/  LDC.64 R2, c[0x0][0x380] ;  /* 0x0000e000ff027b82 */ /* 0x006e620000000a00 */
        /* <DEDUP_REMOVED lines=8> */
[----:B-1----:R-:W-:-:S04]  /*2740*/  LEA R58, R2, R58, 0x2 ;  /* 0x0000003a023a7211 */ /* 0x002fc800078e10ff */
[----:B------:R-:W-:-:S13]  /*2750*/  ISETP.GE.AND P1, PT, R58, R3, PT ;  /* 0x000000033a00720c */ /* 0x000fda0003f26270 */
[----:B------:R-:W-:Y:S05]  /*2760*/  @!P1 BRA `(.L_x_6129) ;  /* 0xffffffd800fc9947 */ /* 0x000fea000383ffff */
[----:B------:R-:W-:Y:S05]  /*2770*/  BSYNC B1 ;  /* 0x0000000000017941 */ /* 0x000fea0003800000 */
.L_x_6115:
        /* <DEDUP_REMOVED lines=24> */
.L_x_6114:
[----:B------:R-:W-:Y:S05]  /*2900*/  BSYNC B0 ;  /* 0x0000000000007941 */ /* 0x000fea0003800000 */
.L_x_6113:
[----:B------:R-:W1:Y:S01]  /*2910*/  S2R R39, SR_TID.X ;  /* 0x0000000000277919 */ /* 0x000e620000002100 */
[----:B------:R-:W-:Y:S01]  /*2920*/  MOV R0, 0x400 ;  /* 0x0000040000007802 */ /* 0x000fe20000000f00 */
[----:B------:R-:W-:Y:S05]  /*2930*/  WARPSYNC.ALL ;  /* 0x0000000000007948 */ /* 0x000fea0003800000 */
[----:B------:R-:W2:Y:S01]  /*2940*/  S2R R4, SR_TID.X ;  /* 0x0000000000047919 */ /* 0x000ea20000002100 */
[----:B------:R-:W3:Y:S01]  /*2950*/  LDCU.128 UR20, c[0x0][0x440] ;  /* 0x00008800ff1477ac */ /* 0x000ee20008000c00 */
[----:B------:R-:W4:Y:S01]  /*2960*/  S2R R3, SR_CgaCtaId ;  /* 0x0000000000037919 */ /* 0x000f220000008800 */
[----:B------:R-:W5:Y:S01]  /*2970*/  LDCU.64 UR10, c[0x0][0x460] ;  /* 0x00008c00ff0a77ac */ /* 0x000f620008000a00 */
[----:B-1----:R-:W-:-:S02]  /*2980*/  SHF.R.U32.HI R2, RZ, 0x5, R39 ;  /* 0x00000005ff027819 */ /* 0x002fc40000011627 */
[----:B--2---:R-:W-:Y:S02]  /*2990*/  LOP3.LUT R4, R4, 0x1f, RZ, 0xc0, !PT ;  /* 0x0000001f04047812 */ /* 0x004fe400078ec0ff */
[----:B----4-:R-:W-:Y:S02]  /*29a0*/  LEA R0, R3, R0, 0x18 ;  /* 0x0000000003007211 */ /* 0x010fe400078ec0ff */
[----:B------:R-:W-:-:S04]  /*29b0*/  LEA R3, R2, R4, 0x6 ;  /* 0x0000000402037211 */ /* 0x000fc800078e30ff */
        /* <DEDUP_REMOVED lines=10> */
[----:B------:R-:W5:Y:S04]  /*2a60*/  LDS R7, [R0+0xa00] ;  /* 0x000a000000077984 */ /* 0x000f680000000800 */
[----:B------:R-:W-:Y:S04]  /*2a70*/  LDS R34, [R0+0xc00] ;  /* 0x000c000000227984 */ /* 0x000fe80000000800 */
[----:B------:R-:W5:Y:S01]  /*2a80*/  LDS R25, [R0+0xe00] ;  /* 0x000e000000197984 */ /* 0x000f620000000800 */
        /* <DEDUP_REMOVED lines=8> */
[----:B-----5:R-:W-:Y:S01]  /*2b10*/  FADD.FTZ R4, R4, R7 ;  /* 0x0000000704047221 */ /* 0x020fe20000010000 */
[----:B------:R-:W-:Y:S03]  /*2b20*/  BAR.SYNC.DEFER_BLOCKING 0x0 ;  /* 0x0000000000007b1d */ /* 0x000fe60000010000 */
[----:B------:R-:W-:Y:S01]  /*2b30*/  FADD.FTZ R25, R4, R25 ;  /* 0x0000001904197221 */ /* 0x000fe20000010000 */
[----:B0-----:R-:W-:-:S04]  /*2b40*/  FADD.FTZ R9, R3, R34 ;  /* 0x0000002203097221 */ /* 0x001fc80000010000 */
[----:B-1----:R-:W0:Y:S01]  /*2b50*/  LDC R28, c[0x0][0x388] ;  /* 0x0000e200ff1c7b82 */ /* 0x002e220000000800 */
        /* <DEDUP_REMOVED lines=54> */
.L_x_6118:
        /* <DEDUP_REMOVED lines=8> */
.L_x_6131:
[----:B------:R-:W-:Y:S05]  /*2f40*/  BSYNC B2 ;  /* 0x0000000000027941 */ /* 0x000fea0003800000 */
.L_x_6130:
        /* <DEDUP_REMOVED lines=8> */
.L_x_6132:
[----:B------:R-:W-:Y:S01]  /*2fd0*/  FADD.FTZ R22, R20, R83 ;  /* 0x0000005314167221 */ /* 0x000fe20000010000 */
[----:B------:R-:W-:-:S04]  /*2fe0*/  HFMA2 R26, -RZ, RZ, 0, 1.1920928955078125e-07 ;  /* 0x00000002ff1a7431 */ /* 0x000fc800000001ff */
[----:B------:R-:W-:Y:S02]  /*2ff0*/  MOV R27, R22 ;  /* 0x00000016001b7202 */ /* 0x000fe40000000f00 */
[----:B------:R-:W-:-:S07]  /*3000*/  MOV R21, R89 ;  /* 0x0000005900157202 */ /* 0x000fce0000000f00 */
[----:B------:R-:W-:Y:S05]  /*3010*/  WARPSYNC.COLLECTIVE R24, `(.L_x_6133) ;  /* 0x0000000018087348 */ /* 0x000fea0003c00000 */
[----:B------:R0:W1:Y:S02]  /*3020*/  SHFL.BFLY P3, R89, R27, R26, R25 ;  /* 0x0c00001a1b597389 */ /* 0x0000640000060019 */
[----:B01----:R-:W-:Y:S05]  /*3030*/  ENDCOLLECTIVE ;  /* 0x000000000000791b */ /* 0x003fea0003800000 */
.L_x_6133:
[----:B------:R-:W-:-:S05]  /*3040*/  FADD.FTZ R23, R21, R82 ;  /* 0x0000005215177221 */ /* 0x000fca0000010000 */
[----:B------:R-:W-:Y:S02]  /*3050*/  MOV R27, R23 ;  /* 0x00000017001b7202 */ /* 0x000fe40000000f00 */
[----:B------:R-:W-:-:S07]  /*3060*/  MOV R21, R89 ;  /* 0x0000005900157202 */ /* 0x000fce0000000f00 */
[----:B------:R-:W-:Y:S05]  /*3070*/  WARPSYNC.COLLECTIVE R24, `(.L_x_6134) ;  /* 0x0000000018087348 */ /* 0x000fea0003c00000 */
[----:B------:R0:W1:Y:S02]  /*3080*/  SHFL.BFLY P3, R89, R27, R26, R25 ;  /* 0x0c00001a1b597389 */ /* 0x0000640000060019 */
[----:B01----:R-:W-:Y:S05]  /*3090*/  ENDCOLLECTIVE ;  /* 0x000000000000791b */ /* 0x003fea0003800000 */
.L_x_6134:
[----:B------:R-:W-:Y:S01]  /*30a0*/  FADD.FTZ R86, R22, R21 ;  /* 0x0000001516567221 */ /* 0x000fe20000010000 */
[----:B------:R-:W-:-:S04]  /*30b0*/  HFMA2 R26, -RZ, RZ, 0, 2.384185791015625e-07 ;  /* 0x00000004ff1a7431 */ /* 0x000fc800000001ff */
[----:B------:R-:W-:Y:S02]  /*30c0*/  MOV R27, R86 ;  /* 0x00000056001b7202 */ /* 0x000fe40000000f00 */
[----:B------:R-:W-:-:S07]  /*30d0*/  MOV R20, R89 ;  /* 0x0000005900147202 */ /* 0x000fce0000000f00 */
[----:B------:R-:W-:Y:S05]  /*30e0*/  WARPSYNC.COLLECTIVE R24, `(.L_x_6135) ;  /* 0x0000000018087348 */ /* 0x000fea0003c00000 */
[----:B------:R0:W1:Y:S02]  /*30f0*/  SHFL.BFLY P3, R89, R27, R26, R25 ;  /* 0x0c00001a1b597389 */ /* 0x0000640000060019 */
[----:B01----:R-:W-:Y:S05]  /*3100*/  ENDCOLLECTIVE ;  /* 0x000000000000791b */ /* 0x003fea0003800000 */
.L_x_6135:
[----:B------:R-:W-:-:S05]  /*3110*/  FADD.FTZ R87, R23, R20 ;  /* 0x0000001417577221 */ /* 0x000fca0000010000 */
[----:B------:R-:W-:Y:S02]  /*3120*/  MOV R27, R87 ;  /* 0x00000057001b7202 */ /* 0x000fe40000000f00 */
[----:B------:R-:W-:-:S07]  /*3130*/  MOV R21, R89 ;  /* 0x0000005900157202 */ /* 0x000fce0000000f00 */
[----:B------:R-:W-:Y:S05]  /*3140*/  WARPSYNC.COLLECTIVE R24, `(.L_x_6136) ;  /* 0x0000000018087348 */ /* 0x000fea0003c00000 */
[----:B------:R0:W1:Y:S02]  /*3150*/  SHFL.BFLY P3, R89, R27, R26, R25 ;  /* 0x0c00001a1b597389 */ /* 0x0000640000060019 */
[----:B01----:R-:W-:Y:S05]  /*3160*/  ENDCOLLECTIVE ;  /* 0x000000000000791b */ /* 0x003fea0003800000 */
.L_x_6136:
[----:B------:R-:W-:Y:S01]  /*3170*/  FADD.FTZ R88, R86, R21 ;  /* 0x0000001556587221 */ /* 0x000fe20000010000 */
[----:B------:R-:W-:-:S04]  /*3180*/  HFMA2 R26, -RZ, RZ, 0, 4.76837158203125e-07 ;  /* 0x00000008ff1a7431 */ /* 0x000fc800000001ff */
[----:B------:R-:W-:Y:S02]  /*3190*/  MOV R27, R88 ;  /* 0x00000058001b7202 */ /* 0x000fe40000000f00 */
[----:B------:R-:W-:-:S07]  /*31a0*/  MOV R20, R89 ;  /* 0x0000005900147202 */ /* 0x000fce0000000f00 */
[----:B------:R-:W-:Y:S05]  /*31b0*/  WARPSYNC.COLLECTIVE R24, `(.L_x_6137) ;  /* 0x0000000018087348 */ /* 0x000fea0003c00000 */
[----:B------:R0:W1:Y:S02]  /*31c0*/  SHFL.BFLY P3, R89, R27, R26, R25 ;  /* 0x0c00001a1b597389 */ /* 0x0000640000060019 */
[----:B01----:R-:W-:Y:S05]  /*31d0*/  ENDCOLLECTIVE ;  /* 0x000000000000791b */ /* 0x003fea0003800000 */
.L_x_6137:
[----:B------:R-:W-:-:S05]  /*31e0*/  FADD.FTZ R83, R87, R20 ;  /* 0x0000001457537221 */ /* 0x000fca0000010000 */
[----:B------:R-:W-:Y:S02]  /*31f0*/  MOV R27, R83 ;  /* 0x00000053001b7202 */ /* 0x000fe40000000f00 */
[----:B------:R-:W-:-:S07]  /*3200*/  MOV R21, R89 ;  /* 0x0000005900157202 */ /* 0x000fce0000000f00 */
[----:B------:R-:W-:Y:S05]  /*3210*/  WARPSYNC.COLLECTIVE R24, `(.L_x_6138) ;  /* 0x0000000018087348 */ /* 0x000fea0003c00000 */
[----:B------:R0:W1:Y:S02]  /*3220*/  SHFL.BFLY P3, R89, R27, R26, R25 ;  /* 0x0c00001a1b597389 */ /* 0x0000640000060019 */
[----:B01----:R-:W-:Y:S05]  /*3230*/  ENDCOLLECTIVE ;  /* 0x000000000000791b */ /* 0x003fea0003800000 */
.L_x_6138:
[----:B------:R-:W-:Y:S01]  /*3240*/  FADD.FTZ R20, R88, R21 ;  /* 0x0000001558147221 */ /* 0x000fe20000010000 */
[----:B------:R-:W-:-:S04]  /*3250*/  HFMA2 R26, -RZ, RZ, 0, 9.5367431640625e-07 ;  /* 0x00000010ff1a7431 */ /* 0x000fc800000001ff */
[----:B------:R-:W-:Y:S02]  /*3260*/  MOV R27, R20 ;  /* 0x00000014001b7202 */ /* 0x000fe40000000f00 */
[----:B------:R-:W-:-:S07]  /*3270*/  MOV R82, R89 ;  /* 0x0000005900527202 */ /* 0x000fce0000000f00 */
[----:B------:R-:W-:Y:S05]  /*3280*/  WARPSYNC.COLLECTIVE R24, `(.L_x_6139) ;  /* 0x0000000018087348 */ /* 0x000fea0003c00000 */
[----:B------:R0:W1:Y:S02]  /*3290*/  SHFL.BFLY P3, R89, R27, R26, R25 ;  /* 0x0c00001a1b597389 */ /* 0x0000640000060019 */
[----:B01----:R-:W-:Y:S05]  /*32a0*/  ENDCOLLECTIVE ;  /* 0x000000000000791b */ /* 0x003fea0003800000 */
.L_x_6139:
[----:B------:R-:W-:-:S05]  /*32b0*/  FADD.FTZ R21, R83, R82 ;  /* 0x0000005253157221 */ /* 0x000fca0000010000 */
[----:B------:R-:W-:Y:S02]  /*32c0*/  MOV R27, R21 ;  /* 0x00000015001b7202 */ /* 0x000fe40000000f00 */
[----:B------:R-:W-:-:S07]  /*32d0*/  MOV R22, R89 ;  /* 0x0000005900167202 */ /* 0x000fce0000000f00 */
[----:B------:R-:W-:Y:S05]  /*32e0*/  WARPSYNC.COLLECTIVE R24, `(.L_x_6140) ;  /* 0x0000000018087348 */ /* 0x000fea0003c00000 */
[----:B------:R0:W1:Y:S02]  /*32f0*/  SHFL.BFLY P3, R89, R27, R26, R25 ;  /* 0x0c00001a1b597389 */ /* 0x0000640000060019 */
[----:B01----:R-:W-:Y:S05]  /*3300*/  ENDCOLLECTIVE ;  /* 0x000000000000791b */ /* 0x003fea0003800000 */
.L_x_6140:
[----:B------:R-:W-:Y:S01]  /*3310*/  MOV R23, R89 ;  /* 0x0000005900177202 */ /* 0x000fe20000000f00 */
[----:B------:R-:W-:Y:S06]  /*3320*/  BRA `(.L_x_6141) ;  /* 0xffffffdc000c7947 */ /* 0x000fec000383ffff */
.L_x_6142:
        /* <DEDUP_REMOVED lines=13> */
.L_x_6531:


//--------------------- .text._ZN10layer_norm22ln_bwd_finalize_kernelINS_22Kernel_traits_finalizeILj256EfffffjLb1ELj1024ELj4ENS_18Kernel_traits_baseILj256EfffffjLj1024EEEEELb1ELb0EEEvNS_9BwdParamsE --------------------------
	.section	.text._ZN10layer_norm22ln_bwd_finalize_kernelINS_22Kernel_traits_finalizeILj256EfffffjLb1ELj1024ELj4ENS_18Kernel_traits_baseILj256EfffffjLj1024EEEEELb1ELb0EEEvNS_9BwdParamsE,"ax",@progbits
	.align	128
        .global         _ZN10layer_norm22ln_bwd_finalize_kernelINS_22Kernel_traits_finalizeILj256EfffffjLb1ELj1024ELj4ENS_18Kernel_traits_baseILj256EfffffjLj1024EEEEELb1ELb0EEEvNS_9BwdParamsE
        .type           _ZN10layer_norm22ln_bwd_finalize_kernelINS_22Kernel_traits_finalizeILj256EfffffjLb1ELj1024ELj4ENS_18Kernel_traits_baseILj256EfffffjLj1024EEEEELb1ELb0EEEvNS_9BwdParamsE,@function
        .size           _ZN10layer_norm22ln_bwd_finalize_kernelINS_22Kernel_traits_finalizeILj256EfffffjLb1ELj1024ELj4ENS_18Kernel_traits_baseILj256EfffffjLj1024EEEEELb1ELb0EEEvNS_9BwdParamsE,(.L_x_6532 - _ZN10layer_norm22ln_bwd_finalize_kernelINS_22Kernel_traits_finalizeILj256EfffffjLb1ELj1024ELj4ENS_18Kernel_traits_baseILj256EfffffjLj1024EEEEELb1ELb0EEEvNS_9BwdParamsE)
        .other          _ZN10layer_norm22ln_bwd_finalize_kernelINS_22Kernel_traits_finalizeILj256EfffffjLb1ELj1024ELj4ENS_18Kernel_traits_baseILj256EfffffjLj1024EEEEELb1ELb0EEEvNS_9BwdParamsE,@"STO_CUDA_ENTRY STV_DEFAULT"
_ZN10layer_norm22ln_bwd_finalize_kernelINS_22Kernel_traits_finalizeILj256EfffffjLb1ELj1024ELj4ENS_18Kernel_traits_baseILj256EfffffjLj1024EEEEELb1ELb0EEEvNS_9BwdParamsE:
.text._ZN10layer_norm22ln_bwd_finalize_kernelINS_22Kernel_traits_finalizeILj256EfffffjLb1ELj1024ELj4ENS_18Kernel_traits_baseILj256EfffffjLj1024EEEEELb1ELb0EEEvNS_9BwdParamsE:
        /* <DEDUP_REMOVED lines=57> */
.L_x_6147:
        /* <DEDUP_REMOVED lines=87> */
.L_x_6146:
[----:B------:R-:W-:Y:S05]  /*0900*/  BSYNC.RECONVERGENT B1 ;  /* 0x0000000000017941 */ /* 0x000fea0003800200 */
.L_x_6145:
        /* <DEDUP_REMOVED lines=50> */
.L_x_6149:
[----:B------:R-:W-:Y:S05]  /*0c30*/  BSYNC.RECONVERGENT B1 ;  /* 0x0000000000017941 */ /* 0x000fea0003800200 */
.L_x_6148:
        /* <DEDUP_REMOVED lines=29> */
.L_x_6151:
[----:B------:R-:W-:Y:S05]  /*0e10*/  BSYNC.RECONVERGENT B1 ;  /* 0x0000000000017941 */ /* 0x000fea0003800200 */
.L_x_6150:
        /* <DEDUP_REMOVED lines=14> */
.L_x_6144:
[----:B------:R-:W-:Y:S05]  /*0f00*/  BSYNC.RECONVERGENT B0 ;  /* 0x0000000000007941 */ /* 0x000fea0003800200 */
.L_x_6143:
        /* <DEDUP_REMOVED lines=75> */
.L_x_6152:
        /* <DEDUP_REMOVED lines=12> */
.L_x_6532:


//--------------------- .text._ZN10layer_norm13ln_bwd_kernelINS_13Kernel_traitsIfffffjLj256ELj1ELj4ELj1ELj16ENS_18Kernel_traits_baseILj256EfffffjLj128EEEEELb1ELb1ELb1ELb0EEEvNS_9BwdParamsE --------------------------
	.section	.text._ZN10layer_norm13ln_bwd_kernelINS_13Kernel_traitsIfffffjLj256ELj1ELj4ELj1ELj16ENS_18Kernel_traits_baseILj256EfffffjLj128EEEEELb1ELb1ELb1ELb0EEEvNS_9BwdParamsE,"ax",@progbits
	.align	128
        .global         _ZN10layer_norm13ln_bwd_kernelINS_13Kernel_traitsIfffffjLj256ELj1ELj4ELj1ELj16ENS_18Kernel_traits_baseILj256EfffffjLj128EEEEELb1ELb1ELb1ELb0EEEvNS_9BwdParamsE
        .type           _ZN10layer_norm13ln_bwd_kernelINS_13Kernel_traitsIfffffjLj256ELj1ELj4ELj1ELj16ENS_18Kernel_traits_baseILj256EfffffjLj128EEEEELb1ELb1ELb1ELb0EEEvNS_9BwdParamsE,@function
        .size           _ZN10layer_norm13ln_bwd_kernelINS_13Kernel_traitsIfffffjLj256ELj1ELj4ELj1ELj16ENS_18Kernel_traits_baseILj256EfffffjLj128EEEEELb1ELb1ELb1ELb0EEEvNS_9BwdParamsE,(.L_x_6533 - _ZN10layer_norm13ln_bwd_kernelINS_13Kernel_traitsIfffffjLj256ELj1ELj4ELj1ELj16ENS_18Kernel_traits_baseILj256EfffffjLj128EEEEELb1ELb1ELb1ELb0EEEvNS_9BwdParamsE)
        .other          _ZN10layer_norm13ln_bwd_kernelINS_13Kernel_traitsIfffffjLj256ELj1ELj4ELj1ELj16ENS_18Kernel_traits_baseILj256EfffffjLj128EEEEELb1ELb1ELb1ELb0EEEvNS_9BwdParamsE,@"STO_CUDA_ENTRY STV_DEFAULT"
_ZN10layer_norm13ln_bwd_kernelINS_13Kernel_traitsIfffffjLj256ELj1ELj4ELj1ELj16ENS_18Kernel_traits_baseILj256EfffffjLj128EEEEELb1ELb1ELb1ELb0EEEvNS_9BwdParamsE:
.text._ZN10layer_norm13ln_bwd_kernelINS_13Kernel_traitsIfffffjLj256ELj1ELj4ELj1ELj16ENS_18Kernel_traits_baseILj256EfffffjLj128EEEEELb1ELb1ELb1ELb0EEEvNS_9BwdParamsE:
        /* <DEDUP_REMOVED lines=16> */
[----:B------:R-:W-:Y:S01]  /*0100*/  LEA.HI.SX32 R0, R0, R5, 0x1e ;  /* 0x0000000500007211 */ /* 0x000fe200078ff2ff */
[----:B--2---:R-:W-:Y:S01]  /*0110*/  USHF.L.U32 UR4, UR5, 0x2, URZ ;  /* 0x0000000205047899 */ /* 0x004fe200080006ff */
[----:B------:R-:W-:Y:S02]  /*0120*/  SHF.R.U32.HI R73, RZ, 0x5, R73 ;  /* 0x00000005ff497819 */ /* 0x000fe40000011649 */
[C---:B------:R-:W-:Y:S02]  /*0130*/  ISETP.GE.U32.AND P0, PT, R0.reuse, 0x20, PT ;  /* 0x000000200000780c */ /* 0x040fe40003f06070 */
[----:B------:R-:W-:Y:S02]  /*0140*/  ISETP.GE.U32.AND P1, PT, R0, 0x40, PT ;  /* 0x000000400000780c */ /* 0x000fe40003f26070 */
[----:B------:R-:W-:-:S09]  /*0150*/  MOV R3, R2 ;  /* 0x0000000200037202 */ /* 0x000fd20000000f00 */
[----:B------:R-:W0:Y:S01]  /*0160*/  @P0 LDC.64 R4, c[0x0][0x3d0] ;  /* 0x0000f400ff040b82 */ /* 0x000e220000000a00 */
[----:B------:R-:W-:Y:S02]  /*0170*/  LOP3.LUT R73, R73, UR4, RZ, 0xfc, !PT ;  /* 0x0000000449497c12 */ /* 0x000fe4000f8efcff */
[----:B------:R-:W-:-:S05]  /*0180*/  @P0 LOP3.LUT R3, R2, 0x20, RZ, 0xfc, !PT ;  /* 0x0000002002030812 */ /* 0x000fca00078efcff */
[----:B------:R-:W2:Y:S08]  /*0190*/  @P0 LDC.64 R6, c[0x0][0x3e8] ;  /* 0x0000fa00ff060b82 */ /* 0x000eb00000000a00 */
[----:B------:R-:W1:Y:S08]  /*01a0*/  @P1 LDC.64 R8, c[0x0][0x3d0] ;  /* 0x0000f400ff081b82 */ /* 0x000e700000000a00 */
[----:B------:R-:W1:Y:S01]  /*01b0*/  @P1 LDC.64 R10, c[0x0][0x3e8] ;  /* 0x0000fa00ff0a1b82 */ /* 0x000e620000000a00 */
[----:B0-----:R-:W-:-:S05]  /*01c0*/  @P0 IMAD.WIDE.U32 R4, R2, 0x10, R4 ;  /* 0x0000001002040825 */ /* 0x001fca00078e0004 */
[----:B---3--:R-:W5:Y:S01]  /*01d0*/  @P0 LDG.E.128 R44, desc[UR6][R4.64] ;  /* 0x00000006042c0981 */ /* 0x008f62000c1e1d00 */
[----:B--2---:R-:W-:-:S05]  /*01e0*/  @P0 IMAD.WIDE.U32 R6, R2, 0x10, R6 ;  /* 0x0000001002060825 */ /* 0x004fca00078e0006 */
[----:B------:R-:W5:Y:S01]  /*01f0*/  @P0 LDG.E.128 R40, desc[UR6][R6.64] ;  /* 0x0000000606280981 */ /* 0x000f62000c1e1d00 */
[----:B----4-:R-:W-:Y:S01]  /*0200*/  ISETP.GE.AND P0, PT, R73, UR8, PT ;  /* 0x0000000849007c0c */ /* 0x010fe2000bf06270 */
[C---:B-1----:R-:W-:Y:S01]  /*0210*/  @P1 IMAD.WIDE.U32 R8, R3.reuse, 0x10, R8 ;  /* 0x0000001003081825 */ /* 0x042fe200078e0008 */
[----:B------:R-:W-:Y:S01]  /*0220*/  BSSY B0, `(.L_x_6153) ;  /* 0x000031f000007945 */ /* 0x000fe20003800000 */
[----:B------:R-:W-:Y:S02]  /*0230*/  CS2R R28, SRZ ;  /* 0x00000000001c7805 */ /* 0x000fe4000001ff00 */
[----:B------:R-:W-:Y:S02]  /*0240*/  CS2R R30, SRZ ;  /* 0x00000000001e7805 */ /* 0x000fe4000001ff00 */
[----:B------:R-:W-:Y:S01]  /*0250*/  CS2R R24, SRZ ;  /* 0x0000000000187805 */ /* 0x000fe2000001ff00 */
[----:B------:R0:W5:Y:S01]  /*0260*/  @P1 LDG.E.128 R36, desc[UR6][R8.64] ;  /* 0x0000000608241981 */ /* 0x000162000c1e1d00 */
[----:B------:R-:W-:Y:S01]  /*0270*/  @P1 IMAD.WIDE.U32 R10, R3, 0x10, R10 ;  /* 0x00000010030a1825 */ /* 0x000fe200078e000a */
[----:B------:R-:W-:-:S02]  /*0280*/  CS2R R26, SRZ ;  /* 0x00000000001a7805 */ /* 0x000fc4000001ff00 */
[----:B------:R-:W-:Y:S02]  /*0290*/  CS2R R20, SRZ ;  /* 0x0000000000147805 */ /* 0x000fe4000001ff00 */
[----:B------:R-:W-:Y:S02]  /*02a0*/  CS2R R22, SRZ ;  /* 0x0000000000167805 */ /* 0x000fe4000001ff00 */
[----:B------:R-:W-:Y:S01]  /*02b0*/  CS2R R16, SRZ ;  /* 0x0000000000107805 */ /* 0x000fe2000001ff00 */
[----:B------:R1:W5:Y:S01]  /*02c0*/  @P1 LDG.E.128 R32, desc[UR6][R10.64] ;  /* 0x000000060a201981 */ /* 0x000362000c1e1d00 */
[----:B------:R-:W-:Y:S02]  /*02d0*/  CS2R R18, SRZ ;  /* 0x0000000000127805 */ /* 0x000fe4000001ff00 */
[----:B------:R-:W-:Y:S02]  /*02e0*/  CS2R R12, SRZ ;  /* 0x00000000000c7805 */ /* 0x000fe4000001ff00 */
[----:B------:R-:W-:-:S02]  /*02f0*/  CS2R R14, SRZ ;  /* 0x00000000000e7805 */ /* 0x000fc4000001ff00 */
[----:B0-----:R-:W-:Y:S02]  /*0300*/  CS2R R8, SRZ ;  /* 0x0000000000087805 */ /* 0x001fe4000001ff00 */
[----:B-1----:R-:W-:Y:S01]  /*0310*/  CS2R R10, SRZ ;  /* 0x00000000000a7805 */ /* 0x002fe2000001ff00 */
[----:B------:R-:W-:Y:S06]  /*0320*/  @P0 BRA `(.L_x_6154) ;  /* 0x0000003000380947 */ /* 0x000fec0003800000 */
        /* <DEDUP_REMOVED lines=13> */
.L_x_6230:
[----:B-1----:R-:W1:Y:S08]  /*0400*/  LDC.64 R66, c[0x0][0x3f8] ;  /* 0x0000fe00ff427b82 */ /* 0x002e700000000a00 */
[----:B------:R-:W2:Y:S08]  /*0410*/  LDC.64 R78, c[0x0][0x3f0] ;  /* 0x0000fc00ff4e7b82 */ /* 0x000eb00000000a00 */
[----:B------:R-:W3:Y:S01]  /*0420*/  LDC.64 R64, c[0x0][0x3c8] ;  /* 0x0000f200ff407b82 */ /* 0x000ee20000000a00 */
[----:B-1----:R-:W-:-:S07]  /*0430*/  IMAD.WIDE R66, R73, 0x4, R66 ;  /* 0x0000000449427825 */ /* 0x002fce00078e0242 */
[----:B0-----:R-:W1:Y:S01]  /*0440*/  LDC.64 R92, c[0x0][0x3c0] ;  /* 0x0000f000ff5c7b82 */ /* 0x001e620000000a00 */
        /* <DEDUP_REMOVED lines=10> */
[----:B------:R-:W-:Y:S01]  /*04f0*/  MOV R72, UR20 ;  /* 0x0000001400487c02 */ /* 0x000fe20008000f00 */
[----:B------:R-:W-:Y:S01]  /*0500*/  HFMA2 R93, -RZ, RZ, 0, 0 ;  /* 0x00000000ff5d7431 */ /* 0x000fe200000001ff */
[----:B------:R-:W-:Y:S01]  /*0510*/  IADD3 R79, PT, PT, R75, -0x1, RZ ;  /* 0xffffffff4b4f7810 */ /* 0x000fe20007ffe0ff */
[----:B------:R-:W-:Y:S01]  /*0520*/  BSSY.RECONVERGENT B2, `(.L_x_6157) ;  /* 0x0000043000027945 */ /* 0x000fe20003800200 */
[----:B-----5:R-:W-:Y:S01]  /*0530*/  ISETP.GE.AND P1, PT, R78, 0x1, PT ;  /* 0x000000014e00780c */ /* 0x020fe20003f26270 */
[-C--:B------:R-:W-:Y:S01]  /*0540*/  IMAD R66, R73, R72.reuse, RZ ;  /* 0x0000004849427224 */ /* 0x080fe200078e02ff */
[----:B------:R-:W-:Y:S01]  /*0550*/  ISETP.GE.U32.AND P4, PT, R0, 0x20, PT ;  /* 0x000000200000780c */ /* 0x000fe20003f86070 */
[----:B------:R-:W-:Y:S01]  /*0560*/  IMAD R79, R79, R72, RZ ;  /* 0x000000484f4f7224 */ /* 0x000fe200078e02ff */
[----:B0-----:R-:W-:Y:S01]  /*0570*/  ISETP.NE.AND P0, PT, R97, RZ, PT ;  /* 0x000000ff6100720c */ /* 0x001fe20003f05270 */
[----:B------:R-:W-:Y:S01]  /*0580*/  HFMA2 R96, -RZ, RZ, 0, 0 ;  /* 0x00000000ff607431 */ /* 0x000fe200000001ff */
[----:B------:R-:W-:-:S04]  /*0590*/  SHF.R.S32.HI R67, RZ, 0x1f, R66 ;  /* 0x0000001fff437819 */ /* 0x000fc80000011442 */
[----:B------:R-:W-:Y:S02]  /*05a0*/  LEA.HI R67, R67, R66, RZ, 0x2 ;  /* 0x0000004243437211 */ /* 0x000fe400078f10ff */
[----:B------:R-:W-:-:S04]  /*05b0*/  SHF.R.S32.HI R66, RZ, 0x1f, R79 ;  /* 0x0000001fff427819 */ /* 0x000fc8000001144f */
[----:B------:R-:W-:Y:S02]  /*05c0*/  LEA.HI R95, R66, R79, RZ, 0x2 ;  /* 0x0000004f425f7211 */ /* 0x000fe400078f10ff */
[----:B------:R-:W-:Y:S02]  /*05d0*/  @P1 IADD3 R79, PT, PT, R78, -0x1, RZ ;  /* 0xffffffff4e4f1810 */ /* 0x000fe40007ffe0ff */
[----:B------:R-:W-:Y:S02]  /*05e0*/  LEA.HI.SX32 R92, R95, R2, 0x1e ;  /* 0x000000025f5c7211 */ /* 0x000fe400078ff2ff */
[----:B------:R-:W-:Y:S01]  /*05f0*/  MOV R95, RZ ;  /* 0x000000ff005f7202 */ /* 0x000fe20000000f00 */
[----:B------:R-:W-:-:S05]  /*0600*/  @P1 IMAD R79, R79, R72, RZ ;  /* 0x000000484f4f1224 */ /* 0x000fca00078e02ff */
[----:B-1----:R-:W-:-:S04]  /*0610*/  @P1 SHF.R.S32.HI R64, RZ, 0x1f, R79 ;  /* 0x0000001fff401819 */ /* 0x002fc8000001144f */
[----:B------:R-:W-:-:S04]  /*0620*/  @P1 LEA.HI R79, R64, R79, RZ, 0x2 ;  /* 0x0000004f404f1211 */ /* 0x000fc800078f10ff */
[-C--:B------:R-:W-:Y:S02]  /*0630*/  @P1 LEA.HI.SX32 R93, R79, R2.reuse, 0x1e ;  /* 0x000000024f5d1211 */ /* 0x080fe400078ff2ff */
[----:B------:R-:W-:-:S04]  /*0640*/  LEA.HI.SX32 R79, R67, R2, 0x1e ;  /* 0x00000002434f7211 */ /* 0x000fc800078ff2ff */
[----:B------:R-:W-:Y:S02]  /*0650*/  MOV R94, R79 ;  /* 0x0000004f005e7202 */ /* 0x000fe40000000f00 */
        /* <DEDUP_REMOVED lines=15> */
[----:B------:R0:W5:Y:S01]  /*0750*/  @P0 LDG.E.128 R4, desc[UR6][R86.64] ;  /* 0x0000000656040981 */ /* 0x000162000c1e1d00 */
[----:B------:R-:W-:Y:S02]  /*0760*/  IADD3 R93, PT, PT, R93, 0x20, RZ ;  /* 0x000000205d5d7810 */ /* 0x000fe40007ffe0ff */
[----:B------:R-:W-:Y:S02]  /*0770*/  IADD3 R92, PT, PT, R92, 0x20, RZ ;  /* 0x000000205c5c7810 */ /* 0x000fe40007ffe0ff */
[----:B------:R-:W-:Y:S01]  /*0780*/  IADD3 R94, PT, PT, R94, 0x20, RZ ;  /* 0x000000205e5e7810 */ /* 0x000fe20007ffe0ff */
[C---:B---3--:R-:W-:Y:S01]  /*0790*/  FADD.FTZ R3, -R91.reuse, R68 ;  /* 0x000000445b037221 */ /* 0x048fe20000010100 */
[C---:B------:R-:W-:Y:S01]  /*07a0*/  FADD.FTZ R69, -R91.reuse, R69 ;  /* 0x000000455b457221 */ /* 0x040fe20000010100 */
[----:B0-----:R-:W-:Y:S02]  /*07b0*/  FADD.FTZ R87, -R91, R70 ;  /* 0x000000465b577221 */ /* 0x001fe40000010100 */
[C---:B------:R-:W-:Y:S01]  /*07c0*/  FMUL.FTZ R3, R76.reuse, R3 ;  /* 0x000000034c037220 */ /* 0x040fe20000410000 */
[----:B------:R-:W-:Y:S01]  /*07d0*/  FMUL.FTZ R68, R76, R69 ;  /* 0x000000454c447220 */ /* 0x000fe20000410000 */
[----:B----4-:R-:W-:Y:S01]  /*07e0*/  FMUL.FTZ R70, R44, R64 ;  /* 0x000000402c467220 */ /* 0x010fe20000410000 */
[----:B------:R-:W-:Y:S01]  /*07f0*/  FADD.FTZ R20, R20, R64 ;  /* 0x0000004014147221 */ /* 0x000fe20000010000 */
[----:B------:R-:W-:Y:S01]  /*0800*/  FFMA.FTZ R28, R64, R3, R28 ;  /* 0x00000003401c7223 */ /* 0x000fe2000001001c */
[----:B------:R-:W-:Y:S01]  /*0810*/  FMUL.FTZ R69, R45, R65 ;  /* 0x000000412d457220 */ /* 0x000fe20000410000 */
[----:B------:R-:W-:Y:S01]  /*0820*/  FADD.FTZ R64, RZ, R70 ;  /* 0x00000046ff407221 */ /* 0x000fe20000010000 */
[----:B------:R-:W-:Y:S01]  /*0830*/  FADD.FTZ R21, R21, R65 ;  /* 0x0000004115157221 */ /* 0x000fe20000010000 */
[----:B------:R-:W-:Y:S01]  /*0840*/  FFMA.FTZ R29, R65, R68, R29 ;  /* 0x00000044411d7223 */ /* 0x000fe2000001001d */
[----:B------:R-:W-:Y:S01]  /*0850*/  FMUL.FTZ R86, R46, R66 ;  /* 0x000000422e567220 */ /* 0x000fe20000410000 */
[----:B------:R-:W-:Y:S01]  /*0860*/  FADD.FTZ R65, R64, R69 ;  /* 0x0000004540417221 */ /* 0x000fe20000010000 */
[----:B------:R-:W-:Y:S01]  /*0870*/  FADD.FTZ R95, -R91, R71 ;  /* 0x000000475b5f7221 */ /* 0x000fe20000010100 */
[C---:B------:R-:W-:Y:S01]  /*0880*/  FMUL.FTZ R71, R76.reuse, R87 ;  /* 0x000000574c477220 */ /* 0x040fe20000410000 */
[----:B------:R-:W-:Y:S01]  /*0890*/  FMUL.FTZ R87, R47, R67 ;  /* 0x000000432f577220 */ /* 0x000fe20000410000 */
[----:B------:R-:W-:Y:S01]  /*08a0*/  FADD.FTZ R64, R65, R86 ;  /* 0x0000005641407221 */ /* 0x000fe20000010000 */
[----:B------:R-:W-:Y:S01]  /*08b0*/  FFMA.FTZ R65, R3, R70, RZ ;  /* 0x0000004603417223 */ /* 0x000fe200000100ff */
[----:B------:R-:W-:-:S02]  /*08c0*/  FMUL.FTZ R84, R76, R95 ;  /* 0x0000005f4c547220 */ /* 0x000fc40000410000 */
[----:B------:R-:W-:Y:S01]  /*08d0*/  FADD.FTZ R95, R64, R87 ;  /* 0x00000057405f7221 */ /* 0x000fe20000010000 */
[----:B------:R-:W-:-:S04]  /*08e0*/  FFMA.FTZ R64, R68, R69, R65 ;  /* 0x0000004544407223 */ /* 0x000fc80000010041 */
[----:B------:R-:W-:Y:S01]  /*08f0*/  FFMA.FTZ R65, R71, R86, R64 ;  /* 0x0000005647417223 */ /* 0x000fe20000010040 */
[----:B------:R-:W-:Y:S01]  /*0900*/  FADD.FTZ R22, R22, R66 ;  /* 0x0000004216167221 */ /* 0x000fe20000010000 */
[----:B------:R-:W-:Y:S01]  /*0910*/  FFMA.FTZ R30, R66, R71, R30 ;  /* 0x00000047421e7223 */ /* 0x000fe2000001001e */
[----:B------:R-:W-:Y:S01]  /*0920*/  FADD.FTZ R23, R23, R67 ;  /* 0x0000004317177221 */ /* 0x000fe20000010000 */
[----:B------:R-:W-:Y:S01]  /*0930*/  FFMA.FTZ R31, R67, R84, R31 ;  /* 0x00000054431f7223 */ /* 0x000fe2000001001f */
[----:B------:R-:W-:-:S07]  /*0940*/  FFMA.FTZ R96, R84, R87, R65 ;  /* 0x0000005754607223 */ /* 0x000fce0000010041 */
.L_x_6158:
[----:B------:R-:W-:Y:S05]  /*0950*/  BSYNC.RECONVERGENT B2 ;  /* 0x0000000000027941 */ /* 0x000fea0003800200 */
.L_x_6157:
[----:B------:R-:W-:-:S13]  /*0960*/  ISETP.GE.U32.AND P3, PT, R0, 0x40, PT ;  /* 0x000000400000780c */ /* 0x000fda0003f66070 */
        /* <DEDUP_REMOVED lines=10> */
[----:B------:R-:W5:Y:S01]  /*0a10*/  LDG.E R74, desc[UR6][R82.64] ;  /* 0x00000006524a7981 */ /* 0x000f62000c1e1900 */
[----:B--2---:R-:W-:-:S04]  /*0a20*/  IMAD.WIDE.U32 R92, R92, 0x10, R88 ;  /* 0x000000105c5c7825 */ /* 0x004fc800078e0058 */
[----:B0-----:R-:W-:-:S05]  /*0a30*/  @P0 IMAD.WIDE.U32 R80, R94, 0x10, R80 ;  /* 0x000000105e500825 */ /* 0x001fca00078e0050 */
[----:B------:R0:W5:Y:S01]  /*0a40*/  @P0 LDG.E.128 R48, desc[UR6][R80.64] ;  /* 0x0000000650300981 */ /* 0x000162000c1e1d00 */
[C---:B---3--:R-:W-:Y:S01]  /*0a50*/  FADD.FTZ R85, -R91.reuse, R64 ;  /* 0x000000405b557221 */ /* 0x048fe20000010100 */
[C---:B------:R-:W-:Y:S01]  /*0a60*/  FADD.FTZ R89, -R91.reuse, R65 ;  /* 0x000000415b597221 */ /* 0x040fe20000010100 */
[C---:B------:R-:W-:Y:S01]  /*0a70*/  FADD.FTZ R99, -R91.reuse, R66 ;  /* 0x000000425b637221 */ /* 0x040fe20000010100 */
[----:B------:R-:W-:Y:S02]  /*0a80*/  FADD.FTZ R91, -R91, R67 ;  /* 0x000000435b5b7221 */ /* 0x000fe40000010100 */
[----:B------:R-:W2:Y:S01]  /*0a90*/  LDG.E.128 R64, desc[UR6][R92.64] ;  /* 0x000000065c407981 */ /* 0x000ea2000c1e1d00 */
[C---:B0-----:R-:W-:Y:S01]  /*0aa0*/  FMUL.FTZ R81, R76.reuse, R85 ;  /* 0x000000554c517220 */ /* 0x041fe20000410000 */
[C---:B------:R-:W-:Y:S01]  /*0ab0*/  FMUL.FTZ R80, R76.reuse, R89 ;  /* 0x000000594c507220 */ /* 0x040fe20000410000 */
[C---:B------:R-:W-:Y:S01]  /*0ac0*/  FMUL.FTZ R90, R76.reuse, R91 ;  /* 0x0000005b4c5a7220 */ /* 0x040fe20000410000 */
[----:B------:R-:W-:Y:S01]  /*0ad0*/  FMUL.FTZ R83, R76, R99 ;  /* 0x000000634c537220 */ /* 0x000fe20000410000 */
[----:B--2---:R-:W-:Y:S01]  /*0ae0*/  FMUL.FTZ R82, R36, R64 ;  /* 0x0000004024527220 */ /* 0x004fe20000410000 */
[----:B------:R-:W-:Y:S01]  /*0af0*/  FADD.FTZ R16, R16, R64 ;  /* 0x0000004010107221 */ /* 0x000fe20000010000 */
[----:B------:R-:W-:Y:S01]  /*0b00*/  FFMA.FTZ R24, R64, R81, R24 ;  /* 0x0000005140187223 */ /* 0x000fe20000010018 */
        /* <DEDUP_REMOVED lines=18> */
.L_x_6156:
        /* <DEDUP_REMOVED lines=9> */
[----:B------:R-:W-:Y:S02]  /*0cc0*/  LEA.HI R65, R65, R64, RZ, 0x2 ;  /* 0x0000004041417211 */ /* 0x000fe400078f10ff */
[----:B------:R-:W-:Y:S02]  /*0cd0*/  @P1 SHF.R.S32.HI R67, RZ, 0x1f, R66 ;  /* 0x0000001fff431819 */ /* 0x000fe40000011442 */
[----:B------:R-:W-:Y:S02]  /*0ce0*/  LEA.HI.SX32 R79, R65, R2, 0x1e ;  /* 0x00000002414f7211 */ /* 0x000fe400078ff2ff */
[----:B------:R-:W-:Y:S02]  /*0cf0*/  @P1 LEA.HI R67, R67, R66, RZ, 0x2 ;  /* 0x0000004243431211 */ /* 0x000fe400078f10ff */
[----:B------:R-:W-:Y:S02]  /*0d00*/  MOV R91, R79 ;  /* 0x0000004f005b7202 */ /* 0x000fe40000000f00 */
[----:B------:R-:W-:Y:S01]  /*0d10*/  @P1 LEA.HI.SX32 R101, R67, R2, 0x1e ;  /* 0x0000000243651211 */ /* 0x000fe200078ff2ff */
        /* <DEDUP_REMOVED lines=9> */
.L_x_6162:
[----:B------:R-:W-:Y:S05]  /*0db0*/  BSYNC.RECONVERGENT B2 ;  /* 0x0000000000027941 */ /* 0x000fea0003800200 */
.L_x_6161:
[----:B------:R-:W-:Y:S01]  /*0dc0*/  HFMA2 R95, -RZ, RZ, 0, 0 ;  /* 0x00000000ff5f7431 */ /* 0x000fe200000001ff */
[----:B------:R-:W-:Y:S01]  /*0dd0*/  MOV R96, RZ ;  /* 0x000000ff00607202 */ /* 0x000fe20000000f00 */
[----:B------:R-:W-:Y:S06]  /*0de0*/  @!P3 BRA `(.L_x_6159) ;  /* 0x000000000058b947 */ /* 0x000fec0003800000 */
[----:B-1----:R-:W1:Y:S02]  /*0df0*/  LDC.64 R64, c[0x0][0x3b0] ;  /* 0x0000ec00ff407b82 */ /* 0x002e640000000a00 */
[----:B-1----:R-:W-:-:S05]  /*0e00*/  IMAD.WIDE.U32 R64, R101, 0x4, R64 ;  /* 0x0000000465407825 */ /* 0x002fca00078e0040 */
[----:B------:R2:W5:Y:S01]  /*0e10*/  LDG.E R74, desc[UR6][R64.64] ;  /* 0x00000006404a7981 */ /* 0x000562000c1e1900 */
[----:B------:R-:W-:Y:S05]  /*0e20*/  BRA `(.L_x_6159) ;  /* 0x0000000000487947 */ /* 0x000fea0003800000 */
.L_x_6160:
        /* <DEDUP_REMOVED lines=8> */
[----:B------:R4:W5:Y:S01]  /*0eb0*/  @P4 LDG.E R77, desc[UR6][R98.64] ;  /* 0x00000006624d4981 */ /* 0x000962000c1e1900 */
[C---:B--2---:R-:W-:Y:S01]  /*0ec0*/  @P4 IMAD.WIDE.U32 R64, R91.reuse, 0x10, R64 ;  /* 0x000000105b404825 */ /* 0x044fe200078e0040 */
[----:B------:R-:W-:-:S04]  /*0ed0*/  @P4 IADD3 R91, PT, PT, R91, 0x20, RZ ;  /* 0x000000205b5b4810 */ /* 0x000fc80007ffe0ff */
[----:B------:R4:W5:Y:S01]  /*0ee0*/  @P4 LDG.E.128 R4, desc[UR6][R64.64] ;  /* 0x0000000640044981 */ /* 0x000962000c1e1d00 */
[----:B---3--:R-:W-:-:S05]  /*0ef0*/  @P3 IMAD.WIDE.U32 R66, R91, 0x10, R66 ;  /* 0x000000105b423825 */ /* 0x008fca00078e0042 */
[----:B------:R4:W5:Y:S01]  /*0f00*/  @P3 LDG.E.128 R48, desc[UR6][R66.64] ;  /* 0x0000000642303981 */ /* 0x000962000c1e1d00 */
[----:B-1----:R-:W-:-:S05]  /*0f10*/  @P3 IMAD.WIDE.U32 R92, R101, 0x4, R92 ;  /* 0x00000004655c3825 */ /* 0x002fca00078e005c */
[----:B------:R4:W5:Y:S01]  /*0f20*/  @P3 LDG.E R74, desc[UR6][R92.64] ;  /* 0x000000065c4a3981 */ /* 0x000962000c1e1900 */
[----:B------:R-:W-:Y:S02]  /*0f30*/  MOV R95, RZ ;  /* 0x000000ff005f7202 */ /* 0x000fe40000000f00 */
[----:B------:R-:W-:-:S07]  /*0f40*/  MOV R96, RZ ;  /* 0x000000ff00607202 */ /* 0x000fce0000000f00 */
.L_x_6159:
[----:B------:R-:W-:Y:S05]  /*0f50*/  BSYNC.RECONVERGENT B1 ;  /* 0x0000000000017941 */ /* 0x000fea0003800200 */
.L_x_6155:
[----:B------:R-:W-:-:S03]  /*0f60*/  UMOV UR4, 0xffffffff ;  /* 0xffffffff00047882 */ /* 0x000fc60000000000 */
[----:B------:R-:W-:Y:S05]  /*0f70*/  BRA.DIV UR4, `(.L_x_6163) ;  /* 0x0000002a04e87947 */ /* 0x000fea000b800000 */
[----:B-12-4-:R-:W1:Y:S04]  /*0f80*/  SHFL.BFLY PT, R64, R95, 0x1, 0x1f ;  /* 0x0c201f005f407f89 */ /* 0x016e6800000e0000 */
        /* <DEDUP_REMOVED lines=17> */
.L_x_6244:
[----:B------:R-:W-:Y:S01]  /*10a0*/  @P1 IADD3 R67, PT, PT, R78, -0x1, RZ ;  /* 0xffffffff4e431810 */ /* 0x000fe20007ffe0ff */
[----:B--2---:R-:W-:Y:S01]  /*10b0*/  FADD.FTZ R66, R93, R64 ;  /* 0x000000405d427221 */ /* 0x004fe20000010000 */
[----:B---3--:R-:W-:Y:S01]  /*10c0*/  FADD.FTZ R65, R94, R65 ;  /* 0x000000415e417221 */ /* 0x008fe20000010000 */
[----:B0-----:R-:W-:Y:S01]  /*10d0*/  ISETP.NE.AND P0, PT, R97, RZ, PT ;  /* 0x000000ff6100720c */ /* 0x001fe20003f05270 */
[----:B------:R-:W-:Y:S01]  /*10e0*/  BSSY.RECONVERGENT B1, `(.L_x_6164) ;  /* 0x000011b000017945 */ /* 0x000fe20003800200 */
[----:B------:R-:W-:Y:S02]  /*10f0*/  @P1 IMAD R67, R67, R72, RZ ;  /* 0x0000004843431224 */ /* 0x000fe400078e02ff */
[----:B------:R-:W-:Y:S01]  /*1100*/  FMUL.FTZ R66, R66, UR9 ;  /* 0x0000000942427c20 */ /* 0x000fe20008410000 */
[----:B------:R-:W-:Y:S02]  /*1110*/  FMUL.FTZ R65, R65, UR9 ;  /* 0x0000000941417c20 */ /* 0x000fe40008410000 */
[----:B------:R-:W-:-:S02]  /*1120*/  @P1 SHF.R.S32.HI R64, RZ, 0x1f, R67 ;  /* 0x0000001fff401819 */ /* 0x000fc40000011443 */
[----:B------:R-:W-:Y:S02]  /*1130*/  FSEL R66, R66, RZ, !P0 ;  /* 0x000000ff42427208 */ /* 0x000fe40004000000 */
[----:B------:R-:W-:Y:S01]  /*1140*/  @P1 LEA.HI R67, R64, R67, RZ, 0x2 ;  /* 0x0000004340431211 */ /* 0x000fe200078f10ff */
[----:B------:R-:W-:-:S03]  /*1150*/  HFMA2 R64, -RZ, RZ, 0, 0 ;  /* 0x00000000ff407431 */ /* 0x000fc600000001ff */
[----:B------:R-:W-:Y:S01]  /*1160*/  @P1 LEA.HI.SX32 R64, R67, R2, 0x1e ;  /* 0x0000000243401211 */ /* 0x000fe200078ff2ff */
[----:B------:R-:W-:Y:S06]  /*1170*/  @!P4 BRA `(.L_x_6165) ;  /* 0x000000100044c947 */ /* 0x000fec0003800000 */
[----:B------:R-:W-:Y:S04]  /*1180*/  BSSY.RECONVERGENT B2, `(.L_x_6166) ;  /* 0x0000005000027945 */ /* 0x000fe80003800200 */
[----:B------:R-:W-:Y:S05]  /*1190*/  @!P1 BRA `(.L_x_6167) ;  /* 0x00000000000c9947 */ /* 0x000fea0003800000 */
[----:B------:R-:W0:Y:S02]  /*11a0*/  LDC.64 R52, c[0x0][0x390] ;  /* 0x0000e400ff347b82 */ /* 0x000e240000000a00 */
[----:B0-----:R-:W-:-:S06]  /*11b0*/  IMAD.WIDE.U32 R52, R64, 0x10, R52 ;  /* 0x0000001040347825 */ /* 0x001fcc00078e0034 */
[----:B------:R-:W5:Y:S02]  /*11c0*/  LDG.E.128 R52, desc[UR6][R52.64] ;  /* 0x0000000634347981 */ /* 0x000f64000c1e1d00 */
.L_x_6167:
[----:B------:R-:W-:Y:S05]  /*11d0*/  BSYNC.RECONVERGENT B2 ;  /* 0x0000000000027941 */ /* 0x000fea0003800200 */
.L_x_6166:
[----:B------:R-:W-:Y:S01]  /*11e0*/  UISETP.NE.U32.AND UP0, UPT, UR10, URZ, UPT ;  /* 0x000000ff0a00728c */ /* 0x000fe2000bf05070 */
[----:B------:R-:W-:Y:S03]  /*11f0*/  BSSY.RECONVERGENT B2, `(.L_x_6168) ;  /* 0x00000ff000027945 */ /* 0x000fe60003800200 */
[----:B------:R-:W-:-:S09]  /*1200*/  UISETP.NE.AND.EX UP0, UPT, UR11, URZ, UPT, UP0 ;  /* 0x000000ff0b00728c */ /* 0x000fd2000bf05300 */
[----:B------:R-:W-:Y:S05]  /*1210*/  BRA.U UP0, `(.L_x_6169) ;  /* 0x0000000900087547 */ /* 0x000fea000b800000 */
[----:B-1----:R-:W-:Y:S02]  /*1220*/  MOV R93, UR22 ;  /* 0x00000016005d7c02 */ /* 0x002fe40008000f00 */
        /* <DEDUP_REMOVED lines=13> */
[----:B------:R-:W-:-:S04]  /*1300*/  FMUL.FTZ R67, R67, UR12 ;  /* 0x0000000c43437c20 */ /* 0x000fc80008410000 */
[----:B------:R-:W-:-:S05]  /*1310*/  FMUL.FTZ R56, R52, R67 ;  /* 0x0000004334387220 */ /* 0x000fca0000410000 */
[----:B------:R-:W-:Y:S01]  /*1320*/  FSEL R91, R56, RZ, P0 ;  /* 0x000000ff385b7208 */ /* 0x000fe20000000000 */
[----:B------:R-:W-:-:S04]  /*1330*/  FMUL.FTZ R56, R40, R67 ;  /* 0x0000004328387220 */ /* 0x000fc80000410000 */
[----:B------:R-:W-:Y:S01]  /*1340*/  FADD.FTZ R12, R12, R91 ;  /* 0x0000005b0c0c7221 */ /* 0x000fe20000010000 */
[----:B------:R-:W-:-:S07]  /*1350*/  SEL R56, R56, RZ, P0 ;  /* 0x000000ff38387207 */ /* 0x000fce0000000000 */
.L_x_6172:
[----:B------:R-:W-:Y:S05]  /*1360*/  BSYNC.RECONVERGENT B3 ;  /* 0x0000000000037941 */ /* 0x000fea0003800200 */
.L_x_6171:
        /* <DEDUP_REMOVED lines=15> */
.L_x_6174:
[----:B------:R-:W-:Y:S05]  /*1460*/  BSYNC.RECONVERGENT B3 ;  /* 0x0000000000037941 */ /* 0x000fea0003800200 */
.L_x_6173:
        /* <DEDUP_REMOVED lines=15> */
.L_x_6176:
[----:B------:R-:W-:Y:S05]  /*1560*/  BSYNC.RECONVERGENT B3 ;  /* 0x0000000000037941 */ /* 0x000fea0003800200 */
.L_x_6175:
        /* <DEDUP_REMOVED lines=11> */
[----:B------:R-:W-:-:S04]  /*1620*/  FMUL.FTZ R59, R43, R78 ;  /* 0x0000004e2b3b7220 */ /* 0x000fc80000410000 */
[----:B------:R-:W-:Y:S01]  /*1630*/  FADD.FTZ R15, R15, R92 ;  /* 0x0000005c0f0f7221 */ /* 0x000fe20000010000 */
[----:B------:R-:W-:Y:S01]  /*1640*/  SEL R59, R59, RZ, P0 ;  /* 0x000000ff3b3b7207 */ /* 0x000fe20000000000 */
[----:B------:R-:W-:Y:S06]  /*1650*/  BRA `(.L_x_6177) ;  /* 0x0000000800e07947 */ /* 0x000fec0003800000 */
.L_x_6170:
[----:B------:R-:W-:Y:S01]  /*1660*/  FFMA.FTZ R61, R3, R65, R66 ;  /* 0x00000041033d7223 */ /* 0x000fe20000010042 */
[----:B------:R-:W-:Y:S01]  /*1670*/  ISETP.GT.AND P0, PT, R75, RZ, PT ;  /* 0x000000ff4b00720c */ /* 0x000fe20003f04270 */
[----:B------:R-:W-:Y:S02]  /*1680*/  BSSY.RECONVERGENT B3, `(.L_x_6178) ;  /* 0x000000d000037945 */ /* 0x000fe40003800200 */
[----:B------:R-:W-:-:S04]  /*1690*/  FADD.FTZ R61, R70, -R61 ;  /* 0x8000003d463d7221 */ /* 0x000fc80000010000 */
[----:B------:R-:W-:-:S05]  /*16a0*/  FMUL.FTZ R61, R76, R61 ;  /* 0x0000003d4c3d7220 */ /* 0x000fca0000410000 */
[----:B------:R-:W-:Y:S01]  /*16b0*/  FSEL R67, R61, RZ, P0 ;  /* 0x000000ff3d437208 */ /* 0x000fe20000000000 */
[----:B------:R-:W-:Y:S06]  /*16c0*/  @!P1 BRA `(.L_x_6179) ;  /* 0x0000000000209947 */ /* 0x000fec0003800000 */
[----:B------:R-:W-:Y:S01]  /*16d0*/  FMUL.FTZ R56, R67, UR13 ;  /* 0x0000000d43387c20 */ /* 0x000fe20008410000 */
[----:B-----5:R-:W-:-:S03]  /*16e0*/  LOP3.LUT P4, RZ, R77, 0xff, RZ, 0xc0, !PT ;  /* 0x000000ff4dff7812 */ /* 0x020fc6000788c0ff */
[----:B------:R-:W-:-:S04]  /*16f0*/  FMUL.FTZ R61, R56, UR12 ;  /* 0x0000000c383d7c20 */ /* 0x000fc80008410000 */
[----:B------:R-:W-:-:S05]  /*1700*/  FMUL.FTZ R56, R52, R61 ;  /* 0x0000003d34387220 */ /* 0x000fca0000410000 */
[----:B------:R-:W-:Y:S01]  /*1710*/  FSEL R63, R56, RZ, P4 ;  /* 0x000000ff383f7208 */ /* 0x000fe20002000000 */
[----:B------:R-:W-:-:S04]  /*1720*/  FMUL.FTZ R56, R40, R61 ;  /* 0x0000003d28387220 */ /* 0x000fc80000410000 */
[----:B------:R-:W-:Y:S01]  /*1730*/  FADD.FTZ R12, R12, R63 ;  /* 0x0000003f0c0c7221 */ /* 0x000fe20000010000 */
[----:B------:R-:W-:-:S07]  /*1740*/  SEL R56, R56, RZ, P4 ;  /* 0x000000ff38387207 */ /* 0x000fce0002000000 */
.L_x_6179:
[----:B------:R-:W-:Y:S05]  /*1750*/  BSYNC.RECONVERGENT B3 ;  /* 0x0000000000037941 */ /* 0x000fea0003800200 */
.L_x_6178:
[----:B------:R-:W-:Y:S01]  /*1760*/  FFMA.FTZ R60, R68, R65, R66 ;  /* 0x00000041443c7223 */ /* 0x000fe20000010042 */
[----:B------:R-:W-:Y:S03]  /*1770*/  BSSY.RECONVERGENT B3, `(.L_x_6180) ;  /* 0x000000d000037945 */ /* 0x000fe60003800200 */
        /* <DEDUP_REMOVED lines=12> */
.L_x_6181:
[----:B------:R-:W-:Y:S05]  /*1840*/  BSYNC.RECONVERGENT B3 ;  /* 0x0000000000037941 */ /* 0x000fea0003800200 */
.L_x_6180:
        /* <DEDUP_REMOVED lines=14> */
.L_x_6183:
[----:B------:R-:W-:Y:S05]  /*1930*/  BSYNC.RECONVERGENT B3 ;  /* 0x0000000000037941 */ /* 0x000fea0003800200 */
.L_x_6182:
[----:B------:R-:W-:-:S04]  /*1940*/  FFMA.FTZ R60, R84, R65, R66 ;  /* 0x00000041543c7223 */ /* 0x000fc80000010042 */
[----:B------:R-:W-:Y:S01]  /*1950*/  FADD.FTZ R61, R87, -R60 ;  /* 0x8000003c573d7221 */ /* 0x000fe20000010000 */
[----:B------:R-:W-:-:S03]  /*1960*/  MOV R60, R67 ;  /* 0x00000043003c7202 */ /* 0x000fc60000000f00 */
[----:B------:R-:W-:-:S05]  /*1970*/  FMUL.FTZ R61, R76, R61 ;  /* 0x0000003d4c3d7220 */ /* 0x000fca0000410000 */
[----:B------:R-:W-:Y:S02]  /*1980*/  FSEL R63, R61, RZ, P0 ;  /* 0x000000ff3d3f7208 */ /* 0x000fe40000000000 */
[----:B------:R-:W-:Y:S01]  /*1990*/  MOV R61, R78 ;  /* 0x0000004e003d7202 */ /* 0x000fe20000000f00 */
[----:B------:R-:W-:Y:S06]  /*19a0*/  @!P1 BRA `(.L_x_6177) ;  /* 0x00000008000c9947 */ /* 0x000fec0003800000 */
[----:B------:R-:W-:Y:S01]  /*19b0*/  FMUL.FTZ R59, R63, UR13 ;  /* 0x0000000d3f3b7c20 */ /* 0x000fe20008410000 */
[----:B-----5:R-:W-:-:S03]  /*19c0*/  ISETP.GE.U32.AND P0, PT, R77, 0x1000000, PT ;  /* 0x010000004d00780c */ /* 0x020fc60003f06070 */
[----:B------:R-:W-:-:S04]  /*19d0*/  FMUL.FTZ R78, R59, UR12 ;  /* 0x0000000c3b4e7c20 */ /* 0x000fc80008410000 */
[----:B------:R-:W-:-:S05]  /*19e0*/  FMUL.FTZ R59, R55, R78 ;  /* 0x0000004e373b7220 */ /* 0x000fca0000410000 */
[----:B------:R-:W-:Y:S01]  /*19f0*/  FSEL R92, R59, RZ, P0 ;  /* 0x000000ff3b5c7208 */ /* 0x000fe20000000000 */
[----:B------:R-:W-:-:S04]  /*1a00*/  FMUL.FTZ R59, R43, R78 ;  /* 0x0000004e2b3b7220 */ /* 0x000fc80000410000 */
[----:B------:R-:W-:Y:S01]  /*1a10*/  FADD.FTZ R15, R15, R92 ;  /* 0x0000005c0f0f7221 */ /* 0x000fe20000010000 */
[----:B------:R-:W-:Y:S01]  /*1a20*/  SEL R59, R59, RZ, P0 ;  /* 0x000000ff3b3b7207 */ /* 0x000fe20000000000 */
[----:B------:R-:W-:Y:S06]  /*1a30*/  BRA `(.L_x_6177) ;  /* 0x0000000400e87947 */ /* 0x000fec0003800000 */
.L_x_6169:
[----:B-1----:R-:W-:Y:S02]  /*1a40*/  MOV R93, UR22 ;  /* 0x00000016005d7c02 */ /* 0x002fe40008000f00 */
[----:B------:R-:W-:Y:S02]  /*1a50*/  MOV R94, UR23 ;  /* 0x00000017005e7c02 */ /* 0x000fe40008000f00 */
[----:B------:R-:W-:-:S04]  /*1a60*/  ISETP.NE.U32.AND P0, PT, R93, RZ, PT ;  /* 0x000000ff5d00720c */ /* 0x000fc80003f05070 */
[----:B------:R-:W-:-:S13]  /*1a70*/  ISETP.NE.AND.EX P0, PT, R94, RZ, PT, P0 ;  /* 0x000000ff5e00720c */ /* 0x000fda0003f05300 */
[----:B------:R-:W-:Y:S05]  /*1a80*/  @P0 BRA `(.L_x_6184) ;  /* 0x0000000000ec0947 */ /* 0x000fea0003800000 */
[----:B------:R-:W-:Y:S04]  /*1a90*/  BSSY.RECONVERGENT B3, `(.L_x_6185) ;  /* 0x000000e000037945 */ /* 0x000fe80003800200 */
[----:B------:R-:W-:Y:S05]  /*1aa0*/  @!P1 BRA `(.L_x_6186) ;  /* 0x0000000000309947 */ /* 0x000fea0003800000 */
[----:B------:R-:W-:Y:S01]  /*1ab0*/  @P2 FFMA.FTZ R67, R3, R65, R66 ;  /* 0x0000004103432223 */ /* 0x000fe20000010042 */
[----:B-----5:R-:W-:Y:S02]  /*1ac0*/  MOV R56, R4 ;  /* 0x0000000400387202 */ /* 0x020fe40000000f00 */
[----:B------:R-:W-:Y:S01]  /*1ad0*/  LOP3.LUT P0, RZ, R77, 0xff, RZ, 0xc0, !PT ;  /* 0x000000ff4dff7812 */ /* 0x000fe2000780c0ff */
[----:B------:R-:W-:-:S04]  /*1ae0*/  @P2 FADD.FTZ R67, R70, -R67 ;  /* 0x8000004346432221 */ /* 0x000fc80000010000 */
[----:B------:R-:W-:-:S04]  /*1af0*/  @P2 FFMA.FTZ R56, R76, R67, R4 ;  /* 0x000000434c382223 */ /* 0x000fc80000010004 */
[----:B------:R-:W-:-:S04]  /*1b00*/  FMUL.FTZ R56, R56, UR13 ;  /* 0x0000000d38387c20 */ /* 0x000fc80008410000 */
[----:B------:R-:W-:-:S04]  /*1b10*/  FMUL.FTZ R67, R56, UR12 ;  /* 0x0000000c38437c20 */ /* 0x000fc80008410000 */
[----:B------:R-:W-:-:S05]  /*1b20*/  FMUL.FTZ R56, R52, R67 ;  /* 0x0000004334387220 */ /* 0x000fca0000410000 */
[----:B------:R-:W-:Y:S01]  /*1b30*/  FSEL R91, R56, RZ, P0 ;  /* 0x000000ff385b7208 */ /* 0x000fe20000000000 */
[----:B------:R-:W-:-:S04]  /*1b40*/  FMUL.FTZ R56, R40, R67 ;  /* 0x0000004328387220 */ /* 0x000fc80000410000 */
[----:B------:R-:W-:Y:S01]  /*1b50*/  FADD.FTZ R12, R12, R91 ;  /* 0x0000005b0c0c7221 */ /* 0x000fe20000010000 */
[----:B------:R-:W-:-:S07]  /*1b60*/  SEL R56, R56, RZ, P0 ;  /* 0x000000ff38387207 */ /* 0x000fce0000000000 */
.L_x_6186:
[----:B------:R-:W-:Y:S05]  /*1b70*/  BSYNC.RECONVERGENT B3 ;  /* 0x0000000000037941 */ /* 0x000fea0003800200 */
.L_x_6185:
        /* <DEDUP_REMOVED lines=14> */
.L_x_6188:
[----:B------:R-:W-:Y:S05]  /*1c60*/  BSYNC.RECONVERGENT B3 ;  /* 0x0000000000037941 */ /* 0x000fea0003800200 */
.L_x_6187:
        /* <DEDUP_REMOVED lines=14> */
.L_x_6190:
[----:B------:R-:W-:Y:S05]  /*1d50*/  BSYNC.RECONVERGENT B3 ;  /* 0x0000000000037941 */ /* 0x000fea0003800200 */
.L_x_6189:
        /* <DEDUP_REMOVED lines=14> */
.L_x_6184:
[----:B------:R-:W-:Y:S01]  /*1e40*/  @P2 FFMA.FTZ R61, R3, R65, R66 ;  /* 0x00000041033d2223 */ /* 0x000fe20000010042 */
[----:B------:R-:W-:Y:S01]  /*1e50*/  BSSY.RECONVERGENT B3, `(.L_x_6191) ;  /* 0x000000d000037945 */ /* 0x000fe20003800200 */
[----:B-----5:R-:W-:Y:S02]  /*1e60*/  MOV R60, R4 ;  /* 0x00000004003c7202 */ /* 0x020fe40000000f00 */
[----:B------:R-:W-:-:S04]  /*1e70*/  @P2 FADD.FTZ R61, R70, -R61 ;  /* 0x8000003d463d2221 */ /* 0x000fc80000010000 */
[----:B------:R-:W-:Y:S01]  /*1e80*/  @P2 FFMA.FTZ R60, R76, R61, R4 ;  /* 0x0000003d4c3c2223 */ /* 0x000fe20000010004 */
[----:B------:R-:W-:Y:S06]  /*1e90*/  @!P1 BRA `(.L_x_6192) ;  /* 0x0000000000209947 */ /* 0x000fec0003800000 */
[----:B------:R-:W-:Y:S01]  /*1ea0*/  FMUL.FTZ R56, R60, UR13 ;  /* 0x0000000d3c387c20 */ /* 0x000fe20008410000 */
[----:B------:R-:W-:-:S03]  /*1eb0*/  LOP3.LUT P0, RZ, R77, 0xff, RZ, 0xc0, !PT ;  /* 0x000000ff4dff7812 */ /* 0x000fc6000780c0ff */
[----:B------:R-:W-:-:S04]  /*1ec0*/  FMUL.FTZ R61, R56, UR12 ;  /* 0x0000000c383d7c20 */ /* 0x000fc80008410000 */
[----:B------:R-:W-:-:S05]  /*1ed0*/  FMUL.FTZ R56, R52, R61 ;  /* 0x0000003d34387220 */ /* 0x000fca0000410000 */
[----:B------:R-:W-:Y:S01]  /*1ee0*/  FSEL R63, R56, RZ, P0 ;  /* 0x000000ff383f7208 */ /* 0x000fe20000000000 */
[----:B------:R-:W-:-:S04]  /*1ef0*/  FMUL.FTZ R56, R40, R61 ;  /* 0x0000003d28387220 */ /* 0x000fc80000410000 */
[----:B------:R-:W-:Y:S01]  /*1f00*/  FADD.FTZ R12, R12, R63 ;  /* 0x0000003f0c0c7221 */ /* 0x000fe20000010000 */
[----:B------:R-:W-:-:S07]  /*1f10*/  SEL R56, R56, RZ, P0 ;  /* 0x000000ff38387207 */ /* 0x000fce0000000000 */
.L_x_6192:
[----:B------:R-:W-:Y:S05]  /*1f20*/  BSYNC.RECONVERGENT B3 ;  /* 0x0000000000037941 */ /* 0x000fea0003800200 */
.L_x_6191:
[----:B------:R-:W-:Y:S01]  /*1f30*/  @P2 FFMA.FTZ R62, R68, R65, R66 ;  /* 0x00000041443e2223 */ /* 0x000fe20000010042 */
[----:B------:R-:W-:Y:S01]  /*1f40*/  BSSY.RECONVERGENT B3, `(.L_x_6193) ;  /* 0x000000d000037945 */ /* 0x000fe20003800200 */
[----:B------:R-:W-:Y:S02]  /*1f50*/  MOV R61, R5 ;  /* 0x00000005003d7202 */ /* 0x000fe40000000f00 */
        /* <DEDUP_REMOVED lines=11> */
.L_x_6194:
[----:B------:R-:W-:Y:S05]  /*2010*/  BSYNC.RECONVERGENT B3 ;  /* 0x0000000000037941 */ /* 0x000fea0003800200 */
.L_x_6193:
        /* <DEDUP_REMOVED lines=14> */
.L_x_6196:
[----:B------:R-:W-:Y:S05]  /*2100*/  BSYNC.RECONVERGENT B3 ;  /* 0x0000000000037941 */ /* 0x000fea0003800200 */
.L_x_6195:
[----:B------:R-:W-:Y:S01]  /*2110*/  @P2 FFMA.FTZ R78, R84, R65, R66 ;  /* 0x00000041544e2223 */ /* 0x000fe20000010042 */
[----:B------:R-:W-:-:S03]  /*2120*/  MOV R63, R7 ;  /* 0x00000007003f7202 */ /* 0x000fc60000000f00 */
[----:B------:R-:W-:-:S04]  /*2130*/  @P2 FADD.FTZ R78, R87, -R78 ;  /* 0x8000004e574e2221 */ /* 0x000fc80000010000 */
[----:B------:R-:W-:Y:S01]  /*2140*/  @P2 FFMA.FTZ R63, R76, R78, R7 ;  /* 0x0000004e4c3f2223 */ /* 0x000fe20000010007 */
[----:B------:R-:W-:Y:S06]  /*2150*/  @!P1 BRA `(.L_x_6177) ;  /* 0x0000000000209947 */ /* 0x000fec0003800000 */
[----:B------:R-:W-:Y:S01]  /*2160*/  FMUL.FTZ R59, R63, UR13 ;  /* 0x0000000d3f3b7c20 */ /* 0x000fe20008410000 */
[----:B------:R-:W-:-:S03]  /*2170*/  ISETP.GE.U32.AND P0, PT, R77, 0x1000000, PT ;  /* 0x010000004d00780c */ /* 0x000fc60003f06070 */
[----:B------:R-:W-:-:S04]  /*2180*/  FMUL.FTZ R78, R59, UR12 ;  /* 0x0000000c3b4e7c20 */ /* 0x000fc80008410000 */
[----:B------:R-:W-:-:S05]  /*2190*/  FMUL.FTZ R59, R55, R78 ;  /* 0x0000004e373b7220 */ /* 0x000fca0000410000 */
[----:B------:R-:W-:Y:S01]  /*21a0*/  FSEL R92, R59, RZ, P0 ;  /* 0x000000ff3b5c7208 */ /* 0x000fe20000000000 */
[----:B------:R-:W-:-:S04]  /*21b0*/  FMUL.FTZ R59, R43, R78 ;  /* 0x0000004e2b3b7220 */ /* 0x000fc80000410000 */
[----:B------:R-:W-:Y:S01]  /*21c0*/  FADD.FTZ R15, R15, R92 ;  /* 0x0000005c0f0f7221 */ /* 0x000fe20000010000 */
[----:B------:R-:W-:-:S07]  /*21d0*/  SEL R59, R59, RZ, P0 ;  /* 0x000000ff3b3b7207 */ /* 0x000fce0000000000 */
.L_x_6177:
[----:B------:R-:W-:Y:S05]  /*21e0*/  BSYNC.RECONVERGENT B2 ;  /* 0x0000000000027941 */ /* 0x000fea0003800200 */
.L_x_6168:
        /* <DEDUP_REMOVED lines=10> */
.L_x_6165:
[----:B------:R-:W-:Y:S05]  /*2290*/  BSYNC.RECONVERGENT B1 ;  /* 0x0000000000017941 */ /* 0x000fea0003800200 */
.L_x_6164:
[----:B------:R-:W-:Y:S04]  /*22a0*/  BSSY.RECONVERGENT B1, `(.L_x_6197) ;  /* 0x0000112000017945 */ /* 0x000fe80003800200 */
[----:B------:R-:W-:Y:S05]  /*22b0*/  @!P3 BRA `(.L_x_6198) ;  /* 0x000000100040b947 */ /* 0x000fea0003800000 */
[----:B------:R-:W-:Y:S04]  /*22c0*/  BSSY.RECONVERGENT B2, `(.L_x_6199) ;  /* 0x0000005000027945 */ /* 0x000fe80003800200 */
[----:B------:R-:W-:Y:S05]  /*22d0*/  @!P1 BRA `(.L_x_6200) ;  /* 0x00000000000c9947 */ /* 0x000fea0003800000 */
[----:B-----5:R-:W2:Y:S02]  /*22e0*/  LDC.64 R52, c[0x0][0x390] ;  /* 0x0000e400ff347b82 */ /* 0x020ea40000000a00 */
[----:B--2---:R-:W-:-:S06]  /*22f0*/  IMAD.WIDE.U32 R52, R64, 0x10, R52 ;  /* 0x0000001040347825 */ /* 0x004fcc00078e0034 */
[----:B------:R-:W5:Y:S02]  /*2300*/  LDG.E.128 R52, desc[UR6][R52.64] ;  /* 0x0000000634347981 */ /* 0x000f64000c1e1d00 */
.L_x_6200:
[----:B------:R-:W-:Y:S05]  /*2310*/  BSYNC.RECONVERGENT B2 ;  /* 0x0000000000027941 */ /* 0x000fea0003800200 */
.L_x_6199:
        /* <DEDUP_REMOVED lines=15> */
[----:B------:R-:W-:Y:S01]  /*2410*/  @P2 FADD.FTZ R66, R89, -R66 ;  /* 0x8000004259422221 */ /* 0x000fe20000010000 */
[----:B-----5:R-:W-:Y:S01]  /*2420*/  MOV R65, R49 ;  /* 0x0000003100417202 */ /* 0x020fe20000000f00 */
[----:B------:R-:W-:Y:S01]  /*2430*/  BSSY.RECONVERGENT B3, `(.L_x_6204) ;  /* 0x0000011000037945 */ /* 0x000fe20003800200 */
[C---:B------:R-:W-:Y:S01]  /*2440*/  @P2 FFMA.FTZ R65, R76.reuse, R60, R49 ;  /* 0x0000003c4c412223 */ /* 0x040fe20000010031 */
[----:B------:R-:W-:Y:S01]  /*2450*/  MOV R67, R50 ;  /* 0x0000003200437202 */ /* 0x000fe20000000f00 */
[C---:B------:R-:W-:Y:S01]  /*2460*/  @P2 FFMA.FTZ R67, R76.reuse, R63, R50 ;  /* 0x0000003f4c432223 */ /* 0x040fe20000010032 */
[----:B------:R-:W-:Y:S01]  /*2470*/  MOV R75, R51 ;  /* 0x00000033004b7202 */ /* 0x000fe20000000f00 */
[C---:B------:R-:W-:Y:S01]  /*2480*/  @P2 FFMA.FTZ R75, R76.reuse, R66, R51 ;  /* 0x000000424c4b2223 */ /* 0x040fe20000010033 */
[----:B------:R-:W-:Y:S01]  /*2490*/  MOV R60, R48 ;  /* 0x00000030003c7202 */ /* 0x000fe20000000f00 */
        /* <DEDUP_REMOVED lines=10> */
.L_x_6205:
[----:B------:R-:W-:Y:S05]  /*2540*/  BSYNC.RECONVERGENT B3 ;  /* 0x0000000000037941 */ /* 0x000fea0003800200 */
.L_x_6204:
[----:B------:R-:W-:Y:S04]  /*2550*/  BSSY.RECONVERGENT B3, `(.L_x_6206) ;  /* 0x000000a000037945 */ /* 0x000fe80003800200 */
[----:B------:R-:W-:Y:S05]  /*2560*/  @!P1 BRA `(.L_x_6207) ;  /* 0x0000000000209947 */ /* 0x000fea0003800000 */
        /* <DEDUP_REMOVED lines=8> */
.L_x_6207:
[----:B------:R-:W-:Y:S05]  /*25f0*/  BSYNC.RECONVERGENT B3 ;  /* 0x0000000000037941 */ /* 0x000fea0003800200 */
.L_x_6206:
        /* <DEDUP_REMOVED lines=10> */
.L_x_6209:
[----:B------:R-:W-:Y:S05]  /*26a0*/  BSYNC.RECONVERGENT B3 ;  /* 0x0000000000037941 */ /* 0x000fea0003800200 */
.L_x_6208:
[----:B------:R-:W-:Y:S02]  /*26b0*/  MOV R62, R67 ;  /* 0x00000043003e7202 */ /* 0x000fe40000000f00 */
[----:B------:R-:W-:Y:S02]  /*26c0*/  MOV R61, R65 ;  /* 0x00000041003d7202 */ /* 0x000fe40000000f00 */
[----:B------:R-:W-:Y:S01]  /*26d0*/  MOV R63, R75 ;  /* 0x0000004b003f7202 */ /* 0x000fe20000000f00 */
        /* <DEDUP_REMOVED lines=8> */
[----:B------:R-:W-:Y:S01]  /*2760*/  SEL R59, R59, RZ, P2 ;  /* 0x000000ff3b3b7207 */ /* 0x000fe20001000000 */
[----:B------:R-:W-:Y:S06]  /*2770*/  BRA `(.L_x_6210) ;  /* 0x0000000800f47947 */ /* 0x000fec0003800000 */
.L_x_6203:
[----:B------:R-:W-:Y:S04]  /*2780*/  BSSY.RECONVERGENT B3, `(.L_x_6211) ;  /* 0x000000e000037945 */ /* 0x000fe80003800200 */
[----:B------:R-:W-:Y:S05]  /*2790*/  @!P1 BRA `(.L_x_6212) ;  /* 0x0000000000309947 */ /* 0x000fea0003800000 */
[----:B------:R-:W-:Y:S01]  /*27a0*/  @P2 FFMA.FTZ R67, R81, R65, R66 ;  /* 0x0000004151432223 */ /* 0x000fe20000010042 */
[----:B0----5:R-:W-:Y:S02]  /*27b0*/  MOV R56, R48 ;  /* 0x0000003000387202 */ /* 0x021fe40000000f00 */
        /* <DEDUP_REMOVED lines=10> */
.L_x_6212:
[----:B------:R-:W-:Y:S05]  /*2860*/  BSYNC.RECONVERGENT B3 ;  /* 0x0000000000037941 */ /* 0x000fea0003800200 */
.L_x_6211:
        /* <DEDUP_REMOVED lines=14> */
.L_x_6214:
[----:B------:R-:W-:Y:S05]  /*2950*/  BSYNC.RECONVERGENT B3 ;  /* 0x0000000000037941 */ /* 0x000fea0003800200 */
.L_x_6213:
        /* <DEDUP_REMOVED lines=14> */
.L_x_6216:
[----:B------:R-:W-:Y:S05]  /*2a40*/  BSYNC.RECONVERGENT B3 ;  /* 0x0000000000037941 */ /* 0x000fea0003800200 */
.L_x_6215:
[----:B------:R-:W-:Y:S05]  /*2a50*/  @!P1 BRA `(.L_x_6210) ;  /* 0x00000008003c9947 */ /* 0x000fea0003800000 */
[----:B------:R-:W-:Y:S01]  /*2a60*/  @P2 FFMA.FTZ R66, R90, R65, R66 ;  /* 0x000000415a422223 */ /* 0x000fe20000010042 */
[----:B0----5:R-:W-:-:S03]  /*2a70*/  MOV R59, R51 ;  /* 0x00000033003b7202 */ /* 0x021fc60000000f00 */
[----:B------:R-:W-:-:S04]  /*2a80*/  @P2 FADD.FTZ R66, R89, -R66 ;  /* 0x8000004259422221 */ /* 0x000fc80000010000 */
[----:B------:R-:W-:Y:S01]  /*2a90*/  @P2 FFMA.FTZ R59, R76, R66, R51 ;  /* 0x000000424c3b2223 */ /* 0x000fe20000010033 */
[----:B------:R-:W-:-:S03]  /*2aa0*/  ISETP.GE.U32.AND P2, PT, R74, 0x1000000, PT ;  /* 0x010000004a00780c */ /* 0x000fc60003f46070 */
        /* <DEDUP_REMOVED lines=8> */
.L_x_6202:
        /* <DEDUP_REMOVED lines=31> */
.L_x_6219:
[----:B------:R-:W-:Y:S05]  /*2d20*/  BSYNC.RECONVERGENT B3 ;  /* 0x0000000000037941 */ /* 0x000fea0003800200 */
.L_x_6218:
[----:B------:R-:W-:Y:S04]  /*2d30*/  BSSY.RECONVERGENT B3, `(.L_x_6220) ;  /* 0x000000a000037945 */ /* 0x000fe80003800200 */
[----:B------:R-:W-:Y:S05]  /*2d40*/  @!P1 BRA `(.L_x_6221) ;  /* 0x0000000000209947 */ /* 0x000fea0003800000 */
        /* <DEDUP_REMOVED lines=8> */
.L_x_6221:
[----:B------:R-:W-:Y:S05]  /*2dd0*/  BSYNC.RECONVERGENT B3 ;  /* 0x0000000000037941 */ /* 0x000fea0003800200 */
.L_x_6220:
        /* <DEDUP_REMOVED lines=10> */
.L_x_6223:
[----:B------:R-:W-:Y:S05]  /*2e80*/  BSYNC.RECONVERGENT B3 ;  /* 0x0000000000037941 */ /* 0x000fea0003800200 */
.L_x_6222:
[----:B------:R-:W-:Y:S02]  /*2e90*/  MOV R62, R66 ;  /* 0x00000042003e7202 */ /* 0x000fe40000000f00 */
[----:B------:R-:W-:Y:S02]  /*2ea0*/  MOV R61, R65 ;  /* 0x00000041003d7202 */ /* 0x000fe40000000f00 */
[----:B------:R-:W-:Y:S02]  /*2eb0*/  MOV R60, R76 ;  /* 0x0000004c003c7202 */ /* 0x000fe40000000f00 */
        /* <DEDUP_REMOVED lines=11> */
.L_x_6217:
        /* <DEDUP_REMOVED lines=10> */
[----:B0-----:R-:W-:-:S05]  /*3010*/  FMUL.FTZ R56, R52, R67 ;  /* 0x0000004334387220 */ /* 0x001fca0000410000 */
[----:B------:R-:W-:Y:S01]  /*3020*/  FSEL R91, R56, RZ, P2 ;  /* 0x000000ff385b7208 */ /* 0x000fe20001000000 */
[----:B------:R-:W-:-:S04]  /*3030*/  FMUL.FTZ R56, R32, R67 ;  /* 0x0000004320387220 */ /* 0x000fc80000410000 */
[----:B------:R-:W-:Y:S01]  /*3040*/  FADD.FTZ R8, R8, R91 ;  /* 0x0000005b08087221 */ /* 0x000fe20000010000 */
[----:B------:R-:W-:-:S07]  /*3050*/  SEL R56, R56, RZ, P2 ;  /* 0x000000ff38387207 */ /* 0x000fce0001000000 */
.L_x_6225:
[----:B------:R-:W-:Y:S05]  /*3060*/  BSYNC.RECONVERGENT B3 ;  /* 0x0000000000037941 */ /* 0x000fea0003800200 */
.L_x_6224:
[----:B------:R-:W-:Y:S04]  /*3070*/  BSSY.RECONVERGENT B3, `(.L_x_6226) ;  /* 0x000000f000037945 */ /* 0x000fe80003800200 */
[----:B------:R-:W-:Y:S05]  /*3080*/  @!P1 BRA `(.L_x_6227) ;  /* 0x0000000000349947 */ /* 0x000fea0003800000 */
[----:B------:R-:W-:Y:S01]  /*3090*/  FFMA.FTZ R78, R80, R65, R66 ;  /* 0x00000041504e7223 */ /* 0x000fe20000010042 */
[----:B------:R-:W-:-:S03]  /*30a0*/  ISETP.GT.AND P2, PT, R75, RZ, PT ;  /* 0x000000ff4b00720c */ /* 0x000fc60003f44270 */
[----:B0-----:R-:W-:-:S04]  /*30b0*/  FADD.FTZ R57, R85, -R78 ;  /* 0x8000004e55397221 */ /* 0x001fc80000010000 */
        /* <DEDUP_REMOVED lines=10> */
.L_x_6227:
[----:B------:R-:W-:Y:S05]  /*3160*/  BSYNC.RECONVERGENT B3 ;  /* 0x0000000000037941 */ /* 0x000fea0003800200 */
.L_x_6226:
        /* <DEDUP_REMOVED lines=15> */
.L_x_6229:
[----:B------:R-:W-:Y:S05]  /*3260*/  BSYNC.RECONVERGENT B3 ;  /* 0x0000000000037941 */ /* 0x000fea0003800200 */
.L_x_6228:
[----:B------:R-:W-:Y:S05]  /*3270*/  @!P1 BRA `(.L_x_6210) ;  /* 0x0000000000349947 */ /* 0x000fea0003800000 */
[----:B------:R-:W-:Y:S01]  /*3280*/  FFMA.FTZ R66, R90, R65, R66 ;  /* 0x000000415a427223 */ /* 0x000fe20000010042 */
[----:B------:R-:W-:-:S03]  /*3290*/  ISETP.GT.AND P2, PT, R75, RZ, PT ;  /* 0x000000ff4b00720c */ /* 0x000fc60003f44270 */
[----:B0-----:R-:W-:-:S04]  /*32a0*/  FADD.FTZ R59, R89, -R66 ;  /* 0x80000042593b7221 */ /* 0x001fc80000010000 */
        /* <DEDUP_REMOVED lines=9> */
[----:B------:R-:W-:-:S07]  /*3340*/  SEL R59, R59, RZ, P2 ;  /* 0x000000ff3b3b7207 */ /* 0x000fce0001000000 */
.L_x_6210:
[----:B------:R-:W-:Y:S05]  /*3350*/  BSYNC.RECONVERGENT B2 ;  /* 0x0000000000027941 */ /* 0x000fea0003800200 */
.L_x_6201:
[----:B------:R-:W2:Y:S08]  /*3360*/  @P0 LDC.64 R66, c[0x0][0x478] ;  /* 0x00011e00ff420b82 */ /* 0x000eb00000000a00 */
[----:B01----:R-:W0:Y:S01]  /*3370*/  @P1 LDC.64 R92, c[0x0][0x468] ;  /* 0x00011a00ff5c1b82 */ /* 0x003e220000000a00 */
[----:B--2---:R-:W-:-:S05]  /*3380*/  @P0 IMAD.WIDE.U32 R66, R79, 0x10, R66 ;  /* 0x000000104f420825 */ /* 0x004fca00078e0042 */
[----:B------:R2:W-:Y:S01]  /*3390*/  @P0 STG.E.128 desc[UR6][R66.64], R60 ;  /* 0x0000003c42000986 */ /* 0x0005e2000c101d06 */
[----:B0-----:R-:W-:-:S05]  /*33a0*/  @P1 IMAD.WIDE.U32 R64, R64, 0x10, R92 ;  /* 0x0000001040401825 */ /* 0x001fca00078e005c */
[----:B------:R2:W-:Y:S02]  /*33b0*/  @P1 STG.E.128 desc[UR6][R64.64], R56 ;  /* 0x0000003840001986 */ /* 0x0005e4000c101d06 */
.L_x_6198:
[----:B------:R-:W-:Y:S05]  /*33c0*/  BSYNC.RECONVERGENT B1 ;  /* 0x0000000000017941 */ /* 0x000fea0003800200 */
.L_x_6197:
[----:B--2---:R-:W2:Y:S02]  /*33d0*/  LDC.64 R64, c[0x0][0x380] ;  /* 0x0000e000ff407b82 */ /* 0x004ea40000000a00 */
[----:B--2---:R-:W-:-:S04]  /*33e0*/  LEA R73, R64, R73, 0x2 ;  /* 0x0000004940497211 */ /* 0x004fc800078e10ff */
[----:B------:R-:W-:-:S13]  /*33f0*/  ISETP.GE.AND P0, PT, R73, R65, PT ;  /* 0x000000414900720c */ /* 0x000fda0003f06270 */
[----:B------:R-:W-:Y:S05]  /*3400*/  @!P0 BRA `(.L_x_6230) ;  /* 0xffffffcc00fc8947 */ /* 0x000fea000383ffff */
.L_x_6154:
[----:B------:R-:W-:Y:S05]  /*3410*/  BSYNC B0 ;  /* 0x0000000000007941 */ /* 0x000fea0003800000 */
.L_x_6153:
[----:B-----5:R-:W2:Y:S01]  /*3420*/  S2R R35, SR_TID.X ;  /* 0x0000000000237919 */ /* 0x020ea20000002100 */
[----:B------:R-:W-:Y:S01]  /*3430*/  MOV R0, 0x400 ;  /* 0x0000040000007802 */ /* 0x000fe20000000f00 */
[----:B------:R-:W-:Y:S05]  /*3440*/  WARPSYNC.ALL ;  /* 0x0000000000007948 */ /* 0x000fea0003800000 */
[----:B------:R-:W3:Y:S01]  /*3450*/  S2R R3, SR_CgaCtaId ;  /* 0x0000000000037919 */ /* 0x000ee20000008800 */
[----:B------:R-:W4:Y:S01]  /*3460*/  LDCU.128 UR16, c[0x0][0x440] ;  /* 0x00008800ff1077ac */ /* 0x000f220008000c00 */
[----:B------:R-:W-:Y:S01]  /*3470*/  BSSY.RECONVERGENT B0, `(.L_x_6231) ;  /* 0x000005f000007945 */ /* 0x000fe20003800200 */
[----:B------:R-:W0:Y:S01]  /*3480*/  LDCU.64 UR14, c[0x0][0x460] ;  /* 0x00008c00ff0e77ac */ /* 0x000e220008000a00 */
[----:B--2---:R-:W-:-:S02]  /*3490*/  SHF.R.U32.HI R5, RZ, 0x5, R35 ;  /* 0x00000005ff057819 */ /* 0x004fc40000011623 */
[----:B---3--:R-:W-:Y:S02]  /*34a0*/  LEA R0, R3, R0, 0x18 ;  /* 0x0000000003007211 */ /* 0x008fe400078ec0ff */
[----:B------:R-:W-:-:S04]  /*34b0*/  LEA R3, R5, R2, 0x6 ;  /* 0x0000000205037211 */ /* 0x000fc800078e30ff */
        /* <DEDUP_REMOVED lines=11> */
[----:B------:R-:W-:Y:S04]  /*3570*/  LDS R34, [R0+0xc00] ;  /* 0x000c000000227984 */ /* 0x000fe80000000800 */
        /* <DEDUP_REMOVED lines=10> */
[----:B------:R-:W-:Y:S03]  /*3620*/  BAR.SYNC.DEFER_BLOCKING 0x0 ;  /* 0x0000000000007b1d */ /* 0x000fe60000010000 */
[----:B------:R-:W-:Y:S01]  /*3630*/  FADD.FTZ R21, R4, R21 ;  /* 0x0000001504157221 */ /* 0x000fe20000010000 */
[----:B-1----:R-:W-:-:S05]  /*3640*/  IMAD R28, R72, UR5, RZ ;  /* 0x00000005481c7c24 */ /* 0x002fca000f8e02ff */
        /* <DEDUP_REMOVED lines=23> */
[----:B------:R-:W-:-:S02]  /*37c0*/  SHF.L.U32 R10, R28, 0x2, RZ ;  /* 0x000000021c0a7819 */ /* 0x000fc400000006ff */
[----:B------:R-:W-:Y:S02]  /*37d0*/  IADD3 R9, PT, PT, R9, R72, RZ ;  /* 0x0000004809097210 */ /* 0x000fe40007ffe0ff */
[----:B------:R-:W-:Y:S02]  /*37e0*/  SHF.L.U64.HI R15, R28, 0x2, R15 ;  /* 0x000000021c0f7819 */ /* 0x000fe4000001020f */
[----:B------:R-:W-:Y:S02]  /*37f0*/  ISETP.GE.U32.AND P1, PT, R9, 0x80, PT ;  /* 0x000000800900780c */ /* 0x000fe40003f26070 */
[C---:B------:R-:W-:Y:S01]  /*3800*/  IADD3 R2, P2, PT, R10.reuse, UR18, RZ ;  /* 0x000000120a027c10 */ /* 0x040fe2000ff5e0ff */
[----:B------:R-:W0:Y:S01]  /*3810*/  LDS R24, [R0] ;  /* 0x0000000000187984 */ /* 0x000e220000000800 */
[----:B------:R-:W-:Y:S02]  /*3820*/  IADD3 R8, P3, PT, R10, UR16, RZ ;  /* 0x000000100a087c10 */ /* 0x000fe4000ff7e0ff */
[C---:B------:R-:W-:Y:S01]  /*3830*/  IADD3.X R35, PT, PT, R15.reuse, UR19, RZ, P2, !PT ;  /* 0x000000130f237c10 */ /* 0x040fe200097fe4ff */
[----:B------:R-:W1:Y:S01]  /*3840*/  LDS R25, [R0+0x200] ;  /* 0x0002000000197984 */ /* 0x000e620000000800 */
[----:B------:R-:W-:-:S02]  /*3850*/  IADD3.X R31, PT, PT, R15, UR17, RZ, P3, !PT ;  /* 0x000000110f1f7c10 */ /* 0x000fc40009ffe4ff */
[----:B------:R-:W-:Y:S01]  /*3860*/  ISETP.GE.U32.AND P0, PT, R9, 0x100, PT ;  /* 0x000001000900780c */ /* 0x000fe20003f06070 */
[----:B------:R-:W2:Y:S01]  /*3870*/  LDS R27, [R0+0x400] ;  /* 0x00040000001b7984 */ /* 0x000ea20000000800 */
[----:B------:R-:W-:-:S03]  /*3880*/  FADD.FTZ R9, R3, R34 ;  /* 0x0000002203097221 */ /* 0x000fc60000010000 */
[----:B------:R-:W3:Y:S04]  /*3890*/  LDS R26, [R0+0x600] ;  /* 0x00060000001a7984 */ /* 0x000ee80000000800 */
[----:B------:R-:W4:Y:S04]  /*38a0*/  LDS R29, [R0+0x800] ;  /* 0x00080000001d7984 */ /* 0x000f280000000800 */
[----:B------:R-:W4:Y:S04]  /*38b0*/  LDS R12, [R0+0xa00] ;  /* 0x000a0000000c7984 */ /* 0x000f280000000800 */
[----:B------:R-:W4:Y:S04]  /*38c0*/  LDS R11, [R0+0xc00] ;  /* 0x000c0000000b7984 */ /* 0x000f280000000800 */
[----:B------:R0:W4:Y:S02]  /*38d0*/  LDS R13, [R0+0xe00] ;  /* 0x000e0000000d7984 */ /* 0x0001240000000800 */
[----:B0-----:R-:W-:Y:S01]  /*38e0*/  IADD3 R0, P2, PT, R10, UR14, RZ ;  /* 0x0000000e0a007c10 */ /* 0x001fe2000ff5e0ff */
        /* <DEDUP_REMOVED lines=23> */
.L_x_6232:
[----:B------:R-:W-:Y:S05]  /*3a60*/  BSYNC.RECONVERGENT B0 ;  /* 0x0000000000007941 */ /* 0x000fea0003800200 */
.L_x_6231:
        /* <DEDUP_REMOVED lines=11> */
.L_x_6163:
[----:B------:R-:W-:Y:S01]  /*3b20*/  HFMA2 R100, -RZ, RZ, 0, 5.9604644775390625e-08 ;  /* 0x00000001ff647431 */ /* 0x000fe200000001ff */
[----:B------:R-:W-:Y:S01]  /*3b30*/  BSSY B1, `(.L_x_6233) ;  /* 0x0000006000017945 */ /* 0x000fe20003800000 */
[----:B------:R-:W-:Y:S02]  /*3b40*/  MOV R101, 0x1f ;  /* 0x0000001f00657802 */ /* 0x000fe40000000f00 */
[----:B----4-:R-:W-:-:S07]  /*3b50*/  MOV R98, 0xffffffff ;  /* 0xffffffff00627802 */ /* 0x010fce0000000f00 */
[----:B012--5:R-:W-:Y:S05]  /*3b60*/  WARPSYNC.COLLECTIVE R98, `(.L_x_6234) ;  /* 0x0000000062087348 */ /* 0x027fea0003c00000 */
[----:B------:R3:W4:Y:S02]  /*3b70*/  SHFL.BFLY P0, R99, R95, R100, R101 ;  /* 0x0c0000645f637389 */ /* 0x0007240000000065 */
[----:B012345:R-:W-:Y:S05]  /*3b80*/  ENDCOLLECTIVE ;  /* 0x000000000000791b */ /* 0x03ffea0003800000 */
.L_x_6234:
[----:B------:R-:W-:Y:S05]  /*3b90*/  BSYNC B1 ;  /* 0x0000000000017941 */ /* 0x000fea0003800000 */
.L_x_6233:
        /* <DEDUP_REMOVED lines=9> */
.L_x_6235:
[----:B------:R-:W-:Y:S01]  /*3c30*/  HFMA2 R100, -RZ, RZ, 0, 1.1920928955078125e-07 ;  /* 0x00000002ff647431 */ /* 0x000fe200000001ff */
[----:B------:R-:W-:Y:S02]  /*3c40*/  MOV R95, R64 ;  /* 0x00000040005f7202 */ /* 0x000fe40000000f00 */
[----:B------:R-:W-:-:S07]  /*3c50*/  MOV R65, R99 ;  /* 0x0000006300417202 */ /* 0x000fce0000000f00 */
[----:B------:R-:W-:Y:S05]  /*3c60*/  WARPSYNC.COLLECTIVE R98, `(.L_x_6236) ;  /* 0x0000000062087348 */ /* 0x000fea0003c00000 */
[----:B------:R0:W1:Y:S02]  /*3c70*/  SHFL.BFLY P0, R99, R95, R100, R101 ;  /* 0x0c0000645f637389 */ /* 0x0000640000000065 */
[----:B01----:R-:W-:Y:S05]  /*3c80*/  ENDCOLLECTIVE ;  /* 0x000000000000791b */ /* 0x003fea0003800000 */
.L_x_6236:
[----:B------:R-:W-:-:S05]  /*3c90*/  FADD.FTZ R65, R65, R96 ;  /* 0x0000006041417221 */ /* 0x000fca0000010000 */
[----:B------:R-:W-:Y:S02]  /*3ca0*/  MOV R95, R65 ;  /* 0x00000041005f7202 */ /* 0x000fe40000000f00 */
[----:B------:R-:W-:-:S07]  /*3cb0*/  MOV R67, R99 ;  /* 0x0000006300437202 */ /* 0x000fce0000000f00 */
[----:B------:R-:W-:Y:S05]  /*3cc0*/  WARPSYNC.COLLECTIVE R98, `(.L_x_6237) ;  /* 0x0000000062087348 */ /* 0x000fea0003c00000 */
[----:B------:R0:W1:Y:S02]  /*3cd0*/  SHFL.BFLY P0, R99, R95, R100, R101 ;  /* 0x0c0000645f637389 */ /* 0x0000640000000065 */
[----:B01----:R-:W-:Y:S05]  /*3ce0*/  ENDCOLLECTIVE ;  /* 0x000000000000791b */ /* 0x003fea0003800000 */
.L_x_6237:
[----:B------:R-:W-:Y:S01]  /*3cf0*/  FADD.FTZ R67, R64, R67 ;  /* 0x0000004340437221 */ /* 0x000fe20000010000 */
[----:B------:R-:W-:-:S04]  /*3d00*/  HFMA2 R100, -RZ, RZ, 0, 2.384185791015625e-07 ;  /* 0x00000004ff647431 */ /* 0x000fc800000001ff */
[----:B------:R-:W-:Y:S02]  /*3d10*/  MOV R95, R67 ;  /* 0x00000043005f7202 */ /* 0x000fe40000000f00 */
[----:B------:R-:W-:-:S07]  /*3d20*/  MOV R66, R99 ;  /* 0x0000006300427202 */ /* 0x000fce0000000f00 */
[----:B------:R-:W-:Y:S05]  /*3d30*/  WARPSYNC.COLLECTIVE R98, `(.L_x_6238) ;  /* 0x0000000062087348 */ /* 0x000fea0003c00000 */
[----:B------:R0:W1:Y:S02]  /*3d40*/  SHFL.BFLY P0, R99, R95, R100, R101 ;  /* 0x0c0000645f637389 */ /* 0x0000640000000065 */
[----:B01----:R-:W-:Y:S05]  /*3d50*/  ENDCOLLECTIVE ;  /* 0x000000000000791b */ /* 0x003fea0003800000 */
.L_x_6238:
[----:B------:R-:W-:-:S05]  /*3d60*/  FADD.FTZ R66, R65, R66 ;  /* 0x0000004241427221 */ /* 0x000fca0000010000 */
[----:B------:R-:W-:Y:S02]  /*3d70*/  MOV R95, R66 ;  /* 0x00000042005f7202 */ /* 0x000fe40000000f00 */
[----:B------:R-:W-:-:S07]  /*3d80*/  MOV R92, R99 ;  /* 0x00000063005c7202 */ /* 0x000fce0000000f00 */
[----:B------:R-:W-:Y:S05]  /*3d90*/  WARPSYNC.COLLECTIVE R98, `(.L_x_6239) ;  /* 0x0000000062087348 */ /* 0x000fea0003c00000 */
[----:B------:R0:W1:Y:S02]  /*3da0*/  SHFL.BFLY P0, R99, R95, R100, R101 ;  /* 0x0c0000645f637389 */ /* 0x0000640000000065 */
[----:B01----:R-:W-:Y:S05]  /*3db0*/  ENDCOLLECTIVE ;  /* 0x000000000000791b */ /* 0x003fea0003800000 */
.L_x_6239:
[----:B------:R-:W-:Y:S01]  /*3dc0*/  FADD.FTZ R92, R67, R92 ;  /* 0x0000005c435c7221 */ /* 0x000fe20000010000 */
[----:B------:R-:W-:-:S04]  /*3dd0*/  HFMA2 R100, -RZ, RZ, 0, 4.76837158203125e-07 ;  /* 0x00000008ff647431 */ /* 0x000fc800000001ff */
[----:B------:R-:W-:Y:S02]  /*3de0*/  MOV R95, R92 ;  /* 0x0000005c005f7202 */ /* 0x000fe40000000f00 */
[----:B------:R-:W-:-:S07]  /*3df0*/  MOV R91, R99 ;  /* 0x00000063005b7202 */ /* 0x000fce0000000f00 */
[----:B------:R-:W-:Y:S05]  /*3e00*/  WARPSYNC.COLLECTIVE R98, `(.L_x_6240) ;  /* 0x0000000062087348 */ /* 0x000fea0003c00000 */
[----:B------:R0:W1:Y:S02]  /*3e10*/  SHFL.BFLY P0, R99, R95, R100, R101 ;  /* 0x0c0000645f637389 */ /* 0x0000640000000065 */
[----:B01----:R-:W-:Y:S05]  /*3e20*/  ENDCOLLECTIVE ;  /* 0x000000000000791b */ /* 0x003fea0003800000 */
.L_x_6240:
[----:B------:R-:W-:-:S05]  /*3e30*/  FADD.FTZ R91, R66, R91 ;  /* 0x0000005b425b7221 */ /* 0x000fca0000010000 */
[----:B------:R-:W-:Y:S02]  /*3e40*/  MOV R95, R91 ;  /* 0x0000005b005f7202 */ /* 0x000fe40000000f00 */
[----:B------:R-:W-:-:S07]  /*3e50*/  MOV R93, R99 ;  /* 0x00000063005d7202 */ /* 0x000fce0000000f00 */
[----:B------:R-:W-:Y:S05]  /*3e60*/  WARPSYNC.COLLECTIVE R98, `(.L_x_6241) ;  /* 0x0000000062087348 */ /* 0x000fea0003c00000 */
[----:B------:R0:W1:Y:S02]  /*3e70*/  SHFL.BFLY P0, R99, R95, R100, R101 ;  /* 0x0c0000645f637389 */ /* 0x0000640000000065 */
[----:B01----:R-:W-:Y:S05]  /*3e80*/  ENDCOLLECTIVE ;  /* 0x000000000000791b */ /* 0x003fea0003800000 */
.L_x_6241:
[----:B------:R-:W-:Y:S01]  /*3e90*/  FADD.FTZ R93, R92, R93 ;  /* 0x0000005d5c5d7221 */ /* 0x000fe20000010000 */
[----:B------:R-:W-:-:S04]  /*3ea0*/  HFMA2 R100, -RZ, RZ, 0, 9.5367431640625e-07 ;  /* 0x00000010ff647431 */ /* 0x000fc800000001ff */
[----:B------:R-:W-:Y:S02]  /*3eb0*/  MOV R95, R93 ;  /* 0x0000005d005f7202 */ /* 0x000fe40000000f00 */
[----:B------:R-:W-:-:S07]  /*3ec0*/  MOV R94, R99 ;  /* 0x00000063005e7202 */ /* 0x000fce0000000f00 */
[----:B------:R-:W-:Y:S05]  /*3ed0*/  WARPSYNC.COLLECTIVE R98, `(.L_x_6242) ;  /* 0x0000000062087348 */ /* 0x000fea0003c00000 */
[----:B------:R0:W1:Y:S02]  /*3ee0*/  SHFL.BFLY P0, R99, R95, R100, R101 ;  /* 0x0c0000645f637389 */ /* 0x0000640000000065 */
[----:B01----:R-:W-:Y:S05]  /*3ef0*/  ENDCOLLECTIVE ;  /* 0x000000000000791b */ /* 0x003fea0003800000 */
.L_x_6242:
[----:B------:R-:W-:-:S05]  /*3f00*/  FADD.FTZ R94, R91, R94 ;  /* 0x0000005e5b5e7221 */ /* 0x000fca0000010000 */
[----:B------:R-:W-:Y:S02]  /*3f10*/  MOV R95, R94 ;  /* 0x0000005e005f7202 */ /* 0x000fe40000000f00 */
[----:B------:R-:W-:-:S07]  /*3f20*/  MOV R64, R99 ;  /* 0x0000006300407202 */ /* 0x000fce0000000f00 */
[----:B------:R-:W-:Y:S05]  /*3f30*/  WARPSYNC.COLLECTIVE R98, `(.L_x_6243) ;  /* 0x0000000062087348 */ /* 0x000fea0003c00000 */
[----:B------:R0:W1:Y:S02]  /*3f40*/  SHFL.BFLY P0, R99, R95, R100, R101 ;  /* 0x0c0000645f637389 */ /* 0x0000640000000065 */
[----:B01----:R-:W-:Y:S05]  /*3f50*/  ENDCOLLECTIVE ;  /* 0x000000000000791b */ /* 0x003fea0003800000 */
.L_x_6243:
[----:B------:R-:W-:Y:S01]  /*3f60*/  MOV R65, R99 ;  /* 0x0000006300417202 */ /* 0x000fe20000000f00 */
[----:B------:R-:W-:Y:S06]  /*3f70*/  BRA `(.L_x_6244) ;  /* 0xffffffd000487947 */ /* 0x000fec000383ffff */
.L_x_6245:
        /* <DEDUP_REMOVED lines=16> */
.L_x_6533:


//--------------------- .text._ZN10layer_norm22ln_bwd_finalize_kernelINS_22Kernel_traits_finalizeILj256EfffffjLb1ELj1024ELj4ENS_18Kernel_traits_baseILj256EfffffjLj1024EEEEELb1ELb1EEEvNS_9BwdParamsE --------------------------
	.section	.text._ZN10layer_norm22ln_bwd_finalize_kernelINS_22Kernel_traits_finalizeILj256EfffffjLb1ELj1024ELj4ENS_18Kernel_traits_baseILj256EfffffjLj1024EEEEELb1ELb1EEEvNS_9BwdParamsE,"ax",@progbits
	.align	128
        .global         _ZN10layer_norm22ln_bwd_finalize_kernelINS_22Kernel_traits_finalizeILj256EfffffjLb1ELj1024ELj4ENS_18Kernel_traits_baseILj256EfffffjLj1024EEEEELb1ELb1EEEvNS_9BwdParamsE
        .type           _ZN10layer_norm22ln_bwd_finalize_kernelINS_22Kernel_traits_finalizeILj256EfffffjLb1ELj1024ELj4ENS_18Kernel_traits_baseILj256EfffffjLj1024EEEEELb1ELb1EEEvNS_9BwdParamsE,@function
        .size           _ZN10layer_norm22ln_bwd_finalize_kernelINS_22Kernel_traits_finalizeILj256EfffffjLb1ELj1024ELj4ENS_18Kernel_traits_baseILj256EfffffjLj1024EEEEELb1ELb1EEEvNS_9BwdParamsE,(.L_x_6534 - _ZN10layer_norm22ln_bwd_finalize_kernelINS_22Kernel_traits_finalizeILj256EfffffjLb1ELj1024ELj4ENS_18Kernel_traits_baseILj256EfffffjLj1024EEEEELb1ELb1EEEvNS_9BwdParamsE)
        .other          _ZN10layer_norm22ln_bwd_finalize_kernelINS_22Kernel_traits_finalizeILj256EfffffjLb1ELj1024ELj4ENS_18Kernel_traits_baseILj256EfffffjLj1024EEEEELb1ELb1EEEvNS_9BwdParamsE,@"STO_CUDA_ENTRY STV_DEFAULT"
_ZN10layer_norm22ln_bwd_finalize_kernelINS_22Kernel_traits_finalizeILj256EfffffjLb1ELj1024ELj4ENS_18Kernel_traits_baseILj256EfffffjLj1024EEEEELb1ELb1EEEvNS_9BwdParamsE:
.text._ZN10layer_norm22ln_bwd_finalize_kernelINS_22Kernel_traits_finalizeILj256EfffffjLb1ELj1024ELj4ENS_18Kernel_traits_baseILj256EfffffjLj1024EEEEELb1ELb1EEEvNS_9BwdParamsE:
        /* <DEDUP_REMOVED lines=56> */
.L_x_6250:
        /* <DEDUP_REMOVED lines=87> */
.L_x_6249:
[----:B------:R-:W-:Y:S05]  /*08f0*/  BSYNC.RECONVERGENT B1 ;  /* 0x0000000000017941 */ /* 0x000fea0003800200 */
.L_x_6248:
        /* <DEDUP_REMOVED lines=51> */
.L_x_6252:
[----:B------:R-:W-:Y:S05]  /*0c30*/  BSYNC.RECONVERGENT B1 ;  /* 0x0000000000017941 */ /* 0x000fea0003800200 */
.L_x_6251:
        /* <DEDUP_REMOVED lines=30> */
.L_x_6254:
[----:B------:R-:W-:Y:S05]  /*0e20*/  BSYNC.RECONVERGENT B1 ;  /* 0x0000000000017941 */ /* 0x000fea0003800200 */
.L_x_6253:
        /* <DEDUP_REMOVED lines=15> */
.L_x_6247:
[----:B------:R-:W-:Y:S05]  /*0f20*/  BSYNC.RECONVERGENT B0 ;  /* 0x0000000000007941 */ /* 0x000fea0003800200 */
.L_x_6246:
        /* <DEDUP_REMOVED lines=72> */
.L_x_6255:
        /* <DEDUP_REMOVED lines=13> */
.L_x_6534:


//--------------------- .text._ZN10layer_norm13ln_bwd_kernelINS_13Kernel_traitsIfffffjLj256ELj1ELj4ELj1ELj16ENS_18Kernel_traits_baseILj256EfffffjLj128EEEEELb1ELb1ELb1ELb1EEEvNS_9BwdParamsE --------------------------
	.section	.text._ZN10layer_norm13ln_bwd_kernelINS_13Kernel_traitsIfffffjLj256ELj1ELj4ELj1ELj16ENS_18Kernel_traits_baseILj256EfffffjLj128EEEEELb1ELb1ELb1ELb1EEEvNS_9BwdParamsE,"ax",@progbits
	.align	128
        .global         _ZN10layer_norm13ln_bwd_kernelINS_13Kernel_traitsIfffffjLj256ELj1ELj4ELj1ELj16ENS_18Kernel_traits_baseILj256EfffffjLj128EEEEELb1ELb1ELb1ELb1EEEvNS_9BwdParamsE
        .type           _ZN10layer_norm13ln_bwd_kernelINS_13Kernel_traitsIfffffjLj256ELj1ELj4ELj1ELj16ENS_18Kernel_traits_baseILj256EfffffjLj128EEEEELb1ELb1ELb1ELb1EEEvNS_9BwdParamsE,@function
        .size           _ZN10layer_norm13ln_bwd_kernelINS_13Kernel_traitsIfffffjLj256ELj1ELj4ELj1ELj16ENS_18Kernel_traits_baseILj256EfffffjLj128EEEEELb1ELb1ELb1ELb1EEEvNS_9BwdParamsE,(.L_x_6535 - _ZN10layer_norm13ln_bwd_kernelINS_13Kernel_traitsIfffffjLj256ELj1ELj4ELj1ELj16ENS_18Kernel_traits_baseILj256EfffffjLj128EEEEELb1ELb1ELb1ELb1EEEvNS_9BwdParamsE)
        .other          _ZN10layer_norm13ln_bwd_kernelINS_13Kernel_traitsIfffffjLj256ELj1ELj4ELj1ELj16ENS_18Kernel_traits_baseILj256EfffffjLj128EEEEELb1ELb1ELb1ELb1EEEvNS_9BwdParamsE,@"STO_CUDA_ENTRY STV_DEFAULT"
_ZN10layer_norm13ln_bwd_kernelINS_13Kernel_traitsIfffffjLj256ELj1ELj4ELj1ELj16ENS_18Kernel_traits_baseILj256EfffffjLj128EEEEELb1ELb1ELb1ELb1EEEvNS_9BwdParamsE:
.text._ZN10layer_norm13ln_bwd_kernelINS_13Kernel_traitsIfffffjLj256ELj1ELj4ELj1ELj16ENS_18Kernel_traits_baseILj256EfffffjLj128EEEEELb1ELb1ELb1ELb1EEEvNS_9BwdParamsE:
        /* <DEDUP_REMOVED lines=39> */
.L_x_6322:
        /* <DEDUP_REMOVED lines=8> */
[----:B--2---:R-:W-:-:S05]  /*02f0*/  IMAD.WIDE R6, R0, 0x4, R6 ;  /* 0x0000000400067825 */ /* 0x004fca00078e0206 */
[----:B------:R0:W5:Y:S01]  /*0300*/  LDG.E R85, desc[UR6][R6.64] ;  /* 0x0000000606557981 */ /* 0x000162000c1e1900 */
[----:B------:R-:W-:Y:S01]  /*0310*/  BSSY.RECONVERGENT B1, `(.L_x_6258) ;  /* 0x0000091000017945 */ /* 0x000fe20003800200 */
[----:B---3--:R-:W-:-:S13]  /*0320*/  ISETP.GE.AND P1, PT, R2, 0x1, PT ;  /* 0x000000010200780c */ /* 0x008fda0003f26270 */
[----:B01----:R-:W-:Y:S05]  /*0330*/  @!P1 BRA `(.L_x_6259) ;  /* 0x0000000400ac9947 */ /* 0x003fea0003800000 */
[----:B------:R-:W0:Y:S01]  /*0340*/  S2R R71, SR_TID.X ;  /* 0x0000000000477919 */ /* 0x000e220000002100 */
[----:B------:R-:W-:Y:S01]  /*0350*/  MOV R7, UR14 ;  /* 0x0000000e00077c02 */ /* 0x000fe20008000f00 */
[----:B------:R-:W1:Y:S01]  /*0360*/  LDC.64 R80, c[0x0][0x3a8] ;  /* 0x0000ea00ff507b82 */ /* 0x000e620000000a00 */
[----:B------:R-:W-:Y:S01]  /*0370*/  MOV R6, UR15 ;  /* 0x0000000f00067c02 */ /* 0x000fe20008000f00 */
[C---:B------:R-:W-:Y:S01]  /*0380*/  IMAD R3, R0.reuse, UR8, RZ ;  /* 0x0000000800037c24 */ /* 0x040fe2000f8e02ff */
[----:B------:R-:W-:Y:S01]  /*0390*/  ISETP.NE.U32.AND P0, PT, R7, RZ, PT ;  /* 0x000000ff0700720c */ /* 0x000fe20003f05070 */
[----:B------:R-:W-:Y:S01]  /*03a0*/  IMAD.WIDE R72, R0, 0x4, R72 ;  /* 0x0000000400487825 */ /* 0x000fe200078e0248 */
[----:B-----5:R-:W-:Y:S02]  /*03b0*/  ISETP.GE.AND P2, PT, R85, 0x1, PT ;  /* 0x000000015500780c */ /* 0x020fe40003f46270 */
[----:B------:R-:W-:Y:S01]  /*03c0*/  ISETP.NE.AND.EX P0, PT, R6, RZ, PT, P0 ;  /* 0x000000ff0600720c */ /* 0x000fe20003f05300 */
[----:B------:R-:W2:Y:S01]  /*03d0*/  LDC.64 R74, c[0x0][0x428] ;  /* 0x00010a00ff4a7b82 */ /* 0x000ea20000000a00 */
[----:B------:R-:W-:-:S02]  /*03e0*/  IADD3 R5, PT, PT, R2, -0x1, RZ ;  /* 0xffffffff02057810 */ /* 0x000fc40007ffe0ff */
[----:B------:R-:W-:-:S03]  /*03f0*/  SHF.R.S32.HI R68, RZ, 0x1f, R3 ;  /* 0x0000001fff447819 */ /* 0x000fc60000011403 */
[----:B------:R-:W-:Y:S01]  /*0400*/  IMAD R5, R5, UR8, RZ ;  /* 0x0000000805057c24 */ /* 0x000fe2000f8e02ff */
[----:B------:R-:W-:Y:S01]  /*0410*/  LEA.HI R68, R68, R3, RZ, 0x2 ;  /* 0x0000000344447211 */ /* 0x000fe200078f10ff */
[----:B------:R-:W3:Y:S01]  /*0420*/  LDC.64 R86, c[0x0][0x3b0] ;  /* 0x0000ec00ff567b82 */ /* 0x000ee20000000a00 */
[----:B------:R4:W3:Y:S01]  /*0430*/  LDG.E R3, desc[UR6][R72.64] ;  /* 0x0000000648037981 */ /* 0x0008e2000c1e1900 */
[----:B------:R-:W-:Y:S02]  /*0440*/  @P2 IADD3 R69, PT, PT, R85, -0x1, RZ ;  /* 0xffffffff55452810 */ /* 0x000fe40007ffe0ff */
[----:B------:R-:W-:-:S03]  /*0450*/  SHF.R.S32.HI R70, RZ, 0x1f, R5 ;  /* 0x0000001fff467819 */ /* 0x000fc60000011405 */
[----:B------:R-:W-:Y:S01]  /*0460*/  @P2 IMAD R69, R69, UR8, RZ ;  /* 0x0000000845452c24 */ /* 0x000fe2000f8e02ff */
[----:B------:R-:W2:Y:S01]  /*0470*/  @P0 LDC.64 R92, c[0x0][0x438] ;  /* 0x00010e00ff5c0b82 */ /* 0x000ea20000000a00 */
[----:B0-----:R-:W-:-:S03]  /*0480*/  LOP3.LUT R83, R71, 0x1f, RZ, 0xc0, !PT ;  /* 0x0000001f47537812 */ /* 0x001fc600078ec0ff */
[----:B------:R-:W-:-:S04]  /*0490*/  @P2 SHF.R.S32.HI R76, RZ, 0x1f, R69 ;  /* 0x0000001fff4c2819 */ /* 0x000fc80000011445 */
[----:B------:R-:W0:Y:S01]  /*04a0*/  @P0 LDC.64 R88, c[0x0][0x438] ;  /* 0x00010e00ff580b82 */ /* 0x000e220000000a00 */
[----:B------:R-:W-:Y:S02]  /*04b0*/  LEA.HI.SX32 R79, R68, R83, 0x1e ;  /* 0x00000053444f7211 */ /* 0x000fe400078ff2ff */
[----:B------:R-:W-:Y:S02]  /*04c0*/  LEA.HI R70, R70, R5, RZ, 0x2 ;  /* 0x0000000546467211 */ /* 0x000fe400078f10ff */
[----:B------:R-:W-:Y:S01]  /*04d0*/  @P2 LEA.HI R69, R76, R69, RZ, 0x2 ;  /* 0x000000454c452211 */ /* 0x000fe200078f10ff */
[C---:B-1----:R-:W-:Y:S01]  /*04e0*/  IMAD.WIDE.U32 R76, R79.reuse, 0x10, R80 ;  /* 0x000000104f4c7825 */ /* 0x042fe200078e0050 */
[----:B------:R-:W-:Y:S02]  /*04f0*/  IADD3 R5, PT, PT, R79, 0x20, RZ ;  /* 0x000000204f057810 */ /* 0x000fe40007ffe0ff */
[----:B------:R-:W-:-:S03]  /*0500*/  LEA.HI.SX32 R71, R70, R83, 0x1e ;  /* 0x0000005346477211 */ /* 0x000fc600078ff2ff */
[----:B------:R-:W-:Y:S01]  /*0510*/  IMAD.WIDE.U32 R80, R5, 0x10, R80 ;  /* 0x0000001005507825 */ /* 0x000fe200078e0050 */
[----:B------:R-:W-:Y:S02]  /*0520*/  MOV R91, RZ ;  /* 0x000000ff005b7202 */ /* 0x000fe40000000f00 */
[----:B----4-:R-:W-:Y:S01]  /*0530*/  IADD3 R73, PT, PT, R71, 0x20, RZ ;  /* 0x0000002047497810 */ /* 0x010fe20007ffe0ff */
[----:B--2---:R-:W-:Y:S01]  /*0540*/  @P0 IMAD.WIDE.U32 R92, R79, 0x10, R92 ;  /* 0x000000104f5c0825 */ /* 0x004fe200078e005c */
[----:B------:R-:W-:Y:S01]  /*0550*/  @P2 LEA.HI.SX32 R91, R69, R83, 0x1e ;  /* 0x00000053455b2211 */ /* 0x000fe200078ff2ff */
[----:B------:R-:W2:Y:S02]  /*0560*/  LDG.E.128 R76, desc[UR6][R76.64] ;  /* 0x000000064c4c7981 */ /* 0x000ea4000c1e1d00 */
[--C-:B------:R-:W-:Y:S02]  /*0570*/  IMAD.WIDE.U32 R68, R71, 0x10, R74.reuse ;  /* 0x0000001047447825 */ /* 0x100fe400078e004a */
[----:B------:R-:W4:Y:S02]  /*0580*/  LDG.E.128 R80, desc[UR6][R80.64] ;  /* 0x0000000650507981 */ /* 0x000f24000c1e1d00 */
[----:B------:R-:W-:Y:S01]  /*0590*/  IMAD.WIDE.U32 R72, R73, 0x10, R74 ;  /* 0x0000001049487825 */ /* 0x000fe200078e004a */
[C---:B------:R-:W-:Y:S01]  /*05a0*/  IADD3 R75, PT, PT, R91.reuse, 0x20, RZ ;  /* 0x000000205b4b7810 */ /* 0x040fe20007ffe0ff */
[----:B------:R-:W4:Y:S02]  /*05b0*/  LDG.E.128 R68, desc[UR6][R68.64] ;  /* 0x0000000644447981 */ /* 0x000f24000c1e1d00 */
[----:B---3--:R-:W-:-:S02]  /*05c0*/  IMAD.WIDE.U32 R90, R91, 0x4, R86 ;  /* 0x000000045b5a7825 */ /* 0x008fc400078e0056 */
[----:B------:R-:W5:Y:S02]  /*05d0*/  @P0 LDG.E.128 R48, desc[UR6][R92.64] ;  /* 0x000000065c300981 */ /* 0x000f64000c1e1d00 */
[----:B------:R-:W-:Y:S02]  /*05e0*/  IMAD.WIDE.U32 R86, R75, 0x4, R86 ;  /* 0x000000044b567825 */ /* 0x000fe400078e0056 */
[----:B------:R-:W3:Y:S04]  /*05f0*/  LDG.E.128 R72, desc[UR6][R72.64] ;  /* 0x0000000648487981 */ /* 0x000ee8000c1e1d00 */
[----:B------:R-:W5:Y:S01]  /*0600*/  LDG.E R84, desc[UR6][R90.64] ;  /* 0x000000065a547981 */ /* 0x000f62000c1e1900 */
[----:B0-----:R-:W-:-:S03]  /*0610*/  @P0 IMAD.WIDE.U32 R88, R5, 0x10, R88 ;  /* 0x0000001005580825 */ /* 0x001fc600078e0058 */
[----:B------:R-:W5:Y:S04]  /*0620*/  LDG.E R5, desc[UR6][R86.64] ;  /* 0x0000000656057981 */ /* 0x000f68000c1e1900 */
[----:B------:R0:W5:Y:S01]  /*0630*/  @P0 LDG.E.128 R8, desc[UR6][R88.64] ;  /* 0x0000000658080981 */ /* 0x000162000c1e1d00 */
[----:B------:R-:W-:-:S04]  /*0640*/  ISETP.NE.AND P0, PT, RZ, UR9, PT ;  /* 0x00000009ff007c0c */ /* 0x000fc8000bf05270 */
[----:B0-----:R-:W-:-:S05]  /*0650*/  FSEL R89, R3, RZ, !P0 ;  /* 0x000000ff03597208 */ /* 0x001fca0004000000 */
[C---:B--2---:R-:W-:Y:S01]  /*0660*/  FADD.FTZ R3, -R89.reuse, R76 ;  /* 0x0000004c59037221 */ /* 0x044fe20000010100 */
[C---:B------:R-:W-:Y:S01]  /*0670*/  FADD.FTZ R92, -R89.reuse, R78 ;  /* 0x0000004e595c7221 */ /* 0x040fe20000010100 */
[C---:B------:R-:W-:Y:S01]  /*0680*/  FADD.FTZ R78, -R89.reuse, R79 ;  /* 0x0000004f594e7221 */ /* 0x040fe20000010100 */
[C---:B------:R-:W-:Y:S01]  /*0690*/  FADD.FTZ R77, -R89.reuse, R77 ;  /* 0x0000004d594d7221 */ /* 0x040fe20000010100 */
[C---:B----4-:R-:W-:Y:S01]  /*06a0*/  FADD.FTZ R79, -R89.reuse, R80 ;  /* 0x00000050594f7221 */ /* 0x050fe20000010100 */
[C---:B------:R-:W-:Y:S02]  /*06b0*/  FMUL.FTZ R3, R4.reuse, R3 ;  /* 0x0000000304037220 */ /* 0x040fe40000410000 */
[----:B------:R-:W-:Y:S01]  /*06c0*/  FMUL.FTZ R76, R4, R77 ;  /* 0x0000004d044c7220 */ /* 0x000fe20000410000 */
[----:B------:R-:W-:Y:S01]  /*06d0*/  FADD.FTZ R52, R52, R68 ;  /* 0x0000004434347221 */ /* 0x000fe20000010000 */
[----:B------:R-:W-:Y:S01]  /*06e0*/  FFMA.FTZ R28, R68, R3, R28 ;  /* 0x00000003441c7223 */ /* 0x000fe2000001001c */
[----:B------:R-:W-:Y:S01]  /*06f0*/  FMUL.FTZ R79, R4, R79 ;  /* 0x0000004f044f7220 */ /* 0x000fe20000410000 */
[----:B------:R-:W-:Y:S01]  /*0700*/  FMUL.FTZ R68, R32, R68 ;  /* 0x0000004420447220 */ /* 0x000fe20000410000 */
[C---:B------:R-:W-:Y:S01]  /*0710*/  FADD.FTZ R93, -R89.reuse, R81 ;  /* 0x00000051595d7221 */ /* 0x040fe20000010100 */
[----:B------:R-:W-:Y:S01]  /*0720*/  FADD.FTZ R81, -R89, R82 ;  /* 0x0000005259517221 */ /* 0x000fe20000010100 */
[----:B------:R-:W-:Y:S01]  /*0730*/  FMUL.FTZ R77, R4, R92 ;  /* 0x0000005c044d7220 */ /* 0x000fe20000410000 */
[----:B------:R-:W-:Y:S01]  /*0740*/  FADD.FTZ R53, R53, R69 ;  /* 0x0000004535357221 */ /* 0x000fe20000010000 */
[----:B------:R-:W-:Y:S01]  /*0750*/  FFMA.FTZ R29, R69, R76, R29 ;  /* 0x0000004c451d7223 */ /* 0x000fe2000001001d */
[----:B---3--:R-:W-:Y:S01]  /*0760*/  FADD.FTZ R56, R56, R72 ;  /* 0x0000004838387221 */ /* 0x008fe20000010000 */
[----:B------:R-:W-:Y:S01]  /*0770*/  FFMA.FTZ R24, R72, R79, R24 ;  /* 0x0000004f48187223 */ /* 0x000fe20000010018 */
[----:B------:R-:W-:Y:S01]  /*0780*/  FMUL.FTZ R80, R36, R72 ;  /* 0x0000004824507220 */ /* 0x000fe20000410000 */
[----:B------:R-:W-:Y:S01]  /*0790*/  FADD.FTZ R89, -R89, R83 ;  /* 0x0000005359597221 */ /* 0x000fe20000010100 */
[----:B------:R-:W-:Y:S01]  /*07a0*/  FMUL.FTZ R69, R33, R69 ;  /* 0x0000004521457220 */ /* 0x000fe20000410000 */
[----:B------:R-:W-:Y:S01]  /*07b0*/  FADD.FTZ R72, RZ, R68 ;  /* 0x00000044ff487221 */ /* 0x000fe20000010000 */
[----:B------:R-:W-:Y:S01]  /*07c0*/  FFMA.FTZ R83, R3, R68, RZ ;  /* 0x0000004403537223 */ /* 0x000fe200000100ff */
        /* <DEDUP_REMOVED lines=34> */
.L_x_6259:
[----:B------:R-:W-:Y:S01]  /*09f0*/  MOV R7, UR14 ;  /* 0x0000000e00077c02 */ /* 0x000fe20008000f00 */
[----:B------:R-:W-:Y:S01]  /*0a00*/  HFMA2 R91, -RZ, RZ, 0, 0 ;  /* 0x00000000ff5b7431 */ /* 0x000fe200000001ff */
[----:B------:R-:W-:Y:S02]  /*0a10*/  MOV R6, UR15 ;  /* 0x0000000f00067c02 */ /* 0x000fe40008000f00 */
[----:B------:R-:W-:Y:S02]  /*0a20*/  ISETP.NE.U32.AND P0, PT, R7, RZ, PT ;  /* 0x000000ff0700720c */ /* 0x000fe40003f05070 */
[----:B-----5:R-:W-:Y:S02]  /*0a30*/  ISETP.GE.AND P2, PT, R85, 0x1, PT ;  /* 0x000000015500780c */ /* 0x020fe40003f46270 */
[----:B------:R-:W-:-:S11]  /*0a40*/  ISETP.NE.AND.EX P0, PT, R6, RZ, PT, P0 ;  /* 0x000000ff0600720c */ /* 0x000fd60003f05300 */
[----:B------:R-:W0:Y:S01]  /*0a50*/  @P2 LDC R84, c[0x0][0x388] ;  /* 0x0000e200ff542b82 */ /* 0x000e220000000800 */
[----:B------:R-:W1:Y:S01]  /*0a60*/  @P2 S2R R72, SR_TID.X ;  /* 0x0000000000482919 */ /* 0x000e620000002100 */
[----:B------:R-:W-:Y:S01]  /*0a70*/  @P2 IADD3 R73, PT, PT, R85, -0x1, RZ ;  /* 0xffffffff55492810 */ /* 0x000fe20007ffe0ff */
[----:B------:R-:W2:Y:S05]  /*0a80*/  @P0 S2R R87, SR_TID.X ;  /* 0x0000000000570919 */ /* 0x000eaa0000002100 */
[----:B------:R-:W3:Y:S08]  /*0a90*/  @P0 LDC R5, c[0x0][0x388] ;  /* 0x0000e200ff050b82 */ /* 0x000ef00000000800 */
[----:B------:R-:W4:Y:S01]  /*0aa0*/  @P0 LDC.64 R88, c[0x0][0x438] ;  /* 0x00010e00ff580b82 */ /* 0x000f220000000a00 */
[----:B0-----:R-:W-:-:S02]  /*0ab0*/  @P2 IMAD R73, R73, R84, RZ ;  /* 0x0000005449492224 */ /* 0x001fc400078e02ff */
[----:B---3--:R-:W-:-:S05]  /*0ac0*/  @P0 IMAD R5, R0, R5, RZ ;  /* 0x0000000500050224 */ /* 0x008fca00078e02ff */
[----:B------:R-:W-:-:S04]  /*0ad0*/  @P0 SHF.R.S32.HI R84, RZ, 0x1f, R5 ;  /* 0x0000001fff540819 */ /* 0x000fc80000011405 */
[----:B------:R-:W-:Y:S02]  /*0ae0*/  @P0 LEA.HI R5, R84, R5, RZ, 0x2 ;  /* 0x0000000554050211 */ /* 0x000fe400078f10ff */
[----:B--2---:R-:W-:-:S04]  /*0af0*/  @P0 LOP3.LUT R84, R87, 0x1f, RZ, 0xc0, !PT ;  /* 0x0000001f57540812 */ /* 0x004fc800078ec0ff */
[----:B------:R-:W-:Y:S02]  /*0b00*/  @P0 LEA.HI.SX32 R5, R5, R84, 0x1e ;  /* 0x0000005405050211 */ /* 0x000fe400078ff2ff */
[----:B------:R-:W-:-:S03]  /*0b10*/  @P2 SHF.R.S32.HI R84, RZ, 0x1f, R73 ;  /* 0x0000001fff542819 */ /* 0x000fc60000011449 */
[C-C-:B----4-:R-:W-:Y:S01]  /*0b20*/  @P0 IMAD.WIDE.U32 R92, R5.reuse, 0x10, R88.reuse ;  /* 0x00000010055c0825 */ /* 0x150fe200078e0058 */
[----:B------:R-:W-:Y:S02]  /*0b30*/  @P2 LEA.HI R84, R84, R73, RZ, 0x2 ;  /* 0x0000004954542211 */ /* 0x000fe400078f10ff */
[----:B-1----:R-:W-:Y:S02]  /*0b40*/  @P2 LOP3.LUT R73, R72, 0x1f, RZ, 0xc0, !PT ;  /* 0x0000001f48492812 */ /* 0x002fe400078ec0ff */
[----:B------:R-:W-:Y:S01]  /*0b50*/  @P0 IADD3 R5, PT, PT, R5, 0x20, RZ ;  /* 0x0000002005050810 */ /* 0x000fe20007ffe0ff */
[----:B------:R0:W5:Y:S01]  /*0b60*/  @P0 LDG.E.128 R48, desc[UR6][R92.64] ;  /* 0x000000065c300981 */ /* 0x000162000c1e1d00 */
[----:B------:R-:W-:Y:S02]  /*0b70*/  @P2 LEA.HI.SX32 R91, R84, R73, 0x1e ;  /* 0x00000049545b2211 */ /* 0x000fe400078ff2ff */
[----:B------:R-:W1:Y:S01]  /*0b80*/  LDC.64 R72, c[0x0][0x3b0] ;  /* 0x0000ec00ff487b82 */ /* 0x000e620000000a00 */
[----:B------:R-:W-:Y:S01]  /*0b90*/  @P0 IMAD.WIDE.U32 R88, R5, 0x10, R88 ;  /* 0x0000001005580825 */ /* 0x000fe200078e0058 */
[----:B------:R-:W-:-:S04]  /*0ba0*/  IADD3 R5, PT, PT, R91, 0x20, RZ ;  /* 0x000000205b057810 */ /* 0x000fc80007ffe0ff */
[----:B------:R2:W5:Y:S01]  /*0bb0*/  @P0 LDG.E.128 R8, desc[UR6][R88.64] ;  /* 0x0000000658080981 */ /* 0x000562000c1e1d00 */
[----:B-1----:R-:W-:-:S04]  /*0bc0*/  IMAD.WIDE.U32 R90, R91, 0x4, R72 ;  /* 0x000000045b5a7825 */ /* 0x002fc800078e0048 */
[----:B------:R-:W-:Y:S01]  /*0bd0*/  IMAD.WIDE.U32 R72, R5, 0x4, R72 ;  /* 0x0000000405487825 */ /* 0x000fe200078e0048 */
[----:B------:R1:W5:Y:S04]  /*0be0*/  LDG.E R84, desc[UR6][R90.64] ;  /* 0x000000065a547981 */ /* 0x000368000c1e1900 */
[----:B------:R1:W5:Y:S01]  /*0bf0*/  LDG.E R5, desc[UR6][R72.64] ;  /* 0x0000000648057981 */ /* 0x000362000c1e1900 */
[----:B0-----:R-:W-:Y:S01]  /*0c00*/  HFMA2 R92, -RZ, RZ, 0, 0 ;  /* 0x00000000ff5c7431 */ /* 0x001fe200000001ff */
[----:B--2---:R-:W-:-:S07]  /*0c10*/  MOV R88, RZ ;  /* 0x000000ff00587202 */ /* 0x004fce0000000f00 */
.L_x_6260:
[----:B------:R-:W-:Y:S05]  /*0c20*/  BSYNC.RECONVERGENT B1 ;  /* 0x0000000000017941 */ /* 0x000fea0003800200 */
.L_x_6258:
[----:B------:R-:W-:-:S03]  /*0c30*/  UMOV UR4, 0xffffffff ;  /* 0xffffffff00047882 */ /* 0x000fc60000000000 */
[----:B------:R-:W-:Y:S05]  /*0c40*/  BRA.DIV UR4, `(.L_x_6261) ;  /* 0x0000002a04c87947 */ /* 0x000fea000b800000 */
[----:B------:R-:W1:Y:S04]  /*0c50*/  SHFL.BFLY PT, R89, R88, 0x1, 0x1f ;  /* 0x0c201f0058597f89 */ /* 0x000e6800000e0000 */
[----:B------:R-:W0:Y:S01]  /*0c60*/  SHFL.BFLY PT, R93, R92, 0x1, 0x1f ;  /* 0x0c201f005c5d7f89 */ /* 0x000e2200000e0000 */
[----:B-1----:R-:W-:Y:S01]  /*0c70*/  FADD.FTZ R90, R89, R88 ;  /* 0x00000058595a7221 */ /* 0x002fe20000010000 */
[----:B0-----:R-:W-:-:S04]  /*0c80*/  FADD.FTZ R93, R93, R92 ;  /* 0x0000005c5d5d7221 */ /* 0x001fc80000010000 */
        /* <DEDUP_REMOVED lines=14> */
.L_x_6334:
[----:B------:R-:W3:Y:S01]  /*0d70*/  S2R R87, SR_TID.X ;  /* 0x0000000000577919 */ /* 0x000ee20000002100 */
[----:B------:R-:W-:Y:S01]  /*0d80*/  @P2 IADD3 R85, PT, PT, R85, -0x1, RZ ;  /* 0xffffffff55552810 */ /* 0x000fe20007ffe0ff */
[----:B------:R-:W-:Y:S02]  /*0d90*/  IMAD R72, R0, UR8, RZ ;  /* 0x0000000800487c24 */ /* 0x000fe4000f8e02ff */
[----:B-1----:R-:W-:Y:S01]  /*0da0*/  FADD.FTZ R88, R91, R92 ;  /* 0x0000005c5b587221 */ /* 0x002fe20000010000 */
[----:B0-2---:R-:W-:Y:S01]  /*0db0*/  FADD.FTZ R90, R90, R89 ;  /* 0x000000595a5a7221 */ /* 0x005fe20000010000 */
[----:B------:R-:W-:Y:S02]  /*0dc0*/  HFMA2 R91, -RZ, RZ, 0, 0 ;  /* 0x00000000ff5b7431 */ /* 0x000fe400000001ff */
[----:B------:R-:W-:Y:S01]  /*0dd0*/  @P2 IMAD R85, R85, UR8, RZ ;  /* 0x0000000855552c24 */ /* 0x000fe2000f8e02ff */
[----:B------:R-:W-:-:S04]  /*0de0*/  SHF.R.S32.HI R73, RZ, 0x1f, R72 ;  /* 0x0000001fff497819 */ /* 0x000fc80000011448 */
[----:B------:R-:W-:Y:S02]  /*0df0*/  LEA.HI R73, R73, R72, RZ, 0x2 ;  /* 0x0000004849497211 */ /* 0x000fe400078f10ff */
[----:B------:R-:W-:-:S04]  /*0e00*/  @P2 SHF.R.S32.HI R72, RZ, 0x1f, R85 ;  /* 0x0000001fff482819 */ /* 0x000fc80000011455 */
[----:B------:R-:W-:Y:S02]  /*0e10*/  @P2 LEA.HI R89, R72, R85, RZ, 0x2 ;  /* 0x0000005548592211 */ /* 0x000fe400078f10ff */
[----:B---3--:R-:W-:-:S04]  /*0e20*/  LOP3.LUT R72, R87, 0x1f, RZ, 0xc0, !PT ;  /* 0x0000001f57487812 */ /* 0x008fc800078ec0ff */
[-C--:B------:R-:W-:Y:S02]  /*0e30*/  LEA.HI.SX32 R85, R73, R72.reuse, 0x1e ;  /* 0x0000004849557211 */ /* 0x080fe400078ff2ff */
[----:B------:R-:W-:Y:S02]  /*0e40*/  @P2 LEA.HI.SX32 R91, R89, R72, 0x1e ;  /* 0x00000048595b2211 */ /* 0x000fe400078ff2ff */
[----:B------:R-:W0:Y:S03]  /*0e50*/  @P2 LDC.64 R72, c[0x0][0x390] ;  /* 0x0000e400ff482b82 */ /* 0x000e260000000a00 */
[----:B0-----:R-:W-:-:S05]  /*0e60*/  @P2 IMAD.WIDE.U32 R72, R91, 0x10, R72 ;  /* 0x000000105b482825 */ /* 0x001fca00078e0048 */
[----:B------:R0:W5:Y:S01]  /*0e70*/  @P2 LDG.E.128 R60, desc[UR6][R72.64] ;  /* 0x00000006483c2981 */ /* 0x000162000c1e1d00 */
[----:B------:R-:W-:Y:S01]  /*0e80*/  ISETP.NE.U32.AND P0, PT, R7, RZ, PT ;  /* 0x000000ff0700720c */ /* 0x000fe20003f05070 */
[----:B------:R-:W-:Y:S01]  /*0e90*/  FMUL.FTZ R89, R88, UR10 ;  /* 0x0000000a58597c20 */ /* 0x000fe20008410000 */
[----:B------:R-:W-:Y:S01]  /*0ea0*/  ISETP.NE.AND P3, PT, RZ, UR9, PT ;  /* 0x00000009ff007c0c */ /* 0x000fe2000bf65270 */
[----:B------:R-:W-:Y:S01]  /*0eb0*/  BSSY.RECONVERGENT B1, `(.L_x_6262) ;  /* 0x000010f000017945 */ /* 0x000fe20003800200 */
[----:B------:R-:W-:Y:S01]  /*0ec0*/  ISETP.NE.AND.EX P0, PT, R6, RZ, PT, P0 ;  /* 0x000000ff0600720c */ /* 0x000fe20003f05300 */
[----:B------:R-:W-:Y:S01]  /*0ed0*/  FMUL.FTZ R88, R90, UR10 ;  /* 0x0000000a5a587c20 */ /* 0x000fe20008410000 */
[----:B------:R-:W-:-:S11]  /*0ee0*/  FSEL R89, R89, RZ, !P3 ;  /* 0x000000ff59597208 */ /* 0x000fd60005800000 */
        /* <DEDUP_REMOVED lines=17> */
[----:B------:R-:W-:-:S05]  /*1000*/  FSEL R64, R64, RZ, P0 ;  /* 0x000000ff40407208 */ /* 0x000fca0000000000 */
[----:B------:R-:W-:Y:S01]  /*1010*/  FADD.FTZ R16, R16, R64 ;  /* 0x0000004010107221 */ /* 0x000fe20000010000 */
[----:B------:R-:W-:-:S05]  /*1020*/  FMUL.FTZ R64, R44, R93 ;  /* 0x0000005d2c407220 */ /* 0x000fca0000410000 */
[----:B------:R-:W-:-:S07]  /*1030*/  SEL R64, R64, RZ, P0 ;  /* 0x000000ff40407207 */ /* 0x000fce0000000000 */
.L_x_6266:
[----:B------:R-:W-:Y:S05]  /*1040*/  BSYNC.RECONVERGENT B2 ;  /* 0x0000000000027941 */ /* 0x000fea0003800200 */
.L_x_6265:
        /* <DEDUP_REMOVED lines=15> */
.L_x_6268:
[----:B------:R-:W-:Y:S05]  /*1140*/  BSYNC.RECONVERGENT B2 ;  /* 0x0000000000027941 */ /* 0x000fea0003800200 */
.L_x_6267:
        /* <DEDUP_REMOVED lines=15> */
.L_x_6270:
[----:B------:R-:W-:Y:S05]  /*1240*/  BSYNC.RECONVERGENT B2 ;  /* 0x0000000000027941 */ /* 0x000fea0003800200 */
.L_x_6269:
[----:B------:R-:W-:Y:S05]  /*1250*/  @!P2 BRA `(.L_x_6271) ;  /* 0x0000000c0050a947 */ /* 0x000fea0003800000 */
[----:B-----5:R-:W-:Y:S01]  /*1260*/  ISETP.GE.U32.AND P0, PT, R84, 0x1000000, PT ;  /* 0x010000005400780c */ /* 0x020fe20003f06070 */
[----:B------:R-:W-:Y:S01]  /*1270*/  FFMA.FTZ R84, R78, R88, R89 ;  /* 0x000000584e547223 */ /* 0x000fe20000010059 */
[----:B------:R-:W-:-:S03]  /*1280*/  ISETP.GT.AND P3, PT, R2, RZ, PT ;  /* 0x000000ff0200720c */ /* 0x000fc60003f64270 */
[----:B------:R-:W-:-:S04]  /*1290*/  FADD.FTZ R67, R71, -R84 ;  /* 0x8000005447437221 */ /* 0x000fc80000010000 */
[----:B------:R-:W-:-:S05]  /*12a0*/  FMUL.FTZ R67, R4, R67 ;  /* 0x0000004304437220 */ /* 0x000fca0000410000 */
[----:B------:R-:W-:-:S05]  /*12b0*/  FSEL R67, R67, RZ, P3 ;  /* 0x000000ff43437208 */ /* 0x000fca0001800000 */
        /* <DEDUP_REMOVED lines=8> */
.L_x_6264:
        /* <DEDUP_REMOVED lines=13> */
[-C--:B------:R-:W-:Y:S01]  /*1410*/  FMUL.FTZ R20, R60, R23.reuse ;  /* 0x000000173c147220 */ /* 0x080fe20000410000 */
[----:B------:R-:W-:-:S04]  /*1420*/  FMUL.FTZ R23, R44, R23 ;  /* 0x000000172c177220 */ /* 0x000fc80000410000 */
[----:B------:R-:W-:Y:S02]  /*1430*/  FSEL R93, R20, RZ, P3 ;  /* 0x000000ff145d7208 */ /* 0x000fe40001800000 */
[----:B------:R-:W-:-:S03]  /*1440*/  SEL R64, R23, RZ, P3 ;  /* 0x000000ff17407207 */ /* 0x000fc60001800000 */
[----:B------:R-:W-:-:S07]  /*1450*/  FADD.FTZ R16, R16, R93 ;  /* 0x0000005d10107221 */ /* 0x000fce0000010000 */
.L_x_6273:
[----:B------:R-:W-:Y:S05]  /*1460*/  BSYNC.RECONVERGENT B2 ;  /* 0x0000000000027941 */ /* 0x000fea0003800200 */
.L_x_6272:
        /* <DEDUP_REMOVED lines=15> */
.L_x_6275:
[----:B------:R-:W-:Y:S05]  /*1560*/  BSYNC.RECONVERGENT B2 ;  /* 0x0000000000027941 */ /* 0x000fea0003800200 */
.L_x_6274:
        /* <DEDUP_REMOVED lines=15> */
.L_x_6277:
[----:B------:R-:W-:Y:S05]  /*1660*/  BSYNC.RECONVERGENT B2 ;  /* 0x0000000000027941 */ /* 0x000fea0003800200 */
.L_x_6276:
[-CC-:B------:R-:W-:Y:S01]  /*1670*/  FFMA.FTZ R23, R77, R88.reuse, R89.reuse ;  /* 0x000000584d177223 */ /* 0x180fe20000010059 */
[-CC-:B------:R-:W-:Y:S01]  /*1680*/  FFMA.FTZ R20, R76, R88.reuse, R89.reuse ;  /* 0x000000584c147223 */ /* 0x180fe20000010059 */
[----:B------:R-:W-:Y:S01]  /*1690*/  FFMA.FTZ R22, R3, R88, R89 ;  /* 0x0000005803167223 */ /* 0x000fe20000010059 */
[----:B------:R-:W-:Y:S01]  /*16a0*/  FMUL.FTZ R21, R4, R21 ;  /* 0x0000001504157220 */ /* 0x000fe20000410000 */
[----:B------:R-:W-:Y:S01]  /*16b0*/  FADD.FTZ R23, R70, -R23 ;  /* 0x8000001746177221 */ /* 0x000fe20000010000 */
[----:B------:R-:W-:Y:S01]  /*16c0*/  FADD.FTZ R93, R69, -R20 ;  /* 0x80000014455d7221 */ /* 0x000fe20000010000 */
[----:B------:R-:W-:Y:S02]  /*16d0*/  FADD.FTZ R22, R68, -R22 ;  /* 0x8000001644167221 */ /* 0x000fe40000010000 */
[C---:B------:R-:W-:Y:S01]  /*16e0*/  FMUL.FTZ R23, R4.reuse, R23 ;  /* 0x0000001704177220 */ /* 0x040fe20000410000 */
[C---:B------:R-:W-:Y:S01]  /*16f0*/  FMUL.FTZ R93, R4.reuse, R93 ;  /* 0x0000005d045d7220 */ /* 0x040fe20000410000 */
[----:B------:R-:W-:Y:S01]  /*1700*/  FMUL.FTZ R20, R4, R22 ;  /* 0x0000001604147220 */ /* 0x000fe20000410000 */
[----:B------:R-:W-:-:S02]  /*1710*/  FSEL R90, R21, RZ, P0 ;  /* 0x000000ff155a7208 */ /* 0x000fc40000000000 */
[----:B------:R-:W-:Y:S02]  /*1720*/  FSEL R22, R23, RZ, P0 ;  /* 0x000000ff17167208 */ /* 0x000fe40000000000 */
[----:B------:R-:W-:Y:S02]  /*1730*/  FSEL R21, R93, RZ, P0 ;  /* 0x000000ff5d157208 */ /* 0x000fe40000000000 */
        /* <DEDUP_REMOVED lines=12> */
.L_x_6263:
        /* <DEDUP_REMOVED lines=15> */
[----:B------:R-:W-:-:S05]  /*18f0*/  FSEL R64, R64, RZ, P0 ;  /* 0x000000ff40407208 */ /* 0x000fca0000000000 */
[----:B------:R-:W-:Y:S01]  /*1900*/  FADD.FTZ R16, R16, R64 ;  /* 0x0000004010107221 */ /* 0x000fe20000010000 */
[----:B------:R-:W-:-:S05]  /*1910*/  FMUL.FTZ R64, R44, R93 ;  /* 0x0000005d2c407220 */ /* 0x000fca0000410000 */
[----:B------:R-:W-:-:S07]  /*1920*/  SEL R64, R64, RZ, P0 ;  /* 0x000000ff40407207 */ /* 0x000fce0000000000 */
.L_x_6280:
[----:B------:R-:W-:Y:S05]  /*1930*/  BSYNC.RECONVERGENT B2 ;  /* 0x0000000000027941 */ /* 0x000fea0003800200 */
.L_x_6279:
        /* <DEDUP_REMOVED lines=14> */
.L_x_6282:
[----:B------:R-:W-:Y:S05]  /*1a20*/  BSYNC.RECONVERGENT B2 ;  /* 0x0000000000027941 */ /* 0x000fea0003800200 */
.L_x_6281:
        /* <DEDUP_REMOVED lines=14> */
.L_x_6284:
[----:B------:R-:W-:Y:S05]  /*1b10*/  BSYNC.RECONVERGENT B2 ;  /* 0x0000000000027941 */ /* 0x000fea0003800200 */
.L_x_6283:
[----:B------:R-:W-:Y:S05]  /*1b20*/  @!P2 BRA `(.L_x_6271) ;  /* 0x00000004001ca947 */ /* 0x000fea0003800000 */
[----:B-----5:R-:W-:Y:S01]  /*1b30*/  ISETP.GE.U32.AND P0, PT, R84, 0x1000000, PT ;  /* 0x010000005400780c */ /* 0x020fe20003f06070 */
[----:B------:R-:W-:Y:S01]  /*1b40*/  @P1 FFMA.FTZ R84, R78, R88, R89 ;  /* 0x000000584e541223 */ /* 0x000fe20000010059 */
[----:B------:R-:W-:-:S03]  /*1b50*/  MOV R67, R51 ;  /* 0x0000003300437202 */ /* 0x000fc60000000f00 */
        /* <DEDUP_REMOVED lines=10> */
.L_x_6278:
[-CC-:B------:R-:W-:Y:S01]  /*1c00*/  @P1 FFMA.FTZ R21, R3, R88.reuse, R89.reuse ;  /* 0x0000005803151223 */ /* 0x180fe20000010059 */
[----:B------:R-:W-:Y:S01]  /*1c10*/  @P1 FFMA.FTZ R22, R76, R88, R89 ;  /* 0x000000584c161223 */ /* 0x000fe20000010059 */
[----:B-----5:R-:W-:Y:S01]  /*1c20*/  MOV R20, R48 ;  /* 0x0000003000147202 */ /* 0x020fe20000000f00 */
[----:B------:R-:W-:Y:S01]  /*1c30*/  BSSY.RECONVERGENT B2, `(.L_x_6285) ;  /* 0x000000f000027945 */ /* 0x000fe20003800200 */
[----:B------:R-:W-:Y:S01]  /*1c40*/  @P1 FADD.FTZ R21, R68, -R21 ;  /* 0x8000001544151221 */ /* 0x000fe20000010000 */
[----:B------:R-:W-:-:S03]  /*1c50*/  @P1 FADD.FTZ R22, R69, -R22 ;  /* 0x8000001645161221 */ /* 0x000fc60000010000 */
[C---:B------:R-:W-:Y:S01]  /*1c60*/  @P1 FFMA.FTZ R20, R4.reuse, R21, R48 ;  /* 0x0000001504141223 */ /* 0x040fe20000010030 */
[----:B------:R-:W-:Y:S01]  /*1c70*/  MOV R21, R49 ;  /* 0x0000003100157202 */ /* 0x000fe20000000f00 */
[----:B------:R-:W-:Y:S01]  /*1c80*/  @P1 FFMA.FTZ R21, R4, R22, R49 ;  /* 0x0000001604151223 */ /* 0x000fe20000010031 */
[----:B------:R-:W-:Y:S06]  /*1c90*/  @!P2 BRA `(.L_x_6286) ;  /* 0x000000000020a947 */ /* 0x000fec0003800000 */
[----:B------:R-:W-:Y:S01]  /*1ca0*/  FMUL.FTZ R22, R20, UR13 ;  /* 0x0000000d14167c20 */ /* 0x000fe20008410000 */
[----:B------:R-:W-:-:S03]  /*1cb0*/  LOP3.LUT P0, RZ, R84, 0xff, RZ, 0xc0, !PT ;  /* 0x000000ff54ff7812 */ /* 0x000fc6000780c0ff */
[----:B------:R-:W-:-:S04]  /*1cc0*/  FMUL.FTZ R23, R22, UR12 ;  /* 0x0000000c16177c20 */ /* 0x000fc80008410000 */
[-C--:B------:R-:W-:Y:S01]  /*1cd0*/  FMUL.FTZ R22, R60, R23.reuse ;  /* 0x000000173c167220 */ /* 0x080fe20000410000 */
[----:B------:R-:W-:-:S04]  /*1ce0*/  FMUL.FTZ R23, R44, R23 ;  /* 0x000000172c177220 */ /* 0x000fc80000410000 */
[----:B------:R-:W-:Y:S02]  /*1cf0*/  FSEL R93, R22, RZ, P0 ;  /* 0x000000ff165d7208 */ /* 0x000fe40000000000 */
[----:B------:R-:W-:-:S03]  /*1d00*/  SEL R64, R23, RZ, P0 ;  /* 0x000000ff17407207 */ /* 0x000fc60000000000 */
[----:B------:R-:W-:-:S07]  /*1d10*/  FADD.FTZ R16, R16, R93 ;  /* 0x0000005d10107221 */ /* 0x000fce0000010000 */
.L_x_6286:
[----:B------:R-:W-:Y:S05]  /*1d20*/  BSYNC.RECONVERGENT B2 ;  /* 0x0000000000027941 */ /* 0x000fea0003800200 */
.L_x_6285:
[----:B------:R-:W-:Y:S04]  /*1d30*/  BSSY.RECONVERGENT B2, `(.L_x_6287) ;  /* 0x000000a000027945 */ /* 0x000fe80003800200 */
[----:B------:R-:W-:Y:S05]  /*1d40*/  @!P2 BRA `(.L_x_6288) ;  /* 0x000000000020a947 */ /* 0x000fea0003800000 */
        /* <DEDUP_REMOVED lines=8> */
.L_x_6288:
[----:B------:R-:W-:Y:S05]  /*1dd0*/  BSYNC.RECONVERGENT B2 ;  /* 0x0000000000027941 */ /* 0x000fea0003800200 */
.L_x_6287:
        /* <DEDUP_REMOVED lines=14> */
.L_x_6290:
[----:B------:R-:W-:Y:S05]  /*1ec0*/  BSYNC.RECONVERGENT B2 ;  /* 0x0000000000027941 */ /* 0x000fea0003800200 */
.L_x_6289:
        /* <DEDUP_REMOVED lines=13> */
.L_x_6271:
[----:B------:R-:W-:Y:S05]  /*1fa0*/  BSYNC.RECONVERGENT B1 ;  /* 0x0000000000017941 */ /* 0x000fea0003800200 */
.L_x_6262:
[----:B------:R-:W-:Y:S01]  /*1fb0*/  ISETP.NE.U32.AND P0, PT, R73, RZ, PT ;  /* 0x000000ff4900720c */ /* 0x000fe20003f05070 */
[----:B------:R-:W-:Y:S01]  /*1fc0*/  BSSY.RECONVERGENT B1, `(.L_x_6291) ;  /* 0x000000f000017945 */ /* 0x000fe20003800200 */
[----:B------:R-:W-:Y:S02]  /*1fd0*/  ISETP.NE.U32.AND P3, PT, R7, RZ, PT ;  /* 0x000000ff0700720c */ /* 0x000fe40003f65070 */
[----:B------:R-:W-:Y:S02]  /*1fe0*/  ISETP.NE.AND.EX P0, PT, R72, RZ, PT, P0 ;  /* 0x000000ff4800720c */ /* 0x000fe40003f05300 */
[----:B------:R-:W-:-:S11]  /*1ff0*/  ISETP.NE.AND.EX P3, PT, R6, RZ, PT, P3 ;  /* 0x000000ff0600720c */ /* 0x000fd60003f65330 */
[----:B------:R-:W0:Y:S02]  /*2000*/  @P0 LDC.64 R72, c[0x0][0x478] ;  /* 0x00011e00ff480b82 */ /* 0x000e240000000a00 */
[----:B0-----:R-:W-:-:S06]  /*2010*/  @P0 IMAD.WIDE.U32 R92, R85, 0x10, R72 ;  /* 0x00000010555c0825 */ /* 0x001fcc00078e0048 */
[----:B------:R-:W0:Y:S01]  /*2020*/  @P2 LDC.64 R72, c[0x0][0x468] ;  /* 0x00011a00ff482b82 */ /* 0x000e220000000a00 */
[----:B------:R1:W-:Y:S01]  /*2030*/  @P0 STG.E.128 desc[UR6][R92.64], R20 ;  /* 0x000000145c000986 */ /* 0x0003e2000c101d06 */
[C---:B0-----:R-:W-:Y:S01]  /*2040*/  @P2 IMAD.WIDE.U32 R72, R91.reuse, 0x10, R72 ;  /* 0x000000105b482825 */ /* 0x041fe200078e0048 */
[----:B------:R-:W-:-:S04]  /*2050*/  IADD3 R91, PT, PT, R91, 0x20, RZ ;  /* 0x000000205b5b7810 */ /* 0x000fc80007ffe0ff */
[----:B------:R1:W-:Y:S01]  /*2060*/  @P2 STG.E.128 desc[UR6][R72.64], R64 ;  /* 0x0000004048002986 */ /* 0x0003e2000c101d06 */
[----:B------:R-:W-:Y:S05]  /*2070*/  @!P2 BRA `(.L_x_6292) ;  /* 0x00000000000ca947 */ /* 0x000fea0003800000 */
[----:B------:R-:W0:Y:S02]  /*2080*/  LDC.64 R6, c[0x0][0x390] ;  /* 0x0000e400ff067b82 */ /* 0x000e240000000a00 */
[----:B0-----:R-:W-:-:S05]  /*2090*/  IMAD.WIDE.U32 R6, R91, 0x10, R6 ;  /* 0x000000105b067825 */ /* 0x001fca00078e0006 */
[----:B-----5:R0:W5:Y:S02]  /*20a0*/  LDG.E.128 R60, desc[UR6][R6.64] ;  /* 0x00000006063c7981 */ /* 0x020164000c1e1d00 */
.L_x_6292:
[----:B------:R-:W-:Y:S05]  /*20b0*/  BSYNC.RECONVERGENT B1 ;  /* 0x0000000000017941 */ /* 0x000fea0003800200 */
.L_x_6291:
[----:B------:R-:W-:Y:S04]  /*20c0*/  BSSY.RECONVERGENT B1, `(.L_x_6293) ;  /* 0x0000103000017945 */ /* 0x000fe80003800200 */
[----:B------:R-:W-:Y:S05]  /*20d0*/  @!P3 BRA `(.L_x_6294) ;  /* 0x0000000400dcb947 */ /* 0x000fea0003800000 */
[----:B------:R-:W-:Y:S05]  /*20e0*/  @!P0 BRA `(.L_x_6295) ;  /* 0x0000000000ec8947 */ /* 0x000fea0003800000 */
[-CC-:B-1----:R-:W-:Y:S01]  /*20f0*/  @P1 FFMA.FTZ R21, R81, R88.reuse, R89.reuse ;  /* 0x0000005851151223 */ /* 0x182fe20000010059 */
[-CC-:B0-----:R-:W-:Y:S01]  /*2100*/  @P1 FFMA.FTZ R7, R79, R88.reuse, R89.reuse ;  /* 0x000000584f071223 */ /* 0x181fe20000010059 */
        /* <DEDUP_REMOVED lines=24> */
.L_x_6297:
[----:B------:R-:W-:Y:S05]  /*2290*/  BSYNC.RECONVERGENT B2 ;  /* 0x0000000000027941 */ /* 0x000fea0003800200 */
.L_x_6296:
        /* <DEDUP_REMOVED lines=10> */
.L_x_6299:
[----:B------:R-:W-:Y:S05]  /*2340*/  BSYNC.RECONVERGENT B2 ;  /* 0x0000000000027941 */ /* 0x000fea0003800200 */
.L_x_6298:
        /* <DEDUP_REMOVED lines=10> */
.L_x_6301:
[----:B------:R-:W-:Y:S05]  /*23f0*/  BSYNC.RECONVERGENT B2 ;  /* 0x0000000000027941 */ /* 0x000fea0003800200 */
.L_x_6300:
[----:B------:R-:W-:Y:S05]  /*2400*/  @!P2 BRA `(.L_x_6302) ;  /* 0x0000000c0038a947 */ /* 0x000fea0003800000 */
[----:B------:R-:W-:Y:S01]  /*2410*/  FMUL.FTZ R2, R23, UR13 ;  /* 0x0000000d17027c20 */ /* 0x000fe20008410000 */
[----:B------:R-:W-:-:S03]  /*2420*/  ISETP.GE.U32.AND P1, PT, R5, 0x1000000, PT ;  /* 0x010000000500780c */ /* 0x000fc60003f26070 */
[----:B------:R-:W-:-:S04]  /*2430*/  FMUL.FTZ R2, R2, UR12 ;  /* 0x0000000c02027c20 */ /* 0x000fc80008410000 */
[-C--:B------:R-:W-:Y:S01]  /*2440*/  FMUL.FTZ R4, R63, R2.reuse ;  /* 0x000000023f047220 */ /* 0x080fe20000410000 */
[----:B------:R-:W-:-:S04]  /*2450*/  FMUL.FTZ R2, R43, R2 ;  /* 0x000000022b027220 */ /* 0x000fc80000410000 */
[----:B------:R-:W-:Y:S02]  /*2460*/  FSEL R4, R4, RZ, P1 ;  /* 0x000000ff04047208 */ /* 0x000fe40000800000 */
[----:B------:R-:W-:-:S03]  /*2470*/  SEL R67, R2, RZ, P1 ;  /* 0x000000ff02437207 */ /* 0x000fc60000800000 */
[----:B------:R-:W-:Y:S01]  /*2480*/  FADD.FTZ R15, R15, R4 ;  /* 0x000000040f0f7221 */ /* 0x000fe20000010000 */
[----:B------:R-:W-:Y:S06]  /*2490*/  BRA `(.L_x_6302) ;  /* 0x0000000c00147947 */ /* 0x000fec0003800000 */
.L_x_6295:
[----:B------:R-:W-:Y:S04]  /*24a0*/  BSSY.RECONVERGENT B2, `(.L_x_6303) ;  /* 0x000000e000027945 */ /* 0x000fe80003800200 */
[----:B------:R-:W-:Y:S05]  /*24b0*/  @!P2 BRA `(.L_x_6304) ;  /* 0x000000000030a947 */ /* 0x000fea0003800000 */
[----:B0-----:R-:W-:Y:S01]  /*24c0*/  @P1 FFMA.FTZ R7, R79, R88, R89 ;  /* 0x000000584f071223 */ /* 0x001fe20000010059 */
[----:B-----5:R-:W-:Y:S02]  /*24d0*/  MOV R2, R8 ;  /* 0x0000000800027202 */ /* 0x020fe40000000f00 */
[----:B------:R-:W-:Y:S01]  /*24e0*/  LOP3.LUT P3, RZ, R5, 0xff, RZ, 0xc0, !PT ;  /* 0x000000ff05ff7812 */ /* 0x000fe2000786c0ff */
[----:B------:R-:W-:-:S04]  /*24f0*/  @P1 FADD.FTZ R7, R80, -R7 ;  /* 0x8000000750071221 */ /* 0x000fc80000010000 */
[----:B------:R-:W-:-:S04]  /*2500*/  @P1 FFMA.FTZ R2, R4, R7, R8 ;  /* 0x0000000704021223 */ /* 0x000fc80000010008 */
[----:B------:R-:W-:-:S04]  /*2510*/  FMUL.FTZ R2, R2, UR13 ;  /* 0x0000000d02027c20 */ /* 0x000fc80008410000 */
[----:B------:R-:W-:-:S04]  /*2520*/  FMUL.FTZ R7, R2, UR12 ;  /* 0x0000000c02077c20 */ /* 0x000fc80008410000 */
[-C--:B------:R-:W-:Y:S01]  /*2530*/  FMUL.FTZ R2, R60, R7.reuse ;  /* 0x000000073c027220 */ /* 0x080fe20000410000 */
[----:B------:R-:W-:-:S04]  /*2540*/  FMUL.FTZ R7, R40, R7 ;  /* 0x0000000728077220 */ /* 0x000fc80000410000 */
[----:B-1----:R-:W-:Y:S02]  /*2550*/  FSEL R73, R2, RZ, P3 ;  /* 0x000000ff02497208 */ /* 0x002fe40001800000 */
[----:B------:R-:W-:-:S03]  /*2560*/  SEL R64, R7, RZ, P3 ;  /* 0x000000ff07407207 */ /* 0x000fc60001800000 */
[----:B------:R-:W-:-:S07]  /*2570*/  FADD.FTZ R12, R12, R73 ;  /* 0x000000490c0c7221 */ /* 0x000fce0000010000 */
.L_x_6304:
[----:B------:R-:W-:Y:S05]  /*2580*/  BSYNC.RECONVERGENT B2 ;  /* 0x0000000000027941 */ /* 0x000fea0003800200 */
.L_x_6303:
[----:B------:R-:W-:Y:S04]  /*2590*/  BSSY.RECONVERGENT B2, `(.L_x_6305) ;  /* 0x000000e000027945 */ /* 0x000fe80003800200 */
[----:B------:R-:W-:Y:S05]  /*25a0*/  @!P2 BRA `(.L_x_6306) ;  /* 0x000000000030a947 */ /* 0x000fea0003800000 */
[----:B------:R-:W-:Y:S01]  /*25b0*/  @P1 FFMA.FTZ R2, R82, R88, R89 ;  /* 0x0000005852021223 */ /* 0x000fe20000010059 */
[----:B-----5:R-:W-:-:S03]  /*25c0*/  LOP3.LUT P3, RZ, R5, 0xff00, RZ, 0xc0, !PT ;  /* 0x0000ff0005ff7812 */ /* 0x020fc6000786c0ff */
[----:B0-----:R-:W-:Y:S01]  /*25d0*/  @P1 FADD.FTZ R6, R83, -R2 ;  /* 0x8000000253061221 */ /* 0x001fe20000010000 */
[----:B------:R-:W-:-:S03]  /*25e0*/  MOV R2, R9 ;  /* 0x0000000900027202 */ /* 0x000fc60000000f00 */
[----:B------:R-:W-:-:S04]  /*25f0*/  @P1 FFMA.FTZ R2, R4, R6, R9 ;  /* 0x0000000604021223 */ /* 0x000fc80000010009 */
[----:B------:R-:W-:-:S04]  /*2600*/  FMUL.FTZ R2, R2, UR13 ;  /* 0x0000000d02027c20 */ /* 0x000fc80008410000 */
[----:B------:R-:W-:-:S04]  /*2610*/  FMUL.FTZ R2, R2, UR12 ;  /* 0x0000000c02027c20 */ /* 0x000fc80008410000 */
[-C--:B------:R-:W-:Y:S01]  /*2620*/  FMUL.FTZ R6, R61, R2.reuse ;  /* 0x000000023d067220 */ /* 0x080fe20000410000 */
[----:B------:R-:W-:-:S04]  /*2630*/  FMUL.FTZ R2, R41, R2 ;  /* 0x0000000229027220 */ /* 0x000fc80000410000 */
[----:B------:R-:W-:Y:S02]  /*2640*/  FSEL R6, R6, RZ, P3 ;  /* 0x000000ff06067208 */ /* 0x000fe40001800000 */
[----:B-1----:R-:W-:-:S03]  /*2650*/  SEL R65, R2, RZ, P3 ;  /* 0x000000ff02417207 */ /* 0x002fc60001800000 */
[----:B------:R-:W-:-:S07]  /*2660*/  FADD.FTZ R13, R13, R6 ;  /* 0x000000060d0d7221 */ /* 0x000fce0000010000 */
.L_x_6306:
[----:B------:R-:W-:Y:S05]  /*2670*/  BSYNC.RECONVERGENT B2 ;  /* 0x0000000000027941 */ /* 0x000fea0003800200 */
.L_x_6305:
        /* <DEDUP_REMOVED lines=14> */
.L_x_6308:
[----:B------:R-:W-:Y:S05]  /*2760*/  BSYNC.RECONVERGENT B2 ;  /* 0x0000000000027941 */ /* 0x000fea0003800200 */
.L_x_6307:
[----:B------:R-:W-:Y:S05]  /*2770*/  @!P2 BRA `(.L_x_6302) ;  /* 0x00000008005ca947 */ /* 0x000fea0003800000 */
[----:B------:R-:W-:Y:S01]  /*2780*/  @P1 FFMA.FTZ R88, R74, R88, R89 ;  /* 0x000000584a581223 */ /* 0x000fe20000010059 */
[----:B-----5:R-:W-:-:S03]  /*2790*/  MOV R2, R11 ;  /* 0x0000000b00027202 */ /* 0x020fc60000000f00 */
[----:B------:R-:W-:-:S04]  /*27a0*/  @P1 FADD.FTZ R88, R75, -R88 ;  /* 0x800000584b581221 */ /* 0x000fc80000010000 */
[----:B------:R-:W-:Y:S01]  /*27b0*/  @P1 FFMA.FTZ R2, R4, R88, R11 ;  /* 0x0000005804021223 */ /* 0x000fe2000001000b */
[----:B------:R-:W-:-:S03]  /*27c0*/  ISETP.GE.U32.AND P1, PT, R5, 0x1000000, PT ;  /* 0x010000000500780c */ /* 0x000fc60003f26070 */
[----:B------:R-:W-:-:S04]  /*27d0*/  FMUL.FTZ R2, R2, UR13 ;  /* 0x0000000d02027c20 */ /* 0x000fc80008410000 */
[----:B------:R-:W-:-:S04]  /*27e0*/  FMUL.FTZ R2, R2, UR12 ;  /* 0x0000000c02027c20 */ /* 0x000fc80008410000 */
[-C--:B------:R-:W-:Y:S01]  /*27f0*/  FMUL.FTZ R4, R63, R2.reuse ;  /* 0x000000023f047220 */ /* 0x080fe20000410000 */
[----:B------:R-:W-:-:S04]  /*2800*/  FMUL.FTZ R2, R43, R2 ;  /* 0x000000022b027220 */ /* 0x000fc80000410000 */
[----:B------:R-:W-:Y:S02]  /*2810*/  FSEL R4, R4, RZ, P1 ;  /* 0x000000ff04047208 */ /* 0x000fe40000800000 */
[----:B-1----:R-:W-:-:S03]  /*2820*/  SEL R67, R2, RZ, P1 ;  /* 0x000000ff02437207 */ /* 0x002fc60000800000 */
[----:B------:R-:W-:Y:S01]  /*2830*/  FADD.FTZ R15, R15, R4 ;  /* 0x000000040f0f7221 */ /* 0x000fe20000010000 */
[----:B------:R-:W-:Y:S06]  /*2840*/  BRA `(.L_x_6302) ;  /* 0x0000000800287947 */ /* 0x000fec0003800000 */
.L_x_6294:
[----:B------:R-:W-:Y:S05]  /*2850*/  @!P0 BRA `(.L_x_6309) ;  /* 0x00000004002c8947 */ /* 0x000fea0003800000 */
[----:B------:R-:W-:Y:S01]  /*2860*/  BSSY.RECONVERGENT B2, `(.L_x_6310) ;  /* 0x0000011000027945 */ /* 0x000fe20003800200 */
[----:B------:R-:W-:Y:S01]  /*2870*/  ISETP.GT.AND P1, PT, R2, RZ, PT ;  /* 0x000000ff0200720c */ /* 0x000fe20003f24270 */
[----:B0-----:R-:W-:Y:S02]  /*2880*/  FFMA.FTZ R6, R74, R88, R89 ;  /* 0x000000584a067223 */ /* 0x001fe40000010059 */
        /* <DEDUP_REMOVED lines=9> */
[-C--:B-1----:R-:W-:Y:S01]  /*2920*/  FMUL.FTZ R20, R60, R7.reuse ;  /* 0x000000073c147220 */ /* 0x082fe20000410000 */
[----:B------:R-:W-:-:S04]  /*2930*/  FMUL.FTZ R64, R40, R7 ;  /* 0x0000000728407220 */ /* 0x000fc80000410000 */
[----:B------:R-:W-:Y:S02]  /*2940*/  FSEL R7, R20, RZ, P3 ;  /* 0x000000ff14077208 */ /* 0x000fe40001800000 */
[----:B------:R-:W-:-:S03]  /*2950*/  SEL R64, R64, RZ, P3 ;  /* 0x000000ff40407207 */ /* 0x000fc60001800000 */
[----:B------:R-:W-:-:S07]  /*2960*/  FADD.FTZ R12, R12, R7 ;  /* 0x000000070c0c7221 */ /* 0x000fce0000010000 */
.L_x_6311:
[----:B------:R-:W-:Y:S05]  /*2970*/  BSYNC.RECONVERGENT B2 ;  /* 0x0000000000027941 */ /* 0x000fea0003800200 */
.L_x_6310:
[----:B------:R-:W-:Y:S04]  /*2980*/  BSSY.RECONVERGENT B2, `(.L_x_6312) ;  /* 0x000000f000027945 */ /* 0x000fe80003800200 */
[----:B------:R-:W-:Y:S05]  /*2990*/  @!P2 BRA `(.L_x_6313) ;  /* 0x000000000034a947 */ /* 0x000fea0003800000 */
[----:B-1----:R-:W-:Y:S01]  /*29a0*/  FFMA.FTZ R20, R82, R88, R89 ;  /* 0x0000005852147223 */ /* 0x002fe20000010059 */
        /* <DEDUP_REMOVED lines=12> */
.L_x_6313:
[----:B------:R-:W-:Y:S05]  /*2a70*/  BSYNC.RECONVERGENT B2 ;  /* 0x0000000000027941 */ /* 0x000fea0003800200 */
.L_x_6312:
        /* <DEDUP_REMOVED lines=11> */
[----:B-1----:R-:W-:-:S04]  /*2b30*/  FMUL.FTZ R66, R42, R7 ;  /* 0x000000072a427220 */ /* 0x002fc80000410000 */
[----:B------:R-:W-:Y:S02]  /*2b40*/  FSEL R7, R2, RZ, P3 ;  /* 0x000000ff02077208 */ /* 0x000fe40001800000 */
[----:B------:R-:W-:-:S03]  /*2b50*/  SEL R66, R66, RZ, P3 ;  /* 0x000000ff42427207 */ /* 0x000fc60001800000 */
[----:B------:R-:W-:-:S07]  /*2b60*/  FADD.FTZ R14, R14, R7 ;  /* 0x000000070e0e7221 */ /* 0x000fce0000010000 */
.L_x_6315:
[----:B------:R-:W-:Y:S05]  /*2b70*/  BSYNC.RECONVERGENT B2 ;  /* 0x0000000000027941 */ /* 0x000fea0003800200 */
.L_x_6314:
[-CC-:B------:R-:W-:Y:S01]  /*2b80*/  FFMA.FTZ R7, R81, R88.reuse, R89.reuse ;  /* 0x0000005851077223 */ /* 0x180fe20000010059 */
[-CC-:B------:R-:W-:Y:S01]  /*2b90*/  FFMA.FTZ R2, R82, R88.reuse, R89.reuse ;  /* 0x0000005852027223 */ /* 0x180fe20000010059 */
[----:B------:R-:W-:Y:S01]  /*2ba0*/  FFMA.FTZ R89, R79, R88, R89 ;  /* 0x000000584f597223 */ /* 0x000fe20000010059 */
[----:B-1----:R-:W-:Y:S01]  /*2bb0*/  FADD.FTZ R23, R75, -R6 ;  /* 0x800000064b177221 */ /* 0x002fe20000010000 */
        /* <DEDUP_REMOVED lines=9> */
[----:B------:R-:W-:Y:S02]  /*2c50*/  FSEL R21, R21, RZ, P1 ;  /* 0x000000ff15157208 */ /* 0x000fe40000800000 */
[----:B------:R-:W-:Y:S01]  /*2c60*/  FSEL R20, R89, RZ, P1 ;  /* 0x000000ff59147208 */ /* 0x000fe20000800000 */
[----:B------:R-:W-:Y:S06]  /*2c70*/  @!P2 BRA `(.L_x_6302) ;  /* 0x00000004001ca947 */ /* 0x000fec0003800000 */
[----:B------:R-:W-:Y:S01]  /*2c80*/  FMUL.FTZ R2, R23, UR13 ;  /* 0x0000000d17027c20 */ /* 0x000fe20008410000 */
[----:B-----5:R-:W-:-:S03]  /*2c90*/  ISETP.GE.U32.AND P1, PT, R5, 0x1000000, PT ;  /* 0x010000000500780c */ /* 0x020fc60003f26070 */
[----:B------:R-:W-:-:S04]  /*2ca0*/  FMUL.FTZ R2, R2, UR12 ;  /* 0x0000000c02027c20 */ /* 0x000fc80008410000 */
[-C--:B------:R-:W-:Y:S01]  /*2cb0*/  FMUL.FTZ R4, R63, R2.reuse ;  /* 0x000000023f047220 */ /* 0x080fe20000410000 */
[----:B------:R-:W-:-:S04]  /*2cc0*/  FMUL.FTZ R2, R43, R2 ;  /* 0x000000022b027220 */ /* 0x000fc80000410000 */
[----:B------:R-:W-:Y:S02]  /*2cd0*/  FSEL R4, R4, RZ, P1 ;  /* 0x000000ff04047208 */ /* 0x000fe40000800000 */
[----:B------:R-:W-:-:S03]  /*2ce0*/  SEL R67, R2, RZ, P1 ;  /* 0x000000ff02437207 */ /* 0x000fc60000800000 */
[----:B------:R-:W-:Y:S01]  /*2cf0*/  FADD.FTZ R15, R15, R4 ;  /* 0x000000040f0f7221 */ /* 0x000fe20000010000 */
[----:B------:R-:W-:Y:S06]  /*2d00*/  BRA `(.L_x_6302) ;  /* 0x0000000000f87947 */ /* 0x000fec0003800000 */
.L_x_6309:
[----:B------:R-:W-:Y:S04]  /*2d10*/  BSSY.RECONVERGENT B2, `(.L_x_6316) ;  /* 0x000000f000027945 */ /* 0x000fe80003800200 */
[----:B------:R-:W-:Y:S05]  /*2d20*/  @!P2 BRA `(.L_x_6317) ;  /* 0x000000000034a947 */ /* 0x000fea0003800000 */
[----:B0-----:R-:W-:Y:S01]  /*2d30*/  FFMA.FTZ R7, R79, R88, R89 ;  /* 0x000000584f077223 */ /* 0x001fe20000010059 */
        /* <DEDUP_REMOVED lines=9> */
[----:B-1----:R-:W-:Y:S02]  /*2dd0*/  FSEL R73, R6, RZ, P1 ;  /* 0x000000ff06497208 */ /* 0x002fe40000800000 */
[----:B------:R-:W-:-:S03]  /*2de0*/  SEL R64, R7, RZ, P1 ;  /* 0x000000ff07407207 */ /* 0x000fc60000800000 */
[----:B------:R-:W-:-:S07]  /*2df0*/  FADD.FTZ R12, R12, R73 ;  /* 0x000000490c0c7221 */ /* 0x000fce0000010000 */
.L_x_6317:
[----:B------:R-:W-:Y:S05]  /*2e00*/  BSYNC.RECONVERGENT B2 ;  /* 0x0000000000027941 */ /* 0x000fea0003800200 */
.L_x_6316:
        /* <DEDUP_REMOVED lines=15> */
.L_x_6319:
[----:B------:R-:W-:Y:S05]  /*2f00*/  BSYNC.RECONVERGENT B2 ;  /* 0x0000000000027941 */ /* 0x000fea0003800200 */
.L_x_6318:
        /* <DEDUP_REMOVED lines=15> */
.L_x_6321:
[----:B------:R-:W-:Y:S05]  /*3000*/  BSYNC.RECONVERGENT B2 ;  /* 0x0000000000027941 */ /* 0x000fea0003800200 */
.L_x_6320:
        /* <DEDUP_REMOVED lines=9> */
[-C--:B------:R-:W-:Y:S01]  /*30a0*/  FMUL.FTZ R4, R63, R2.reuse ;  /* 0x000000023f047220 */ /* 0x080fe20000410000 */
[----:B------:R-:W-:-:S04]  /*30b0*/  FMUL.FTZ R2, R43, R2 ;  /* 0x000000022b027220 */ /* 0x000fc80000410000 */
[----:B------:R-:W-:Y:S02]  /*30c0*/  FSEL R4, R4, RZ, P1 ;  /* 0x000000ff04047208 */ /* 0x000fe40000800000 */
[----:B-1----:R-:W-:-:S03]  /*30d0*/  SEL R67, R2, RZ, P1 ;  /* 0x000000ff02437207 */ /* 0x002fc60000800000 */
[----:B------:R-:W-:-:S07]  /*30e0*/  FADD.FTZ R15, R15, R4 ;  /* 0x000000040f0f7221 */ /* 0x000fce0000010000 */
.L_x_6302:
[----:B------:R-:W-:Y:S05]  /*30f0*/  BSYNC.RECONVERGENT B1 ;  /* 0x0000000000017941 */ /* 0x000fea0003800200 */
.L_x_6293:
[----:B-1----:R-:W1:Y:S01]  /*3100*/  @P0 LDC.64 R72, c[0x0][0x478] ;  /* 0x00011e00ff480b82 */ /* 0x002e620000000a00 */
[----:B------:R-:W-:-:S07]  /*3110*/  @P0 IADD3 R85, PT, PT, R85, 0x20, RZ ;  /* 0x0000002055550810 */ /* 0x000fce0007ffe0ff */
[----:B0-----:R-:W0:Y:S08]  /*3120*/  @P2 LDC.64 R6, c[0x0][0x468] ;  /* 0x00011a00ff062b82 */ /* 0x001e300000000a00 */
[----:B-----5:R-:W2:Y:S01]  /*3130*/  LDC.64 R4, c[0x0][0x380] ;  /* 0x0000e000ff047b82 */ /* 0x020ea20000000a00 */
[----:B-1----:R-:W-:-:S05]  /*3140*/  @P0 IMAD.WIDE.U32 R72, R85, 0x10, R72 ;  /* 0x0000001055480825 */ /* 0x002fca00078e0048 */
[----:B------:R1:W-:Y:S01]  /*3150*/  @P0 STG.E.128 desc[UR6][R72.64], R20 ;  /* 0x0000001448000986 */ /* 0x0003e2000c101d06 */
[----:B0-----:R-:W-:-:S05]  /*3160*/  @P2 IMAD.WIDE.U32 R6, R91, 0x10, R6 ;  /* 0x000000105b062825 */ /* 0x001fca00078e0006 */
[----:B------:R1:W-:Y:S01]  /*3170*/  @P2 STG.E.128 desc[UR6][R6.64], R64 ;  /* 0x0000004006002986 */ /* 0x0003e2000c101d06 */
[----:B--2---:R-:W-:-:S04]  /*3180*/  LEA R0, R4, R0, 0x2 ;  /* 0x0000000004007211 */ /* 0x004fc800078e10ff */
[----:B------:R-:W-:-:S13]  /*3190*/  ISETP.GE.AND P0, PT, R0, R5, PT ;  /* 0x000000050000720c */ /* 0x000fda0003f06270 */
[----:B-1----:R-:W-:Y:S05]  /*31a0*/  @!P0 BRA `(.L_x_6322) ;  /* 0xffffffd000308947 */ /* 0x002fea000383ffff */
.L_x_6257:
[----:B------:R-:W-:Y:S05]  /*31b0*/  BSYNC B0 ;  /* 0x0000000000007941 */ /* 0x000fea0003800000 */
.L_x_6256:
        /* <DEDUP_REMOVED lines=91> */
.L_x_6261:
[----:B------:R-:W-:Y:S01]  /*3770*/  HFMA2 R87, -RZ, RZ, 0, 5.9604644775390625e-08 ;  /* 0x00000001ff577431 */ /* 0x000fe200000001ff */
[----:B------:R-:W-:Y:S01]  /*3780*/  BSSY B1, `(.L_x_6323) ;  /* 0x0000006000017945 */ /* 0x000fe20003800000 */
[----:B-1----:R-:W-:Y:S02]  /*3790*/  MOV R73, 0x1f ;  /* 0x0000001f00497802 */ /* 0x002fe40000000f00 */
[----:B------:R-:W-:-:S07]  /*37a0*/  MOV R72, 0xffffffff ;  /* 0xffffffff00487802 */ /* 0x000fce0000000f00 */
[----:B-----5:R-:W-:Y:S05]  /*37b0*/  WARPSYNC.COLLECTIVE R72, `(.L_x_6324) ;  /* 0x0000000048087348 */ /* 0x020fea0003c00000 */
[----:B------:R0:W1:Y:S02]  /*37c0*/  SHFL.BFLY P0, R89, R88, R87, R73 ;  /* 0x0c00005758597389 */ /* 0x0000640000000049 */
[----:B01---5:R-:W-:Y:S05]  /*37d0*/  ENDCOLLECTIVE ;  /* 0x000000000000791b */ /* 0x023fea0003800000 */
.L_x_6324:
[----:B------:R-:W-:Y:S05]  /*37e0*/  BSYNC B1 ;  /* 0x0000000000017941 */ /* 0x000fea0003800000 */
.L_x_6323:
        /* <DEDUP_REMOVED lines=8> */
.L_x_6325:
[----:B------:R-:W-:Y:S01]  /*3870*/  HFMA2 R87, -RZ, RZ, 0, 1.1920928955078125e-07 ;  /* 0x00000002ff577431 */ /* 0x000fe200000001ff */
[----:B------:R-:W-:Y:S02]  /*3880*/  MOV R88, R90 ;  /* 0x0000005a00587202 */ /* 0x000fe40000000f00 */
[----:B------:R-:W-:-:S07]  /*3890*/  MOV R93, R89 ;  /* 0x00000059005d7202 */ /* 0x000fce0000000f00 */
[----:B------:R-:W-:Y:S05]  /*38a0*/  WARPSYNC.COLLECTIVE R72, `(.L_x_6326) ;  /* 0x0000000048087348 */ /* 0x000fea0003c00000 */
[----:B------:R0:W1:Y:S02]  /*38b0*/  SHFL.BFLY P0, R89, R88, R87, R73 ;  /* 0x0c00005758597389 */ /* 0x0000640000000049 */
[----:B01----:R-:W-:Y:S05]  /*38c0*/  ENDCOLLECTIVE ;  /* 0x000000000000791b */ /* 0x003fea0003800000 */
.L_x_6326:
[----:B------:R-:W-:-:S05]  /*38d0*/  FADD.FTZ R93, R93, R92 ;  /* 0x0000005c5d5d7221 */ /* 0x000fca0000010000 */
[----:B------:R-:W-:Y:S01]  /*38e0*/  MOV R88, R93 ;  /* 0x0000005d00587202 */ /* 0x000fe20000000f00 */
[----:B------:R-:W-:-:S07]  /*38f0*/  FADD.FTZ R91, R90, R89 ;  /* 0x000000595a5b7221 */ /* 0x000fce0000010000 */
[----:B------:R-:W-:Y:S05]  /*3900*/  WARPSYNC.COLLECTIVE R72, `(.L_x_6327) ;  /* 0x0000000048087348 */ /* 0x000fea0003c00000 */
[----:B------:R0:W1:Y:S02]  /*3910*/  SHFL.BFLY P0, R89, R88, R87, R73 ;  /* 0x0c00005758597389 */ /* 0x0000640000000049 */
[----:B01----:R-:W-:Y:S05]  /*3920*/  ENDCOLLECTIVE ;  /* 0x000000000000791b */ /* 0x003fea0003800000 */
.L_x_6327:
[----:B------:R-:W-:Y:S01]  /*3930*/  HFMA2 R87, -RZ, RZ, 0, 2.384185791015625e-07 ;  /* 0x00000004ff577431 */ /* 0x000fe200000001ff */
[----:B------:R-:W-:Y:S02]  /*3940*/  MOV R88, R91 ;  /* 0x0000005b00587202 */ /* 0x000fe40000000f00 */
[----:B------:R-:W-:-:S07]  /*3950*/  MOV R92, R89 ;  /* 0x00000059005c7202 */ /* 0x000fce0000000f00 */
[----:B------:R-:W-:Y:S05]  /*3960*/  WARPSYNC.COLLECTIVE R72, `(.L_x_6328) ;  /* 0x0000000048087348 */ /* 0x000fea0003c00000 */
[----:B------:R0:W1:Y:S02]  /*3970*/  SHFL.BFLY P0, R89, R88, R87, R73 ;  /* 0x0c00005758597389 */ /* 0x0000640000000049 */
[----:B01----:R-:W-:Y:S05]  /*3980*/  ENDCOLLECTIVE ;  /* 0x000000000000791b */ /* 0x003fea0003800000 */
.L_x_6328:
[----:B------:R-:W-:-:S05]  /*3990*/  FADD.FTZ R93, R93, R92 ;  /* 0x0000005c5d5d7221 */ /* 0x000fca0000010000 */
[----:B------:R-:W-:Y:S01]  /*39a0*/  MOV R88, R93 ;  /* 0x0000005d00587202 */ /* 0x000fe20000000f00 */
[----:B------:R-:W-:-:S07]  /*39b0*/  FADD.FTZ R92, R91, R89 ;  /* 0x000000595b5c7221 */ /* 0x000fce0000010000 */
[----:B------:R-:W-:Y:S05]  /*39c0*/  WARPSYNC.COLLECTIVE R72, `(.L_x_6329) ;  /* 0x0000000048087348 */ /* 0x000fea0003c00000 */
[----:B------:R0:W1:Y:S02]  /*39d0*/  SHFL.BFLY P0, R89, R88, R87, R73 ;  /* 0x0c00005758597389 */ /* 0x0000640000000049 */
[----:B01----:R-:W-:Y:S05]  /*39e0*/  ENDCOLLECTIVE ;  /* 0x000000000000791b */ /* 0x003fea0003800000 */
.L_x_6329:
[----:B------:R-:W-:Y:S01]  /*39f0*/  HFMA2 R87, -RZ, RZ, 0, 4.76837158203125e-07 ;  /* 0x00000008ff577431 */ /* 0x000fe200000001ff */
[----:B------:R-:W-:Y:S02]  /*3a00*/  MOV R88, R92 ;  /* 0x0000005c00587202 */ /* 0x000fe40000000f00 */
[----:B------:R-:W-:-:S07]  /*3a10*/  MOV R90, R89 ;  /* 0x00000059005a7202 */ /* 0x000fce0000000f00 */
[----:B------:R-:W-:Y:S05]  /*3a20*/  WARPSYNC.COLLECTIVE R72, `(.L_x_6330) ;  /* 0x0000000048087348 */ /* 0x000fea0003c00000 */
[----:B------:R0:W1:Y:S02]  /*3a30*/  SHFL.BFLY P0, R89, R88, R87, R73 ;  /* 0x0c00005758597389 */ /* 0x0000640000000049 */
[----:B01----:R-:W-:Y:S05]  /*3a40*/  ENDCOLLECTIVE ;  /* 0x000000000000791b */ /* 0x003fea0003800000 */
.L_x_6330:
[----:B------:R-:W-:-:S05]  /*3a50*/  FADD.FTZ R90, R93, R90 ;  /* 0x0000005a5d5a7221 */ /* 0x000fca0000010000 */
[----:B------:R-:W-:Y:S01]  /*3a60*/  MOV R88, R90 ;  /* 0x0000005a00587202 */ /* 0x000fe20000000f00 */
[----:B------:R-:W-:-:S07]  /*3a70*/  FADD.FTZ R91, R92, R89 ;  /* 0x000000595c5b7221 */ /* 0x000fce0000010000 */
[----:B------:R-:W-:Y:S05]  /*3a80*/  WARPSYNC.COLLECTIVE R72, `(.L_x_6331) ;  /* 0x0000000048087348 */ /* 0x000fea0003c00000 */
[----:B------:R0:W1:Y:S02]  /*3a90*/  SHFL.BFLY P0, R89, R88, R87, R73 ;  /* 0x0c00005758597389 */ /* 0x0000640000000049 */
[----:B01----:R-:W-:Y:S05]  /*3aa0*/  ENDCOLLECTIVE ;  /* 0x000000000000791b */ /* 0x003fea0003800000 */
.L_x_6331:
[----:B------:R-:W-:Y:S01]  /*3ab0*/  HFMA2 R87, -RZ, RZ, 0, 9.5367431640625e-07 ;  /* 0x00000010ff577431 */ /* 0x000fe200000001ff */
[----:B------:R-:W-:Y:S02]  /*3ac0*/  MOV R88, R91 ;  /* 0x0000005b00587202 */ /* 0x000fe40000000f00 */
[----:B------:R-:W-:-:S07]  /*3ad0*/  MOV R93, R89 ;  /* 0x00000059005d7202 */ /* 0x000fce0000000f00 */
[----:B------:R-:W-:Y:S05]  /*3ae0*/  WARPSYNC.COLLECTIVE R72, `(.L_x_6332) ;  /* 0x0000000048087348 */ /* 0x000fea0003c00000 */
[----:B------:R0:W1:Y:S02]  /*3af0*/  SHFL.BFLY P0, R89, R88, R87, R73 ;  /* 0x0c00005758597389 */ /* 0x0000640000000049 */
[----:B01----:R-:W-:Y:S05]  /*3b00*/  ENDCOLLECTIVE ;  /* 0x000000000000791b */ /* 0x003fea0003800000 */
.L_x_6332:
[----:B------:R-:W-:-:S05]  /*3b10*/  FADD.FTZ R90, R90, R93 ;  /* 0x0000005d5a5a7221 */ /* 0x000fca0000010000 */
[----:B------:R-:W-:Y:S02]  /*3b20*/  MOV R88, R90 ;  /* 0x0000005a00587202 */ /* 0x000fe40000000f00 */
[----:B------:R-:W-:-:S07]  /*3b30*/  MOV R92, R89 ;  /* 0x00000059005c7202 */ /* 0x000fce0000000f00 */
[----:B------:R-:W-:Y:S05]  /*3b40*/  WARPSYNC.COLLECTIVE R72, `(.L_x_6333) ;  /* 0x0000000048087348 */ /* 0x000fea0003c00000 */
[----:B------:R0:W1:Y:S02]  /*3b50*/  SHFL.BFLY P0, R89, R88, R87, R73 ;  /* 0x0c00005758597389 */ /* 0x0000640000000049 */
[----:B01----:R-:W-:Y:S05]  /*3b60*/  ENDCOLLECTIVE ;  /* 0x000000000000791b */ /* 0x003fea0003800000 */
.L_x_6333:
[----:B------:R-:W-:Y:S05]  /*3b70*/  BRA `(.L_x_6334) ;  /* 0xffffffd0007c7947 */ /* 0x000fea000383ffff */
.L_x_6335:
        /* <DEDUP_REMOVED lines=16> */
.L_x_6535:


//--------------------- .nv.shared._ZN10layer_norm13ln_bwd_kernelINS_13Kernel_traitsI13__nv_bfloat16S2_S2_S2_fjLj256ELj1ELj4ELj1ELj16ENS_18Kernel_traits_baseILj256ES2_S2_S2_S2_fjLj128EEEEELb0ELb0ELb0ELb0EEEvNS_9BwdParamsE --------------------------
	.section	.nv.shared._ZN10layer_norm13ln_bwd_kernelINS_13Kernel_traitsI13__nv_bfloat16S2_S2_S2_fjLj256ELj1ELj4ELj1ELj16ENS_18Kernel_traits_baseILj256ES2_S2_S2_S2_fjLj128EEEEELb0ELb0ELb0ELb0EEEvNS_9BwdParamsE,"aw",@nobits
	.sectionflags	@""
	.align	16
	.zero		1024


//--------------------- .nv.shared.reserved.0     --------------------------
	.section	.nv.shared.reserved.0,"aw",@nobits
	.weak		__nv_reservedSMEM_offset_0_alias
	.size		__nv_reservedSMEM_offset_0_alias, 0, 64
	.other		__nv_reservedSMEM_offset_0_alias,@"STO_CUDA_RESERVED_SHARED STV_DEFAULT"
__nv_reservedSMEM_offset_0_alias:
	.zero		0
	.zero		64


//--------------------- .nv.shared._ZN10layer_norm13ln_bwd_kernelINS_13Kernel_traitsI13__nv_bfloat16S2_S2_S2_fjLj256ELj1ELj4ELj1ELj16ENS_18Kernel_traits_baseILj256ES2_S2_S2_S2_fjLj128EEEEELb0ELb0ELb0ELb1EEEvNS_9BwdParamsE --------------------------
	.section	.nv.shared._ZN10layer_norm13ln_bwd_kernelINS_13Kernel_traitsI13__nv_bfloat16S2_S2_S2_fjLj256ELj1ELj4ELj1ELj16ENS_18Kernel_traits_baseILj256ES2_S2_S2_S2_fjLj128EEEEELb0ELb0ELb0ELb1EEEvNS_9BwdParamsE,"aw",@nobits
	.sectionflags	@""
	.align	16
	.zero		1024


//--------------------- .nv.shared._ZN10layer_norm13ln_bwd_kernelINS_13Kernel_traitsI13__nv_bfloat16S2_S2_S2_fjLj256ELj1ELj4ELj1ELj16ENS_18Kernel_traits_baseILj256ES2_S2_S2_S2_fjLj128EEEEELb0ELb0ELb1ELb0EEEvNS_9BwdParamsE --------------------------
	.section	.nv.shared._ZN10layer_norm13ln_bwd_kernelINS_13Kernel_traitsI13__nv_bfloat16S2_S2_S2_fjLj256ELj1ELj4ELj1ELj16ENS_18Kernel_traits_baseILj256ES2_S2_S2_S2_fjLj128EEEEELb0ELb0ELb1ELb0EEEvNS_9BwdParamsE,"aw",@nobits
	.sectionflags	@""
	.align	16
	.zero		1024


//--------------------- .nv.shared._ZN10layer_norm13ln_bwd_kernelINS_13Kernel_traitsI13__nv_bfloat16S2_S2_S2_fjLj256ELj1ELj4ELj1ELj16ENS_18Kernel_traits_baseILj256ES2_S2_S2_S2_fjLj128EEEEELb0ELb0ELb1ELb1EEEvNS_9BwdParamsE --------------------------
	.section	.nv.shared._ZN10layer_norm13ln_bwd_kernelINS_13Kernel_traitsI13__nv_bfloat16S2_S2_S2_fjLj256ELj1ELj4ELj1ELj16ENS_18Kernel_traits_baseILj256ES2_S2_S2_S2_fjLj128EEEEELb0ELb0ELb1ELb1EEEvNS_9BwdParamsE,"aw",@nobits
	.sectionflags	@""
	.align	16
	.zero		1024


//--------------------- .nv.shared._ZN10layer_norm13ln_bwd_kernelINS_13Kernel_traitsI13__nv_bfloat16S2_S2_S2_fjLj256ELj1ELj4ELj1ELj16ENS_18Kernel_traits_baseILj256ES2_S2_S2_S2_fjLj128EEEEELb0ELb1ELb0ELb0EEEvNS_9BwdParamsE --------------------------
	.section	.nv.shared._ZN10layer_norm13ln_bwd_kernelINS_13Kernel_traitsI13__nv_bfloat16S2_S2_S2_fjLj256ELj1ELj4ELj1ELj16ENS_18Kernel_traits_baseILj256ES2_S2_S2_S2_fjLj128EEEEELb0ELb1ELb0ELb0EEEvNS_9BwdParamsE,"aw",@nobits
	.sectionflags	@""
	.align	16
	.zero		1024


//--------------------- .nv.shared._ZN10layer_norm13ln_bwd_kernelINS_13Kernel_traitsI13__nv_bfloat16S2_S2_S2_fjLj256ELj1ELj4ELj1ELj16ENS_18Kernel_traits_baseILj256ES2_S2_S2_S2_fjLj128EEEEELb0ELb1ELb0ELb1EEEvNS_9BwdParamsE --------------------------
	.section	.nv.shared._ZN10layer_norm13ln_bwd_kernelINS_13Kernel_traitsI13__nv_bfloat16S2_S2_S2_fjLj256ELj1ELj4ELj1ELj16ENS_18Kernel_traits_baseILj256ES2_S2_S2_S2_fjLj128EEEEELb0ELb1ELb0ELb1EEEvNS_9BwdParamsE,"aw",@nobits
	.sectionflags	@""
	.align	16
	.zero		1024


//--------------------- .nv.shared._ZN10layer_norm13ln_bwd_kernelINS_13Kernel_traitsI13__nv_bfloat16S2_S2_S2_fjLj256ELj1ELj4ELj1ELj16ENS_18Kernel_traits_baseILj256ES2_S2_S2_S2_fjLj128EEEEELb0ELb1ELb1ELb0EEEvNS_9BwdParamsE --------------------------
	.section	.nv.shared._ZN10layer_norm13ln_bwd_kernelINS_13Kernel_traitsI13__nv_bfloat16S2_S2_S2_fjLj256ELj1ELj4ELj1ELj16ENS_18Kernel_traits_baseILj256ES2_S2_S2_S2_fjLj128EEEEELb0ELb1ELb1ELb0EEEvNS_9BwdParamsE,"aw",@nobits
	.sectionflags	@""
	.align	16
	.zero		1024


//--------------------- .nv.shared._ZN10layer_norm13ln_bwd_kernelINS_13Kernel_traitsI13__nv_bfloat16S2_S2_S2_fjLj256ELj1ELj4ELj1ELj16ENS_18Kernel_traits_baseILj256ES2_S2_S2_S2_fjLj128EEEEELb0ELb1ELb1ELb1EEEvNS_9BwdParamsE --------------------------
	.section	.nv.shared._ZN10layer_norm13ln_bwd_kernelINS_13Kernel_traitsI13__nv_bfloat16S2_S2_S2_fjLj256ELj1ELj4ELj1ELj16ENS_18Kernel_traits_baseILj256ES2_S2_S2_S2_fjLj128EEEEELb0ELb1ELb1ELb1EEEvNS_9BwdParamsE,"aw",@nobits
	.sectionflags	@""
	.align	16
	.zero		1024


//--------------------- .nv.shared._ZN10layer_norm13ln_bwd_kernelINS_13Kernel_traitsI13__nv_bfloat16S2_S2_S2_fjLj256ELj1ELj4ELj1ELj16ENS_18Kernel_traits_baseILj256ES2_S2_S2_S2_fjLj128EEEEELb1ELb0ELb0ELb0EEEvNS_9BwdParamsE --------------------------
	.section	.nv.shared._ZN10layer_norm13ln_bwd_kernelINS_13Kernel_traitsI13__nv_bfloat16S2_S2_S2_fjLj256ELj1ELj4ELj1ELj16ENS_18Kernel_traits_baseILj256ES2_S2_S2_S2_fjLj128EEEEELb1ELb0ELb0ELb0EEEvNS_9BwdParamsE,"aw",@nobits
	.sectionflags	@""
	.align	16
	.zero		1024


//--------------------- .nv.shared._ZN10layer_norm13ln_bwd_kernelINS_13Kernel_traitsI13__nv_bfloat16S2_S2_S2_fjLj256ELj1ELj4ELj1ELj16ENS_18Kernel_traits_baseILj256ES2_S2_S2_S2_fjLj128EEEEELb1ELb0ELb0ELb1EEEvNS_9BwdParamsE --------------------------
	.section	.nv.shared._ZN10layer_norm13ln_bwd_kernelINS_13Kernel_traitsI13__nv_bfloat16S2_S2_S2_fjLj256ELj1ELj4ELj1ELj16ENS_18Kernel_traits_baseILj256ES2_S2_S2_S2_fjLj128EEEEELb1ELb0ELb0ELb1EEEvNS_9BwdParamsE,"aw",@nobits
	.sectionflags	@""
	.align	16
	.zero		1024


//--------------------- .nv.shared._ZN10layer_norm22ln_bwd_finalize_kernelINS_22Kernel_traits_finalizeILj256E13__nv_bfloat16S2_S2_S2_fjLb0ELj1024ELj4ENS_18Kernel_traits_baseILj256ES2_S2_S2_S2_fjLj1024EEEEELb0ELb0EEEvNS_9BwdParamsE --------------------------
	.section	.nv.shared._ZN10layer_norm22ln_bwd_finalize_kernelINS_22Kernel_traits_finalizeILj256E13__nv_bfloat16S2_S2_S2_fjLb0ELj1024ELj4ENS_18Kernel_traits_baseILj256ES2_S2_S2_S2_fjLj1024EEEEELb0ELb0EEEvNS_9BwdParamsE,"aw",@nobits
	.sectionflags	@""
	.align	16
.nv.shared._ZN10layer_norm22ln_bwd_finalize_kernelINS_22Kernel_traits_finalizeILj256E13__nv_bfloat16S2_S2_S2_fjLb0ELj1024ELj4ENS_18Kernel_traits_baseILj256ES2_S2_S2_S2_fjLj1024EEEEELb0ELb0EEEvNS_9BwdParamsE:
	.zero		9472


//--------------------- .nv.shared._ZN10layer_norm13ln_bwd_kernelINS_13Kernel_traitsI13__nv_bfloat16S2_S2_S2_fjLj256ELj1ELj4ELj1ELj16ENS_18Kernel_traits_baseILj256ES2_S2_S2_S2_fjLj128EEEEELb1ELb0ELb1ELb0EEEvNS_9BwdParamsE --------------------------
	.section	.nv.shared._ZN10layer_norm13ln_bwd_kernelINS_13Kernel_traitsI13__nv_bfloat16S2_S2_S2_fjLj256ELj1ELj4ELj1ELj16ENS_18Kernel_traits_baseILj256ES2_S2_S2_S2_fjLj128EEEEELb1ELb0ELb1ELb0EEEvNS_9BwdParamsE,"aw",@nobits
	.sectionflags	@""
	.align	16
	.zero		1024


//--------------------- .nv.shared._ZN10layer_norm22ln_bwd_finalize_kernelINS_22Kernel_traits_finalizeILj256E13__nv_bfloat16S2_S2_S2_fjLb0ELj1024ELj4ENS_18Kernel_traits_baseILj256ES2_S2_S2_S2_fjLj1024EEEEELb0ELb1EEEvNS_9BwdParamsE --------------------------
	.section	.nv.shared._ZN10layer_norm22ln_bwd_finalize_kernelINS_22Kernel_traits_finalizeILj256E13__nv_bfloat16S2_S2_S2_fjLb0ELj1024ELj4ENS_18Kernel_traits_baseILj256ES2_S2_S2_S2_fjLj1024EEEEELb0ELb1EEEvNS_9BwdParamsE,"aw",@nobits
	.sectionflags	@""
	.align	16
.nv.shared._ZN10layer_norm22ln_bwd_finalize_kernelINS_22Kernel_traits_finalizeILj256E13__nv_bfloat16S2_S2_S2_fjLb0ELj1024ELj4ENS_18Kernel_traits_baseILj256ES2_S2_S2_S2_fjLj1024EEEEELb0ELb1EEEvNS_9BwdParamsE:
	.zero		9472


//--------------------- .nv.shared._ZN10layer_norm13ln_bwd_kernelINS_13Kernel_traitsI13__nv_bfloat16S2_S2_S2_fjLj256ELj1ELj4ELj1ELj16ENS_18Kernel_traits_baseILj256ES2_S2_S2_S2_fjLj128EEEEELb1ELb0ELb1ELb1EEEvNS_9BwdParamsE --------------------------
	.section	.nv.shared._ZN10layer_norm13ln_bwd_kernelINS_13Kernel_traitsI13__nv_bfloat16S2_S2_S2_fjLj256ELj1ELj4ELj1ELj16ENS_18Kernel_traits_baseILj256ES2_S2_S2_S2_fjLj128EEEEELb1ELb0ELb1ELb1EEEvNS_9BwdParamsE,"aw",@nobits
	.sectionflags	@""
	.align	16
	.zero		1024


//--------------------- .nv.shared._ZN10layer_norm13ln_bwd_kernelINS_13Kernel_traitsI13__nv_bfloat16S2_S2_S2_fjLj256ELj1ELj4ELj1ELj16ENS_18Kernel_traits_baseILj256ES2_S2_S2_S2_fjLj128EEEEELb1ELb1ELb0ELb0EEEvNS_9BwdParamsE --------------------------
	.section	.nv.shared._ZN10layer_norm13ln_bwd_kernelINS_13Kernel_traitsI13__nv_bfloat16S2_S2_S2_fjLj256ELj1ELj4ELj1ELj16ENS_18Kernel_traits_baseILj256ES2_S2_S2_S2_fjLj128EEEEELb1ELb1ELb0ELb0EEEvNS_9BwdParamsE,"aw",@nobits
	.sectionflags	@""
	.align	16
	.zero		1024


//--------------------- .nv.shared._ZN10layer_norm13ln_bwd_kernelINS_13Kernel_traitsI13__nv_bfloat16S2_S2_S2_fjLj256ELj1ELj4ELj1ELj16ENS_18Kernel_traits_baseILj256ES2_S2_S2_S2_fjLj128EEEEELb1ELb1ELb0ELb1EEEvNS_9BwdParamsE --------------------------
	.section	.nv.shared._ZN10layer_norm13ln_bwd_kernelINS_13Kernel_traitsI13__nv_bfloat16S2_S2_S2_fjLj256ELj1ELj4ELj1ELj16ENS_18Kernel_traits_baseILj256ES2_S2_S2_S2_fjLj128EEEEELb1ELb1ELb0ELb1EEEvNS_9BwdParamsE,"aw",@nobits
	.sectionflags	@""
	.align	16
	.zero		1024


//--------------------- .nv.shared._ZN10layer_norm22ln_bwd_finalize_kernelINS_22Kernel_traits_finalizeILj256E13__nv_bfloat16S2_S2_S2_fjLb1ELj1024ELj4ENS_18Kernel_traits_baseILj256ES2_S2_S2_S2_fjLj1024EEEEELb1ELb0EEEvNS_9BwdParamsE --------------------------
	.section	.nv.shared._ZN10layer_norm22ln_bwd_finalize_kernelINS_22Kernel_traits_finalizeILj256E13__nv_bfloat16S2_S2_S2_fjLb1ELj1024ELj4ENS_18Kernel_traits_baseILj256ES2_S2_S2_S2_fjLj1024EEEEELb1ELb0EEEvNS_9BwdParamsE,"aw",@nobits
	.sectionflags	@""
	.align	16
.nv.shared._ZN10layer_norm22ln_bwd_finalize_kernelINS_22Kernel_traits_finalizeILj256E13__nv_bfloat16S2_S2_S2_fjLb1ELj1024ELj4ENS_18Kernel_traits_baseILj256ES2_S2_S2_S2_fjLj1024EEEEELb1ELb0EEEvNS_9BwdParamsE:
	.zero		13696


//--------------------- .nv.shared._ZN10layer_norm13ln_bwd_kernelINS_13Kernel_traitsI13__nv_bfloat16S2_S2_S2_fjLj256ELj1ELj4ELj1ELj16ENS_18Kernel_traits_baseILj256ES2_S2_S2_S2_fjLj128EEEEELb1ELb1ELb1ELb0EEEvNS_9BwdParamsE --------------------------
	.section	.nv.shared._ZN10layer_norm13ln_bwd_kernelINS_13Kernel_traitsI13__nv_bfloat16S2_S2_S2_fjLj256ELj1ELj4ELj1ELj16ENS_18Kernel_traits_baseILj256ES2_S2_S2_S2_fjLj128EEEEELb1ELb1ELb1ELb0EEEvNS_9BwdParamsE,"aw",@nobits
	.sectionflags	@""
	.align	16
	.zero		1024


//--------------------- .nv.shared._ZN10layer_norm22ln_bwd_finalize_kernelINS_22Kernel_traits_finalizeILj256E13__nv_bfloat16S2_S2_S2_fjLb1ELj1024ELj4ENS_18Kernel_traits_baseILj256ES2_S2_S2_S2_fjLj1024EEEEELb1ELb1EEEvNS_9BwdParamsE --------------------------
	.section	.nv.shared._ZN10layer_norm22ln_bwd_finalize_kernelINS_22Kernel_traits_finalizeILj256E13__nv_bfloat16S2_S2_S2_fjLb1ELj1024ELj4ENS_18Kernel_traits_baseILj256ES2_S2_S2_S2_fjLj1024EEEEELb1ELb1EEEvNS_9BwdParamsE,"aw",@nobits
	.sectionflags	@""
	.align	16
.nv.shared._ZN10layer_norm22ln_bwd_finalize_kernelINS_22Kernel_traits_finalizeILj256E13__nv_bfloat16S2_S2_S2_fjLb1ELj1024ELj4ENS_18Kernel_traits_baseILj256ES2_S2_S2_S2_fjLj1024EEEEELb1ELb1EEEvNS_9BwdParamsE:
	.zero		13696


//--------------------- .nv.shared._ZN10layer_norm13ln_bwd_kernelINS_13Kernel_traitsI13__nv_bfloat16S2_S2_S2_fjLj256ELj1ELj4ELj1ELj16ENS_18Kernel_traits_baseILj256ES2_S2_S2_S2_fjLj128EEEEELb1ELb1ELb1ELb1EEEvNS_9BwdParamsE --------------------------
	.section	.nv.shared._ZN10layer_norm13ln_bwd_kernelINS_13Kernel_traitsI13__nv_bfloat16S2_S2_S2_fjLj256ELj1ELj4ELj1ELj16ENS_18Kernel_traits_baseILj256ES2_S2_S2_S2_fjLj128EEEEELb1ELb1ELb1ELb1EEEvNS_9BwdParamsE,"aw",@nobits
	.sectionflags	@""
	.align	16
	.zero		1024


//--------------------- .nv.shared._ZN10layer_norm13ln_bwd_kernelINS_13Kernel_traitsI6__halfS2_S2_S2_fjLj256ELj1ELj4ELj1ELj16ENS_18Kernel_traits_baseILj256ES2_S2_S2_S2_fjLj128EEEEELb0ELb0ELb0ELb0EEEvNS_9BwdParamsE --------------------------
	.section	.nv.shared._ZN10layer_norm13ln_bwd_kernelINS_13Kernel_traitsI6__halfS2_S2_S2_fjLj256ELj1ELj4ELj1ELj16ENS_18Kernel_traits_baseILj256ES2_S2_S2_S2_fjLj128EEEEELb0ELb0ELb0ELb0EEEvNS_9BwdParamsE,"aw",@nobits
	.sectionflags	@""
	.align	16
	.zero		1024


//--------------------- .nv.shared._ZN10layer_norm13ln_bwd_kernelINS_13Kernel_traitsI6__halfS2_S2_S2_fjLj256ELj1ELj4ELj1ELj16ENS_18Kernel_traits_baseILj256ES2_S2_S2_S2_fjLj128EEEEELb0ELb0ELb0ELb1EEEvNS_9BwdParamsE --------------------------
	.section	.nv.shared._ZN10layer_norm13ln_bwd_kernelINS_13Kernel_traitsI6__halfS2_S2_S2_fjLj256ELj1ELj4ELj1ELj16ENS_18Kernel_traits_baseILj256ES2_S2_S2_S2_fjLj128EEEEELb0ELb0ELb0ELb1EEEvNS_9BwdParamsE,"aw",@nobits
	.sectionflags	@""
	.align	16
	.zero		1024


//--------------------- .nv.shared._ZN10layer_norm13ln_bwd_kernelINS_13Kernel_traitsI6__halfS2_S2_S2_fjLj256ELj1ELj4ELj1ELj16ENS_18Kernel_traits_baseILj256ES2_S2_S2_S2_fjLj128EEEEELb0ELb0ELb1ELb0EEEvNS_9BwdParamsE --------------------------
	.section	.nv.shared._ZN10layer_norm13ln_bwd_kernelINS_13Kernel_traitsI6__halfS2_S2_S2_fjLj256ELj1ELj4ELj1ELj16ENS_18Kernel_traits_baseILj256ES2_S2_S2_S2_fjLj128EEEEELb0ELb0ELb1ELb0EEEvNS_9BwdParamsE,"aw",@nobits
	.sectionflags	@""
	.align	16
	.zero		1024


//--------------------- .nv.shared._ZN10layer_norm13ln_bwd_kernelINS_13Kernel_traitsI6__halfS2_S2_S2_fjLj256ELj1ELj4ELj1ELj16ENS_18Kernel_traits_baseILj256ES2_S2_S2_S2_fjLj128EEEEELb0ELb0ELb1ELb1EEEvNS_9BwdParamsE --------------------------
	.section	.nv.shared._ZN10layer_norm13ln_bwd_kernelINS_13Kernel_traitsI6__halfS2_S2_S2_fjLj256ELj1ELj4ELj1ELj16ENS_18Kernel_traits_baseILj256ES2_S2_S2_S2_fjLj128EEEEELb0ELb0ELb1ELb1EEEvNS_9BwdParamsE,"aw",@nobits
	.sectionflags	@""
	.align	16
	.zero		1024


//--------------------- .nv.shared._ZN10layer_norm13ln_bwd_kernelINS_13Kernel_traitsI6__halfS2_S2_S2_fjLj256ELj1ELj4ELj1ELj16ENS_18Kernel_traits_baseILj256ES2_S2_S2_S2_fjLj128EEEEELb0ELb1ELb0ELb0EEEvNS_9BwdParamsE --------------------------
	.section	.nv.shared._ZN10layer_norm13ln_bwd_kernelINS_13Kernel_traitsI6__halfS2_S2_S2_fjLj256ELj1ELj4ELj1ELj16ENS_18Kernel_traits_baseILj256ES2_S2_S2_S2_fjLj128EEEEELb0ELb1ELb0ELb0EEEvNS_9BwdParamsE,"aw",@nobits
	.sectionflags	@""
	.align	16
	.zero		1024


//--------------------- .nv.shared._ZN10layer_norm13ln_bwd_kernelINS_13Kernel_traitsI6__halfS2_S2_S2_fjLj256ELj1ELj4ELj1ELj16ENS_18Kernel_traits_baseILj256ES2_S2_S2_S2_fjLj128EEEEELb0ELb1ELb0ELb1EEEvNS_9BwdParamsE --------------------------
	.section	.nv.shared._ZN10layer_norm13ln_bwd_kernelINS_13Kernel_traitsI6__halfS2_S2_S2_fjLj256ELj1ELj4ELj1ELj16ENS_18Kernel_traits_baseILj256ES2_S2_S2_S2_fjLj128EEEEELb0ELb1ELb0ELb1EEEvNS_9BwdParamsE,"aw",@nobits
	.sectionflags	@""
	.align	16
	.zero		1024


//--------------------- .nv.shared._ZN10layer_norm13ln_bwd_kernelINS_13Kernel_traitsI6__halfS2_S2_S2_fjLj256ELj1ELj4ELj1ELj16ENS_18Kernel_traits_baseILj256ES2_S2_S2_S2_fjLj128EEEEELb0ELb1ELb1ELb0EEEvNS_9BwdParamsE --------------------------
	.section	.nv.shared._ZN10layer_norm13ln_bwd_kernelINS_13Kernel_traitsI6__halfS2_S2_S2_fjLj256ELj1ELj4ELj1ELj16ENS_18Kernel_traits_baseILj256ES2_S2_S2_S2_fjLj128EEEEELb0ELb1ELb1ELb0EEEvNS_9BwdParamsE,"aw",@nobits
	.sectionflags	@""
	.align	16
	.zero		1024


//--------------------- .nv.shared._ZN10layer_norm13ln_bwd_kernelINS_13Kernel_traitsI6__halfS2_S2_S2_fjLj256ELj1ELj4ELj1ELj16ENS_18Kernel_traits_baseILj256ES2_S2_S2_S2_fjLj128EEEEELb0ELb1ELb1ELb1EEEvNS_9BwdParamsE --------------------------
	.section	.nv.shared._ZN10layer_norm13ln_bwd_kernelINS_13Kernel_traitsI6__halfS2_S2_S2_fjLj256ELj1ELj4ELj1ELj16ENS_18Kernel_traits_baseILj256ES2_S2_S2_S2_fjLj128EEEEELb0ELb1ELb1ELb1EEEvNS_9BwdParamsE,"aw",@nobits
	.sectionflags	@""
	.align	16
	.zero		1024


//--------------------- .nv.shared._ZN10layer_norm13ln_bwd_kernelINS_13Kernel_traitsI6__halfS2_S2_S2_fjLj256ELj1ELj4ELj1ELj16ENS_18Kernel_traits_baseILj256ES2_S2_S2_S2_fjLj128EEEEELb1ELb0ELb0ELb0EEEvNS_9BwdParamsE --------------------------
	.section	.nv.shared._ZN10layer_norm13ln_bwd_kernelINS_13Kernel_traitsI6__halfS2_S2_S2_fjLj256ELj1ELj4ELj1ELj16ENS_18Kernel_traits_baseILj256ES2_S2_S2_S2_fjLj128EEEEELb1ELb0ELb0ELb0EEEvNS_9BwdParamsE,"aw",@nobits
	.sectionflags	@""
	.align	16
	.zero		1024


//--------------------- .nv.shared._ZN10layer_norm13ln_bwd_kernelINS_13Kernel_traitsI6__halfS2_S2_S2_fjLj256ELj1ELj4ELj1ELj16ENS_18Kernel_traits_baseILj256ES2_S2_S2_S2_fjLj128EEEEELb1ELb0ELb0ELb1EEEvNS_9BwdParamsE --------------------------
	.section	.nv.shared._ZN10layer_norm13ln_bwd_kernelINS_13Kernel_traitsI6__halfS2_S2_S2_fjLj256ELj1ELj4ELj1ELj16ENS_18Kernel_traits_baseILj256ES2_S2_S2_S2_fjLj128EEEEELb1ELb0ELb0ELb1EEEvNS_9BwdParamsE,"aw",@nobits
	.sectionflags	@""
	.align	16
	.zero		1024


//--------------------- .nv.shared._ZN10layer_norm22ln_bwd_finalize_kernelINS_22Kernel_traits_finalizeILj256E6__halfS2_S2_S2_fjLb0ELj1024ELj4ENS_18Kernel_traits_baseILj256ES2_S2_S2_S2_fjLj1024EEEEELb0ELb0EEEvNS_9BwdParamsE --------------------------
	.section	.nv.shared._ZN10layer_norm22ln_bwd_finalize_kernelINS_22Kernel_traits_finalizeILj256E6__halfS2_S2_S2_fjLb0ELj1024ELj4ENS_18Kernel_traits_baseILj256ES2_S2_S2_S2_fjLj1024EEEEELb0ELb0EEEvNS_9BwdParamsE,"aw",@nobits
	.sectionflags	@""
	.align	16
.nv.shared._ZN10layer_norm22ln_bwd_finalize_kernelINS_22Kernel_traits_finalizeILj256E6__halfS2_S2_S2_fjLb0ELj1024ELj4ENS_18Kernel_traits_baseILj256ES2_S2_S2_S2_fjLj1024EEEEELb0ELb0EEEvNS_9BwdParamsE:
	.zero		9472


//--------------------- .nv.shared._ZN10layer_norm13ln_bwd_kernelINS_13Kernel_traitsI6__halfS2_S2_S2_fjLj256ELj1ELj4ELj1ELj16ENS_18Kernel_traits_baseILj256ES2_S2_S2_S2_fjLj128EEEEELb1ELb0ELb1ELb0EEEvNS_9BwdParamsE --------------------------
	.section	.nv.shared._ZN10layer_norm13ln_bwd_kernelINS_13Kernel_traitsI6__halfS2_S2_S2_fjLj256ELj1ELj4ELj1ELj16ENS_18Kernel_traits_baseILj256ES2_S2_S2_S2_fjLj128EEEEELb1ELb0ELb1ELb0EEEvNS_9BwdParamsE,"aw",@nobits
	.sectionflags	@""
	.align	16
	.zero		1024


//--------------------- .nv.shared._ZN10layer_norm22ln_bwd_finalize_kernelINS_22Kernel_traits_finalizeILj256E6__halfS2_S2_S2_fjLb0ELj1024ELj4ENS_18Kernel_traits_baseILj256ES2_S2_S2_S2_fjLj1024EEEEELb0ELb1EEEvNS_9BwdParamsE --------------------------
	.section	.nv.shared._ZN10layer_norm22ln_bwd_finalize_kernelINS_22Kernel_traits_finalizeILj256E6__halfS2_S2_S2_fjLb0ELj1024ELj4ENS_18Kernel_traits_baseILj256ES2_S2_S2_S2_fjLj1024EEEEELb0ELb1EEEvNS_9BwdParamsE,"aw",@nobits
	.sectionflags	@""
	.align	16
.nv.shared._ZN10layer_norm22ln_bwd_finalize_kernelINS_22Kernel_traits_finalizeILj256E6__halfS2_S2_S2_fjLb0ELj1024ELj4ENS_18Kernel_traits_baseILj256ES2_S2_S2_S2_fjLj1024EEEEELb0ELb1EEEvNS_9BwdParamsE:
	.zero		9472


//--------------------- .nv.shared._ZN10layer_norm13ln_bwd_kernelINS_13Kernel_traitsI6__halfS2_S2_S2_fjLj256ELj1ELj4ELj1ELj16ENS_18Kernel_traits_baseILj256ES2_S2_S2_S2_fjLj128EEEEELb1ELb0ELb1ELb1EEEvNS_9BwdParamsE --------------------------
	.section	.nv.shared._ZN10layer_norm13ln_bwd_kernelINS_13Kernel_traitsI6__halfS2_S2_S2_fjLj256ELj1ELj4ELj1ELj16ENS_18Kernel_traits_baseILj256ES2_S2_S2_S2_fjLj128EEEEELb1ELb0ELb1ELb1EEEvNS_9BwdParamsE,"aw",@nobits
	.sectionflags	@""
	.align	16
	.zero		1024


//--------------------- .nv.shared._ZN10layer_norm13ln_bwd_kernelINS_13Kernel_traitsI6__halfS2_S2_S2_fjLj256ELj1ELj4ELj1ELj16ENS_18Kernel_traits_baseILj256ES2_S2_S2_S2_fjLj128EEEEELb1ELb1ELb0ELb0EEEvNS_9BwdParamsE --------------------------
	.section	.nv.shared._ZN10layer_norm13ln_bwd_kernelINS_13Kernel_traitsI6__halfS2_S2_S2_fjLj256ELj1ELj4ELj1ELj16ENS_18Kernel_traits_baseILj256ES2_S2_S2_S2_fjLj128EEEEELb1ELb1ELb0ELb0EEEvNS_9BwdParamsE,"aw",@nobits
	.sectionflags	@""
	.align	16
	.zero		1024


//--------------------- .nv.shared._ZN10layer_norm13ln_bwd_kernelINS_13Kernel_traitsI6__halfS2_S2_S2_fjLj256ELj1ELj4ELj1ELj16ENS_18Kernel_traits_baseILj256ES2_S2_S2_S2_fjLj128EEEEELb1ELb1ELb0ELb1EEEvNS_9BwdParamsE --------------------------
	.section	.nv.shared._ZN10layer_norm13ln_bwd_kernelINS_13Kernel_traitsI6__halfS2_S2_S2_fjLj256ELj1ELj4ELj1ELj16ENS_18Kernel_traits_baseILj256ES2_S2_S2_S2_fjLj128EEEEELb1ELb1ELb0ELb1EEEvNS_9BwdParamsE,"aw",@nobits
	.sectionflags	@""
	.align	16
	.zero		1024


//--------------------- .nv.shared._ZN10layer_norm22ln_bwd_finalize_kernelINS_22Kernel_traits_finalizeILj256E6__halfS2_S2_S2_fjLb1ELj1024ELj4ENS_18Kernel_traits_baseILj256ES2_S2_S2_S2_fjLj1024EEEEELb1ELb0EEEvNS_9BwdParamsE --------------------------
	.section	.nv.shared._ZN10layer_norm22ln_bwd_finalize_kernelINS_22Kernel_traits_finalizeILj256E6__halfS2_S2_S2_fjLb1ELj1024ELj4ENS_18Kernel_traits_baseILj256ES2_S2_S2_S2_fjLj1024EEEEELb1ELb0EEEvNS_9BwdParamsE,"aw",@nobits
	.sectionflags	@""
	.align	16
.nv.shared._ZN10layer_norm22ln_bwd_finalize_kernelINS_22Kernel_traits_finalizeILj256E6__halfS2_S2_S2_fjLb1ELj1024ELj4ENS_18Kernel_traits_baseILj256ES2_S2_S2_S2_fjLj1024EEEEELb1ELb0EEEvNS_9BwdParamsE:
	.zero		13696


//--------------------- .nv.shared._ZN10layer_norm13ln_bwd_kernelINS_13Kernel_traitsI6__halfS2_S2_S2_fjLj256ELj1ELj4ELj1ELj16ENS_18Kernel_traits_baseILj256ES2_S2_S2_S2_fjLj128EEEEELb1ELb1ELb1ELb0EEEvNS_9BwdParamsE --------------------------
	.section	.nv.shared._ZN10layer_norm13ln_bwd_kernelINS_13Kernel_traitsI6__halfS2_S2_S2_fjLj256ELj1ELj4ELj1ELj16ENS_18Kernel_traits_baseILj256ES2_S2_S2_S2_fjLj128EEEEELb1ELb1ELb1ELb0EEEvNS_9BwdParamsE,"aw",@nobits
	.sectionflags	@""
	.align	16
	.zero		1024


//--------------------- .nv.shared._ZN10layer_norm22ln_bwd_finalize_kernelINS_22Kernel_traits_finalizeILj256E6__halfS2_S2_S2_fjLb1ELj1024ELj4ENS_18Kernel_traits_baseILj256ES2_S2_S2_S2_fjLj1024EEEEELb1ELb1EEEvNS_9BwdParamsE --------------------------
	.section	.nv.shared._ZN10layer_norm22ln_bwd_finalize_kernelINS_22Kernel_traits_finalizeILj256E6__halfS2_S2_S2_fjLb1ELj1024ELj4ENS_18Kernel_traits_baseILj256ES2_S2_S2_S2_fjLj1024EEEEELb1ELb1EEEvNS_9BwdParamsE,"aw",@nobits
	.sectionflags	@""
	.align	16
.nv.shared._ZN10layer_norm22ln_bwd_finalize_kernelINS_22Kernel_traits_finalizeILj256E6__halfS2_S2_S2_fjLb1ELj1024ELj4ENS_18Kernel_traits_baseILj256ES2_S2_S2_S2_fjLj1024EEEEELb1ELb1EEEvNS_9BwdParamsE:
	.zero		13696


//--------------------- .nv.shared._ZN10layer_norm13ln_bwd_kernelINS_13Kernel_traitsI6__halfS2_S2_S2_fjLj256ELj1ELj4ELj1ELj16ENS_18Kernel_traits_baseILj256ES2_S2_S2_S2_fjLj128EEEEELb1ELb1ELb1ELb1EEEvNS_9BwdParamsE --------------------------
	.section	.nv.shared._ZN10layer_norm13ln_bwd_kernelINS_13Kernel_traitsI6__halfS2_S2_S2_fjLj256ELj1ELj4ELj1ELj16ENS_18Kernel_traits_baseILj256ES2_S2_S2_S2_fjLj128EEEEELb1ELb1ELb1ELb1EEEvNS_9BwdParamsE,"aw",@nobits
	.sectionflags	@""
	.align	16
	.zero		1024


//--------------------- .nv.shared._ZN10layer_norm13ln_bwd_kernelINS_13Kernel_traitsIf13__nv_bfloat16S2_S2_fjLj256ELj1ELj4ELj1ELj16ENS_18Kernel_traits_baseILj256EfS2_S2_S2_fjLj128EEEEELb0ELb0ELb0ELb0EEEvNS_9BwdParamsE --------------------------
	.section	.nv.shared._ZN10layer_norm13ln_bwd_kernelINS_13Kernel_traitsIf13__nv_bfloat16S2_S2_fjLj256ELj1ELj4ELj1ELj16ENS_18Kernel_traits_baseILj256EfS2_S2_S2_fjLj128EEEEELb0ELb0ELb0ELb0EEEvNS_9BwdParamsE,"aw",@nobits
	.sectionflags	@""
	.align	16
	.zero		1024


//--------------------- .nv.shared._ZN10layer_norm13ln_bwd_kernelINS_13Kernel_traitsIf13__nv_bfloat16S2_S2_fjLj256ELj1ELj4ELj1ELj16ENS_18Kernel_traits_baseILj256EfS2_S2_S2_fjLj128EEEEELb0ELb0ELb0ELb1EEEvNS_9BwdParamsE --------------------------
	.section	.nv.shared._ZN10layer_norm13ln_bwd_kernelINS_13Kernel_traitsIf13__nv_bfloat16S2_S2_fjLj256ELj1ELj4ELj1ELj16ENS_18Kernel_traits_baseILj256EfS2_S2_S2_fjLj128EEEEELb0ELb0ELb0ELb1EEEvNS_9BwdParamsE,"aw",@nobits
	.sectionflags	@""
	.align	16
	.zero		1024


//--------------------- .nv.shared._ZN10layer_norm13ln_bwd_kernelINS_13Kernel_traitsIf13__nv_bfloat16S2_S2_fjLj256ELj1ELj4ELj1ELj16ENS_18Kernel_traits_baseILj256EfS2_S2_S2_fjLj128EEEEELb0ELb0ELb1ELb0EEEvNS_9BwdParamsE --------------------------
	.section	.nv.shared._ZN10layer_norm13ln_bwd_kernelINS_13Kernel_traitsIf13__nv_bfloat16S2_S2_fjLj256ELj1ELj4ELj1ELj16ENS_18Kernel_traits_baseILj256EfS2_S2_S2_fjLj128EEEEELb0ELb0ELb1ELb0EEEvNS_9BwdParamsE,"aw",@nobits
	.sectionflags	@""
	.align	16
	.zero		1024


//--------------------- .nv.shared._ZN10layer_norm13ln_bwd_kernelINS_13Kernel_traitsIf13__nv_bfloat16S2_S2_fjLj256ELj1ELj4ELj1ELj16ENS_18Kernel_traits_baseILj256EfS2_S2_S2_fjLj128EEEEELb0ELb0ELb1ELb1EEEvNS_9BwdParamsE --------------------------
	.section	.nv.shared._ZN10layer_norm13ln_bwd_kernelINS_13Kernel_traitsIf13__nv_bfloat16S2_S2_fjLj256ELj1ELj4ELj1ELj16ENS_18Kernel_traits_baseILj256EfS2_S2_S2_fjLj128EEEEELb0ELb0ELb1ELb1EEEvNS_9BwdParamsE,"aw",@nobits
	.sectionflags	@""
	.align	16
	.zero		1024


//--------------------- .nv.shared._ZN10layer_norm13ln_bwd_kernelINS_13Kernel_traitsIf13__nv_bfloat16S2_S2_fjLj256ELj1ELj4ELj1ELj16ENS_18Kernel_traits_baseILj256EfS2_S2_S2_fjLj128EEEEELb0ELb1ELb0ELb0EEEvNS_9BwdParamsE --------------------------
	.section	.nv.shared._ZN10layer_norm13ln_bwd_kernelINS_13Kernel_traitsIf13__nv_bfloat16S2_S2_fjLj256ELj1ELj4ELj1ELj16ENS_18Kernel_traits_baseILj256EfS2_S2_S2_fjLj128EEEEELb0ELb1ELb0ELb0EEEvNS_9BwdParamsE,"aw",@nobits
	.sectionflags	@""
	.align	16
	.zero		1024


//--------------------- .nv.shared._ZN10layer_norm13ln_bwd_kernelINS_13Kernel_traitsIf13__nv_bfloat16S2_S2_fjLj256ELj1ELj4ELj1ELj16ENS_18Kernel_traits_baseILj256EfS2_S2_S2_fjLj128EEEEELb0ELb1ELb0ELb1EEEvNS_9BwdParamsE --------------------------
	.section	.nv.shared._ZN10layer_norm13ln_bwd_kernelINS_13Kernel_traitsIf13__nv_bfloat16S2_S2_fjLj256ELj1ELj4ELj1ELj16ENS_18Kernel_traits_baseILj256EfS2_S2_S2_fjLj128EEEEELb0ELb1ELb0ELb1EEEvNS_9BwdParamsE,"aw",@nobits
	.sectionflags	@""
	.align	16
	.zero		1024


//--------------------- .nv.shared._ZN10layer_norm13ln_bwd_kernelINS_13Kernel_traitsIf13__nv_bfloat16S2_S2_fjLj256ELj1ELj4ELj1ELj16ENS_18Kernel_traits_baseILj256EfS2_S2_S2_fjLj128EEEEELb0ELb1ELb1ELb0EEEvNS_9BwdParamsE --------------------------
	.section	.nv.shared._ZN10layer_norm13ln_bwd_kernelINS_13Kernel_traitsIf13__nv_bfloat16S2_S2_fjLj256ELj1ELj4ELj1ELj16ENS_18Kernel_traits_baseILj256EfS2_S2_S2_fjLj128EEEEELb0ELb1ELb1ELb0EEEvNS_9BwdParamsE,"aw",@nobits
	.sectionflags	@""
	.align	16
	.zero		1024


//--------------------- .nv.shared._ZN10layer_norm13ln_bwd_kernelINS_13Kernel_traitsIf13__nv_bfloat16S2_S2_fjLj256ELj1ELj4ELj1ELj16ENS_18Kernel_traits_baseILj256EfS2_S2_S2_fjLj128EEEEELb0ELb1ELb1ELb1EEEvNS_9BwdParamsE --------------------------
	.section	.nv.shared._ZN10layer_norm13ln_bwd_kernelINS_13Kernel_traitsIf13__nv_bfloat16S2_S2_fjLj256ELj1ELj4ELj1ELj16ENS_18Kernel_traits_baseILj256EfS2_S2_S2_fjLj128EEEEELb0ELb1ELb1ELb1EEEvNS_9BwdParamsE,"aw",@nobits
	.sectionflags	@""
	.align	16
	.zero		1024


//--------------------- .nv.shared._ZN10layer_norm13ln_bwd_kernelINS_13Kernel_traitsIf13__nv_bfloat16S2_S2_fjLj256ELj1ELj4ELj1ELj16ENS_18Kernel_traits_baseILj256EfS2_S2_S2_fjLj128EEEEELb1ELb0ELb0ELb0EEEvNS_9BwdParamsE --------------------------
	.section	.nv.shared._ZN10layer_norm13ln_bwd_kernelINS_13Kernel_traitsIf13__nv_bfloat16S2_S2_fjLj256ELj1ELj4ELj1ELj16ENS_18Kernel_traits_baseILj256EfS2_S2_S2_fjLj128EEEEELb1ELb0ELb0ELb0EEEvNS_9BwdParamsE,"aw",@nobits
	.sectionflags	@""
	.align	16
	.zero		1024


//--------------------- .nv.shared._ZN10layer_norm13ln_bwd_kernelINS_13Kernel_traitsIf13__nv_bfloat16S2_S2_fjLj256ELj1ELj4ELj1ELj16ENS_18Kernel_traits_baseILj256EfS2_S2_S2_fjLj128EEEEELb1ELb0ELb0ELb1EEEvNS_9BwdParamsE --------------------------
	.section	.nv.shared._ZN10layer_norm13ln_bwd_kernelINS_13Kernel_traitsIf13__nv_bfloat16S2_S2_fjLj256ELj1ELj4ELj1ELj16ENS_18Kernel_traits_baseILj256EfS2_S2_S2_fjLj128EEEEELb1ELb0ELb0ELb1EEEvNS_9BwdParamsE,"aw",@nobits
	.sectionflags	@""
	.align	16
	.zero		1024


//--------------------- .nv.shared._ZN10layer_norm22ln_bwd_finalize_kernelINS_22Kernel_traits_finalizeILj256Ef13__nv_bfloat16S2_S2_fjLb0ELj1024ELj4ENS_18Kernel_traits_baseILj256EfS2_S2_S2_fjLj1024EEEEELb0ELb0EEEvNS_9BwdParamsE --------------------------
	.section	.nv.shared._ZN10layer_norm22ln_bwd_finalize_kernelINS_22Kernel_traits_finalizeILj256Ef13__nv_bfloat16S2_S2_fjLb0ELj1024ELj4ENS_18Kernel_traits_baseILj256EfS2_S2_S2_fjLj1024EEEEELb0ELb0EEEvNS_9BwdParamsE,"aw",@nobits
	.sectionflags	@""
	.align	16
.nv.shared._ZN10layer_norm22ln_bwd_finalize_kernelINS_22Kernel_traits_finalizeILj256Ef13__nv_bfloat16S2_S2_fjLb0ELj1024ELj4ENS_18Kernel_traits_baseILj256EfS2_S2_S2_fjLj1024EEEEELb0ELb0EEEvNS_9BwdParamsE:
	.zero		9472


//--------------------- .nv.shared._ZN10layer_norm13ln_bwd_kernelINS_13Kernel_traitsIf13__nv_bfloat16S2_S2_fjLj256ELj1ELj4ELj1ELj16ENS_18Kernel_traits_baseILj256EfS2_S2_S2_fjLj128EEEEELb1ELb0ELb1ELb0EEEvNS_9BwdParamsE --------------------------
	.section	.nv.shared._ZN10layer_norm13ln_bwd_kernelINS_13Kernel_traitsIf13__nv_bfloat16S2_S2_fjLj256ELj1ELj4ELj1ELj16ENS_18Kernel_traits_baseILj256EfS2_S2_S2_fjLj128EEEEELb1ELb0ELb1ELb0EEEvNS_9BwdParamsE,"aw",@nobits
	.sectionflags	@""
	.align	16
	.zero		1024


//--------------------- .nv.shared._ZN10layer_norm22ln_bwd_finalize_kernelINS_22Kernel_traits_finalizeILj256Ef13__nv_bfloat16S2_S2_fjLb0ELj1024ELj4ENS_18Kernel_traits_baseILj256EfS2_S2_S2_fjLj1024EEEEELb0ELb1EEEvNS_9BwdParamsE --------------------------
	.section	.nv.shared._ZN10layer_norm22ln_bwd_finalize_kernelINS_22Kernel_traits_finalizeILj256Ef13__nv_bfloat16S2_S2_fjLb0ELj1024ELj4ENS_18Kernel_traits_baseILj256EfS2_S2_S2_fjLj1024EEEEELb0ELb1EEEvNS_9BwdParamsE,"aw",@nobits
	.sectionflags	@""
	.align	16
.nv.shared._ZN10layer_norm22ln_bwd_finalize_kernelINS_22Kernel_traits_finalizeILj256Ef13__nv_bfloat16S2_S2_fjLb0ELj1024ELj4ENS_18Kernel_traits_baseILj256EfS2_S2_S2_fjLj1024EEEEELb0ELb1EEEvNS_9BwdParamsE:
	.zero		9472


//--------------------- .nv.shared._ZN10layer_norm13ln_bwd_kernelINS_13Kernel_traitsIf13__nv_bfloat16S2_S2_fjLj256ELj1ELj4ELj1ELj16ENS_18Kernel_traits_baseILj256EfS2_S2_S2_fjLj128EEEEELb1ELb0ELb1ELb1EEEvNS_9BwdParamsE --------------------------
	.section	.nv.shared._ZN10layer_norm13ln_bwd_kernelINS_13Kernel_traitsIf13__nv_bfloat16S2_S2_fjLj256ELj1ELj4ELj1ELj16ENS_18Kernel_traits_baseILj256EfS2_S2_S2_fjLj128EEEEELb1ELb0ELb1ELb1EEEvNS_9BwdParamsE,"aw",@nobits
	.sectionflags	@""
	.align	16
	.zero		1024


//--------------------- .nv.shared._ZN10layer_norm13ln_bwd_kernelINS_13Kernel_traitsIf13__nv_bfloat16S2_S2_fjLj256ELj1ELj4ELj1ELj16ENS_18Kernel_traits_baseILj256EfS2_S2_S2_fjLj128EEEEELb1ELb1ELb0ELb0EEEvNS_9BwdParamsE --------------------------
	.section	.nv.shared._ZN10layer_norm13ln_bwd_kernelINS_13Kernel_traitsIf13__nv_bfloat16S2_S2_fjLj256ELj1ELj4ELj1ELj16ENS_18Kernel_traits_baseILj256EfS2_S2_S2_fjLj128EEEEELb1ELb1ELb0ELb0EEEvNS_9BwdParamsE,"aw",@nobits
	.sectionflags	@""
	.align	16
	.zero		1024


//--------------------- .nv.shared._ZN10layer_norm13ln_bwd_kernelINS_13Kernel_traitsIf13__nv_bfloat16S2_S2_fjLj256ELj1ELj4ELj1ELj16ENS_18Kernel_traits_baseILj256EfS2_S2_S2_fjLj128EEEEELb1ELb1ELb0ELb1EEEvNS_9BwdParamsE --------------------------
	.section	.nv.shared._ZN10layer_norm13ln_bwd_kernelINS_13Kernel_traitsIf13__nv_bfloat16S2_S2_fjLj256ELj1ELj4ELj1ELj16ENS_18Kernel_traits_baseILj256EfS2_S2_S2_fjLj128EEEEELb1ELb1ELb0ELb1EEEvNS_9BwdParamsE,"aw",@nobits
	.sectionflags	@""
	.align	16
	.zero		1024


//--------------------- .nv.shared._ZN10layer_norm22ln_bwd_finalize_kernelINS_22Kernel_traits_finalizeILj256Ef13__nv_bfloat16S2_S2_fjLb1ELj1024ELj4ENS_18Kernel_traits_baseILj256EfS2_S2_S2_fjLj1024EEEEELb1ELb0EEEvNS_9BwdParamsE --------------------------
	.section	.nv.shared._ZN10layer_norm22ln_bwd_finalize_kernelINS_22Kernel_traits_finalizeILj256Ef13__nv_bfloat16S2_S2_fjLb1ELj1024ELj4ENS_18Kernel_traits_baseILj256EfS2_S2_S2_fjLj1024EEEEELb1ELb0EEEvNS_9BwdParamsE,"aw",@nobits
	.sectionflags	@""
	.align	16
.nv.shared._ZN10layer_norm22ln_bwd_finalize_kernelINS_22Kernel_traits_finalizeILj256Ef13__nv_bfloat16S2_S2_fjLb1ELj1024ELj4ENS_18Kernel_traits_baseILj256EfS2_S2_S2_fjLj1024EEEEELb1ELb0EEEvNS_9BwdParamsE:
	.zero		13696


//--------------------- .nv.shared._ZN10layer_norm13ln_bwd_kernelINS_13Kernel_traitsIf13__nv_bfloat16S2_S2_fjLj256ELj1ELj4ELj1ELj16ENS_18Kernel_traits_baseILj256EfS2_S2_S2_fjLj128EEEEELb1ELb1ELb1ELb0EEEvNS_9BwdParamsE --------------------------
	.section	.nv.shared._ZN10layer_norm13ln_bwd_kernelINS_13Kernel_traitsIf13__nv_bfloat16S2_S2_fjLj256ELj1ELj4ELj1ELj16ENS_18Kernel_traits_baseILj256EfS2_S2_S2_fjLj128EEEEELb1ELb1ELb1ELb0EEEvNS_9BwdParamsE,"aw",@nobits
	.sectionflags	@""
	.align	16
	.zero		1024


//--------------------- .nv.shared._ZN10layer_norm22ln_bwd_finalize_kernelINS_22Kernel_traits_finalizeILj256Ef13__nv_bfloat16S2_S2_fjLb1ELj1024ELj4ENS_18Kernel_traits_baseILj256EfS2_S2_S2_fjLj1024EEEEELb1ELb1EEEvNS_9BwdParamsE --------------------------
	.section	.nv.shared._ZN10layer_norm22ln_bwd_finalize_kernelINS_22Kernel_traits_finalizeILj256Ef13__nv_bfloat16S2_S2_fjLb1ELj1024ELj4ENS_18Kernel_traits_baseILj256EfS2_S2_S2_fjLj1024EEEEELb1ELb1EEEvNS_9BwdParamsE,"aw",@nobits
	.sectionflags	@""
	.align	16
.nv.shared._ZN10layer_norm22ln_bwd_finalize_kernelINS_22Kernel_traits_finalizeILj256Ef13__nv_bfloat16S2_S2_fjLb1ELj1024ELj4ENS_18Kernel_traits_baseILj256EfS2_S2_S2_fjLj1024EEEEELb1ELb1EEEvNS_9BwdParamsE:
	.zero		13696


//--------------------- .nv.shared._ZN10layer_norm13ln_bwd_kernelINS_13Kernel_traitsIf13__nv_bfloat16S2_S2_fjLj256ELj1ELj4ELj1ELj16ENS_18Kernel_traits_baseILj256EfS2_S2_S2_fjLj128EEEEELb1ELb1ELb1ELb1EEEvNS_9BwdParamsE --------------------------
	.section	.nv.shared._ZN10layer_norm13ln_bwd_kernelINS_13Kernel_traitsIf13__nv_bfloat16S2_S2_fjLj256ELj1ELj4ELj1ELj16ENS_18Kernel_traits_baseILj256EfS2_S2_S2_fjLj128EEEEELb1ELb1ELb1ELb1EEEvNS_9BwdParamsE,"aw",@nobits
	.sectionflags	@""
	.align	16
	.zero		1024


//--------------------- .nv.shared._ZN10layer_norm13ln_bwd_kernelINS_13Kernel_traitsI13__nv_bfloat16S2_fS2_fjLj256ELj1ELj4ELj1ELj16ENS_18Kernel_traits_baseILj256ES2_S2_fS2_fjLj128EEEEELb0ELb0ELb0ELb0EEEvNS_9BwdParamsE --------------------------
	.section	.nv.shared._ZN10layer_norm13ln_bwd_kernelINS_13Kernel_traitsI13__nv_bfloat16S2_fS2_fjLj256ELj1ELj4ELj1ELj16ENS_18Kernel_traits_baseILj256ES2_S2_fS2_fjLj128EEEEELb0ELb0ELb0ELb0EEEvNS_9BwdParamsE,"aw",@nobits
	.sectionflags	@""
	.align	16
	.zero		1024


//--------------------- .nv.shared._ZN10layer_norm13ln_bwd_kernelINS_13Kernel_traitsI13__nv_bfloat16S2_fS2_fjLj256ELj1ELj4ELj1ELj16ENS_18Kernel_traits_baseILj256ES2_S2_fS2_fjLj128EEEEELb0ELb0ELb0ELb1EEEvNS_9BwdParamsE --------------------------
	.section	.nv.shared._ZN10layer_norm13ln_bwd_kernelINS_13Kernel_traitsI13__nv_bfloat16S2_fS2_fjLj256ELj1ELj4ELj1ELj16ENS_18Kernel_traits_baseILj256ES2_S2_fS2_fjLj128EEEEELb0ELb0ELb0ELb1EEEvNS_9BwdParamsE,"aw",@nobits
	.sectionflags	@""
	.align	16
	.zero		1024


//--------------------- .nv.shared._ZN10layer_norm13ln_bwd_kernelINS_13Kernel_traitsI13__nv_bfloat16S2_fS2_fjLj256ELj1ELj4ELj1ELj16ENS_18Kernel_traits_baseILj256ES2_S2_fS2_fjLj128EEEEELb0ELb0ELb1ELb0EEEvNS_9BwdParamsE --------------------------
	.section	.nv.shared._ZN10layer_norm13ln_bwd_kernelINS_13Kernel_traitsI13__nv_bfloat16S2_fS2_fjLj256ELj1ELj4ELj1ELj16ENS_18Kernel_traits_baseILj256ES2_S2_fS2_fjLj128EEEEELb0ELb0ELb1ELb0EEEvNS_9BwdParamsE,"aw",@nobits
	.sectionflags	@""
	.align	16
	.zero		1024


//--------------------- .nv.shared._ZN10layer_norm13ln_bwd_kernelINS_13Kernel_traitsI13__nv_bfloat16S2_fS2_fjLj256ELj1ELj4ELj1ELj16ENS_18Kernel_traits_baseILj256ES2_S2_fS2_fjLj128EEEEELb0ELb0ELb1ELb1EEEvNS_9BwdParamsE --------------------------
	.section	.nv.shared._ZN10layer_norm13ln_bwd_kernelINS_13Kernel_traitsI13__nv_bfloat16S2_fS2_fjLj256ELj1ELj4ELj1ELj16ENS_18Kernel_traits_baseILj256ES2_S2_fS2_fjLj128EEEEELb0ELb0ELb1ELb1EEEvNS_9BwdParamsE,"aw",@nobits
	.sectionflags	@""
	.align	16
	.zero		1024


//--------------------- .nv.shared._ZN10layer_norm13ln_bwd_kernelINS_13Kernel_traitsI13__nv_bfloat16S2_fS2_fjLj256ELj1ELj4ELj1ELj16ENS_18Kernel_traits_baseILj256ES2_S2_fS2_fjLj128EEEEELb0ELb1ELb0ELb0EEEvNS_9BwdParamsE --------------------------
	.section	.nv.shared._ZN10layer_norm13ln_bwd_kernelINS_13Kernel_traitsI13__nv_bfloat16S2_fS2_fjLj256ELj1ELj4ELj1ELj16ENS_18Kernel_traits_baseILj256ES2_S2_fS2_fjLj128EEEEELb0ELb1ELb0ELb0EEEvNS_9BwdParamsE,"aw",@nobits
	.sectionflags	@""
	.align	16
	.zero		1024


//--------------------- .nv.shared._ZN10layer_norm13ln_bwd_kernelINS_13Kernel_traitsI13__nv_bfloat16S2_fS2_fjLj256ELj1ELj4ELj1ELj16ENS_18Kernel_traits_baseILj256ES2_S2_fS2_fjLj128EEEEELb0ELb1ELb0ELb1EEEvNS_9BwdParamsE --------------------------
	.section	.nv.shared._ZN10layer_norm13ln_bwd_kernelINS_13Kernel_traitsI13__nv_bfloat16S2_fS2_fjLj256ELj1ELj4ELj1ELj16ENS_18Kernel_traits_baseILj256ES2_S2_fS2_fjLj128EEEEELb0ELb1ELb0ELb1EEEvNS_9BwdParamsE,"aw",@nobits
	.sectionflags	@""
	.align	16
	.zero		1024


//--------------------- .nv.shared._ZN10layer_norm13ln_bwd_kernelINS_13Kernel_traitsI13__nv_bfloat16S2_fS2_fjLj256ELj1ELj4ELj1ELj16ENS_18Kernel_traits_baseILj256ES2_S2_fS2_fjLj128EEEEELb0ELb1ELb1ELb0EEEvNS_9BwdParamsE --------------------------
	.section	.nv.shared._ZN10layer_norm13ln_bwd_kernelINS_13Kernel_traitsI13__nv_bfloat16S2_fS2_fjLj256ELj1ELj4ELj1ELj16ENS_18Kernel_traits_baseILj256ES2_S2_fS2_fjLj128EEEEELb0ELb1ELb1ELb0EEEvNS_9BwdParamsE,"aw",@nobits
	.sectionflags	@""
	.align	16
	.zero		1024


//--------------------- .nv.shared._ZN10layer_norm13ln_bwd_kernelINS_13Kernel_traitsI13__nv_bfloat16S2_fS2_fjLj256ELj1ELj4ELj1ELj16ENS_18Kernel_traits_baseILj256ES2_S2_fS2_fjLj128EEEEELb0ELb1ELb1ELb1EEEvNS_9BwdParamsE --------------------------
	.section	.nv.shared._ZN10layer_norm13ln_bwd_kernelINS_13Kernel_traitsI13__nv_bfloat16S2_fS2_fjLj256ELj1ELj4ELj1ELj16ENS_18Kernel_traits_baseILj256ES2_S2_fS2_fjLj128EEEEELb0ELb1ELb1ELb1EEEvNS_9BwdParamsE,"aw",@nobits
	.sectionflags	@""
	.align	16
	.zero		1024


//--------------------- .nv.shared._ZN10layer_norm13ln_bwd_kernelINS_13Kernel_traitsI13__nv_bfloat16S2_fS2_fjLj256ELj1ELj4ELj1ELj16ENS_18Kernel_traits_baseILj256ES2_S2_fS2_fjLj128EEEEELb1ELb0ELb0ELb0EEEvNS_9BwdParamsE --------------------------
	.section	.nv.shared._ZN10layer_norm13ln_bwd_kernelINS_13Kernel_traitsI13__nv_bfloat16S2_fS2_fjLj256ELj1ELj4ELj1ELj16ENS_18Kernel_traits_baseILj256ES2_S2_fS2_fjLj128EEEEELb1ELb0ELb0ELb0EEEvNS_9BwdParamsE,"aw",@nobits
	.sectionflags	@""
	.align	16
	.zero		1024


//--------------------- .nv.shared._ZN10layer_norm13ln_bwd_kernelINS_13Kernel_traitsI13__nv_bfloat16S2_fS2_fjLj256ELj1ELj4ELj1ELj16ENS_18Kernel_traits_baseILj256ES2_S2_fS2_fjLj128EEEEELb1ELb0ELb0ELb1EEEvNS_9BwdParamsE --------------------------
	.section	.nv.shared._ZN10layer_norm13ln_bwd_kernelINS_13Kernel_traitsI13__nv_bfloat16S2_fS2_fjLj256ELj1ELj4ELj1ELj16ENS_18Kernel_traits_baseILj256ES2_S2_fS2_fjLj128EEEEELb1ELb0ELb0ELb1EEEvNS_9BwdParamsE,"aw",@nobits
	.sectionflags	@""
	.align	16
	.zero		1024


//--------------------- .nv.shared._ZN10layer_norm22ln_bwd_finalize_kernelINS_22Kernel_traits_finalizeILj256E13__nv_bfloat16S2_fS2_fjLb0ELj1024ELj4ENS_18Kernel_traits_baseILj256ES2_S2_fS2_fjLj1024EEEEELb0ELb0EEEvNS_9BwdParamsE --------------------------
	.section	.nv.shared._ZN10layer_norm22ln_bwd_finalize_kernelINS_22Kernel_traits_finalizeILj256E13__nv_bfloat16S2_fS2_fjLb0ELj1024ELj4ENS_18Kernel_traits_baseILj256ES2_S2_fS2_fjLj1024EEEEELb0ELb0EEEvNS_9BwdParamsE,"aw",@nobits
	.sectionflags	@""
	.align	16
.nv.shared._ZN10layer_norm22ln_bwd_finalize_kernelINS_22Kernel_traits_finalizeILj256E13__nv_bfloat16S2_fS2_fjLb0ELj1024ELj4ENS_18Kernel_traits_baseILj256ES2_S2_fS2_fjLj1024EEEEELb0ELb0EEEvNS_9BwdParamsE:
	.zero		9472


//--------------------- .nv.shared._ZN10layer_norm13ln_bwd_kernelINS_13Kernel_traitsI13__nv_bfloat16S2_fS2_fjLj256ELj1ELj4ELj1ELj16ENS_18Kernel_traits_baseILj256ES2_S2_fS2_fjLj128EEEEELb1ELb0ELb1ELb0EEEvNS_9BwdParamsE --------------------------
	.section	.nv.shared._ZN10layer_norm13ln_bwd_kernelINS_13Kernel_traitsI13__nv_bfloat16S2_fS2_fjLj256ELj1ELj4ELj1ELj16ENS_18Kernel_traits_baseILj256ES2_S2_fS2_fjLj128EEEEELb1ELb0ELb1ELb0EEEvNS_9BwdParamsE,"aw",@nobits
	.sectionflags	@""
	.align	16
	.zero		1024


//--------------------- .nv.shared._ZN10layer_norm22ln_bwd_finalize_kernelINS_22Kernel_traits_finalizeILj256E13__nv_bfloat16S2_fS2_fjLb0ELj1024ELj4ENS_18Kernel_traits_baseILj256ES2_S2_fS2_fjLj1024EEEEELb0ELb1EEEvNS_9BwdParamsE --------------------------
	.section	.nv.shared._ZN10layer_norm22ln_bwd_finalize_kernelINS_22Kernel_traits_finalizeILj256E13__nv_bfloat16S2_fS2_fjLb0ELj1024ELj4ENS_18Kernel_traits_baseILj256ES2_S2_fS2_fjLj1024EEEEELb0ELb1EEEvNS_9BwdParamsE,"aw",@nobits
	.sectionflags	@""
	.align	16
.nv.shared._ZN10layer_norm22ln_bwd_finalize_kernelINS_22Kernel_traits_finalizeILj256E13__nv_bfloat16S2_fS2_fjLb0ELj1024ELj4ENS_18Kernel_traits_baseILj256ES2_S2_fS2_fjLj1024EEEEELb0ELb1EEEvNS_9BwdParamsE:
	.zero		9472


//--------------------- .nv.shared._ZN10layer_norm13ln_bwd_kernelINS_13Kernel_traitsI13__nv_bfloat16S2_fS2_fjLj256ELj1ELj4ELj1ELj16ENS_18Kernel_traits_baseILj256ES2_S2_fS2_fjLj128EEEEELb1ELb0ELb1ELb1EEEvNS_9BwdParamsE --------------------------
	.section	.nv.shared._ZN10layer_norm13ln_bwd_kernelINS_13Kernel_traitsI13__nv_bfloat16S2_fS2_fjLj256ELj1ELj4ELj1ELj16ENS_18Kernel_traits_baseILj256ES2_S2_fS2_fjLj128EEEEELb1ELb0ELb1ELb1EEEvNS_9BwdParamsE,"aw",@nobits
	.sectionflags	@""
	.align	16
	.zero		1024


//--------------------- .nv.shared._ZN10layer_norm13ln_bwd_kernelINS_13Kernel_traitsI13__nv_bfloat16S2_fS2_fjLj256ELj1ELj4ELj1ELj16ENS_18Kernel_traits_baseILj256ES2_S2_fS2_fjLj128EEEEELb1ELb1ELb0ELb0EEEvNS_9BwdParamsE --------------------------
	.section	.nv.shared._ZN10layer_norm13ln_bwd_kernelINS_13Kernel_traitsI13__nv_bfloat16S2_fS2_fjLj256ELj1ELj4ELj1ELj16ENS_18Kernel_traits_baseILj256ES2_S2_fS2_fjLj128EEEEELb1ELb1ELb0ELb0EEEvNS_9BwdParamsE,"aw",@nobits
	.sectionflags	@""
	.align	16
	.zero		1024


//--------------------- .nv.shared._ZN10layer_norm13ln_bwd_kernelINS_13Kernel_traitsI13__nv_bfloat16S2_fS2_fjLj256ELj1ELj4ELj1ELj16ENS_18Kernel_traits_baseILj256ES2_S2_fS2_fjLj128EEEEELb1ELb1ELb0ELb1EEEvNS_9BwdParamsE --------------------------
	.section	.nv.shared._ZN10layer_norm13ln_bwd_kernelINS_13Kernel_traitsI13__nv_bfloat16S2_fS2_fjLj256ELj1ELj4ELj1ELj16ENS_18Kernel_traits_baseILj256ES2_S2_fS2_fjLj128EEEEELb1ELb1ELb0ELb1EEEvNS_9BwdParamsE,"aw",@nobits
	.sectionflags	@""
	.align	16
	.zero		1024


//--------------------- .nv.shared._ZN10layer_norm22ln_bwd_finalize_kernelINS_22Kernel_traits_finalizeILj256E13__nv_bfloat16S2_fS2_fjLb1ELj1024ELj4ENS_18Kernel_traits_baseILj256ES2_S2_fS2_fjLj1024EEEEELb1ELb0EEEvNS_9BwdParamsE --------------------------
	.section	.nv.shared._ZN10layer_norm22ln_bwd_finalize_kernelINS_22Kernel_traits_finalizeILj256E13__nv_bfloat16S2_fS2_fjLb1ELj1024ELj4ENS_18Kernel_traits_baseILj256ES2_S2_fS2_fjLj1024EEEEELb1ELb0EEEvNS_9BwdParamsE,"aw",@nobits
	.sectionflags	@""
	.align	16
.nv.shared._ZN10layer_norm22ln_bwd_finalize_kernelINS_22Kernel_traits_finalizeILj256E13__nv_bfloat16S2_fS2_fjLb1ELj1024ELj4ENS_18Kernel_traits_baseILj256ES2_S2_fS2_fjLj1024EEEEELb1ELb0EEEvNS_9BwdParamsE:
	.zero		13696


//--------------------- .nv.shared._ZN10layer_norm13ln_bwd_kernelINS_13Kernel_traitsI13__nv_bfloat16S2_fS2_fjLj256ELj1ELj4ELj1ELj16ENS_18Kernel_traits_baseILj256ES2_S2_fS2_fjLj128EEEEELb1ELb1ELb1ELb0EEEvNS_9BwdParamsE --------------------------
	.section	.nv.shared._ZN10layer_norm13ln_bwd_kernelINS_13Kernel_traitsI13__nv_bfloat16S2_fS2_fjLj256ELj1ELj4ELj1ELj16ENS_18Kernel_traits_baseILj256ES2_S2_fS2_fjLj128EEEEELb1ELb1ELb1ELb0EEEvNS_9BwdParamsE,"aw",@nobits
	.sectionflags	@""
	.align	16
	.zero		1024


//--------------------- .nv.shared._ZN10layer_norm22ln_bwd_finalize_kernelINS_22Kernel_traits_finalizeILj256E13__nv_bfloat16S2_fS2_fjLb1ELj1024ELj4ENS_18Kernel_traits_baseILj256ES2_S2_fS2_fjLj1024EEEEELb1ELb1EEEvNS_9BwdParamsE --------------------------
	.section	.nv.shared._ZN10layer_norm22ln_bwd_finalize_kernelINS_22Kernel_traits_finalizeILj256E13__nv_bfloat16S2_fS2_fjLb1ELj1024ELj4ENS_18Kernel_traits_baseILj256ES2_S2_fS2_fjLj1024EEEEELb1ELb1EEEvNS_9BwdParamsE,"aw",@nobits
	.sectionflags	@""
	.align	16
.nv.shared._ZN10layer_norm22ln_bwd_finalize_kernelINS_22Kernel_traits_finalizeILj256E13__nv_bfloat16S2_fS2_fjLb1ELj1024ELj4ENS_18Kernel_traits_baseILj256ES2_S2_fS2_fjLj1024EEEEELb1ELb1EEEvNS_9BwdParamsE:
	.zero		13696


//--------------------- .nv.shared._ZN10layer_norm13ln_bwd_kernelINS_13Kernel_traitsI13__nv_bfloat16S2_fS2_fjLj256ELj1ELj4ELj1ELj16ENS_18Kernel_traits_baseILj256ES2_S2_fS2_fjLj128EEEEELb1ELb1ELb1ELb1EEEvNS_9BwdParamsE --------------------------
	.section	.nv.shared._ZN10layer_norm13ln_bwd_kernelINS_13Kernel_traitsI13__nv_bfloat16S2_fS2_fjLj256ELj1ELj4ELj1ELj16ENS_18Kernel_traits_baseILj256ES2_S2_fS2_fjLj128EEEEELb1ELb1ELb1ELb1EEEvNS_9BwdParamsE,"aw",@nobits
	.sectionflags	@""
	.align	16
	.zero		1024


//--------------------- .nv.shared._ZN10layer_norm13ln_bwd_kernelINS_13Kernel_traitsIf13__nv_bfloat16fS2_fjLj256ELj1ELj4ELj1ELj16ENS_18Kernel_traits_baseILj256EfS2_fS2_fjLj128EEEEELb0ELb0ELb0ELb0EEEvNS_9BwdParamsE --------------------------
	.section	.nv.shared._ZN10layer_norm13ln_bwd_kernelINS_13Kernel_traitsIf13__nv_bfloat16fS2_fjLj256ELj1ELj4ELj1ELj16ENS_18Kernel_traits_baseILj256EfS2_fS2_fjLj128EEEEELb0ELb0ELb0ELb0EEEvNS_9BwdParamsE,"aw",@nobits
	.sectionflags	@""
	.align	16
	.zero		1024


//--------------------- .nv.shared._ZN10layer_norm13ln_bwd_kernelINS_13Kernel_traitsIf13__nv_bfloat16fS2_fjLj256ELj1ELj4ELj1ELj16ENS_18Kernel_traits_baseILj256EfS2_fS2_fjLj128EEEEELb0ELb0ELb0ELb1EEEvNS_9BwdParamsE --------------------------
	.section	.nv.shared._ZN10layer_norm13ln_bwd_kernelINS_13Kernel_traitsIf13__nv_bfloat16fS2_fjLj256ELj1ELj4ELj1ELj16ENS_18Kernel_traits_baseILj256EfS2_fS2_fjLj128EEEEELb0ELb0ELb0ELb1EEEvNS_9BwdParamsE,"aw",@nobits
	.sectionflags	@""
	.align	16
	.zero		1024


//--------------------- .nv.shared._ZN10layer_norm13ln_bwd_kernelINS_13Kernel_traitsIf13__nv_bfloat16fS2_fjLj256ELj1ELj4ELj1ELj16ENS_18Kernel_traits_baseILj256EfS2_fS2_fjLj128EEEEELb0ELb0ELb1ELb0EEEvNS_9BwdParamsE --------------------------
	.section	.nv.shared._ZN10layer_norm13ln_bwd_kernelINS_13Kernel_traitsIf13__nv_bfloat16fS2_fjLj256ELj1ELj4ELj1ELj16ENS_18Kernel_traits_baseILj256EfS2_fS2_fjLj128EEEEELb0ELb0ELb1ELb0EEEvNS_9BwdParamsE,"aw",@nobits
	.sectionflags	@""
	.align	16
	.zero		1024


//--------------------- .nv.shared._ZN10layer_norm13ln_bwd_kernelINS_13Kernel_traitsIf13__nv_bfloat16fS2_fjLj256ELj1ELj4ELj1ELj16ENS_18Kernel_traits_baseILj256EfS2_fS2_fjLj128EEEEELb0ELb0ELb1ELb1EEEvNS_9BwdParamsE --------------------------
	.section	.nv.shared._ZN10layer_norm13ln_bwd_kernelINS_13Kernel_traitsIf13__nv_bfloat16fS2_fjLj256ELj1ELj4ELj1ELj16ENS_18Kernel_traits_baseILj256EfS2_fS2_fjLj128EEEEELb0ELb0ELb1ELb1EEEvNS_9BwdParamsE,"aw",@nobits
	.sectionflags	@""
	.align	16
	.zero		1024


//--------------------- .nv.shared._ZN10layer_norm13ln_bwd_kernelINS_13Kernel_traitsIf13__nv_bfloat16fS2_fjLj256ELj1ELj4ELj1ELj16ENS_18Kernel_traits_baseILj256EfS2_fS2_fjLj128EEEEELb0ELb1ELb0ELb0EEEvNS_9BwdParamsE --------------------------
	.section	.nv.shared._ZN10layer_norm13ln_bwd_kernelINS_13Kernel_traitsIf13__nv_bfloat16fS2_fjLj256ELj1ELj4ELj1ELj16ENS_18Kernel_traits_baseILj256EfS2_fS2_fjLj128EEEEELb0ELb1ELb0ELb0EEEvNS_9BwdParamsE,"aw",@nobits
	.sectionflags	@""
	.align	16
	.zero		1024


//--------------------- .nv.shared._ZN10layer_norm13ln_bwd_kernelINS_13Kernel_traitsIf13__nv_bfloat16fS2_fjLj256ELj1ELj4ELj1ELj16ENS_18Kernel_traits_baseILj256EfS2_fS2_fjLj128EEEEELb0ELb1ELb0ELb1EEEvNS_9BwdParamsE --------------------------
	.section	.nv.shared._ZN10layer_norm13ln_bwd_kernelINS_13Kernel_traitsIf13__nv_bfloat16fS2_fjLj256ELj1ELj4ELj1ELj16ENS_18Kernel_traits_baseILj256EfS2_fS2_fjLj128EEEEELb0ELb1ELb0ELb1EEEvNS_9BwdParamsE,"aw",@nobits
	.sectionflags	@""
	.align	16
	.zero		1024


//--------------------- .nv.shared._ZN10layer_norm13ln_bwd_kernelINS_13Kernel_traitsIf13__nv_bfloat16fS2_fjLj256ELj1ELj4ELj1ELj16ENS_18Kernel_traits_baseILj256EfS2_fS2_fjLj128EEEEELb0ELb1ELb1ELb0EEEvNS_9BwdParamsE --------------------------
	.section	.nv.shared._ZN10layer_norm13ln_bwd_kernelINS_13Kernel_traitsIf13__nv_bfloat16fS2_fjLj256ELj1ELj4ELj1ELj16ENS_18Kernel_traits_baseILj256EfS2_fS2_fjLj128EEEEELb0ELb1ELb1ELb0EEEvNS_9BwdParamsE,"aw",@nobits
	.sectionflags	@""
	.align	16
	.zero		1024


//--------------------- .nv.shared._ZN10layer_norm13ln_bwd_kernelINS_13Kernel_traitsIf13__nv_bfloat16fS2_fjLj256ELj1ELj4ELj1ELj16ENS_18Kernel_traits_baseILj256EfS2_fS2_fjLj128EEEEELb0ELb1ELb1ELb1EEEvNS_9BwdParamsE --------------------------
	.section	.nv.shared._ZN10layer_norm13ln_bwd_kernelINS_13Kernel_traitsIf13__nv_bfloat16fS2_fjLj256ELj1ELj4ELj1ELj16ENS_18Kernel_traits_baseILj256EfS2_fS2_fjLj128EEEEELb0ELb1ELb1ELb1EEEvNS_9BwdParamsE,"aw",@nobits
	.sectionflags	@""
	.align	16
	.zero		1024


//--------------------- .nv.shared._ZN10layer_norm13ln_bwd_kernelINS_13Kernel_traitsIf13__nv_bfloat16fS2_fjLj256ELj1ELj4ELj1ELj16ENS_18Kernel_traits_baseILj256EfS2_fS2_fjLj128EEEEELb1ELb0ELb0ELb0EEEvNS_9BwdParamsE --------------------------
	.section	.nv.shared._ZN10layer_norm13ln_bwd_kernelINS_13Kernel_traitsIf13__nv_bfloat16fS2_fjLj256ELj1ELj4ELj1ELj16ENS_18Kernel_traits_baseILj256EfS2_fS2_fjLj128EEEEELb1ELb0ELb0ELb0EEEvNS_9BwdParamsE,"aw",@nobits
	.sectionflags	@""
	.align	16
	.zero		1024


//--------------------- .nv.shared._ZN10layer_norm13ln_bwd_kernelINS_13Kernel_traitsIf13__nv_bfloat16fS2_fjLj256ELj1ELj4ELj1ELj16ENS_18Kernel_traits_baseILj256EfS2_fS2_fjLj128EEEEELb1ELb0ELb0ELb1EEEvNS_9BwdParamsE --------------------------
	.section	.nv.shared._ZN10layer_norm13ln_bwd_kernelINS_13Kernel_traitsIf13__nv_bfloat16fS2_fjLj256ELj1ELj4ELj1ELj16ENS_18Kernel_traits_baseILj256EfS2_fS2_fjLj128EEEEELb1ELb0ELb0ELb1EEEvNS_9BwdParamsE,"aw",@nobits
	.sectionflags	@""
	.align	16
	.zero		1024


//--------------------- .nv.shared._ZN10layer_norm22ln_bwd_finalize_kernelINS_22Kernel_traits_finalizeILj256Ef13__nv_bfloat16fS2_fjLb0ELj1024ELj4ENS_18Kernel_traits_baseILj256EfS2_fS2_fjLj1024EEEEELb0ELb0EEEvNS_9BwdParamsE --------------------------
	.section	.nv.shared._ZN10layer_norm22ln_bwd_finalize_kernelINS_22Kernel_traits_finalizeILj256Ef13__nv_bfloat16fS2_fjLb0ELj1024ELj4ENS_18Kernel_traits_baseILj256EfS2_fS2_fjLj1024EEEEELb0ELb0EEEvNS_9BwdParamsE,"aw",@nobits
	.sectionflags	@""
	.align	16
.nv.shared._ZN10layer_norm22ln_bwd_finalize_kernelINS_22Kernel_traits_finalizeILj256Ef13__nv_bfloat16fS2_fjLb0ELj1024ELj4ENS_18Kernel_traits_baseILj256EfS2_fS2_fjLj1024EEEEELb0ELb0EEEvNS_9BwdParamsE:
	.zero		9472


//--------------------- .nv.shared._ZN10layer_norm13ln_bwd_kernelINS_13Kernel_traitsIf13__nv_bfloat16fS2_fjLj256ELj1ELj4ELj1ELj16ENS_18Kernel_traits_baseILj256EfS2_fS2_fjLj128EEEEELb1ELb0ELb1ELb0EEEvNS_9BwdParamsE --------------------------
	.section	.nv.shared._ZN10layer_norm13ln_bwd_kernelINS_13Kernel_traitsIf13__nv_bfloat16fS2_fjLj256ELj1ELj4ELj1ELj16ENS_18Kernel_traits_baseILj256EfS2_fS2_fjLj128EEEEELb1ELb0ELb1ELb0EEEvNS_9BwdParamsE,"aw",@nobits
	.sectionflags	@""
	.align	16
	.zero		1024


//--------------------- .nv.shared._ZN10layer_norm22ln_bwd_finalize_kernelINS_22Kernel_traits_finalizeILj256Ef13__nv_bfloat16fS2_fjLb0ELj1024ELj4ENS_18Kernel_traits_baseILj256EfS2_fS2_fjLj1024EEEEELb0ELb1EEEvNS_9BwdParamsE --------------------------
	.section	.nv.shared._ZN10layer_norm22ln_bwd_finalize_kernelINS_22Kernel_traits_finalizeILj256Ef13__nv_bfloat16fS2_fjLb0ELj1024ELj4ENS_18Kernel_traits_baseILj256EfS2_fS2_fjLj1024EEEEELb0ELb1EEEvNS_9BwdParamsE,"aw",@nobits
	.sectionflags	@""
	.align	16
.nv.shared._ZN10layer_norm22ln_bwd_finalize_kernelINS_22Kernel_traits_finalizeILj256Ef13__nv_bfloat16fS2_fjLb0ELj1024ELj4ENS_18Kernel_traits_baseILj256EfS2_fS2_fjLj1024EEEEELb0ELb1EEEvNS_9BwdParamsE:
	.zero		9472


//--------------------- .nv.shared._ZN10layer_norm13ln_bwd_kernelINS_13Kernel_traitsIf13__nv_bfloat16fS2_fjLj256ELj1ELj4ELj1ELj16ENS_18Kernel_traits_baseILj256EfS2_fS2_fjLj128EEEEELb1ELb0ELb1ELb1EEEvNS_9BwdParamsE --------------------------
	.section	.nv.shared._ZN10layer_norm13ln_bwd_kernelINS_13Kernel_traitsIf13__nv_bfloat16fS2_fjLj256ELj1ELj4ELj1ELj16ENS_18Kernel_traits_baseILj256EfS2_fS2_fjLj128EEEEELb1ELb0ELb1ELb1EEEvNS_9BwdParamsE,"aw",@nobits
	.sectionflags	@""
	.align	16
	.zero		1024


//--------------------- .nv.shared._ZN10layer_norm13ln_bwd_kernelINS_13Kernel_traitsIf13__nv_bfloat16fS2_fjLj256ELj1ELj4ELj1ELj16ENS_18Kernel_traits_baseILj256EfS2_fS2_fjLj128EEEEELb1ELb1ELb0ELb0EEEvNS_9BwdParamsE --------------------------
	.section	.nv.shared._ZN10layer_norm13ln_bwd_kernelINS_13Kernel_traitsIf13__nv_bfloat16fS2_fjLj256ELj1ELj4ELj1ELj16ENS_18Kernel_traits_baseILj256EfS2_fS2_fjLj128EEEEELb1ELb1ELb0ELb0EEEvNS_9BwdParamsE,"aw",@nobits
	.sectionflags	@""
	.align	16
	.zero		1024


//--------------------- .nv.shared._ZN10layer_norm13ln_bwd_kernelINS_13Kernel_traitsIf13__nv_bfloat16fS2_fjLj256ELj1ELj4ELj1ELj16ENS_18Kernel_traits_baseILj256EfS2_fS2_fjLj128EEEEELb1ELb1ELb0ELb1EEEvNS_9BwdParamsE --------------------------
	.section	.nv.shared._ZN10layer_norm13ln_bwd_kernelINS_13Kernel_traitsIf13__nv_bfloat16fS2_fjLj256ELj1ELj4ELj1ELj16ENS_18Kernel_traits_baseILj256EfS2_fS2_fjLj128EEEEELb1ELb1ELb0ELb1EEEvNS_9BwdParamsE,"aw",@nobits
	.sectionflags	@""
	.align	16
	.zero		1024


//--------------------- .nv.shared._ZN10layer_norm22ln_bwd_finalize_kernelINS_22Kernel_traits_finalizeILj256Ef13__nv_bfloat16fS2_fjLb1ELj1024ELj4ENS_18Kernel_traits_baseILj256EfS2_fS2_fjLj1024EEEEELb1ELb0EEEvNS_9BwdParamsE --------------------------
	.section	.nv.shared._ZN10layer_norm22ln_bwd_finalize_kernelINS_22Kernel_traits_finalizeILj256Ef13__nv_bfloat16fS2_fjLb1ELj1024ELj4ENS_18Kernel_traits_baseILj256EfS2_fS2_fjLj1024EEEEELb1ELb0EEEvNS_9BwdParamsE,"aw",@nobits
	.sectionflags	@""
	.align	16
.nv.shared._ZN10layer_norm22ln_bwd_finalize_kernelINS_22Kernel_traits_finalizeILj256Ef13__nv_bfloat16fS2_fjLb1ELj1024ELj4ENS_18Kernel_traits_baseILj256EfS2_fS2_fjLj1024EEEEELb1ELb0EEEvNS_9BwdParamsE:
	.zero		13696


//--------------------- .nv.shared._ZN10layer_norm13ln_bwd_kernelINS_13Kernel_traitsIf13__nv_bfloat16fS2_fjLj256ELj1ELj4ELj1ELj16ENS_18Kernel_traits_baseILj256EfS2_fS2_fjLj128EEEEELb1ELb1ELb1ELb0EEEvNS_9BwdParamsE --------------------------
	.section	.nv.shared._ZN10layer_norm13ln_bwd_kernelINS_13Kernel_traitsIf13__nv_bfloat16fS2_fjLj256ELj1ELj4ELj1ELj16ENS_18Kernel_traits_baseILj256EfS2_fS2_fjLj128EEEEELb1ELb1ELb1ELb0EEEvNS_9BwdParamsE,"aw",@nobits
	.sectionflags	@""
	.align	16
	.zero		1024


//--------------------- .nv.shared._ZN10layer_norm22ln_bwd_finalize_kernelINS_22Kernel_traits_finalizeILj256Ef13__nv_bfloat16fS2_fjLb1ELj1024ELj4ENS_18Kernel_traits_baseILj256EfS2_fS2_fjLj1024EEEEELb1ELb1EEEvNS_9BwdParamsE --------------------------
	.section	.nv.shared._ZN10layer_norm22ln_bwd_finalize_kernelINS_22Kernel_traits_finalizeILj256Ef13__nv_bfloat16fS2_fjLb1ELj1024ELj4ENS_18Kernel_traits_baseILj256EfS2_fS2_fjLj1024EEEEELb1ELb1EEEvNS_9BwdParamsE,"aw",@nobits
	.sectionflags	@""
	.align	16
.nv.shared._ZN10layer_norm22ln_bwd_finalize_kernelINS_22Kernel_traits_finalizeILj256Ef13__nv_bfloat16fS2_fjLb1ELj1024ELj4ENS_18Kernel_traits_baseILj256EfS2_fS2_fjLj1024EEEEELb1ELb1EEEvNS_9BwdParamsE:
	.zero		13696


//--------------------- .nv.shared._ZN10layer_norm13ln_bwd_kernelINS_13Kernel_traitsIf13__nv_bfloat16fS2_fjLj256ELj1ELj4ELj1ELj16ENS_18Kernel_traits_baseILj256EfS2_fS2_fjLj128EEEEELb1ELb1ELb1ELb1EEEvNS_9BwdParamsE --------------------------
	.section	.nv.shared._ZN10layer_norm13ln_bwd_kernelINS_13Kernel_traitsIf13__nv_bfloat16fS2_fjLj256ELj1ELj4ELj1ELj16ENS_18Kernel_traits_baseILj256EfS2_fS2_fjLj128EEEEELb1ELb1ELb1ELb1EEEvNS_9BwdParamsE,"aw",@nobits
	.sectionflags	@""
	.align	16
	.zero		1024


//--------------------- .nv.shared._ZN10layer_norm13ln_bwd_kernelINS_13Kernel_traitsIf6__halfS2_S2_fjLj256ELj1ELj4ELj1ELj16ENS_18Kernel_traits_baseILj256EfS2_S2_S2_fjLj128EEEEELb0ELb0ELb0ELb0EEEvNS_9BwdParamsE --------------------------
	.section	.nv.shared._ZN10layer_norm13ln_bwd_kernelINS_13Kernel_traitsIf6__halfS2_S2_fjLj256ELj1ELj4ELj1ELj16ENS_18Kernel_traits_baseILj256EfS2_S2_S2_fjLj128EEEEELb0ELb0ELb0ELb0EEEvNS_9BwdParamsE,"aw",@nobits
	.sectionflags	@""
	.align	16
	.zero		1024


//--------------------- .nv.shared._ZN10layer_norm13ln_bwd_kernelINS_13Kernel_traitsIf6__halfS2_S2_fjLj256ELj1ELj4ELj1ELj16ENS_18Kernel_traits_baseILj256EfS2_S2_S2_fjLj128EEEEELb0ELb0ELb0ELb1EEEvNS_9BwdParamsE --------------------------
	.section	.nv.shared._ZN10layer_norm13ln_bwd_kernelINS_13Kernel_traitsIf6__halfS2_S2_fjLj256ELj1ELj4ELj1ELj16ENS_18Kernel_traits_baseILj256EfS2_S2_S2_fjLj128EEEEELb0ELb0ELb0ELb1EEEvNS_9BwdParamsE,"aw",@nobits
	.sectionflags	@""
	.align	16
	.zero		1024


//--------------------- .nv.shared._ZN10layer_norm13ln_bwd_kernelINS_13Kernel_traitsIf6__halfS2_S2_fjLj256ELj1ELj4ELj1ELj16ENS_18Kernel_traits_baseILj256EfS2_S2_S2_fjLj128EEEEELb0ELb0ELb1ELb0EEEvNS_9BwdParamsE --------------------------
	.section	.nv.shared._ZN10layer_norm13ln_bwd_kernelINS_13Kernel_traitsIf6__halfS2_S2_fjLj256ELj1ELj4ELj1ELj16ENS_18Kernel_traits_baseILj256EfS2_S2_S2_fjLj128EEEEELb0ELb0ELb1ELb0EEEvNS_9BwdParamsE,"aw",@nobits
	.sectionflags	@""
	.align	16
	.zero		1024


//--------------------- .nv.shared._ZN10layer_norm13ln_bwd_kernelINS_13Kernel_traitsIf6__halfS2_S2_fjLj256ELj1ELj4ELj1ELj16ENS_18Kernel_traits_baseILj256EfS2_S2_S2_fjLj128EEEEELb0ELb0ELb1ELb1EEEvNS_9BwdParamsE --------------------------
	.section	.nv.shared._ZN10layer_norm13ln_bwd_kernelINS_13Kernel_traitsIf6__halfS2_S2_fjLj256ELj1ELj4ELj1ELj16ENS_18Kernel_traits_baseILj256EfS2_S2_S2_fjLj128EEEEELb0ELb0ELb1ELb1EEEvNS_9BwdParamsE,"aw",@nobits
	.sectionflags	@""
	.align	16
	.zero		1024


//--------------------- .nv.shared._ZN10layer_norm13ln_bwd_kernelINS_13Kernel_traitsIf6__halfS2_S2_fjLj256ELj1ELj4ELj1ELj16ENS_18Kernel_traits_baseILj256EfS2_S2_S2_fjLj128EEEEELb0ELb1ELb0ELb0EEEvNS_9BwdParamsE --------------------------
	.section	.nv.shared._ZN10layer_norm13ln_bwd_kernelINS_13Kernel_traitsIf6__halfS2_S2_fjLj256ELj1ELj4ELj1ELj16ENS_18Kernel_traits_baseILj256EfS2_S2_S2_fjLj128EEEEELb0ELb1ELb0ELb0EEEvNS_9BwdParamsE,"aw",@nobits
	.sectionflags	@""
	.align	16
	.zero		1024


//--------------------- .nv.shared._ZN10layer_norm13ln_bwd_kernelINS_13Kernel_traitsIf6__halfS2_S2_fjLj256ELj1ELj4ELj1ELj16ENS_18Kernel_traits_baseILj256EfS2_S2_S2_fjLj128EEEEELb0ELb1ELb0ELb1EEEvNS_9BwdParamsE --------------------------
	.section	.nv.shared._ZN10layer_norm13ln_bwd_kernelINS_13Kernel_traitsIf6__halfS2_S2_fjLj256ELj1ELj4ELj1ELj16ENS_18Kernel_traits_baseILj256EfS2_S2_S2_fjLj128EEEEELb0ELb1ELb0ELb1EEEvNS_9BwdParamsE,"aw",@nobits
	.sectionflags	@""
	.align	16
	.zero		1024


//--------------------- .nv.shared._ZN10layer_norm13ln_bwd_kernelINS_13Kernel_traitsIf6__halfS2_S2_fjLj256ELj1ELj4ELj1ELj16ENS_18Kernel_traits_baseILj256EfS2_S2_S2_fjLj128EEEEELb0ELb1ELb1ELb0EEEvNS_9BwdParamsE --------------------------
	.section	.nv.shared._ZN10layer_norm13ln_bwd_kernelINS_13Kernel_traitsIf6__halfS2_S2_fjLj256ELj1ELj4ELj1ELj16ENS_18Kernel_traits_baseILj256EfS2_S2_S2_fjLj128EEEEELb0ELb1ELb1ELb0EEEvNS_9BwdParamsE,"aw",@nobits
	.sectionflags	@""
	.align	16
	.zero		1024


//--------------------- .nv.shared._ZN10layer_norm13ln_bwd_kernelINS_13Kernel_traitsIf6__halfS2_S2_fjLj256ELj1ELj4ELj1ELj16ENS_18Kernel_traits_baseILj256EfS2_S2_S2_fjLj128EEEEELb0ELb1ELb1ELb1EEEvNS_9BwdParamsE --------------------------
	.section	.nv.shared._ZN10layer_norm13ln_bwd_kernelINS_13Kernel_traitsIf6__halfS2_S2_fjLj256ELj1ELj4ELj1ELj16ENS_18Kernel_traits_baseILj256EfS2_S2_S2_fjLj128EEEEELb0ELb1ELb1ELb1EEEvNS_9BwdParamsE,"aw",@nobits
	.sectionflags	@""
	.align	16
	.zero		1024


//--------------------- .nv.shared._ZN10layer_norm13ln_bwd_kernelINS_13Kernel_traitsIf6__halfS2_S2_fjLj256ELj1ELj4ELj1ELj16ENS_18Kernel_traits_baseILj256EfS2_S2_S2_fjLj128EEEEELb1ELb0ELb0ELb0EEEvNS_9BwdParamsE --------------------------
	.section	.nv.shared._ZN10layer_norm13ln_bwd_kernelINS_13Kernel_traitsIf6__halfS2_S2_fjLj256ELj1ELj4ELj1ELj16ENS_18Kernel_traits_baseILj256EfS2_S2_S2_fjLj128EEEEELb1ELb0ELb0ELb0EEEvNS_9BwdParamsE,"aw",@nobits
	.sectionflags	@""
	.align	16
	.zero		1024


//--------------------- .nv.shared._ZN10layer_norm13ln_bwd_kernelINS_13Kernel_traitsIf6__halfS2_S2_fjLj256ELj1ELj4ELj1ELj16ENS_18Kernel_traits_baseILj256EfS2_S2_S2_fjLj128EEEEELb1ELb0ELb0ELb1EEEvNS_9BwdParamsE --------------------------
	.section	.nv.shared._ZN10layer_norm13ln_bwd_kernelINS_13Kernel_traitsIf6__halfS2_S2_fjLj256ELj1ELj4ELj1ELj16ENS_18Kernel_traits_baseILj256EfS2_S2_S2_fjLj128EEEEELb1ELb0ELb0ELb1EEEvNS_9BwdParamsE,"aw",@nobits
	.sectionflags	@""
	.align	16
	.zero		1024


//--------------------- .nv.shared._ZN10layer_norm22ln_bwd_finalize_kernelINS_22Kernel_traits_finalizeILj256Ef6__halfS2_S2_fjLb0ELj1024ELj4ENS_18Kernel_traits_baseILj256EfS2_S2_S2_fjLj1024EEEEELb0ELb0EEEvNS_9BwdParamsE --------------------------
	.section	.nv.shared._ZN10layer_norm22ln_bwd_finalize_kernelINS_22Kernel_traits_finalizeILj256Ef6__halfS2_S2_fjLb0ELj1024ELj4ENS_18Kernel_traits_baseILj256EfS2_S2_S2_fjLj1024EEEEELb0ELb0EEEvNS_9BwdParamsE,"aw",@nobits
	.sectionflags	@""
	.align	16
.nv.shared._ZN10layer_norm22ln_bwd_finalize_kernelINS_22Kernel_traits_finalizeILj256Ef6__halfS2_S2_fjLb0ELj1024ELj4ENS_18Kernel_traits_baseILj256EfS2_S2_S2_fjLj1024EEEEELb0ELb0EEEvNS_9BwdParamsE:
	.zero		9472


//--------------------- .nv.shared._ZN10layer_norm13ln_bwd_kernelINS_13Kernel_traitsIf6__halfS2_S2_fjLj256ELj1ELj4ELj1ELj16ENS_18Kernel_traits_baseILj256EfS2_S2_S2_fjLj128EEEEELb1ELb0ELb1ELb0EEEvNS_9BwdParamsE --------------------------
	.section	.nv.shared._ZN10layer_norm13ln_bwd_kernelINS_13Kernel_traitsIf6__halfS2_S2_fjLj256ELj1ELj4ELj1ELj16ENS_18Kernel_traits_baseILj256EfS2_S2_S2_fjLj128EEEEELb1ELb0ELb1ELb0EEEvNS_9BwdParamsE,"aw",@nobits
	.sectionflags	@""
	.align	16
	.zero		1024


//--------------------- .nv.shared._ZN10layer_norm22ln_bwd_finalize_kernelINS_22Kernel_traits_finalizeILj256Ef6__halfS2_S2_fjLb0ELj1024ELj4ENS_18Kernel_traits_baseILj256EfS2_S2_S2_fjLj1024EEEEELb0ELb1EEEvNS_9BwdParamsE --------------------------
	.section	.nv.shared._ZN10layer_norm22ln_bwd_finalize_kernelINS_22Kernel_traits_finalizeILj256Ef6__halfS2_S2_fjLb0ELj1024ELj4ENS_18Kernel_traits_baseILj256EfS2_S2_S2_fjLj1024EEEEELb0ELb1EEEvNS_9BwdParamsE,"aw",@nobits
	.sectionflags	@""
	.align	16
.nv.shared._ZN10layer_norm22ln_bwd_finalize_kernelINS_22Kernel_traits_finalizeILj256Ef6__halfS2_S2_fjLb0ELj1024ELj4ENS_18Kernel_traits_baseILj256EfS2_S2_S2_fjLj1024EEEEELb0ELb1EEEvNS_9BwdParamsE:
	.zero		9472


//--------------------- .nv.shared._ZN10layer_norm13ln_bwd_kernelINS_13Kernel_traitsIf6__halfS2_S2_fjLj256ELj1ELj4ELj1ELj16ENS_18Kernel_traits_baseILj256EfS2_S2_S2_fjLj128EEEEELb1ELb0ELb1ELb1EEEvNS_9BwdParamsE --------------------------
	.section	.nv.shared._ZN10layer_norm13ln_bwd_kernelINS_13Kernel_traitsIf6__halfS2_S2_fjLj256ELj1ELj4ELj1ELj16ENS_18Kernel_traits_baseILj256EfS2_S2_S2_fjLj128EEEEELb1ELb0ELb1ELb1EEEvNS_9BwdParamsE,"aw",@nobits
	.sectionflags	@""
	.align	16
	.zero		1024


//--------------------- .nv.shared._ZN10layer_norm13ln_bwd_kernelINS_13Kernel_traitsIf6__halfS2_S2_fjLj256ELj1ELj4ELj1ELj16ENS_18Kernel_traits_baseILj256EfS2_S2_S2_fjLj128EEEEELb1ELb1ELb0ELb0EEEvNS_9BwdParamsE --------------------------
	.section	.nv.shared._ZN10layer_norm13ln_bwd_kernelINS_13Kernel_traitsIf6__halfS2_S2_fjLj256ELj1ELj4ELj1ELj16ENS_18Kernel_traits_baseILj256EfS2_S2_S2_fjLj128EEEEELb1ELb1ELb0ELb0EEEvNS_9BwdParamsE,"aw",@nobits
	.sectionflags	@""
	.align	16
	.zero		1024


//--------------------- .nv.shared._ZN10layer_norm13ln_bwd_kernelINS_13Kernel_traitsIf6__halfS2_S2_fjLj256ELj1ELj4ELj1ELj16ENS_18Kernel_traits_baseILj256EfS2_S2_S2_fjLj128EEEEELb1ELb1ELb0ELb1EEEvNS_9BwdParamsE --------------------------
	.section	.nv.shared._ZN10layer_norm13ln_bwd_kernelINS_13Kernel_traitsIf6__halfS2_S2_fjLj256ELj1ELj4ELj1ELj16ENS_18Kernel_traits_baseILj256EfS2_S2_S2_fjLj128EEEEELb1ELb1ELb0ELb1EEEvNS_9BwdParamsE,"aw",@nobits
	.sectionflags	@""
	.align	16
	.zero		1024


//--------------------- .nv.shared._ZN10layer_norm22ln_bwd_finalize_kernelINS_22Kernel_traits_finalizeILj256Ef6__halfS2_S2_fjLb1ELj1024ELj4ENS_18Kernel_traits_baseILj256EfS2_S2_S2_fjLj1024EEEEELb1ELb0EEEvNS_9BwdParamsE --------------------------
	.section	.nv.shared._ZN10layer_norm22ln_bwd_finalize_kernelINS_22Kernel_traits_finalizeILj256Ef6__halfS2_S2_fjLb1ELj1024ELj4ENS_18Kernel_traits_baseILj256EfS2_S2_S2_fjLj1024EEEEELb1ELb0EEEvNS_9BwdParamsE,"aw",@nobits
	.sectionflags	@""
	.align	16
.nv.shared._ZN10layer_norm22ln_bwd_finalize_kernelINS_22Kernel_traits_finalizeILj256Ef6__halfS2_S2_fjLb1ELj1024ELj4ENS_18Kernel_traits_baseILj256EfS2_S2_S2_fjLj1024EEEEELb1ELb0EEEvNS_9BwdParamsE:
	.zero		13696


//--------------------- .nv.shared._ZN10layer_norm13ln_bwd_kernelINS_13Kernel_traitsIf6__halfS2_S2_fjLj256ELj1ELj4ELj1ELj16ENS_18Kernel_traits_baseILj256EfS2_S2_S2_fjLj128EEEEELb1ELb1ELb1ELb0EEEvNS_9BwdParamsE --------------------------
	.section	.nv.shared._ZN10layer_norm13ln_bwd_kernelINS_13Kernel_traitsIf6__halfS2_S2_fjLj256ELj1ELj4ELj1ELj16ENS_18Kernel_traits_baseILj256EfS2_S2_S2_fjLj128EEEEELb1ELb1ELb1ELb0EEEvNS_9BwdParamsE,"aw",@nobits
	.sectionflags	@""
	.align	16
	.zero		1024


//--------------------- .nv.shared._ZN10layer_norm22ln_bwd_finalize_kernelINS_22Kernel_traits_finalizeILj256Ef6__halfS2_S2_fjLb1ELj1024ELj4ENS_18Kernel_traits_baseILj256EfS2_S2_S2_fjLj1024EEEEELb1ELb1EEEvNS_9BwdParamsE --------------------------
	.section	.nv.shared._ZN10layer_norm22ln_bwd_finalize_kernelINS_22Kernel_traits_finalizeILj256Ef6__halfS2_S2_fjLb1ELj1024ELj4ENS_18Kernel_traits_baseILj256EfS2_S2_S2_fjLj1024EEEEELb1ELb1EEEvNS_9BwdParamsE,"aw",@nobits
	.sectionflags	@""
	.align	16
.nv.shared._ZN10layer_norm22ln_bwd_finalize_kernelINS_22Kernel_traits_finalizeILj256Ef6__halfS2_S2_fjLb1ELj1024ELj4ENS_18Kernel_traits_baseILj256EfS2_S2_S2_fjLj1024EEEEELb1ELb1EEEvNS_9BwdParamsE:
	.zero		13696


//--------------------- .nv.shared._ZN10layer_norm13ln_bwd_kernelINS_13Kernel_traitsIf6__halfS2_S2_fjLj256ELj1ELj4ELj1ELj16ENS_18Kernel_traits_baseILj256EfS2_S2_S2_fjLj128EEEEELb1ELb1ELb1ELb1EEEvNS_9BwdParamsE --------------------------
	.section	.nv.shared._ZN10layer_norm13ln_bwd_kernelINS_13Kernel_traitsIf6__halfS2_S2_fjLj256ELj1ELj4ELj1ELj16ENS_18Kernel_traits_baseILj256EfS2_S2_S2_fjLj128EEEEELb1ELb1ELb1ELb1EEEvNS_9BwdParamsE,"aw",@nobits
	.sectionflags	@""
	.align	16
	.zero		1024


//--------------------- .nv.shared._ZN10layer_norm13ln_bwd_kernelINS_13Kernel_traitsI6__halfS2_fS2_fjLj256ELj1ELj4ELj1ELj16ENS_18Kernel_traits_baseILj256ES2_S2_fS2_fjLj128EEEEELb0ELb0ELb0ELb0EEEvNS_9BwdParamsE --------------------------
	.section	.nv.shared._ZN10layer_norm13ln_bwd_kernelINS_13Kernel_traitsI6__halfS2_fS2_fjLj256ELj1ELj4ELj1ELj16ENS_18Kernel_traits_baseILj256ES2_S2_fS2_fjLj128EEEEELb0ELb0ELb0ELb0EEEvNS_9BwdParamsE,"aw",@nobits
	.sectionflags	@""
	.align	16
	.zero		1024


//--------------------- .nv.shared._ZN10layer_norm13ln_bwd_kernelINS_13Kernel_traitsI6__halfS2_fS2_fjLj256ELj1ELj4ELj1ELj16ENS_18Kernel_traits_baseILj256ES2_S2_fS2_fjLj128EEEEELb0ELb0ELb0ELb1EEEvNS_9BwdParamsE --------------------------
	.section	.nv.shared._ZN10layer_norm13ln_bwd_kernelINS_13Kernel_traitsI6__halfS2_fS2_fjLj256ELj1ELj4ELj1ELj16ENS_18Kernel_traits_baseILj256ES2_S2_fS2_fjLj128EEEEELb0ELb0ELb0ELb1EEEvNS_9BwdParamsE,"aw",@nobits
	.sectionflags	@""
	.align	16
	.zero		1024


//--------------------- .nv.shared._ZN10layer_norm13ln_bwd_kernelINS_13Kernel_traitsI6__halfS2_fS2_fjLj256ELj1ELj4ELj1ELj16ENS_18Kernel_traits_baseILj256ES2_S2_fS2_fjLj128EEEEELb0ELb0ELb1ELb0EEEvNS_9BwdParamsE --------------------------
	.section	.nv.shared._ZN10layer_norm13ln_bwd_kernelINS_13Kernel_traitsI6__halfS2_fS2_fjLj256ELj1ELj4ELj1ELj16ENS_18Kernel_traits_baseILj256ES2_S2_fS2_fjLj128EEEEELb0ELb0ELb1ELb0EEEvNS_9BwdParamsE,"aw",@nobits
	.sectionflags	@""
	.align	16
	.zero		1024


//--------------------- .nv.shared._ZN10layer_norm13ln_bwd_kernelINS_13Kernel_traitsI6__halfS2_fS2_fjLj256ELj1ELj4ELj1ELj16ENS_18Kernel_traits_baseILj256ES2_S2_fS2_fjLj128EEEEELb0ELb0ELb1ELb1EEEvNS_9BwdParamsE --------------------------
	.section	.nv.shared._ZN10layer_norm13ln_bwd_kernelINS_13Kernel_traitsI6__halfS2_fS2_fjLj256ELj1ELj4ELj1ELj16ENS_18Kernel_traits_baseILj256ES2_S2_fS2_fjLj128EEEEELb0ELb0ELb1ELb1EEEvNS_9BwdParamsE,"aw",@nobits
	.sectionflags	@""
	.align	16
	.zero		1024


//--------------------- .nv.shared._ZN10layer_norm13ln_bwd_kernelINS_13Kernel_traitsI6__halfS2_fS2_fjLj256ELj1ELj4ELj1ELj16ENS_18Kernel_traits_baseILj256ES2_S2_fS2_fjLj128EEEEELb0ELb1ELb0ELb0EEEvNS_9BwdParamsE --------------------------
	.section	.nv.shared._ZN10layer_norm13ln_bwd_kernelINS_13Kernel_traitsI6__halfS2_fS2_fjLj256ELj1ELj4ELj1ELj16ENS_18Kernel_traits_baseILj256ES2_S2_fS2_fjLj128EEEEELb0ELb1ELb0ELb0EEEvNS_9BwdParamsE,"aw",@nobits
	.sectionflags	@""
	.align	16
	.zero		1024


//--------------------- .nv.shared._ZN10layer_norm13ln_bwd_kernelINS_13Kernel_traitsI6__halfS2_fS2_fjLj256ELj1ELj4ELj1ELj16ENS_18Kernel_traits_baseILj256ES2_S2_fS2_fjLj128EEEEELb0ELb1ELb0ELb1EEEvNS_9BwdParamsE --------------------------
	.section	.nv.shared._ZN10layer_norm13ln_bwd_kernelINS_13Kernel_traitsI6__halfS2_fS2_fjLj256ELj1ELj4ELj1ELj16ENS_18Kernel_traits_baseILj256ES2_S2_fS2_fjLj128EEEEELb0ELb1ELb0ELb1EEEvNS_9BwdParamsE,"aw",@nobits
	.sectionflags	@""
	.align	16
	.zero		1024


//--------------------- .nv.shared._ZN10layer_norm13ln_bwd_kernelINS_13Kernel_traitsI6__halfS2_fS2_fjLj256ELj1ELj4ELj1ELj16ENS_18Kernel_traits_baseILj256ES2_S2_fS2_fjLj128EEEEELb0ELb1ELb1ELb0EEEvNS_9BwdParamsE --------------------------
	.section	.nv.shared._ZN10layer_norm13ln_bwd_kernelINS_13Kernel_traitsI6__halfS2_fS2_fjLj256ELj1ELj4ELj1ELj16ENS_18Kernel_traits_baseILj256ES2_S2_fS2_fjLj128EEEEELb0ELb1ELb1ELb0EEEvNS_9BwdParamsE,"aw",@nobits
	.sectionflags	@""
	.align	16
	.zero		1024


//--------------------- .nv.shared._ZN10layer_norm13ln_bwd_kernelINS_13Kernel_traitsI6__halfS2_fS2_fjLj256ELj1ELj4ELj1ELj16ENS_18Kernel_traits_baseILj256ES2_S2_fS2_fjLj128EEEEELb0ELb1ELb1ELb1EEEvNS_9BwdParamsE --------------------------
	.section	.nv.shared._ZN10layer_norm13ln_bwd_kernelINS_13Kernel_traitsI6__halfS2_fS2_fjLj256ELj1ELj4ELj1ELj16ENS_18Kernel_traits_baseILj256ES2_S2_fS2_fjLj128EEEEELb0ELb1ELb1ELb1EEEvNS_9BwdParamsE,"aw",@nobits
	.sectionflags	@""
	.align	16
	.zero		1024


//--------------------- .nv.shared._ZN10layer_norm13ln_bwd_kernelINS_13Kernel_traitsI6__halfS2_fS2_fjLj256ELj1ELj4ELj1ELj16ENS_18Kernel_traits_baseILj256ES2_S2_fS2_fjLj128EEEEELb1ELb0ELb0ELb0EEEvNS_9BwdParamsE --------------------------
	.section	.nv.shared._ZN10layer_norm13ln_bwd_kernelINS_13Kernel_traitsI6__halfS2_fS2_fjLj256ELj1ELj4ELj1ELj16ENS_18Kernel_traits_baseILj256ES2_S2_fS2_fjLj128EEEEELb1ELb0ELb0ELb0EEEvNS_9BwdParamsE,"aw",@nobits
	.sectionflags	@""
	.align	16
	.zero		1024


//--------------------- .nv.shared._ZN10layer_norm13ln_bwd_kernelINS_13Kernel_traitsI6__halfS2_fS2_fjLj256ELj1ELj4ELj1ELj16ENS_18Kernel_traits_baseILj256ES2_S2_fS2_fjLj128EEEEELb1ELb0ELb0ELb1EEEvNS_9BwdParamsE --------------------------
	.section	.nv.shared._ZN10layer_norm13ln_bwd_kernelINS_13Kernel_traitsI6__halfS2_fS2_fjLj256ELj1ELj4ELj1ELj16ENS_18Kernel_traits_baseILj256ES2_S2_fS2_fjLj128EEEEELb1ELb0ELb0ELb1EEEvNS_9BwdParamsE,"aw",@nobits
	.sectionflags	@""
	.align	16
	.zero		1024


//--------------------- .nv.shared._ZN10layer_norm22ln_bwd_finalize_kernelINS_22Kernel_traits_finalizeILj256E6__halfS2_fS2_fjLb0ELj1024ELj4ENS_18Kernel_traits_baseILj256ES2_S2_fS2_fjLj1024EEEEELb0ELb0EEEvNS_9BwdParamsE --------------------------
	.section	.nv.shared._ZN10layer_norm22ln_bwd_finalize_kernelINS_22Kernel_traits_finalizeILj256E6__halfS2_fS2_fjLb0ELj1024ELj4ENS_18Kernel_traits_baseILj256ES2_S2_fS2_fjLj1024EEEEELb0ELb0EEEvNS_9BwdParamsE,"aw",@nobits
	.sectionflags	@""
	.align	16
.nv.shared._ZN10layer_norm22ln_bwd_finalize_kernelINS_22Kernel_traits_finalizeILj256E6__halfS2_fS2_fjLb0ELj1024ELj4ENS_18Kernel_traits_baseILj256ES2_S2_fS2_fjLj1024EEEEELb0ELb0EEEvNS_9BwdParamsE:
	.zero		9472


//--------------------- .nv.shared._ZN10layer_norm13ln_bwd_kernelINS_13Kernel_traitsI6__halfS2_fS2_fjLj256ELj1ELj4ELj1ELj16ENS_18Kernel_traits_baseILj256ES2_S2_fS2_fjLj128EEEEELb1ELb0ELb1ELb0EEEvNS_9BwdParamsE --------------------------
	.section	.nv.shared._ZN10layer_norm13ln_bwd_kernelINS_13Kernel_traitsI6__halfS2_fS2_fjLj256ELj1ELj4ELj1ELj16ENS_18Kernel_traits_baseILj256ES2_S2_fS2_fjLj128EEEEELb1ELb0ELb1ELb0EEEvNS_9BwdParamsE,"aw",@nobits
	.sectionflags	@""
	.align	16
	.zero		1024


//--------------------- .nv.shared._ZN10layer_norm22ln_bwd_finalize_kernelINS_22Kernel_traits_finalizeILj256E6__halfS2_fS2_fjLb0ELj1024ELj4ENS_18Kernel_traits_baseILj256ES2_S2_fS2_fjLj1024EEEEELb0ELb1EEEvNS_9BwdParamsE --------------------------
	.section	.nv.shared._ZN10layer_norm22ln_bwd_finalize_kernelINS_22Kernel_traits_finalizeILj256E6__halfS2_fS2_fjLb0ELj1024ELj4ENS_18Kernel_traits_baseILj256ES2_S2_fS2_fjLj1024EEEEELb0ELb1EEEvNS_9BwdParamsE,"aw",@nobits
	.sectionflags	@""
	.align	16
.nv.shared._ZN10layer_norm22ln_bwd_finalize_kernelINS_22Kernel_traits_finalizeILj256E6__halfS2_fS2_fjLb0ELj1024ELj4ENS_18Kernel_traits_baseILj256ES2_S2_fS2_fjLj1024EEEEELb0ELb1EEEvNS_9BwdParamsE:
	.zero		9472


//--------------------- .nv.shared._ZN10layer_norm13ln_bwd_kernelINS_13Kernel_traitsI6__halfS2_fS2_fjLj256ELj1ELj4ELj1ELj16ENS_18Kernel_traits_baseILj256ES2_S2_fS2_fjLj128EEEEELb1ELb0ELb1ELb1EEEvNS_9BwdParamsE --------------------------
	.section	.nv.shared._ZN10layer_norm13ln_bwd_kernelINS_13Kernel_traitsI6__halfS2_fS2_fjLj256ELj1ELj4ELj1ELj16ENS_18Kernel_traits_baseILj256ES2_S2_fS2_fjLj128EEEEELb1ELb0ELb1ELb1EEEvNS_9BwdParamsE,"aw",@nobits
	.sectionflags	@""
	.align	16
	.zero		1024


//--------------------- .nv.shared._ZN10layer_norm13ln_bwd_kernelINS_13Kernel_traitsI6__halfS2_fS2_fjLj256ELj1ELj4ELj1ELj16ENS_18Kernel_traits_baseILj256ES2_S2_fS2_fjLj128EEEEELb1ELb1ELb0ELb0EEEvNS_9BwdParamsE --------------------------
	.section	.nv.shared._ZN10layer_norm13ln_bwd_kernelINS_13Kernel_traitsI6__halfS2_fS2_fjLj256ELj1ELj4ELj1ELj16ENS_18Kernel_traits_baseILj256ES2_S2_fS2_fjLj128EEEEELb1ELb1ELb0ELb0EEEvNS_9BwdParamsE,"aw",@nobits
	.sectionflags	@""
	.align	16
	.zero		1024


//--------------------- .nv.shared._ZN10layer_norm13ln_bwd_kernelINS_13Kernel_traitsI6__halfS2_fS2_fjLj256ELj1ELj4ELj1ELj16ENS_18Kernel_traits_baseILj256ES2_S2_fS2_fjLj128EEEEELb1ELb1ELb0ELb1EEEvNS_9BwdParamsE --------------------------
	.section	.nv.shared._ZN10layer_norm13ln_bwd_kernelINS_13Kernel_traitsI6__halfS2_fS2_fjLj256ELj1ELj4ELj1ELj16ENS_18Kernel_traits_baseILj256ES2_S2_fS2_fjLj128EEEEELb1ELb1ELb0ELb1EEEvNS_9BwdParamsE,"aw",@nobits
	.sectionflags	@""
	.align	16
	.zero		1024


//--------------------- .nv.shared._ZN10layer_norm22ln_bwd_finalize_kernelINS_22Kernel_traits_finalizeILj256E6__halfS2_fS2_fjLb1ELj1024ELj4ENS_18Kernel_traits_baseILj256ES2_S2_fS2_fjLj1024EEEEELb1ELb0EEEvNS_9BwdParamsE --------------------------
	.section	.nv.shared._ZN10layer_norm22ln_bwd_finalize_kernelINS_22Kernel_traits_finalizeILj256E6__halfS2_fS2_fjLb1ELj1024ELj4ENS_18Kernel_traits_baseILj256ES2_S2_fS2_fjLj1024EEEEELb1ELb0EEEvNS_9BwdParamsE,"aw",@nobits
	.sectionflags	@""
	.align	16
.nv.shared._ZN10layer_norm22ln_bwd_finalize_kernelINS_22Kernel_traits_finalizeILj256E6__halfS2_fS2_fjLb1ELj1024ELj4ENS_18Kernel_traits_baseILj256ES2_S2_fS2_fjLj1024EEEEELb1ELb0EEEvNS_9BwdParamsE:
	.zero		13696


//--------------------- .nv.shared._ZN10layer_norm13ln_bwd_kernelINS_13Kernel_traitsI6__halfS2_fS2_fjLj256ELj1ELj4ELj1ELj16ENS_18Kernel_traits_baseILj256ES2_S2_fS2_fjLj128EEEEELb1ELb1ELb1ELb0EEEvNS_9BwdParamsE --------------------------
	.section	.nv.shared._ZN10layer_norm13ln_bwd_kernelINS_13Kernel_traitsI6__halfS2_fS2_fjLj256ELj1ELj4ELj1ELj16ENS_18Kernel_traits_baseILj256ES2_S2_fS2_fjLj128EEEEELb1ELb1ELb1ELb0EEEvNS_9BwdParamsE,"aw",@nobits
	.sectionflags	@""
	.align	16
	.zero		1024


//--------------------- .nv.shared._ZN10layer_norm22ln_bwd_finalize_kernelINS_22Kernel_traits_finalizeILj256E6__halfS2_fS2_fjLb1ELj1024ELj4ENS_18Kernel_traits_baseILj256ES2_S2_fS2_fjLj1024EEEEELb1ELb1EEEvNS_9BwdParamsE --------------------------
	.section	.nv.shared._ZN10layer_norm22ln_bwd_finalize_kernelINS_22Kernel_traits_finalizeILj256E6__halfS2_fS2_fjLb1ELj1024ELj4ENS_18Kernel_traits_baseILj256ES2_S2_fS2_fjLj1024EEEEELb1ELb1EEEvNS_9BwdParamsE,"aw",@nobits
	.sectionflags	@""
	.align	16
.nv.shared._ZN10layer_norm22ln_bwd_finalize_kernelINS_22Kernel_traits_finalizeILj256E6__halfS2_fS2_fjLb1ELj1024ELj4ENS_18Kernel_traits_baseILj256ES2_S2_fS2_fjLj1024EEEEELb1ELb1EEEvNS_9BwdParamsE:
	.zero		13696


//--------------------- .nv.shared._ZN10layer_norm13ln_bwd_kernelINS_13Kernel_traitsI6__halfS2_fS2_fjLj256ELj1ELj4ELj1ELj16ENS_18Kernel_traits_baseILj256ES2_S2_fS2_fjLj128EEEEELb1ELb1ELb1ELb1EEEvNS_9BwdParamsE --------------------------
	.section	.nv.shared._ZN10layer_norm13ln_bwd_kernelINS_13Kernel_traitsI6__halfS2_fS2_fjLj256ELj1ELj4ELj1ELj16ENS_18Kernel_traits_baseILj256ES2_S2_fS2_fjLj128EEEEELb1ELb1ELb1ELb1EEEvNS_9BwdParamsE,"aw",@nobits
	.sectionflags	@""
	.align	16
	.zero		1024


//--------------------- .nv.shared._ZN10layer_norm13ln_bwd_kernelINS_13Kernel_traitsIf6__halffS2_fjLj256ELj1ELj4ELj1ELj16ENS_18Kernel_traits_baseILj256EfS2_fS2_fjLj128EEEEELb0ELb0ELb0ELb0EEEvNS_9BwdParamsE --------------------------
	.section	.nv.shared._ZN10layer_norm13ln_bwd_kernelINS_13Kernel_traitsIf6__halffS2_fjLj256ELj1ELj4ELj1ELj16ENS_18Kernel_traits_baseILj256EfS2_fS2_fjLj128EEEEELb0ELb0ELb0ELb0EEEvNS_9BwdParamsE,"aw",@nobits
	.sectionflags	@""
	.align	16
	.zero		1024


//--------------------- .nv.shared._ZN10layer_norm13ln_bwd_kernelINS_13Kernel_traitsIf6__halffS2_fjLj256ELj1ELj4ELj1ELj16ENS_18Kernel_traits_baseILj256EfS2_fS2_fjLj128EEEEELb0ELb0ELb0ELb1EEEvNS_9BwdParamsE --------------------------
	.section	.nv.shared._ZN10layer_norm13ln_bwd_kernelINS_13Kernel_traitsIf6__halffS2_fjLj256ELj1ELj4ELj1ELj16ENS_18Kernel_traits_baseILj256EfS2_fS2_fjLj128EEEEELb0ELb0ELb0ELb1EEEvNS_9BwdParamsE,"aw",@nobits
	.sectionflags	@""
	.align	16
	.zero		1024


//--------------------- .nv.shared._ZN10layer_norm13ln_bwd_kernelINS_13Kernel_traitsIf6__halffS2_fjLj256ELj1ELj4ELj1ELj16ENS_18Kernel_traits_baseILj256EfS2_fS2_fjLj128EEEEELb0ELb0ELb1ELb0EEEvNS_9BwdParamsE --------------------------
	.section	.nv.shared._ZN10layer_norm13ln_bwd_kernelINS_13Kernel_traitsIf6__halffS2_fjLj256ELj1ELj4ELj1ELj16ENS_18Kernel_traits_baseILj256EfS2_fS2_fjLj128EEEEELb0ELb0ELb1ELb0EEEvNS_9BwdParamsE,"aw",@nobits
	.sectionflags	@""
	.align	16
	.zero		1024


//--------------------- .nv.shared._ZN10layer_norm13ln_bwd_kernelINS_13Kernel_traitsIf6__halffS2_fjLj256ELj1ELj4ELj1ELj16ENS_18Kernel_traits_baseILj256EfS2_fS2_fjLj128EEEEELb0ELb0ELb1ELb1EEEvNS_9BwdParamsE --------------------------
	.section	.nv.shared._ZN10layer_norm13ln_bwd_kernelINS_13Kernel_traitsIf6__halffS2_fjLj256ELj1ELj4ELj1ELj16ENS_18Kernel_traits_baseILj256EfS2_fS2_fjLj128EEEEELb0ELb0ELb1ELb1EEEvNS_9BwdParamsE,"aw",@nobits
	.sectionflags	@""
	.align	16
	.zero		1024


//--------------------- .nv.shared._ZN10layer_norm13ln_bwd_kernelINS_13Kernel_traitsIf6__halffS2_fjLj256ELj1ELj4ELj1ELj16ENS_18Kernel_traits_baseILj256EfS2_fS2_fjLj128EEEEELb0ELb1ELb0ELb0EEEvNS_9BwdParamsE --------------------------
	.section	.nv.shared._ZN10layer_norm13ln_bwd_kernelINS_13Kernel_traitsIf6__halffS2_fjLj256ELj1ELj4ELj1ELj16ENS_18Kernel_traits_baseILj256EfS2_fS2_fjLj128EEEEELb0ELb1ELb0ELb0EEEvNS_9BwdParamsE,"aw",@nobits
	.sectionflags	@""
	.align	16
	.zero		1024


//--------------------- .nv.shared._ZN10layer_norm13ln_bwd_kernelINS_13Kernel_traitsIf6__halffS2_fjLj256ELj1ELj4ELj1ELj16ENS_18Kernel_traits_baseILj256EfS2_fS2_fjLj128EEEEELb0ELb1ELb0ELb1EEEvNS_9BwdParamsE --------------------------
	.section	.nv.shared._ZN10layer_norm13ln_bwd_kernelINS_13Kernel_traitsIf6__halffS2_fjLj256ELj1ELj4ELj1ELj16ENS_18Kernel_traits_baseILj256EfS2_fS2_fjLj128EEEEELb0ELb1ELb0ELb1EEEvNS_9BwdParamsE,"aw",@nobits
	.sectionflags	@""
	.align	16
	.zero		1024


//--------------------- .nv.shared._ZN10layer_norm13ln_bwd_kernelINS_13Kernel_traitsIf6__halffS2_fjLj256ELj1ELj4ELj1ELj16ENS_18Kernel_traits_baseILj256EfS2_fS2_fjLj128EEEEELb0ELb1ELb1ELb0EEEvNS_9BwdParamsE --------------------------
	.section	.nv.shared._ZN10layer_norm13ln_bwd_kernelINS_13Kernel_traitsIf6__halffS2_fjLj256ELj1ELj4ELj1ELj16ENS_18Kernel_traits_baseILj256EfS2_fS2_fjLj128EEEEELb0ELb1ELb1ELb0EEEvNS_9BwdParamsE,"aw",@nobits
	.sectionflags	@""
	.align	16
	.zero		1024


//--------------------- .nv.shared._ZN10layer_norm13ln_bwd_kernelINS_13Kernel_traitsIf6__halffS2_fjLj256ELj1ELj4ELj1ELj16ENS_18Kernel_traits_baseILj256EfS2_fS2_fjLj128EEEEELb0ELb1ELb1ELb1EEEvNS_9BwdParamsE --------------------------
	.section	.nv.shared._ZN10layer_norm13ln_bwd_kernelINS_13Kernel_traitsIf6__halffS2_fjLj256ELj1ELj4ELj1ELj16ENS_18Kernel_traits_baseILj256EfS2_fS2_fjLj128EEEEELb0ELb1ELb1ELb1EEEvNS_9BwdParamsE,"aw",@nobits
	.sectionflags	@""
	.align	16
	.zero		1024


//--------------------- .nv.shared._ZN10layer_norm13ln_bwd_kernelINS_13Kernel_traitsIf6__halffS2_fjLj256ELj1ELj4ELj1ELj16ENS_18Kernel_traits_baseILj256EfS2_fS2_fjLj128EEEEELb1ELb0ELb0ELb0EEEvNS_9BwdParamsE --------------------------
	.section	.nv.shared._ZN10layer_norm13ln_bwd_kernelINS_13Kernel_traitsIf6__halffS2_fjLj256ELj1ELj4ELj1ELj16ENS_18Kernel_traits_baseILj256EfS2_fS2_fjLj128EEEEELb1ELb0ELb0ELb0EEEvNS_9BwdParamsE,"aw",@nobits
	.sectionflags	@""
	.align	16
	.zero		1024


//--------------------- .nv.shared._ZN10layer_norm13ln_bwd_kernelINS_13Kernel_traitsIf6__halffS2_fjLj256ELj1ELj4ELj1ELj16ENS_18Kernel_traits_baseILj256EfS2_fS2_fjLj128EEEEELb1ELb0ELb0ELb1EEEvNS_9BwdParamsE --------------------------
	.section	.nv.shared._ZN10layer_norm13ln_bwd_kernelINS_13Kernel_traitsIf6__halffS2_fjLj256ELj1ELj4ELj1ELj16ENS_18Kernel_traits_baseILj256EfS2_fS2_fjLj128EEEEELb1ELb0ELb0ELb1EEEvNS_9BwdParamsE,"aw",@nobits
	.sectionflags	@""
	.align	16
	.zero		1024


//--------------------- .nv.shared._ZN10layer_norm22ln_bwd_finalize_kernelINS_22Kernel_traits_finalizeILj256Ef6__halffS2_fjLb0ELj1024ELj4ENS_18Kernel_traits_baseILj256EfS2_fS2_fjLj1024EEEEELb0ELb0EEEvNS_9BwdParamsE --------------------------
	.section	.nv.shared._ZN10layer_norm22ln_bwd_finalize_kernelINS_22Kernel_traits_finalizeILj256Ef6__halffS2_fjLb0ELj1024ELj4ENS_18Kernel_traits_baseILj256EfS2_fS2_fjLj1024EEEEELb0ELb0EEEvNS_9BwdParamsE,"aw",@nobits
	.sectionflags	@""
	.align	16
.nv.shared._ZN10layer_norm22ln_bwd_finalize_kernelINS_22Kernel_traits_finalizeILj256Ef6__halffS2_fjLb0ELj1024ELj4ENS_18Kernel_traits_baseILj256EfS2_fS2_fjLj1024EEEEELb0ELb0EEEvNS_9BwdParamsE:
	.zero		9472


//--------------------- .nv.shared._ZN10layer_norm13ln_bwd_kernelINS_13Kernel_traitsIf6__halffS2_fjLj256ELj1ELj4ELj1ELj16ENS_18Kernel_traits_baseILj256EfS2_fS2_fjLj128EEEEELb1ELb0ELb1ELb0EEEvNS_9BwdParamsE --------------------------
	.section	.nv.shared._ZN10layer_norm13ln_bwd_kernelINS_13Kernel_traitsIf6__halffS2_fjLj256ELj1ELj4ELj1ELj16ENS_18Kernel_traits_baseILj256EfS2_fS2_fjLj128EEEEELb1ELb0ELb1ELb0EEEvNS_9BwdParamsE,"aw",@nobits
	.sectionflags	@""
	.align	16
	.zero		1024


//--------------------- .nv.shared._ZN10layer_norm22ln_bwd_finalize_kernelINS_22Kernel_traits_finalizeILj256Ef6__halffS2_fjLb0ELj1024ELj4ENS_18Kernel_traits_baseILj256EfS2_fS2_fjLj1024EEEEELb0ELb1EEEvNS_9BwdParamsE --------------------------
	.section	.nv.shared._ZN10layer_norm22ln_bwd_finalize_kernelINS_22Kernel_traits_finalizeILj256Ef6__halffS2_fjLb0ELj1024ELj4ENS_18Kernel_traits_baseILj256EfS2_fS2_fjLj1024EEEEELb0ELb1EEEvNS_9BwdParamsE,"aw",@nobits
	.sectionflags	@""
	.align	16
.nv.shared._ZN10layer_norm22ln_bwd_finalize_kernelINS_22Kernel_traits_finalizeILj256Ef6__halffS2_fjLb0ELj1024ELj4ENS_18Kernel_traits_baseILj256EfS2_fS2_fjLj1024EEEEELb0ELb1EEEvNS_9BwdParamsE:
	.zero		9472


//--------------------- .nv.shared._ZN10layer_norm13ln_bwd_kernelINS_13Kernel_traitsIf6__halffS2_fjLj256ELj1ELj4ELj1ELj16ENS_18Kernel_traits_baseILj256EfS2_fS2_fjLj128EEEEELb1ELb0ELb1ELb1EEEvNS_9BwdParamsE --------------------------
	.section	.nv.shared._ZN10layer_norm13ln_bwd_kernelINS_13Kernel_traitsIf6__halffS2_fjLj256ELj1ELj4ELj1ELj16ENS_18Kernel_traits_baseILj256EfS2_fS2_fjLj128EEEEELb1ELb0ELb1ELb1EEEvNS_9BwdParamsE,"aw",@nobits
	.sectionflags	@""
	.align	16
	.zero		1024


//--------------------- .nv.shared._ZN10layer_norm13ln_bwd_kernelINS_13Kernel_traitsIf6__halffS2_fjLj256ELj1ELj4ELj1ELj16ENS_18Kernel_traits_baseILj256EfS2_fS2_fjLj128EEEEELb1ELb1ELb0ELb0EEEvNS_9BwdParamsE --------------------------
	.section	.nv.shared._ZN10layer_norm13ln_bwd_kernelINS_13Kernel_traitsIf6__halffS2_fjLj256ELj1ELj4ELj1ELj16ENS_18Kernel_traits_baseILj256EfS2_fS2_fjLj128EEEEELb1ELb1ELb0ELb0EEEvNS_9BwdParamsE,"aw",@nobits
	.sectionflags	@""
	.align	16
	.zero		1024


//--------------------- .nv.shared._ZN10layer_norm13ln_bwd_kernelINS_13Kernel_traitsIf6__halffS2_fjLj256ELj1ELj4ELj1ELj16ENS_18Kernel_traits_baseILj256EfS2_fS2_fjLj128EEEEELb1ELb1ELb0ELb1EEEvNS_9BwdParamsE --------------------------
	.section	.nv.shared._ZN10layer_norm13ln_bwd_kernelINS_13Kernel_traitsIf6__halffS2_fjLj256ELj1ELj4ELj1ELj16ENS_18Kernel_traits_baseILj256EfS2_fS2_fjLj128EEEEELb1ELb1ELb0ELb1EEEvNS_9BwdParamsE,"aw",@nobits
	.sectionflags	@""
	.align	16
	.zero		1024


//--------------------- .nv.shared._ZN10layer_norm22ln_bwd_finalize_kernelINS_22Kernel_traits_finalizeILj256Ef6__halffS2_fjLb1ELj1024ELj4ENS_18Kernel_traits_baseILj256EfS2_fS2_fjLj1024EEEEELb1ELb0EEEvNS_9BwdParamsE --------------------------
	.section	.nv.shared._ZN10layer_norm22ln_bwd_finalize_kernelINS_22Kernel_traits_finalizeILj256Ef6__halffS2_fjLb1ELj1024ELj4ENS_18Kernel_traits_baseILj256EfS2_fS2_fjLj1024EEEEELb1ELb0EEEvNS_9BwdParamsE,"aw",@nobits
	.sectionflags	@""
	.align	16
.nv.shared._ZN10layer_norm22ln_bwd_finalize_kernelINS_22Kernel_traits_finalizeILj256Ef6__halffS2_fjLb1ELj1024ELj4ENS_18Kernel_traits_baseILj256EfS2_fS2_fjLj1024EEEEELb1ELb0EEEvNS_9BwdParamsE:
	.zero		13696


//--------------------- .nv.shared._ZN10layer_norm13ln_bwd_kernelINS_13Kernel_traitsIf6__halffS2_fjLj256ELj1ELj4ELj1ELj16ENS_18Kernel_traits_baseILj256EfS2_fS2_fjLj128EEEEELb1ELb1ELb1ELb0EEEvNS_9BwdParamsE --------------------------
	.section	.nv.shared._ZN10layer_norm13ln_bwd_kernelINS_13Kernel_traitsIf6__halffS2_fjLj256ELj1ELj4ELj1ELj16ENS_18Kernel_traits_baseILj256EfS2_fS2_fjLj128EEEEELb1ELb1ELb1ELb0EEEvNS_9BwdParamsE,"aw",@nobits
	.sectionflags	@""
	.align	16
	.zero		1024


//--------------------- .nv.shared._ZN10layer_norm22ln_bwd_finalize_kernelINS_22Kernel_traits_finalizeILj256Ef6__halffS2_fjLb1ELj1024ELj4ENS_18Kernel_traits_baseILj256EfS2_fS2_fjLj1024EEEEELb1ELb1EEEvNS_9BwdParamsE --------------------------
	.section	.nv.shared._ZN10layer_norm22ln_bwd_finalize_kernelINS_22Kernel_traits_finalizeILj256Ef6__halffS2_fjLb1ELj1024ELj4ENS_18Kernel_traits_baseILj256EfS2_fS2_fjLj1024EEEEELb1ELb1EEEvNS_9BwdParamsE,"aw",@nobits
	.sectionflags	@""
	.align	16
.nv.shared._ZN10layer_norm22ln_bwd_finalize_kernelINS_22Kernel_traits_finalizeILj256Ef6__halffS2_fjLb1ELj1024ELj4ENS_18Kernel_traits_baseILj256EfS2_fS2_fjLj1024EEEEELb1ELb1EEEvNS_9BwdParamsE:
	.zero		13696


//--------------------- .nv.shared._ZN10layer_norm13ln_bwd_kernelINS_13Kernel_traitsIf6__halffS2_fjLj256ELj1ELj4ELj1ELj16ENS_18Kernel_traits_baseILj256EfS2_fS2_fjLj128EEEEELb1ELb1ELb1ELb1EEEvNS_9BwdParamsE --------------------------
	.section	.nv.shared._ZN10layer_norm13ln_bwd_kernelINS_13Kernel_traitsIf6__halffS2_fjLj256ELj1ELj4ELj1ELj16ENS_18Kernel_traits_baseILj256EfS2_fS2_fjLj128EEEEELb1ELb1ELb1ELb1EEEvNS_9BwdParamsE,"aw",@nobits
	.sectionflags	@""
	.align	16
	.zero		1024


//--------------------- .nv.shared._ZN10layer_norm13ln_bwd_kernelINS_13Kernel_traitsI6__halfffffjLj256ELj1ELj4ELj1ELj16ENS_18Kernel_traits_baseILj256ES2_ffffjLj128EEEEELb0ELb0ELb0ELb0EEEvNS_9BwdParamsE --------------------------
	.section	.nv.shared._ZN10layer_norm13ln_bwd_kernelINS_13Kernel_traitsI6__halfffffjLj256ELj1ELj4ELj1ELj16ENS_18Kernel_traits_baseILj256ES2_ffffjLj128EEEEELb0ELb0ELb0ELb0EEEvNS_9BwdParamsE,"aw",@nobits
	.sectionflags	@""
	.align	16
	.zero		1024


//--------------------- .nv.shared._ZN10layer_norm13ln_bwd_kernelINS_13Kernel_traitsI6__halfffffjLj256ELj1ELj4ELj1ELj16ENS_18Kernel_traits_baseILj256ES2_ffffjLj128EEEEELb0ELb0ELb0ELb1EEEvNS_9BwdParamsE --------------------------
	.section	.nv.shared._ZN10layer_norm13ln_bwd_kernelINS_13Kernel_traitsI6__halfffffjLj256ELj1ELj4ELj1ELj16ENS_18Kernel_traits_baseILj256ES2_ffffjLj128EEEEELb0ELb0ELb0ELb1EEEvNS_9BwdParamsE,"aw",@nobits
	.sectionflags	@""
	.align	16
	.zero		1024


//--------------------- .nv.shared._ZN10layer_norm13ln_bwd_kernelINS_13Kernel_traitsI6__halfffffjLj256ELj1ELj4ELj1ELj16ENS_18Kernel_traits_baseILj256ES2_ffffjLj128EEEEELb0ELb0ELb1ELb0EEEvNS_9BwdParamsE --------------------------
	.section	.nv.shared._ZN10layer_norm13ln_bwd_kernelINS_13Kernel_traitsI6__halfffffjLj256ELj1ELj4ELj1ELj16ENS_18Kernel_traits_baseILj256ES2_ffffjLj128EEEEELb0ELb0ELb1ELb0EEEvNS_9BwdParamsE,"aw",@nobits
	.sectionflags	@""
	.align	16
	.zero		1024


//--------------------- .nv.shared._ZN10layer_norm13ln_bwd_kernelINS_13Kernel_traitsI6__halfffffjLj256ELj1ELj4ELj1ELj16ENS_18Kernel_traits_baseILj256ES2_ffffjLj128EEEEELb0ELb0ELb1ELb1EEEvNS_9BwdParamsE --------------------------
	.section	.nv.shared._ZN10layer_norm13ln_bwd_kernelINS_13Kernel_traitsI6__halfffffjLj256ELj1ELj4ELj1ELj16ENS_18Kernel_traits_baseILj256ES2_ffffjLj128EEEEELb0ELb0ELb1ELb1EEEvNS_9BwdParamsE,"aw",@nobits
	.sectionflags	@""
	.align	16
	.zero		1024


//--------------------- .nv.shared._ZN10layer_norm13ln_bwd_kernelINS_13Kernel_traitsI6__halfffffjLj256ELj1ELj4ELj1ELj16ENS_18Kernel_traits_baseILj256ES2_ffffjLj128EEEEELb0ELb1ELb0ELb0EEEvNS_9BwdParamsE --------------------------
	.section	.nv.shared._ZN10layer_norm13ln_bwd_kernelINS_13Kernel_traitsI6__halfffffjLj256ELj1ELj4ELj1ELj16ENS_18Kernel_traits_baseILj256ES2_ffffjLj128EEEEELb0ELb1ELb0ELb0EEEvNS_9BwdParamsE,"aw",@nobits
	.sectionflags	@""
	.align	16
	.zero		1024


//--------------------- .nv.shared._ZN10layer_norm13ln_bwd_kernelINS_13Kernel_traitsI6__halfffffjLj256ELj1ELj4ELj1ELj16ENS_18Kernel_traits_baseILj256ES2_ffffjLj128EEEEELb0ELb1ELb0ELb1EEEvNS_9BwdParamsE --------------------------
	.section	.nv.shared._ZN10layer_norm13ln_bwd_kernelINS_13Kernel_traitsI6__halfffffjLj256ELj1ELj4ELj1ELj16ENS_18Kernel_traits_baseILj256ES2_ffffjLj128EEEEELb0ELb1ELb0ELb1EEEvNS_9BwdParamsE,"aw",@nobits
	.sectionflags	@""
	.align	16
	.zero		1024


//--------------------- .nv.shared._ZN10layer_norm13ln_bwd_kernelINS_13Kernel_traitsI6__halfffffjLj256ELj1ELj4ELj1ELj16ENS_18Kernel_traits_baseILj256ES2_ffffjLj128EEEEELb0ELb1ELb1ELb0EEEvNS_9BwdParamsE --------------------------
	.section	.nv.shared._ZN10layer_norm13ln_bwd_kernelINS_13Kernel_traitsI6__halfffffjLj256ELj1ELj4ELj1ELj16ENS_18Kernel_traits_baseILj256ES2_ffffjLj128EEEEELb0ELb1ELb1ELb0EEEvNS_9BwdParamsE,"aw",@nobits
	.sectionflags	@""
	.align	16
	.zero		1024


//--------------------- .nv.shared._ZN10layer_norm13ln_bwd_kernelINS_13Kernel_traitsI6__halfffffjLj256ELj1ELj4ELj1ELj16ENS_18Kernel_traits_baseILj256ES2_ffffjLj128EEEEELb0ELb1ELb1ELb1EEEvNS_9BwdParamsE --------------------------
	.section	.nv.shared._ZN10layer_norm13ln_bwd_kernelINS_13Kernel_traitsI6__halfffffjLj256ELj1ELj4ELj1ELj16ENS_18Kernel_traits_baseILj256ES2_ffffjLj128EEEEELb0ELb1ELb1ELb1EEEvNS_9BwdParamsE,"aw",@nobits
	.sectionflags	@""
	.align	16
	.zero		1024


//--------------------- .nv.shared._ZN10layer_norm13ln_bwd_kernelINS_13Kernel_traitsI6__halfffffjLj256ELj1ELj4ELj1ELj16ENS_18Kernel_traits_baseILj256ES2_ffffjLj128EEEEELb1ELb0ELb0ELb0EEEvNS_9BwdParamsE --------------------------
	.section	.nv.shared._ZN10layer_norm13ln_bwd_kernelINS_13Kernel_traitsI6__halfffffjLj256ELj1ELj4ELj1ELj16ENS_18Kernel_traits_baseILj256ES2_ffffjLj128EEEEELb1ELb0ELb0ELb0EEEvNS_9BwdParamsE,"aw",@nobits
	.sectionflags	@""
	.align	16
	.zero		1024


//--------------------- .nv.shared._ZN10layer_norm13ln_bwd_kernelINS_13Kernel_traitsI6__halfffffjLj256ELj1ELj4ELj1ELj16ENS_18Kernel_traits_baseILj256ES2_ffffjLj128EEEEELb1ELb0ELb0ELb1EEEvNS_9BwdParamsE --------------------------
	.section	.nv.shared._ZN10layer_norm13ln_bwd_kernelINS_13Kernel_traitsI6__halfffffjLj256ELj1ELj4ELj1ELj16ENS_18Kernel_traits_baseILj256ES2_ffffjLj128EEEEELb1ELb0ELb0ELb1EEEvNS_9BwdParamsE,"aw",@nobits
	.sectionflags	@""
	.align	16
	.zero		1024


//--------------------- .nv.shared._ZN10layer_norm22ln_bwd_finalize_kernelINS_22Kernel_traits_finalizeILj256E6__halfffffjLb0ELj1024ELj4ENS_18Kernel_traits_baseILj256ES2_ffffjLj1024EEEEELb0ELb0EEEvNS_9BwdParamsE --------------------------
	.section	.nv.shared._ZN10layer_norm22ln_bwd_finalize_kernelINS_22Kernel_traits_finalizeILj256E6__halfffffjLb0ELj1024ELj4ENS_18Kernel_traits_baseILj256ES2_ffffjLj1024EEEEELb0ELb0EEEvNS_9BwdParamsE,"aw",@nobits
	.sectionflags	@""
	.align	16
.nv.shared._ZN10layer_norm22ln_bwd_finalize_kernelINS_22Kernel_traits_finalizeILj256E6__halfffffjLb0ELj1024ELj4ENS_18Kernel_traits_baseILj256ES2_ffffjLj1024EEEEELb0ELb0EEEvNS_9BwdParamsE:
	.zero		9472


//--------------------- .nv.shared._ZN10layer_norm13ln_bwd_kernelINS_13Kernel_traitsI6__halfffffjLj256ELj1ELj4ELj1ELj16ENS_18Kernel_traits_baseILj256ES2_ffffjLj128EEEEELb1ELb0ELb1ELb0EEEvNS_9BwdParamsE --------------------------
	.section	.nv.shared._ZN10layer_norm13ln_bwd_kernelINS_13Kernel_traitsI6__halfffffjLj256ELj1ELj4ELj1ELj16ENS_18Kernel_traits_baseILj256ES2_ffffjLj128EEEEELb1ELb0ELb1ELb0EEEvNS_9BwdParamsE,"aw",@nobits
	.sectionflags	@""
	.align	16
	.zero		1024


//--------------------- .nv.shared._ZN10layer_norm22ln_bwd_finalize_kernelINS_22Kernel_traits_finalizeILj256E6__halfffffjLb0ELj1024ELj4ENS_18Kernel_traits_baseILj256ES2_ffffjLj1024EEEEELb0ELb1EEEvNS_9BwdParamsE --------------------------
	.section	.nv.shared._ZN10layer_norm22ln_bwd_finalize_kernelINS_22Kernel_traits_finalizeILj256E6__halfffffjLb0ELj1024ELj4ENS_18Kernel_traits_baseILj256ES2_ffffjLj1024EEEEELb0ELb1EEEvNS_9BwdParamsE,"aw",@nobits
	.sectionflags	@""
	.align	16
.nv.shared._ZN10layer_norm22ln_bwd_finalize_kernelINS_22Kernel_traits_finalizeILj256E6__halfffffjLb0ELj1024ELj4ENS_18Kernel_traits_baseILj256ES2_ffffjLj1024EEEEELb0ELb1EEEvNS_9BwdParamsE:
	.zero		9472


//--------------------- .nv.shared._ZN10layer_norm13ln_bwd_kernelINS_13Kernel_traitsI6__halfffffjLj256ELj1ELj4ELj1ELj16ENS_18Kernel_traits_baseILj256ES2_ffffjLj128EEEEELb1ELb0ELb1ELb1EEEvNS_9BwdParamsE --------------------------
	.section	.nv.shared._ZN10layer_norm13ln_bwd_kernelINS_13Kernel_traitsI6__halfffffjLj256ELj1ELj4ELj1ELj16ENS_18Kernel_traits_baseILj256ES2_ffffjLj128EEEEELb1ELb0ELb1ELb1EEEvNS_9BwdParamsE,"aw",@nobits
	.sectionflags	@""
	.align	16
	.zero		1024


//--------------------- .nv.shared._ZN10layer_norm13ln_bwd_kernelINS_13Kernel_traitsI6__halfffffjLj256ELj1ELj4ELj1ELj16ENS_18Kernel_traits_baseILj256ES2_ffffjLj128EEEEELb1ELb1ELb0ELb0EEEvNS_9BwdParamsE --------------------------
	.section	.nv.shared._ZN10layer_norm13ln_bwd_kernelINS_13Kernel_traitsI6__halfffffjLj256ELj1ELj4ELj1ELj16ENS_18Kernel_traits_baseILj256ES2_ffffjLj128EEEEELb1ELb1ELb0ELb0EEEvNS_9BwdParamsE,"aw",@nobits
	.sectionflags	@""
	.align	16
	.zero		1024


//--------------------- .nv.shared._ZN10layer_norm13ln_bwd_kernelINS_13Kernel_traitsI6__halfffffjLj256ELj1ELj4ELj1ELj16ENS_18Kernel_traits_baseILj256ES2_ffffjLj128EEEEELb1ELb1ELb0ELb1EEEvNS_9BwdParamsE --------------------------
	.section	.nv.shared._ZN10layer_norm13ln_bwd_kernelINS_13Kernel_traitsI6__halfffffjLj256ELj1ELj4ELj1ELj16ENS_18Kernel_traits_baseILj256ES2_ffffjLj128EEEEELb1ELb1ELb0ELb1EEEvNS_9BwdParamsE,"aw",@nobits
	.sectionflags	@""
	.align	16
	.zero		1024


//--------------------- .nv.shared._ZN10layer_norm22ln_bwd_finalize_kernelINS_22Kernel_traits_finalizeILj256E6__halfffffjLb1ELj1024ELj4ENS_18Kernel_traits_baseILj256ES2_ffffjLj1024EEEEELb1ELb0EEEvNS_9BwdParamsE --------------------------
	.section	.nv.shared._ZN10layer_norm22ln_bwd_finalize_kernelINS_22Kernel_traits_finalizeILj256E6__halfffffjLb1ELj1024ELj4ENS_18Kernel_traits_baseILj256ES2_ffffjLj1024EEEEELb1ELb0EEEvNS_9BwdParamsE,"aw",@nobits
	.sectionflags	@""
	.align	16
.nv.shared._ZN10layer_norm22ln_bwd_finalize_kernelINS_22Kernel_traits_finalizeILj256E6__halfffffjLb1ELj1024ELj4ENS_18Kernel_traits_baseILj256ES2_ffffjLj1024EEEEELb1ELb0EEEvNS_9BwdParamsE:
	.zero		13696


//--------------------- .nv.shared._ZN10layer_norm13ln_bwd_kernelINS_13Kernel_traitsI6__halfffffjLj256ELj1ELj4ELj1ELj16ENS_18Kernel_traits_baseILj256ES2_ffffjLj128EEEEELb1ELb1ELb1ELb0EEEvNS_9BwdParamsE --------------------------
	.section	.nv.shared._ZN10layer_norm13ln_bwd_kernelINS_13Kernel_traitsI6__halfffffjLj256ELj1ELj4ELj1ELj16ENS_18Kernel_traits_baseILj256ES2_ffffjLj128EEEEELb1ELb1ELb1ELb0EEEvNS_9BwdParamsE,"aw",@nobits
	.sectionflags	@""
	.align	16
	.zero		1024


//--------------------- .nv.shared._ZN10layer_norm22ln_bwd_finalize_kernelINS_22Kernel_traits_finalizeILj256E6__halfffffjLb1ELj1024ELj4ENS_18Kernel_traits_baseILj256ES2_ffffjLj1024EEEEELb1ELb1EEEvNS_9BwdParamsE --------------------------
	.section	.nv.shared._ZN10layer_norm22ln_bwd_finalize_kernelINS_22Kernel_traits_finalizeILj256E6__halfffffjLb1ELj1024ELj4ENS_18Kernel_traits_baseILj256ES2_ffffjLj1024EEEEELb1ELb1EEEvNS_9BwdParamsE,"aw",@nobits
	.sectionflags	@""
	.align	16
.nv.shared._ZN10layer_norm22ln_bwd_finalize_kernelINS_22Kernel_traits_finalizeILj256E6__halfffffjLb1ELj1024ELj4ENS_18Kernel_traits_baseILj256ES2_ffffjLj1024EEEEELb1ELb1EEEvNS_9BwdParamsE:
	.zero		13696


//--------------------- .nv.shared._ZN10layer_norm13ln_bwd_kernelINS_13Kernel_traitsI6__halfffffjLj256ELj1ELj4ELj1ELj16ENS_18Kernel_traits_baseILj256ES2_ffffjLj128EEEEELb1ELb1ELb1ELb1EEEvNS_9BwdParamsE --------------------------
	.section	.nv.shared._ZN10layer_norm13ln_bwd_kernelINS_13Kernel_traitsI6__halfffffjLj256ELj1ELj4ELj1ELj16ENS_18Kernel_traits_baseILj256ES2_ffffjLj128EEEEELb1ELb1ELb1ELb1EEEvNS_9BwdParamsE,"aw",@nobits
	.sectionflags	@""
	.align	16
	.zero		1024


//--------------------- .nv.shared._ZN10layer_norm13ln_bwd_kernelINS_13Kernel_traitsIfffffjLj256ELj1ELj4ELj1ELj16ENS_18Kernel_traits_baseILj256EfffffjLj128EEEEELb0ELb0ELb0ELb0EEEvNS_9BwdParamsE --------------------------
	.section	.nv.shared._ZN10layer_norm13ln_bwd_kernelINS_13Kernel_traitsIfffffjLj256ELj1ELj4ELj1ELj16ENS_18Kernel_traits_baseILj256EfffffjLj128EEEEELb0ELb0ELb0ELb0EEEvNS_9BwdParamsE,"aw",@nobits
	.sectionflags	@""
	.align	16
	.zero		1024


//--------------------- .nv.shared._ZN10layer_norm13ln_bwd_kernelINS_13Kernel_traitsIfffffjLj256ELj1ELj4ELj1ELj16ENS_18Kernel_traits_baseILj256EfffffjLj128EEEEELb0ELb0ELb0ELb1EEEvNS_9BwdParamsE --------------------------
	.section	.nv.shared._ZN10layer_norm13ln_bwd_kernelINS_13Kernel_traitsIfffffjLj256ELj1ELj4ELj1ELj16ENS_18Kernel_traits_baseILj256EfffffjLj128EEEEELb0ELb0ELb0ELb1EEEvNS_9BwdParamsE,"aw",@nobits
	.sectionflags	@""
	.align	16
	.zero		1024


//--------------------- .nv.shared._ZN10layer_norm13ln_bwd_kernelINS_13Kernel_traitsIfffffjLj256ELj1ELj4ELj1ELj16ENS_18Kernel_traits_baseILj256EfffffjLj128EEEEELb0ELb0ELb1ELb0EEEvNS_9BwdParamsE --------------------------
	.section	.nv.shared._ZN10layer_norm13ln_bwd_kernelINS_13Kernel_traitsIfffffjLj256ELj1ELj4ELj1ELj16ENS_18Kernel_traits_baseILj256EfffffjLj128EEEEELb0ELb0ELb1ELb0EEEvNS_9BwdParamsE,"aw",@nobits
	.sectionflags	@""
	.align	16
	.zero		1024


//--------------------- .nv.shared._ZN10layer_norm13ln_bwd_kernelINS_13Kernel_traitsIfffffjLj256ELj1ELj4ELj1ELj16ENS_18Kernel_traits_baseILj256EfffffjLj128EEEEELb0ELb0ELb1ELb1EEEvNS_9BwdParamsE --------------------------
	.section	.nv.shared._ZN10layer_norm13ln_bwd_kernelINS_13Kernel_traitsIfffffjLj256ELj1ELj4ELj1ELj16ENS_18Kernel_traits_baseILj256EfffffjLj128EEEEELb0ELb0ELb1ELb1EEEvNS_9BwdParamsE,"aw",@nobits
	.sectionflags	@""
	.align	16
	.zero		1024


//--------------------- .nv.shared._ZN10layer_norm13ln_bwd_kernelINS_13Kernel_traitsIfffffjLj256ELj1ELj4ELj1ELj16ENS_18Kernel_traits_baseILj256EfffffjLj128EEEEELb0ELb1ELb0ELb0EEEvNS_9BwdParamsE --------------------------
	.section	.nv.shared._ZN10layer_norm13ln_bwd_kernelINS_13Kernel_traitsIfffffjLj256ELj1ELj4ELj1ELj16ENS_18Kernel_traits_baseILj256EfffffjLj128EEEEELb0ELb1ELb0ELb0EEEvNS_9BwdParamsE,"aw",@nobits
	.sectionflags	@""
	.align	16
	.zero		1024


//--------------------- .nv.shared._ZN10layer_norm13ln_bwd_kernelINS_13Kernel_traitsIfffffjLj256ELj1ELj4ELj1ELj16ENS_18Kernel_traits_baseILj256EfffffjLj128EEEEELb0ELb1ELb0ELb1EEEvNS_9BwdParamsE --------------------------
	.section	.nv.shared._ZN10layer_norm13ln_bwd_kernelINS_13Kernel_traitsIfffffjLj256ELj1ELj4ELj1ELj16ENS_18Kernel_traits_baseILj256EfffffjLj128EEEEELb0ELb1ELb0ELb1EEEvNS_9BwdParamsE,"aw",@nobits
	.sectionflags	@""
	.align	16
	.zero		1024


//--------------------- .nv.shared._ZN10layer_norm13ln_bwd_kernelINS_13Kernel_traitsIfffffjLj256ELj1ELj4ELj1ELj16ENS_18Kernel_traits_baseILj256EfffffjLj128EEEEELb0ELb1ELb1ELb0EEEvNS_9BwdParamsE --------------------------
	.section	.nv.shared._ZN10layer_norm13ln_bwd_kernelINS_13Kernel_traitsIfffffjLj256ELj1ELj4ELj1ELj16ENS_18Kernel_traits_baseILj256EfffffjLj128EEEEELb0ELb1ELb1ELb0EEEvNS_9BwdParamsE,"aw",@nobits
	.sectionflags	@""
	.align	16
	.zero		1024


//--------------------- .nv.shared._ZN10layer_norm13ln_bwd_kernelINS_13Kernel_traitsIfffffjLj256ELj1ELj4ELj1ELj16ENS_18Kernel_traits_baseILj256EfffffjLj128EEEEELb0ELb1ELb1ELb1EEEvNS_9BwdParamsE --------------------------
	.section	.nv.shared._ZN10layer_norm13ln_bwd_kernelINS_13Kernel_traitsIfffffjLj256ELj1ELj4ELj1ELj16ENS_18Kernel_traits_baseILj256EfffffjLj128EEEEELb0ELb1ELb1ELb1EEEvNS_9BwdParamsE,"aw",@nobits
	.sectionflags	@""
	.align	16
	.zero		1024


//--------------------- .nv.shared._ZN10layer_norm13ln_bwd_kernelINS_13Kernel_traitsIfffffjLj256ELj1ELj4ELj1ELj16ENS_18Kernel_traits_baseILj256EfffffjLj128EEEEELb1ELb0ELb0ELb0EEEvNS_9BwdParamsE --------------------------
	.section	.nv.shared._ZN10layer_norm13ln_bwd_kernelINS_13Kernel_traitsIfffffjLj256ELj1ELj4ELj1ELj16ENS_18Kernel_traits_baseILj256EfffffjLj128EEEEELb1ELb0ELb0ELb0EEEvNS_9BwdParamsE,"aw",@nobits
	.sectionflags	@""
	.align	16
	.zero		1024


//--------------------- .nv.shared._ZN10layer_norm13ln_bwd_kernelINS_13Kernel_traitsIfffffjLj256ELj1ELj4ELj1ELj16ENS_18Kernel_traits_baseILj256EfffffjLj128EEEEELb1ELb0ELb0ELb1EEEvNS_9BwdParamsE --------------------------
	.section	.nv.shared._ZN10layer_norm13ln_bwd_kernelINS_13Kernel_traitsIfffffjLj256ELj1ELj4ELj1ELj16ENS_18Kernel_traits_baseILj256EfffffjLj128EEEEELb1ELb0ELb0ELb1EEEvNS_9BwdParamsE,"aw",@nobits
	.sectionflags	@""
	.align	16
	.zero		1024


//--------------------- .nv.shared._ZN10layer_norm22ln_bwd_finalize_kernelINS_22Kernel_traits_finalizeILj256EfffffjLb0ELj1024ELj4ENS_18Kernel_traits_baseILj256EfffffjLj1024EEEEELb0ELb0EEEvNS_9BwdParamsE --------------------------
	.section	.nv.shared._ZN10layer_norm22ln_bwd_finalize_kernelINS_22Kernel_traits_finalizeILj256EfffffjLb0ELj1024ELj4ENS_18Kernel_traits_baseILj256EfffffjLj1024EEEEELb0ELb0EEEvNS_9BwdParamsE,"aw",@nobits
	.sectionflags	@""
	.align	16
.nv.shared._ZN10layer_norm22ln_bwd_finalize_kernelINS_22Kernel_traits_finalizeILj256EfffffjLb0ELj1024ELj4ENS_18Kernel_traits_baseILj256EfffffjLj1024EEEEELb0ELb0EEEvNS_9BwdParamsE:
	.zero		9472


//--------------------- .nv.shared._ZN10layer_norm13ln_bwd_kernelINS_13Kernel_traitsIfffffjLj256ELj1ELj4ELj1ELj16ENS_18Kernel_traits_baseILj256EfffffjLj128EEEEELb1ELb0ELb1ELb0EEEvNS_9BwdParamsE --------------------------
	.section	.nv.shared._ZN10layer_norm13ln_bwd_kernelINS_13Kernel_traitsIfffffjLj256ELj1ELj4ELj1ELj16ENS_18Kernel_traits_baseILj256EfffffjLj128EEEEELb1ELb0ELb1ELb0EEEvNS_9BwdParamsE,"aw",@nobits
	.sectionflags	@""
	.align	16
	.zero		1024


//--------------------- .nv.shared._ZN10layer_norm22ln_bwd_finalize_kernelINS_22Kernel_traits_finalizeILj256EfffffjLb0ELj1024ELj4ENS_18Kernel_traits_baseILj256EfffffjLj1024EEEEELb0ELb1EEEvNS_9BwdParamsE --------------------------
	.section	.nv.shared._ZN10layer_norm22ln_bwd_finalize_kernelINS_22Kernel_traits_finalizeILj256EfffffjLb0ELj1024ELj4ENS_18Kernel_traits_baseILj256EfffffjLj1024EEEEELb0ELb1EEEvNS_9BwdParamsE,"aw",@nobits
	.sectionflags	@""
	.align	16
.nv.shared._ZN10layer_norm22ln_bwd_finalize_kernelINS_22Kernel_traits_finalizeILj256EfffffjLb0ELj1024ELj4ENS_18Kernel_traits_baseILj256EfffffjLj1024EEEEELb0ELb1EEEvNS_9BwdParamsE:
	.zero		9472


//--------------------- .nv.shared._ZN10layer_norm13ln_bwd_kernelINS_13Kernel_traitsIfffffjLj256ELj1ELj4ELj1ELj16ENS_18Kernel_traits_baseILj256EfffffjLj128EEEEELb1ELb0ELb1ELb1EEEvNS_9BwdParamsE --------------------------
	.section	.nv.shared._ZN10layer_norm13ln_bwd_kernelINS_13Kernel_traitsIfffffjLj256ELj1ELj4ELj1ELj16ENS_18Kernel_traits_baseILj256EfffffjLj128EEEEELb1ELb0ELb1ELb1EEEvNS_9BwdParamsE,"aw",@nobits
	.sectionflags	@""
	.align	16
	.zero		1024


//--------------------- .nv.shared._ZN10layer_norm13ln_bwd_kernelINS_13Kernel_traitsIfffffjLj256ELj1ELj4ELj1ELj16ENS_18Kernel_traits_baseILj256EfffffjLj128EEEEELb1ELb1ELb0ELb0EEEvNS_9BwdParamsE --------------------------
	.section	.nv.shared._ZN10layer_norm13ln_bwd_kernelINS_13Kernel_traitsIfffffjLj256ELj1ELj4ELj1ELj16ENS_18Kernel_traits_baseILj256EfffffjLj128EEEEELb1ELb1ELb0ELb0EEEvNS_9BwdParamsE,"aw",@nobits
	.sectionflags	@""
	.align	16
	.zero		1024


//--------------------- .nv.shared._ZN10layer_norm13ln_bwd_kernelINS_13Kernel_traitsIfffffjLj256ELj1ELj4ELj1ELj16ENS_18Kernel_traits_baseILj256EfffffjLj128EEEEELb1ELb1ELb0ELb1EEEvNS_9BwdParamsE --------------------------
	.section	.nv.shared._ZN10layer_norm13ln_bwd_kernelINS_13Kernel_traitsIfffffjLj256ELj1ELj4ELj1ELj16ENS_18Kernel_traits_baseILj256EfffffjLj128EEEEELb1ELb1ELb0ELb1EEEvNS_9BwdParamsE,"aw",@nobits
	.sectionflags	@""
	.align	16
	.zero		1024


//--------------------- .nv.shared._ZN10layer_norm22ln_bwd_finalize_kernelINS_22Kernel_traits_finalizeILj256EfffffjLb1ELj1024ELj4ENS_18Kernel_traits_baseILj256EfffffjLj1024EEEEELb1ELb0EEEvNS_9BwdParamsE --------------------------
	.section	.nv.shared._ZN10layer_norm22ln_bwd_finalize_kernelINS_22Kernel_traits_finalizeILj256EfffffjLb1ELj1024ELj4ENS_18Kernel_traits_baseILj256EfffffjLj1024EEEEELb1ELb0EEEvNS_9BwdParamsE,"aw",@nobits
	.sectionflags	@""
	.align	16
.nv.shared._ZN10layer_norm22ln_bwd_finalize_kernelINS_22Kernel_traits_finalizeILj256EfffffjLb1ELj1024ELj4ENS_18Kernel_traits_baseILj256EfffffjLj1024EEEEELb1ELb0EEEvNS_9BwdParamsE:
	.zero		13696


//--------------------- .nv.shared._ZN10layer_norm13ln_bwd_kernelINS_13Kernel_traitsIfffffjLj256ELj1ELj4ELj1ELj16ENS_18Kernel_traits_baseILj256EfffffjLj128EEEEELb1ELb1ELb1ELb0EEEvNS_9BwdParamsE --------------------------
	.section	.nv.shared._ZN10layer_norm13ln_bwd_kernelINS_13Kernel_traitsIfffffjLj256ELj1ELj4ELj1ELj16ENS_18Kernel_traits_baseILj256EfffffjLj128EEEEELb1ELb1ELb1ELb0EEEvNS_9BwdParamsE,"aw",@nobits
	.sectionflags	@""
	.align	16
	.zero		1024


//--------------------- .nv.shared._ZN10layer_norm22ln_bwd_finalize_kernelINS_22Kernel_traits_finalizeILj256EfffffjLb1ELj1024ELj4ENS_18Kernel_traits_baseILj256EfffffjLj1024EEEEELb1ELb1EEEvNS_9BwdParamsE --------------------------
	.section	.nv.shared._ZN10layer_norm22ln_bwd_finalize_kernelINS_22Kernel_traits_finalizeILj256EfffffjLb1ELj1024ELj4ENS_18Kernel_traits_baseILj256EfffffjLj1024EEEEELb1ELb1EEEvNS_9BwdParamsE,"aw",@nobits
	.sectionflags	@""
	.align	16
.nv.shared._ZN10layer_norm22ln_bwd_finalize_kernelINS_22Kernel_traits_finalizeILj256EfffffjLb1ELj1024ELj4ENS_18Kernel_traits_baseILj256EfffffjLj1024EEEEELb1ELb1EEEvNS_9BwdParamsE:
	.zero		13696


//--------------------- .nv.shared._ZN10layer_norm13ln_bwd_kernelINS_13Kernel_traitsIfffffjLj256ELj1ELj4ELj1ELj16ENS_18Kernel_traits_baseILj256EfffffjLj128EEEEELb1ELb1ELb1ELb1EEEvNS_9BwdParamsE --------------------------
	.section	.nv.shared._ZN10layer_norm13ln_bwd_kernelINS_13Kernel_traitsIfffffjLj256ELj1ELj4ELj1ELj16ENS_18Kernel_traits_baseILj256EfffffjLj128EEEEELb1ELb1ELb1ELb1EEEvNS_9BwdParamsE,"aw",@nobits
	.sectionflags	@""
	.align	16
	.zero		1024


//--------------------- .nv.constant0._ZN10layer_norm13ln_bwd_kernelINS_13Kernel_traitsI13__nv_bfloat16S2_S2_S2_fjLj256ELj1ELj4ELj1ELj16ENS_18Kernel_traits_baseILj256ES2_S2_S2_S2_fjLj128EEEEELb0ELb0ELb0ELb0EEEvNS_9BwdParamsE --------------------------
	.section	.nv.constant0._ZN10layer_norm13ln_bwd_kernelINS_13Kernel_traitsI13__nv_bfloat16S2_S2_S2_fjLj256ELj1ELj4ELj1ELj16ENS_18Kernel_traits_baseILj256ES2_S2_S2_S2_fjLj128EEEEELb0ELb0ELb0ELb0EEEvNS_9BwdParamsE,"a",@progbits
	.sectionflags	@""
	.align	4
.nv.constant0._ZN10layer_norm13ln_bwd_kernelINS_13Kernel_traitsI13__nv_bfloat16S2_S2_S2_fjLj256ELj1ELj4ELj1ELj16ENS_18Kernel_traits_baseILj256ES2_S2_S2_S2_fjLj128EEEEELb0ELb0ELb0ELb0EEEvNS_9BwdParamsE:
	.zero		1192


//--------------------- .nv.constant0._ZN10layer_norm13ln_bwd_kernelINS_13Kernel_traitsI13__nv_bfloat16S2_S2_S2_fjLj256ELj1ELj4ELj1ELj16ENS_18Kernel_traits_baseILj256ES2_S2_S2_S2_fjLj128EEEEELb0ELb0ELb0ELb1EEEvNS_9BwdParamsE --------------------------
	.section	.nv.constant0._ZN10layer_norm13ln_bwd_kernelINS_13Kernel_traitsI13__nv_bfloat16S2_S2_S2_fjLj256ELj1ELj4ELj1ELj16ENS_18Kernel_traits_baseILj256ES2_S2_S2_S2_fjLj128EEEEELb0ELb0ELb0ELb1EEEvNS_9BwdParamsE,"a",@progbits
	.sectionflags	@""
	.align	4
.nv.constant0._ZN10layer_norm13ln_bwd_kernelINS_13Kernel_traitsI13__nv_bfloat16S2_S2_S2_fjLj256ELj1ELj4ELj1ELj16ENS_18Kernel_traits_baseILj256ES2_S2_S2_S2_fjLj128EEEEELb0ELb0ELb0ELb1EEEvNS_9BwdParamsE:
	.zero		1192


//--------------------- .nv.constant0._ZN10layer_norm13ln_bwd_kernelINS_13Kernel_traitsI13__nv_bfloat16S2_S2_S2_fjLj256ELj1ELj4ELj1ELj16ENS_18Kernel_traits_baseILj256ES2_S2_S2_S2_fjLj128EEEEELb0ELb0ELb1ELb0EEEvNS_9BwdParamsE --------------------------
	.section	.nv.constant0._ZN10layer_norm13ln_bwd_kernelINS_13Kernel_traitsI13__nv_bfloat16S2_S2_S2_fjLj256ELj1ELj4ELj1ELj16ENS_18Kernel_traits_baseILj256ES2_S2_S2_S2_fjLj128EEEEELb0ELb0ELb1ELb0EEEvNS_9BwdParamsE,"a",@progbits
	.sectionflags	@""
	.align	4
.nv.constant0._ZN10layer_norm13ln_bwd_kernelINS_13Kernel_traitsI13__nv_bfloat16S2_S2_S2_fjLj256ELj1ELj4ELj1ELj16ENS_18Kernel_traits_baseILj256ES2_S2_S2_S2_fjLj128EEEEELb0ELb0ELb1ELb0EEEvNS_9BwdParamsE:
	.zero		1192


//--------------------- .nv.constant0._ZN10layer_norm13ln_bwd_kernelINS_13Kernel_traitsI13__nv_bfloat16S2_S2_S2_fjLj256ELj1ELj4ELj1ELj16ENS_18Kernel_traits_baseILj256ES2_S2_S2_S2_fjLj128EEEEELb0ELb0ELb1ELb1EEEvNS_9BwdParamsE --------------------------
	.section	.nv.constant0._ZN10layer_norm13ln_bwd_kernelINS_13Kernel_traitsI13__nv_bfloat16S2_S2_S2_fjLj256ELj1ELj4ELj1ELj16ENS_18Kernel_traits_baseILj256ES2_S2_S2_S2_fjLj128EEEEELb0ELb0ELb1ELb1EEEvNS_9BwdParamsE,"a",@progbits
	.sectionflags	@""
	.align	4
.nv.constant0._ZN10layer_norm13ln_bwd_kernelINS_13Kernel_traitsI13__nv_bfloat16S2_S2_S2_fjLj256ELj1ELj4ELj1ELj16ENS_18Kernel_traits_baseILj256ES2_S2_S2_S2_fjLj128EEEEELb0ELb0ELb1ELb1EEEvNS_9BwdParamsE:
	.zero		1192


//--------------------- .nv.constant0._ZN10layer_norm13ln_bwd_kernelINS_13Kernel_traitsI13__nv_bfloat16S2_S2_S2_fjLj256ELj1ELj4ELj1ELj16ENS_18Kernel_traits_baseILj256ES2_S2_S2_S2_fjLj128EEEEELb0ELb1ELb0ELb0EEEvNS_9BwdParamsE --------------------------
	.section	.nv.constant0._ZN10layer_norm13ln_bwd_kernelINS_13Kernel_traitsI13__nv_bfloat16S2_S2_S2_fjLj256ELj1ELj4ELj1ELj16ENS_18Kernel_traits_baseILj256ES2_S2_S2_S2_fjLj128EEEEELb0ELb1ELb0ELb0EEEvNS_9BwdParamsE,"a",@progbits
	.sectionflags	@""
	.align	4
.nv.constant0._ZN10layer_norm13ln_bwd_kernelINS_13Kernel_traitsI13__nv_bfloat16S2_S2_S2_fjLj256ELj1ELj4ELj1ELj16ENS_18Kernel_traits_baseILj256ES2_S2_S2_S2_fjLj128EEEEELb0ELb1ELb0ELb0EEEvNS_9BwdParamsE:
	.zero		1192


//--------------------- .nv.constant0._ZN10layer_norm13ln_bwd_kernelINS_13Kernel_traitsI13__nv_bfloat16S2_S2_S2_fjLj256ELj1ELj4ELj1ELj16ENS_18Kernel_traits_baseILj256ES2_S2_S2_S2_fjLj128EEEEELb0ELb1ELb0ELb1EEEvNS_9BwdParamsE --------------------------
	.section	.nv.constant0._ZN10layer_norm13ln_bwd_kernelINS_13Kernel_traitsI13__nv_bfloat16S2_S2_S2_fjLj256ELj1ELj4ELj1ELj16ENS_18Kernel_traits_baseILj256ES2_S2_S2_S2_fjLj128EEEEELb0ELb1ELb0ELb1EEEvNS_9BwdParamsE,"a",@progbits
	.sectionflags	@""
	.align	4
.nv.constant0._ZN10layer_norm13ln_bwd_kernelINS_13Kernel_traitsI13__nv_bfloat16S2_S2_S2_fjLj256ELj1ELj4ELj1ELj16ENS_18Kernel_traits_baseILj256ES2_S2_S2_S2_fjLj128EEEEELb0ELb1ELb0ELb1EEEvNS_9BwdParamsE:
	.zero		1192


//--------------------- .nv.constant0._ZN10layer_norm13ln_bwd_kernelINS_13Kernel_traitsI13__nv_bfloat16S2_S2_S2_fjLj256ELj1ELj4ELj1ELj16ENS_18Kernel_traits_baseILj256ES2_S2_S2_S2_fjLj128EEEEELb0ELb1ELb1ELb0EEEvNS_9BwdParamsE --------------------------
	.section	.nv.constant0._ZN10layer_norm13ln_bwd_kernelINS_13Kernel_traitsI13__nv_bfloat16S2_S2_S2_fjLj256ELj1ELj4ELj1ELj16ENS_18Kernel_traits_baseILj256ES2_S2_S2_S2_fjLj128EEEEELb0ELb1ELb1ELb0EEEvNS_9BwdParamsE,"a",@progbits
	.sectionflags	@""
	.align	4
.nv.constant0._ZN10layer_norm13ln_bwd_kernelINS_13Kernel_traitsI13__nv_bfloat16S2_S2_S2_fjLj256ELj1ELj4ELj1ELj16ENS_18Kernel_traits_baseILj256ES2_S2_S2_S2_fjLj128EEEEELb0ELb1ELb1ELb0EEEvNS_9BwdParamsE:
	.zero		1192


//--------------------- .nv.constant0._ZN10layer_norm13ln_bwd_kernelINS_13Kernel_traitsI13__nv_bfloat16S2_S2_S2_fjLj256ELj1ELj4ELj1ELj16ENS_18Kernel_traits_baseILj256ES2_S2_S2_S2_fjLj128EEEEELb0ELb1ELb1ELb1EEEvNS_9BwdParamsE --------------------------
	.section	.nv.constant0._ZN10layer_norm13ln_bwd_kernelINS_13Kernel_traitsI13__nv_bfloat16S2_S2_S2_fjLj256ELj1ELj4ELj1ELj16ENS_18Kernel_traits_baseILj256ES2_S2_S2_S2_fjLj128EEEEELb0ELb1ELb1ELb1EEEvNS_9BwdParamsE,"a",@progbits
	.sectionflags	@""
	.align	4
.nv.constant0._ZN10layer_norm13ln_bwd_kernelINS_13Kernel_traitsI13__nv_bfloat16S2_S2_S2_fjLj256ELj1ELj4ELj1ELj16ENS_18Kernel_traits_baseILj256ES2_S2_S2_S2_fjLj128EEEEELb0ELb1ELb1ELb1EEEvNS_9BwdParamsE:
	.zero		1192


//--------------------- .nv.constant0._ZN10layer_norm13ln_bwd_kernelINS_13Kernel_traitsI13__nv_bfloat16S2_S2_S2_fjLj256ELj1ELj4ELj1ELj16ENS_18Kernel_traits_baseILj256ES2_S2_S2_S2_fjLj128EEEEELb1ELb0ELb0ELb0EEEvNS_9BwdParamsE --------------------------
	.section	.nv.constant0._ZN10layer_norm13ln_bwd_kernelINS_13Kernel_traitsI13__nv_bfloat16S2_S2_S2_fjLj256ELj1ELj4ELj1ELj16ENS_18Kernel_traits_baseILj256ES2_S2_S2_S2_fjLj128EEEEELb1ELb0ELb0ELb0EEEvNS_9BwdParamsE,"a",@progbits
	.sectionflags	@""
	.align	4
.nv.constant0._ZN10layer_norm13ln_bwd_kernelINS_13Kernel_traitsI13__nv_bfloat16S2_S2_S2_fjLj256ELj1ELj4ELj1ELj16ENS_18Kernel_traits_baseILj256ES2_S2_S2_S2_fjLj128EEEEELb1ELb0ELb0ELb0EEEvNS_9BwdParamsE:
	.zero		1192


//--------------------- .nv.constant0._ZN10layer_norm13ln_bwd_kernelINS_13Kernel_traitsI13__nv_bfloat16S2_S2_S2_fjLj256ELj1ELj4ELj1ELj16ENS_18Kernel_traits_baseILj256ES2_S2_S2_S2_fjLj128EEEEELb1ELb0ELb0ELb1EEEvNS_9BwdParamsE --------------------------
	.section	.nv.constant0._ZN10layer_norm13ln_bwd_kernelINS_13Kernel_traitsI13__nv_bfloat16S2_S2_S2_fjLj256ELj1ELj4ELj1ELj16ENS_18Kernel_traits_baseILj256ES2_S2_S2_S2_fjLj128EEEEELb1ELb0ELb0ELb1EEEvNS_9BwdParamsE,"a",@progbits
	.sectionflags	@""
	.align	4
.nv.constant0._ZN10layer_norm13ln_bwd_kernelINS_13Kernel_traitsI13__nv_bfloat16S2_S2_S2_fjLj256ELj1ELj4ELj1ELj16ENS_18Kernel_traits_baseILj256ES2_S2_S2_S2_fjLj128EEEEELb1ELb0ELb0ELb1EEEvNS_9BwdParamsE:
	.zero		1192


//--------------------- .nv.constant0._ZN10layer_norm22ln_bwd_finalize_kernelINS_22Kernel_traits_finalizeILj256E13__nv_bfloat16S2_S2_S2_fjLb0ELj1024ELj4ENS_18Kernel_traits_baseILj256ES2_S2_S2_S2_fjLj1024EEEEELb0ELb0EEEvNS_9BwdParamsE --------------------------
	.section	.nv.constant0._ZN10layer_norm22ln_bwd_finalize_kernelINS_22Kernel_traits_finalizeILj256E13__nv_bfloat16S2_S2_S2_fjLb0ELj1024ELj4ENS_18Kernel_traits_baseILj256ES2_S2_S2_S2_fjLj1024EEEEELb0ELb0EEEvNS_9BwdParamsE,"a",@progbits
	.sectionflags	@""
	.align	4
.nv.constant0._ZN10layer_norm22ln_bwd_finalize_kernelINS_22Kernel_traits_finalizeILj256E13__nv_bfloat16S2_S2_S2_fjLb0ELj1024ELj4ENS_18Kernel_traits_baseILj256ES2_S2_S2_S2_fjLj1024EEEEELb0ELb0EEEvNS_9BwdParamsE:
	.zero		1192


//--------------------- .nv.constant0._ZN10layer_norm13ln_bwd_kernelINS_13Kernel_traitsI13__nv_bfloat16S2_S2_S2_fjLj256ELj1ELj4ELj1ELj16ENS_18Kernel_traits_baseILj256ES2_S2_S2_S2_fjLj128EEEEELb1ELb0ELb1ELb0EEEvNS_9BwdParamsE --------------------------
	.section	.nv.constant0._ZN10layer_norm13ln_bwd_kernelINS_13Kernel_traitsI13__nv_bfloat16S2_S2_S2_fjLj256ELj1ELj4ELj1ELj16ENS_18Kernel_traits_baseILj256ES2_S2_S2_S2_fjLj128EEEEELb1ELb0ELb1ELb0EEEvNS_9BwdParamsE,"a",@progbits
	.sectionflags	@""
	.align	4
.nv.constant0._ZN10layer_norm13ln_bwd_kernelINS_13Kernel_traitsI13__nv_bfloat16S2_S2_S2_fjLj256ELj1ELj4ELj1ELj16ENS_18Kernel_traits_baseILj256ES2_S2_S2_S2_fjLj128EEEEELb1ELb0ELb1ELb0EEEvNS_9BwdParamsE:
	.zero		1192


//--------------------- .nv.constant0._ZN10layer_norm22ln_bwd_finalize_kernelINS_22Kernel_traits_finalizeILj256E13__nv_bfloat16S2_S2_S2_fjLb0ELj1024ELj4ENS_18Kernel_traits_baseILj256ES2_S2_S2_S2_fjLj1024EEEEELb0ELb1EEEvNS_9BwdParamsE --------------------------
	.section	.nv.constant0._ZN10layer_norm22ln_bwd_finalize_kernelINS_22Kernel_traits_finalizeILj256E13__nv_bfloat16S2_S2_S2_fjLb0ELj1024ELj4ENS_18Kernel_traits_baseILj256ES2_S2_S2_S2_fjLj1024EEEEELb0ELb1EEEvNS_9BwdParamsE,"a",@progbits
	.sectionflags	@""
	.align	4
.nv.constant0._ZN10layer_norm22ln_bwd_finalize_kernelINS_22Kernel_traits_finalizeILj256E13__nv_bfloat16S2_S2_S2_fjLb0ELj1024ELj4ENS_18Kernel_traits_baseILj256ES2_S2_S2_S2_fjLj1024EEEEELb0ELb1EEEvNS_9BwdParamsE:
	.zero		1192


//--------------------- .nv.constant0._ZN10layer_norm13ln_bwd_kernelINS_13Kernel_traitsI13__nv_bfloat16S2_S2_S2_fjLj256ELj1ELj4ELj1ELj16ENS_18Kernel_traits_baseILj256ES2_S2_S2_S2_fjLj128EEEEELb1ELb0ELb1ELb1EEEvNS_9BwdParamsE --------------------------
	.section	.nv.constant0._ZN10layer_norm13ln_bwd_kernelINS_13Kernel_traitsI13__nv_bfloat16S2_S2_S2_fjLj256ELj1ELj4ELj1ELj16ENS_18Kernel_traits_baseILj256ES2_S2_S2_S2_fjLj128EEEEELb1ELb0ELb1ELb1EEEvNS_9BwdParamsE,"a",@progbits
	.sectionflags	@""
	.align	4
.nv.constant0._ZN10layer_norm13ln_bwd_kernelINS_13Kernel_traitsI13__nv_bfloat16S2_S2_S2_fjLj256ELj1ELj4ELj1ELj16ENS_18Kernel_traits_baseILj256ES2_S2_S2_S2_fjLj128EEEEELb1ELb0ELb1ELb1EEEvNS_9BwdParamsE:
	.zero		1192


//--------------------- .nv.constant0._ZN10layer_norm13ln_bwd_kernelINS_13Kernel_traitsI13__nv_bfloat16S2_S2_S2_fjLj256ELj1ELj4ELj1ELj16ENS_18Kernel_traits_baseILj256ES2_S2_S2_S2_fjLj128EEEEELb1ELb1ELb0ELb0EEEvNS_9BwdParamsE --------------------------
	.section	.nv.constant0._ZN10layer_norm13ln_bwd_kernelINS_13Kernel_traitsI13__nv_bfloat16S2_S2_S2_fjLj256ELj1ELj4ELj1ELj16ENS_18Kernel_traits_baseILj256ES2_S2_S2_S2_fjLj128EEEEELb1ELb1ELb0ELb0EEEvNS_9BwdParamsE,"a",@progbits
	.sectionflags	@""
	.align	4
.nv.constant0._ZN10layer_norm13ln_bwd_kernelINS_13Kernel_traitsI13__nv_bfloat16S2_S2_S2_fjLj256ELj1ELj4ELj1ELj16ENS_18Kernel_traits_baseILj256ES2_S2_S2_S2_fjLj128EEEEELb1ELb1ELb0ELb0EEEvNS_9BwdParamsE:
	.zero		1192


//--------------------- .nv.constant0._ZN10layer_norm13ln_bwd_kernelINS_13Kernel_traitsI13__nv_bfloat16S2_S2_S2_fjLj256ELj1ELj4ELj1ELj16ENS_18Kernel_traits_baseILj256ES2_S2_S2_S2_fjLj128EEEEELb1ELb1ELb0ELb1EEEvNS_9BwdParamsE --------------------------
	.section	.nv.constant0._ZN10layer_norm13ln_bwd_kernelINS_13Kernel_traitsI13__nv_bfloat16S2_S2_S2_fjLj256ELj1ELj4ELj1ELj16ENS_18Kernel_traits_baseILj256ES2_S2_S2_S2_fjLj128EEEEELb1ELb1ELb0ELb1EEEvNS_9BwdParamsE,"a",@progbits
	.sectionflags	@""
	.align	4
.nv.constant0._ZN10layer_norm13ln_bwd_kernelINS_13Kernel_traitsI13__nv_bfloat16S2_S2_S2_fjLj256ELj1ELj4ELj1ELj16ENS_18Kernel_traits_baseILj256ES2_S2_S2_S2_fjLj128EEEEELb1ELb1ELb0ELb1EEEvNS_9BwdParamsE:
	.zero		1192


//--------------------- .nv.constant0._ZN10layer_norm22ln_bwd_finalize_kernelINS_22Kernel_traits_finalizeILj256E13__nv_bfloat16S2_S2_S2_fjLb1ELj1024ELj4ENS_18Kernel_traits_baseILj256ES2_S2_S2_S2_fjLj1024EEEEELb1ELb0EEEvNS_9BwdParamsE --------------------------
	.section	.nv.constant0._ZN10layer_norm22ln_bwd_finalize_kernelINS_22Kernel_traits_finalizeILj256E13__nv_bfloat16S2_S2_S2_fjLb1ELj1024ELj4ENS_18Kernel_traits_baseILj256ES2_S2_S2_S2_fjLj1024EEEEELb1ELb0EEEvNS_9BwdParamsE,"a",@progbits
	.sectionflags	@""
	.align	4
.nv.constant0._ZN10layer_norm22ln_bwd_finalize_kernelINS_22Kernel_traits_finalizeILj256E13__nv_bfloat16S2_S2_S2_fjLb1ELj1024ELj4ENS_18Kernel_traits_baseILj256ES2_S2_S2_S2_fjLj1024EEEEELb1ELb0EEEvNS_9BwdParamsE:
	.zero		1192


//--------------------- .nv.constant0._ZN10layer_norm13ln_bwd_kernelINS_13Kernel_traitsI13__nv_bfloat16S2_S2_S2_fjLj256ELj1ELj4ELj1ELj16ENS_18Kernel_traits_baseILj256ES2_S2_S2_S2_fjLj128EEEEELb1ELb1ELb1ELb0EEEvNS_9BwdParamsE --------------------------
	.section	.nv.constant0._ZN10layer_norm13ln_bwd_kernelINS_13Kernel_traitsI13__nv_bfloat16S2_S2_S2_fjLj256ELj1ELj4ELj1ELj16ENS_18Kernel_traits_baseILj256ES2_S2_S2_S2_fjLj128EEEEELb1ELb1ELb1ELb0EEEvNS_9BwdParamsE,"a",@progbits
	.sectionflags	@""
	.align	4
.nv.constant0._ZN10layer_norm13ln_bwd_kernelINS_13Kernel_traitsI13__nv_bfloat16S2_S2_S2_fjLj256ELj1ELj4ELj1ELj16ENS_18Kernel_traits_baseILj256ES2_S2_S2_S2_fjLj128EEEEELb1ELb1ELb1ELb0EEEvNS_9BwdParamsE:
	.zero		1192


//--------------------- .nv.constant0._ZN10layer_norm22ln_bwd_finalize_kernelINS_22Kernel_traits_finalizeILj256E13__nv_bfloat16S2_S2_S2_fjLb1ELj1024ELj4ENS_18Kernel_traits_baseILj256ES2_S2_S2_S2_fjLj1024EEEEELb1ELb1EEEvNS_9BwdParamsE --------------------------
	.section	.nv.constant0._ZN10layer_norm22ln_bwd_finalize_kernelINS_22Kernel_traits_finalizeILj256E13__nv_bfloat16S2_S2_S2_fjLb1ELj1024ELj4ENS_18Kernel_traits_baseILj256ES2_S2_S2_S2_fjLj1024EEEEELb1ELb1EEEvNS_9BwdParamsE,"a",@progbits
	.sectionflags	@""
	.align	4
.nv.constant0._ZN10layer_norm22ln_bwd_finalize_kernelINS_22Kernel_traits_finalizeILj256E13__nv_bfloat16S2_S2_S2_fjLb1ELj1024ELj4ENS_18Kernel_traits_baseILj256ES2_S2_S2_S2_fjLj1024EEEEELb1ELb1EEEvNS_9BwdParamsE:
	.zero		1192


//--------------------- .nv.constant0._ZN10layer_norm13ln_bwd_kernelINS_13Kernel_traitsI13__nv_bfloat16S2_S2_S2_fjLj256ELj1ELj4ELj1ELj16ENS_18Kernel_traits_baseILj256ES2_S2_S2_S2_fjLj128EEEEELb1ELb1ELb1ELb1EEEvNS_9BwdParamsE --------------------------
	.section	.nv.constant0._ZN10layer_norm13ln_bwd_kernelINS_13Kernel_traitsI13__nv_bfloat16S2_S2_S2_fjLj256ELj1ELj4ELj1ELj16ENS_18Kernel_traits_baseILj256ES2_S2_S2_S2_fjLj128EEEEELb1ELb1ELb1ELb1EEEvNS_9BwdParamsE,"a",@progbits
	.sectionflags	@""
	.align	4
.nv.constant0._ZN10layer_norm13ln_bwd_kernelINS_13Kernel_traitsI13__nv_bfloat16S2_S2_S2_fjLj256ELj1ELj4ELj1ELj16ENS_18Kernel_traits_baseILj256ES2_S2_S2_S2_fjLj128EEEEELb1ELb1ELb1ELb1EEEvNS_9BwdParamsE:
	.zero		1192


//--------------------- .nv.constant0._ZN10layer_norm13ln_bwd_kernelINS_13Kernel_traitsI6__halfS2_S2_S2_fjLj256ELj1ELj4ELj1ELj16ENS_18Kernel_traits_baseILj256ES2_S2_S2_S2_fjLj128EEEEELb0ELb0ELb0ELb0EEEvNS_9BwdParamsE --------------------------
	.section	.nv.constant0._ZN10layer_norm13ln_bwd_kernelINS_13Kernel_traitsI6__halfS2_S2_S2_fjLj256ELj1ELj4ELj1ELj16ENS_18Kernel_traits_baseILj256ES2_S2_S2_S2_fjLj128EEEEELb0ELb0ELb0ELb0EEEvNS_9BwdParamsE,"a",@progbits
	.sectionflags	@""
	.align	4
.nv.constant0._ZN10layer_norm13ln_bwd_kernelINS_13Kernel_traitsI6__halfS2_S2_S2_fjLj256ELj1ELj4ELj1ELj16ENS_18Kernel_traits_baseILj256ES2_S2_S2_S2_fjLj128EEEEELb0ELb0ELb0ELb0EEEvNS_9BwdParamsE:
	.zero		1192


//--------------------- .nv.constant0._ZN10layer_norm13ln_bwd_kernelINS_13Kernel_traitsI6__halfS2_S2_S2_fjLj256ELj1ELj4ELj1ELj16ENS_18Kernel_traits_baseILj256ES2_S2_S2_S2_fjLj128EEEEELb0ELb0ELb0ELb1EEEvNS_9BwdParamsE --------------------------
	.section	.nv.constant0._ZN10layer_norm13ln_bwd_kernelINS_13Kernel_traitsI6__halfS2_S2_S2_fjLj256ELj1ELj4ELj1ELj16ENS_18Kernel_traits_baseILj256ES2_S2_S2_S2_fjLj128EEEEELb0ELb0ELb0ELb1EEEvNS_9BwdParamsE,"a",@progbits
	.sectionflags	@""
	.align	4
.nv.constant0._ZN10layer_norm13ln_bwd_kernelINS_13Kernel_traitsI6__halfS2_S2_S2_fjLj256ELj1ELj4ELj1ELj16ENS_18Kernel_traits_baseILj256ES2_S2_S2_S2_fjLj128EEEEELb0ELb0ELb0ELb1EEEvNS_9BwdParamsE:
	.zero		1192


//--------------------- .nv.constant0._ZN10layer_norm13ln_bwd_kernelINS_13Kernel_traitsI6__halfS2_S2_S2_fjLj256ELj1ELj4ELj1ELj16ENS_18Kernel_traits_baseILj256ES2_S2_S2_S2_fjLj128EEEEELb0ELb0ELb1ELb0EEEvNS_9BwdParamsE --------------------------
	.section	.nv.constant0._ZN10layer_norm13ln_bwd_kernelINS_13Kernel_traitsI6__halfS2_S2_S2_fjLj256ELj1ELj4ELj1ELj16ENS_18Kernel_traits_baseILj256ES2_S2_S2_S2_fjLj128EEEEELb0ELb0ELb1ELb0EEEvNS_9BwdParamsE,"a",@progbits
	.sectionflags	@""
	.align	4
.nv.constant0._ZN10layer_norm13ln_bwd_kernelINS_13Kernel_traitsI6__halfS2_S2_S2_fjLj256ELj1ELj4ELj1ELj16ENS_18Kernel_traits_baseILj256ES2_S2_S2_S2_fjLj128EEEEELb0ELb0ELb1ELb0EEEvNS_9BwdParamsE:
	.zero		1192


//--------------------- .nv.constant0._ZN10layer_norm13ln_bwd_kernelINS_13Kernel_traitsI6__halfS2_S2_S2_fjLj256ELj1ELj4ELj1ELj16ENS_18Kernel_traits_baseILj256ES2_S2_S2_S2_fjLj128EEEEELb0ELb0ELb1ELb1EEEvNS_9BwdParamsE --------------------------
	.section	.nv.constant0._ZN10layer_norm13ln_bwd_kernelINS_13Kernel_traitsI6__halfS2_S2_S2_fjLj256ELj1ELj4ELj1ELj16ENS_18Kernel_traits_baseILj256ES2_S2_S2_S2_fjLj128EEEEELb0ELb0ELb1ELb1EEEvNS_9BwdParamsE,"a",@progbits
	.sectionflags	@""
	.align	4
.nv.constant0._ZN10layer_norm13ln_bwd_kernelINS_13Kernel_traitsI6__halfS2_S2_S2_fjLj256ELj1ELj4ELj1ELj16ENS_18Kernel_traits_baseILj256ES2_S2_S2_S2_fjLj128EEEEELb0ELb0ELb1ELb1EEEvNS_9BwdParamsE:
	.zero		1192


//--------------------- .nv.constant0._ZN10layer_norm13ln_bwd_kernelINS_13Kernel_traitsI6__halfS2_S2_S2_fjLj256ELj1ELj4ELj1ELj16ENS_18Kernel_traits_baseILj256ES2_S2_S2_S2_fjLj128EEEEELb0ELb1ELb0ELb0EEEvNS_9BwdParamsE --------------------------
	.section	.nv.constant0._ZN10layer_norm13ln_bwd_kernelINS_13Kernel_traitsI6__halfS2_S2_S2_fjLj256ELj1ELj4ELj1ELj16ENS_18Kernel_traits_baseILj256ES2_S2_S2_S2_fjLj128EEEEELb0ELb1ELb0ELb0EEEvNS_9BwdParamsE,"a",@progbits
	.sectionflags	@""
	.align	4
.nv.constant0._ZN10layer_norm13ln_bwd_kernelINS_13Kernel_traitsI6__halfS2_S2_S2_fjLj256ELj1ELj4ELj1ELj16ENS_18Kernel_traits_baseILj256ES2_S2_S2_S2_fjLj128EEEEELb0ELb1ELb0ELb0EEEvNS_9BwdParamsE:
	.zero		1192


//--------------------- .nv.constant0._ZN10layer_norm13ln_bwd_kernelINS_13Kernel_traitsI6__halfS2_S2_S2_fjLj256ELj1ELj4ELj1ELj16ENS_18Kernel_traits_baseILj256ES2_S2_S2_S2_fjLj128EEEEELb0ELb1ELb0ELb1EEEvNS_9BwdParamsE --------------------------
	.section	.nv.constant0._ZN10layer_norm13ln_bwd_kernelINS_13Kernel_traitsI6__halfS2_S2_S2_fjLj256ELj1ELj4ELj1ELj16ENS_18Kernel_traits_baseILj256ES2_S2_S2_S2_fjLj128EEEEELb0ELb1ELb0ELb1EEEvNS_9BwdParamsE,"a",@progbits
	.sectionflags	@""
	.align	4
.nv.constant0._ZN10layer_norm13ln_bwd_kernelINS_13Kernel_traitsI6__halfS2_S2_S2_fjLj256ELj1ELj4ELj1ELj16ENS_18Kernel_traits_baseILj256ES2_S2_S2_S2_fjLj128EEEEELb0ELb1ELb0ELb1EEEvNS_9BwdParamsE:
	.zero		1192


//--------------------- .nv.constant0._ZN10layer_norm13ln_bwd_kernelINS_13Kernel_traitsI6__halfS2_S2_S2_fjLj256ELj1ELj4ELj1ELj16ENS_18Kernel_traits_baseILj256ES2_S2_S2_S2_fjLj128EEEEELb0ELb1ELb1ELb0EEEvNS_9BwdParamsE --------------------------
	.section	.nv.constant0._ZN10layer_norm13ln_bwd_kernelINS_13Kernel_traitsI6__halfS2_S2_S2_fjLj256ELj1ELj4ELj1ELj16ENS_18Kernel_traits_baseILj256ES2_S2_S2_S2_fjLj128EEEEELb0ELb1ELb1ELb0EEEvNS_9BwdParamsE,"a",@progbits
	.sectionflags	@""
	.align	4
.nv.constant0._ZN10layer_norm13ln_bwd_kernelINS_13Kernel_traitsI6__halfS2_S2_S2_fjLj256ELj1ELj4ELj1ELj16ENS_18Kernel_traits_baseILj256ES2_S2_S2_S2_fjLj128EEEEELb0ELb1ELb1ELb0EEEvNS_9BwdParamsE:
	.zero		1192


//--------------------- .nv.constant0._ZN10layer_norm13ln_bwd_kernelINS_13Kernel_traitsI6__halfS2_S2_S2_fjLj256ELj1ELj4ELj1ELj16ENS_18Kernel_traits_baseILj256ES2_S2_S2_S2_fjLj128EEEEELb0ELb1ELb1ELb1EEEvNS_9BwdParamsE --------------------------
	.section	.nv.constant0._ZN10layer_norm13ln_bwd_kernelINS_13Kernel_traitsI6__halfS2_S2_S2_fjLj256ELj1ELj4ELj1ELj16ENS_18Kernel_traits_baseILj256ES2_S2_S2_S2_fjLj128EEEEELb0ELb1ELb1ELb1EEEvNS_9BwdParamsE,"a",@progbits
	.sectionflags	@""
	.align	4
.nv.constant0._ZN10layer_norm13ln_bwd_kernelINS_13Kernel_traitsI6__halfS2_S2_S2_fjLj256ELj1ELj4ELj1ELj16ENS_18Kernel_traits_baseILj256ES2_S2_S2_S2_fjLj128EEEEELb0ELb1ELb1ELb1EEEvNS_9BwdParamsE:
	.zero		1192


//--------------------- .nv.constant0._ZN10layer_norm13ln_bwd_kernelINS_13Kernel_traitsI6__halfS2_S2_S2_fjLj256ELj1ELj4ELj1ELj16ENS_18Kernel_traits_baseILj256ES2_S2_S2_S2_fjLj128EEEEELb1ELb0ELb0ELb0EEEvNS_9BwdParamsE --------------------------
	.section	.nv.constant0._ZN10layer_norm13ln_bwd_kernelINS_13Kernel_traitsI6__halfS2_S2_S2_fjLj256ELj1ELj4ELj1ELj16ENS_18Kernel_traits_baseILj256ES2_S2_S2_S2_fjLj128EEEEELb1ELb0ELb0ELb0EEEvNS_9BwdParamsE,"a",@progbits
	.sectionflags	@""
	.align	4
.nv.constant0._ZN10layer_norm13ln_bwd_kernelINS_13Kernel_traitsI6__halfS2_S2_S2_fjLj256ELj1ELj4ELj1ELj16ENS_18Kernel_traits_baseILj256ES2_S2_S2_S2_fjLj128EEEEELb1ELb0ELb0ELb0EEEvNS_9BwdParamsE:
	.zero		1192


//--------------------- .nv.constant0._ZN10layer_norm13ln_bwd_kernelINS_13Kernel_traitsI6__halfS2_S2_S2_fjLj256ELj1ELj4ELj1ELj16ENS_18Kernel_traits_baseILj256ES2_S2_S2_S2_fjLj128EEEEELb1ELb0ELb0ELb1EEEvNS_9BwdParamsE --------------------------
	.section	.nv.constant0._ZN10layer_norm13ln_bwd_kernelINS_13Kernel_traitsI6__halfS2_S2_S2_fjLj256ELj1ELj4ELj1ELj16ENS_18Kernel_traits_baseILj256ES2_S2_S2_S2_fjLj128EEEEELb1ELb0ELb0ELb1EEEvNS_9BwdParamsE,"a",@progbits
	.sectionflags	@""
	.align	4
.nv.constant0._ZN10layer_norm13ln_bwd_kernelINS_13Kernel_traitsI6__halfS2_S2_S2_fjLj256ELj1ELj4ELj1ELj16ENS_18Kernel_traits_baseILj256ES2_S2_S2_S2_fjLj128EEEEELb1ELb0ELb0ELb1EEEvNS_9BwdParamsE:
	.zero		1192


//--------------------- .nv.constant0._ZN10layer_norm22ln_bwd_finalize_kernelINS_22Kernel_traits_finalizeILj256E6__halfS2_S2_S2_fjLb0ELj1024ELj4ENS_18Kernel_traits_baseILj256ES2_S2_S2_S2_fjLj1024EEEEELb0ELb0EEEvNS_9BwdParamsE --------------------------
	.section	.nv.constant0._ZN10layer_norm22ln_bwd_finalize_kernelINS_22Kernel_traits_finalizeILj256E6__halfS2_S2_S2_fjLb0ELj1024ELj4ENS_18Kernel_traits_baseILj256ES2_S2_S2_S2_fjLj1024EEEEELb0ELb0EEEvNS_9BwdParamsE,"a",@progbits
	.sectionflags	@""
	.align	4
.nv.constant0._ZN10layer_norm22ln_bwd_finalize_kernelINS_22Kernel_traits_finalizeILj256E6__halfS2_S2_S2_fjLb0ELj1024ELj4ENS_18Kernel_traits_baseILj256ES2_S2_S2_S2_fjLj1024EEEEELb0ELb0EEEvNS_9BwdParamsE:
	.zero		1192


//--------------------- .nv.constant0._ZN10layer_norm13ln_bwd_kernelINS_13Kernel_traitsI6__halfS2_S2_S2_fjLj256ELj1ELj4ELj1ELj16ENS_18Kernel_traits_baseILj256ES2_S2_S2_S2_fjLj128EEEEELb1ELb0ELb1ELb0EEEvNS_9BwdParamsE --------------------------
	.section	.nv.constant0._ZN10layer_norm13ln_bwd_kernelINS_13Kernel_traitsI6__halfS2_S2_S2_fjLj256ELj1ELj4ELj1ELj16ENS_18Kernel_traits_baseILj256ES2_S2_S2_S2_fjLj128EEEEELb1ELb0ELb1ELb0EEEvNS_9BwdParamsE,"a",@progbits
	.sectionflags	@""
	.align	4
.nv.constant0._ZN10layer_norm13ln_bwd_kernelINS_13Kernel_traitsI6__halfS2_S2_S2_fjLj256ELj1ELj4ELj1ELj16ENS_18Kernel_traits_baseILj256ES2_S2_S2_S2_fjLj128EEEEELb1ELb0ELb1ELb0EEEvNS_9BwdParamsE:
	.zero		1192


//--------------------- .nv.constant0._ZN10layer_norm22ln_bwd_finalize_kernelINS_22Kernel_traits_finalizeILj256E6__halfS2_S2_S2_fjLb0ELj1024ELj4ENS_18Kernel_traits_baseILj256ES2_S2_S2_S2_fjLj1024EEEEELb0ELb1EEEvNS_9BwdParamsE --------------------------
	.section	.nv.constant0._ZN10layer_norm22ln_bwd_finalize_kernelINS_22Kernel_traits_finalizeILj256E6__halfS2_S2_S2_fjLb0ELj1024ELj4ENS_18Kernel_traits_baseILj256ES2_S2_S2_S2_fjLj1024EEEEELb0ELb1EEEvNS_9BwdParamsE,"a",@progbits
	.sectionflags	@""
	.align	4
.nv.constant0._ZN10layer_norm22ln_bwd_finalize_kernelINS_22Kernel_traits_finalizeILj256E6__halfS2_S2_S2_fjLb0ELj1024ELj4ENS_18Kernel_traits_baseILj256ES2_S2_S2_S2_fjLj1024EEEEELb0ELb1EEEvNS_9BwdParamsE:
	.zero		1192


//--------------------- .nv.constant0._ZN10layer_norm13ln_bwd_kernelINS_13Kernel_traitsI6__halfS2_S2_S2_fjLj256ELj1ELj4ELj1ELj16ENS_18Kernel_traits_baseILj256ES2_S2_S2_S2_fjLj128EEEEELb1ELb0ELb1ELb1EEEvNS_9BwdParamsE --------------------------
	.section	.nv.constant0._ZN10layer_norm13ln_bwd_kernelINS_13Kernel_traitsI6__halfS2_S2_S2_fjLj256ELj1ELj4ELj1ELj16ENS_18Kernel_traits_baseILj256ES2_S2_S2_S2_fjLj128EEEEELb1ELb0ELb1ELb1EEEvNS_9BwdParamsE,"a",@progbits
	.sectionflags	@""
	.align	4
.nv.constant0._ZN10layer_norm13ln_bwd_kernelINS_13Kernel_traitsI6__halfS2_S2_S2_fjLj256ELj1ELj4ELj1ELj16ENS_18Kernel_traits_baseILj256ES2_S2_S2_S2_fjLj128EEEEELb1ELb0ELb1ELb1EEEvNS_9BwdParamsE:
	.zero		1192


//--------------------- .nv.constant0._ZN10layer_norm13ln_bwd_kernelINS_13Kernel_traitsI6__halfS2_S2_S2_fjLj256ELj1ELj4ELj1ELj16ENS_18Kernel_traits_baseILj256ES2_S2_S2_S2_fjLj128EEEEELb1ELb1ELb0ELb0EEEvNS_9BwdParamsE --------------------------
	.section	.nv.constant0._ZN10layer_norm13ln_bwd_kernelINS_13Kernel_traitsI6__halfS2_S2_S2_fjLj256ELj1ELj4ELj1ELj16ENS_18Kernel_traits_baseILj256ES2_S2_S2_S2_fjLj128EEEEELb1ELb1ELb0ELb0EEEvNS_9BwdParamsE,"a",@progbits
	.sectionflags	@""
	.align	4
.nv.constant0._ZN10layer_norm13ln_bwd_kernelINS_13Kernel_traitsI6__halfS2_S2_S2_fjLj256ELj1ELj4ELj1ELj16ENS_18Kernel_traits_baseILj256ES2_S2_S2_S2_fjLj128EEEEELb1ELb1ELb0ELb0EEEvNS_9BwdParamsE:
	.zero		1192


//--------------------- .nv.constant0._ZN10layer_norm13ln_bwd_kernelINS_13Kernel_traitsI6__halfS2_S2_S2_fjLj256ELj1ELj4ELj1ELj16ENS_18Kernel_traits_baseILj256ES2_S2_S2_S2_fjLj128EEEEELb1ELb1ELb0ELb1EEEvNS_9BwdParamsE --------------------------
	.section	.nv.constant0._ZN10layer_norm13ln_bwd_kernelINS_13Kernel_traitsI6__halfS2_S2_S2_fjLj256ELj1ELj4ELj1ELj16ENS_18Kernel_traits_baseILj256ES2_S2_S2_S2_fjLj128EEEEELb1ELb1ELb0ELb1EEEvNS_9BwdParamsE,"a",@progbits
	.sectionflags	@""
	.align	4
.nv.constant0._ZN10layer_norm13ln_bwd_kernelINS_13Kernel_traitsI6__halfS2_S2_S2_fjLj256ELj1ELj4ELj1ELj16ENS_18Kernel_traits_baseILj256ES2_S2_S2_S2_fjLj128EEEEELb1ELb1ELb0ELb1EEEvNS_9BwdParamsE:
	.zero		1192


//--------------------- .nv.constant0._ZN10layer_norm22ln_bwd_finalize_kernelINS_22Kernel_traits_finalizeILj256E6__halfS2_S2_S2_fjLb1ELj1024ELj4ENS_18Kernel_traits_baseILj256ES2_S2_S2_S2_fjLj1024EEEEELb1ELb0EEEvNS_9BwdParamsE --------------------------
	.section	.nv.constant0._ZN10layer_norm22ln_bwd_finalize_kernelINS_22Kernel_traits_finalizeILj256E6__halfS2_S2_S2_fjLb1ELj1024ELj4ENS_18Kernel_traits_baseILj256ES2_S2_S2_S2_fjLj1024EEEEELb1ELb0EEEvNS_9BwdParamsE,"a",@progbits
	.sectionflags	@""
	.align	4
.nv.constant0._ZN10layer_norm22ln_bwd_finalize_kernelINS_22Kernel_traits_finalizeILj256E6__halfS2_S2_S2_fjLb1ELj1024ELj4ENS_18Kernel_traits_baseILj256ES2_S2_S2_S2_fjLj1024EEEEELb1ELb0EEEvNS_9BwdParamsE:
	.zero		1192


//--------------------- .nv.constant0._ZN10layer_norm13ln_bwd_kernelINS_13Kernel_traitsI6__halfS2_S2_S2_fjLj256ELj1ELj4ELj1ELj16ENS_18Kernel_traits_baseILj256ES2_S2_S2_S2_fjLj128EEEEELb1ELb1ELb1ELb0EEEvNS_9BwdParamsE --------------------------
	.section	.nv.constant0._ZN10layer_norm13ln_bwd_kernelINS_13Kernel_traitsI6__halfS2_S2_S2_fjLj256ELj1ELj4ELj1ELj16ENS_18Kernel_traits_baseILj256ES2_S2_S2_S2_fjLj128EEEEELb1ELb1ELb1ELb0EEEvNS_9BwdParamsE,"a",@progbits
	.sectionflags	@""
	.align	4
.nv.constant0._ZN10layer_norm13ln_bwd_kernelINS_13Kernel_traitsI6__halfS2_S2_S2_fjLj256ELj1ELj4ELj1ELj16ENS_18Kernel_traits_baseILj256ES2_S2_S2_S2_fjLj128EEEEELb1ELb1ELb1ELb0EEEvNS_9BwdParamsE:
	.zero		1192


//--------------------- .nv.constant0._ZN10layer_norm22ln_bwd_finalize_kernelINS_22Kernel_traits_finalizeILj256E6__halfS2_S2_S2_fjLb1ELj1024ELj4ENS_18Kernel_traits_baseILj256ES2_S2_S2_S2_fjLj1024EEEEELb1ELb1EEEvNS_9BwdParamsE --------------------------
	.section	.nv.constant0._ZN10layer_norm22ln_bwd_finalize_kernelINS_22Kernel_traits_finalizeILj256E6__halfS2_S2_S2_fjLb1ELj1024ELj4ENS_18Kernel_traits_baseILj256ES2_S2_S2_S2_fjLj1024EEEEELb1ELb1EEEvNS_9BwdParamsE,"a",@progbits
	.sectionflags	@""
	.align	4
.nv.constant0._ZN10layer_norm22ln_bwd_finalize_kernelINS_22Kernel_traits_finalizeILj256E6__halfS2_S2_S2_fjLb1ELj1024ELj4ENS_18Kernel_traits_baseILj256ES2_S2_S2_S2_fjLj1024EEEEELb1ELb1EEEvNS_9BwdParamsE:
	.zero		1192


//--------------------- .nv.constant0._ZN10layer_norm13ln_bwd_kernelINS_13Kernel_traitsI6__halfS2_S2_S2_fjLj256ELj1ELj4ELj1ELj16ENS_18Kernel_traits_baseILj256ES2_S2_S2_S2_fjLj128EEEEELb1ELb1ELb1ELb1EEEvNS_9BwdParamsE --------------------------
	.section	.nv.constant0._ZN10layer_norm13ln_bwd_kernelINS_13Kernel_traitsI6__halfS2_S2_S2_fjLj256ELj1ELj4ELj1ELj16ENS_18Kernel_traits_baseILj256ES2_S2_S2_S2_fjLj128EEEEELb1ELb1ELb1ELb1EEEvNS_9BwdParamsE,"a",@progbits
	.sectionflags	@""
	.align	4
.nv.constant0._ZN10layer_norm13ln_bwd_kernelINS_13Kernel_traitsI6__halfS2_S2_S2_fjLj256ELj1ELj4ELj1ELj16ENS_18Kernel_traits_baseILj256ES2_S2_S2_S2_fjLj128EEEEELb1ELb1ELb1ELb1EEEvNS_9BwdParamsE:
	.zero		1192


//--------------------- .nv.constant0._ZN10layer_norm13ln_bwd_kernelINS_13Kernel_traitsIf13__nv_bfloat16S2_S2_fjLj256ELj1ELj4ELj1ELj16ENS_18Kernel_traits_baseILj256EfS2_S2_S2_fjLj128EEEEELb0ELb0ELb0ELb0EEEvNS_9BwdParamsE --------------------------
	.section	.nv.constant0._ZN10layer_norm13ln_bwd_kernelINS_13Kernel_traitsIf13__nv_bfloat16S2_S2_fjLj256ELj1ELj4ELj1ELj16ENS_18Kernel_traits_baseILj256EfS2_S2_S2_fjLj128EEEEELb0ELb0ELb0ELb0EEEvNS_9BwdParamsE,"a",@progbits
	.sectionflags	@""
	.align	4
.nv.constant0._ZN10layer_norm13ln_bwd_kernelINS_13Kernel_traitsIf13__nv_bfloat16S2_S2_fjLj256ELj1ELj4ELj1ELj16ENS_18Kernel_traits_baseILj256EfS2_S2_S2_fjLj128EEEEELb0ELb0ELb0ELb0EEEvNS_9BwdParamsE:
	.zero		1192


//--------------------- .nv.constant0._ZN10layer_norm13ln_bwd_kernelINS_13Kernel_traitsIf13__nv_bfloat16S2_S2_fjLj256ELj1ELj4ELj1ELj16ENS_18Kernel_traits_baseILj256EfS2_S2_S2_fjLj128EEEEELb0ELb0ELb0ELb1EEEvNS_9BwdParamsE --------------------------
	.section	.nv.constant0._ZN10layer_norm13ln_bwd_kernelINS_13Kernel_traitsIf13__nv_bfloat16S2_S2_fjLj256ELj1ELj4ELj1ELj16ENS_18Kernel_traits_baseILj256EfS2_S2_S2_fjLj128EEEEELb0ELb0ELb0ELb1EEEvNS_9BwdParamsE,"a",@progbits
	.sectionflags	@""
	.align	4
.nv.constant0._ZN10layer_norm13ln_bwd_kernelINS_13Kernel_traitsIf13__nv_bfloat16S2_S2_fjLj256ELj1ELj4ELj1ELj16ENS_18Kernel_traits_baseILj256EfS2_S2_S2_fjLj128EEEEELb0ELb0ELb0ELb1EEEvNS_9BwdParamsE:
	.zero		1192


//--------------------- .nv.constant0._ZN10layer_norm13ln_bwd_kernelINS_13Kernel_traitsIf13__nv_bfloat16S2_S2_fjLj256ELj1ELj4ELj1ELj16ENS_18Kernel_traits_baseILj256EfS2_S2_S2_fjLj128EEEEELb0ELb0ELb1ELb0EEEvNS_9BwdParamsE --------------------------
	.section	.nv.constant0._ZN10layer_norm13ln_bwd_kernelINS_13Kernel_traitsIf13__nv_bfloat16S2_S2_fjLj256ELj1ELj4ELj1ELj16ENS_18Kernel_traits_baseILj256EfS2_S2_S2_fjLj128EEEEELb0ELb0ELb1ELb0EEEvNS_9BwdParamsE,"a",@progbits
	.sectionflags	@""
	.align	4
.nv.constant0._ZN10layer_norm13ln_bwd_kernelINS_13Kernel_traitsIf13__nv_bfloat16S2_S2_fjLj256ELj1ELj4ELj1ELj16ENS_18Kernel_traits_baseILj256EfS2_S2_S2_fjLj128EEEEELb0ELb0ELb1ELb0EEEvNS_9BwdParamsE:
	.zero		1192


//--------------------- .nv.constant0._ZN10layer_norm13ln_bwd_kernelINS_13Kernel_traitsIf13__nv_bfloat16S2_S2_fjLj256ELj1ELj4ELj1ELj16ENS_18Kernel_traits_baseILj256EfS2_S2_S2_fjLj128EEEEELb0ELb0ELb1ELb1EEEvNS_9BwdParamsE --------------------------
	.section	.nv.constant0._ZN10layer_norm13ln_bwd_kernelINS_13Kernel_traitsIf13__nv_bfloat16S2_S2_fjLj256ELj1ELj4ELj1ELj16ENS_18Kernel_traits_baseILj256EfS2_S2_S2_fjLj128EEEEELb0ELb0ELb1ELb1EEEvNS_9BwdParamsE,"a",@progbits
	.sectionflags	@""
	.align	4
.nv.constant0._ZN10layer_norm13ln_bwd_kernelINS_13Kernel_traitsIf13__nv_bfloat16S2_S2_fjLj256ELj1ELj4ELj1ELj16ENS_18Kernel_traits_baseILj256EfS2_S2_S2_fjLj128EEEEELb0ELb0ELb1ELb1EEEvNS_9BwdParamsE:
	.zero		1192


//--------------------- .nv.constant0._ZN10layer_norm13ln_bwd_kernelINS_13Kernel_traitsIf13__nv_bfloat16S2_S2_fjLj256ELj1ELj4ELj1ELj16ENS_18Kernel_traits_baseILj256EfS2_S2_S2_fjLj128EEEEELb0ELb1ELb0ELb0EEEvNS_9BwdParamsE --------------------------
	.section	.nv.constant0._ZN10layer_norm13ln_bwd_kernelINS_13Kernel_traitsIf13__nv_bfloat16S2_S2_fjLj256ELj1ELj4ELj1ELj16ENS_18Kernel_traits_baseILj256EfS2_S2_S2_fjLj128EEEEELb0ELb1ELb0ELb0EEEvNS_9BwdParamsE,"a",@progbits
	.sectionflags	@""
	.align	4
.nv.constant0._ZN10layer_norm13ln_bwd_kernelINS_13Kernel_traitsIf13__nv_bfloat16S2_S2_fjLj256ELj1ELj4ELj1ELj16ENS_18Kernel_traits_baseILj256EfS2_S2_S2_fjLj128EEEEELb0ELb1ELb0ELb0EEEvNS_9BwdParamsE:
	.zero		1192


//--------------------- .nv.constant0._ZN10layer_norm13ln_bwd_kernelINS_13Kernel_traitsIf13__nv_bfloat16S2_S2_fjLj256ELj1ELj4ELj1ELj16ENS_18Kernel_traits_baseILj256EfS2_S2_S2_fjLj128EEEEELb0ELb1ELb0ELb1EEEvNS_9BwdParamsE --------------------------
	.section	.nv.constant0._ZN10layer_norm13ln_bwd_kernelINS_13Kernel_traitsIf13__nv_bfloat16S2_S2_fjLj256ELj1ELj4ELj1ELj16ENS_18Kernel_traits_baseILj256EfS2_S2_S2_fjLj128EEEEELb0ELb1ELb0ELb1EEEvNS_9BwdParamsE,"a",@progbits
	.sectionflags	@""
	.align	4
.nv.constant0._ZN10layer_norm13ln_bwd_kernelINS_13Kernel_traitsIf13__nv_bfloat16S2_S2_fjLj256ELj1ELj4ELj1ELj16ENS_18Kernel_traits_baseILj256EfS2_S2_S2_fjLj128EEEEELb0ELb1ELb0ELb1EEEvNS_9BwdParamsE:
	.zero		1192


//--------------------- .nv.constant0._ZN10layer_norm13ln_bwd_kernelINS_13Kernel_traitsIf13__nv_bfloat16S2_S2_fjLj256ELj1ELj4ELj1ELj16ENS_18Kernel_traits_baseILj256EfS2_S2_S2_fjLj128EEEEELb0ELb1ELb1ELb0EEEvNS_9BwdParamsE --------------------------
	.section	.nv.constant0._ZN10layer_norm13ln_bwd_kernelINS_13Kernel_traitsIf13__nv_bfloat16S2_S2_fjLj256ELj1ELj4ELj1ELj16ENS_18Kernel_traits_baseILj256EfS2_S2_S2_fjLj128EEEEELb0ELb1ELb1ELb0EEEvNS_9BwdParamsE,"a",@progbits
	.sectionflags	@""
	.align	4
.nv.constant0._ZN10layer_norm13ln_bwd_kernelINS_13Kernel_traitsIf13__nv_bfloat16S2_S2_fjLj256ELj1ELj4ELj1ELj16ENS_18Kernel_traits_baseILj256EfS2_S2_S2_fjLj128EEEEELb0ELb1ELb1ELb0EEEvNS_9BwdParamsE:
	.zero		1192


//--------------------- .nv.constant0._ZN10layer_norm13ln_bwd_kernelINS_13Kernel_traitsIf13__nv_bfloat16S2_S2_fjLj256ELj1ELj4ELj1ELj16ENS_18Kernel_traits_baseILj256EfS2_S2_S2_fjLj128EEEEELb0ELb1ELb1ELb1EEEvNS_9BwdParamsE --------------------------
	.section	.nv.constant0._ZN10layer_norm13ln_bwd_kernelINS_13Kernel_traitsIf13__nv_bfloat16S2_S2_fjLj256ELj1ELj4ELj1ELj16ENS_18Kernel_traits_baseILj256EfS2_S2_S2_fjLj128EEEEELb0ELb1ELb1ELb1EEEvNS_9BwdParamsE,"a",@progbits
	.sectionflags	@""
	.align	4
.nv.constant0._ZN10layer_norm13ln_bwd_kernelINS_13Kernel_traitsIf13__nv_bfloat16S2_S2_fjLj256ELj1ELj4ELj1ELj16ENS_18Kernel_traits_baseILj256EfS2_S2_S2_fjLj128EEEEELb0ELb1ELb1ELb1EEEvNS_9BwdParamsE:
	.zero		1192


//--------------------- .nv.constant0._ZN10layer_norm13ln_bwd_kernelINS_13Kernel_traitsIf13__nv_bfloat16S2_S2_fjLj256ELj1ELj4ELj1ELj16ENS_18Kernel_traits_baseILj256EfS2_S2_S2_fjLj128EEEEELb1ELb0ELb0ELb0EEEvNS_9BwdParamsE --------------------------
	.section	.nv.constant0._ZN10layer_norm13ln_bwd_kernelINS_13Kernel_traitsIf13__nv_bfloat16S2_S2_fjLj256ELj1ELj4ELj1ELj16ENS_18Kernel_traits_baseILj256EfS2_S2_S2_fjLj128EEEEELb1ELb0ELb0ELb0EEEvNS_9BwdParamsE,"a",@progbits
	.sectionflags	@""
	.align	4
.nv.constant0._ZN10layer_norm13ln_bwd_kernelINS_13Kernel_traitsIf13__nv_bfloat16S2_S2_fjLj256ELj1ELj4ELj1ELj16ENS_18Kernel_traits_baseILj256EfS2_S2_S2_fjLj128EEEEELb1ELb0ELb0ELb0EEEvNS_9BwdParamsE:
	.zero		1192


//--------------------- .nv.constant0._ZN10layer_norm13ln_bwd_kernelINS_13Kernel_traitsIf13__nv_bfloat16S2_S2_fjLj256ELj1ELj4ELj1ELj16ENS_18Kernel_traits_baseILj256EfS2_S2_S2_fjLj128EEEEELb1ELb0ELb0ELb1EEEvNS_9BwdParamsE --------------------------
	.section	.nv.constant0._ZN10layer_norm13ln_bwd_kernelINS_13Kernel_traitsIf13__nv_bfloat16S2_S2_fjLj256ELj1ELj4ELj1ELj16ENS_18Kernel_traits_baseILj256EfS2_S2_S2_fjLj128EEEEELb1ELb0ELb0ELb1EEEvNS_9BwdParamsE,"a",@progbits
	.sectionflags	@""
	.align	4
.nv.constant0._ZN10layer_norm13ln_bwd_kernelINS_13Kernel_traitsIf13__nv_bfloat16S2_S2_fjLj256ELj1ELj4ELj1ELj16ENS_18Kernel_traits_baseILj256EfS2_S2_S2_fjLj128EEEEELb1ELb0ELb0ELb1EEEvNS_9BwdParamsE:
	.zero		1192


//--------------------- .nv.constant0._ZN10layer_norm22ln_bwd_finalize_kernelINS_22Kernel_traits_finalizeILj256Ef13__nv_bfloat16S2_S2_fjLb0ELj1024ELj4ENS_18Kernel_traits_baseILj256EfS2_S2_S2_fjLj1024EEEEELb0ELb0EEEvNS_9BwdParamsE --------------------------
	.section	.nv.constant0._ZN10layer_norm22ln_bwd_finalize_kernelINS_22Kernel_traits_finalizeILj256Ef13__nv_bfloat16S2_S2_fjLb0ELj1024ELj4ENS_18Kernel_traits_baseILj256EfS2_S2_S2_fjLj1024EEEEELb0ELb0EEEvNS_9BwdParamsE,"a",@progbits
	.sectionflags	@""
	.align	4
.nv.constant0._ZN10layer_norm22ln_bwd_finalize_kernelINS_22Kernel_traits_finalizeILj256Ef13__nv_bfloat16S2_S2_fjLb0ELj1024ELj4ENS_18Kernel_traits_baseILj256EfS2_S2_S2_fjLj1024EEEEELb0ELb0EEEvNS_9BwdParamsE:
	.zero		1192


//--------------------- .nv.constant0._ZN10layer_norm13ln_bwd_kernelINS_13Kernel_traitsIf13__nv_bfloat16S2_S2_fjLj256ELj1ELj4ELj1ELj16ENS_18Kernel_traits_baseILj256EfS2_S2_S2_fjLj128EEEEELb1ELb0ELb1ELb0EEEvNS_9BwdParamsE --------------------------
	.section	.nv.constant0._ZN10layer_norm13ln_bwd_kernelINS_13Kernel_traitsIf13__nv_bfloat16S2_S2_fjLj256ELj1ELj4ELj1ELj16ENS_18Kernel_traits_baseILj256EfS2_S2_S2_fjLj128EEEEELb1ELb0ELb1ELb0EEEvNS_9BwdParamsE,"a",@progbits
	.sectionflags	@""
	.align	4
.nv.constant0._ZN10layer_norm13ln_bwd_kernelINS_13Kernel_traitsIf13__nv_bfloat16S2_S2_fjLj256ELj1ELj4ELj1ELj16ENS_18Kernel_traits_baseILj256EfS2_S2_S2_fjLj128EEEEELb1ELb0ELb1ELb0EEEvNS_9BwdParamsE:
	.zero		1192


//--------------------- .nv.constant0._ZN10layer_norm22ln_bwd_finalize_kernelINS_22Kernel_traits_finalizeILj256Ef13__nv_bfloat16S2_S2_fjLb0ELj1024ELj4ENS_18Kernel_traits_baseILj256EfS2_S2_S2_fjLj1024EEEEELb0ELb1EEEvNS_9BwdParamsE --------------------------
	.section	.nv.constant0._ZN10layer_norm22ln_bwd_finalize_kernelINS_22Kernel_traits_finalizeILj256Ef13__nv_bfloat16S2_S2_fjLb0ELj1024ELj4ENS_18Kernel_traits_baseILj256EfS2_S2_S2_fjLj1024EEEEELb0ELb1EEEvNS_9BwdParamsE,"a",@progbits
	.sectionflags	@""
	.align	4
.nv.constant0._ZN10layer_norm22ln_bwd_finalize_kernelINS_22Kernel_traits_finalizeILj256Ef13__nv_bfloat16S2_S2_fjLb0ELj1024ELj4ENS_18Kernel_traits_baseILj256EfS2_S2_S2_fjLj1024EEEEELb0ELb1EEEvNS_9BwdParamsE:
	.zero		1192


//--------------------- .nv.constant0._ZN10layer_norm13ln_bwd_kernelINS_13Kernel_traitsIf13__nv_bfloat16S2_S2_fjLj256ELj1ELj4ELj1ELj16ENS_18Kernel_traits_baseILj256EfS2_S2_S2_fjLj128EEEEELb1ELb0ELb1ELb1EEEvNS_9BwdParamsE --------------------------
	.section	.nv.constant0._ZN10layer_norm13ln_bwd_kernelINS_13Kernel_traitsIf13__nv_bfloat16S2_S2_fjLj256ELj1ELj4ELj1ELj16ENS_18Kernel_traits_baseILj256EfS2_S2_S2_fjLj128EEEEELb1ELb0ELb1ELb1EEEvNS_9BwdParamsE,"a",@progbits
	.sectionflags	@""
	.align	4
.nv.constant0._ZN10layer_norm13ln_bwd_kernelINS_13Kernel_traitsIf13__nv_bfloat16S2_S2_fjLj256ELj1ELj4ELj1ELj16ENS_18Kernel_traits_baseILj256EfS2_S2_S2_fjLj128EEEEELb1ELb0ELb1ELb1EEEvNS_9BwdParamsE:
	.zero		1192


//--------------------- .nv.constant0._ZN10layer_norm13ln_bwd_kernelINS_13Kernel_traitsIf13__nv_bfloat16S2_S2_fjLj256ELj1ELj4ELj1ELj16ENS_18Kernel_traits_baseILj256EfS2_S2_S2_fjLj128EEEEELb1ELb1ELb0ELb0EEEvNS_9BwdParamsE --------------------------
	.section	.nv.constant0._ZN10layer_norm13ln_bwd_kernelINS_13Kernel_traitsIf13__nv_bfloat16S2_S2_fjLj256ELj1ELj4ELj1ELj16ENS_18Kernel_traits_baseILj256EfS2_S2_S2_fjLj128EEEEELb1ELb1ELb0ELb0EEEvNS_9BwdParamsE,"a",@progbits
	.sectionflags	@""
	.align	4
.nv.constant0._ZN10layer_norm13ln_bwd_kernelINS_13Kernel_traitsIf13__nv_bfloat16S2_S2_fjLj256ELj1ELj4ELj1ELj16ENS_18Kernel_traits_baseILj256EfS2_S2_S2_fjLj128EEEEELb1ELb1ELb0ELb0EEEvNS_9BwdParamsE:
	.zero		1192


//--------------------- .nv.constant0._ZN10layer_norm13ln_bwd_kernelINS_13Kernel_traitsIf13__nv_bfloat16S2_S2_fjLj256ELj1ELj4ELj1ELj16ENS_18Kernel_traits_baseILj256EfS2_S2_S2_fjLj128EEEEELb1ELb1ELb0ELb1EEEvNS_9BwdParamsE --------------------------
	.section	.nv.constant0._ZN10layer_norm13ln_bwd_kernelINS_13Kernel_traitsIf13__nv_bfloat16S2_S2_fjLj256ELj1ELj4ELj1ELj16ENS_18Kernel_traits_baseILj256EfS2_S2_S2_fjLj128EEEEELb1ELb1ELb0ELb1EEEvNS_9BwdParamsE,"a",@progbits
	.sectionflags	@""
	.align	4
.nv.constant0._ZN10layer_norm13ln_bwd_kernelINS_13Kernel_traitsIf13__nv_bfloat16S2_S2_fjLj256ELj1ELj4ELj1ELj16ENS_18Kernel_traits_baseILj256EfS2_S2_S2_fjLj128EEEEELb1ELb1ELb0ELb1EEEvNS_9BwdParamsE:
	.zero		1192


//--------------------- .nv.constant0._ZN10layer_norm22ln_bwd_finalize_kernelINS_22Kernel_traits_finalizeILj256Ef13__nv_bfloat16S2_S2_fjLb1ELj1024ELj4ENS_18Kernel_traits_baseILj256EfS2_S2_S2_fjLj1024EEEEELb1ELb0EEEvNS_9BwdParamsE --------------------------
	.section	.nv.constant0._ZN10layer_norm22ln_bwd_finalize_kernelINS_22Kernel_traits_finalizeILj256Ef13__nv_bfloat16S2_S2_fjLb1ELj1024ELj4ENS_18Kernel_traits_baseILj256EfS2_S2_S2_fjLj1024EEEEELb1ELb0EEEvNS_9BwdParamsE,"a",@progbits
	.sectionflags	@""
	.align	4
.nv.constant0._ZN10layer_norm22ln_bwd_finalize_kernelINS_22Kernel_traits_finalizeILj256Ef13__nv_bfloat16S2_S2_fjLb1ELj1024ELj4ENS_18Kernel_traits_baseILj256EfS2_S2_S2_fjLj1024EEEEELb1ELb0EEEvNS_9BwdParamsE:
	.zero		1192


//--------------------- .nv.constant0._ZN10layer_norm13ln_bwd_kernelINS_13Kernel_traitsIf13__nv_bfloat16S2_S2_fjLj256ELj1ELj4ELj1ELj16ENS_18Kernel_traits_baseILj256EfS2_S2_S2_fjLj128EEEEELb1ELb1ELb1ELb0EEEvNS_9BwdParamsE --------------------------
	.section	.nv.constant0._ZN10layer_norm13ln_bwd_kernelINS_13Kernel_traitsIf13__nv_bfloat16S2_S2_fjLj256ELj1ELj4ELj1ELj16ENS_18Kernel_traits_baseILj256EfS2_S2_S2_fjLj128EEEEELb1ELb1ELb1ELb0EEEvNS_9BwdParamsE,"a",@progbits
	.sectionflags	@""
	.align	4
.nv.constant0._ZN10layer_norm13ln_bwd_kernelINS_13Kernel_traitsIf13__nv_bfloat16S2_S2_fjLj256ELj1ELj4ELj1ELj16ENS_18Kernel_traits_baseILj256EfS2_S2_S2_fjLj128EEEEELb1ELb1ELb1ELb0EEEvNS_9BwdParamsE:
	.zero		1192


//--------------------- .nv.constant0._ZN10layer_norm22ln_bwd_finalize_kernelINS_22Kernel_traits_finalizeILj256Ef13__nv_bfloat16S2_S2_fjLb1ELj1024ELj4ENS_18Kernel_traits_baseILj256EfS2_S2_S2_fjLj1024EEEEELb1ELb1EEEvNS_9BwdParamsE --------------------------
	.section	.nv.constant0._ZN10layer_norm22ln_bwd_finalize_kernelINS_22Kernel_traits_finalizeILj256Ef13__nv_bfloat16S2_S2_fjLb1ELj1024ELj4ENS_18Kernel_traits_baseILj256EfS2_S2_S2_fjLj1024EEEEELb1ELb1EEEvNS_9BwdParamsE,"a",@progbits
	.sectionflags	@""
	.align	4
.nv.constant0._ZN10layer_norm22ln_bwd_finalize_kernelINS_22Kernel_traits_finalizeILj256Ef13__nv_bfloat16S2_S2_fjLb1ELj1024ELj4ENS_18Kernel_traits_baseILj256EfS2_S2_S2_fjLj1024EEEEELb1ELb1EEEvNS_9BwdParamsE:
	.zero		1192


//--------------------- .nv.constant0._ZN10layer_norm13ln_bwd_kernelINS_13Kernel_traitsIf13__nv_bfloat16S2_S2_fjLj256ELj1ELj4ELj1ELj16ENS_18Kernel_traits_baseILj256EfS2_S2_S2_fjLj128EEEEELb1ELb1ELb1ELb1EEEvNS_9BwdParamsE --------------------------
	.section	.nv.constant0._ZN10layer_norm13ln_bwd_kernelINS_13Kernel_traitsIf13__nv_bfloat16S2_S2_fjLj256ELj1ELj4ELj1ELj16ENS_18Kernel_traits_baseILj256EfS2_S2_S2_fjLj128EEEEELb1ELb1ELb1ELb1EEEvNS_9BwdParamsE,"a",@progbits
	.sectionflags	@""
	.align	4
.nv.constant0._ZN10layer_norm13ln_bwd_kernelINS_13Kernel_traitsIf13__nv_bfloat16S2_S2_fjLj256ELj1ELj4ELj1ELj16ENS_18Kernel_traits_baseILj256EfS2_S2_S2_fjLj128EEEEELb1ELb1ELb1ELb1EEEvNS_9BwdParamsE:
	.zero		1192


//--------------------- .nv.constant0._ZN10layer_norm13ln_bwd_kernelINS_13Kernel_traitsI13__nv_bfloat16S2_fS2_fjLj256ELj1ELj4ELj1ELj16ENS_18Kernel_traits_baseILj256ES2_S2_fS2_fjLj128EEEEELb0ELb0ELb0ELb0EEEvNS_9BwdParamsE --------------------------
	.section	.nv.constant0._ZN10layer_norm13ln_bwd_kernelINS_13Kernel_traitsI13__nv_bfloat16S2_fS2_fjLj256ELj1ELj4ELj1ELj16ENS_18Kernel_traits_baseILj256ES2_S2_fS2_fjLj128EEEEELb0ELb0ELb0ELb0EEEvNS_9BwdParamsE,"a",@progbits
	.sectionflags	@""
	.align	4
.nv.constant0._ZN10layer_norm13ln_bwd_kernelINS_13Kernel_traitsI13__nv_bfloat16S2_fS2_fjLj256ELj1ELj4ELj1ELj16ENS_18Kernel_traits_baseILj256ES2_S2_fS2_fjLj128EEEEELb0ELb0ELb0ELb0EEEvNS_9BwdParamsE:
	.zero		1192


//--------------------- .nv.constant0._ZN10layer_norm13ln_bwd_kernelINS_13Kernel_traitsI13__nv_bfloat16S2_fS2_fjLj256ELj1ELj4ELj1ELj16ENS_18Kernel_traits_baseILj256ES2_S2_fS2_fjLj128EEEEELb0ELb0ELb0ELb1EEEvNS_9BwdParamsE --------------------------
	.section	.nv.constant0._ZN10layer_norm13ln_bwd_kernelINS_13Kernel_traitsI13__nv_bfloat16S2_fS2_fjLj256ELj1ELj4ELj1ELj16ENS_18Kernel_traits_baseILj256ES2_S2_fS2_fjLj128EEEEELb0ELb0ELb0ELb1EEEvNS_9BwdParamsE,"a",@progbits
	.sectionflags	@""
	.align	4
.nv.constant0._ZN10layer_norm13ln_bwd_kernelINS_13Kernel_traitsI13__nv_bfloat16S2_fS2_fjLj256ELj1ELj4ELj1ELj16ENS_18Kernel_traits_baseILj256ES2_S2_fS2_fjLj128EEEEELb0ELb0ELb0ELb1EEEvNS_9BwdParamsE:
	.zero		1192


//--------------------- .nv.constant0._ZN10layer_norm13ln_bwd_kernelINS_13Kernel_traitsI13__nv_bfloat16S2_fS2_fjLj256ELj1ELj4ELj1ELj16ENS_18Kernel_traits_baseILj256ES2_S2_fS2_fjLj128EEEEELb0ELb0ELb1ELb0EEEvNS_9BwdParamsE --------------------------
	.section	.nv.constant0._ZN10layer_norm13ln_bwd_kernelINS_13Kernel_traitsI13__nv_bfloat16S2_fS2_fjLj256ELj1ELj4ELj1ELj16ENS_18Kernel_traits_baseILj256ES2_S2_fS2_fjLj128EEEEELb0ELb0ELb1ELb0EEEvNS_9BwdParamsE,"a",@progbits
	.sectionflags	@""
	.align	4
.nv.constant0._ZN10layer_norm13ln_bwd_kernelINS_13Kernel_traitsI13__nv_bfloat16S2_fS2_fjLj256ELj1ELj4ELj1ELj16ENS_18Kernel_traits_baseILj256ES2_S2_fS2_fjLj128EEEEELb0ELb0ELb1ELb0EEEvNS_9BwdParamsE:
	.zero		1192


//--------------------- .nv.constant0._ZN10layer_norm13ln_bwd_kernelINS_13Kernel_traitsI13__nv_bfloat16S2_fS2_fjLj256ELj1ELj4ELj1ELj16ENS_18Kernel_traits_baseILj256ES2_S2_fS2_fjLj128EEEEELb0ELb0ELb1ELb1EEEvNS_9BwdParamsE --------------------------
	.section	.nv.constant0._ZN10layer_norm13ln_bwd_kernelINS_13Kernel_traitsI13__nv_bfloat16S2_fS2_fjLj256ELj1ELj4ELj1ELj16ENS_18Kernel_traits_baseILj256ES2_S2_fS2_fjLj128EEEEELb0ELb0ELb1ELb1EEEvNS_9BwdParamsE,"a",@progbits
	.sectionflags	@""
	.align	4
.nv.constant0._ZN10layer_norm13ln_bwd_kernelINS_13Kernel_traitsI13__nv_bfloat16S2_fS2_fjLj256ELj1ELj4ELj1ELj16ENS_18Kernel_traits_baseILj256ES2_S2_fS2_fjLj128EEEEELb0ELb0ELb1ELb1EEEvNS_9BwdParamsE:
	.zero		1192


//--------------------- .nv.constant0._ZN10layer_norm13ln_bwd_kernelINS_13Kernel_traitsI13__nv_bfloat16S2_fS2_fjLj256ELj1ELj4ELj1ELj16ENS_18Kernel_traits_baseILj256ES2_S2_fS2_fjLj128EEEEELb0ELb1ELb0ELb0EEEvNS_9BwdParamsE --------------------------
	.section	.nv.constant0._ZN10layer_norm13ln_bwd_kernelINS_13Kernel_traitsI13__nv_bfloat16S2_fS2_fjLj256ELj1ELj4ELj1ELj16ENS_18Kernel_traits_baseILj256ES2_S2_fS2_fjLj128EEEEELb0ELb1ELb0ELb0EEEvNS_9BwdParamsE,"a",@progbits
	.sectionflags	@""
	.align	4
.nv.constant0._ZN10layer_norm13ln_bwd_kernelINS_13Kernel_traitsI13__nv_bfloat16S2_fS2_fjLj256ELj1ELj4ELj1ELj16ENS_18Kernel_traits_baseILj256ES2_S2_fS2_fjLj128EEEEELb0ELb1ELb0ELb0EEEvNS_9BwdParamsE:
	.zero		1192


//--------------------- .nv.constant0._ZN10layer_norm13ln_bwd_kernelINS_13Kernel_traitsI13__nv_bfloat16S2_fS2_fjLj256ELj1ELj4ELj1ELj16ENS_18Kernel_traits_baseILj256ES2_S2_fS2_fjLj128EEEEELb0ELb1ELb0ELb1EEEvNS_9BwdParamsE --------------------------
	.section	.nv.constant0._ZN10layer_norm13ln_bwd_kernelINS_13Kernel_traitsI13__nv_bfloat16S2_fS2_fjLj256ELj1ELj4ELj1ELj16ENS_18Kernel_traits_baseILj256ES2_S2_fS2_fjLj128EEEEELb0ELb1ELb0ELb1EEEvNS_9BwdParamsE,"a",@progbits
	.sectionflags	@""
	.align	4
.nv.constant0._ZN10layer_norm13ln_bwd_kernelINS_13Kernel_traitsI13__nv_bfloat16S2_fS2_fjLj256ELj1ELj4ELj1ELj16ENS_18Kernel_traits_baseILj256ES2_S2_fS2_fjLj128EEEEELb0ELb1ELb0ELb1EEEvNS_9BwdParamsE:
	.zero		1192


//--------------------- .nv.constant0._ZN10layer_norm13ln_bwd_kernelINS_13Kernel_traitsI13__nv_bfloat16S2_fS2_fjLj256ELj1ELj4ELj1ELj16ENS_18Kernel_traits_baseILj256ES2_S2_fS2_fjLj128EEEEELb0ELb1ELb1ELb0EEEvNS_9BwdParamsE --------------------------
	.section	.nv.constant0._ZN10layer_norm13ln_bwd_kernelINS_13Kernel_traitsI13__nv_bfloat16S2_fS2_fjLj256ELj1ELj4ELj1ELj16ENS_18Kernel_traits_baseILj256ES2_S2_fS2_fjLj128EEEEELb0ELb1ELb1ELb0EEEvNS_9BwdParamsE,"a",@progbits
	.sectionflags	@""
	.align	4
.nv.constant0._ZN10layer_norm13ln_bwd_kernelINS_13Kernel_traitsI13__nv_bfloat16S2_fS2_fjLj256ELj1ELj4ELj1ELj16ENS_18Kernel_traits_baseILj256ES2_S2_fS2_fjLj128EEEEELb0ELb1ELb1ELb0EEEvNS_9BwdParamsE:
	.zero		1192


//--------------------- .nv.constant0._ZN10layer_norm13ln_bwd_kernelINS_13Kernel_traitsI13__nv_bfloat16S2_fS2_fjLj256ELj1ELj4ELj1ELj16ENS_18Kernel_traits_baseILj256ES2_S2_fS2_fjLj128EEEEELb0ELb1ELb1ELb1EEEvNS_9BwdParamsE --------------------------
	.section	.nv.constant0._ZN10layer_norm13ln_bwd_kernelINS_13Kernel_traitsI13__nv_bfloat16S2_fS2_fjLj256ELj1ELj4ELj1ELj16ENS_18Kernel_traits_baseILj256ES2_S2_fS2_fjLj128EEEEELb0ELb1ELb1ELb1EEEvNS_9BwdParamsE,"a",@progbits
	.sectionflags	@""
	.align	4
.nv.constant0._ZN10layer_norm13ln_bwd_kernelINS_13Kernel_traitsI13__nv_bfloat16S2_fS2_fjLj256ELj1ELj4ELj1ELj16ENS_18Kernel_traits_baseILj256ES2_S2_fS2_fjLj128EEEEELb0ELb1ELb1ELb1EEEvNS_9BwdParamsE:
	.zero		1192


//--------------------- .nv.constant0._ZN10layer_norm13ln_bwd_kernelINS_13Kernel_traitsI13__nv_bfloat16S2_fS2_fjLj256ELj1ELj4ELj1ELj16ENS_18Kernel_traits_baseILj256ES2_S2_fS2_fjLj128EEEEELb1ELb0ELb0ELb0EEEvNS_9BwdParamsE --------------------------
	.section	.nv.constant0._ZN10layer_norm13ln_bwd_kernelINS_13Kernel_traitsI13__nv_bfloat16S2_fS2_fjLj256ELj1ELj4ELj1ELj16ENS_18Kernel_traits_baseILj256ES2_S2_fS2_fjLj128EEEEELb1ELb0ELb0ELb0EEEvNS_9BwdParamsE,"a",@progbits
	.sectionflags	@""
	.align	4
.nv.constant0._ZN10layer_norm13ln_bwd_kernelINS_13Kernel_traitsI13__nv_bfloat16S2_fS2_fjLj256ELj1ELj4ELj1ELj16ENS_18Kernel_traits_baseILj256ES2_S2_fS2_fjLj128EEEEELb1ELb0ELb0ELb0EEEvNS_9BwdParamsE:
	.zero		1192


//--------------------- .nv.constant0._ZN10layer_norm13ln_bwd_kernelINS_13Kernel_traitsI13__nv_bfloat16S2_fS2_fjLj256ELj1ELj4ELj1ELj16ENS_18Kernel_traits_baseILj256ES2_S2_fS2_fjLj128EEEEELb1ELb0ELb0ELb1EEEvNS_9BwdParamsE --------------------------
	.section	.nv.constant0._ZN10layer_norm13ln_bwd_kernelINS_13Kernel_traitsI13__nv_bfloat16S2_fS2_fjLj256ELj1ELj4ELj1ELj16ENS_18Kernel_traits_baseILj256ES2_S2_fS2_fjLj128EEEEELb1ELb0ELb0ELb1EEEvNS_9BwdParamsE,"a",@progbits
	.sectionflags	@""
	.align	4
.nv.constant0._ZN10layer_norm13ln_bwd_kernelINS_13Kernel_traitsI13__nv_bfloat16S2_fS2_fjLj256ELj1ELj4ELj1ELj16ENS_18Kernel_traits_baseILj256ES2_S2_fS2_fjLj128EEEEELb1ELb0ELb0ELb1EEEvNS_9BwdParamsE:
	.zero		1192


//--------------------- .nv.constant0._ZN10layer_norm22ln_bwd_finalize_kernelINS_22Kernel_traits_finalizeILj256E13__nv_bfloat16S2_fS2_fjLb0ELj1024ELj4ENS_18Kernel_traits_baseILj256ES2_S2_fS2_fjLj1024EEEEELb0ELb0EEEvNS_9BwdParamsE --------------------------
	.section	.nv.constant0._ZN10layer_norm22ln_bwd_finalize_kernelINS_22Kernel_traits_finalizeILj256E13__nv_bfloat16S2_fS2_fjLb0ELj1024ELj4ENS_18Kernel_traits_baseILj256ES2_S2_fS2_fjLj1024EEEEELb0ELb0EEEvNS_9BwdParamsE,"a",@progbits
	.sectionflags	@""
	.align	4
.nv.constant0._ZN10layer_norm22ln_bwd_finalize_kernelINS_22Kernel_traits_finalizeILj256E13__nv_bfloat16S2_fS2_fjLb0ELj1024ELj4ENS_18Kernel_traits_baseILj256ES2_S2_fS2_fjLj1024EEEEELb0ELb0EEEvNS_9BwdParamsE:
	.zero		1192


//--------------------- .nv.constant0._ZN10layer_norm13ln_bwd_kernelINS_13Kernel_traitsI13__nv_bfloat16S2_fS2_fjLj256ELj1ELj4ELj1ELj16ENS_18Kernel_traits_baseILj256ES2_S2_fS2_fjLj128EEEEELb1ELb0ELb1ELb0EEEvNS_9BwdParamsE --------------------------
	.section	.nv.constant0._ZN10layer_norm13ln_bwd_kernelINS_13Kernel_traitsI13__nv_bfloat16S2_fS2_fjLj256ELj1ELj4ELj1ELj16ENS_18Kernel_traits_baseILj256ES2_S2_fS2_fjLj128EEEEELb1ELb0ELb1ELb0EEEvNS_9BwdParamsE,"a",@progbits
	.sectionflags	@""
	.align	4
.nv.constant0._ZN10layer_norm13ln_bwd_kernelINS_13Kernel_traitsI13__nv_bfloat16S2_fS2_fjLj256ELj1ELj4ELj1ELj16ENS_18Kernel_traits_baseILj256ES2_S2_fS2_fjLj128EEEEELb1ELb0ELb1ELb0EEEvNS_9BwdParamsE:
	.zero		1192


//--------------------- .nv.constant0._ZN10layer_norm22ln_bwd_finalize_kernelINS_22Kernel_traits_finalizeILj256E13__nv_bfloat16S2_fS2_fjLb0ELj1024ELj4ENS_18Kernel_traits_baseILj256ES2_S2_fS2_fjLj1024EEEEELb0ELb1EEEvNS_9BwdParamsE --------------------------
	.section	.nv.constant0._ZN10layer_norm22ln_bwd_finalize_kernelINS_22Kernel_traits_finalizeILj256E13__nv_bfloat16S2_fS2_fjLb0ELj1024ELj4ENS_18Kernel_traits_baseILj256ES2_S2_fS2_fjLj1024EEEEELb0ELb1EEEvNS_9BwdParamsE,"a",@progbits
	.sectionflags	@""
	.align	4
.nv.constant0._ZN10layer_norm22ln_bwd_finalize_kernelINS_22Kernel_traits_finalizeILj256E13__nv_bfloat16S2_fS2_fjLb0ELj1024ELj4ENS_18Kernel_traits_baseILj256ES2_S2_fS2_fjLj1024EEEEELb0ELb1EEEvNS_9BwdParamsE:
	.zero		1192


//--------------------- .nv.constant0._ZN10layer_norm13ln_bwd_kernelINS_13Kernel_traitsI13__nv_bfloat16S2_fS2_fjLj256ELj1ELj4ELj1ELj16ENS_18Kernel_traits_baseILj256ES2_S2_fS2_fjLj128EEEEELb1ELb0ELb1ELb1EEEvNS_9BwdParamsE --------------------------
	.section	.nv.constant0._ZN10layer_norm13ln_bwd_kernelINS_13Kernel_traitsI13__nv_bfloat16S2_fS2_fjLj256ELj1ELj4ELj1ELj16ENS_18Kernel_traits_baseILj256ES2_S2_fS2_fjLj128EEEEELb1ELb0ELb1ELb1EEEvNS_9BwdParamsE,"a",@progbits
	.sectionflags	@""
	.align	4
.nv.constant0._ZN10layer_norm13ln_bwd_kernelINS_13Kernel_traitsI13__nv_bfloat16S2_fS2_fjLj256ELj1ELj4ELj1ELj16ENS_18Kernel_traits_baseILj256ES2_S2_fS2_fjLj128EEEEELb1ELb0ELb1ELb1EEEvNS_9BwdParamsE:
	.zero		1192


//--------------------- .nv.constant0._ZN10layer_norm13ln_bwd_kernelINS_13Kernel_traitsI13__nv_bfloat16S2_fS2_fjLj256ELj1ELj4ELj1ELj16ENS_18Kernel_traits_baseILj256ES2_S2_fS2_fjLj128EEEEELb1ELb1ELb0ELb0EEEvNS_9BwdParamsE --------------------------
	.section	.nv.constant0._ZN10layer_norm13ln_bwd_kernelINS_13Kernel_traitsI13__nv_bfloat16S2_fS2_fjLj256ELj1ELj4ELj1ELj16ENS_18Kernel_traits_baseILj256ES2_S2_fS2_fjLj128EEEEELb1ELb1ELb0ELb0EEEvNS_9BwdParamsE,"a",@progbits
	.sectionflags	@""
	.align	4
.nv.constant0._ZN10layer_norm13ln_bwd_kernelINS_13Kernel_traitsI13__nv_bfloat16S2_fS2_fjLj256ELj1ELj4ELj1ELj16ENS_18Kernel_traits_baseILj256ES2_S2_fS2_fjLj128EEEEELb1ELb1ELb0ELb0EEEvNS_9BwdParamsE:
	.zero		1192


//--------------------- .nv.constant0._ZN10layer_norm13ln_bwd_kernelINS_13Kernel_traitsI13__nv_bfloat16S2_fS2_fjLj256ELj1ELj4ELj1ELj16ENS_18Kernel_traits_baseILj256ES2_S2_fS2_fjLj128EEEEELb1ELb1ELb0ELb1EEEvNS_9BwdParamsE --------------------------
	.section	.nv.constant0._ZN10layer_norm13ln_bwd_kernelINS_13Kernel_traitsI13__nv_bfloat16S2_fS2_fjLj256ELj1ELj4ELj1ELj16ENS_18Kernel_traits_baseILj256ES2_S2_fS2_fjLj128EEEEELb1ELb1ELb0ELb1EEEvNS_9BwdParamsE,"a",@progbits
	.sectionflags	@""
	.align	4
.nv.constant0._ZN10layer_norm13ln_bwd_kernelINS_13Kernel_traitsI13__nv_bfloat16S2_fS2_fjLj256ELj1ELj4ELj1ELj16ENS_18Kernel_traits_baseILj256ES2_S2_fS2_fjLj128EEEEELb1ELb1ELb0ELb1EEEvNS_9BwdParamsE:
	.zero		1192


//--------------------- .nv.constant0._ZN10layer_norm22ln_bwd_finalize_kernelINS_22Kernel_traits_finalizeILj256E13__nv_bfloat16S2_fS2_fjLb1ELj1024ELj4ENS_18Kernel_traits_baseILj256ES2_S2_fS2_fjLj1024EEEEELb1ELb0EEEvNS_9BwdParamsE --------------------------
	.section	.nv.constant0._ZN10layer_norm22ln_bwd_finalize_kernelINS_22Kernel_traits_finalizeILj256E13__nv_bfloat16S2_fS2_fjLb1ELj1024ELj4ENS_18Kernel_traits_baseILj256ES2_S2_fS2_fjLj1024EEEEELb1ELb0EEEvNS_9BwdParamsE,"a",@progbits
	.sectionflags	@""
	.align	4
.nv.constant0._ZN10layer_norm22ln_bwd_finalize_kernelINS_22Kernel_traits_finalizeILj256E13__nv_bfloat16S2_fS2_fjLb1ELj1024ELj4ENS_18Kernel_traits_baseILj256ES2_S2_fS2_fjLj1024EEEEELb1ELb0EEEvNS_9BwdParamsE:
	.zero		1192


//--------------------- .nv.constant0._ZN10layer_norm13ln_bwd_kernelINS_13Kernel_traitsI13__nv_bfloat16S2_fS2_fjLj256ELj1ELj4ELj1ELj16ENS_18Kernel_traits_baseILj256ES2_S2_fS2_fjLj128EEEEELb1ELb1ELb1ELb0EEEvNS_9BwdParamsE --------------------------
	.section	.nv.constant0._ZN10layer_norm13ln_bwd_kernelINS_13Kernel_traitsI13__nv_bfloat16S2_fS2_fjLj256ELj1ELj4ELj1ELj16ENS_18Kernel_traits_baseILj256ES2_S2_fS2_fjLj128EEEEELb1ELb1ELb1ELb0EEEvNS_9BwdParamsE,"a",@progbits
	.sectionflags	@""
	.align	4
.nv.constant0._ZN10layer_norm13ln_bwd_kernelINS_13Kernel_traitsI13__nv_bfloat16S2_fS2_fjLj256ELj1ELj4ELj1ELj16ENS_18Kernel_traits_baseILj256ES2_S2_fS2_fjLj128EEEEELb1ELb1ELb1ELb0EEEvNS_9BwdParamsE:
	.zero		1192


//--------------------- .nv.constant0._ZN10layer_norm22ln_bwd_finalize_kernelINS_22Kernel_traits_finalizeILj256E13__nv_bfloat16S2_fS2_fjLb1ELj1024ELj4ENS_18Kernel_traits_baseILj256ES2_S2_fS2_fjLj1024EEEEELb1ELb1EEEvNS_9BwdParamsE --------------------------
	.section	.nv.constant0._ZN10layer_norm22ln_bwd_finalize_kernelINS_22Kernel_traits_finalizeILj256E13__nv_bfloat16S2_fS2_fjLb1ELj1024ELj4ENS_18Kernel_traits_baseILj256ES2_S2_fS2_fjLj1024EEEEELb1ELb1EEEvNS_9BwdParamsE,"a",@progbits
	.sectionflags	@""
	.align	4
.nv.constant0._ZN10layer_norm22ln_bwd_finalize_kernelINS_22Kernel_traits_finalizeILj256E13__nv_bfloat16S2_fS2_fjLb1ELj1024ELj4ENS_18Kernel_traits_baseILj256ES2_S2_fS2_fjLj1024EEEEELb1ELb1EEEvNS_9BwdParamsE:
	.zero		1192


//--------------------- .nv.constant0._ZN10layer_norm13ln_bwd_kernelINS_13Kernel_traitsI13__nv_bfloat16S2_fS2_fjLj256ELj1ELj4ELj1ELj16ENS_18Kernel_traits_baseILj256ES2_S2_fS2_fjLj128EEEEELb1ELb1ELb1ELb1EEEvNS_9BwdParamsE --------------------------
	.section	.nv.constant0._ZN10layer_norm13ln_bwd_kernelINS_13Kernel_traitsI13__nv_bfloat16S2_fS2_fjLj256ELj1ELj4ELj1ELj16ENS_18Kernel_traits_baseILj256ES2_S2_fS2_fjLj128EEEEELb1ELb1ELb1ELb1EEEvNS_9BwdParamsE,"a",@progbits
	.sectionflags	@""
	.align	4
.nv.constant0._ZN10layer_norm13ln_bwd_kernelINS_13Kernel_traitsI13__nv_bfloat16S2_fS2_fjLj256ELj1ELj4ELj1ELj16ENS_18Kernel_traits_baseILj256ES2_S2_fS2_fjLj128EEEEELb1ELb1ELb1ELb1EEEvNS_9BwdParamsE:
	.zero		1192


//--------------------- .nv.constant0._ZN10layer_norm13ln_bwd_kernelINS_13Kernel_traitsIf13__nv_bfloat16fS2_fjLj256ELj1ELj4ELj1ELj16ENS_18Kernel_traits_baseILj256EfS2_fS2_fjLj128EEEEELb0ELb0ELb0ELb0EEEvNS_9BwdParamsE --------------------------
	.section	.nv.constant0._ZN10layer_norm13ln_bwd_kernelINS_13Kernel_traitsIf13__nv_bfloat16fS2_fjLj256ELj1ELj4ELj1ELj16ENS_18Kernel_traits_baseILj256EfS2_fS2_fjLj128EEEEELb0ELb0ELb0ELb0EEEvNS_9BwdParamsE,"a",@progbits
	.sectionflags	@""
	.align	4
.nv.constant0._ZN10layer_norm13ln_bwd_kernelINS_13Kernel_traitsIf13__nv_bfloat16fS2_fjLj256ELj1ELj4ELj1ELj16ENS_18Kernel_traits_baseILj256EfS2_fS2_fjLj128EEEEELb0ELb0ELb0ELb0EEEvNS_9BwdParamsE:
	.zero		1192


//--------------------- .nv.constant0._ZN10layer_norm13ln_bwd_kernelINS_13Kernel_traitsIf13__nv_bfloat16fS2_fjLj256ELj1ELj4ELj1ELj16ENS_18Kernel_traits_baseILj256EfS2_fS2_fjLj128EEEEELb0ELb0ELb0ELb1EEEvNS_9BwdParamsE --------------------------
	.section	.nv.constant0._ZN10layer_norm13ln_bwd_kernelINS_13Kernel_traitsIf13__nv_bfloat16fS2_fjLj256ELj1ELj4ELj1ELj16ENS_18Kernel_traits_baseILj256EfS2_fS2_fjLj128EEEEELb0ELb0ELb0ELb1EEEvNS_9BwdParamsE,"a",@progbits
	.sectionflags	@""
	.align	4
.nv.constant0._ZN10layer_norm13ln_bwd_kernelINS_13Kernel_traitsIf13__nv_bfloat16fS2_fjLj256ELj1ELj4ELj1ELj16ENS_18Kernel_traits_baseILj256EfS2_fS2_fjLj128EEEEELb0ELb0ELb0ELb1EEEvNS_9BwdParamsE:
	.zero		1192


//--------------------- .nv.constant0._ZN10layer_norm13ln_bwd_kernelINS_13Kernel_traitsIf13__nv_bfloat16fS2_fjLj256ELj1ELj4ELj1ELj16ENS_18Kernel_traits_baseILj256EfS2_fS2_fjLj128EEEEELb0ELb0ELb1ELb0EEEvNS_9BwdParamsE --------------------------
	.section	.nv.constant0._ZN10layer_norm13ln_bwd_kernelINS_13Kernel_traitsIf13__nv_bfloat16fS2_fjLj256ELj1ELj4ELj1ELj16ENS_18Kernel_traits_baseILj256EfS2_fS2_fjLj128EEEEELb0ELb0ELb1ELb0EEEvNS_9BwdParamsE,"a",@progbits
	.sectionflags	@""
	.align	4
.nv.constant0._ZN10layer_norm13ln_bwd_kernelINS_13Kernel_traitsIf13__nv_bfloat16fS2_fjLj256ELj1ELj4ELj1ELj16ENS_18Kernel_traits_baseILj256EfS2_fS2_fjLj128EEEEELb0ELb0ELb1ELb0EEEvNS_9BwdParamsE:
	.zero		1192


//--------------------- .nv.constant0._ZN10layer_norm13ln_bwd_kernelINS_13Kernel_traitsIf13__nv_bfloat16fS2_fjLj256ELj1ELj4ELj1ELj16ENS_18Kernel_traits_baseILj256EfS2_fS2_fjLj128EEEEELb0ELb0ELb1ELb1EEEvNS_9BwdParamsE --------------------------
	.section	.nv.constant0._ZN10layer_norm13ln_bwd_kernelINS_13Kernel_traitsIf13__nv_bfloat16fS2_fjLj256ELj1ELj4ELj1ELj16ENS_18Kernel_traits_baseILj256EfS2_fS2_fjLj128EEEEELb0ELb0ELb1ELb1EEEvNS_9BwdParamsE,"a",@progbits
	.sectionflags	@""
	.align	4
.nv.constant0._ZN10layer_norm13ln_bwd_kernelINS_13Kernel_traitsIf13__nv_bfloat16fS2_fjLj256ELj1ELj4ELj1ELj16ENS_18Kernel_traits_baseILj256EfS2_fS2_fjLj128EEEEELb0ELb0ELb1ELb1EEEvNS_9BwdParamsE:
	.zero		1192


//--------------------- .nv.constant0._ZN10layer_norm13ln_bwd_kernelINS_13Kernel_traitsIf13__nv_bfloat16fS2_fjLj256ELj1ELj4ELj1ELj16ENS_18Kernel_traits_baseILj256EfS2_fS2_fjLj128EEEEELb0ELb1ELb0ELb0EEEvNS_9BwdParamsE --------------------------
	.section	.nv.constant0._ZN10layer_norm13ln_bwd_kernelINS_13Kernel_traitsIf13__nv_bfloat16fS2_fjLj256ELj1ELj4ELj1ELj16ENS_18Kernel_traits_baseILj256EfS2_fS2_fjLj128EEEEELb0ELb1ELb0ELb0EEEvNS_9BwdParamsE,"a",@progbits
	.sectionflags	@""
	.align	4
.nv.constant0._ZN10layer_norm13ln_bwd_kernelINS_13Kernel_traitsIf13__nv_bfloat16fS2_fjLj256ELj1ELj4ELj1ELj16ENS_18Kernel_traits_baseILj256EfS2_fS2_fjLj128EEEEELb0ELb1ELb0ELb0EEEvNS_9BwdParamsE:
	.zero		1192


//--------------------- .nv.constant0._ZN10layer_norm13ln_bwd_kernelINS_13Kernel_traitsIf13__nv_bfloat16fS2_fjLj256ELj1ELj4ELj1ELj16ENS_18Kernel_traits_baseILj256EfS2_fS2_fjLj128EEEEELb0ELb1ELb0ELb1EEEvNS_9BwdParamsE --------------------------
	.section	.nv.constant0._ZN10layer_norm13ln_bwd_kernelINS_13Kernel_traitsIf13__nv_bfloat16fS2_fjLj256ELj1ELj4ELj1ELj16ENS_18Kernel_traits_baseILj256EfS2_fS2_fjLj128EEEEELb0ELb1ELb0ELb1EEEvNS_9BwdParamsE,"a",@progbits
	.sectionflags	@""
	.align	4
.nv.constant0._ZN10layer_norm13ln_bwd_kernelINS_13Kernel_traitsIf13__nv_bfloat16fS2_fjLj256ELj1ELj4ELj1ELj16ENS_18Kernel_traits_baseILj256EfS2_fS2_fjLj128EEEEELb0ELb1ELb0ELb1EEEvNS_9BwdParamsE:
	.zero		1192


//--------------------- .nv.constant0._ZN10layer_norm13ln_bwd_kernelINS_13Kernel_traitsIf13__nv_bfloat16fS2_fjLj256ELj1ELj4ELj1ELj16ENS_18Kernel_traits_baseILj256EfS2_fS2_fjLj128EEEEELb0ELb1ELb1ELb0EEEvNS_9BwdParamsE --------------------------
	.section	.nv.constant0._ZN10layer_norm13ln_bwd_kernelINS_13Kernel_traitsIf13__nv_bfloat16fS2_fjLj256ELj1ELj4ELj1ELj16ENS_18Kernel_traits_baseILj256EfS2_fS2_fjLj128EEEEELb0ELb1ELb1ELb0EEEvNS_9BwdParamsE,"a",@progbits
	.sectionflags	@""
	.align	4
.nv.constant0._ZN10layer_norm13ln_bwd_kernelINS_13Kernel_traitsIf13__nv_bfloat16fS2_fjLj256ELj1ELj4ELj1ELj16ENS_18Kernel_traits_baseILj256EfS2_fS2_fjLj128EEEEELb0ELb1ELb1ELb0EEEvNS_9BwdParamsE:
	.zero		1192


//--------------------- .nv.constant0._ZN10layer_norm13ln_bwd_kernelINS_13Kernel_traitsIf13__nv_bfloat16fS2_fjLj256ELj1ELj4ELj1ELj16ENS_18Kernel_traits_baseILj256EfS2_fS2_fjLj128EEEEELb0ELb1ELb1ELb1EEEvNS_9BwdParamsE --------------------------
	.section	.nv.constant0._ZN10layer_norm13ln_bwd_kernelINS_13Kernel_traitsIf13__nv_bfloat16fS2_fjLj256ELj1ELj4ELj1ELj16ENS_18Kernel_traits_baseILj256EfS2_fS2_fjLj128EEEEELb0ELb1ELb1ELb1EEEvNS_9BwdParamsE,"a",@progbits
	.sectionflags	@""
	.align	4
.nv.constant0._ZN10layer_norm13ln_bwd_kernelINS_13Kernel_traitsIf13__nv_bfloat16fS2_fjLj256ELj1ELj4ELj1ELj16ENS_18Kernel_traits_baseILj256EfS2_fS2_fjLj128EEEEELb0ELb1ELb1ELb1EEEvNS_9BwdParamsE:
	.zero		1192


//--------------------- .nv.constant0._ZN10layer_norm13ln_bwd_kernelINS_13Kernel_traitsIf13__nv_bfloat16fS2_fjLj256ELj1ELj4ELj1ELj16ENS_18Kernel_traits_baseILj256EfS2_fS2_fjLj128EEEEELb1ELb0ELb0ELb0EEEvNS_9BwdParamsE --------------------------
	.section	.nv.constant0._ZN10layer_norm13ln_bwd_kernelINS_13Kernel_traitsIf13__nv_bfloat16fS2_fjLj256ELj1ELj4ELj1ELj16ENS_18Kernel_traits_baseILj256EfS2_fS2_fjLj128EEEEELb1ELb0ELb0ELb0EEEvNS_9BwdParamsE,"a",@progbits
	.sectionflags	@""
	.align	4
.nv.constant0._ZN10layer_norm13ln_bwd_kernelINS_13Kernel_traitsIf13__nv_bfloat16fS2_fjLj256ELj1ELj4ELj1ELj16ENS_18Kernel_traits_baseILj256EfS2_fS2_fjLj128EEEEELb1ELb0ELb0ELb0EEEvNS_9BwdParamsE:
	.zero		1192


//--------------------- .nv.constant0._ZN10layer_norm13ln_bwd_kernelINS_13Kernel_traitsIf13__nv_bfloat16fS2_fjLj256ELj1ELj4ELj1ELj16ENS_18Kernel_traits_baseILj256EfS2_fS2_fjLj128EEEEELb1ELb0ELb0ELb1EEEvNS_9BwdParamsE --------------------------
	.section	.nv.constant0._ZN10layer_norm13ln_bwd_kernelINS_13Kernel_traitsIf13__nv_bfloat16fS2_fjLj256ELj1ELj4ELj1ELj16ENS_18Kernel_traits_baseILj256EfS2_fS2_fjLj128EEEEELb1ELb0ELb0ELb1EEEvNS_9BwdParamsE,"a",@progbits
	.sectionflags	@""
	.align	4
.nv.constant0._ZN10layer_norm13ln_bwd_kernelINS_13Kernel_traitsIf13__nv_bfloat16fS2_fjLj256ELj1ELj4ELj1ELj16ENS_18Kernel_traits_baseILj256EfS2_fS2_fjLj128EEEEELb1ELb0ELb0ELb1EEEvNS_9BwdParamsE:
	.zero		1192


//--------------------- .nv.constant0._ZN10layer_norm22ln_bwd_finalize_kernelINS_22Kernel_traits_finalizeILj256Ef13__nv_bfloat16fS2_fjLb0ELj1024ELj4ENS_18Kernel_traits_baseILj256EfS2_fS2_fjLj1024EEEEELb0ELb0EEEvNS_9BwdParamsE --------------------------
	.section	.nv.constant0._ZN10layer_norm22ln_bwd_finalize_kernelINS_22Kernel_traits_finalizeILj256Ef13__nv_bfloat16fS2_fjLb0ELj1024ELj4ENS_18Kernel_traits_baseILj256EfS2_fS2_fjLj1024EEEEELb0ELb0EEEvNS_9BwdParamsE,"a",@progbits
	.sectionflags	@""
	.align	4
.nv.constant0._ZN10layer_norm22ln_bwd_finalize_kernelINS_22Kernel_traits_finalizeILj256Ef13__nv_bfloat16fS2_fjLb0ELj1024ELj4ENS_18Kernel_traits_baseILj256EfS2_fS2_fjLj1024EEEEELb0ELb0EEEvNS_9BwdParamsE:
	.zero		1192


//--------------------- .nv.constant0._ZN10layer_norm13ln_bwd_kernelINS_13Kernel_traitsIf13__nv_bfloat16fS2_fjLj256ELj1ELj4ELj1ELj16ENS_18Kernel_traits_baseILj256EfS2_fS2_fjLj128EEEEELb1ELb0ELb1ELb0EEEvNS_9BwdParamsE --------------------------
	.section	.nv.constant0._ZN10layer_norm13ln_bwd_kernelINS_13Kernel_traitsIf13__nv_bfloat16fS2_fjLj256ELj1ELj4ELj1ELj16ENS_18Kernel_traits_baseILj256EfS2_fS2_fjLj128EEEEELb1ELb0ELb1ELb0EEEvNS_9BwdParamsE,"a",@progbits
	.sectionflags	@""
	.align	4
.nv.constant0._ZN10layer_norm13ln_bwd_kernelINS_13Kernel_traitsIf13__nv_bfloat16fS2_fjLj256ELj1ELj4ELj1ELj16ENS_18Kernel_traits_baseILj256EfS2_fS2_fjLj128EEEEELb1ELb0ELb1ELb0EEEvNS_9BwdParamsE:
	.zero		1192


//--------------------- .nv.constant0._ZN10layer_norm22ln_bwd_finalize_kernelINS_22Kernel_traits_finalizeILj256Ef13__nv_bfloat16fS2_fjLb0ELj1024ELj4ENS_18Kernel_traits_baseILj256EfS2_fS2_fjLj1024EEEEELb0ELb1EEEvNS_9BwdParamsE --------------------------
	.section	.nv.constant0._ZN10layer_norm22ln_bwd_finalize_kernelINS_22Kernel_traits_finalizeILj256Ef13__nv_bfloat16fS2_fjLb0ELj1024ELj4ENS_18Kernel_traits_baseILj256EfS2_fS2_fjLj1024EEEEELb0ELb1EEEvNS_9BwdParamsE,"a",@progbits
	.sectionflags	@""
	.align	4
.nv.constant0._ZN10layer_norm22ln_bwd_finalize_kernelINS_22Kernel_traits_finalizeILj256Ef13__nv_bfloat16fS2_fjLb0ELj1024ELj4ENS_18Kernel_traits_baseILj256EfS2_fS2_fjLj1024EEEEELb0ELb1EEEvNS_9BwdParamsE:
	.zero		1192


//--------------------- .nv.constant0._ZN10layer_norm13ln_bwd_kernelINS_13Kernel_traitsIf13__nv_bfloat16fS2_fjLj256ELj1ELj4ELj1ELj16ENS_18Kernel_traits_baseILj256EfS2_fS2_fjLj128EEEEELb1ELb0ELb1ELb1EEEvNS_9BwdParamsE --------------------------
	.section	.nv.constant0._ZN10layer_norm13ln_bwd_kernelINS_13Kernel_traitsIf13__nv_bfloat16fS2_fjLj256ELj1ELj4ELj1ELj16ENS_18Kernel_traits_baseILj256EfS2_fS2_fjLj128EEEEELb1ELb0ELb1ELb1EEEvNS_9BwdParamsE,"a",@progbits
	.sectionflags	@""
	.align	4
.nv.constant0._ZN10layer_norm13ln_bwd_kernelINS_13Kernel_traitsIf13__nv_bfloat16fS2_fjLj256ELj1ELj4ELj1ELj16ENS_18Kernel_traits_baseILj256EfS2_fS2_fjLj128EEEEELb1ELb0ELb1ELb1EEEvNS_9BwdParamsE:
	.zero		1192


//--------------------- .nv.constant0._ZN10layer_norm13ln_bwd_kernelINS_13Kernel_traitsIf13__nv_bfloat16fS2_fjLj256ELj1ELj4ELj1ELj16ENS_18Kernel_traits_baseILj256EfS2_fS2_fjLj128EEEEELb1ELb1ELb0ELb0EEEvNS_9BwdParamsE --------------------------
	.section	.nv.constant0._ZN10layer_norm13ln_bwd_kernelINS_13Kernel_traitsIf13__nv_bfloat16fS2_fjLj256ELj1ELj4ELj1ELj16ENS_18Kernel_traits_baseILj256EfS2_fS2_fjLj128EEEEELb1ELb1ELb0ELb0EEEvNS_9BwdParamsE,"a",@progbits
	.sectionflags	@""
	.align	4
.nv.constant0._ZN10layer_norm13ln_bwd_kernelINS_13Kernel_traitsIf13__nv_bfloat16fS2_fjLj256ELj1ELj4ELj1ELj16ENS_18Kernel_traits_baseILj256EfS2_fS2_fjLj128EEEEELb1ELb1ELb0ELb0EEEvNS_9BwdParamsE:
	.zero		1192


//--------------------- .nv.constant0._ZN10layer_norm13ln_bwd_kernelINS_13Kernel_traitsIf13__nv_bfloat16fS2_fjLj256ELj1ELj4ELj1ELj16ENS_18Kernel_traits_baseILj256EfS2_fS2_fjLj128EEEEELb1ELb1ELb0ELb1EEEvNS_9BwdParamsE --------------------------
	.section	.nv.constant0._ZN10layer_norm13ln_bwd_kernelINS_13Kernel_traitsIf13__nv_bfloat16fS2_fjLj256ELj1ELj4ELj1ELj16ENS_18Kernel_traits_baseILj256EfS2_fS2_fjLj128EEEEELb1ELb1ELb0ELb1EEEvNS_9BwdParamsE,"a",@progbits
	.sectionflags	@""
	.align	4
.nv.constant0._ZN10layer_norm13ln_bwd_kernelINS_13Kernel_traitsIf13__nv_bfloat16fS2_fjLj256ELj1ELj4ELj1ELj16ENS_18Kernel_traits_baseILj256EfS2_fS2_fjLj128EEEEELb1ELb1ELb0ELb1EEEvNS_9BwdParamsE:
	.zero		1192


//--------------------- .nv.constant0._ZN10layer_norm22ln_bwd_finalize_kernelINS_22Kernel_traits_finalizeILj256Ef13__nv_bfloat16fS2_fjLb1ELj1024ELj4ENS_18Kernel_traits_baseILj256EfS2_fS2_fjLj1024EEEEELb1ELb0EEEvNS_9BwdParamsE --------------------------
	.section	.nv.constant0._ZN10layer_norm22ln_bwd_finalize_kernelINS_22Kernel_traits_finalizeILj256Ef13__nv_bfloat16fS2_fjLb1ELj1024ELj4ENS_18Kernel_traits_baseILj256EfS2_fS2_fjLj1024EEEEELb1ELb0EEEvNS_9BwdParamsE,"a",@progbits
	.sectionflags	@""
	.align	4
.nv.constant0._ZN10layer_norm22ln_bwd_finalize_kernelINS_22Kernel_traits_finalizeILj256Ef13__nv_bfloat16fS2_fjLb1ELj1024ELj4ENS_18Kernel_traits_baseILj256EfS2_fS2_fjLj1024EEEEELb1ELb0EEEvNS_9BwdParamsE:
	.zero		1192


//--------------------- .nv.constant0._ZN10layer_norm13ln_bwd_kernelINS_13Kernel_traitsIf13__nv_bfloat16fS2_fjLj256ELj1ELj4ELj1ELj16ENS_18Kernel_traits_baseILj256EfS2_fS2_fjLj128EEEEELb1ELb1ELb1ELb0EEEvNS_9BwdParamsE --------------------------
	.section	.nv.constant0._ZN10layer_norm13ln_bwd_kernelINS_13Kernel_traitsIf13__nv_bfloat16fS2_fjLj256ELj1ELj4ELj1ELj16ENS_18Kernel_traits_baseILj256EfS2_fS2_fjLj128EEEEELb1ELb1ELb1ELb0EEEvNS_9BwdParamsE,"a",@progbits
	.sectionflags	@""
	.align	4
.nv.constant0._ZN10layer_norm13ln_bwd_kernelINS_13Kernel_traitsIf13__nv_bfloat16fS2_fjLj256ELj1ELj4ELj1ELj16ENS_18Kernel_traits_baseILj256EfS2_fS2_fjLj128EEEEELb1ELb1ELb1ELb0EEEvNS_9BwdParamsE:
	.zero		1192


//--------------------- .nv.constant0._ZN10layer_norm22ln_bwd_finalize_kernelINS_22Kernel_traits_finalizeILj256Ef13__nv_bfloat16fS2_fjLb1ELj1024ELj4ENS_18Kernel_traits_baseILj256EfS2_fS2_fjLj1024EEEEELb1ELb1EEEvNS_9BwdParamsE --------------------------
	.section	.nv.constant0._ZN10layer_norm22ln_bwd_finalize_kernelINS_22Kernel_traits_finalizeILj256Ef13__nv_bfloat16fS2_fjLb1ELj1024ELj4ENS_18Kernel_traits_baseILj256EfS2_fS2_fjLj1024EEEEELb1ELb1EEEvNS_9BwdParamsE,"a",@progbits
	.sectionflags	@""
	.align	4
.nv.constant0._ZN10layer_norm22ln_bwd_finalize_kernelINS_22Kernel_traits_finalizeILj256Ef13__nv_bfloat16fS2_fjLb1ELj1024ELj4ENS_18Kernel_traits_baseILj256EfS2_fS2_fjLj1024EEEEELb1ELb1EEEvNS_9BwdParamsE:
	.zero		1192


//--------------------- .nv.constant0._ZN10layer_norm13ln_bwd_kernelINS_13Kernel_traitsIf13__nv_bfloat16fS2_fjLj256ELj1ELj4ELj1ELj16ENS_18Kernel_traits_baseILj256EfS2_fS2_fjLj128EEEEELb1ELb1ELb1ELb1EEEvNS_9BwdParamsE --------------------------
	.section	.nv.constant0._ZN10layer_norm13ln_bwd_kernelINS_13Kernel_traitsIf13__nv_bfloat16fS2_fjLj256ELj1ELj4ELj1ELj16ENS_18Kernel_traits_baseILj256EfS2_fS2_fjLj128EEEEELb1ELb1ELb1ELb1EEEvNS_9BwdParamsE,"a",@progbits
	.sectionflags	@""
	.align	4
.nv.constant0._ZN10layer_norm13ln_bwd_kernelINS_13Kernel_traitsIf13__nv_bfloat16fS2_fjLj256ELj1ELj4ELj1ELj16ENS_18Kernel_traits_baseILj256EfS2_fS2_fjLj128EEEEELb1ELb1ELb1ELb1EEEvNS_9BwdParamsE:
	.zero		1192


//--------------------- .nv.constant0._ZN10layer_norm13ln_bwd_kernelINS_13Kernel_traitsIf6__halfS2_S2_fjLj256ELj1ELj4ELj1ELj16ENS_18Kernel_traits_baseILj256EfS2_S2_S2_fjLj128EEEEELb0ELb0ELb0ELb0EEEvNS_9BwdParamsE --------------------------
	.section	.nv.constant0._ZN10layer_norm13ln_bwd_kernelINS_13Kernel_traitsIf6__halfS2_S2_fjLj256ELj1ELj4ELj1ELj16ENS_18Kernel_traits_baseILj256EfS2_S2_S2_fjLj128EEEEELb0ELb0ELb0ELb0EEEvNS_9BwdParamsE,"a",@progbits
	.sectionflags	@""
	.align	4
.nv.constant0._ZN10layer_norm13ln_bwd_kernelINS_13Kernel_traitsIf6__halfS2_S2_fjLj256ELj1ELj4ELj1ELj16ENS_18Kernel_traits_baseILj256EfS2_S2_S2_fjLj128EEEEELb0ELb0ELb0ELb0EEEvNS_9BwdParamsE:
	.zero		1192


//--------------------- .nv.constant0._ZN10layer_norm13ln_bwd_kernelINS_13Kernel_traitsIf6__halfS2_S2_fjLj256ELj1ELj4ELj1ELj16ENS_18Kernel_traits_baseILj256EfS2_S2_S2_fjLj128EEEEELb0ELb0ELb0ELb1EEEvNS_9BwdParamsE --------------------------
	.section	.nv.constant0._ZN10layer_norm13ln_bwd_kernelINS_13Kernel_traitsIf6__halfS2_S2_fjLj256ELj1ELj4ELj1ELj16ENS_18Kernel_traits_baseILj256EfS2_S2_S2_fjLj128EEEEELb0ELb0ELb0ELb1EEEvNS_9BwdParamsE,"a",@progbits
	.sectionflags	@""
	.align	4
.nv.constant0._ZN10layer_norm13ln_bwd_kernelINS_13Kernel_traitsIf6__halfS2_S2_fjLj256ELj1ELj4ELj1ELj16ENS_18Kernel_traits_baseILj256EfS2_S2_S2_fjLj128EEEEELb0ELb0ELb0ELb1EEEvNS_9BwdParamsE:
	.zero		1192


//--------------------- .nv.constant0._ZN10layer_norm13ln_bwd_kernelINS_13Kernel_traitsIf6__halfS2_S2_fjLj256ELj1ELj4ELj1ELj16ENS_18Kernel_traits_baseILj256EfS2_S2_S2_fjLj128EEEEELb0ELb0ELb1ELb0EEEvNS_9BwdParamsE --------------------------
	.section	.nv.constant0._ZN10layer_norm13ln_bwd_kernelINS_13Kernel_traitsIf6__halfS2_S2_fjLj256ELj1ELj4ELj1ELj16ENS_18Kernel_traits_baseILj256EfS2_S2_S2_fjLj128EEEEELb0ELb0ELb1ELb0EEEvNS_9BwdParamsE,"a",@progbits
	.sectionflags	@""
	.align	4
.nv.constant0._ZN10layer_norm13ln_bwd_kernelINS_13Kernel_traitsIf6__halfS2_S2_fjLj256ELj1ELj4ELj1ELj16ENS_18Kernel_traits_baseILj256EfS2_S2_S2_fjLj128EEEEELb0ELb0ELb1ELb0EEEvNS_9BwdParamsE:
	.zero		1192


//--------------------- .nv.constant0._ZN10layer_norm13ln_bwd_kernelINS_13Kernel_traitsIf6__halfS2_S2_fjLj256ELj1ELj4ELj1ELj16ENS_18Kernel_traits_baseILj256EfS2_S2_S2_fjLj128EEEEELb0ELb0ELb1ELb1EEEvNS_9BwdParamsE --------------------------
	.section	.nv.constant0._ZN10layer_norm13ln_bwd_kernelINS_13Kernel_traitsIf6__halfS2_S2_fjLj256ELj1ELj4ELj1ELj16ENS_18Kernel_traits_baseILj256EfS2_S2_S2_fjLj128EEEEELb0ELb0ELb1ELb1EEEvNS_9BwdParamsE,"a",@progbits
	.sectionflags	@""
	.align	4
.nv.constant0._ZN10layer_norm13ln_bwd_kernelINS_13Kernel_traitsIf6__halfS2_S2_fjLj256ELj1ELj4ELj1ELj16ENS_18Kernel_traits_baseILj256EfS2_S2_S2_fjLj128EEEEELb0ELb0ELb1ELb1EEEvNS_9BwdParamsE:
	.zero		1192


//--------------------- .nv.constant0._ZN10layer_norm13ln_bwd_kernelINS_13Kernel_traitsIf6__halfS2_S2_fjLj256ELj1ELj4ELj1ELj16ENS_18Kernel_traits_baseILj256EfS2_S2_S2_fjLj128EEEEELb0ELb1ELb0ELb0EEEvNS_9BwdParamsE --------------------------
	.section	.nv.constant0._ZN10layer_norm13ln_bwd_kernelINS_13Kernel_traitsIf6__halfS2_S2_fjLj256ELj1ELj4ELj1ELj16ENS_18Kernel_traits_baseILj256EfS2_S2_S2_fjLj128EEEEELb0ELb1ELb0ELb0EEEvNS_9BwdParamsE,"a",@progbits
	.sectionflags	@""
	.align	4
.nv.constant0._ZN10layer_norm13ln_bwd_kernelINS_13Kernel_traitsIf6__halfS2_S2_fjLj256ELj1ELj4ELj1ELj16ENS_18Kernel_traits_baseILj256EfS2_S2_S2_fjLj128EEEEELb0ELb1ELb0ELb0EEEvNS_9BwdParamsE:
	.zero		1192


//--------------------- .nv.constant0._ZN10layer_norm13ln_bwd_kernelINS_13Kernel_traitsIf6__halfS2_S2_fjLj256ELj1ELj4ELj1ELj16ENS_18Kernel_traits_baseILj256EfS2_S2_S2_fjLj128EEEEELb0ELb1ELb0ELb1EEEvNS_9BwdParamsE --------------------------
	.section	.nv.constant0._ZN10layer_norm13ln_bwd_kernelINS_13Kernel_traitsIf6__halfS2_S2_fjLj256ELj1ELj4ELj1ELj16ENS_18Kernel_traits_baseILj256EfS2_S2_S2_fjLj128EEEEELb0ELb1ELb0ELb1EEEvNS_9BwdParamsE,"a",@progbits
	.sectionflags	@""
	.align	4
.nv.constant0._ZN10layer_norm13ln_bwd_kernelINS_13Kernel_traitsIf6__halfS2_S2_fjLj256ELj1ELj4ELj1ELj16ENS_18Kernel_traits_baseILj256EfS2_S2_S2_fjLj128EEEEELb0ELb1ELb0ELb1EEEvNS_9BwdParamsE:
	.zero		1192


//--------------------- .nv.constant0._ZN10layer_norm13ln_bwd_kernelINS_13Kernel_traitsIf6__halfS2_S2_fjLj256ELj1ELj4ELj1ELj16ENS_18Kernel_traits_baseILj256EfS2_S2_S2_fjLj128EEEEELb0ELb1ELb1ELb0EEEvNS_9BwdParamsE --------------------------
	.section	.nv.constant0._ZN10layer_norm13ln_bwd_kernelINS_13Kernel_traitsIf6__halfS2_S2_fjLj256ELj1ELj4ELj1ELj16ENS_18Kernel_traits_baseILj256EfS2_S2_S2_fjLj128EEEEELb0ELb1ELb1ELb0EEEvNS_9BwdParamsE,"a",@progbits
	.sectionflags	@""
	.align	4
.nv.constant0._ZN10layer_norm13ln_bwd_kernelINS_13Kernel_traitsIf6__halfS2_S2_fjLj256ELj1ELj4ELj1ELj16ENS_18Kernel_traits_baseILj256EfS2_S2_S2_fjLj128EEEEELb0ELb1ELb1ELb0EEEvNS_9BwdParamsE:
	.zero		1192


//--------------------- .nv.constant0._ZN10layer_norm13ln_bwd_kernelINS_13Kernel_traitsIf6__halfS2_S2_fjLj256ELj1ELj4ELj1ELj16ENS_18Kernel_traits_baseILj256EfS2_S2_S2_fjLj128EEEEELb0ELb1ELb1ELb1EEEvNS_9BwdParamsE --------------------------
	.section	.nv.constant0._ZN10layer_norm13ln_bwd_kernelINS_13Kernel_traitsIf6__halfS2_S2_fjLj256ELj1ELj4ELj1ELj16ENS_18Kernel_traits_baseILj256EfS2_S2_S2_fjLj128EEEEELb0ELb1ELb1ELb1EEEvNS_9BwdParamsE,"a",@progbits
	.sectionflags	@""
	.align	4
.nv.constant0._ZN10layer_norm13ln_bwd_kernelINS_13Kernel_traitsIf6__halfS2_S2_fjLj256ELj1ELj4ELj1ELj16ENS_18Kernel_traits_baseILj256EfS2_S2_S2_fjLj128EEEEELb0ELb1ELb1ELb1EEEvNS_9BwdParamsE:
	.zero		1192


//--------------------- .nv.constant0._ZN10layer_norm13ln_bwd_kernelINS_13Kernel_traitsIf6__halfS2_S2_fjLj256ELj1ELj4ELj1ELj16ENS_18Kernel_traits_baseILj256EfS2_S2_S2_fjLj128EEEEELb1ELb0ELb0ELb0EEEvNS_9BwdParamsE --------------------------
	.section	.nv.constant0._ZN10layer_norm13ln_bwd_kernelINS_13Kernel_traitsIf6__halfS2_S2_fjLj256ELj1ELj4ELj1ELj16ENS_18Kernel_traits_baseILj256EfS2_S2_S2_fjLj128EEEEELb1ELb0ELb0ELb0EEEvNS_9BwdParamsE,"a",@progbits
	.sectionflags	@""
	.align	4
.nv.constant0._ZN10layer_norm13ln_bwd_kernelINS_13Kernel_traitsIf6__halfS2_S2_fjLj256ELj1ELj4ELj1ELj16ENS_18Kernel_traits_baseILj256EfS2_S2_S2_fjLj128EEEEELb1ELb0ELb0ELb0EEEvNS_9BwdParamsE:
	.zero		1192


//--------------------- .nv.constant0._ZN10layer_norm13ln_bwd_kernelINS_13Kernel_traitsIf6__halfS2_S2_fjLj256ELj1ELj4ELj1ELj16ENS_18Kernel_traits_baseILj256EfS2_S2_S2_fjLj128EEEEELb1ELb0ELb0ELb1EEEvNS_9BwdParamsE --------------------------
	.section	.nv.constant0._ZN10layer_norm13ln_bwd_kernelINS_13Kernel_traitsIf6__halfS2_S2_fjLj256ELj1ELj4ELj1ELj16ENS_18Kernel_traits_baseILj256EfS2_S2_S2_fjLj128EEEEELb1ELb0ELb0ELb1EEEvNS_9BwdParamsE,"a",@progbits
	.sectionflags	@""
	.align	4
.nv.constant0._ZN10layer_norm13ln_bwd_kernelINS_13Kernel_traitsIf6__halfS2_S2_fjLj256ELj1ELj4ELj1ELj16ENS_18Kernel_traits_baseILj256EfS2_S2_S2_fjLj128EEEEELb1ELb0ELb0ELb1EEEvNS_9BwdParamsE:
	.zero		1192


//--------------------- .nv.constant0._ZN10layer_norm22ln_bwd_finalize_kernelINS_22Kernel_traits_finalizeILj256Ef6__halfS2_S2_fjLb0ELj1024ELj4ENS_18Kernel_traits_baseILj256EfS2_S2_S2_fjLj1024EEEEELb0ELb0EEEvNS_9BwdParamsE --------------------------
	.section	.nv.constant0._ZN10layer_norm22ln_bwd_finalize_kernelINS_22Kernel_traits_finalizeILj256Ef6__halfS2_S2_fjLb0ELj1024ELj4ENS_18Kernel_traits_baseILj256EfS2_S2_S2_fjLj1024EEEEELb0ELb0EEEvNS_9BwdParamsE,"a",@progbits
	.sectionflags	@""
	.align	4
.nv.constant0._ZN10layer_norm22ln_bwd_finalize_kernelINS_22Kernel_traits_finalizeILj256Ef6__halfS2_S2_fjLb0ELj1024ELj4ENS_18Kernel_traits_baseILj256EfS2_S2_S2_fjLj1024EEEEELb0ELb0EEEvNS_9BwdParamsE:
	.zero		1192


//--------------------- .nv.constant0._ZN10layer_norm13ln_bwd_kernelINS_13Kernel_traitsIf6__halfS2_S2_fjLj256ELj1ELj4ELj1ELj16ENS_18Kernel_traits_baseILj256EfS2_S2_S2_fjLj128EEEEELb1ELb0ELb1ELb0EEEvNS_9BwdParamsE --------------------------
	.section	.nv.constant0._ZN10layer_norm13ln_bwd_kernelINS_13Kernel_traitsIf6__halfS2_S2_fjLj256ELj1ELj4ELj1ELj16ENS_18Kernel_traits_baseILj256EfS2_S2_S2_fjLj128EEEEELb1ELb0ELb1ELb0EEEvNS_9BwdParamsE,"a",@progbits
	.sectionflags	@""
	.align	4
.nv.constant0._ZN10layer_norm13ln_bwd_kernelINS_13Kernel_traitsIf6__halfS2_S2_fjLj256ELj1ELj4ELj1ELj16ENS_18Kernel_traits_baseILj256EfS2_S2_S2_fjLj128EEEEELb1ELb0ELb1ELb0EEEvNS_9BwdParamsE:
	.zero		1192


//--------------------- .nv.constant0._ZN10layer_norm22ln_bwd_finalize_kernelINS_22Kernel_traits_finalizeILj256Ef6__halfS2_S2_fjLb0ELj1024ELj4ENS_18Kernel_traits_baseILj256EfS2_S2_S2_fjLj1024EEEEELb0ELb1EEEvNS_9BwdParamsE --------------------------
	.section	.nv.constant0._ZN10layer_norm22ln_bwd_finalize_kernelINS_22Kernel_traits_finalizeILj256Ef6__halfS2_S2_fjLb0ELj1024ELj4ENS_18Kernel_traits_baseILj256EfS2_S2_S2_fjLj1024EEEEELb0ELb1EEEvNS_9BwdParamsE,"a",@progbits
	.sectionflags	@""
	.align	4
.nv.constant0._ZN10layer_norm22ln_bwd_finalize_kernelINS_22Kernel_traits_finalizeILj256Ef6__halfS2_S2_fjLb0ELj1024ELj4ENS_18Kernel_traits_baseILj256EfS2_S2_S2_fjLj1024EEEEELb0ELb1EEEvNS_9BwdParamsE:
	.zero		1192


//--------------------- .nv.constant0._ZN10layer_norm13ln_bwd_kernelINS_13Kernel_traitsIf6__halfS2_S2_fjLj256ELj1ELj4ELj1ELj16ENS_18Kernel_traits_baseILj256EfS2_S2_S2_fjLj128EEEEELb1ELb0ELb1ELb1EEEvNS_9BwdParamsE --------------------------
	.section	.nv.constant0._ZN10layer_norm13ln_bwd_kernelINS_13Kernel_traitsIf6__halfS2_S2_fjLj256ELj1ELj4ELj1ELj16ENS_18Kernel_traits_baseILj256EfS2_S2_S2_fjLj128EEEEELb1ELb0ELb1ELb1EEEvNS_9BwdParamsE,"a",@progbits
	.sectionflags	@""
	.align	4
.nv.constant0._ZN10layer_norm13ln_bwd_kernelINS_13Kernel_traitsIf6__halfS2_S2_fjLj256ELj1ELj4ELj1ELj16ENS_18Kernel_traits_baseILj256EfS2_S2_S2_fjLj128EEEEELb1ELb0ELb1ELb1EEEvNS_9BwdParamsE:
	.zero		1192


//--------------------- .nv.constant0._ZN10layer_norm13ln_bwd_kernelINS_13Kernel_traitsIf6__halfS2_S2_fjLj256ELj1ELj4ELj1ELj16ENS_18Kernel_traits_baseILj256EfS2_S2_S2_fjLj128EEEEELb1ELb1ELb0ELb0EEEvNS_9BwdParamsE --------------------------
	.section	.nv.constant0._ZN10layer_norm13ln_bwd_kernelINS_13Kernel_traitsIf6__halfS2_S2_fjLj256ELj1ELj4ELj1ELj16ENS_18Kernel_traits_baseILj256EfS2_S2_S2_fjLj128EEEEELb1ELb1ELb0ELb0EEEvNS_9BwdParamsE,"a",@progbits
	.sectionflags	@""
	.align	4
.nv.constant0._ZN10layer_norm13ln_bwd_kernelINS_13Kernel_traitsIf6__halfS2_S2_fjLj256ELj1ELj4ELj1ELj16ENS_18Kernel_traits_baseILj256EfS2_S2_S2_fjLj128EEEEELb1ELb1ELb0ELb0EEEvNS_9BwdParamsE:
	.zero		1192


//--------------------- .nv.constant0._ZN10layer_norm13ln_bwd_kernelINS_13Kernel_traitsIf6__halfS2_S2_fjLj256ELj1ELj4ELj1ELj16ENS_18Kernel_traits_baseILj256EfS2_S2_S2_fjLj128EEEEELb1ELb1ELb0ELb1EEEvNS_9BwdParamsE --------------------------
	.section	.nv.constant0._ZN10layer_norm13ln_bwd_kernelINS_13Kernel_traitsIf6__halfS2_S2_fjLj256ELj1ELj4ELj1ELj16ENS_18Kernel_traits_baseILj256EfS2_S2_S2_fjLj128EEEEELb1ELb1ELb0ELb1EEEvNS_9BwdParamsE,"a",@progbits
	.sectionflags	@""
	.align	4
.nv.constant0._ZN10layer_norm13ln_bwd_kernelINS_13Kernel_traitsIf6__halfS2_S2_fjLj256ELj1ELj4ELj1ELj16ENS_18Kernel_traits_baseILj256EfS2_S2_S2_fjLj128EEEEELb1ELb1ELb0ELb1EEEvNS_9BwdParamsE:
	.zero		1192


//--------------------- .nv.constant0._ZN10layer_norm22ln_bwd_finalize_kernelINS_22Kernel_traits_finalizeILj256Ef6__halfS2_S2_fjLb1ELj1024ELj4ENS_18Kernel_traits_baseILj256EfS2_S2_S2_fjLj1024EEEEELb1ELb0EEEvNS_9BwdParamsE --------------------------
	.section	.nv.constant0._ZN10layer_norm22ln_bwd_finalize_kernelINS_22Kernel_traits_finalizeILj256Ef6__halfS2_S2_fjLb1ELj1024ELj4ENS_18Kernel_traits_baseILj256EfS2_S2_S2_fjLj1024EEEEELb1ELb0EEEvNS_9BwdParamsE,"a",@progbits
	.sectionflags	@""
	.align	4
.nv.constant0._ZN10layer_norm22ln_bwd_finalize_kernelINS_22Kernel_traits_finalizeILj256Ef6__halfS2_S2_fjLb1ELj1024ELj4ENS_18Kernel_traits_baseILj256EfS2_S2_S2_fjLj1024EEEEELb1ELb0EEEvNS_9BwdParamsE:
	.zero		1192


//--------------------- .nv.constant0._ZN10layer_norm13ln_bwd_kernelINS_13Kernel_traitsIf6__halfS2_S2_fjLj256ELj1ELj4ELj1ELj16ENS_18Kernel_traits_baseILj256EfS2_S2_S2_fjLj128EEEEELb1ELb1ELb1ELb0EEEvNS_9BwdParamsE --------------------------
	.section	.nv.constant0._ZN10layer_norm13ln_bwd_kernelINS_13Kernel_traitsIf6__halfS2_S2_fjLj256ELj1ELj4ELj1ELj16ENS_18Kernel_traits_baseILj256EfS2_S2_S2_fjLj128EEEEELb1ELb1ELb1ELb0EEEvNS_9BwdParamsE,"a",@progbits
	.sectionflags	@""
	.align	4
.nv.constant0._ZN10layer_norm13ln_bwd_kernelINS_13Kernel_traitsIf6__halfS2_S2_fjLj256ELj1ELj4ELj1ELj16ENS_18Kernel_traits_baseILj256EfS2_S2_S2_fjLj128EEEEELb1ELb1ELb1ELb0EEEvNS_9BwdParamsE:
	.zero		1192


//--------------------- .nv.constant0._ZN10layer_norm22ln_bwd_finalize_kernelINS_22Kernel_traits_finalizeILj256Ef6__halfS2_S2_fjLb1ELj1024ELj4ENS_18Kernel_traits_baseILj256EfS2_S2_S2_fjLj1024EEEEELb1ELb1EEEvNS_9BwdParamsE --------------------------
	.section	.nv.constant0._ZN10layer_norm22ln_bwd_finalize_kernelINS_22Kernel_traits_finalizeILj256Ef6__halfS2_S2_fjLb1ELj1024ELj4ENS_18Kernel_traits_baseILj256EfS2_S2_S2_fjLj1024EEEEELb1ELb1EEEvNS_9BwdParamsE,"a",@progbits
	.sectionflags	@""
	.align	4
.nv.constant0._ZN10layer_norm22ln_bwd_finalize_kernelINS_22Kernel_traits_finalizeILj256Ef6__halfS2_S2_fjLb1ELj1024ELj4ENS_18Kernel_traits_baseILj256EfS2_S2_S2_fjLj1024EEEEELb1ELb1EEEvNS_9BwdParamsE:
	.zero		1192


//--------------------- .nv.constant0._ZN10layer_norm13ln_bwd_kernelINS_13Kernel_traitsIf6__halfS2_S2_fjLj256ELj1ELj4ELj1ELj16ENS_18Kernel_traits_baseILj256EfS2_S2_S2_fjLj128EEEEELb1ELb1ELb1ELb1EEEvNS_9BwdParamsE --------------------------
	.section	.nv.constant0._ZN10layer_norm13ln_bwd_kernelINS_13Kernel_traitsIf6__halfS2_S2_fjLj256ELj1ELj4ELj1ELj16ENS_18Kernel_traits_baseILj256EfS2_S2_S2_fjLj128EEEEELb1ELb1ELb1ELb1EEEvNS_9BwdParamsE,"a",@progbits
	.sectionflags	@""
	.align	4
.nv.constant0._ZN10layer_norm13ln_bwd_kernelINS_13Kernel_traitsIf6__halfS2_S2_fjLj256ELj1ELj4ELj1ELj16ENS_18Kernel_traits_baseILj256EfS2_S2_S2_fjLj128EEEEELb1ELb1ELb1ELb1EEEvNS_9BwdParamsE:
	.zero		1192


//--------------------- .nv.constant0._ZN10layer_norm13ln_bwd_kernelINS_13Kernel_traitsI6__halfS2_fS2_fjLj256ELj1ELj4ELj1ELj16ENS_18Kernel_traits_baseILj256ES2_S2_fS2_fjLj128EEEEELb0ELb0ELb0ELb0EEEvNS_9BwdParamsE --------------------------
	.section	.nv.constant0._ZN10layer_norm13ln_bwd_kernelINS_13Kernel_traitsI6__halfS2_fS2_fjLj256ELj1ELj4ELj1ELj16ENS_18Kernel_traits_baseILj256ES2_S2_fS2_fjLj128EEEEELb0ELb0ELb0ELb0EEEvNS_9BwdParamsE,"a",@progbits
	.sectionflags	@""
	.align	4
.nv.constant0._ZN10layer_norm13ln_bwd_kernelINS_13Kernel_traitsI6__halfS2_fS2_fjLj256ELj1ELj4ELj1ELj16ENS_18Kernel_traits_baseILj256ES2_S2_fS2_fjLj128EEEEELb0ELb0ELb0ELb0EEEvNS_9BwdParamsE:
	.zero		1192


//--------------------- .nv.constant0._ZN10layer_norm13ln_bwd_kernelINS_13Kernel_traitsI6__halfS2_fS2_fjLj256ELj1ELj4ELj1ELj16ENS_18Kernel_traits_baseILj256ES2_S2_fS2_fjLj128EEEEELb0ELb0ELb0ELb1EEEvNS_9BwdParamsE --------------------------
	.section	.nv.constant0._ZN10layer_norm13ln_bwd_kernelINS_13Kernel_traitsI6__halfS2_fS2_fjLj256ELj1ELj4ELj1ELj16ENS_18Kernel_traits_baseILj256ES2_S2_fS2_fjLj128EEEEELb0ELb0ELb0ELb1EEEvNS_9BwdParamsE,"a",@progbits
	.sectionflags	@""
	.align	4
.nv.constant0._ZN10layer_norm13ln_bwd_kernelINS_13Kernel_traitsI6__halfS2_fS2_fjLj256ELj1ELj4ELj1ELj16ENS_18Kernel_traits_baseILj256ES2_S2_fS2_fjLj128EEEEELb0ELb0ELb0ELb1EEEvNS_9BwdParamsE:
	.zero		1192


//--------------------- .nv.constant0._ZN10layer_norm13ln_bwd_kernelINS_13Kernel_traitsI6__halfS2_fS2_fjLj256ELj1ELj4ELj1ELj16ENS_18Kernel_traits_baseILj256ES2_S2_fS2_fjLj128EEEEELb0ELb0ELb1ELb0EEEvNS_9BwdParamsE --------------------------
	.section	.nv.constant0._ZN10layer_norm13ln_bwd_kernelINS_13Kernel_traitsI6__halfS2_fS2_fjLj256ELj1ELj4ELj1ELj16ENS_18Kernel_traits_baseILj256ES2_S2_fS2_fjLj128EEEEELb0ELb0ELb1ELb0EEEvNS_9BwdParamsE,"a",@progbits
	.sectionflags	@""
	.align	4
.nv.constant0._ZN10layer_norm13ln_bwd_kernelINS_13Kernel_traitsI6__halfS2_fS2_fjLj256ELj1ELj4ELj1ELj16ENS_18Kernel_traits_baseILj256ES2_S2_fS2_fjLj128EEEEELb0ELb0ELb1ELb0EEEvNS_9BwdParamsE:
	.zero		1192


//--------------------- .nv.constant0._ZN10layer_norm13ln_bwd_kernelINS_13Kernel_traitsI6__halfS2_fS2_fjLj256ELj1ELj4ELj1ELj16ENS_18Kernel_traits_baseILj256ES2_S2_fS2_fjLj128EEEEELb0ELb0ELb1ELb1EEEvNS_9BwdParamsE --------------------------
	.section	.nv.constant0._ZN10layer_norm13ln_bwd_kernelINS_13Kernel_traitsI6__halfS2_fS2_fjLj256ELj1ELj4ELj1ELj16ENS_18Kernel_traits_baseILj256ES2_S2_fS2_fjLj128EEEEELb0ELb0ELb1ELb1EEEvNS_9BwdParamsE,"a",@progbits
	.sectionflags	@""
	.align	4
.nv.constant0._ZN10layer_norm13ln_bwd_kernelINS_13Kernel_traitsI6__halfS2_fS2_fjLj256ELj1ELj4ELj1ELj16ENS_18Kernel_traits_baseILj256ES2_S2_fS2_fjLj128EEEEELb0ELb0ELb1ELb1EEEvNS_9BwdParamsE:
	.zero		1192


//--------------------- .nv.constant0._ZN10layer_norm13ln_bwd_kernelINS_13Kernel_traitsI6__halfS2_fS2_fjLj256ELj1ELj4ELj1ELj16ENS_18Kernel_traits_baseILj256ES2_S2_fS2_fjLj128EEEEELb0ELb1ELb0ELb0EEEvNS_9BwdParamsE --------------------------
	.section	.nv.constant0._ZN10layer_norm13ln_bwd_kernelINS_13Kernel_traitsI6__halfS2_fS2_fjLj256ELj1ELj4ELj1ELj16ENS_18Kernel_traits_baseILj256ES2_S2_fS2_fjLj128EEEEELb0ELb1ELb0ELb0EEEvNS_9BwdParamsE,"a",@progbits
	.sectionflags	@""
	.align	4
.nv.constant0._ZN10layer_norm13ln_bwd_kernelINS_13Kernel_traitsI6__halfS2_fS2_fjLj256ELj1ELj4ELj1ELj16ENS_18Kernel_traits_baseILj256ES2_S2_fS2_fjLj128EEEEELb0ELb1ELb0ELb0EEEvNS_9BwdParamsE:
	.zero		1192


//--------------------- .nv.constant0._ZN10layer_norm13ln_bwd_kernelINS_13Kernel_traitsI6__halfS2_fS2_fjLj256ELj1ELj4ELj1ELj16ENS_18Kernel_traits_baseILj256ES2_S2_fS2_fjLj128EEEEELb0ELb1ELb0ELb1EEEvNS_9BwdParamsE --------------------------
	.section	.nv.constant0._ZN10layer_norm13ln_bwd_kernelINS_13Kernel_traitsI6__halfS2_fS2_fjLj256ELj1ELj4ELj1ELj16ENS_18Kernel_traits_baseILj256ES2_S2_fS2_fjLj128EEEEELb0ELb1ELb0ELb1EEEvNS_9BwdParamsE,"a",@progbits
	.sectionflags	@""
	.align	4
.nv.constant0._ZN10layer_norm13ln_bwd_kernelINS_13Kernel_traitsI6__halfS2_fS2_fjLj256ELj1ELj4ELj1ELj16ENS_18Kernel_traits_baseILj256ES2_S2_fS2_fjLj128EEEEELb0ELb1ELb0ELb1EEEvNS_9BwdParamsE:
	.zero		1192


//--------------------- .nv.constant0._ZN10layer_norm13ln_bwd_kernelINS_13Kernel_traitsI6__halfS2_fS2_fjLj256ELj1ELj4ELj1ELj16ENS_18Kernel_traits_baseILj256ES2_S2_fS2_fjLj128EEEEELb0ELb1ELb1ELb0EEEvNS_9BwdParamsE --------------------------
	.section	.nv.constant0._ZN10layer_norm13ln_bwd_kernelINS_13Kernel_traitsI6__halfS2_fS2_fjLj256ELj1ELj4ELj1ELj16ENS_18Kernel_traits_baseILj256ES2_S2_fS2_fjLj128EEEEELb0ELb1ELb1ELb0EEEvNS_9BwdParamsE,"a",@progbits
	.sectionflags	@""
	.align	4
.nv.constant0._ZN10layer_norm13ln_bwd_kernelINS_13Kernel_traitsI6__halfS2_fS2_fjLj256ELj1ELj4ELj1ELj16ENS_18Kernel_traits_baseILj256ES2_S2_fS2_fjLj128EEEEELb0ELb1ELb1ELb0EEEvNS_9BwdParamsE:
	.zero		1192


//--------------------- .nv.constant0._ZN10layer_norm13ln_bwd_kernelINS_13Kernel_traitsI6__halfS2_fS2_fjLj256ELj1ELj4ELj1ELj16ENS_18Kernel_traits_baseILj256ES2_S2_fS2_fjLj128EEEEELb0ELb1ELb1ELb1EEEvNS_9BwdParamsE --------------------------
	.section	.nv.constant0._ZN10layer_norm13ln_bwd_kernelINS_13Kernel_traitsI6__halfS2_fS2_fjLj256ELj1ELj4ELj1ELj16ENS_18Kernel_traits_baseILj256ES2_S2_fS2_fjLj128EEEEELb0ELb1ELb1ELb1EEEvNS_9BwdParamsE,"a",@progbits
	.sectionflags	@""
	.align	4
.nv.constant0._ZN10layer_norm13ln_bwd_kernelINS_13Kernel_traitsI6__halfS2_fS2_fjLj256ELj1ELj4ELj1ELj16ENS_18Kernel_traits_baseILj256ES2_S2_fS2_fjLj128EEEEELb0ELb1ELb1ELb1EEEvNS_9BwdParamsE:
	.zero		1192


//--------------------- .nv.constant0._ZN10layer_norm13ln_bwd_kernelINS_13Kernel_traitsI6__halfS2_fS2_fjLj256ELj1ELj4ELj1ELj16ENS_18Kernel_traits_baseILj256ES2_S2_fS2_fjLj128EEEEELb1ELb0ELb0ELb0EEEvNS_9BwdParamsE --------------------------
	.section	.nv.constant0._ZN10layer_norm13ln_bwd_kernelINS_13Kernel_traitsI6__halfS2_fS2_fjLj256ELj1ELj4ELj1ELj16ENS_18Kernel_traits_baseILj256ES2_S2_fS2_fjLj128EEEEELb1ELb0ELb0ELb0EEEvNS_9BwdParamsE,"a",@progbits
	.sectionflags	@""
	.align	4
.nv.constant0._ZN10layer_norm13ln_bwd_kernelINS_13Kernel_traitsI6__halfS2_fS2_fjLj256ELj1ELj4ELj1ELj16ENS_18Kernel_traits_baseILj256ES2_S2_fS2_fjLj128EEEEELb1ELb0ELb0ELb0EEEvNS_9BwdParamsE:
	.zero		1192


//--------------------- .nv.constant0._ZN10layer_norm13ln_bwd_kernelINS_13Kernel_traitsI6__halfS2_fS2_fjLj256ELj1ELj4ELj1ELj16ENS_18Kernel_traits_baseILj256ES2_S2_fS2_fjLj128EEEEELb1ELb0ELb0ELb1EEEvNS_9BwdParamsE --------------------------
	.section	.nv.constant0._ZN10layer_norm13ln_bwd_kernelINS_13Kernel_traitsI6__halfS2_fS2_fjLj256ELj1ELj4ELj1ELj16ENS_18Kernel_traits_baseILj256ES2_S2_fS2_fjLj128EEEEELb1ELb0ELb0ELb1EEEvNS_9BwdParamsE,"a",@progbits
	.sectionflags	@""
	.align	4
.nv.constant0._ZN10layer_norm13ln_bwd_kernelINS_13Kernel_traitsI6__halfS2_fS2_fjLj256ELj1ELj4ELj1ELj16ENS_18Kernel_traits_baseILj256ES2_S2_fS2_fjLj128EEEEELb1ELb0ELb0ELb1EEEvNS_9BwdParamsE:
	.zero		1192


//--------------------- .nv.constant0._ZN10layer_norm22ln_bwd_finalize_kernelINS_22Kernel_traits_finalizeILj256E6__halfS2_fS2_fjLb0ELj1024ELj4ENS_18Kernel_traits_baseILj256ES2_S2_fS2_fjLj1024EEEEELb0ELb0EEEvNS_9BwdParamsE --------------------------
	.section	.nv.constant0._ZN10layer_norm22ln_bwd_finalize_kernelINS_22Kernel_traits_finalizeILj256E6__halfS2_fS2_fjLb0ELj1024ELj4ENS_18Kernel_traits_baseILj256ES2_S2_fS2_fjLj1024EEEEELb0ELb0EEEvNS_9BwdParamsE,"a",@progbits
	.sectionflags	@""
	.align	4
.nv.constant0._ZN10layer_norm22ln_bwd_finalize_kernelINS_22Kernel_traits_finalizeILj256E6__halfS2_fS2_fjLb0ELj1024ELj4ENS_18Kernel_traits_baseILj256ES2_S2_fS2_fjLj1024EEEEELb0ELb0EEEvNS_9BwdParamsE:
	.zero		1192


//--------------------- .nv.constant0._ZN10layer_norm13ln_bwd_kernelINS_13Kernel_traitsI6__halfS2_fS2_fjLj256ELj1ELj4ELj1ELj16ENS_18Kernel_traits_baseILj256ES2_S2_fS2_fjLj128EEEEELb1ELb0ELb1ELb0EEEvNS_9BwdParamsE --------------------------
	.section	.nv.constant0._ZN10layer_norm13ln_bwd_kernelINS_13Kernel_traitsI6__halfS2_fS2_fjLj256ELj1ELj4ELj1ELj16ENS_18Kernel_traits_baseILj256ES2_S2_fS2_fjLj128EEEEELb1ELb0ELb1ELb0EEEvNS_9BwdParamsE,"a",@progbits
	.sectionflags	@""
	.align	4
.nv.constant0._ZN10layer_norm13ln_bwd_kernelINS_13Kernel_traitsI6__halfS2_fS2_fjLj256ELj1ELj4ELj1ELj16ENS_18Kernel_traits_baseILj256ES2_S2_fS2_fjLj128EEEEELb1ELb0ELb1ELb0EEEvNS_9BwdParamsE:
	.zero		1192


//--------------------- .nv.constant0._ZN10layer_norm22ln_bwd_finalize_kernelINS_22Kernel_traits_finalizeILj256E6__halfS2_fS2_fjLb0ELj1024ELj4ENS_18Kernel_traits_baseILj256ES2_S2_fS2_fjLj1024EEEEELb0ELb1EEEvNS_9BwdParamsE --------------------------
	.section	.nv.constant0._ZN10layer_norm22ln_bwd_finalize_kernelINS_22Kernel_traits_finalizeILj256E6__halfS2_fS2_fjLb0ELj1024ELj4ENS_18Kernel_traits_baseILj256ES2_S2_fS2_fjLj1024EEEEELb0ELb1EEEvNS_9BwdParamsE,"a",@progbits
	.sectionflags	@""
	.align	4
.nv.constant0._ZN10layer_norm22ln_bwd_finalize_kernelINS_22Kernel_traits_finalizeILj256E6__halfS2_fS2_fjLb0ELj1024ELj4ENS_18Kernel_traits_baseILj256ES2_S2_fS2_fjLj1024EEEEELb0ELb1EEEvNS_9BwdParamsE:
	.zero		1192


//--------------------- .nv.constant0._ZN10layer_norm13ln_bwd_kernelINS_13Kernel_traitsI6__halfS2_fS2_fjLj256ELj1ELj4ELj1ELj16ENS_18Kernel_traits_baseILj256ES2_S2_fS2_fjLj128EEEEELb1ELb0ELb1ELb1EEEvNS_9BwdParamsE --------------------------
	.section	.nv.constant0._ZN10layer_norm13ln_bwd_kernelINS_13Kernel_traitsI6__halfS2_fS2_fjLj256ELj1ELj4ELj1ELj16ENS_18Kernel_traits_baseILj256ES2_S2_fS2_fjLj128EEEEELb1ELb0ELb1ELb1EEEvNS_9BwdParamsE,"a",@progbits
	.sectionflags	@""
	.align	4
.nv.constant0._ZN10layer_norm13ln_bwd_kernelINS_13Kernel_traitsI6__halfS2_fS2_fjLj256ELj1ELj4ELj1ELj16ENS_18Kernel_traits_baseILj256ES2_S2_fS2_fjLj128EEEEELb1ELb0ELb1ELb1EEEvNS_9BwdParamsE:
	.zero		1192


//--------------------- .nv.constant0._ZN10layer_norm13ln_bwd_kernelINS_13Kernel_traitsI6__halfS2_fS2_fjLj256ELj1ELj4ELj1ELj16ENS_18Kernel_traits_baseILj256ES2_S2_fS2_fjLj128EEEEELb1ELb1ELb0ELb0EEEvNS_9BwdParamsE --------------------------
	.section	.nv.constant0._ZN10layer_norm13ln_bwd_kernelINS_13Kernel_traitsI6__halfS2_fS2_fjLj256ELj1ELj4ELj1ELj16ENS_18Kernel_traits_baseILj256ES2_S2_fS2_fjLj128EEEEELb1ELb1ELb0ELb0EEEvNS_9BwdParamsE,"a",@progbits
	.sectionflags	@""
	.align	4
.nv.constant0._ZN10layer_norm13ln_bwd_kernelINS_13Kernel_traitsI6__halfS2_fS2_fjLj256ELj1ELj4ELj1ELj16ENS_18Kernel_traits_baseILj256ES2_S2_fS2_fjLj128EEEEELb1ELb1ELb0ELb0EEEvNS_9BwdParamsE:
	.zero		1192


//--------------------- .nv.constant0._ZN10layer_norm13ln_bwd_kernelINS_13Kernel_traitsI6__halfS2_fS2_fjLj256ELj1ELj4ELj1ELj16ENS_18Kernel_traits_baseILj256ES2_S2_fS2_fjLj128EEEEELb1ELb1ELb0ELb1EEEvNS_9BwdParamsE --------------------------
	.section	.nv.constant0._ZN10layer_norm13ln_bwd_kernelINS_13Kernel_traitsI6__halfS2_fS2_fjLj256ELj1ELj4ELj1ELj16ENS_18Kernel_traits_baseILj256ES2_S2_fS2_fjLj128EEEEELb1ELb1ELb0ELb1EEEvNS_9BwdParamsE,"a",@progbits
	.sectionflags	@""
	.align	4
.nv.constant0._ZN10layer_norm13ln_bwd_kernelINS_13Kernel_traitsI6__halfS2_fS2_fjLj256ELj1ELj4ELj1ELj16ENS_18Kernel_traits_baseILj256ES2_S2_fS2_fjLj128EEEEELb1ELb1ELb0ELb1EEEvNS_9BwdParamsE:
	.zero		1192


//--------------------- .nv.constant0._ZN10layer_norm22ln_bwd_finalize_kernelINS_22Kernel_traits_finalizeILj256E6__halfS2_fS2_fjLb1ELj1024ELj4ENS_18Kernel_traits_baseILj256ES2_S2_fS2_fjLj1024EEEEELb1ELb0EEEvNS_9BwdParamsE --------------------------
	.section	.nv.constant0._ZN10layer_norm22ln_bwd_finalize_kernelINS_22Kernel_traits_finalizeILj256E6__halfS2_fS2_fjLb1ELj1024ELj4ENS_18Kernel_traits_baseILj256ES2_S2_fS2_fjLj1024EEEEELb1ELb0EEEvNS_9BwdParamsE,"a",@progbits
	.sectionflags	@""
	.align	4
.nv.constant0._ZN10layer_norm22ln_bwd_finalize_kernelINS_22Kernel_traits_finalizeILj256E6__halfS2_fS2_fjLb1ELj1024ELj4ENS_18Kernel_traits_baseILj256ES2_S2_fS2_fjLj1024EEEEELb1ELb0EEEvNS_9BwdParamsE:
	.zero		1192


//--------------------- .nv.constant0._ZN10layer_norm13ln_bwd_kernelINS_13Kernel_traitsI6__halfS2_fS2_fjLj256ELj1ELj4ELj1ELj16ENS_18Kernel_traits_baseILj256ES2_S2_fS2_fjLj128EEEEELb1ELb1ELb1ELb0EEEvNS_9BwdParamsE --------------------------
	.section	.nv.constant0._ZN10layer_norm13ln_bwd_kernelINS_13Kernel_traitsI6__halfS2_fS2_fjLj256ELj1ELj4ELj1ELj16ENS_18Kernel_traits_baseILj256ES2_S2_fS2_fjLj128EEEEELb1ELb1ELb1ELb0EEEvNS_9BwdParamsE,"a",@progbits
	.sectionflags	@""
	.align	4
.nv.constant0._ZN10layer_norm13ln_bwd_kernelINS_13Kernel_traitsI6__halfS2_fS2_fjLj256ELj1ELj4ELj1ELj16ENS_18Kernel_traits_baseILj256ES2_S2_fS2_fjLj128EEEEELb1ELb1ELb1ELb0EEEvNS_9BwdParamsE:
	.zero		1192


//--------------------- .nv.constant0._ZN10layer_norm22ln_bwd_finalize_kernelINS_22Kernel_traits_finalizeILj256E6__halfS2_fS2_fjLb1ELj1024ELj4ENS_18Kernel_traits_baseILj256ES2_S2_fS2_fjLj1024EEEEELb1ELb1EEEvNS_9BwdParamsE --------------------------
	.section	.nv.constant0._ZN10layer_norm22ln_bwd_finalize_kernelINS_22Kernel_traits_finalizeILj256E6__halfS2_fS2_fjLb1ELj1024ELj4ENS_18Kernel_traits_baseILj256ES2_S2_fS2_fjLj1024EEEEELb1ELb1EEEvNS_9BwdParamsE,"a",@progbits
	.sectionflags	@""
	.align	4
.nv.constant0._ZN10layer_norm22ln_bwd_finalize_kernelINS_22Kernel_traits_finalizeILj256E6__halfS2_fS2_fjLb1ELj1024ELj4ENS_18Kernel_traits_baseILj256ES2_S2_fS2_fjLj1024EEEEELb1ELb1EEEvNS_9BwdParamsE:
	.zero		1192


//--------------------- .nv.constant0._ZN10layer_norm13ln_bwd_kernelINS_13Kernel_traitsI6__halfS2_fS2_fjLj256ELj1ELj4ELj1ELj16ENS_18Kernel_traits_baseILj256ES2_S2_fS2_fjLj128EEEEELb1ELb1ELb1ELb1EEEvNS_9BwdParamsE --------------------------
	.section	.nv.constant0._ZN10layer_norm13ln_bwd_kernelINS_13Kernel_traitsI6__halfS2_fS2_fjLj256ELj1ELj4ELj1ELj16ENS_18Kernel_traits_baseILj256ES2_S2_fS2_fjLj128EEEEELb1ELb1ELb1ELb1EEEvNS_9BwdParamsE,"a",@progbits
	.sectionflags	@""
	.align	4
.nv.constant0._ZN10layer_norm13ln_bwd_kernelINS_13Kernel_traitsI6__halfS2_fS2_fjLj256ELj1ELj4ELj1ELj16ENS_18Kernel_traits_baseILj256ES2_S2_fS2_fjLj128EEEEELb1ELb1ELb1ELb1EEEvNS_9BwdParamsE:
	.zero		1192


//--------------------- .nv.constant0._ZN10layer_norm13ln_bwd_kernelINS_13Kernel_traitsIf6__halffS2_fjLj256ELj1ELj4ELj1ELj16ENS_18Kernel_traits_baseILj256EfS2_fS2_fjLj128EEEEELb0ELb0ELb0ELb0EEEvNS_9BwdParamsE --------------------------
	.section	.nv.constant0._ZN10layer_norm13ln_bwd_kernelINS_13Kernel_traitsIf6__halffS2_fjLj256ELj1ELj4ELj1ELj16ENS_18Kernel_traits_baseILj256EfS2_fS2_fjLj128EEEEELb0ELb0ELb0ELb0EEEvNS_9BwdParamsE,"a",@progbits
	.sectionflags	@""
	.align	4
.nv.constant0._ZN10layer_norm13ln_bwd_kernelINS_13Kernel_traitsIf6__halffS2_fjLj256ELj1ELj4ELj1ELj16ENS_18Kernel_traits_baseILj256EfS2_fS2_fjLj128EEEEELb0ELb0ELb0ELb0EEEvNS_9BwdParamsE:
	.zero		1192


//--------------------- .nv.constant0._ZN10layer_norm13ln_bwd_kernelINS_13Kernel_traitsIf6__halffS2_fjLj256ELj1ELj4ELj1ELj16ENS_18Kernel_traits_baseILj256EfS2_fS2_fjLj128EEEEELb0ELb0ELb0ELb1EEEvNS_9BwdParamsE --------------------------
	.section	.nv.constant0._ZN10layer_norm13ln_bwd_kernelINS_13Kernel_traitsIf6__halffS2_fjLj256ELj1ELj4ELj1ELj16ENS_18Kernel_traits_baseILj256EfS2_fS2_fjLj128EEEEELb0ELb0ELb0ELb1EEEvNS_9BwdParamsE,"a",@progbits
	.sectionflags	@""
	.align	4
.nv.constant0._ZN10layer_norm13ln_bwd_kernelINS_13Kernel_traitsIf6__halffS2_fjLj256ELj1ELj4ELj1ELj16ENS_18Kernel_traits_baseILj256EfS2_fS2_fjLj128EEEEELb0ELb0ELb0ELb1EEEvNS_9BwdParamsE:
	.zero		1192


//--------------------- .nv.constant0._ZN10layer_norm13ln_bwd_kernelINS_13Kernel_traitsIf6__halffS2_fjLj256ELj1ELj4ELj1ELj16ENS_18Kernel_traits_baseILj256EfS2_fS2_fjLj128EEEEELb0ELb0ELb1ELb0EEEvNS_9BwdParamsE --------------------------
	.section	.nv.constant0._ZN10layer_norm13ln_bwd_kernelINS_13Kernel_traitsIf6__halffS2_fjLj256ELj1ELj4ELj1ELj16ENS_18Kernel_traits_baseILj256EfS2_fS2_fjLj128EEEEELb0ELb0ELb1ELb0EEEvNS_9BwdParamsE,"a",@progbits
	.sectionflags	@""
	.align	4
.nv.constant0._ZN10layer_norm13ln_bwd_kernelINS_13Kernel_traitsIf6__halffS2_fjLj256ELj1ELj4ELj1ELj16ENS_18Kernel_traits_baseILj256EfS2_fS2_fjLj128EEEEELb0ELb0ELb1ELb0EEEvNS_9BwdParamsE:
	.zero		1192


//--------------------- .nv.constant0._ZN10layer_norm13ln_bwd_kernelINS_13Kernel_traitsIf6__halffS2_fjLj256ELj1ELj4ELj1ELj16ENS_18Kernel_traits_baseILj256EfS2_fS2_fjLj128EEEEELb0ELb0ELb1ELb1EEEvNS_9BwdParamsE --------------------------
	.section	.nv.constant0._ZN10layer_norm13ln_bwd_kernelINS_13Kernel_traitsIf6__halffS2_fjLj256ELj1ELj4ELj1ELj16ENS_18Kernel_traits_baseILj256EfS2_fS2_fjLj128EEEEELb0ELb0ELb1ELb1EEEvNS_9BwdParamsE,"a",@progbits
	.sectionflags	@""
	.align	4
.nv.constant0._ZN10layer_norm13ln_bwd_kernelINS_13Kernel_traitsIf6__halffS2_fjLj256ELj1ELj4ELj1ELj16ENS_18Kernel_traits_baseILj256EfS2_fS2_fjLj128EEEEELb0ELb0ELb1ELb1EEEvNS_9BwdParamsE:
	.zero		1192


//--------------------- .nv.constant0._ZN10layer_norm13ln_bwd_kernelINS_13Kernel_traitsIf6__halffS2_fjLj256ELj1ELj4ELj1ELj16ENS_18Kernel_traits_baseILj256EfS2_fS2_fjLj128EEEEELb0ELb1ELb0ELb0EEEvNS_9BwdParamsE --------------------------
	.section	.nv.constant0._ZN10layer_norm13ln_bwd_kernelINS_13Kernel_traitsIf6__halffS2_fjLj256ELj1ELj4ELj1ELj16ENS_18Kernel_traits_baseILj256EfS2_fS2_fjLj128EEEEELb0ELb1ELb0ELb0EEEvNS_9BwdParamsE,"a",@progbits
	.sectionflags	@""
	.align	4
.nv.constant0._ZN10layer_norm13ln_bwd_kernelINS_13Kernel_traitsIf6__halffS2_fjLj256ELj1ELj4ELj1ELj16ENS_18Kernel_traits_baseILj256EfS2_fS2_fjLj128EEEEELb0ELb1ELb0ELb0EEEvNS_9BwdParamsE:
	.zero		1192


//--------------------- .nv.constant0._ZN10layer_norm13ln_bwd_kernelINS_13Kernel_traitsIf6__halffS2_fjLj256ELj1ELj4ELj1ELj16ENS_18Kernel_traits_baseILj256EfS2_fS2_fjLj128EEEEELb0ELb1ELb0ELb1EEEvNS_9BwdParamsE --------------------------
	.section	.nv.constant0._ZN10layer_norm13ln_bwd_kernelINS_13Kernel_traitsIf6__halffS2_fjLj256ELj1ELj4ELj1ELj16ENS_18Kernel_traits_baseILj256EfS2_fS2_fjLj128EEEEELb0ELb1ELb0ELb1EEEvNS_9BwdParamsE,"a",@progbits
	.sectionflags	@""
	.align	4
.nv.constant0._ZN10layer_norm13ln_bwd_kernelINS_13Kernel_traitsIf6__halffS2_fjLj256ELj1ELj4ELj1ELj16ENS_18Kernel_traits_baseILj256EfS2_fS2_fjLj128EEEEELb0ELb1ELb0ELb1EEEvNS_9BwdParamsE:
	.zero		1192


//--------------------- .nv.constant0._ZN10layer_norm13ln_bwd_kernelINS_13Kernel_traitsIf6__halffS2_fjLj256ELj1ELj4ELj1ELj16ENS_18Kernel_traits_baseILj256EfS2_fS2_fjLj128EEEEELb0ELb1ELb1ELb0EEEvNS_9BwdParamsE --------------------------
	.section	.nv.constant0._ZN10layer_norm13ln_bwd_kernelINS_13Kernel_traitsIf6__halffS2_fjLj256ELj1ELj4ELj1ELj16ENS_18Kernel_traits_baseILj256EfS2_fS2_fjLj128EEEEELb0ELb1ELb1ELb0EEEvNS_9BwdParamsE,"a",@progbits
	.sectionflags	@""
	.align	4
.nv.constant0._ZN10layer_norm13ln_bwd_kernelINS_13Kernel_traitsIf6__halffS2_fjLj256ELj1ELj4ELj1ELj16ENS_18Kernel_traits_baseILj256EfS2_fS2_fjLj128EEEEELb0ELb1ELb1ELb0EEEvNS_9BwdParamsE:
	.zero		1192


//--------------------- .nv.constant0._ZN10layer_norm13ln_bwd_kernelINS_13Kernel_traitsIf6__halffS2_fjLj256ELj1ELj4ELj1ELj16ENS_18Kernel_traits_baseILj256EfS2_fS2_fjLj128EEEEELb0ELb1ELb1ELb1EEEvNS_9BwdParamsE --------------------------
	.section	.nv.constant0._ZN10layer_norm13ln_bwd_kernelINS_13Kernel_traitsIf6__halffS2_fjLj256ELj1ELj4ELj1ELj16ENS_18Kernel_traits_baseILj256EfS2_fS2_fjLj128EEEEELb0ELb1ELb1ELb1EEEvNS_9BwdParamsE,"a",@progbits
	.sectionflags	@""
	.align	4
.nv.constant0._ZN10layer_norm13ln_bwd_kernelINS_13Kernel_traitsIf6__halffS2_fjLj256ELj1ELj4ELj1ELj16ENS_18Kernel_traits_baseILj256EfS2_fS2_fjLj128EEEEELb0ELb1ELb1ELb1EEEvNS_9BwdParamsE:
	.zero		1192


//--------------------- .nv.constant0._ZN10layer_norm13ln_bwd_kernelINS_13Kernel_traitsIf6__halffS2_fjLj256ELj1ELj4ELj1ELj16ENS_18Kernel_traits_baseILj256EfS2_fS2_fjLj128EEEEELb1ELb0ELb0ELb0EEEvNS_9BwdParamsE --------------------------
	.section	.nv.constant0._ZN10layer_norm13ln_bwd_kernelINS_13Kernel_traitsIf6__halffS2_fjLj256ELj1ELj4ELj1ELj16ENS_18Kernel_traits_baseILj256EfS2_fS2_fjLj128EEEEELb1ELb0ELb0ELb0EEEvNS_9BwdParamsE,"a",@progbits
	.sectionflags	@""
	.align	4
.nv.constant0._ZN10layer_norm13ln_bwd_kernelINS_13Kernel_traitsIf6__halffS2_fjLj256ELj1ELj4ELj1ELj16ENS_18Kernel_traits_baseILj256EfS2_fS2_fjLj128EEEEELb1ELb0ELb0ELb0EEEvNS_9BwdParamsE:
	.zero		1192


//--------------------- .nv.constant0._ZN10layer_norm13ln_bwd_kernelINS_13Kernel_traitsIf6__halffS2_fjLj256ELj1ELj4ELj1ELj16ENS_18Kernel_traits_baseILj256EfS2_fS2_fjLj128EEEEELb1ELb0ELb0ELb1EEEvNS_9BwdParamsE --------------------------
	.section	.nv.constant0._ZN10layer_norm13ln_bwd_kernelINS_13Kernel_traitsIf6__halffS2_fjLj256ELj1ELj4ELj1ELj16ENS_18Kernel_traits_baseILj256EfS2_fS2_fjLj128EEEEELb1ELb0ELb0ELb1EEEvNS_9BwdParamsE,"a",@progbits
	.sectionflags	@""
	.align	4
.nv.constant0._ZN10layer_norm13ln_bwd_kernelINS_13Kernel_traitsIf6__halffS2_fjLj256ELj1ELj4ELj1ELj16ENS_18Kernel_traits_baseILj256EfS2_fS2_fjLj128EEEEELb1ELb0ELb0ELb1EEEvNS_9BwdParamsE:
	.zero		1192


//--------------------- .nv.constant0._ZN10layer_norm22ln_bwd_finalize_kernelINS_22Kernel_traits_finalizeILj256Ef6__halffS2_fjLb0ELj1024ELj4ENS_18Kernel_traits_baseILj256EfS2_fS2_fjLj1024EEEEELb0ELb0EEEvNS_9BwdParamsE --------------------------
	.section	.nv.constant0._ZN10layer_norm22ln_bwd_finalize_kernelINS_22Kernel_traits_finalizeILj256Ef6__halffS2_fjLb0ELj1024ELj4ENS_18Kernel_traits_baseILj256EfS2_fS2_fjLj1024EEEEELb0ELb0EEEvNS_9BwdParamsE,"a",@progbits
	.sectionflags	@""
	.align	4
.nv.constant0._ZN10layer_norm22ln_bwd_finalize_kernelINS_22Kernel_traits_finalizeILj256Ef6__halffS2_fjLb0ELj1024ELj4ENS_18Kernel_traits_baseILj256EfS2_fS2_fjLj1024EEEEELb0ELb0EEEvNS_9BwdParamsE:
	.zero		1192


//--------------------- .nv.constant0._ZN10layer_norm13ln_bwd_kernelINS_13Kernel_traitsIf6__halffS2_fjLj256ELj1ELj4ELj1ELj16ENS_18Kernel_traits_baseILj256EfS2_fS2_fjLj128EEEEELb1ELb0ELb1ELb0EEEvNS_9BwdParamsE --------------------------
	.section	.nv.constant0._ZN10layer_norm13ln_bwd_kernelINS_13Kernel_traitsIf6__halffS2_fjLj256ELj1ELj4ELj1ELj16ENS_18Kernel_traits_baseILj256EfS2_fS2_fjLj128EEEEELb1ELb0ELb1ELb0EEEvNS_9BwdParamsE,"a",@progbits
	.sectionflags	@""
	.align	4
.nv.constant0._ZN10layer_norm13ln_bwd_kernelINS_13Kernel_traitsIf6__halffS2_fjLj256ELj1ELj4ELj1ELj16ENS_18Kernel_traits_baseILj256EfS2_fS2_fjLj128EEEEELb1ELb0ELb1ELb0EEEvNS_9BwdParamsE:
	.zero		1192


//--------------------- .nv.constant0._ZN10layer_norm22ln_bwd_finalize_kernelINS_22Kernel_traits_finalizeILj256Ef6__halffS2_fjLb0ELj1024ELj4ENS_18Kernel_traits_baseILj256EfS2_fS2_fjLj1024EEEEELb0ELb1EEEvNS_9BwdParamsE --------------------------
	.section	.nv.constant0._ZN10layer_norm22ln_bwd_finalize_kernelINS_22Kernel_traits_finalizeILj256Ef6__halffS2_fjLb0ELj1024ELj4ENS_18Kernel_traits_baseILj256EfS2_fS2_fjLj1024EEEEELb0ELb1EEEvNS_9BwdParamsE,"a",@progbits
	.sectionflags	@""
	.align	4
.nv.constant0._ZN10layer_norm22ln_bwd_finalize_kernelINS_22Kernel_traits_finalizeILj256Ef6__halffS2_fjLb0ELj1024ELj4ENS_18Kernel_traits_baseILj256EfS2_fS2_fjLj1024EEEEELb0ELb1EEEvNS_9BwdParamsE:
	.zero		1192


//--------------------- .nv.constant0._ZN10layer_norm13ln_bwd_kernelINS_13Kernel_traitsIf6__halffS2_fjLj256ELj1ELj4ELj1ELj16ENS_18Kernel_traits_baseILj256EfS2_fS2_fjLj128EEEEELb1ELb0ELb1ELb1EEEvNS_9BwdParamsE --------------------------
	.section	.nv.constant0._ZN10layer_norm13ln_bwd_kernelINS_13Kernel_traitsIf6__halffS2_fjLj256ELj1ELj4ELj1ELj16ENS_18Kernel_traits_baseILj256EfS2_fS2_fjLj128EEEEELb1ELb0ELb1ELb1EEEvNS_9BwdParamsE,"a",@progbits
	.sectionflags	@""
	.align	4
.nv.constant0._ZN10layer_norm13ln_bwd_kernelINS_13Kernel_traitsIf6__halffS2_fjLj256ELj1ELj4ELj1ELj16ENS_18Kernel_traits_baseILj256EfS2_fS2_fjLj128EEEEELb1ELb0ELb1ELb1EEEvNS_9BwdParamsE:
	.zero		1192


//--------------------- .nv.constant0._ZN10layer_norm13ln_bwd_kernelINS_13Kernel_traitsIf6__halffS2_fjLj256ELj1ELj4ELj1ELj16ENS_18Kernel_traits_baseILj256EfS2_fS2_fjLj128EEEEELb1ELb1ELb0ELb0EEEvNS_9BwdParamsE --------------------------
	.section	.nv.constant0._ZN10layer_norm13ln_bwd_kernelINS_13Kernel_traitsIf6__halffS2_fjLj256ELj1ELj4ELj1ELj16ENS_18Kernel_traits_baseILj256EfS2_fS2_fjLj128EEEEELb1ELb1ELb0ELb0EEEvNS_9BwdParamsE,"a",@progbits
	.sectionflags	@""
	.align	4
.nv.constant0._ZN10layer_norm13ln_bwd_kernelINS_13Kernel_traitsIf6__halffS2_fjLj256ELj1ELj4ELj1ELj16ENS_18Kernel_traits_baseILj256EfS2_fS2_fjLj128EEEEELb1ELb1ELb0ELb0EEEvNS_9BwdParamsE:
	.zero		1192


//--------------------- .nv.constant0._ZN10layer_norm13ln_bwd_kernelINS_13Kernel_traitsIf6__halffS2_fjLj256ELj1ELj4ELj1ELj16ENS_18Kernel_traits_baseILj256EfS2_fS2_fjLj128EEEEELb1ELb1ELb0ELb1EEEvNS_9BwdParamsE --------------------------
	.section	.nv.constant0._ZN10layer_norm13ln_bwd_kernelINS_13Kernel_traitsIf6__halffS2_fjLj256ELj1ELj4ELj1ELj16ENS_18Kernel_traits_baseILj256EfS2_fS2_fjLj128EEEEELb1ELb1ELb0ELb1EEEvNS_9BwdParamsE,"a",@progbits
	.sectionflags	@""
	.align	4
.nv.constant0._ZN10layer_norm13ln_bwd_kernelINS_13Kernel_traitsIf6__halffS2_fjLj256ELj1ELj4ELj1ELj16ENS_18Kernel_traits_baseILj256EfS2_fS2_fjLj128EEEEELb1ELb1ELb0ELb1EEEvNS_9BwdParamsE:
	.zero		1192


//--------------------- .nv.constant0._ZN10layer_norm22ln_bwd_finalize_kernelINS_22Kernel_traits_finalizeILj256Ef6__halffS2_fjLb1ELj1024ELj4ENS_18Kernel_traits_baseILj256EfS2_fS2_fjLj1024EEEEELb1ELb0EEEvNS_9BwdParamsE --------------------------
	.section	.nv.constant0._ZN10layer_norm22ln_bwd_finalize_kernelINS_22Kernel_traits_finalizeILj256Ef6__halffS2_fjLb1ELj1024ELj4ENS_18Kernel_traits_baseILj256EfS2_fS2_fjLj1024EEEEELb1ELb0EEEvNS_9BwdParamsE,"a",@progbits
	.sectionflags	@""
	.align	4
.nv.constant0._ZN10layer_norm22ln_bwd_finalize_kernelINS_22Kernel_traits_finalizeILj256Ef6__halffS2_fjLb1ELj1024ELj4ENS_18Kernel_traits_baseILj256EfS2_fS2_fjLj1024EEEEELb1ELb0EEEvNS_9BwdParamsE:
	.zero		1192


//--------------------- .nv.constant0._ZN10layer_norm13ln_bwd_kernelINS_13Kernel_traitsIf6__halffS2_fjLj256ELj1ELj4ELj1ELj16ENS_18Kernel_traits_baseILj256EfS2_fS2_fjLj128EEEEELb1ELb1ELb1ELb0EEEvNS_9BwdParamsE --------------------------
	.section	.nv.constant0._ZN10layer_norm13ln_bwd_kernelINS_13Kernel_traitsIf6__halffS2_fjLj256ELj1ELj4ELj1ELj16ENS_18Kernel_traits_baseILj256EfS2_fS2_fjLj128EEEEELb1ELb1ELb1ELb0EEEvNS_9BwdParamsE,"a",@progbits
	.sectionflags	@""
	.align	4
.nv.constant0._ZN10layer_norm13ln_bwd_kernelINS_13Kernel_traitsIf6__halffS2_fjLj256ELj1ELj4ELj1ELj16ENS_18Kernel_traits_baseILj256EfS2_fS2_fjLj128EEEEELb1ELb1ELb1ELb0EEEvNS_9BwdParamsE:
	.zero		1192


//--------------------- .nv.constant0._ZN10layer_norm22ln_bwd_finalize_kernelINS_22Kernel_traits_finalizeILj256Ef6__halffS2_fjLb1ELj1024ELj4ENS_18Kernel_traits_baseILj256EfS2_fS2_fjLj1024EEEEELb1ELb1EEEvNS_9BwdParamsE --------------------------
	.section	.nv.constant0._ZN10layer_norm22ln_bwd_finalize_kernelINS_22Kernel_traits_finalizeILj256Ef6__halffS2_fjLb1ELj1024ELj4ENS_18Kernel_traits_baseILj256EfS2_fS2_fjLj1024EEEEELb1ELb1EEEvNS_9BwdParamsE,"a",@progbits
	.sectionflags	@""
	.align	4
.nv.constant0._ZN10layer_norm22ln_bwd_finalize_kernelINS_22Kernel_traits_finalizeILj256Ef6__halffS2_fjLb1ELj1024ELj4ENS_18Kernel_traits_baseILj256EfS2_fS2_fjLj1024EEEEELb1ELb1EEEvNS_9BwdParamsE:
	.zero		1192


//--------------------- .nv.constant0._ZN10layer_norm13ln_bwd_kernelINS_13Kernel_traitsIf6__halffS2_fjLj256ELj1ELj4ELj1ELj16ENS_18Kernel_traits_baseILj256EfS2_fS2_fjLj128EEEEELb1ELb1ELb1ELb1EEEvNS_9BwdParamsE --------------------------
	.section	.nv.constant0._ZN10layer_norm13ln_bwd_kernelINS_13Kernel_traitsIf6__halffS2_fjLj256ELj1ELj4ELj1ELj16ENS_18Kernel_traits_baseILj256EfS2_fS2_fjLj128EEEEELb1ELb1ELb1ELb1EEEvNS_9BwdParamsE,"a",@progbits
	.sectionflags	@""
	.align	4
.nv.constant0._ZN10layer_norm13ln_bwd_kernelINS_13Kernel_traitsIf6__halffS2_fjLj256ELj1ELj4ELj1ELj16ENS_18Kernel_traits_baseILj256EfS2_fS2_fjLj128EEEEELb1ELb1ELb1ELb1EEEvNS_9BwdParamsE:
	.zero		1192


//--------------------- .nv.constant0._ZN10layer_norm13ln_bwd_kernelINS_13Kernel_traitsI6__halfffffjLj256ELj1ELj4ELj1ELj16ENS_18Kernel_traits_baseILj256ES2_ffffjLj128EEEEELb0ELb0ELb0ELb0EEEvNS_9BwdParamsE --------------------------
	.section	.nv.constant0._ZN10layer_norm13ln_bwd_kernelINS_13Kernel_traitsI6__halfffffjLj256ELj1ELj4ELj1ELj16ENS_18Kernel_traits_baseILj256ES2_ffffjLj128EEEEELb0ELb0ELb0ELb0EEEvNS_9BwdParamsE,"a",@progbits
	.sectionflags	@""
	.align	4
.nv.constant0._ZN10layer_norm13ln_bwd_kernelINS_13Kernel_traitsI6__halfffffjLj256ELj1ELj4ELj1ELj16ENS_18Kernel_traits_baseILj256ES2_ffffjLj128EEEEELb0ELb0ELb0ELb0EEEvNS_9BwdParamsE:
	.zero		1192


//--------------------- .nv.constant0._ZN10layer_norm13ln_bwd_kernelINS_13Kernel_traitsI6__halfffffjLj256ELj1ELj4ELj1ELj16ENS_18Kernel_traits_baseILj256ES2_ffffjLj128EEEEELb0ELb0ELb0ELb1EEEvNS_9BwdParamsE --------------------------
	.section	.nv.constant0._ZN10layer_norm13ln_bwd_kernelINS_13Kernel_traitsI6__halfffffjLj256ELj1ELj4ELj1ELj16ENS_18Kernel_traits_baseILj256ES2_ffffjLj128EEEEELb0ELb0ELb0ELb1EEEvNS_9BwdParamsE,"a",@progbits
	.sectionflags	@""
	.align	4
.nv.constant0._ZN10layer_norm13ln_bwd_kernelINS_13Kernel_traitsI6__halfffffjLj256ELj1ELj4ELj1ELj16ENS_18Kernel_traits_baseILj256ES2_ffffjLj128EEEEELb0ELb0ELb0ELb1EEEvNS_9BwdParamsE:
	.zero		1192


//--------------------- .nv.constant0._ZN10layer_norm13ln_bwd_kernelINS_13Kernel_traitsI6__halfffffjLj256ELj1ELj4ELj1ELj16ENS_18Kernel_traits_baseILj256ES2_ffffjLj128EEEEELb0ELb0ELb1ELb0EEEvNS_9BwdParamsE --------------------------
	.section	.nv.constant0._ZN10layer_norm13ln_bwd_kernelINS_13Kernel_traitsI6__halfffffjLj256ELj1ELj4ELj1ELj16ENS_18Kernel_traits_baseILj256ES2_ffffjLj128EEEEELb0ELb0ELb1ELb0EEEvNS_9BwdParamsE,"a",@progbits
	.sectionflags	@""
	.align	4
.nv.constant0._ZN10layer_norm13ln_bwd_kernelINS_13Kernel_traitsI6__halfffffjLj256ELj1ELj4ELj1ELj16ENS_18Kernel_traits_baseILj256ES2_ffffjLj128EEEEELb0ELb0ELb1ELb0EEEvNS_9BwdParamsE:
	.zero		1192


//--------------------- .nv.constant0._ZN10layer_norm13ln_bwd_kernelINS_13Kernel_traitsI6__halfffffjLj256ELj1ELj4ELj1ELj16ENS_18Kernel_traits_baseILj256ES2_ffffjLj128EEEEELb0ELb0ELb1ELb1EEEvNS_9BwdParamsE --------------------------
	.section	.nv.constant0._ZN10layer_norm13ln_bwd_kernelINS_13Kernel_traitsI6__halfffffjLj256ELj1ELj4ELj1ELj16ENS_18Kernel_traits_baseILj256ES2_ffffjLj128EEEEELb0ELb0ELb1ELb1EEEvNS_9BwdParamsE,"a",@progbits
	.sectionflags	@""
	.align	4
.nv.constant0._ZN10layer_norm13ln_bwd_kernelINS_13Kernel_traitsI6__halfffffjLj256ELj1ELj4ELj1ELj16ENS_18Kernel_traits_baseILj256ES2_ffffjLj128EEEEELb0ELb0ELb1ELb1EEEvNS_9BwdParamsE:
	.zero		1192


//--------------------- .nv.constant0._ZN10layer_norm13ln_bwd_kernelINS_13Kernel_traitsI6__halfffffjLj256ELj1ELj4ELj1ELj16ENS_18Kernel_traits_baseILj256ES2_ffffjLj128EEEEELb0ELb1ELb0ELb0EEEvNS_9BwdParamsE --------------------------
	.section	.nv.constant0._ZN10layer_norm13ln_bwd_kernelINS_13Kernel_traitsI6__halfffffjLj256ELj1ELj4ELj1ELj16ENS_18Kernel_traits_baseILj256ES2_ffffjLj128EEEEELb0ELb1ELb0ELb0EEEvNS_9BwdParamsE,"a",@progbits
	.sectionflags	@""
	.align	4
.nv.constant0._ZN10layer_norm13ln_bwd_kernelINS_13Kernel_traitsI6__halfffffjLj256ELj1ELj4ELj1ELj16ENS_18Kernel_traits_baseILj256ES2_ffffjLj128EEEEELb0ELb1ELb0ELb0EEEvNS_9BwdParamsE:
	.zero		1192


//--------------------- .nv.constant0._ZN10layer_norm13ln_bwd_kernelINS_13Kernel_traitsI6__halfffffjLj256ELj1ELj4ELj1ELj16ENS_18Kernel_traits_baseILj256ES2_ffffjLj128EEEEELb0ELb1ELb0ELb1EEEvNS_9BwdParamsE --------------------------
	.section	.nv.constant0._ZN10layer_norm13ln_bwd_kernelINS_13Kernel_traitsI6__halfffffjLj256ELj1ELj4ELj1ELj16ENS_18Kernel_traits_baseILj256ES2_ffffjLj128EEEEELb0ELb1ELb0ELb1EEEvNS_9BwdParamsE,"a",@progbits
	.sectionflags	@""
	.align	4
.nv.constant0._ZN10layer_norm13ln_bwd_kernelINS_13Kernel_traitsI6__halfffffjLj256ELj1ELj4ELj1ELj16ENS_18Kernel_traits_baseILj256ES2_ffffjLj128EEEEELb0ELb1ELb0ELb1EEEvNS_9BwdParamsE:
	.zero		1192


//--------------------- .nv.constant0._ZN10layer_norm13ln_bwd_kernelINS_13Kernel_traitsI6__halfffffjLj256ELj1ELj4ELj1ELj16ENS_18Kernel_traits_baseILj256ES2_ffffjLj128EEEEELb0ELb1ELb1ELb0EEEvNS_9BwdParamsE --------------------------
	.section	.nv.constant0._ZN10layer_norm13ln_bwd_kernelINS_13Kernel_traitsI6__halfffffjLj256ELj1ELj4ELj1ELj16ENS_18Kernel_traits_baseILj256ES2_ffffjLj128EEEEELb0ELb1ELb1ELb0EEEvNS_9BwdParamsE,"a",@progbits
	.sectionflags	@""
	.align	4
.nv.constant0._ZN10layer_norm13ln_bwd_kernelINS_13Kernel_traitsI6__halfffffjLj256ELj1ELj4ELj1ELj16ENS_18Kernel_traits_baseILj256ES2_ffffjLj128EEEEELb0ELb1ELb1ELb0EEEvNS_9BwdParamsE:
	.zero		1192


//--------------------- .nv.constant0._ZN10layer_norm13ln_bwd_kernelINS_13Kernel_traitsI6__halfffffjLj256ELj1ELj4ELj1ELj16ENS_18Kernel_traits_baseILj256ES2_ffffjLj128EEEEELb0ELb1ELb1ELb1EEEvNS_9BwdParamsE --------------------------
	.section	.nv.constant0._ZN10layer_norm13ln_bwd_kernelINS_13Kernel_traitsI6__halfffffjLj256ELj1ELj4ELj1ELj16ENS_18Kernel_traits_baseILj256ES2_ffffjLj128EEEEELb0ELb1ELb1ELb1EEEvNS_9BwdParamsE,"a",@progbits
	.sectionflags	@""
	.align	4
.nv.constant0._ZN10layer_norm13ln_bwd_kernelINS_13Kernel_traitsI6__halfffffjLj256ELj1ELj4ELj1ELj16ENS_18Kernel_traits_baseILj256ES2_ffffjLj128EEEEELb0ELb1ELb1ELb1EEEvNS_9BwdParamsE:
	.zero		1192


//--------------------- .nv.constant0._ZN10layer_norm13ln_bwd_kernelINS_13Kernel_traitsI6__halfffffjLj256ELj1ELj4ELj1ELj16ENS_18Kernel_traits_baseILj256ES2_ffffjLj128EEEEELb1ELb0ELb0ELb0EEEvNS_9BwdParamsE --------------------------
	.section	.nv.constant0._ZN10layer_norm13ln_bwd_kernelINS_13Kernel_traitsI6__halfffffjLj256ELj1ELj4ELj1ELj16ENS_18Kernel_traits_baseILj256ES2_ffffjLj128EEEEELb1ELb0ELb0ELb0EEEvNS_9BwdParamsE,"a",@progbits
	.sectionflags	@""
	.align	4
.nv.constant0._ZN10layer_norm13ln_bwd_kernelINS_13Kernel_traitsI6__halfffffjLj256ELj1ELj4ELj1ELj16ENS_18Kernel_traits_baseILj256ES2_ffffjLj128EEEEELb1ELb0ELb0ELb0EEEvNS_9BwdParamsE:
	.zero		1192


//--------------------- .nv.constant0._ZN10layer_norm13ln_bwd_kernelINS_13Kernel_traitsI6__halfffffjLj256ELj1ELj4ELj1ELj16ENS_18Kernel_traits_baseILj256ES2_ffffjLj128EEEEELb1ELb0ELb0ELb1EEEvNS_9BwdParamsE --------------------------
	.section	.nv.constant0._ZN10layer_norm13ln_bwd_kernelINS_13Kernel_traitsI6__halfffffjLj256ELj1ELj4ELj1ELj16ENS_18Kernel_traits_baseILj256ES2_ffffjLj128EEEEELb1ELb0ELb0ELb1EEEvNS_9BwdParamsE,"a",@progbits
	.sectionflags	@""
	.align	4
.nv.constant0._ZN10layer_norm13ln_bwd_kernelINS_13Kernel_traitsI6__halfffffjLj256ELj1ELj4ELj1ELj16ENS_18Kernel_traits_baseILj256ES2_ffffjLj128EEEEELb1ELb0ELb0ELb1EEEvNS_9BwdParamsE:
	.zero		1192


//--------------------- .nv.constant0._ZN10layer_norm22ln_bwd_finalize_kernelINS_22Kernel_traits_finalizeILj256E6__halfffffjLb0ELj1024ELj4ENS_18Kernel_traits_baseILj256ES2_ffffjLj1024EEEEELb0ELb0EEEvNS_9BwdParamsE --------------------------
	.section	.nv.constant0._ZN10layer_norm22ln_bwd_finalize_kernelINS_22Kernel_traits_finalizeILj256E6__halfffffjLb0ELj1024ELj4ENS_18Kernel_traits_baseILj256ES2_ffffjLj1024EEEEELb0ELb0EEEvNS_9BwdParamsE,"a",@progbits
	.sectionflags	@""
	.align	4
.nv.constant0._ZN10layer_norm22ln_bwd_finalize_kernelINS_22Kernel_traits_finalizeILj256E6__halfffffjLb0ELj1024ELj4ENS_18Kernel_traits_baseILj256ES2_ffffjLj1024EEEEELb0ELb0EEEvNS_9BwdParamsE:
	.zero		1192


//--------------------- .nv.constant0._ZN10layer_norm13ln_bwd_kernelINS_13Kernel_traitsI6__halfffffjLj256ELj1ELj4ELj1ELj16ENS_18Kernel_traits_baseILj256ES2_ffffjLj128EEEEELb1ELb0ELb1ELb0EEEvNS_9BwdParamsE --------------------------
	.section	.nv.constant0._ZN10layer_norm13ln_bwd_kernelINS_13Kernel_traitsI6__halfffffjLj256ELj1ELj4ELj1ELj16ENS_18Kernel_traits_baseILj256ES2_ffffjLj128EEEEELb1ELb0ELb1ELb0EEEvNS_9BwdParamsE,"a",@progbits
	.sectionflags	@""
	.align	4
.nv.constant0._ZN10layer_norm13ln_bwd_kernelINS_13Kernel_traitsI6__halfffffjLj256ELj1ELj4ELj1ELj16ENS_18Kernel_traits_baseILj256ES2_ffffjLj128EEEEELb1ELb0ELb1ELb0EEEvNS_9BwdParamsE:
	.zero		1192


//--------------------- .nv.constant0._ZN10layer_norm22ln_bwd_finalize_kernelINS_22Kernel_traits_finalizeILj256E6__halfffffjLb0ELj1024ELj4ENS_18Kernel_traits_baseILj256ES2_ffffjLj1024EEEEELb0ELb1EEEvNS_9BwdParamsE --------------------------
	.section	.nv.constant0._ZN10layer_norm22ln_bwd_finalize_kernelINS_22Kernel_traits_finalizeILj256E6__halfffffjLb0ELj1024ELj4ENS_18Kernel_traits_baseILj256ES2_ffffjLj1024EEEEELb0ELb1EEEvNS_9BwdParamsE,"a",@progbits
	.sectionflags	@""
	.align	4
.nv.constant0._ZN10layer_norm22ln_bwd_finalize_kernelINS_22Kernel_traits_finalizeILj256E6__halfffffjLb0ELj1024ELj4ENS_18Kernel_traits_baseILj256ES2_ffffjLj1024EEEEELb0ELb1EEEvNS_9BwdParamsE:
	.zero		1192


//--------------------- .nv.constant0._ZN10layer_norm13ln_bwd_kernelINS_13Kernel_traitsI6__halfffffjLj256ELj1ELj4ELj1ELj16ENS_18Kernel_traits_baseILj256ES2_ffffjLj128EEEEELb1ELb0ELb1ELb1EEEvNS_9BwdParamsE --------------------------
	.section	.nv.constant0._ZN10layer_norm13ln_bwd_kernelINS_13Kernel_traitsI6__halfffffjLj256ELj1ELj4ELj1ELj16ENS_18Kernel_traits_baseILj256ES2_ffffjLj128EEEEELb1ELb0ELb1ELb1EEEvNS_9BwdParamsE,"a",@progbits
	.sectionflags	@""
	.align	4
.nv.constant0._ZN10layer_norm13ln_bwd_kernelINS_13Kernel_traitsI6__halfffffjLj256ELj1ELj4ELj1ELj16ENS_18Kernel_traits_baseILj256ES2_ffffjLj128EEEEELb1ELb0ELb1ELb1EEEvNS_9BwdParamsE:
	.zero		1192


//--------------------- .nv.constant0._ZN10layer_norm13ln_bwd_kernelINS_13Kernel_traitsI6__halfffffjLj256ELj1ELj4ELj1ELj16ENS_18Kernel_traits_baseILj256ES2_ffffjLj128EEEEELb1ELb1ELb0ELb0EEEvNS_9BwdParamsE --------------------------
	.section	.nv.constant0._ZN10layer_norm13ln_bwd_kernelINS_13Kernel_traitsI6__halfffffjLj256ELj1ELj4ELj1ELj16ENS_18Kernel_traits_baseILj256ES2_ffffjLj128EEEEELb1ELb1ELb0ELb0EEEvNS_9BwdParamsE,"a",@progbits
	.sectionflags	@""
	.align	4
.nv.constant0._ZN10layer_norm13ln_bwd_kernelINS_13Kernel_traitsI6__halfffffjLj256ELj1ELj4ELj1ELj16ENS_18Kernel_traits_baseILj256ES2_ffffjLj128EEEEELb1ELb1ELb0ELb0EEEvNS_9BwdParamsE:
	.zero		1192


//--------------------- .nv.constant0._ZN10layer_norm13ln_bwd_kernelINS_13Kernel_traitsI6__halfffffjLj256ELj1ELj4ELj1ELj16ENS_18Kernel_traits_baseILj256ES2_ffffjLj128EEEEELb1ELb1ELb0ELb1EEEvNS_9BwdParamsE --------------------------
	.section	.nv.constant0._ZN10layer_norm13ln_bwd_kernelINS_13Kernel_traitsI6__halfffffjLj256ELj1ELj4ELj1ELj16ENS_18Kernel_traits_baseILj256ES2_ffffjLj128EEEEELb1ELb1ELb0ELb1EEEvNS_9BwdParamsE,"a",@progbits
	.sectionflags	@""
	.align	4
.nv.constant0._ZN10layer_norm13ln_bwd_kernelINS_13Kernel_traitsI6__halfffffjLj256ELj1ELj4ELj1ELj16ENS_18Kernel_traits_baseILj256ES2_ffffjLj128EEEEELb1ELb1ELb0ELb1EEEvNS_9BwdParamsE:
	.zero		1192


//--------------------- .nv.constant0._ZN10layer_norm22ln_bwd_finalize_kernelINS_22Kernel_traits_finalizeILj256E6__halfffffjLb1ELj1024ELj4ENS_18Kernel_traits_baseILj256ES2_ffffjLj1024EEEEELb1ELb0EEEvNS_9BwdParamsE --------------------------
	.section	.nv.constant0._ZN10layer_norm22ln_bwd_finalize_kernelINS_22Kernel_traits_finalizeILj256E6__halfffffjLb1ELj1024ELj4ENS_18Kernel_traits_baseILj256ES2_ffffjLj1024EEEEELb1ELb0EEEvNS_9BwdParamsE,"a",@progbits
	.sectionflags	@""
	.align	4
.nv.constant0._ZN10layer_norm22ln_bwd_finalize_kernelINS_22Kernel_traits_finalizeILj256E6__halfffffjLb1ELj1024ELj4ENS_18Kernel_traits_baseILj256ES2_ffffjLj1024EEEEELb1ELb0EEEvNS_9BwdParamsE:
	.zero		1192


//--------------------- .nv.constant0._ZN10layer_norm13ln_bwd_kernelINS_13Kernel_traitsI6__halfffffjLj256ELj1ELj4ELj1ELj16ENS_18Kernel_traits_baseILj256ES2_ffffjLj128EEEEELb1ELb1ELb1ELb0EEEvNS_9BwdParamsE --------------------------
	.section	.nv.constant0._ZN10layer_norm13ln_bwd_kernelINS_13Kernel_traitsI6__halfffffjLj256ELj1ELj4ELj1ELj16ENS_18Kernel_traits_baseILj256ES2_ffffjLj128EEEEELb1ELb1ELb1ELb0EEEvNS_9BwdParamsE,"a",@progbits
	.sectionflags	@""
	.align	4
.nv.constant0._ZN10layer_norm13ln_bwd_kernelINS_13Kernel_traitsI6__halfffffjLj256ELj1ELj4ELj1ELj16ENS_18Kernel_traits_baseILj256ES2_ffffjLj128EEEEELb1ELb1ELb1ELb0EEEvNS_9BwdParamsE:
	.zero		1192


//--------------------- .nv.constant0._ZN10layer_norm22ln_bwd_finalize_kernelINS_22Kernel_traits_finalizeILj256E6__halfffffjLb1ELj1024ELj4ENS_18Kernel_traits_baseILj256ES2_ffffjLj1024EEEEELb1ELb1EEEvNS_9BwdParamsE --------------------------
	.section	.nv.constant0._ZN10layer_norm22ln_bwd_finalize_kernelINS_22Kernel_traits_finalizeILj256E6__halfffffjLb1ELj1024ELj4ENS_18Kernel_traits_baseILj256ES2_ffffjLj1024EEEEELb1ELb1EEEvNS_9BwdParamsE,"a",@progbits
	.sectionflags	@""
	.align	4
.nv.constant0._ZN10layer_norm22ln_bwd_finalize_kernelINS_22Kernel_traits_finalizeILj256E6__halfffffjLb1ELj1024ELj4ENS_18Kernel_traits_baseILj256ES2_ffffjLj1024EEEEELb1ELb1EEEvNS_9BwdParamsE:
	.zero		1192


//--------------------- .nv.constant0._ZN10layer_norm13ln_bwd_kernelINS_13Kernel_traitsI6__halfffffjLj256ELj1ELj4ELj1ELj16ENS_18Kernel_traits_baseILj256ES2_ffffjLj128EEEEELb1ELb1ELb1ELb1EEEvNS_9BwdParamsE --------------------------
	.section	.nv.constant0._ZN10layer_norm13ln_bwd_kernelINS_13Kernel_traitsI6__halfffffjLj256ELj1ELj4ELj1ELj16ENS_18Kernel_traits_baseILj256ES2_ffffjLj128EEEEELb1ELb1ELb1ELb1EEEvNS_9BwdParamsE,"a",@progbits
	.sectionflags	@""
	.align	4
.nv.constant0._ZN10layer_norm13ln_bwd_kernelINS_13Kernel_traitsI6__halfffffjLj256ELj1ELj4ELj1ELj16ENS_18Kernel_traits_baseILj256ES2_ffffjLj128EEEEELb1ELb1ELb1ELb1EEEvNS_9BwdParamsE:
	.zero		1192


//--------------------- .nv.constant0._ZN10layer_norm13ln_bwd_kernelINS_13Kernel_traitsIfffffjLj256ELj1ELj4ELj1ELj16ENS_18Kernel_traits_baseILj256EfffffjLj128EEEEELb0ELb0ELb0ELb0EEEvNS_9BwdParamsE --------------------------
	.section	.nv.constant0._ZN10layer_norm13ln_bwd_kernelINS_13Kernel_traitsIfffffjLj256ELj1ELj4ELj1ELj16ENS_18Kernel_traits_baseILj256EfffffjLj128EEEEELb0ELb0ELb0ELb0EEEvNS_9BwdParamsE,"a",@progbits
	.sectionflags	@""
	.align	4
.nv.constant0._ZN10layer_norm13ln_bwd_kernelINS_13Kernel_traitsIfffffjLj256ELj1ELj4ELj1ELj16ENS_18Kernel_traits_baseILj256EfffffjLj128EEEEELb0ELb0ELb0ELb0EEEvNS_9BwdParamsE:
	.zero		1192


//--------------------- .nv.constant0._ZN10layer_norm13ln_bwd_kernelINS_13Kernel_traitsIfffffjLj256ELj1ELj4ELj1ELj16ENS_18Kernel_traits_baseILj256EfffffjLj128EEEEELb0ELb0ELb0ELb1EEEvNS_9BwdParamsE --------------------------
	.section	.nv.constant0._ZN10layer_norm13ln_bwd_kernelINS_13Kernel_traitsIfffffjLj256ELj1ELj4ELj1ELj16ENS_18Kernel_traits_baseILj256EfffffjLj128EEEEELb0ELb0ELb0ELb1EEEvNS_9BwdParamsE,"a",@progbits
	.sectionflags	@""
	.align	4
.nv.constant0._ZN10layer_norm13ln_bwd_kernelINS_13Kernel_traitsIfffffjLj256ELj1ELj4ELj1ELj16ENS_18Kernel_traits_baseILj256EfffffjLj128EEEEELb0ELb0ELb0ELb1EEEvNS_9BwdParamsE:
	.zero		1192


//--------------------- .nv.constant0._ZN10layer_norm13ln_bwd_kernelINS_13Kernel_traitsIfffffjLj256ELj1ELj4ELj1ELj16ENS_18Kernel_traits_baseILj256EfffffjLj128EEEEELb0ELb0ELb1ELb0EEEvNS_9BwdParamsE --------------------------
	.section	.nv.constant0._ZN10layer_norm13ln_bwd_kernelINS_13Kernel_traitsIfffffjLj256ELj1ELj4ELj1ELj16ENS_18Kernel_traits_baseILj256EfffffjLj128EEEEELb0ELb0ELb1ELb0EEEvNS_9BwdParamsE,"a",@progbits
	.sectionflags	@""
	.align	4
.nv.constant0._ZN10layer_norm13ln_bwd_kernelINS_13Kernel_traitsIfffffjLj256ELj1ELj4ELj1ELj16ENS_18Kernel_traits_baseILj256EfffffjLj128EEEEELb0ELb0ELb1ELb0EEEvNS_9BwdParamsE:
	.zero		1192


//--------------------- .nv.constant0._ZN10layer_norm13ln_bwd_kernelINS_13Kernel_traitsIfffffjLj256ELj1ELj4ELj1ELj16ENS_18Kernel_traits_baseILj256EfffffjLj128EEEEELb0ELb0ELb1ELb1EEEvNS_9BwdParamsE --------------------------
	.section	.nv.constant0._ZN10layer_norm13ln_bwd_kernelINS_13Kernel_traitsIfffffjLj256ELj1ELj4ELj1ELj16ENS_18Kernel_traits_baseILj256EfffffjLj128EEEEELb0ELb0ELb1ELb1EEEvNS_9BwdParamsE,"a",@progbits
	.sectionflags	@""
	.align	4
.nv.constant0._ZN10layer_norm13ln_bwd_kernelINS_13Kernel_traitsIfffffjLj256ELj1ELj4ELj1ELj16ENS_18Kernel_traits_baseILj256EfffffjLj128EEEEELb0ELb0ELb1ELb1EEEvNS_9BwdParamsE:
	.zero		1192


//--------------------- .nv.constant0._ZN10layer_norm13ln_bwd_kernelINS_13Kernel_traitsIfffffjLj256ELj1ELj4ELj1ELj16ENS_18Kernel_traits_baseILj256EfffffjLj128EEEEELb0ELb1ELb0ELb0EEEvNS_9BwdParamsE --------------------------
	.section	.nv.constant0._ZN10layer_norm13ln_bwd_kernelINS_13Kernel_traitsIfffffjLj256ELj1ELj4ELj1ELj16ENS_18Kernel_traits_baseILj256EfffffjLj128EEEEELb0ELb1ELb0ELb0EEEvNS_9BwdParamsE,"a",@progbits
	.sectionflags	@""
	.align	4
.nv.constant0._ZN10layer_norm13ln_bwd_kernelINS_13Kernel_traitsIfffffjLj256ELj1ELj4ELj1ELj16ENS_18Kernel_traits_baseILj256EfffffjLj128EEEEELb0ELb1ELb0ELb0EEEvNS_9BwdParamsE:
	.zero		1192


//--------------------- .nv.constant0._ZN10layer_norm13ln_bwd_kernelINS_13Kernel_traitsIfffffjLj256ELj1ELj4ELj1ELj16ENS_18Kernel_traits_baseILj256EfffffjLj128EEEEELb0ELb1ELb0ELb1EEEvNS_9BwdParamsE --------------------------
	.section	.nv.constant0._ZN10layer_norm13ln_bwd_kernelINS_13Kernel_traitsIfffffjLj256ELj1ELj4ELj1ELj16ENS_18Kernel_traits_baseILj256EfffffjLj128EEEEELb0ELb1ELb0ELb1EEEvNS_9BwdParamsE,"a",@progbits
	.sectionflags	@""
	.align	4
.nv.constant0._ZN10layer_norm13ln_bwd_kernelINS_13Kernel_traitsIfffffjLj256ELj1ELj4ELj1ELj16ENS_18Kernel_traits_baseILj256EfffffjLj128EEEEELb0ELb1ELb0ELb1EEEvNS_9BwdParamsE:
	.zero		1192


//--------------------- .nv.constant0._ZN10layer_norm13ln_bwd_kernelINS_13Kernel_traitsIfffffjLj256ELj1ELj4ELj1ELj16ENS_18Kernel_traits_baseILj256EfffffjLj128EEEEELb0ELb1ELb1ELb0EEEvNS_9BwdParamsE --------------------------
	.section	.nv.constant0._ZN10layer_norm13ln_bwd_kernelINS_13Kernel_traitsIfffffjLj256ELj1ELj4ELj1ELj16ENS_18Kernel_traits_baseILj256EfffffjLj128EEEEELb0ELb1ELb1ELb0EEEvNS_9BwdParamsE,"a",@progbits
	.sectionflags	@""
	.align	4
.nv.constant0._ZN10layer_norm13ln_bwd_kernelINS_13Kernel_traitsIfffffjLj256ELj1ELj4ELj1ELj16ENS_18Kernel_traits_baseILj256EfffffjLj128EEEEELb0ELb1ELb1ELb0EEEvNS_9BwdParamsE:
	.zero		1192


//--------------------- .nv.constant0._ZN10layer_norm13ln_bwd_kernelINS_13Kernel_traitsIfffffjLj256ELj1ELj4ELj1ELj16ENS_18Kernel_traits_baseILj256EfffffjLj128EEEEELb0ELb1ELb1ELb1EEEvNS_9BwdParamsE --------------------------
	.section	.nv.constant0._ZN10layer_norm13ln_bwd_kernelINS_13Kernel_traitsIfffffjLj256ELj1ELj4ELj1ELj16ENS_18Kernel_traits_baseILj256EfffffjLj128EEEEELb0ELb1ELb1ELb1EEEvNS_9BwdParamsE,"a",@progbits
	.sectionflags	@""
	.align	4
.nv.constant0._ZN10layer_norm13ln_bwd_kernelINS_13Kernel_traitsIfffffjLj256ELj1ELj4ELj1ELj16ENS_18Kernel_traits_baseILj256EfffffjLj128EEEEELb0ELb1ELb1ELb1EEEvNS_9BwdParamsE:
	.zero		1192


//--------------------- .nv.constant0._ZN10layer_norm13ln_bwd_kernelINS_13Kernel_traitsIfffffjLj256ELj1ELj4ELj1ELj16ENS_18Kernel_traits_baseILj256EfffffjLj128EEEEELb1ELb0ELb0ELb0EEEvNS_9BwdParamsE --------------------------
	.section	.nv.constant0._ZN10layer_norm13ln_bwd_kernelINS_13Kernel_traitsIfffffjLj256ELj1ELj4ELj1ELj16ENS_18Kernel_traits_baseILj256EfffffjLj128EEEEELb1ELb0ELb0ELb0EEEvNS_9BwdParamsE,"a",@progbits
	.sectionflags	@""
	.align	4
.nv.constant0._ZN10layer_norm13ln_bwd_kernelINS_13Kernel_traitsIfffffjLj256ELj1ELj4ELj1ELj16ENS_18Kernel_traits_baseILj256EfffffjLj128EEEEELb1ELb0ELb0ELb0EEEvNS_9BwdParamsE:
	.zero		1192


//--------------------- .nv.constant0._ZN10layer_norm13ln_bwd_kernelINS_13Kernel_traitsIfffffjLj256ELj1ELj4ELj1ELj16ENS_18Kernel_traits_baseILj256EfffffjLj128EEEEELb1ELb0ELb0ELb1EEEvNS_9BwdParamsE --------------------------
	.section	.nv.constant0._ZN10layer_norm13ln_bwd_kernelINS_13Kernel_traitsIfffffjLj256ELj1ELj4ELj1ELj16ENS_18Kernel_traits_baseILj256EfffffjLj128EEEEELb1ELb0ELb0ELb1EEEvNS_9BwdParamsE,"a",@progbits
	.sectionflags	@""
	.align	4
.nv.constant0._ZN10layer_norm13ln_bwd_kernelINS_13Kernel_traitsIfffffjLj256ELj1ELj4ELj1ELj16ENS_18Kernel_traits_baseILj256EfffffjLj128EEEEELb1ELb0ELb0ELb1EEEvNS_9BwdParamsE:
	.zero		1192


//--------------------- .nv.constant0._ZN10layer_norm22ln_bwd_finalize_kernelINS_22Kernel_traits_finalizeILj256EfffffjLb0ELj1024ELj4ENS_18Kernel_traits_baseILj256EfffffjLj1024EEEEELb0ELb0EEEvNS_9BwdParamsE --------------------------
	.section	.nv.constant0._ZN10layer_norm22ln_bwd_finalize_kernelINS_22Kernel_traits_finalizeILj256EfffffjLb0ELj1024ELj4ENS_18Kernel_traits_baseILj256EfffffjLj1024EEEEELb0ELb0EEEvNS_9BwdParamsE,"a",@progbits
	.sectionflags	@""
	.align	4
.nv.constant0._ZN10layer_norm22ln_bwd_finalize_kernelINS_22Kernel_traits_finalizeILj256EfffffjLb0ELj1024ELj4ENS_18Kernel_traits_baseILj256EfffffjLj1024EEEEELb0ELb0EEEvNS_9BwdParamsE:
	.zero		1192


//--------------------- .nv.constant0._ZN10layer_norm13ln_bwd_kernelINS_13Kernel_traitsIfffffjLj256ELj1ELj4ELj1ELj16ENS_18Kernel_traits_baseILj256EfffffjLj128EEEEELb1ELb0ELb1ELb0EEEvNS_9BwdParamsE --------------------------
	.section	.nv.constant0._ZN10layer_norm13ln_bwd_kernelINS_13Kernel_traitsIfffffjLj256ELj1ELj4ELj1ELj16ENS_18Kernel_traits_baseILj256EfffffjLj128EEEEELb1ELb0ELb1ELb0EEEvNS_9BwdParamsE,"a",@progbits
	.sectionflags	@""
	.align	4
.nv.constant0._ZN10layer_norm13ln_bwd_kernelINS_13Kernel_traitsIfffffjLj256ELj1ELj4ELj1ELj16ENS_18Kernel_traits_baseILj256EfffffjLj128EEEEELb1ELb0ELb1ELb0EEEvNS_9BwdParamsE:
	.zero		1192


//--------------------- .nv.constant0._ZN10layer_norm22ln_bwd_finalize_kernelINS_22Kernel_traits_finalizeILj256EfffffjLb0ELj1024ELj4ENS_18Kernel_traits_baseILj256EfffffjLj1024EEEEELb0ELb1EEEvNS_9BwdParamsE --------------------------
	.section	.nv.constant0._ZN10layer_norm22ln_bwd_finalize_kernelINS_22Kernel_traits_finalizeILj256EfffffjLb0ELj1024ELj4ENS_18Kernel_traits_baseILj256EfffffjLj1024EEEEELb0ELb1EEEvNS_9BwdParamsE,"a",@progbits
	.sectionflags	@""
	.align	4
.nv.constant0._ZN10layer_norm22ln_bwd_finalize_kernelINS_22Kernel_traits_finalizeILj256EfffffjLb0ELj1024ELj4ENS_18Kernel_traits_baseILj256EfffffjLj1024EEEEELb0ELb1EEEvNS_9BwdParamsE:
	.zero		1192


//--------------------- .nv.constant0._ZN10layer_norm13ln_bwd_kernelINS_13Kernel_traitsIfffffjLj256ELj1ELj4ELj1ELj16ENS_18Kernel_traits_baseILj256EfffffjLj128EEEEELb1ELb0ELb1ELb1EEEvNS_9BwdParamsE --------------------------
	.section	.nv.constant0._ZN10layer_norm13ln_bwd_kernelINS_13Kernel_traitsIfffffjLj256ELj1ELj4ELj1ELj16ENS_18Kernel_traits_baseILj256EfffffjLj128EEEEELb1ELb0ELb1ELb1EEEvNS_9BwdParamsE,"a",@progbits
	.sectionflags	@""
	.align	4
.nv.constant0._ZN10layer_norm13ln_bwd_kernelINS_13Kernel_traitsIfffffjLj256ELj1ELj4ELj1ELj16ENS_18Kernel_traits_baseILj256EfffffjLj128EEEEELb1ELb0ELb1ELb1EEEvNS_9BwdParamsE:
	.zero		1192


//--------------------- .nv.constant0._ZN10layer_norm13ln_bwd_kernelINS_13Kernel_traitsIfffffjLj256ELj1ELj4ELj1ELj16ENS_18Kernel_traits_baseILj256EfffffjLj128EEEEELb1ELb1ELb0ELb0EEEvNS_9BwdParamsE --------------------------
	.section	.nv.constant0._ZN10layer_norm13ln_bwd_kernelINS_13Kernel_traitsIfffffjLj256ELj1ELj4ELj1ELj16ENS_18Kernel_traits_baseILj256EfffffjLj128EEEEELb1ELb1ELb0ELb0EEEvNS_9BwdParamsE,"a",@progbits
	.sectionflags	@""
	.align	4
.nv.constant0._ZN10layer_norm13ln_bwd_kernelINS_13Kernel_traitsIfffffjLj256ELj1ELj4ELj1ELj16ENS_18Kernel_traits_baseILj256EfffffjLj128EEEEELb1ELb1ELb0ELb0EEEvNS_9BwdParamsE:
	.zero		1192


//--------------------- .nv.constant0._ZN10layer_norm13ln_bwd_kernelINS_13Kernel_traitsIfffffjLj256ELj1ELj4ELj1ELj16ENS_18Kernel_traits_baseILj256EfffffjLj128EEEEELb1ELb1ELb0ELb1EEEvNS_9BwdParamsE --------------------------
	.section	.nv.constant0._ZN10layer_norm13ln_bwd_kernelINS_13Kernel_traitsIfffffjLj256ELj1ELj4ELj1ELj16ENS_18Kernel_traits_baseILj256EfffffjLj128EEEEELb1ELb1ELb0ELb1EEEvNS_9BwdParamsE,"a",@progbits
	.sectionflags	@""
	.align	4
.nv.constant0._ZN10layer_norm13ln_bwd_kernelINS_13Kernel_traitsIfffffjLj256ELj1ELj4ELj1ELj16ENS_18Kernel_traits_baseILj256EfffffjLj128EEEEELb1ELb1ELb0ELb1EEEvNS_9BwdParamsE:
	.zero		1192


//--------------------- .nv.constant0._ZN10layer_norm22ln_bwd_finalize_kernelINS_22Kernel_traits_finalizeILj256EfffffjLb1ELj1024ELj4ENS_18Kernel_traits_baseILj256EfffffjLj1024EEEEELb1ELb0EEEvNS_9BwdParamsE --------------------------
	.section	.nv.constant0._ZN10layer_norm22ln_bwd_finalize_kernelINS_22Kernel_traits_finalizeILj256EfffffjLb1ELj1024ELj4ENS_18Kernel_traits_baseILj256EfffffjLj1024EEEEELb1ELb0EEEvNS_9BwdParamsE,"a",@progbits
	.sectionflags	@""
	.align	4
.nv.constant0._ZN10layer_norm22ln_bwd_finalize_kernelINS_22Kernel_traits_finalizeILj256EfffffjLb1ELj1024ELj4ENS_18Kernel_traits_baseILj256EfffffjLj1024EEEEELb1ELb0EEEvNS_9BwdParamsE:
	.zero		1192


//--------------------- .nv.constant0._ZN10layer_norm13ln_bwd_kernelINS_13Kernel_traitsIfffffjLj256ELj1ELj4ELj1ELj16ENS_18Kernel_traits_baseILj256EfffffjLj128EEEEELb1ELb1ELb1ELb0EEEvNS_9BwdParamsE --------------------------
	.section	.nv.constant0._ZN10layer_norm13ln_bwd_kernelINS_13Kernel_traitsIfffffjLj256ELj1ELj4ELj1ELj16ENS_18Kernel_traits_baseILj256EfffffjLj128EEEEELb1ELb1ELb1ELb0EEEvNS_9BwdParamsE,"a",@progbits
	.sectionflags	@""
	.align	4
.nv.constant0._ZN10layer_norm13ln_bwd_kernelINS_13Kernel_traitsIfffffjLj256ELj1ELj4ELj1ELj16ENS_18Kernel_traits_baseILj256EfffffjLj128EEEEELb1ELb1ELb1ELb0EEEvNS_9BwdParamsE:
	.zero		1192


//--------------------- .nv.constant0._ZN10layer_norm22ln_bwd_finalize_kernelINS_22Kernel_traits_finalizeILj256EfffffjLb1ELj1024ELj4ENS_18Kernel_traits_baseILj256EfffffjLj1024EEEEELb1ELb1EEEvNS_9BwdParamsE --------------------------
	.section	.nv.constant0._ZN10layer_norm22ln_bwd_finalize_kernelINS_22Kernel_traits_finalizeILj256EfffffjLb1ELj1024ELj4ENS_18Kernel_traits_baseILj256EfffffjLj1024EEEEELb1ELb1EEEvNS_9BwdParamsE,"a",@progbits
	.sectionflags	@""
	.align	4
.nv.constant0._ZN10layer_norm22ln_bwd_finalize_kernelINS_22Kernel_traits_finalizeILj256EfffffjLb1ELj1024ELj4ENS_18Kernel_traits_baseILj256EfffffjLj1024EEEEELb1ELb1EEEvNS_9BwdParamsE:
	.zero		1192


//--------------------- .nv.constant0._ZN10layer_norm13ln_bwd_kernelINS_13Kernel_traitsIfffffjLj256ELj1ELj4ELj1ELj16ENS_18Kernel_traits_baseILj256EfffffjLj128EEEEELb1ELb1ELb1ELb1EEEvNS_9BwdParamsE --------------------------
	.section	.nv.constant0._ZN10layer_norm13ln_bwd_kernelINS_13Kernel_traitsIfffffjLj256ELj1ELj4ELj1ELj16ENS_18Kernel_traits_baseILj256EfffffjLj128EEEEELb1ELb1ELb1ELb1EEEvNS_9BwdParamsE,"a",@progbits
	.sectionflags	@""
	.align	4
.nv.constant0._ZN10layer_norm13ln_bwd_kernelINS_13Kernel_traitsIfffffjLj256ELj1ELj4ELj1ELj16ENS_18Kernel_traits_baseILj256EfffffjLj128EEEEELb1ELb1ELb1ELb1EEEvNS_9BwdParamsE:
	.zero		1192


//--------------------- SYMBOLS --------------------------

	.type		.nv.reservedSmem.offset0,@object
	.size		.nv.reservedSmem.offset0,0x4
	.type		.nv.reservedSmem.cap,@object
	.size		.nv.reservedSmem.cap,0x4
